	.target	sm_90a

	.elftype	@"ET_EXEC"


//--------------------- .note.nv.tkinfo           --------------------------
	.section	.note.nv.tkinfo,"",@"SHT_NOTE"
	.sectionflags	@"SHF_NOTE_NV_TKINFO"
	.tkinfo
        /*0018*/ 	.word	0x00000002
        /*0030*/ 	.string	""
        /*0030*/ 	.string	"ptxas"
        /*0030*/ 	.string	"Cuda compilation tools, release 13.0, V13.0.88"
        /*0030*/ 	.string	"Build cuda_13.0.r13.0/compiler.36424714_0"
        /*0030*/ 	.string	"-arch sm_90a -m 64 "



//--------------------- .note.nv.cuinfo           --------------------------
	.section	.note.nv.cuinfo,"",@"SHT_NOTE"
	.sectionflags	@"SHF_NOTE_NV_CUINFO"
        /*0018*/ 	.short	0x0002
        /*001a*/ 	.short	0x005a
        /*001c*/ 	.short	0x0082
	.zero		2


//--------------------- .nv.info                  --------------------------
	.section	.nv.info,"",@"SHT_CUDA_INFO"
	.align	4


	//----- nvinfo : EIATTR_REGCOUNT
	.align		4
        /*0000*/ 	.byte	0x04, 0x2f
        /*0002*/ 	.short	(.L_33 - .L_32)
	.align		4
.L_32:
        /*0004*/ 	.word	index@(_ZN2at6native29vectorized_elementwise_kernelILi8EZZNS0_73_GLOBAL__N__c8866d80_35_SparseBinaryOpIntersectionKernel_cu_9e10b42f_311142_sparse_binary_op_intersection_kernel_implINS2_18CUDAKernelLauncherENS2_36CUDAValueSelectionIntersectionKernelINS2_5MulOpEEElLl8EEEvRNS_6TensorERKS8_SB_RKSt6vectorIlSaIlEERKSt8optionalIS8_ESK_bbENKUlvE1_clEvEUllE_St5arrayIPcLm2EEEEviT0_T1_)
        /*0008*/ 	.word	0x00000028


	//----- nvinfo : EIATTR_FRAME_SIZE
	.align		4
.L_33:
        /*000c*/ 	.byte	0x04, 0x11
        /*000e*/ 	.short	(.L_35 - .L_34)
	.align		4
.L_34:
        /*0010*/ 	.word	index@(_ZN2at6native29vectorized_elementwise_kernelILi8EZZNS0_73_GLOBAL__N__c8866d80_35_SparseBinaryOpIntersectionKernel_cu_9e10b42f_311142_sparse_binary_op_intersection_kernel_implINS2_18CUDAKernelLauncherENS2_36CUDAValueSelectionIntersectionKernelINS2_5MulOpEEElLl8EEEvRNS_6TensorERKS8_SB_RKSt6vectorIlSaIlEERKSt8optionalIS8_ESK_bbENKUlvE1_clEvEUllE_St5arrayIPcLm2EEEEviT0_T1_)
        /*0014*/ 	.word	0x00000068


	//----- nvinfo : EIATTR_REGCOUNT
	.align		4
.L_35:
        /*0018*/ 	.byte	0x04, 0x2f
        /*001a*/ 	.short	(.L_37 - .L_36)
	.align		4
.L_36:
        /*001c*/ 	.word	index@(_ZN2at6native29vectorized_elementwise_kernelILi4EZZNS0_73_GLOBAL__N__c8866d80_35_SparseBinaryOpIntersectionKernel_cu_9e10b42f_311142_sparse_binary_op_intersection_kernel_implINS2_18CUDAKernelLauncherENS2_36CUDAValueSelectionIntersectionKernelINS2_5MulOpEEElLl8EEEvRNS_6TensorERKS8_SB_RKSt6vectorIlSaIlEERKSt8optionalIS8_ESK_bbENKUlvE1_clEvEUllE_St5arrayIPcLm2EEEEviT0_T1_)
        /*0020*/ 	.word	0x00000028


	//----- nvinfo : EIATTR_FRAME_SIZE
	.align		4
.L_37:
        /*0024*/ 	.byte	0x04, 0x11
        /*0026*/ 	.short	(.L_39 - .L_38)
	.align		4
.L_38:
        /*0028*/ 	.word	index@(_ZN2at6native29vectorized_elementwise_kernelILi4EZZNS0_73_GLOBAL__N__c8866d80_35_SparseBinaryOpIntersectionKernel_cu_9e10b42f_311142_sparse_binary_op_intersection_kernel_implINS2_18CUDAKernelLauncherENS2_36CUDAValueSelectionIntersectionKernelINS2_5MulOpEEElLl8EEEvRNS_6TensorERKS8_SB_RKSt6vectorIlSaIlEERKSt8optionalIS8_ESK_bbENKUlvE1_clEvEUllE_St5arrayIPcLm2EEEEviT0_T1_)
        /*002c*/ 	.word	0x00000068


	//----- nvinfo : EIATTR_REGCOUNT
	.align		4
.L_39:
        /*0030*/ 	.byte	0x04, 0x2f
        /*0032*/ 	.short	(.L_41 - .L_40)
	.align		4
.L_40:
        /*0034*/ 	.word	index@(_ZN2at6native29vectorized_elementwise_kernelILi2EZZNS0_73_GLOBAL__N__c8866d80_35_SparseBinaryOpIntersectionKernel_cu_9e10b42f_311142_sparse_binary_op_intersection_kernel_implINS2_18CUDAKernelLauncherENS2_36CUDAValueSelectionIntersectionKernelINS2_5MulOpEEElLl8EEEvRNS_6TensorERKS8_SB_RKSt6vectorIlSaIlEERKSt8optionalIS8_ESK_bbENKUlvE1_clEvEUllE_St5arrayIPcLm2EEEEviT0_T1_)
        /*0038*/ 	.word	0x00000028


	//----- nvinfo : EIATTR_FRAME_SIZE
	.align		4
.L_41:
        /*003c*/ 	.byte	0x04, 0x11
        /*003e*/ 	.short	(.L_43 - .L_42)
	.align		4
.L_42:
        /*0040*/ 	.word	index@(_ZN2at6native29vectorized_elementwise_kernelILi2EZZNS0_73_GLOBAL__N__c8866d80_35_SparseBinaryOpIntersectionKernel_cu_9e10b42f_311142_sparse_binary_op_intersection_kernel_implINS2_18CUDAKernelLauncherENS2_36CUDAValueSelectionIntersectionKernelINS2_5MulOpEEElLl8EEEvRNS_6TensorERKS8_SB_RKSt6vectorIlSaIlEERKSt8optionalIS8_ESK_bbENKUlvE1_clEvEUllE_St5arrayIPcLm2EEEEviT0_T1_)
        /*0044*/ 	.word	0x00000068


	//----- nvinfo : EIATTR_REGCOUNT
	.align		4
.L_43:
        /*0048*/ 	.byte	0x04, 0x2f
        /*004a*/ 	.short	(.L_45 - .L_44)
	.align		4
.L_44:
        /*004c*/ 	.word	index@(_ZN2at6native27unrolled_elementwise_kernelIZZNS0_73_GLOBAL__N__c8866d80_35_SparseBinaryOpIntersectionKernel_cu_9e10b42f_311142_sparse_binary_op_intersection_kernel_implINS2_18CUDAKernelLauncherENS2_36CUDAValueSelectionIntersectionKernelINS2_5MulOpEEElLl8EEEvRNS_6TensorERKS8_SB_RKSt6vectorIlSaIlEERKSt8optionalIS8_ESK_bbENKUlvE1_clEvEUllE_St5arrayIPcLm2EELi4E23TrivialOffsetCalculatorILi1EjESR_NS0_6memory15LoadWithoutCastENSS_16StoreWithoutCastEEEviT_T0_T2_T3_T4_T5_)
        /*0050*/ 	.word	0x00000022


	//----- nvinfo : EIATTR_FRAME_SIZE
	.align		4
.L_45:
        /*0054*/ 	.byte	0x04, 0x11
        /*0056*/ 	.short	(.L_47 - .L_46)
	.align		4
.L_46:
        /*0058*/ 	.word	index@(_ZN2at6native27unrolled_elementwise_kernelIZZNS0_73_GLOBAL__N__c8866d80_35_SparseBinaryOpIntersectionKernel_cu_9e10b42f_311142_sparse_binary_op_intersection_kernel_implINS2_18CUDAKernelLauncherENS2_36CUDAValueSelectionIntersectionKernelINS2_5MulOpEEElLl8EEEvRNS_6TensorERKS8_SB_RKSt6vectorIlSaIlEERKSt8optionalIS8_ESK_bbENKUlvE1_clEvEUllE_St5arrayIPcLm2EELi4E23TrivialOffsetCalculatorILi1EjESR_NS0_6memory15LoadWithoutCastENSS_16StoreWithoutCastEEEviT_T0_T2_T3_T4_T5_)
        /*005c*/ 	.word	0x00000068


	//----- nvinfo : EIATTR_REGCOUNT
	.align		4
.L_47:
        /*0060*/ 	.byte	0x04, 0x2f
        /*0062*/ 	.short	(.L_49 - .L_48)
	.align		4
.L_48:
        /*0064*/ 	.word	index@(_ZN2at6native18elementwise_kernelILi128ELi2EZNS0_22gpu_kernel_impl_nocastIZZNS0_73_GLOBAL__N__c8866d80_35_SparseBinaryOpIntersectionKernel_cu_9e10b42f_311142_sparse_binary_op_intersection_kernel_implINS3_18CUDAKernelLauncherENS3_36CUDAValueSelectionIntersectionKernelINS3_5MulOpEEElLl8EEEvRNS_6TensorERKS9_SC_RKSt6vectorIlSaIlEERKSt8optionalIS9_ESL_bbENKUlvE1_clEvEUllE_EEvRNS_18TensorIteratorBaseERKT_EUliE_EEviT1_)
        /*0068*/ 	.word	0x00000020


	//----- nvinfo : EIATTR_FRAME_SIZE
	.align		4
.L_49:
        /*006c*/ 	.byte	0x04, 0x11
        /*006e*/ 	.short	(.L_51 - .L_50)
	.align		4
.L_50:
        /*0070*/ 	.word	index@(_ZN2at6native18elementwise_kernelILi128ELi2EZNS0_22gpu_kernel_impl_nocastIZZNS0_73_GLOBAL__N__c8866d80_35_SparseBinaryOpIntersectionKernel_cu_9e10b42f_311142_sparse_binary_op_intersection_kernel_implINS3_18CUDAKernelLauncherENS3_36CUDAValueSelectionIntersectionKernelINS3_5MulOpEEElLl8EEEvRNS_6TensorERKS9_SC_RKSt6vectorIlSaIlEERKSt8optionalIS9_ESL_bbENKUlvE1_clEvEUllE_EEvRNS_18TensorIteratorBaseERKT_EUliE_EEviT1_)
        /*0074*/ 	.word	0x00000000


	//----- nvinfo : EIATTR_REGCOUNT
	.align		4
.L_51:
        /*0078*/ 	.byte	0x04, 0x2f
        /*007a*/ 	.short	(.L_53 - .L_52)
	.align		4
.L_52:
        /*007c*/ 	.word	index@(_ZN2at6native27unrolled_elementwise_kernelIZZNS0_73_GLOBAL__N__c8866d80_35_SparseBinaryOpIntersectionKernel_cu_9e10b42f_311142_sparse_binary_op_intersection_kernel_implINS2_18CUDAKernelLauncherENS2_36CUDAValueSelectionIntersectionKernelINS2_5MulOpEEElLl8EEEvRNS_6TensorERKS8_SB_RKSt6vectorIlSaIlEERKSt8optionalIS8_ESK_bbENKUlvE1_clEvEUllE_St5arrayIPcLm2EELi4E23TrivialOffsetCalculatorILi1EjESR_NS0_6memory12LoadWithCastILi1EEENSS_13StoreWithCastILi1EEEEEviT_T0_T2_T3_T4_T5_)
        /*0080*/ 	.word	0x0000002a


	//----- nvinfo : EIATTR_FRAME_SIZE
	.align		4
.L_53:
        /*0084*/ 	.byte	0x04, 0x11
        /*0086*/ 	.short	(.L_55 - .L_54)
	.align		4
.L_54:
        /*0088*/ 	.word	index@(_ZN2at6native27unrolled_elementwise_kernelIZZNS0_73_GLOBAL__N__c8866d80_35_SparseBinaryOpIntersectionKernel_cu_9e10b42f_311142_sparse_binary_op_intersection_kernel_implINS2_18CUDAKernelLauncherENS2_36CUDAValueSelectionIntersectionKernelINS2_5MulOpEEElLl8EEEvRNS_6TensorERKS8_SB_RKSt6vectorIlSaIlEERKSt8optionalIS8_ESK_bbENKUlvE1_clEvEUllE_St5arrayIPcLm2EELi4E23TrivialOffsetCalculatorILi1EjESR_NS0_6memory12LoadWithCastILi1EEENSS_13StoreWithCastILi1EEEEEviT_T0_T2_T3_T4_T5_)
        /*008c*/ 	.word	0x00000068


	//----- nvinfo : EIATTR_REGCOUNT
	.align		4
.L_55:
        /*0090*/ 	.byte	0x04, 0x2f
        /*0092*/ 	.short	(.L_57 - .L_56)
	.align		4
.L_56:
        /*0094*/ 	.word	index@(_ZN2at6native18elementwise_kernelILi128ELi4EZNS0_15gpu_kernel_implIZZNS0_73_GLOBAL__N__c8866d80_35_SparseBinaryOpIntersectionKernel_cu_9e10b42f_311142_sparse_binary_op_intersection_kernel_implINS3_18CUDAKernelLauncherENS3_36CUDAValueSelectionIntersectionKernelINS3_5MulOpEEElLl8EEEvRNS_6TensorERKS9_SC_RKSt6vectorIlSaIlEERKSt8optionalIS9_ESL_bbENKUlvE1_clEvEUllE_EEvRNS_18TensorIteratorBaseERKT_EUliE_EEviT1_)
        /*0098*/ 	.word	0x00000030


	//----- nvinfo : EIATTR_FRAME_SIZE
	.align		4
.L_57:
        /*009c*/ 	.byte	0x04, 0x11
        /*009e*/ 	.short	(.L_59 - .L_58)
	.align		4
.L_58:
        /*00a0*/ 	.word	index@(_ZN2at6native18elementwise_kernelILi128ELi4EZNS0_15gpu_kernel_implIZZNS0_73_GLOBAL__N__c8866d80_35_SparseBinaryOpIntersectionKernel_cu_9e10b42f_311142_sparse_binary_op_intersection_kernel_implINS3_18CUDAKernelLauncherENS3_36CUDAValueSelectionIntersectionKernelINS3_5MulOpEEElLl8EEEvRNS_6TensorERKS9_SC_RKSt6vectorIlSaIlEERKSt8optionalIS9_ESL_bbENKUlvE1_clEvEUllE_EEvRNS_18TensorIteratorBaseERKT_EUliE_EEviT1_)
        /*00a4*/ 	.word	0x00000000


	//----- nvinfo : EIATTR_REGCOUNT
	.align		4
.L_59:
        /*00a8*/ 	.byte	0x04, 0x2f
        /*00aa*/ 	.short	(.L_61 - .L_60)
	.align		4
.L_60:
        /*00ac*/ 	.word	index@(_ZN2at6native29vectorized_elementwise_kernelILi8EZZNS0_73_GLOBAL__N__c8866d80_35_SparseBinaryOpIntersectionKernel_cu_9e10b42f_311142_sparse_binary_op_intersection_kernel_implINS2_18CUDAKernelLauncherENS2_36CUDAValueSelectionIntersectionKernelINS2_5MulOpEEElLl8EEEvRNS_6TensorERKS8_SB_RKSt6vectorIlSaIlEERKSt8optionalIS8_ESK_bbENKUlvE3_clEvEUllE_St5arrayIPcLm2EEEEviT0_T1_)
        /*00b0*/ 	.word	0x00000028


	//----- nvinfo : EIATTR_FRAME_SIZE
	.align		4
.L_61:
        /*00b4*/ 	.byte	0x04, 0x11
        /*00b6*/ 	.short	(.L_63 - .L_62)
	.align		4
.L_62:
        /*00b8*/ 	.word	index@(_ZN2at6native29vectorized_elementwise_kernelILi8EZZNS0_73_GLOBAL__N__c8866d80_35_SparseBinaryOpIntersectionKernel_cu_9e10b42f_311142_sparse_binary_op_intersection_kernel_implINS2_18CUDAKernelLauncherENS2_36CUDAValueSelectionIntersectionKernelINS2_5MulOpEEElLl8EEEvRNS_6TensorERKS8_SB_RKSt6vectorIlSaIlEERKSt8optionalIS8_ESK_bbENKUlvE3_clEvEUllE_St5arrayIPcLm2EEEEviT0_T1_)
        /*00bc*/ 	.word	0x00000090


	//----- nvinfo : EIATTR_REGCOUNT
	.align		4
.L_63:
        /*00c0*/ 	.byte	0x04, 0x2f
        /*00c2*/ 	.short	(.L_65 - .L_64)
	.align		4
.L_64:
        /*00c4*/ 	.word	index@(_ZN2at6native29vectorized_elementwise_kernelILi4EZZNS0_73_GLOBAL__N__c8866d80_35_SparseBinaryOpIntersectionKernel_cu_9e10b42f_311142_sparse_binary_op_intersection_kernel_implINS2_18CUDAKernelLauncherENS2_36CUDAValueSelectionIntersectionKernelINS2_5MulOpEEElLl8EEEvRNS_6TensorERKS8_SB_RKSt6vectorIlSaIlEERKSt8optionalIS8_ESK_bbENKUlvE3_clEvEUllE_St5arrayIPcLm2EEEEviT0_T1_)
        /*00c8*/ 	.word	0x00000028


	//----- nvinfo : EIATTR_FRAME_SIZE
	.align		4
.L_65:
        /*00cc*/ 	.byte	0x04, 0x11
        /*00ce*/ 	.short	(.L_67 - .L_66)
	.align		4
.L_66:
        /*00d0*/ 	.word	index@(_ZN2at6native29vectorized_elementwise_kernelILi4EZZNS0_73_GLOBAL__N__c8866d80_35_SparseBinaryOpIntersectionKernel_cu_9e10b42f_311142_sparse_binary_op_intersection_kernel_implINS2_18CUDAKernelLauncherENS2_36CUDAValueSelectionIntersectionKernelINS2_5MulOpEEElLl8EEEvRNS_6TensorERKS8_SB_RKSt6vectorIlSaIlEERKSt8optionalIS8_ESK_bbENKUlvE3_clEvEUllE_St5arrayIPcLm2EEEEviT0_T1_)
        /*00d4*/ 	.word	0x00000090


	//----- nvinfo : EIATTR_REGCOUNT
	.align		4
.L_67:
        /*00d8*/ 	.byte	0x04, 0x2f
        /*00da*/ 	.short	(.L_69 - .L_68)
	.align		4
.L_68:
        /*00dc*/ 	.word	index@(_ZN2at6native29vectorized_elementwise_kernelILi2EZZNS0_73_GLOBAL__N__c8866d80_35_SparseBinaryOpIntersectionKernel_cu_9e10b42f_311142_sparse_binary_op_intersection_kernel_implINS2_18CUDAKernelLauncherENS2_36CUDAValueSelectionIntersectionKernelINS2_5MulOpEEElLl8EEEvRNS_6TensorERKS8_SB_RKSt6vectorIlSaIlEERKSt8optionalIS8_ESK_bbENKUlvE3_clEvEUllE_St5arrayIPcLm2EEEEviT0_T1_)
        /*00e0*/ 	.word	0x00000028


	//----- nvinfo : EIATTR_FRAME_SIZE
	.align		4
.L_69:
        /*00e4*/ 	.byte	0x04, 0x11
        /*00e6*/ 	.short	(.L_71 - .L_70)
	.align		4
.L_70:
        /*00e8*/ 	.word	index@(_ZN2at6native29vectorized_elementwise_kernelILi2EZZNS0_73_GLOBAL__N__c8866d80_35_SparseBinaryOpIntersectionKernel_cu_9e10b42f_311142_sparse_binary_op_intersection_kernel_implINS2_18CUDAKernelLauncherENS2_36CUDAValueSelectionIntersectionKernelINS2_5MulOpEEElLl8EEEvRNS_6TensorERKS8_SB_RKSt6vectorIlSaIlEERKSt8optionalIS8_ESK_bbENKUlvE3_clEvEUllE_St5arrayIPcLm2EEEEviT0_T1_)
        /*00ec*/ 	.word	0x00000090


	//----- nvinfo : EIATTR_REGCOUNT
	.align		4
.L_71:
        /*00f0*/ 	.byte	0x04, 0x2f
        /*00f2*/ 	.short	(.L_73 - .L_72)
	.align		4
.L_72:
        /*00f4*/ 	.word	index@(_ZN2at6native27unrolled_elementwise_kernelIZZNS0_73_GLOBAL__N__c8866d80_35_SparseBinaryOpIntersectionKernel_cu_9e10b42f_311142_sparse_binary_op_intersection_kernel_implINS2_18CUDAKernelLauncherENS2_36CUDAValueSelectionIntersectionKernelINS2_5MulOpEEElLl8EEEvRNS_6TensorERKS8_SB_RKSt6vectorIlSaIlEERKSt8optionalIS8_ESK_bbENKUlvE3_clEvEUllE_St5arrayIPcLm2EELi4E23TrivialOffsetCalculatorILi1EjESR_NS0_6memory15LoadWithoutCastENSS_16StoreWithoutCastEEEviT_T0_T2_T3_T4_T5_)
        /*00f8*/ 	.word	0x00000020


	//----- nvinfo : EIATTR_FRAME_SIZE
	.align		4
.L_73:
        /*00fc*/ 	.byte	0x04, 0x11
        /*00fe*/ 	.short	(.L_75 - .L_74)
	.align		4
.L_74:
        /*0100*/ 	.word	index@(_ZN2at6native27unrolled_elementwise_kernelIZZNS0_73_GLOBAL__N__c8866d80_35_SparseBinaryOpIntersectionKernel_cu_9e10b42f_311142_sparse_binary_op_intersection_kernel_implINS2_18CUDAKernelLauncherENS2_36CUDAValueSelectionIntersectionKernelINS2_5MulOpEEElLl8EEEvRNS_6TensorERKS8_SB_RKSt6vectorIlSaIlEERKSt8optionalIS8_ESK_bbENKUlvE3_clEvEUllE_St5arrayIPcLm2EELi4E23TrivialOffsetCalculatorILi1EjESR_NS0_6memory15LoadWithoutCastENSS_16StoreWithoutCastEEEviT_T0_T2_T3_T4_T5_)
        /*0104*/ 	.word	0x00000090


	//----- nvinfo : EIATTR_REGCOUNT
	.align		4
.L_75:
        /*0108*/ 	.byte	0x04, 0x2f
        /*010a*/ 	.short	(.L_77 - .L_76)
	.align		4
.L_76:
        /*010c*/ 	.word	index@(_ZN2at6native18elementwise_kernelILi128ELi2EZNS0_22gpu_kernel_impl_nocastIZZNS0_73_GLOBAL__N__c8866d80_35_SparseBinaryOpIntersectionKernel_cu_9e10b42f_311142_sparse_binary_op_intersection_kernel_implINS3_18CUDAKernelLauncherENS3_36CUDAValueSelectionIntersectionKernelINS3_5MulOpEEElLl8EEEvRNS_6TensorERKS9_SC_RKSt6vectorIlSaIlEERKSt8optionalIS9_ESL_bbENKUlvE3_clEvEUllE_EEvRNS_18TensorIteratorBaseERKT_EUliE_EEviT1_)
        /*0110*/ 	.word	0x00000038


	//----- nvinfo : EIATTR_FRAME_SIZE
	.align		4
.L_77:
        /*0114*/ 	.byte	0x04, 0x11
        /*0116*/ 	.short	(.L_79 - .L_78)
	.align		4
.L_78:
        /*0118*/ 	.word	index@(_ZN2at6native18elementwise_kernelILi128ELi2EZNS0_22gpu_kernel_impl_nocastIZZNS0_73_GLOBAL__N__c8866d80_35_SparseBinaryOpIntersectionKernel_cu_9e10b42f_311142_sparse_binary_op_intersection_kernel_implINS3_18CUDAKernelLauncherENS3_36CUDAValueSelectionIntersectionKernelINS3_5MulOpEEElLl8EEEvRNS_6TensorERKS9_SC_RKSt6vectorIlSaIlEERKSt8optionalIS9_ESL_bbENKUlvE3_clEvEUllE_EEvRNS_18TensorIteratorBaseERKT_EUliE_EEviT1_)
        /*011c*/ 	.word	0x00000000


	//----- nvinfo : EIATTR_REGCOUNT
	.align		4
.L_79:
        /*0120*/ 	.byte	0x04, 0x2f
        /*0122*/ 	.short	(.L_81 - .L_80)
	.align		4
.L_80:
        /*0124*/ 	.word	index@(_ZN2at6native27unrolled_elementwise_kernelIZZNS0_73_GLOBAL__N__c8866d80_35_SparseBinaryOpIntersectionKernel_cu_9e10b42f_311142_sparse_binary_op_intersection_kernel_implINS2_18CUDAKernelLauncherENS2_36CUDAValueSelectionIntersectionKernelINS2_5MulOpEEElLl8EEEvRNS_6TensorERKS8_SB_RKSt6vectorIlSaIlEERKSt8optionalIS8_ESK_bbENKUlvE3_clEvEUllE_St5arrayIPcLm2EELi4E23TrivialOffsetCalculatorILi1EjESR_NS0_6memory12LoadWithCastILi1EEENSS_13StoreWithCastILi1EEEEEviT_T0_T2_T3_T4_T5_)
        /*0128*/ 	.word	0x00000028


	//----- nvinfo : EIATTR_FRAME_SIZE
	.align		4
.L_81:
        /*012c*/ 	.byte	0x04, 0x11
        /*012e*/ 	.short	(.L_83 - .L_82)
	.align		4
.L_82:
        /*0130*/ 	.word	index@(_ZN2at6native27unrolled_elementwise_kernelIZZNS0_73_GLOBAL__N__c8866d80_35_SparseBinaryOpIntersectionKernel_cu_9e10b42f_311142_sparse_binary_op_intersection_kernel_implINS2_18CUDAKernelLauncherENS2_36CUDAValueSelectionIntersectionKernelINS2_5MulOpEEElLl8EEEvRNS_6TensorERKS8_SB_RKSt6vectorIlSaIlEERKSt8optionalIS8_ESK_bbENKUlvE3_clEvEUllE_St5arrayIPcLm2EELi4E23TrivialOffsetCalculatorILi1EjESR_NS0_6memory12LoadWithCastILi1EEENSS_13StoreWithCastILi1EEEEEviT_T0_T2_T3_T4_T5_)
        /*0134*/ 	.word	0x00000090


	//----- nvinfo : EIATTR_REGCOUNT
	.align		4
.L_83:
        /*0138*/ 	.byte	0x04, 0x2f
        /*013a*/ 	.short	(.L_85 - .L_84)
	.align		4
.L_84:
        /*013c*/ 	.word	index@(_ZN2at6native18elementwise_kernelILi128ELi4EZNS0_15gpu_kernel_implIZZNS0_73_GLOBAL__N__c8866d80_35_SparseBinaryOpIntersectionKernel_cu_9e10b42f_311142_sparse_binary_op_intersection_kernel_implINS3_18CUDAKernelLauncherENS3_36CUDAValueSelectionIntersectionKernelINS3_5MulOpEEElLl8EEEvRNS_6TensorERKS9_SC_RKSt6vectorIlSaIlEERKSt8optionalIS9_ESL_bbENKUlvE3_clEvEUllE_EEvRNS_18TensorIteratorBaseERKT_EUliE_EEviT1_)
        /*0140*/ 	.word	0x00000044


	//----- nvinfo : EIATTR_FRAME_SIZE
	.align		4
.L_85:
        /*0144*/ 	.byte	0x04, 0x11
        /*0146*/ 	.short	(.L_87 - .L_86)
	.align		4
.L_86:
        /*0148*/ 	.word	index@(_ZN2at6native18elementwise_kernelILi128ELi4EZNS0_15gpu_kernel_implIZZNS0_73_GLOBAL__N__c8866d80_35_SparseBinaryOpIntersectionKernel_cu_9e10b42f_311142_sparse_binary_op_intersection_kernel_implINS3_18CUDAKernelLauncherENS3_36CUDAValueSelectionIntersectionKernelINS3_5MulOpEEElLl8EEEvRNS_6TensorERKS9_SC_RKSt6vectorIlSaIlEERKSt8optionalIS9_ESL_bbENKUlvE3_clEvEUllE_EEvRNS_18TensorIteratorBaseERKT_EUliE_EEviT1_)
        /*014c*/ 	.word	0x00000000


	//----- nvinfo : EIATTR_REGCOUNT
	.align		4
.L_87:
        /*0150*/ 	.byte	0x04, 0x2f
        /*0152*/ 	.short	(.L_89 - .L_88)
	.align		4
.L_88:
        /*0154*/ 	.word	index@(_ZN2at6native29vectorized_elementwise_kernelILi8EZZNS0_73_GLOBAL__N__c8866d80_35_SparseBinaryOpIntersectionKernel_cu_9e10b42f_311142_sparse_binary_op_intersection_kernel_implINS2_18CUDAKernelLauncherENS2_36CUDAValueSelectionIntersectionKernelINS2_5MulOpEEElLl0EEEvRNS_6TensorERKS8_SB_RKSt6vectorIlSaIlEERKSt8optionalIS8_ESK_bbENKUlvE1_clEvEUllE_St5arrayIPcLm2EEEEviT0_T1_)
        /*0158*/ 	.word	0x00000030


	//----- nvinfo : EIATTR_FRAME_SIZE
	.align		4
.L_89:
        /*015c*/ 	.byte	0x04, 0x11
        /*015e*/ 	.short	(.L_91 - .L_90)
	.align		4
.L_90:
        /*0160*/ 	.word	index@(_ZN2at6native29vectorized_elementwise_kernelILi8EZZNS0_73_GLOBAL__N__c8866d80_35_SparseBinaryOpIntersectionKernel_cu_9e10b42f_311142_sparse_binary_op_intersection_kernel_implINS2_18CUDAKernelLauncherENS2_36CUDAValueSelectionIntersectionKernelINS2_5MulOpEEElLl0EEEvRNS_6TensorERKS8_SB_RKSt6vectorIlSaIlEERKSt8optionalIS8_ESK_bbENKUlvE1_clEvEUllE_St5arrayIPcLm2EEEEviT0_T1_)
        /*0164*/ 	.word	0x00000000


	//----- nvinfo : EIATTR_REGCOUNT
	.align		4
.L_91:
        /*0168*/ 	.byte	0x04, 0x2f
        /*016a*/ 	.short	(.L_93 - .L_92)
	.align		4
.L_92:
        /*016c*/ 	.word	index@(_ZN2at6native29vectorized_elementwise_kernelILi4EZZNS0_73_GLOBAL__N__c8866d80_35_SparseBinaryOpIntersectionKernel_cu_9e10b42f_311142_sparse_binary_op_intersection_kernel_implINS2_18CUDAKernelLauncherENS2_36CUDAValueSelectionIntersectionKernelINS2_5MulOpEEElLl0EEEvRNS_6TensorERKS8_SB_RKSt6vectorIlSaIlEERKSt8optionalIS8_ESK_bbENKUlvE1_clEvEUllE_St5arrayIPcLm2EEEEviT0_T1_)
        /*0170*/ 	.word	0x00000030


	//----- nvinfo : EIATTR_FRAME_SIZE
	.align		4
.L_93:
        /*0174*/ 	.byte	0x04, 0x11
        /*0176*/ 	.short	(.L_95 - .L_94)
	.align		4
.L_94:
        /*0178*/ 	.word	index@(_ZN2at6native29vectorized_elementwise_kernelILi4EZZNS0_73_GLOBAL__N__c8866d80_35_SparseBinaryOpIntersectionKernel_cu_9e10b42f_311142_sparse_binary_op_intersection_kernel_implINS2_18CUDAKernelLauncherENS2_36CUDAValueSelectionIntersectionKernelINS2_5MulOpEEElLl0EEEvRNS_6TensorERKS8_SB_RKSt6vectorIlSaIlEERKSt8optionalIS8_ESK_bbENKUlvE1_clEvEUllE_St5arrayIPcLm2EEEEviT0_T1_)
        /*017c*/ 	.word	0x00000000


	//----- nvinfo : EIATTR_REGCOUNT
	.align		4
.L_95:
        /*0180*/ 	.byte	0x04, 0x2f
        /*0182*/ 	.short	(.L_97 - .L_96)
	.align		4
.L_96:
        /*0184*/ 	.word	index@(_ZN2at6native29vectorized_elementwise_kernelILi2EZZNS0_73_GLOBAL__N__c8866d80_35_SparseBinaryOpIntersectionKernel_cu_9e10b42f_311142_sparse_binary_op_intersection_kernel_implINS2_18CUDAKernelLauncherENS2_36CUDAValueSelectionIntersectionKernelINS2_5MulOpEEElLl0EEEvRNS_6TensorERKS8_SB_RKSt6vectorIlSaIlEERKSt8optionalIS8_ESK_bbENKUlvE1_clEvEUllE_St5arrayIPcLm2EEEEviT0_T1_)
        /*0188*/ 	.word	0x00000030


	//----- nvinfo : EIATTR_FRAME_SIZE
	.align		4
.L_97:
        /*018c*/ 	.byte	0x04, 0x11
        /*018e*/ 	.short	(.L_99 - .L_98)
	.align		4
.L_98:
        /*0190*/ 	.word	index@(_ZN2at6native29vectorized_elementwise_kernelILi2EZZNS0_73_GLOBAL__N__c8866d80_35_SparseBinaryOpIntersectionKernel_cu_9e10b42f_311142_sparse_binary_op_intersection_kernel_implINS2_18CUDAKernelLauncherENS2_36CUDAValueSelectionIntersectionKernelINS2_5MulOpEEElLl0EEEvRNS_6TensorERKS8_SB_RKSt6vectorIlSaIlEERKSt8optionalIS8_ESK_bbENKUlvE1_clEvEUllE_St5arrayIPcLm2EEEEviT0_T1_)
        /*0194*/ 	.word	0x00000000


	//----- nvinfo : EIATTR_REGCOUNT
	.align		4
.L_99:
        /*0198*/ 	.byte	0x04, 0x2f
        /*019a*/ 	.short	(.L_101 - .L_100)
	.align		4
.L_100:
        /*019c*/ 	.word	index@(_ZN2at6native27unrolled_elementwise_kernelIZZNS0_73_GLOBAL__N__c8866d80_35_SparseBinaryOpIntersectionKernel_cu_9e10b42f_311142_sparse_binary_op_intersection_kernel_implINS2_18CUDAKernelLauncherENS2_36CUDAValueSelectionIntersectionKernelINS2_5MulOpEEElLl0EEEvRNS_6TensorERKS8_SB_RKSt6vectorIlSaIlEERKSt8optionalIS8_ESK_bbENKUlvE1_clEvEUllE_St5arrayIPcLm2EELi4E23TrivialOffsetCalculatorILi1EjESR_NS0_6memory15LoadWithoutCastENSS_16StoreWithoutCastEEEviT_T0_T2_T3_T4_T5_)
        /*01a0*/ 	.word	0x00000020


	//----- nvinfo : EIATTR_FRAME_SIZE
	.align		4
.L_101:
        /*01a4*/ 	.byte	0x04, 0x11
        /*01a6*/ 	.short	(.L_103 - .L_102)
	.align		4
.L_102:
        /*01a8*/ 	.word	index@(_ZN2at6native27unrolled_elementwise_kernelIZZNS0_73_GLOBAL__N__c8866d80_35_SparseBinaryOpIntersectionKernel_cu_9e10b42f_311142_sparse_binary_op_intersection_kernel_implINS2_18CUDAKernelLauncherENS2_36CUDAValueSelectionIntersectionKernelINS2_5MulOpEEElLl0EEEvRNS_6TensorERKS8_SB_RKSt6vectorIlSaIlEERKSt8optionalIS8_ESK_bbENKUlvE1_clEvEUllE_St5arrayIPcLm2EELi4E23TrivialOffsetCalculatorILi1EjESR_NS0_6memory15LoadWithoutCastENSS_16StoreWithoutCastEEEviT_T0_T2_T3_T4_T5_)
        /*01ac*/ 	.word	0x00000000


	//----- nvinfo : EIATTR_REGCOUNT
	.align		4
.L_103:
        /*01b0*/ 	.byte	0x04, 0x2f
        /*01b2*/ 	.short	(.L_105 - .L_104)
	.align		4
.L_104:
        /*01b4*/ 	.word	index@(_ZN2at6native18elementwise_kernelILi128ELi2EZNS0_22gpu_kernel_impl_nocastIZZNS0_73_GLOBAL__N__c8866d80_35_SparseBinaryOpIntersectionKernel_cu_9e10b42f_311142_sparse_binary_op_intersection_kernel_implINS3_18CUDAKernelLauncherENS3_36CUDAValueSelectionIntersectionKernelINS3_5MulOpEEElLl0EEEvRNS_6TensorERKS9_SC_RKSt6vectorIlSaIlEERKSt8optionalIS9_ESL_bbENKUlvE1_clEvEUllE_EEvRNS_18TensorIteratorBaseERKT_EUliE_EEviT1_)
        /*01b8*/ 	.word	0x00000030


	//----- nvinfo : EIATTR_FRAME_SIZE
	.align		4
.L_105:
        /*01bc*/ 	.byte	0x04, 0x11
        /*01be*/ 	.short	(.L_107 - .L_106)
	.align		4
.L_106:
        /*01c0*/ 	.word	index@(_ZN2at6native18elementwise_kernelILi128ELi2EZNS0_22gpu_kernel_impl_nocastIZZNS0_73_GLOBAL__N__c8866d80_35_SparseBinaryOpIntersectionKernel_cu_9e10b42f_311142_sparse_binary_op_intersection_kernel_implINS3_18CUDAKernelLauncherENS3_36CUDAValueSelectionIntersectionKernelINS3_5MulOpEEElLl0EEEvRNS_6TensorERKS9_SC_RKSt6vectorIlSaIlEERKSt8optionalIS9_ESL_bbENKUlvE1_clEvEUllE_EEvRNS_18TensorIteratorBaseERKT_EUliE_EEviT1_)
        /*01c4*/ 	.word	0x00000000


	//----- nvinfo : EIATTR_REGCOUNT
	.align		4
.L_107:
        /*01c8*/ 	.byte	0x04, 0x2f
        /*01ca*/ 	.short	(.L_109 - .L_108)
	.align		4
.L_108:
        /*01cc*/ 	.word	index@(_ZN2at6native27unrolled_elementwise_kernelIZZNS0_73_GLOBAL__N__c8866d80_35_SparseBinaryOpIntersectionKernel_cu_9e10b42f_311142_sparse_binary_op_intersection_kernel_implINS2_18CUDAKernelLauncherENS2_36CUDAValueSelectionIntersectionKernelINS2_5MulOpEEElLl0EEEvRNS_6TensorERKS8_SB_RKSt6vectorIlSaIlEERKSt8optionalIS8_ESK_bbENKUlvE1_clEvEUllE_St5arrayIPcLm2EELi4E23TrivialOffsetCalculatorILi1EjESR_NS0_6memory12LoadWithCastILi1EEENSS_13StoreWithCastILi1EEEEEviT_T0_T2_T3_T4_T5_)
        /*01d0*/ 	.word	0x00000030


	//----- nvinfo : EIATTR_FRAME_SIZE
	.align		4
.L_109:
        /*01d4*/ 	.byte	0x04, 0x11
        /*01d6*/ 	.short	(.L_111 - .L_110)
	.align		4
.L_110:
        /*01d8*/ 	.word	index@(_ZN2at6native27unrolled_elementwise_kernelIZZNS0_73_GLOBAL__N__c8866d80_35_SparseBinaryOpIntersectionKernel_cu_9e10b42f_311142_sparse_binary_op_intersection_kernel_implINS2_18CUDAKernelLauncherENS2_36CUDAValueSelectionIntersectionKernelINS2_5MulOpEEElLl0EEEvRNS_6TensorERKS8_SB_RKSt6vectorIlSaIlEERKSt8optionalIS8_ESK_bbENKUlvE1_clEvEUllE_St5arrayIPcLm2EELi4E23TrivialOffsetCalculatorILi1EjESR_NS0_6memory12LoadWithCastILi1EEENSS_13StoreWithCastILi1EEEEEviT_T0_T2_T3_T4_T5_)
        /*01dc*/ 	.word	0x00000000


	//----- nvinfo : EIATTR_REGCOUNT
	.align		4
.L_111:
        /*01e0*/ 	.byte	0x04, 0x2f
        /*01e2*/ 	.short	(.L_113 - .L_112)
	.align		4
.L_112:
        /*01e4*/ 	.word	index@(_ZN2at6native18elementwise_kernelILi128ELi4EZNS0_15gpu_kernel_implIZZNS0_73_GLOBAL__N__c8866d80_35_SparseBinaryOpIntersectionKernel_cu_9e10b42f_311142_sparse_binary_op_intersection_kernel_implINS3_18CUDAKernelLauncherENS3_36CUDAValueSelectionIntersectionKernelINS3_5MulOpEEElLl0EEEvRNS_6TensorERKS9_SC_RKSt6vectorIlSaIlEERKSt8optionalIS9_ESL_bbENKUlvE1_clEvEUllE_EEvRNS_18TensorIteratorBaseERKT_EUliE_EEviT1_)
        /*01e8*/ 	.word	0x00000030


	//----- nvinfo : EIATTR_FRAME_SIZE
	.align		4
.L_113:
        /*01ec*/ 	.byte	0x04, 0x11
        /*01ee*/ 	.short	(.L_115 - .L_114)
	.align		4
.L_114:
        /*01f0*/ 	.word	index@(_ZN2at6native18elementwise_kernelILi128ELi4EZNS0_15gpu_kernel_implIZZNS0_73_GLOBAL__N__c8866d80_35_SparseBinaryOpIntersectionKernel_cu_9e10b42f_311142_sparse_binary_op_intersection_kernel_implINS3_18CUDAKernelLauncherENS3_36CUDAValueSelectionIntersectionKernelINS3_5MulOpEEElLl0EEEvRNS_6TensorERKS9_SC_RKSt6vectorIlSaIlEERKSt8optionalIS9_ESL_bbENKUlvE1_clEvEUllE_EEvRNS_18TensorIteratorBaseERKT_EUliE_EEviT1_)
        /*01f4*/ 	.word	0x00000000


	//----- nvinfo : EIATTR_REGCOUNT
	.align		4
.L_115:
        /*01f8*/ 	.byte	0x04, 0x2f
        /*01fa*/ 	.short	(.L_117 - .L_116)
	.align		4
.L_116:
        /*01fc*/ 	.word	index@(_ZN2at6native29vectorized_elementwise_kernelILi8EZZNS0_73_GLOBAL__N__c8866d80_35_SparseBinaryOpIntersectionKernel_cu_9e10b42f_311142_sparse_binary_op_intersection_kernel_implINS2_18CUDAKernelLauncherENS2_36CUDAValueSelectionIntersectionKernelINS2_5MulOpEEElLl0EEEvRNS_6TensorERKS8_SB_RKSt6vectorIlSaIlEERKSt8optionalIS8_ESK_bbENKUlvE3_clEvEUllE_St5arrayIPcLm2EEEEviT0_T1_)
        /*0200*/ 	.word	0x00000030


	//----- nvinfo : EIATTR_FRAME_SIZE
	.align		4
.L_117:
        /*0204*/ 	.byte	0x04, 0x11
        /*0206*/ 	.short	(.L_119 - .L_118)
	.align		4
.L_118:
        /*0208*/ 	.word	index@(_ZN2at6native29vectorized_elementwise_kernelILi8EZZNS0_73_GLOBAL__N__c8866d80_35_SparseBinaryOpIntersectionKernel_cu_9e10b42f_311142_sparse_binary_op_intersection_kernel_implINS2_18CUDAKernelLauncherENS2_36CUDAValueSelectionIntersectionKernelINS2_5MulOpEEElLl0EEEvRNS_6TensorERKS8_SB_RKSt6vectorIlSaIlEERKSt8optionalIS8_ESK_bbENKUlvE3_clEvEUllE_St5arrayIPcLm2EEEEviT0_T1_)
        /*020c*/ 	.word	0x00000000


	//----- nvinfo : EIATTR_REGCOUNT
	.align		4
.L_119:
        /*0210*/ 	.byte	0x04, 0x2f
        /*0212*/ 	.short	(.L_121 - .L_120)
	.align		4
.L_120:
        /*0214*/ 	.word	index@(_ZN2at6native29vectorized_elementwise_kernelILi4EZZNS0_73_GLOBAL__N__c8866d80_35_SparseBinaryOpIntersectionKernel_cu_9e10b42f_311142_sparse_binary_op_intersection_kernel_implINS2_18CUDAKernelLauncherENS2_36CUDAValueSelectionIntersectionKernelINS2_5MulOpEEElLl0EEEvRNS_6TensorERKS8_SB_RKSt6vectorIlSaIlEERKSt8optionalIS8_ESK_bbENKUlvE3_clEvEUllE_St5arrayIPcLm2EEEEviT0_T1_)
        /*0218*/ 	.word	0x00000030


	//----- nvinfo : EIATTR_FRAME_SIZE
	.align		4
.L_121:
        /*021c*/ 	.byte	0x04, 0x11
        /*021e*/ 	.short	(.L_123 - .L_122)
	.align		4
.L_122:
        /*0220*/ 	.word	index@(_ZN2at6native29vectorized_elementwise_kernelILi4EZZNS0_73_GLOBAL__N__c8866d80_35_SparseBinaryOpIntersectionKernel_cu_9e10b42f_311142_sparse_binary_op_intersection_kernel_implINS2_18CUDAKernelLauncherENS2_36CUDAValueSelectionIntersectionKernelINS2_5MulOpEEElLl0EEEvRNS_6TensorERKS8_SB_RKSt6vectorIlSaIlEERKSt8optionalIS8_ESK_bbENKUlvE3_clEvEUllE_St5arrayIPcLm2EEEEviT0_T1_)
        /*0224*/ 	.word	0x00000000


	//----- nvinfo : EIATTR_REGCOUNT
	.align		4
.L_123:
        /*0228*/ 	.byte	0x04, 0x2f
        /*022a*/ 	.short	(.L_125 - .L_124)
	.align		4
.L_124:
        /*022c*/ 	.word	index@(_ZN2at6native29vectorized_elementwise_kernelILi2EZZNS0_73_GLOBAL__N__c8866d80_35_SparseBinaryOpIntersectionKernel_cu_9e10b42f_311142_sparse_binary_op_intersection_kernel_implINS2_18CUDAKernelLauncherENS2_36CUDAValueSelectionIntersectionKernelINS2_5MulOpEEElLl0EEEvRNS_6TensorERKS8_SB_RKSt6vectorIlSaIlEERKSt8optionalIS8_ESK_bbENKUlvE3_clEvEUllE_St5arrayIPcLm2EEEEviT0_T1_)
        /*0230*/ 	.word	0x00000030


	//----- nvinfo : EIATTR_FRAME_SIZE
	.align		4
.L_125:
        /*0234*/ 	.byte	0x04, 0x11
        /*0236*/ 	.short	(.L_127 - .L_126)
	.align		4
.L_126:
        /*0238*/ 	.word	index@(_ZN2at6native29vectorized_elementwise_kernelILi2EZZNS0_73_GLOBAL__N__c8866d80_35_SparseBinaryOpIntersectionKernel_cu_9e10b42f_311142_sparse_binary_op_intersection_kernel_implINS2_18CUDAKernelLauncherENS2_36CUDAValueSelectionIntersectionKernelINS2_5MulOpEEElLl0EEEvRNS_6TensorERKS8_SB_RKSt6vectorIlSaIlEERKSt8optionalIS8_ESK_bbENKUlvE3_clEvEUllE_St5arrayIPcLm2EEEEviT0_T1_)
        /*023c*/ 	.word	0x00000000


	//----- nvinfo : EIATTR_REGCOUNT
	.align		4
.L_127:
        /*0240*/ 	.byte	0x04, 0x2f
        /*0242*/ 	.short	(.L_129 - .L_128)
	.align		4
.L_128:
        /*0244*/ 	.word	index@(_ZN2at6native27unrolled_elementwise_kernelIZZNS0_73_GLOBAL__N__c8866d80_35_SparseBinaryOpIntersectionKernel_cu_9e10b42f_311142_sparse_binary_op_intersection_kernel_implINS2_18CUDAKernelLauncherENS2_36CUDAValueSelectionIntersectionKernelINS2_5MulOpEEElLl0EEEvRNS_6TensorERKS8_SB_RKSt6vectorIlSaIlEERKSt8optionalIS8_ESK_bbENKUlvE3_clEvEUllE_St5arrayIPcLm2EELi4E23TrivialOffsetCalculatorILi1EjESR_NS0_6memory15LoadWithoutCastENSS_16StoreWithoutCastEEEviT_T0_T2_T3_T4_T5_)
        /*0248*/ 	.word	0x00000028


	//----- nvinfo : EIATTR_FRAME_SIZE
	.align		4
.L_129:
        /*024c*/ 	.byte	0x04, 0x11
        /*024e*/ 	.short	(.L_131 - .L_130)
	.align		4
.L_130:
        /*0250*/ 	.word	index@(_ZN2at6native27unrolled_elementwise_kernelIZZNS0_73_GLOBAL__N__c8866d80_35_SparseBinaryOpIntersectionKernel_cu_9e10b42f_311142_sparse_binary_op_intersection_kernel_implINS2_18CUDAKernelLauncherENS2_36CUDAValueSelectionIntersectionKernelINS2_5MulOpEEElLl0EEEvRNS_6TensorERKS8_SB_RKSt6vectorIlSaIlEERKSt8optionalIS8_ESK_bbENKUlvE3_clEvEUllE_St5arrayIPcLm2EELi4E23TrivialOffsetCalculatorILi1EjESR_NS0_6memory15LoadWithoutCastENSS_16StoreWithoutCastEEEviT_T0_T2_T3_T4_T5_)
        /*0254*/ 	.word	0x00000000


	//----- nvinfo : EIATTR_REGCOUNT
	.align		4
.L_131:
        /*0258*/ 	.byte	0x04, 0x2f
        /*025a*/ 	.short	(.L_133 - .L_132)
	.align		4
.L_132:
        /*025c*/ 	.word	index@(_ZN2at6native18elementwise_kernelILi128ELi2EZNS0_22gpu_kernel_impl_nocastIZZNS0_73_GLOBAL__N__c8866d80_35_SparseBinaryOpIntersectionKernel_cu_9e10b42f_311142_sparse_binary_op_intersection_kernel_implINS3_18CUDAKernelLauncherENS3_36CUDAValueSelectionIntersectionKernelINS3_5MulOpEEElLl0EEEvRNS_6TensorERKS9_SC_RKSt6vectorIlSaIlEERKSt8optionalIS9_ESL_bbENKUlvE3_clEvEUllE_EEvRNS_18TensorIteratorBaseERKT_EUliE_EEviT1_)
        /*0260*/ 	.word	0x0000005a


	//----- nvinfo : EIATTR_FRAME_SIZE
	.align		4
.L_133:
        /*0264*/ 	.byte	0x04, 0x11
        /*0266*/ 	.short	(.L_135 - .L_134)
	.align		4
.L_134:
        /*0268*/ 	.word	index@(_ZN2at6native18elementwise_kernelILi128ELi2EZNS0_22gpu_kernel_impl_nocastIZZNS0_73_GLOBAL__N__c8866d80_35_SparseBinaryOpIntersectionKernel_cu_9e10b42f_311142_sparse_binary_op_intersection_kernel_implINS3_18CUDAKernelLauncherENS3_36CUDAValueSelectionIntersectionKernelINS3_5MulOpEEElLl0EEEvRNS_6TensorERKS9_SC_RKSt6vectorIlSaIlEERKSt8optionalIS9_ESL_bbENKUlvE3_clEvEUllE_EEvRNS_18TensorIteratorBaseERKT_EUliE_EEviT1_)
        /*026c*/ 	.word	0x00000000


	//----- nvinfo : EIATTR_REGCOUNT
	.align		4
.L_135:
        /*0270*/ 	.byte	0x04, 0x2f
        /*0272*/ 	.short	(.L_137 - .L_136)
	.align		4
.L_136:
        /*0274*/ 	.word	index@(_ZN2at6native27unrolled_elementwise_kernelIZZNS0_73_GLOBAL__N__c8866d80_35_SparseBinaryOpIntersectionKernel_cu_9e10b42f_311142_sparse_binary_op_intersection_kernel_implINS2_18CUDAKernelLauncherENS2_36CUDAValueSelectionIntersectionKernelINS2_5MulOpEEElLl0EEEvRNS_6TensorERKS8_SB_RKSt6vectorIlSaIlEERKSt8optionalIS8_ESK_bbENKUlvE3_clEvEUllE_St5arrayIPcLm2EELi4E23TrivialOffsetCalculatorILi1EjESR_NS0_6memory12LoadWithCastILi1EEENSS_13StoreWithCastILi1EEEEEviT_T0_T2_T3_T4_T5_)
        /*0278*/ 	.word	0x00000028


	//----- nvinfo : EIATTR_FRAME_SIZE
	.align		4
.L_137:
        /*027c*/ 	.byte	0x04, 0x11
        /*027e*/ 	.short	(.L_139 - .L_138)
	.align		4
.L_138:
        /*0280*/ 	.word	index@(_ZN2at6native27unrolled_elementwise_kernelIZZNS0_73_GLOBAL__N__c8866d80_35_SparseBinaryOpIntersectionKernel_cu_9e10b42f_311142_sparse_binary_op_intersection_kernel_implINS2_18CUDAKernelLauncherENS2_36CUDAValueSelectionIntersectionKernelINS2_5MulOpEEElLl0EEEvRNS_6TensorERKS8_SB_RKSt6vectorIlSaIlEERKSt8optionalIS8_ESK_bbENKUlvE3_clEvEUllE_St5arrayIPcLm2EELi4E23TrivialOffsetCalculatorILi1EjESR_NS0_6memory12LoadWithCastILi1EEENSS_13StoreWithCastILi1EEEEEviT_T0_T2_T3_T4_T5_)
        /*0284*/ 	.word	0x00000000


	//----- nvinfo : EIATTR_REGCOUNT
	.align		4
.L_139:
        /*0288*/ 	.byte	0x04, 0x2f
        /*028a*/ 	.short	(.L_141 - .L_140)
	.align		4
.L_140:
        /*028c*/ 	.word	index@(_ZN2at6native18elementwise_kernelILi128ELi4EZNS0_15gpu_kernel_implIZZNS0_73_GLOBAL__N__c8866d80_35_SparseBinaryOpIntersectionKernel_cu_9e10b42f_311142_sparse_binary_op_intersection_kernel_implINS3_18CUDAKernelLauncherENS3_36CUDAValueSelectionIntersectionKernelINS3_5MulOpEEElLl0EEEvRNS_6TensorERKS9_SC_RKSt6vectorIlSaIlEERKSt8optionalIS9_ESL_bbENKUlvE3_clEvEUllE_EEvRNS_18TensorIteratorBaseERKT_EUliE_EEviT1_)
        /*0290*/ 	.word	0x0000005c


	//----- nvinfo : EIATTR_FRAME_SIZE
	.align		4
.L_141:
        /*0294*/ 	.byte	0x04, 0x11
        /*0296*/ 	.short	(.L_143 - .L_142)
	.align		4
.L_142:
        /*0298*/ 	.word	index@(_ZN2at6native18elementwise_kernelILi128ELi4EZNS0_15gpu_kernel_implIZZNS0_73_GLOBAL__N__c8866d80_35_SparseBinaryOpIntersectionKernel_cu_9e10b42f_311142_sparse_binary_op_intersection_kernel_implINS3_18CUDAKernelLauncherENS3_36CUDAValueSelectionIntersectionKernelINS3_5MulOpEEElLl0EEEvRNS_6TensorERKS9_SC_RKSt6vectorIlSaIlEERKSt8optionalIS9_ESL_bbENKUlvE3_clEvEUllE_EEvRNS_18TensorIteratorBaseERKT_EUliE_EEviT1_)
        /*029c*/ 	.word	0x00000000


	//----- nvinfo : EIATTR_REGCOUNT
	.align		4
.L_143:
        /*02a0*/ 	.byte	0x04, 0x2f
        /*02a2*/ 	.short	(.L_145 - .L_144)
	.align		4
.L_144:
        /*02a4*/ 	.word	index@(_ZN2at6native29vectorized_elementwise_kernelILi8EZZNS0_73_GLOBAL__N__c8866d80_35_SparseBinaryOpIntersectionKernel_cu_9e10b42f_311142_sparse_binary_op_intersection_kernel_implINS2_18CUDAKernelLauncherENS2_36CUDAValueSelectionIntersectionKernelINS2_9RhsProjOpEEElLl8EEEvRNS_6TensorERKS8_SB_RKSt6vectorIlSaIlEERKSt8optionalIS8_ESK_bbENKUlvE1_clEvEUllE_St5arrayIPcLm2EEEEviT0_T1_)
        /*02a8*/ 	.word	0x00000028


	//----- nvinfo : EIATTR_FRAME_SIZE
	.align		4
.L_145:
        /*02ac*/ 	.byte	0x04, 0x11
        /*02ae*/ 	.short	(.L_147 - .L_146)
	.align		4
.L_146:
        /*02b0*/ 	.word	index@(_ZN2at6native29vectorized_elementwise_kernelILi8EZZNS0_73_GLOBAL__N__c8866d80_35_SparseBinaryOpIntersectionKernel_cu_9e10b42f_311142_sparse_binary_op_intersection_kernel_implINS2_18CUDAKernelLauncherENS2_36CUDAValueSelectionIntersectionKernelINS2_9RhsProjOpEEElLl8EEEvRNS_6TensorERKS8_SB_RKSt6vectorIlSaIlEERKSt8optionalIS8_ESK_bbENKUlvE1_clEvEUllE_St5arrayIPcLm2EEEEviT0_T1_)
        /*02b4*/ 	.word	0x00000068


	//----- nvinfo : EIATTR_REGCOUNT
	.align		4
.L_147:
        /*02b8*/ 	.byte	0x04, 0x2f
        /*02ba*/ 	.short	(.L_149 - .L_148)
	.align		4
.L_148:
        /*02bc*/ 	.word	index@(_ZN2at6native29vectorized_elementwise_kernelILi4EZZNS0_73_GLOBAL__N__c8866d80_35_SparseBinaryOpIntersectionKernel_cu_9e10b42f_311142_sparse_binary_op_intersection_kernel_implINS2_18CUDAKernelLauncherENS2_36CUDAValueSelectionIntersectionKernelINS2_9RhsProjOpEEElLl8EEEvRNS_6TensorERKS8_SB_RKSt6vectorIlSaIlEERKSt8optionalIS8_ESK_bbENKUlvE1_clEvEUllE_St5arrayIPcLm2EEEEviT0_T1_)
        /*02c0*/ 	.word	0x00000028


	//----- nvinfo : EIATTR_FRAME_SIZE
	.align		4
.L_149:
        /*02c4*/ 	.byte	0x04, 0x11
        /*02c6*/ 	.short	(.L_151 - .L_150)
	.align		4
.L_150:
        /*02c8*/ 	.word	index@(_ZN2at6native29vectorized_elementwise_kernelILi4EZZNS0_73_GLOBAL__N__c8866d80_35_SparseBinaryOpIntersectionKernel_cu_9e10b42f_311142_sparse_binary_op_intersection_kernel_implINS2_18CUDAKernelLauncherENS2_36CUDAValueSelectionIntersectionKernelINS2_9RhsProjOpEEElLl8EEEvRNS_6TensorERKS8_SB_RKSt6vectorIlSaIlEERKSt8optionalIS8_ESK_bbENKUlvE1_clEvEUllE_St5arrayIPcLm2EEEEviT0_T1_)
        /*02cc*/ 	.word	0x00000068


	//----- nvinfo : EIATTR_REGCOUNT
	.align		4
.L_151:
        /*02d0*/ 	.byte	0x04, 0x2f
        /*02d2*/ 	.short	(.L_153 - .L_152)
	.align		4
.L_152:
        /*02d4*/ 	.word	index@(_ZN2at6native29vectorized_elementwise_kernelILi2EZZNS0_73_GLOBAL__N__c8866d80_35_SparseBinaryOpIntersectionKernel_cu_9e10b42f_311142_sparse_binary_op_intersection_kernel_implINS2_18CUDAKernelLauncherENS2_36CUDAValueSelectionIntersectionKernelINS2_9RhsProjOpEEElLl8EEEvRNS_6TensorERKS8_SB_RKSt6vectorIlSaIlEERKSt8optionalIS8_ESK_bbENKUlvE1_clEvEUllE_St5arrayIPcLm2EEEEviT0_T1_)
        /*02d8*/ 	.word	0x00000028


	//----- nvinfo : EIATTR_FRAME_SIZE
	.align		4
.L_153:
        /*02dc*/ 	.byte	0x04, 0x11
        /*02de*/ 	.short	(.L_155 - .L_154)
	.align		4
.L_154:
        /*02e0*/ 	.word	index@(_ZN2at6native29vectorized_elementwise_kernelILi2EZZNS0_73_GLOBAL__N__c8866d80_35_SparseBinaryOpIntersectionKernel_cu_9e10b42f_311142_sparse_binary_op_intersection_kernel_implINS2_18CUDAKernelLauncherENS2_36CUDAValueSelectionIntersectionKernelINS2_9RhsProjOpEEElLl8EEEvRNS_6TensorERKS8_SB_RKSt6vectorIlSaIlEERKSt8optionalIS8_ESK_bbENKUlvE1_clEvEUllE_St5arrayIPcLm2EEEEviT0_T1_)
        /*02e4*/ 	.word	0x00000068


	//----- nvinfo : EIATTR_REGCOUNT
	.align		4
.L_155:
        /*02e8*/ 	.byte	0x04, 0x2f
        /*02ea*/ 	.short	(.L_157 - .L_156)
	.align		4
.L_156:
        /*02ec*/ 	.word	index@(_ZN2at6native27unrolled_elementwise_kernelIZZNS0_73_GLOBAL__N__c8866d80_35_SparseBinaryOpIntersectionKernel_cu_9e10b42f_311142_sparse_binary_op_intersection_kernel_implINS2_18CUDAKernelLauncherENS2_36CUDAValueSelectionIntersectionKernelINS2_9RhsProjOpEEElLl8EEEvRNS_6TensorERKS8_SB_RKSt6vectorIlSaIlEERKSt8optionalIS8_ESK_bbENKUlvE1_clEvEUllE_St5arrayIPcLm2EELi4E23TrivialOffsetCalculatorILi1EjESR_NS0_6memory15LoadWithoutCastENSS_16StoreWithoutCastEEEviT_T0_T2_T3_T4_T5_)
        /*02f0*/ 	.word	0x00000022


	//----- nvinfo : EIATTR_FRAME_SIZE
	.align		4
.L_157:
        /*02f4*/ 	.byte	0x04, 0x11
        /*02f6*/ 	.short	(.L_159 - .L_158)
	.align		4
.L_158:
        /*02f8*/ 	.word	index@(_ZN2at6native27unrolled_elementwise_kernelIZZNS0_73_GLOBAL__N__c8866d80_35_SparseBinaryOpIntersectionKernel_cu_9e10b42f_311142_sparse_binary_op_intersection_kernel_implINS2_18CUDAKernelLauncherENS2_36CUDAValueSelectionIntersectionKernelINS2_9RhsProjOpEEElLl8EEEvRNS_6TensorERKS8_SB_RKSt6vectorIlSaIlEERKSt8optionalIS8_ESK_bbENKUlvE1_clEvEUllE_St5arrayIPcLm2EELi4E23TrivialOffsetCalculatorILi1EjESR_NS0_6memory15LoadWithoutCastENSS_16StoreWithoutCastEEEviT_T0_T2_T3_T4_T5_)
        /*02fc*/ 	.word	0x00000068


	//----- nvinfo : EIATTR_REGCOUNT
	.align		4
.L_159:
        /*0300*/ 	.byte	0x04, 0x2f
        /*0302*/ 	.short	(.L_161 - .L_160)
	.align		4
.L_160:
        /*0304*/ 	.word	index@(_ZN2at6native18elementwise_kernelILi128ELi2EZNS0_22gpu_kernel_impl_nocastIZZNS0_73_GLOBAL__N__c8866d80_35_SparseBinaryOpIntersectionKernel_cu_9e10b42f_311142_sparse_binary_op_intersection_kernel_implINS3_18CUDAKernelLauncherENS3_36CUDAValueSelectionIntersectionKernelINS3_9RhsProjOpEEElLl8EEEvRNS_6TensorERKS9_SC_RKSt6vectorIlSaIlEERKSt8optionalIS9_ESL_bbENKUlvE1_clEvEUllE_EEvRNS_18TensorIteratorBaseERKT_EUliE_EEviT1_)
        /*0308*/ 	.word	0x00000020


	//----- nvinfo : EIATTR_FRAME_SIZE
	.align		4
.L_161:
        /*030c*/ 	.byte	0x04, 0x11
        /*030e*/ 	.short	(.L_163 - .L_162)
	.align		4
.L_162:
        /*0310*/ 	.word	index@(_ZN2at6native18elementwise_kernelILi128ELi2EZNS0_22gpu_kernel_impl_nocastIZZNS0_73_GLOBAL__N__c8866d80_35_SparseBinaryOpIntersectionKernel_cu_9e10b42f_311142_sparse_binary_op_intersection_kernel_implINS3_18CUDAKernelLauncherENS3_36CUDAValueSelectionIntersectionKernelINS3_9RhsProjOpEEElLl8EEEvRNS_6TensorERKS9_SC_RKSt6vectorIlSaIlEERKSt8optionalIS9_ESL_bbENKUlvE1_clEvEUllE_EEvRNS_18TensorIteratorBaseERKT_EUliE_EEviT1_)
        /*0314*/ 	.word	0x00000000


	//----- nvinfo : EIATTR_REGCOUNT
	.align		4
.L_163:
        /*0318*/ 	.byte	0x04, 0x2f
        /*031a*/ 	.short	(.L_165 - .L_164)
	.align		4
.L_164:
        /*031c*/ 	.word	index@(_ZN2at6native27unrolled_elementwise_kernelIZZNS0_73_GLOBAL__N__c8866d80_35_SparseBinaryOpIntersectionKernel_cu_9e10b42f_311142_sparse_binary_op_intersection_kernel_implINS2_18CUDAKernelLauncherENS2_36CUDAValueSelectionIntersectionKernelINS2_9RhsProjOpEEElLl8EEEvRNS_6TensorERKS8_SB_RKSt6vectorIlSaIlEERKSt8optionalIS8_ESK_bbENKUlvE1_clEvEUllE_St5arrayIPcLm2EELi4E23TrivialOffsetCalculatorILi1EjESR_NS0_6memory12LoadWithCastILi1EEENSS_13StoreWithCastILi1EEEEEviT_T0_T2_T3_T4_T5_)
        /*0320*/ 	.word	0x0000002a


	//----- nvinfo : EIATTR_FRAME_SIZE
	.align		4
.L_165:
        /*0324*/ 	.byte	0x04, 0x11
        /*0326*/ 	.short	(.L_167 - .L_166)
	.align		4
.L_166:
        /*0328*/ 	.word	index@(_ZN2at6native27unrolled_elementwise_kernelIZZNS0_73_GLOBAL__N__c8866d80_35_SparseBinaryOpIntersectionKernel_cu_9e10b42f_311142_sparse_binary_op_intersection_kernel_implINS2_18CUDAKernelLauncherENS2_36CUDAValueSelectionIntersectionKernelINS2_9RhsProjOpEEElLl8EEEvRNS_6TensorERKS8_SB_RKSt6vectorIlSaIlEERKSt8optionalIS8_ESK_bbENKUlvE1_clEvEUllE_St5arrayIPcLm2EELi4E23TrivialOffsetCalculatorILi1EjESR_NS0_6memory12LoadWithCastILi1EEENSS_13StoreWithCastILi1EEEEEviT_T0_T2_T3_T4_T5_)
        /*032c*/ 	.word	0x00000068


	//----- nvinfo : EIATTR_REGCOUNT
	.align		4
.L_167:
        /*0330*/ 	.byte	0x04, 0x2f
        /*0332*/ 	.short	(.L_169 - .L_168)
	.align		4
.L_168:
        /*0334*/ 	.word	index@(_ZN2at6native18elementwise_kernelILi128ELi4EZNS0_15gpu_kernel_implIZZNS0_73_GLOBAL__N__c8866d80_35_SparseBinaryOpIntersectionKernel_cu_9e10b42f_311142_sparse_binary_op_intersection_kernel_implINS3_18CUDAKernelLauncherENS3_36CUDAValueSelectionIntersectionKernelINS3_9RhsProjOpEEElLl8EEEvRNS_6TensorERKS9_SC_RKSt6vectorIlSaIlEERKSt8optionalIS9_ESL_bbENKUlvE1_clEvEUllE_EEvRNS_18TensorIteratorBaseERKT_EUliE_EEviT1_)
        /*0338*/ 	.word	0x00000030


	//----- nvinfo : EIATTR_FRAME_SIZE
	.align		4
.L_169:
        /*033c*/ 	.byte	0x04, 0x11
        /*033e*/ 	.short	(.L_171 - .L_170)
	.align		4
.L_170:
        /*0340*/ 	.word	index@(_ZN2at6native18elementwise_kernelILi128ELi4EZNS0_15gpu_kernel_implIZZNS0_73_GLOBAL__N__c8866d80_35_SparseBinaryOpIntersectionKernel_cu_9e10b42f_311142_sparse_binary_op_intersection_kernel_implINS3_18CUDAKernelLauncherENS3_36CUDAValueSelectionIntersectionKernelINS3_9RhsProjOpEEElLl8EEEvRNS_6TensorERKS9_SC_RKSt6vectorIlSaIlEERKSt8optionalIS9_ESL_bbENKUlvE1_clEvEUllE_EEvRNS_18TensorIteratorBaseERKT_EUliE_EEviT1_)
        /*0344*/ 	.word	0x00000000


	//----- nvinfo : EIATTR_REGCOUNT
	.align		4
.L_171:
        /*0348*/ 	.byte	0x04, 0x2f
        /*034a*/ 	.short	(.L_173 - .L_172)
	.align		4
.L_172:
        /*034c*/ 	.word	index@(_ZN2at6native29vectorized_elementwise_kernelILi8EZZNS0_73_GLOBAL__N__c8866d80_35_SparseBinaryOpIntersectionKernel_cu_9e10b42f_311142_sparse_binary_op_intersection_kernel_implINS2_18CUDAKernelLauncherENS2_36CUDAValueSelectionIntersectionKernelINS2_9RhsProjOpEEElLl8EEEvRNS_6TensorERKS8_SB_RKSt6vectorIlSaIlEERKSt8optionalIS8_ESK_bbENKUlvE3_clEvEUllE_St5arrayIPcLm2EEEEviT0_T1_)
        /*0350*/ 	.word	0x00000028


	//----- nvinfo : EIATTR_FRAME_SIZE
	.align		4
.L_173:
        /*0354*/ 	.byte	0x04, 0x11
        /*0356*/ 	.short	(.L_175 - .L_174)
	.align		4
.L_174:
        /*0358*/ 	.word	index@(_ZN2at6native29vectorized_elementwise_kernelILi8EZZNS0_73_GLOBAL__N__c8866d80_35_SparseBinaryOpIntersectionKernel_cu_9e10b42f_311142_sparse_binary_op_intersection_kernel_implINS2_18CUDAKernelLauncherENS2_36CUDAValueSelectionIntersectionKernelINS2_9RhsProjOpEEElLl8EEEvRNS_6TensorERKS8_SB_RKSt6vectorIlSaIlEERKSt8optionalIS8_ESK_bbENKUlvE3_clEvEUllE_St5arrayIPcLm2EEEEviT0_T1_)
        /*035c*/ 	.word	0x00000090


	//----- nvinfo : EIATTR_REGCOUNT
	.align		4
.L_175:
        /*0360*/ 	.byte	0x04, 0x2f
        /*0362*/ 	.short	(.L_177 - .L_176)
	.align		4
.L_176:
        /*0364*/ 	.word	index@(_ZN2at6native29vectorized_elementwise_kernelILi4EZZNS0_73_GLOBAL__N__c8866d80_35_SparseBinaryOpIntersectionKernel_cu_9e10b42f_311142_sparse_binary_op_intersection_kernel_implINS2_18CUDAKernelLauncherENS2_36CUDAValueSelectionIntersectionKernelINS2_9RhsProjOpEEElLl8EEEvRNS_6TensorERKS8_SB_RKSt6vectorIlSaIlEERKSt8optionalIS8_ESK_bbENKUlvE3_clEvEUllE_St5arrayIPcLm2EEEEviT0_T1_)
        /*0368*/ 	.word	0x00000028


	//----- nvinfo : EIATTR_FRAME_SIZE
	.align		4
.L_177:
        /*036c*/ 	.byte	0x04, 0x11
        /*036e*/ 	.short	(.L_179 - .L_178)
	.align		4
.L_178:
        /*0370*/ 	.word	index@(_ZN2at6native29vectorized_elementwise_kernelILi4EZZNS0_73_GLOBAL__N__c8866d80_35_SparseBinaryOpIntersectionKernel_cu_9e10b42f_311142_sparse_binary_op_intersection_kernel_implINS2_18CUDAKernelLauncherENS2_36CUDAValueSelectionIntersectionKernelINS2_9RhsProjOpEEElLl8EEEvRNS_6TensorERKS8_SB_RKSt6vectorIlSaIlEERKSt8optionalIS8_ESK_bbENKUlvE3_clEvEUllE_St5arrayIPcLm2EEEEviT0_T1_)
        /*0374*/ 	.word	0x00000090


	//----- nvinfo : EIATTR_REGCOUNT
	.align		4
.L_179:
        /*0378*/ 	.byte	0x04, 0x2f
        /*037a*/ 	.short	(.L_181 - .L_180)
	.align		4
.L_180:
        /*037c*/ 	.word	index@(_ZN2at6native29vectorized_elementwise_kernelILi2EZZNS0_73_GLOBAL__N__c8866d80_35_SparseBinaryOpIntersectionKernel_cu_9e10b42f_311142_sparse_binary_op_intersection_kernel_implINS2_18CUDAKernelLauncherENS2_36CUDAValueSelectionIntersectionKernelINS2_9RhsProjOpEEElLl8EEEvRNS_6TensorERKS8_SB_RKSt6vectorIlSaIlEERKSt8optionalIS8_ESK_bbENKUlvE3_clEvEUllE_St5arrayIPcLm2EEEEviT0_T1_)
        /*0380*/ 	.word	0x00000028


	//----- nvinfo : EIATTR_FRAME_SIZE
	.align		4
.L_181:
        /*0384*/ 	.byte	0x04, 0x11
        /*0386*/ 	.short	(.L_183 - .L_182)
	.align		4
.L_182:
        /*0388*/ 	.word	index@(_ZN2at6native29vectorized_elementwise_kernelILi2EZZNS0_73_GLOBAL__N__c8866d80_35_SparseBinaryOpIntersectionKernel_cu_9e10b42f_311142_sparse_binary_op_intersection_kernel_implINS2_18CUDAKernelLauncherENS2_36CUDAValueSelectionIntersectionKernelINS2_9RhsProjOpEEElLl8EEEvRNS_6TensorERKS8_SB_RKSt6vectorIlSaIlEERKSt8optionalIS8_ESK_bbENKUlvE3_clEvEUllE_St5arrayIPcLm2EEEEviT0_T1_)
        /*038c*/ 	.word	0x00000090


	//----- nvinfo : EIATTR_REGCOUNT
	.align		4
.L_183:
        /*0390*/ 	.byte	0x04, 0x2f
        /*0392*/ 	.short	(.L_185 - .L_184)
	.align		4
.L_184:
        /*0394*/ 	.word	index@(_ZN2at6native27unrolled_elementwise_kernelIZZNS0_73_GLOBAL__N__c8866d80_35_SparseBinaryOpIntersectionKernel_cu_9e10b42f_311142_sparse_binary_op_intersection_kernel_implINS2_18CUDAKernelLauncherENS2_36CUDAValueSelectionIntersectionKernelINS2_9RhsProjOpEEElLl8EEEvRNS_6TensorERKS8_SB_RKSt6vectorIlSaIlEERKSt8optionalIS8_ESK_bbENKUlvE3_clEvEUllE_St5arrayIPcLm2EELi4E23TrivialOffsetCalculatorILi1EjESR_NS0_6memory15LoadWithoutCastENSS_16StoreWithoutCastEEEviT_T0_T2_T3_T4_T5_)
        /*0398*/ 	.word	0x00000020


	//----- nvinfo : EIATTR_FRAME_SIZE
	.align		4
.L_185:
        /*039c*/ 	.byte	0x04, 0x11
        /*039e*/ 	.short	(.L_187 - .L_186)
	.align		4
.L_186:
        /*03a0*/ 	.word	index@(_ZN2at6native27unrolled_elementwise_kernelIZZNS0_73_GLOBAL__N__c8866d80_35_SparseBinaryOpIntersectionKernel_cu_9e10b42f_311142_sparse_binary_op_intersection_kernel_implINS2_18CUDAKernelLauncherENS2_36CUDAValueSelectionIntersectionKernelINS2_9RhsProjOpEEElLl8EEEvRNS_6TensorERKS8_SB_RKSt6vectorIlSaIlEERKSt8optionalIS8_ESK_bbENKUlvE3_clEvEUllE_St5arrayIPcLm2EELi4E23TrivialOffsetCalculatorILi1EjESR_NS0_6memory15LoadWithoutCastENSS_16StoreWithoutCastEEEviT_T0_T2_T3_T4_T5_)
        /*03a4*/ 	.word	0x00000090


	//----- nvinfo : EIATTR_REGCOUNT
	.align		4
.L_187:
        /*03a8*/ 	.byte	0x04, 0x2f
        /*03aa*/ 	.short	(.L_189 - .L_188)
	.align		4
.L_188:
        /*03ac*/ 	.word	index@(_ZN2at6native18elementwise_kernelILi128ELi2EZNS0_22gpu_kernel_impl_nocastIZZNS0_73_GLOBAL__N__c8866d80_35_SparseBinaryOpIntersectionKernel_cu_9e10b42f_311142_sparse_binary_op_intersection_kernel_implINS3_18CUDAKernelLauncherENS3_36CUDAValueSelectionIntersectionKernelINS3_9RhsProjOpEEElLl8EEEvRNS_6TensorERKS9_SC_RKSt6vectorIlSaIlEERKSt8optionalIS9_ESL_bbENKUlvE3_clEvEUllE_EEvRNS_18TensorIteratorBaseERKT_EUliE_EEviT1_)
        /*03b0*/ 	.word	0x00000038


	//----- nvinfo : EIATTR_FRAME_SIZE
	.align		4
.L_189:
        /*03b4*/ 	.byte	0x04, 0x11
        /*03b6*/ 	.short	(.L_191 - .L_190)
	.align		4
.L_190:
        /*03b8*/ 	.word	index@(_ZN2at6native18elementwise_kernelILi128ELi2EZNS0_22gpu_kernel_impl_nocastIZZNS0_73_GLOBAL__N__c8866d80_35_SparseBinaryOpIntersectionKernel_cu_9e10b42f_311142_sparse_binary_op_intersection_kernel_implINS3_18CUDAKernelLauncherENS3_36CUDAValueSelectionIntersectionKernelINS3_9RhsProjOpEEElLl8EEEvRNS_6TensorERKS9_SC_RKSt6vectorIlSaIlEERKSt8optionalIS9_ESL_bbENKUlvE3_clEvEUllE_EEvRNS_18TensorIteratorBaseERKT_EUliE_EEviT1_)
        /*03bc*/ 	.word	0x00000000


	//----- nvinfo : EIATTR_REGCOUNT
	.align		4
.L_191:
        /*03c0*/ 	.byte	0x04, 0x2f
        /*03c2*/ 	.short	(.L_193 - .L_192)
	.align		4
.L_192:
        /*03c4*/ 	.word	index@(_ZN2at6native27unrolled_elementwise_kernelIZZNS0_73_GLOBAL__N__c8866d80_35_SparseBinaryOpIntersectionKernel_cu_9e10b42f_311142_sparse_binary_op_intersection_kernel_implINS2_18CUDAKernelLauncherENS2_36CUDAValueSelectionIntersectionKernelINS2_9RhsProjOpEEElLl8EEEvRNS_6TensorERKS8_SB_RKSt6vectorIlSaIlEERKSt8optionalIS8_ESK_bbENKUlvE3_clEvEUllE_St5arrayIPcLm2EELi4E23TrivialOffsetCalculatorILi1EjESR_NS0_6memory12LoadWithCastILi1EEENSS_13StoreWithCastILi1EEEEEviT_T0_T2_T3_T4_T5_)
        /*03c8*/ 	.word	0x00000028


	//----- nvinfo : EIATTR_FRAME_SIZE
	.align		4
.L_193:
        /*03cc*/ 	.byte	0x04, 0x11
        /*03ce*/ 	.short	(.L_195 - .L_194)
	.align		4
.L_194:
        /*03d0*/ 	.word	index@(_ZN2at6native27unrolled_elementwise_kernelIZZNS0_73_GLOBAL__N__c8866d80_35_SparseBinaryOpIntersectionKernel_cu_9e10b42f_311142_sparse_binary_op_intersection_kernel_implINS2_18CUDAKernelLauncherENS2_36CUDAValueSelectionIntersectionKernelINS2_9RhsProjOpEEElLl8EEEvRNS_6TensorERKS8_SB_RKSt6vectorIlSaIlEERKSt8optionalIS8_ESK_bbENKUlvE3_clEvEUllE_St5arrayIPcLm2EELi4E23TrivialOffsetCalculatorILi1EjESR_NS0_6memory12LoadWithCastILi1EEENSS_13StoreWithCastILi1EEEEEviT_T0_T2_T3_T4_T5_)
        /*03d4*/ 	.word	0x00000090


	//----- nvinfo : EIATTR_REGCOUNT
	.align		4
.L_195:
        /*03d8*/ 	.byte	0x04, 0x2f
        /*03da*/ 	.short	(.L_197 - .L_196)
	.align		4
.L_196:
        /*03dc*/ 	.word	index@(_ZN2at6native18elementwise_kernelILi128ELi4EZNS0_15gpu_kernel_implIZZNS0_73_GLOBAL__N__c8866d80_35_SparseBinaryOpIntersectionKernel_cu_9e10b42f_311142_sparse_binary_op_intersection_kernel_implINS3_18CUDAKernelLauncherENS3_36CUDAValueSelectionIntersectionKernelINS3_9RhsProjOpEEElLl8EEEvRNS_6TensorERKS9_SC_RKSt6vectorIlSaIlEERKSt8optionalIS9_ESL_bbENKUlvE3_clEvEUllE_EEvRNS_18TensorIteratorBaseERKT_EUliE_EEviT1_)
        /*03e0*/ 	.word	0x00000044


	//----- nvinfo : EIATTR_FRAME_SIZE
	.align		4
.L_197:
        /*03e4*/ 	.byte	0x04, 0x11
        /*03e6*/ 	.short	(.L_199 - .L_198)
	.align		4
.L_198:
        /*03e8*/ 	.word	index@(_ZN2at6native18elementwise_kernelILi128ELi4EZNS0_15gpu_kernel_implIZZNS0_73_GLOBAL__N__c8866d80_35_SparseBinaryOpIntersectionKernel_cu_9e10b42f_311142_sparse_binary_op_intersection_kernel_implINS3_18CUDAKernelLauncherENS3_36CUDAValueSelectionIntersectionKernelINS3_9RhsProjOpEEElLl8EEEvRNS_6TensorERKS9_SC_RKSt6vectorIlSaIlEERKSt8optionalIS9_ESL_bbENKUlvE3_clEvEUllE_EEvRNS_18TensorIteratorBaseERKT_EUliE_EEviT1_)
        /*03ec*/ 	.word	0x00000000


	//----- nvinfo : EIATTR_REGCOUNT
	.align		4
.L_199:
        /*03f0*/ 	.byte	0x04, 0x2f
        /*03f2*/ 	.short	(.L_201 - .L_200)
	.align		4
.L_200:
        /*03f4*/ 	.word	index@(_ZN2at6native29vectorized_elementwise_kernelILi8EZZNS0_73_GLOBAL__N__c8866d80_35_SparseBinaryOpIntersectionKernel_cu_9e10b42f_311142_sparse_binary_op_intersection_kernel_implINS2_18CUDAKernelLauncherENS2_36CUDAValueSelectionIntersectionKernelINS2_9RhsProjOpEEElLl0EEEvRNS_6TensorERKS8_SB_RKSt6vectorIlSaIlEERKSt8optionalIS8_ESK_bbENKUlvE1_clEvEUllE_St5arrayIPcLm2EEEEviT0_T1_)
        /*03f8*/ 	.word	0x00000030


	//----- nvinfo : EIATTR_FRAME_SIZE
	.align		4
.L_201:
        /*03fc*/ 	.byte	0x04, 0x11
        /*03fe*/ 	.short	(.L_203 - .L_202)
	.align		4
.L_202:
        /*0400*/ 	.word	index@(_ZN2at6native29vectorized_elementwise_kernelILi8EZZNS0_73_GLOBAL__N__c8866d80_35_SparseBinaryOpIntersectionKernel_cu_9e10b42f_311142_sparse_binary_op_intersection_kernel_implINS2_18CUDAKernelLauncherENS2_36CUDAValueSelectionIntersectionKernelINS2_9RhsProjOpEEElLl0EEEvRNS_6TensorERKS8_SB_RKSt6vectorIlSaIlEERKSt8optionalIS8_ESK_bbENKUlvE1_clEvEUllE_St5arrayIPcLm2EEEEviT0_T1_)
        /*0404*/ 	.word	0x00000000


	//----- nvinfo : EIATTR_REGCOUNT
	.align		4
.L_203:
        /*0408*/ 	.byte	0x04, 0x2f
        /*040a*/ 	.short	(.L_205 - .L_204)
	.align		4
.L_204:
        /*040c*/ 	.word	index@(_ZN2at6native29vectorized_elementwise_kernelILi4EZZNS0_73_GLOBAL__N__c8866d80_35_SparseBinaryOpIntersectionKernel_cu_9e10b42f_311142_sparse_binary_op_intersection_kernel_implINS2_18CUDAKernelLauncherENS2_36CUDAValueSelectionIntersectionKernelINS2_9RhsProjOpEEElLl0EEEvRNS_6TensorERKS8_SB_RKSt6vectorIlSaIlEERKSt8optionalIS8_ESK_bbENKUlvE1_clEvEUllE_St5arrayIPcLm2EEEEviT0_T1_)
        /*0410*/ 	.word	0x00000030


	//----- nvinfo : EIATTR_FRAME_SIZE
	.align		4
.L_205:
        /*0414*/ 	.byte	0x04, 0x11
        /*0416*/ 	.short	(.L_207 - .L_206)
	.align		4
.L_206:
        /*0418*/ 	.word	index@(_ZN2at6native29vectorized_elementwise_kernelILi4EZZNS0_73_GLOBAL__N__c8866d80_35_SparseBinaryOpIntersectionKernel_cu_9e10b42f_311142_sparse_binary_op_intersection_kernel_implINS2_18CUDAKernelLauncherENS2_36CUDAValueSelectionIntersectionKernelINS2_9RhsProjOpEEElLl0EEEvRNS_6TensorERKS8_SB_RKSt6vectorIlSaIlEERKSt8optionalIS8_ESK_bbENKUlvE1_clEvEUllE_St5arrayIPcLm2EEEEviT0_T1_)
        /*041c*/ 	.word	0x00000000


	//----- nvinfo : EIATTR_REGCOUNT
	.align		4
.L_207:
        /*0420*/ 	.byte	0x04, 0x2f
        /*0422*/ 	.short	(.L_209 - .L_208)
	.align		4
.L_208:
        /*0424*/ 	.word	index@(_ZN2at6native29vectorized_elementwise_kernelILi2EZZNS0_73_GLOBAL__N__c8866d80_35_SparseBinaryOpIntersectionKernel_cu_9e10b42f_311142_sparse_binary_op_intersection_kernel_implINS2_18CUDAKernelLauncherENS2_36CUDAValueSelectionIntersectionKernelINS2_9RhsProjOpEEElLl0EEEvRNS_6TensorERKS8_SB_RKSt6vectorIlSaIlEERKSt8optionalIS8_ESK_bbENKUlvE1_clEvEUllE_St5arrayIPcLm2EEEEviT0_T1_)
        /*0428*/ 	.word	0x00000030


	//----- nvinfo : EIATTR_FRAME_SIZE
	.align		4
.L_209:
        /*042c*/ 	.byte	0x04, 0x11
        /*042e*/ 	.short	(.L_211 - .L_210)
	.align		4
.L_210:
        /*0430*/ 	.word	index@(_ZN2at6native29vectorized_elementwise_kernelILi2EZZNS0_73_GLOBAL__N__c8866d80_35_SparseBinaryOpIntersectionKernel_cu_9e10b42f_311142_sparse_binary_op_intersection_kernel_implINS2_18CUDAKernelLauncherENS2_36CUDAValueSelectionIntersectionKernelINS2_9RhsProjOpEEElLl0EEEvRNS_6TensorERKS8_SB_RKSt6vectorIlSaIlEERKSt8optionalIS8_ESK_bbENKUlvE1_clEvEUllE_St5arrayIPcLm2EEEEviT0_T1_)
        /*0434*/ 	.word	0x00000000


	//----- nvinfo : EIATTR_REGCOUNT
	.align		4
.L_211:
        /*0438*/ 	.byte	0x04, 0x2f
        /*043a*/ 	.short	(.L_213 - .L_212)
	.align		4
.L_212:
        /*043c*/ 	.word	index@(_ZN2at6native27unrolled_elementwise_kernelIZZNS0_73_GLOBAL__N__c8866d80_35_SparseBinaryOpIntersectionKernel_cu_9e10b42f_311142_sparse_binary_op_intersection_kernel_implINS2_18CUDAKernelLauncherENS2_36CUDAValueSelectionIntersectionKernelINS2_9RhsProjOpEEElLl0EEEvRNS_6TensorERKS8_SB_RKSt6vectorIlSaIlEERKSt8optionalIS8_ESK_bbENKUlvE1_clEvEUllE_St5arrayIPcLm2EELi4E23TrivialOffsetCalculatorILi1EjESR_NS0_6memory15LoadWithoutCastENSS_16StoreWithoutCastEEEviT_T0_T2_T3_T4_T5_)
        /*0440*/ 	.word	0x00000020


	//----- nvinfo : EIATTR_FRAME_SIZE
	.align		4
.L_213:
        /*0444*/ 	.byte	0x04, 0x11
        /*0446*/ 	.short	(.L_215 - .L_214)
	.align		4
.L_214:
        /*0448*/ 	.word	index@(_ZN2at6native27unrolled_elementwise_kernelIZZNS0_73_GLOBAL__N__c8866d80_35_SparseBinaryOpIntersectionKernel_cu_9e10b42f_311142_sparse_binary_op_intersection_kernel_implINS2_18CUDAKernelLauncherENS2_36CUDAValueSelectionIntersectionKernelINS2_9RhsProjOpEEElLl0EEEvRNS_6TensorERKS8_SB_RKSt6vectorIlSaIlEERKSt8optionalIS8_ESK_bbENKUlvE1_clEvEUllE_St5arrayIPcLm2EELi4E23TrivialOffsetCalculatorILi1EjESR_NS0_6memory15LoadWithoutCastENSS_16StoreWithoutCastEEEviT_T0_T2_T3_T4_T5_)
        /*044c*/ 	.word	0x00000000


	//----- nvinfo : EIATTR_REGCOUNT
	.align		4
.L_215:
        /*0450*/ 	.byte	0x04, 0x2f
        /*0452*/ 	.short	(.L_217 - .L_216)
	.align		4
.L_216:
        /*0454*/ 	.word	index@(_ZN2at6native18elementwise_kernelILi128ELi2EZNS0_22gpu_kernel_impl_nocastIZZNS0_73_GLOBAL__N__c8866d80_35_SparseBinaryOpIntersectionKernel_cu_9e10b42f_311142_sparse_binary_op_intersection_kernel_implINS3_18CUDAKernelLauncherENS3_36CUDAValueSelectionIntersectionKernelINS3_9RhsProjOpEEElLl0EEEvRNS_6TensorERKS9_SC_RKSt6vectorIlSaIlEERKSt8optionalIS9_ESL_bbENKUlvE1_clEvEUllE_EEvRNS_18TensorIteratorBaseERKT_EUliE_EEviT1_)
        /*0458*/ 	.word	0x00000030


	//----- nvinfo : EIATTR_FRAME_SIZE
	.align		4
.L_217:
        /*045c*/ 	.byte	0x04, 0x11
        /*045e*/ 	.short	(.L_219 - .L_218)
	.align		4
.L_218:
        /*0460*/ 	.word	index@(_ZN2at6native18elementwise_kernelILi128ELi2EZNS0_22gpu_kernel_impl_nocastIZZNS0_73_GLOBAL__N__c8866d80_35_SparseBinaryOpIntersectionKernel_cu_9e10b42f_311142_sparse_binary_op_intersection_kernel_implINS3_18CUDAKernelLauncherENS3_36CUDAValueSelectionIntersectionKernelINS3_9RhsProjOpEEElLl0EEEvRNS_6TensorERKS9_SC_RKSt6vectorIlSaIlEERKSt8optionalIS9_ESL_bbENKUlvE1_clEvEUllE_EEvRNS_18TensorIteratorBaseERKT_EUliE_EEviT1_)
        /*0464*/ 	.word	0x00000000


	//----- nvinfo : EIATTR_REGCOUNT
	.align		4
.L_219:
        /*0468*/ 	.byte	0x04, 0x2f
        /*046a*/ 	.short	(.L_221 - .L_220)
	.align		4
.L_220:
        /*046c*/ 	.word	index@(_ZN2at6native27unrolled_elementwise_kernelIZZNS0_73_GLOBAL__N__c8866d80_35_SparseBinaryOpIntersectionKernel_cu_9e10b42f_311142_sparse_binary_op_intersection_kernel_implINS2_18CUDAKernelLauncherENS2_36CUDAValueSelectionIntersectionKernelINS2_9RhsProjOpEEElLl0EEEvRNS_6TensorERKS8_SB_RKSt6vectorIlSaIlEERKSt8optionalIS8_ESK_bbENKUlvE1_clEvEUllE_St5arrayIPcLm2EELi4E23TrivialOffsetCalculatorILi1EjESR_NS0_6memory12LoadWithCastILi1EEENSS_13StoreWithCastILi1EEEEEviT_T0_T2_T3_T4_T5_)
        /*0470*/ 	.word	0x00000030


	//----- nvinfo : EIATTR_FRAME_SIZE
	.align		4
.L_221:
        /*0474*/ 	.byte	0x04, 0x11
        /*0476*/ 	.short	(.L_223 - .L_222)
	.align		4
.L_222:
        /*0478*/ 	.word	index@(_ZN2at6native27unrolled_elementwise_kernelIZZNS0_73_GLOBAL__N__c8866d80_35_SparseBinaryOpIntersectionKernel_cu_9e10b42f_311142_sparse_binary_op_intersection_kernel_implINS2_18CUDAKernelLauncherENS2_36CUDAValueSelectionIntersectionKernelINS2_9RhsProjOpEEElLl0EEEvRNS_6TensorERKS8_SB_RKSt6vectorIlSaIlEERKSt8optionalIS8_ESK_bbENKUlvE1_clEvEUllE_St5arrayIPcLm2EELi4E23TrivialOffsetCalculatorILi1EjESR_NS0_6memory12LoadWithCastILi1EEENSS_13StoreWithCastILi1EEEEEviT_T0_T2_T3_T4_T5_)
        /*047c*/ 	.word	0x00000000


	//----- nvinfo : EIATTR_REGCOUNT
	.align		4
.L_223:
        /*0480*/ 	.byte	0x04, 0x2f
        /*0482*/ 	.short	(.L_225 - .L_224)
	.align		4
.L_224:
        /*0484*/ 	.word	index@(_ZN2at6native18elementwise_kernelILi128ELi4EZNS0_15gpu_kernel_implIZZNS0_73_GLOBAL__N__c8866d80_35_SparseBinaryOpIntersectionKernel_cu_9e10b42f_311142_sparse_binary_op_intersection_kernel_implINS3_18CUDAKernelLauncherENS3_36CUDAValueSelectionIntersectionKernelINS3_9RhsProjOpEEElLl0EEEvRNS_6TensorERKS9_SC_RKSt6vectorIlSaIlEERKSt8optionalIS9_ESL_bbENKUlvE1_clEvEUllE_EEvRNS_18TensorIteratorBaseERKT_EUliE_EEviT1_)
        /*0488*/ 	.word	0x00000030


	//----- nvinfo : EIATTR_FRAME_SIZE
	.align		4
.L_225:
        /*048c*/ 	.byte	0x04, 0x11
        /*048e*/ 	.short	(.L_227 - .L_226)
	.align		4
.L_226:
        /*0490*/ 	.word	index@(_ZN2at6native18elementwise_kernelILi128ELi4EZNS0_15gpu_kernel_implIZZNS0_73_GLOBAL__N__c8866d80_35_SparseBinaryOpIntersectionKernel_cu_9e10b42f_311142_sparse_binary_op_intersection_kernel_implINS3_18CUDAKernelLauncherENS3_36CUDAValueSelectionIntersectionKernelINS3_9RhsProjOpEEElLl0EEEvRNS_6TensorERKS9_SC_RKSt6vectorIlSaIlEERKSt8optionalIS9_ESL_bbENKUlvE1_clEvEUllE_EEvRNS_18TensorIteratorBaseERKT_EUliE_EEviT1_)
        /*0494*/ 	.word	0x00000000


	//----- nvinfo : EIATTR_REGCOUNT
	.align		4
.L_227:
        /*0498*/ 	.byte	0x04, 0x2f
        /*049a*/ 	.short	(.L_229 - .L_228)
	.align		4
.L_228:
        /*049c*/ 	.word	index@(_ZN2at6native29vectorized_elementwise_kernelILi8EZZNS0_73_GLOBAL__N__c8866d80_35_SparseBinaryOpIntersectionKernel_cu_9e10b42f_311142_sparse_binary_op_intersection_kernel_implINS2_18CUDAKernelLauncherENS2_36CUDAValueSelectionIntersectionKernelINS2_9RhsProjOpEEElLl0EEEvRNS_6TensorERKS8_SB_RKSt6vectorIlSaIlEERKSt8optionalIS8_ESK_bbENKUlvE3_clEvEUllE_St5arrayIPcLm2EEEEviT0_T1_)
        /*04a0*/ 	.word	0x00000030


	//----- nvinfo : EIATTR_FRAME_SIZE
	.align		4
.L_229:
        /*04a4*/ 	.byte	0x04, 0x11
        /*04a6*/ 	.short	(.L_231 - .L_230)
	.align		4
.L_230:
        /*04a8*/ 	.word	index@(_ZN2at6native29vectorized_elementwise_kernelILi8EZZNS0_73_GLOBAL__N__c8866d80_35_SparseBinaryOpIntersectionKernel_cu_9e10b42f_311142_sparse_binary_op_intersection_kernel_implINS2_18CUDAKernelLauncherENS2_36CUDAValueSelectionIntersectionKernelINS2_9RhsProjOpEEElLl0EEEvRNS_6TensorERKS8_SB_RKSt6vectorIlSaIlEERKSt8optionalIS8_ESK_bbENKUlvE3_clEvEUllE_St5arrayIPcLm2EEEEviT0_T1_)
        /*04ac*/ 	.word	0x00000000


	//----- nvinfo : EIATTR_REGCOUNT
	.align		4
.L_231:
        /*04b0*/ 	.byte	0x04, 0x2f
        /*04b2*/ 	.short	(.L_233 - .L_232)
	.align		4
.L_232:
        /*04b4*/ 	.word	index@(_ZN2at6native29vectorized_elementwise_kernelILi4EZZNS0_73_GLOBAL__N__c8866d80_35_SparseBinaryOpIntersectionKernel_cu_9e10b42f_311142_sparse_binary_op_intersection_kernel_implINS2_18CUDAKernelLauncherENS2_36CUDAValueSelectionIntersectionKernelINS2_9RhsProjOpEEElLl0EEEvRNS_6TensorERKS8_SB_RKSt6vectorIlSaIlEERKSt8optionalIS8_ESK_bbENKUlvE3_clEvEUllE_St5arrayIPcLm2EEEEviT0_T1_)
        /*04b8*/ 	.word	0x00000030


	//----- nvinfo : EIATTR_FRAME_SIZE
	.align		4
.L_233:
        /*04bc*/ 	.byte	0x04, 0x11
        /*04be*/ 	.short	(.L_235 - .L_234)
	.align		4
.L_234:
        /*04c0*/ 	.word	index@(_ZN2at6native29vectorized_elementwise_kernelILi4EZZNS0_73_GLOBAL__N__c8866d80_35_SparseBinaryOpIntersectionKernel_cu_9e10b42f_311142_sparse_binary_op_intersection_kernel_implINS2_18CUDAKernelLauncherENS2_36CUDAValueSelectionIntersectionKernelINS2_9RhsProjOpEEElLl0EEEvRNS_6TensorERKS8_SB_RKSt6vectorIlSaIlEERKSt8optionalIS8_ESK_bbENKUlvE3_clEvEUllE_St5arrayIPcLm2EEEEviT0_T1_)
        /*04c4*/ 	.word	0x00000000


	//----- nvinfo : EIATTR_REGCOUNT
	.align		4
.L_235:
        /*04c8*/ 	.byte	0x04, 0x2f
        /*04ca*/ 	.short	(.L_237 - .L_236)
	.align		4
.L_236:
        /*04cc*/ 	.word	index@(_ZN2at6native29vectorized_elementwise_kernelILi2EZZNS0_73_GLOBAL__N__c8866d80_35_SparseBinaryOpIntersectionKernel_cu_9e10b42f_311142_sparse_binary_op_intersection_kernel_implINS2_18CUDAKernelLauncherENS2_36CUDAValueSelectionIntersectionKernelINS2_9RhsProjOpEEElLl0EEEvRNS_6TensorERKS8_SB_RKSt6vectorIlSaIlEERKSt8optionalIS8_ESK_bbENKUlvE3_clEvEUllE_St5arrayIPcLm2EEEEviT0_T1_)
        /*04d0*/ 	.word	0x00000030


	//----- nvinfo : EIATTR_FRAME_SIZE
	.align		4
.L_237:
        /*04d4*/ 	.byte	0x04, 0x11
        /*04d6*/ 	.short	(.L_239 - .L_238)
	.align		4
.L_238:
        /*04d8*/ 	.word	index@(_ZN2at6native29vectorized_elementwise_kernelILi2EZZNS0_73_GLOBAL__N__c8866d80_35_SparseBinaryOpIntersectionKernel_cu_9e10b42f_311142_sparse_binary_op_intersection_kernel_implINS2_18CUDAKernelLauncherENS2_36CUDAValueSelectionIntersectionKernelINS2_9RhsProjOpEEElLl0EEEvRNS_6TensorERKS8_SB_RKSt6vectorIlSaIlEERKSt8optionalIS8_ESK_bbENKUlvE3_clEvEUllE_St5arrayIPcLm2EEEEviT0_T1_)
        /*04dc*/ 	.word	0x00000000


	//----- nvinfo : EIATTR_REGCOUNT
	.align		4
.L_239:
        /*04e0*/ 	.byte	0x04, 0x2f
        /*04e2*/ 	.short	(.L_241 - .L_240)
	.align		4
.L_240:
        /*04e4*/ 	.word	index@(_ZN2at6native27unrolled_elementwise_kernelIZZNS0_73_GLOBAL__N__c8866d80_35_SparseBinaryOpIntersectionKernel_cu_9e10b42f_311142_sparse_binary_op_intersection_kernel_implINS2_18CUDAKernelLauncherENS2_36CUDAValueSelectionIntersectionKernelINS2_9RhsProjOpEEElLl0EEEvRNS_6TensorERKS8_SB_RKSt6vectorIlSaIlEERKSt8optionalIS8_ESK_bbENKUlvE3_clEvEUllE_St5arrayIPcLm2EELi4E23TrivialOffsetCalculatorILi1EjESR_NS0_6memory15LoadWithoutCastENSS_16StoreWithoutCastEEEviT_T0_T2_T3_T4_T5_)
        /*04e8*/ 	.word	0x00000028


	//----- nvinfo : EIATTR_FRAME_SIZE
	.align		4
.L_241:
        /*04ec*/ 	.byte	0x04, 0x11
        /*04ee*/ 	.short	(.L_243 - .L_242)
	.align		4
.L_242:
        /*04f0*/ 	.word	index@(_ZN2at6native27unrolled_elementwise_kernelIZZNS0_73_GLOBAL__N__c8866d80_35_SparseBinaryOpIntersectionKernel_cu_9e10b42f_311142_sparse_binary_op_intersection_kernel_implINS2_18CUDAKernelLauncherENS2_36CUDAValueSelectionIntersectionKernelINS2_9RhsProjOpEEElLl0EEEvRNS_6TensorERKS8_SB_RKSt6vectorIlSaIlEERKSt8optionalIS8_ESK_bbENKUlvE3_clEvEUllE_St5arrayIPcLm2EELi4E23TrivialOffsetCalculatorILi1EjESR_NS0_6memory15LoadWithoutCastENSS_16StoreWithoutCastEEEviT_T0_T2_T3_T4_T5_)
        /*04f4*/ 	.word	0x00000000


	//----- nvinfo : EIATTR_REGCOUNT
	.align		4
.L_243:
        /*04f8*/ 	.byte	0x04, 0x2f
        /*04fa*/ 	.short	(.L_245 - .L_244)
	.align		4
.L_244:
        /*04fc*/ 	.word	index@(_ZN2at6native18elementwise_kernelILi128ELi2EZNS0_22gpu_kernel_impl_nocastIZZNS0_73_GLOBAL__N__c8866d80_35_SparseBinaryOpIntersectionKernel_cu_9e10b42f_311142_sparse_binary_op_intersection_kernel_implINS3_18CUDAKernelLauncherENS3_36CUDAValueSelectionIntersectionKernelINS3_9RhsProjOpEEElLl0EEEvRNS_6TensorERKS9_SC_RKSt6vectorIlSaIlEERKSt8optionalIS9_ESL_bbENKUlvE3_clEvEUllE_EEvRNS_18TensorIteratorBaseERKT_EUliE_EEviT1_)
        /*0500*/ 	.word	0x0000005a


	//----- nvinfo : EIATTR_FRAME_SIZE
	.align		4
.L_245:
        /*0504*/ 	.byte	0x04, 0x11
        /*0506*/ 	.short	(.L_247 - .L_246)
	.align		4
.L_246:
        /*0508*/ 	.word	index@(_ZN2at6native18elementwise_kernelILi128ELi2EZNS0_22gpu_kernel_impl_nocastIZZNS0_73_GLOBAL__N__c8866d80_35_SparseBinaryOpIntersectionKernel_cu_9e10b42f_311142_sparse_binary_op_intersection_kernel_implINS3_18CUDAKernelLauncherENS3_36CUDAValueSelectionIntersectionKernelINS3_9RhsProjOpEEElLl0EEEvRNS_6TensorERKS9_SC_RKSt6vectorIlSaIlEERKSt8optionalIS9_ESL_bbENKUlvE3_clEvEUllE_EEvRNS_18TensorIteratorBaseERKT_EUliE_EEviT1_)
        /*050c*/ 	.word	0x00000000


	//----- nvinfo : EIATTR_REGCOUNT
	.align		4
.L_247:
        /*0510*/ 	.byte	0x04, 0x2f
        /*0512*/ 	.short	(.L_249 - .L_248)
	.align		4
.L_248:
        /*0514*/ 	.word	index@(_ZN2at6native27unrolled_elementwise_kernelIZZNS0_73_GLOBAL__N__c8866d80_35_SparseBinaryOpIntersectionKernel_cu_9e10b42f_311142_sparse_binary_op_intersection_kernel_implINS2_18CUDAKernelLauncherENS2_36CUDAValueSelectionIntersectionKernelINS2_9RhsProjOpEEElLl0EEEvRNS_6TensorERKS8_SB_RKSt6vectorIlSaIlEERKSt8optionalIS8_ESK_bbENKUlvE3_clEvEUllE_St5arrayIPcLm2EELi4E23TrivialOffsetCalculatorILi1EjESR_NS0_6memory12LoadWithCastILi1EEENSS_13StoreWithCastILi1EEEEEviT_T0_T2_T3_T4_T5_)
        /*0518*/ 	.word	0x00000028


	//----- nvinfo : EIATTR_FRAME_SIZE
	.align		4
.L_249:
        /*051c*/ 	.byte	0x04, 0x11
        /*051e*/ 	.short	(.L_251 - .L_250)
	.align		4
.L_250:
        /*0520*/ 	.word	index@(_ZN2at6native27unrolled_elementwise_kernelIZZNS0_73_GLOBAL__N__c8866d80_35_SparseBinaryOpIntersectionKernel_cu_9e10b42f_311142_sparse_binary_op_intersection_kernel_implINS2_18CUDAKernelLauncherENS2_36CUDAValueSelectionIntersectionKernelINS2_9RhsProjOpEEElLl0EEEvRNS_6TensorERKS8_SB_RKSt6vectorIlSaIlEERKSt8optionalIS8_ESK_bbENKUlvE3_clEvEUllE_St5arrayIPcLm2EELi4E23TrivialOffsetCalculatorILi1EjESR_NS0_6memory12LoadWithCastILi1EEENSS_13StoreWithCastILi1EEEEEviT_T0_T2_T3_T4_T5_)
        /*0524*/ 	.word	0x00000000


	//----- nvinfo : EIATTR_REGCOUNT
	.align		4
.L_251:
        /*0528*/ 	.byte	0x04, 0x2f
        /*052a*/ 	.short	(.L_253 - .L_252)
	.align		4
.L_252:
        /*052c*/ 	.word	index@(_ZN2at6native18elementwise_kernelILi128ELi4EZNS0_15gpu_kernel_implIZZNS0_73_GLOBAL__N__c8866d80_35_SparseBinaryOpIntersectionKernel_cu_9e10b42f_311142_sparse_binary_op_intersection_kernel_implINS3_18CUDAKernelLauncherENS3_36CUDAValueSelectionIntersectionKernelINS3_9RhsProjOpEEElLl0EEEvRNS_6TensorERKS9_SC_RKSt6vectorIlSaIlEERKSt8optionalIS9_ESL_bbENKUlvE3_clEvEUllE_EEvRNS_18TensorIteratorBaseERKT_EUliE_EEviT1_)
        /*0530*/ 	.word	0x0000005c


	//----- nvinfo : EIATTR_FRAME_SIZE
	.align		4
.L_253:
        /*0534*/ 	.byte	0x04, 0x11
        /*0536*/ 	.short	(.L_255 - .L_254)
	.align		4
.L_254:
        /*0538*/ 	.word	index@(_ZN2at6native18elementwise_kernelILi128ELi4EZNS0_15gpu_kernel_implIZZNS0_73_GLOBAL__N__c8866d80_35_SparseBinaryOpIntersectionKernel_cu_9e10b42f_311142_sparse_binary_op_intersection_kernel_implINS3_18CUDAKernelLauncherENS3_36CUDAValueSelectionIntersectionKernelINS3_9RhsProjOpEEElLl0EEEvRNS_6TensorERKS9_SC_RKSt6vectorIlSaIlEERKSt8optionalIS9_ESL_bbENKUlvE3_clEvEUllE_EEvRNS_18TensorIteratorBaseERKT_EUliE_EEviT1_)
        /*053c*/ 	.word	0x00000000


	//----- nvinfo : EIATTR_REGCOUNT
	.align		4
.L_255:
        /*0540*/ 	.byte	0x04, 0x2f
        /*0542*/ 	.short	(.L_257 - .L_256)
	.align		4
.L_256:
        /*0544*/ 	.word	index@(_ZN2at6native29vectorized_elementwise_kernelILi8EZZNS0_73_GLOBAL__N__c8866d80_35_SparseBinaryOpIntersectionKernel_cu_9e10b42f_311142_sparse_binary_op_intersection_kernel_implINS2_18CUDAKernelLauncherENS2_36CUDAValueSelectionIntersectionKernelINS2_9LhsProjOpEEElLl8EEEvRNS_6TensorERKS8_SB_RKSt6vectorIlSaIlEERKSt8optionalIS8_ESK_bbENKUlvE1_clEvEUllE_St5arrayIPcLm2EEEEviT0_T1_)
        /*0548*/ 	.word	0x00000028


	//----- nvinfo : EIATTR_FRAME_SIZE
	.align		4
.L_257:
        /*054c*/ 	.byte	0x04, 0x11
        /*054e*/ 	.short	(.L_259 - .L_258)
	.align		4
.L_258:
        /*0550*/ 	.word	index@(_ZN2at6native29vectorized_elementwise_kernelILi8EZZNS0_73_GLOBAL__N__c8866d80_35_SparseBinaryOpIntersectionKernel_cu_9e10b42f_311142_sparse_binary_op_intersection_kernel_implINS2_18CUDAKernelLauncherENS2_36CUDAValueSelectionIntersectionKernelINS2_9LhsProjOpEEElLl8EEEvRNS_6TensorERKS8_SB_RKSt6vectorIlSaIlEERKSt8optionalIS8_ESK_bbENKUlvE1_clEvEUllE_St5arrayIPcLm2EEEEviT0_T1_)
        /*0554*/ 	.word	0x00000068


	//----- nvinfo : EIATTR_REGCOUNT
	.align		4
.L_259:
        /*0558*/ 	.byte	0x04, 0x2f
        /*055a*/ 	.short	(.L_261 - .L_260)
	.align		4
.L_260:
        /*055c*/ 	.word	index@(_ZN2at6native29vectorized_elementwise_kernelILi4EZZNS0_73_GLOBAL__N__c8866d80_35_SparseBinaryOpIntersectionKernel_cu_9e10b42f_311142_sparse_binary_op_intersection_kernel_implINS2_18CUDAKernelLauncherENS2_36CUDAValueSelectionIntersectionKernelINS2_9LhsProjOpEEElLl8EEEvRNS_6TensorERKS8_SB_RKSt6vectorIlSaIlEERKSt8optionalIS8_ESK_bbENKUlvE1_clEvEUllE_St5arrayIPcLm2EEEEviT0_T1_)
        /*0560*/ 	.word	0x00000028


	//----- nvinfo : EIATTR_FRAME_SIZE
	.align		4
.L_261:
        /*0564*/ 	.byte	0x04, 0x11
        /*0566*/ 	.short	(.L_263 - .L_262)
	.align		4
.L_262:
        /*0568*/ 	.word	index@(_ZN2at6native29vectorized_elementwise_kernelILi4EZZNS0_73_GLOBAL__N__c8866d80_35_SparseBinaryOpIntersectionKernel_cu_9e10b42f_311142_sparse_binary_op_intersection_kernel_implINS2_18CUDAKernelLauncherENS2_36CUDAValueSelectionIntersectionKernelINS2_9LhsProjOpEEElLl8EEEvRNS_6TensorERKS8_SB_RKSt6vectorIlSaIlEERKSt8optionalIS8_ESK_bbENKUlvE1_clEvEUllE_St5arrayIPcLm2EEEEviT0_T1_)
        /*056c*/ 	.word	0x00000068


	//----- nvinfo : EIATTR_REGCOUNT
	.align		4
.L_263:
        /*0570*/ 	.byte	0x04, 0x2f
        /*0572*/ 	.short	(.L_265 - .L_264)
	.align		4
.L_264:
        /*0574*/ 	.word	index@(_ZN2at6native29vectorized_elementwise_kernelILi2EZZNS0_73_GLOBAL__N__c8866d80_35_SparseBinaryOpIntersectionKernel_cu_9e10b42f_311142_sparse_binary_op_intersection_kernel_implINS2_18CUDAKernelLauncherENS2_36CUDAValueSelectionIntersectionKernelINS2_9LhsProjOpEEElLl8EEEvRNS_6TensorERKS8_SB_RKSt6vectorIlSaIlEERKSt8optionalIS8_ESK_bbENKUlvE1_clEvEUllE_St5arrayIPcLm2EEEEviT0_T1_)
        /*0578*/ 	.word	0x00000028


	//----- nvinfo : EIATTR_FRAME_SIZE
	.align		4
.L_265:
        /*057c*/ 	.byte	0x04, 0x11
        /*057e*/ 	.short	(.L_267 - .L_266)
	.align		4
.L_266:
        /*0580*/ 	.word	index@(_ZN2at6native29vectorized_elementwise_kernelILi2EZZNS0_73_GLOBAL__N__c8866d80_35_SparseBinaryOpIntersectionKernel_cu_9e10b42f_311142_sparse_binary_op_intersection_kernel_implINS2_18CUDAKernelLauncherENS2_36CUDAValueSelectionIntersectionKernelINS2_9LhsProjOpEEElLl8EEEvRNS_6TensorERKS8_SB_RKSt6vectorIlSaIlEERKSt8optionalIS8_ESK_bbENKUlvE1_clEvEUllE_St5arrayIPcLm2EEEEviT0_T1_)
        /*0584*/ 	.word	0x00000068


	//----- nvinfo : EIATTR_REGCOUNT
	.align		4
.L_267:
        /*0588*/ 	.byte	0x04, 0x2f
        /*058a*/ 	.short	(.L_269 - .L_268)
	.align		4
.L_268:
        /*058c*/ 	.word	index@(_ZN2at6native27unrolled_elementwise_kernelIZZNS0_73_GLOBAL__N__c8866d80_35_SparseBinaryOpIntersectionKernel_cu_9e10b42f_311142_sparse_binary_op_intersection_kernel_implINS2_18CUDAKernelLauncherENS2_36CUDAValueSelectionIntersectionKernelINS2_9LhsProjOpEEElLl8EEEvRNS_6TensorERKS8_SB_RKSt6vectorIlSaIlEERKSt8optionalIS8_ESK_bbENKUlvE1_clEvEUllE_St5arrayIPcLm2EELi4E23TrivialOffsetCalculatorILi1EjESR_NS0_6memory15LoadWithoutCastENSS_16StoreWithoutCastEEEviT_T0_T2_T3_T4_T5_)
        /*0590*/ 	.word	0x00000022


	//----- nvinfo : EIATTR_FRAME_SIZE
	.align		4
.L_269:
        /*0594*/ 	.byte	0x04, 0x11
        /*0596*/ 	.short	(.L_271 - .L_270)
	.align		4
.L_270:
        /*0598*/ 	.word	index@(_ZN2at6native27unrolled_elementwise_kernelIZZNS0_73_GLOBAL__N__c8866d80_35_SparseBinaryOpIntersectionKernel_cu_9e10b42f_311142_sparse_binary_op_intersection_kernel_implINS2_18CUDAKernelLauncherENS2_36CUDAValueSelectionIntersectionKernelINS2_9LhsProjOpEEElLl8EEEvRNS_6TensorERKS8_SB_RKSt6vectorIlSaIlEERKSt8optionalIS8_ESK_bbENKUlvE1_clEvEUllE_St5arrayIPcLm2EELi4E23TrivialOffsetCalculatorILi1EjESR_NS0_6memory15LoadWithoutCastENSS_16StoreWithoutCastEEEviT_T0_T2_T3_T4_T5_)
        /*059c*/ 	.word	0x00000068


	//----- nvinfo : EIATTR_REGCOUNT
	.align		4
.L_271:
        /*05a0*/ 	.byte	0x04, 0x2f
        /*05a2*/ 	.short	(.L_273 - .L_272)
	.align		4
.L_272:
        /*05a4*/ 	.word	index@(_ZN2at6native18elementwise_kernelILi128ELi2EZNS0_22gpu_kernel_impl_nocastIZZNS0_73_GLOBAL__N__c8866d80_35_SparseBinaryOpIntersectionKernel_cu_9e10b42f_311142_sparse_binary_op_intersection_kernel_implINS3_18CUDAKernelLauncherENS3_36CUDAValueSelectionIntersectionKernelINS3_9LhsProjOpEEElLl8EEEvRNS_6TensorERKS9_SC_RKSt6vectorIlSaIlEERKSt8optionalIS9_ESL_bbENKUlvE1_clEvEUllE_EEvRNS_18TensorIteratorBaseERKT_EUliE_EEviT1_)
        /*05a8*/ 	.word	0x00000020


	//----- nvinfo : EIATTR_FRAME_SIZE
	.align		4
.L_273:
        /*05ac*/ 	.byte	0x04, 0x11
        /*05ae*/ 	.short	(.L_275 - .L_274)
	.align		4
.L_274:
        /*05b0*/ 	.word	index@(_ZN2at6native18elementwise_kernelILi128ELi2EZNS0_22gpu_kernel_impl_nocastIZZNS0_73_GLOBAL__N__c8866d80_35_SparseBinaryOpIntersectionKernel_cu_9e10b42f_311142_sparse_binary_op_intersection_kernel_implINS3_18CUDAKernelLauncherENS3_36CUDAValueSelectionIntersectionKernelINS3_9LhsProjOpEEElLl8EEEvRNS_6TensorERKS9_SC_RKSt6vectorIlSaIlEERKSt8optionalIS9_ESL_bbENKUlvE1_clEvEUllE_EEvRNS_18TensorIteratorBaseERKT_EUliE_EEviT1_)
        /*05b4*/ 	.word	0x00000000


	//----- nvinfo : EIATTR_REGCOUNT
	.align		4
.L_275:
        /*05b8*/ 	.byte	0x04, 0x2f
        /*05ba*/ 	.short	(.L_277 - .L_276)
	.align		4
.L_276:
        /*05bc*/ 	.word	index@(_ZN2at6native27unrolled_elementwise_kernelIZZNS0_73_GLOBAL__N__c8866d80_35_SparseBinaryOpIntersectionKernel_cu_9e10b42f_311142_sparse_binary_op_intersection_kernel_implINS2_18CUDAKernelLauncherENS2_36CUDAValueSelectionIntersectionKernelINS2_9LhsProjOpEEElLl8EEEvRNS_6TensorERKS8_SB_RKSt6vectorIlSaIlEERKSt8optionalIS8_ESK_bbENKUlvE1_clEvEUllE_St5arrayIPcLm2EELi4E23TrivialOffsetCalculatorILi1EjESR_NS0_6memory12LoadWithCastILi1EEENSS_13StoreWithCastILi1EEEEEviT_T0_T2_T3_T4_T5_)
        /*05c0*/ 	.word	0x0000002a


	//----- nvinfo : EIATTR_FRAME_SIZE
	.align		4
.L_277:
        /*05c4*/ 	.byte	0x04, 0x11
        /*05c6*/ 	.short	(.L_279 - .L_278)
	.align		4
.L_278:
        /*05c8*/ 	.word	index@(_ZN2at6native27unrolled_elementwise_kernelIZZNS0_73_GLOBAL__N__c8866d80_35_SparseBinaryOpIntersectionKernel_cu_9e10b42f_311142_sparse_binary_op_intersection_kernel_implINS2_18CUDAKernelLauncherENS2_36CUDAValueSelectionIntersectionKernelINS2_9LhsProjOpEEElLl8EEEvRNS_6TensorERKS8_SB_RKSt6vectorIlSaIlEERKSt8optionalIS8_ESK_bbENKUlvE1_clEvEUllE_St5arrayIPcLm2EELi4E23TrivialOffsetCalculatorILi1EjESR_NS0_6memory12LoadWithCastILi1EEENSS_13StoreWithCastILi1EEEEEviT_T0_T2_T3_T4_T5_)
        /*05cc*/ 	.word	0x00000068


	//----- nvinfo : EIATTR_REGCOUNT
	.align		4
.L_279:
        /*05d0*/ 	.byte	0x04, 0x2f
        /*05d2*/ 	.short	(.L_281 - .L_280)
	.align		4
.L_280:
        /*05d4*/ 	.word	index@(_ZN2at6native18elementwise_kernelILi128ELi4EZNS0_15gpu_kernel_implIZZNS0_73_GLOBAL__N__c8866d80_35_SparseBinaryOpIntersectionKernel_cu_9e10b42f_311142_sparse_binary_op_intersection_kernel_implINS3_18CUDAKernelLauncherENS3_36CUDAValueSelectionIntersectionKernelINS3_9LhsProjOpEEElLl8EEEvRNS_6TensorERKS9_SC_RKSt6vectorIlSaIlEERKSt8optionalIS9_ESL_bbENKUlvE1_clEvEUllE_EEvRNS_18TensorIteratorBaseERKT_EUliE_EEviT1_)
        /*05d8*/ 	.word	0x00000030


	//----- nvinfo : EIATTR_FRAME_SIZE
	.align		4
.L_281:
        /*05dc*/ 	.byte	0x04, 0x11
        /*05de*/ 	.short	(.L_283 - .L_282)
	.align		4
.L_282:
        /*05e0*/ 	.word	index@(_ZN2at6native18elementwise_kernelILi128ELi4EZNS0_15gpu_kernel_implIZZNS0_73_GLOBAL__N__c8866d80_35_SparseBinaryOpIntersectionKernel_cu_9e10b42f_311142_sparse_binary_op_intersection_kernel_implINS3_18CUDAKernelLauncherENS3_36CUDAValueSelectionIntersectionKernelINS3_9LhsProjOpEEElLl8EEEvRNS_6TensorERKS9_SC_RKSt6vectorIlSaIlEERKSt8optionalIS9_ESL_bbENKUlvE1_clEvEUllE_EEvRNS_18TensorIteratorBaseERKT_EUliE_EEviT1_)
        /*05e4*/ 	.word	0x00000000


	//----- nvinfo : EIATTR_REGCOUNT
	.align		4
.L_283:
        /*05e8*/ 	.byte	0x04, 0x2f
        /*05ea*/ 	.short	(.L_285 - .L_284)
	.align		4
.L_284:
        /*05ec*/ 	.word	index@(_ZN2at6native29vectorized_elementwise_kernelILi8EZZNS0_73_GLOBAL__N__c8866d80_35_SparseBinaryOpIntersectionKernel_cu_9e10b42f_311142_sparse_binary_op_intersection_kernel_implINS2_18CUDAKernelLauncherENS2_36CUDAValueSelectionIntersectionKernelINS2_9LhsProjOpEEElLl8EEEvRNS_6TensorERKS8_SB_RKSt6vectorIlSaIlEERKSt8optionalIS8_ESK_bbENKUlvE3_clEvEUllE_St5arrayIPcLm2EEEEviT0_T1_)
        /*05f0*/ 	.word	0x00000028


	//----- nvinfo : EIATTR_FRAME_SIZE
	.align		4
.L_285:
        /*05f4*/ 	.byte	0x04, 0x11
        /*05f6*/ 	.short	(.L_287 - .L_286)
	.align		4
.L_286:
        /*05f8*/ 	.word	index@(_ZN2at6native29vectorized_elementwise_kernelILi8EZZNS0_73_GLOBAL__N__c8866d80_35_SparseBinaryOpIntersectionKernel_cu_9e10b42f_311142_sparse_binary_op_intersection_kernel_implINS2_18CUDAKernelLauncherENS2_36CUDAValueSelectionIntersectionKernelINS2_9LhsProjOpEEElLl8EEEvRNS_6TensorERKS8_SB_RKSt6vectorIlSaIlEERKSt8optionalIS8_ESK_bbENKUlvE3_clEvEUllE_St5arrayIPcLm2EEEEviT0_T1_)
        /*05fc*/ 	.word	0x00000090


	//----- nvinfo : EIATTR_REGCOUNT
	.align		4
.L_287:
        /*0600*/ 	.byte	0x04, 0x2f
        /*0602*/ 	.short	(.L_289 - .L_288)
	.align		4
.L_288:
        /*0604*/ 	.word	index@(_ZN2at6native29vectorized_elementwise_kernelILi4EZZNS0_73_GLOBAL__N__c8866d80_35_SparseBinaryOpIntersectionKernel_cu_9e10b42f_311142_sparse_binary_op_intersection_kernel_implINS2_18CUDAKernelLauncherENS2_36CUDAValueSelectionIntersectionKernelINS2_9LhsProjOpEEElLl8EEEvRNS_6TensorERKS8_SB_RKSt6vectorIlSaIlEERKSt8optionalIS8_ESK_bbENKUlvE3_clEvEUllE_St5arrayIPcLm2EEEEviT0_T1_)
        /*0608*/ 	.word	0x00000028


	//----- nvinfo : EIATTR_FRAME_SIZE
	.align		4
.L_289:
        /*060c*/ 	.byte	0x04, 0x11
        /*060e*/ 	.short	(.L_291 - .L_290)
	.align		4
.L_290:
        /*0610*/ 	.word	index@(_ZN2at6native29vectorized_elementwise_kernelILi4EZZNS0_73_GLOBAL__N__c8866d80_35_SparseBinaryOpIntersectionKernel_cu_9e10b42f_311142_sparse_binary_op_intersection_kernel_implINS2_18CUDAKernelLauncherENS2_36CUDAValueSelectionIntersectionKernelINS2_9LhsProjOpEEElLl8EEEvRNS_6TensorERKS8_SB_RKSt6vectorIlSaIlEERKSt8optionalIS8_ESK_bbENKUlvE3_clEvEUllE_St5arrayIPcLm2EEEEviT0_T1_)
        /*0614*/ 	.word	0x00000090


	//----- nvinfo : EIATTR_REGCOUNT
	.align		4
.L_291:
        /*0618*/ 	.byte	0x04, 0x2f
        /*061a*/ 	.short	(.L_293 - .L_292)
	.align		4
.L_292:
        /*061c*/ 	.word	index@(_ZN2at6native29vectorized_elementwise_kernelILi2EZZNS0_73_GLOBAL__N__c8866d80_35_SparseBinaryOpIntersectionKernel_cu_9e10b42f_311142_sparse_binary_op_intersection_kernel_implINS2_18CUDAKernelLauncherENS2_36CUDAValueSelectionIntersectionKernelINS2_9LhsProjOpEEElLl8EEEvRNS_6TensorERKS8_SB_RKSt6vectorIlSaIlEERKSt8optionalIS8_ESK_bbENKUlvE3_clEvEUllE_St5arrayIPcLm2EEEEviT0_T1_)
        /*0620*/ 	.word	0x00000028


	//----- nvinfo : EIATTR_FRAME_SIZE
	.align		4
.L_293:
        /*0624*/ 	.byte	0x04, 0x11
        /*0626*/ 	.short	(.L_295 - .L_294)
	.align		4
.L_294:
        /*0628*/ 	.word	index@(_ZN2at6native29vectorized_elementwise_kernelILi2EZZNS0_73_GLOBAL__N__c8866d80_35_SparseBinaryOpIntersectionKernel_cu_9e10b42f_311142_sparse_binary_op_intersection_kernel_implINS2_18CUDAKernelLauncherENS2_36CUDAValueSelectionIntersectionKernelINS2_9LhsProjOpEEElLl8EEEvRNS_6TensorERKS8_SB_RKSt6vectorIlSaIlEERKSt8optionalIS8_ESK_bbENKUlvE3_clEvEUllE_St5arrayIPcLm2EEEEviT0_T1_)
        /*062c*/ 	.word	0x00000090


	//----- nvinfo : EIATTR_REGCOUNT
	.align		4
.L_295:
        /*0630*/ 	.byte	0x04, 0x2f
        /*0632*/ 	.short	(.L_297 - .L_296)
	.align		4
.L_296:
        /*0634*/ 	.word	index@(_ZN2at6native27unrolled_elementwise_kernelIZZNS0_73_GLOBAL__N__c8866d80_35_SparseBinaryOpIntersectionKernel_cu_9e10b42f_311142_sparse_binary_op_intersection_kernel_implINS2_18CUDAKernelLauncherENS2_36CUDAValueSelectionIntersectionKernelINS2_9LhsProjOpEEElLl8EEEvRNS_6TensorERKS8_SB_RKSt6vectorIlSaIlEERKSt8optionalIS8_ESK_bbENKUlvE3_clEvEUllE_St5arrayIPcLm2EELi4E23TrivialOffsetCalculatorILi1EjESR_NS0_6memory15LoadWithoutCastENSS_16StoreWithoutCastEEEviT_T0_T2_T3_T4_T5_)
        /*0638*/ 	.word	0x00000020


	//----- nvinfo : EIATTR_FRAME_SIZE
	.align		4
.L_297:
        /*063c*/ 	.byte	0x04, 0x11
        /*063e*/ 	.short	(.L_299 - .L_298)
	.align		4
.L_298:
        /*0640*/ 	.word	index@(_ZN2at6native27unrolled_elementwise_kernelIZZNS0_73_GLOBAL__N__c8866d80_35_SparseBinaryOpIntersectionKernel_cu_9e10b42f_311142_sparse_binary_op_intersection_kernel_implINS2_18CUDAKernelLauncherENS2_36CUDAValueSelectionIntersectionKernelINS2_9LhsProjOpEEElLl8EEEvRNS_6TensorERKS8_SB_RKSt6vectorIlSaIlEERKSt8optionalIS8_ESK_bbENKUlvE3_clEvEUllE_St5arrayIPcLm2EELi4E23TrivialOffsetCalculatorILi1EjESR_NS0_6memory15LoadWithoutCastENSS_16StoreWithoutCastEEEviT_T0_T2_T3_T4_T5_)
        /*0644*/ 	.word	0x00000090


	//----- nvinfo : EIATTR_REGCOUNT
	.align		4
.L_299:
        /*0648*/ 	.byte	0x04, 0x2f
        /*064a*/ 	.short	(.L_301 - .L_300)
	.align		4
.L_300:
        /*064c*/ 	.word	index@(_ZN2at6native18elementwise_kernelILi128ELi2EZNS0_22gpu_kernel_impl_nocastIZZNS0_73_GLOBAL__N__c8866d80_35_SparseBinaryOpIntersectionKernel_cu_9e10b42f_311142_sparse_binary_op_intersection_kernel_implINS3_18CUDAKernelLauncherENS3_36CUDAValueSelectionIntersectionKernelINS3_9LhsProjOpEEElLl8EEEvRNS_6TensorERKS9_SC_RKSt6vectorIlSaIlEERKSt8optionalIS9_ESL_bbENKUlvE3_clEvEUllE_EEvRNS_18TensorIteratorBaseERKT_EUliE_EEviT1_)
        /*0650*/ 	.word	0x00000038


	//----- nvinfo : EIATTR_FRAME_SIZE
	.align		4
.L_301:
        /*0654*/ 	.byte	0x04, 0x11
        /*0656*/ 	.short	(.L_303 - .L_302)
	.align		4
.L_302:
        /*0658*/ 	.word	index@(_ZN2at6native18elementwise_kernelILi128ELi2EZNS0_22gpu_kernel_impl_nocastIZZNS0_73_GLOBAL__N__c8866d80_35_SparseBinaryOpIntersectionKernel_cu_9e10b42f_311142_sparse_binary_op_intersection_kernel_implINS3_18CUDAKernelLauncherENS3_36CUDAValueSelectionIntersectionKernelINS3_9LhsProjOpEEElLl8EEEvRNS_6TensorERKS9_SC_RKSt6vectorIlSaIlEERKSt8optionalIS9_ESL_bbENKUlvE3_clEvEUllE_EEvRNS_18TensorIteratorBaseERKT_EUliE_EEviT1_)
        /*065c*/ 	.word	0x00000000


	//----- nvinfo : EIATTR_REGCOUNT
	.align		4
.L_303:
        /*0660*/ 	.byte	0x04, 0x2f
        /*0662*/ 	.short	(.L_305 - .L_304)
	.align		4
.L_304:
        /*0664*/ 	.word	index@(_ZN2at6native27unrolled_elementwise_kernelIZZNS0_73_GLOBAL__N__c8866d80_35_SparseBinaryOpIntersectionKernel_cu_9e10b42f_311142_sparse_binary_op_intersection_kernel_implINS2_18CUDAKernelLauncherENS2_36CUDAValueSelectionIntersectionKernelINS2_9LhsProjOpEEElLl8EEEvRNS_6TensorERKS8_SB_RKSt6vectorIlSaIlEERKSt8optionalIS8_ESK_bbENKUlvE3_clEvEUllE_St5arrayIPcLm2EELi4E23TrivialOffsetCalculatorILi1EjESR_NS0_6memory12LoadWithCastILi1EEENSS_13StoreWithCastILi1EEEEEviT_T0_T2_T3_T4_T5_)
        /*0668*/ 	.word	0x00000028


	//----- nvinfo : EIATTR_FRAME_SIZE
	.align		4
.L_305:
        /*066c*/ 	.byte	0x04, 0x11
        /*066e*/ 	.short	(.L_307 - .L_306)
	.align		4
.L_306:
        /*0670*/ 	.word	index@(_ZN2at6native27unrolled_elementwise_kernelIZZNS0_73_GLOBAL__N__c8866d80_35_SparseBinaryOpIntersectionKernel_cu_9e10b42f_311142_sparse_binary_op_intersection_kernel_implINS2_18CUDAKernelLauncherENS2_36CUDAValueSelectionIntersectionKernelINS2_9LhsProjOpEEElLl8EEEvRNS_6TensorERKS8_SB_RKSt6vectorIlSaIlEERKSt8optionalIS8_ESK_bbENKUlvE3_clEvEUllE_St5arrayIPcLm2EELi4E23TrivialOffsetCalculatorILi1EjESR_NS0_6memory12LoadWithCastILi1EEENSS_13StoreWithCastILi1EEEEEviT_T0_T2_T3_T4_T5_)
        /*0674*/ 	.word	0x00000090


	//----- nvinfo : EIATTR_REGCOUNT
	.align		4
.L_307:
        /*0678*/ 	.byte	0x04, 0x2f
        /*067a*/ 	.short	(.L_309 - .L_308)
	.align		4
.L_308:
        /*067c*/ 	.word	index@(_ZN2at6native18elementwise_kernelILi128ELi4EZNS0_15gpu_kernel_implIZZNS0_73_GLOBAL__N__c8866d80_35_SparseBinaryOpIntersectionKernel_cu_9e10b42f_311142_sparse_binary_op_intersection_kernel_implINS3_18CUDAKernelLauncherENS3_36CUDAValueSelectionIntersectionKernelINS3_9LhsProjOpEEElLl8EEEvRNS_6TensorERKS9_SC_RKSt6vectorIlSaIlEERKSt8optionalIS9_ESL_bbENKUlvE3_clEvEUllE_EEvRNS_18TensorIteratorBaseERKT_EUliE_EEviT1_)
        /*0680*/ 	.word	0x00000044


	//----- nvinfo : EIATTR_FRAME_SIZE
	.align		4
.L_309:
        /*0684*/ 	.byte	0x04, 0x11
        /*0686*/ 	.short	(.L_311 - .L_310)
	.align		4
.L_310:
        /*0688*/ 	.word	index@(_ZN2at6native18elementwise_kernelILi128ELi4EZNS0_15gpu_kernel_implIZZNS0_73_GLOBAL__N__c8866d80_35_SparseBinaryOpIntersectionKernel_cu_9e10b42f_311142_sparse_binary_op_intersection_kernel_implINS3_18CUDAKernelLauncherENS3_36CUDAValueSelectionIntersectionKernelINS3_9LhsProjOpEEElLl8EEEvRNS_6TensorERKS9_SC_RKSt6vectorIlSaIlEERKSt8optionalIS9_ESL_bbENKUlvE3_clEvEUllE_EEvRNS_18TensorIteratorBaseERKT_EUliE_EEviT1_)
        /*068c*/ 	.word	0x00000000


	//----- nvinfo : EIATTR_REGCOUNT
	.align		4
.L_311:
        /*0690*/ 	.byte	0x04, 0x2f
        /*0692*/ 	.short	(.L_313 - .L_312)
	.align		4
.L_312:
        /*0694*/ 	.word	index@(_ZN2at6native29vectorized_elementwise_kernelILi8EZZNS0_73_GLOBAL__N__c8866d80_35_SparseBinaryOpIntersectionKernel_cu_9e10b42f_311142_sparse_binary_op_intersection_kernel_implINS2_18CUDAKernelLauncherENS2_36CUDAValueSelectionIntersectionKernelINS2_9LhsProjOpEEElLl0EEEvRNS_6TensorERKS8_SB_RKSt6vectorIlSaIlEERKSt8optionalIS8_ESK_bbENKUlvE1_clEvEUllE_St5arrayIPcLm2EEEEviT0_T1_)
        /*0698*/ 	.word	0x00000030


	//----- nvinfo : EIATTR_FRAME_SIZE
	.align		4
.L_313:
        /*069c*/ 	.byte	0x04, 0x11
        /*069e*/ 	.short	(.L_315 - .L_314)
	.align		4
.L_314:
        /*06a0*/ 	.word	index@(_ZN2at6native29vectorized_elementwise_kernelILi8EZZNS0_73_GLOBAL__N__c8866d80_35_SparseBinaryOpIntersectionKernel_cu_9e10b42f_311142_sparse_binary_op_intersection_kernel_implINS2_18CUDAKernelLauncherENS2_36CUDAValueSelectionIntersectionKernelINS2_9LhsProjOpEEElLl0EEEvRNS_6TensorERKS8_SB_RKSt6vectorIlSaIlEERKSt8optionalIS8_ESK_bbENKUlvE1_clEvEUllE_St5arrayIPcLm2EEEEviT0_T1_)
        /*06a4*/ 	.word	0x00000000


	//----- nvinfo : EIATTR_REGCOUNT
	.align		4
.L_315:
        /*06a8*/ 	.byte	0x04, 0x2f
        /*06aa*/ 	.short	(.L_317 - .L_316)
	.align		4
.L_316:
        /*06ac*/ 	.word	index@(_ZN2at6native29vectorized_elementwise_kernelILi4EZZNS0_73_GLOBAL__N__c8866d80_35_SparseBinaryOpIntersectionKernel_cu_9e10b42f_311142_sparse_binary_op_intersection_kernel_implINS2_18CUDAKernelLauncherENS2_36CUDAValueSelectionIntersectionKernelINS2_9LhsProjOpEEElLl0EEEvRNS_6TensorERKS8_SB_RKSt6vectorIlSaIlEERKSt8optionalIS8_ESK_bbENKUlvE1_clEvEUllE_St5arrayIPcLm2EEEEviT0_T1_)
        /*06b0*/ 	.word	0x00000030


	//----- nvinfo : EIATTR_FRAME_SIZE
	.align		4
.L_317:
        /*06b4*/ 	.byte	0x04, 0x11
        /*06b6*/ 	.short	(.L_319 - .L_318)
	.align		4
.L_318:
        /*06b8*/ 	.word	index@(_ZN2at6native29vectorized_elementwise_kernelILi4EZZNS0_73_GLOBAL__N__c8866d80_35_SparseBinaryOpIntersectionKernel_cu_9e10b42f_311142_sparse_binary_op_intersection_kernel_implINS2_18CUDAKernelLauncherENS2_36CUDAValueSelectionIntersectionKernelINS2_9LhsProjOpEEElLl0EEEvRNS_6TensorERKS8_SB_RKSt6vectorIlSaIlEERKSt8optionalIS8_ESK_bbENKUlvE1_clEvEUllE_St5arrayIPcLm2EEEEviT0_T1_)
        /*06bc*/ 	.word	0x00000000


	//----- nvinfo : EIATTR_REGCOUNT
	.align		4
.L_319:
        /*06c0*/ 	.byte	0x04, 0x2f
        /*06c2*/ 	.short	(.L_321 - .L_320)
	.align		4
.L_320:
        /*06c4*/ 	.word	index@(_ZN2at6native29vectorized_elementwise_kernelILi2EZZNS0_73_GLOBAL__N__c8866d80_35_SparseBinaryOpIntersectionKernel_cu_9e10b42f_311142_sparse_binary_op_intersection_kernel_implINS2_18CUDAKernelLauncherENS2_36CUDAValueSelectionIntersectionKernelINS2_9LhsProjOpEEElLl0EEEvRNS_6TensorERKS8_SB_RKSt6vectorIlSaIlEERKSt8optionalIS8_ESK_bbENKUlvE1_clEvEUllE_St5arrayIPcLm2EEEEviT0_T1_)
        /*06c8*/ 	.word	0x00000030


	//----- nvinfo : EIATTR_FRAME_SIZE
	.align		4
.L_321:
        /*06cc*/ 	.byte	0x04, 0x11
        /*06ce*/ 	.short	(.L_323 - .L_322)
	.align		4
.L_322:
        /*06d0*/ 	.word	index@(_ZN2at6native29vectorized_elementwise_kernelILi2EZZNS0_73_GLOBAL__N__c8866d80_35_SparseBinaryOpIntersectionKernel_cu_9e10b42f_311142_sparse_binary_op_intersection_kernel_implINS2_18CUDAKernelLauncherENS2_36CUDAValueSelectionIntersectionKernelINS2_9LhsProjOpEEElLl0EEEvRNS_6TensorERKS8_SB_RKSt6vectorIlSaIlEERKSt8optionalIS8_ESK_bbENKUlvE1_clEvEUllE_St5arrayIPcLm2EEEEviT0_T1_)
        /*06d4*/ 	.word	0x00000000


	//----- nvinfo : EIATTR_REGCOUNT
	.align		4
.L_323:
        /*06d8*/ 	.byte	0x04, 0x2f
        /*06da*/ 	.short	(.L_325 - .L_324)
	.align		4
.L_324:
        /*06dc*/ 	.word	index@(_ZN2at6native27unrolled_elementwise_kernelIZZNS0_73_GLOBAL__N__c8866d80_35_SparseBinaryOpIntersectionKernel_cu_9e10b42f_311142_sparse_binary_op_intersection_kernel_implINS2_18CUDAKernelLauncherENS2_36CUDAValueSelectionIntersectionKernelINS2_9LhsProjOpEEElLl0EEEvRNS_6TensorERKS8_SB_RKSt6vectorIlSaIlEERKSt8optionalIS8_ESK_bbENKUlvE1_clEvEUllE_St5arrayIPcLm2EELi4E23TrivialOffsetCalculatorILi1EjESR_NS0_6memory15LoadWithoutCastENSS_16StoreWithoutCastEEEviT_T0_T2_T3_T4_T5_)
        /*06e0*/ 	.word	0x00000020


	//----- nvinfo : EIATTR_FRAME_SIZE
	.align		4
.L_325:
        /*06e4*/ 	.byte	0x04, 0x11
        /*06e6*/ 	.short	(.L_327 - .L_326)
	.align		4
.L_326:
        /*06e8*/ 	.word	index@(_ZN2at6native27unrolled_elementwise_kernelIZZNS0_73_GLOBAL__N__c8866d80_35_SparseBinaryOpIntersectionKernel_cu_9e10b42f_311142_sparse_binary_op_intersection_kernel_implINS2_18CUDAKernelLauncherENS2_36CUDAValueSelectionIntersectionKernelINS2_9LhsProjOpEEElLl0EEEvRNS_6TensorERKS8_SB_RKSt6vectorIlSaIlEERKSt8optionalIS8_ESK_bbENKUlvE1_clEvEUllE_St5arrayIPcLm2EELi4E23TrivialOffsetCalculatorILi1EjESR_NS0_6memory15LoadWithoutCastENSS_16StoreWithoutCastEEEviT_T0_T2_T3_T4_T5_)
        /*06ec*/ 	.word	0x00000000


	//----- nvinfo : EIATTR_REGCOUNT
	.align		4
.L_327:
        /*06f0*/ 	.byte	0x04, 0x2f
        /*06f2*/ 	.short	(.L_329 - .L_328)
	.align		4
.L_328:
        /*06f4*/ 	.word	index@(_ZN2at6native18elementwise_kernelILi128ELi2EZNS0_22gpu_kernel_impl_nocastIZZNS0_73_GLOBAL__N__c8866d80_35_SparseBinaryOpIntersectionKernel_cu_9e10b42f_311142_sparse_binary_op_intersection_kernel_implINS3_18CUDAKernelLauncherENS3_36CUDAValueSelectionIntersectionKernelINS3_9LhsProjOpEEElLl0EEEvRNS_6TensorERKS9_SC_RKSt6vectorIlSaIlEERKSt8optionalIS9_ESL_bbENKUlvE1_clEvEUllE_EEvRNS_18TensorIteratorBaseERKT_EUliE_EEviT1_)
        /*06f8*/ 	.word	0x00000030


	//----- nvinfo : EIATTR_FRAME_SIZE
	.align		4
.L_329:
        /*06fc*/ 	.byte	0x04, 0x11
        /*06fe*/ 	.short	(.L_331 - .L_330)
	.align		4
.L_330:
        /*0700*/ 	.word	index@(_ZN2at6native18elementwise_kernelILi128ELi2EZNS0_22gpu_kernel_impl_nocastIZZNS0_73_GLOBAL__N__c8866d80_35_SparseBinaryOpIntersectionKernel_cu_9e10b42f_311142_sparse_binary_op_intersection_kernel_implINS3_18CUDAKernelLauncherENS3_36CUDAValueSelectionIntersectionKernelINS3_9LhsProjOpEEElLl0EEEvRNS_6TensorERKS9_SC_RKSt6vectorIlSaIlEERKSt8optionalIS9_ESL_bbENKUlvE1_clEvEUllE_EEvRNS_18TensorIteratorBaseERKT_EUliE_EEviT1_)
        /*0704*/ 	.word	0x00000000


	//----- nvinfo : EIATTR_REGCOUNT
	.align		4
.L_331:
        /*0708*/ 	.byte	0x04, 0x2f
        /*070a*/ 	.short	(.L_333 - .L_332)
	.align		4
.L_332:
        /*070c*/ 	.word	index@(_ZN2at6native27unrolled_elementwise_kernelIZZNS0_73_GLOBAL__N__c8866d80_35_SparseBinaryOpIntersectionKernel_cu_9e10b42f_311142_sparse_binary_op_intersection_kernel_implINS2_18CUDAKernelLauncherENS2_36CUDAValueSelectionIntersectionKernelINS2_9LhsProjOpEEElLl0EEEvRNS_6TensorERKS8_SB_RKSt6vectorIlSaIlEERKSt8optionalIS8_ESK_bbENKUlvE1_clEvEUllE_St5arrayIPcLm2EELi4E23TrivialOffsetCalculatorILi1EjESR_NS0_6memory12LoadWithCastILi1EEENSS_13StoreWithCastILi1EEEEEviT_T0_T2_T3_T4_T5_)
        /*0710*/ 	.word	0x00000030


	//----- nvinfo : EIATTR_FRAME_SIZE
	.align		4
.L_333:
        /*0714*/ 	.byte	0x04, 0x11
        /*0716*/ 	.short	(.L_335 - .L_334)
	.align		4
.L_334:
        /*0718*/ 	.word	index@(_ZN2at6native27unrolled_elementwise_kernelIZZNS0_73_GLOBAL__N__c8866d80_35_SparseBinaryOpIntersectionKernel_cu_9e10b42f_311142_sparse_binary_op_intersection_kernel_implINS2_18CUDAKernelLauncherENS2_36CUDAValueSelectionIntersectionKernelINS2_9LhsProjOpEEElLl0EEEvRNS_6TensorERKS8_SB_RKSt6vectorIlSaIlEERKSt8optionalIS8_ESK_bbENKUlvE1_clEvEUllE_St5arrayIPcLm2EELi4E23TrivialOffsetCalculatorILi1EjESR_NS0_6memory12LoadWithCastILi1EEENSS_13StoreWithCastILi1EEEEEviT_T0_T2_T3_T4_T5_)
        /*071c*/ 	.word	0x00000000


	//----- nvinfo : EIATTR_REGCOUNT
	.align		4
.L_335:
        /*0720*/ 	.byte	0x04, 0x2f
        /*0722*/ 	.short	(.L_337 - .L_336)
	.align		4
.L_336:
        /*0724*/ 	.word	index@(_ZN2at6native18elementwise_kernelILi128ELi4EZNS0_15gpu_kernel_implIZZNS0_73_GLOBAL__N__c8866d80_35_SparseBinaryOpIntersectionKernel_cu_9e10b42f_311142_sparse_binary_op_intersection_kernel_implINS3_18CUDAKernelLauncherENS3_36CUDAValueSelectionIntersectionKernelINS3_9LhsProjOpEEElLl0EEEvRNS_6TensorERKS9_SC_RKSt6vectorIlSaIlEERKSt8optionalIS9_ESL_bbENKUlvE1_clEvEUllE_EEvRNS_18TensorIteratorBaseERKT_EUliE_EEviT1_)
        /*0728*/ 	.word	0x00000030


	//----- nvinfo : EIATTR_FRAME_SIZE
	.align		4
.L_337:
        /*072c*/ 	.byte	0x04, 0x11
        /*072e*/ 	.short	(.L_339 - .L_338)
	.align		4
.L_338:
        /*0730*/ 	.word	index@(_ZN2at6native18elementwise_kernelILi128ELi4EZNS0_15gpu_kernel_implIZZNS0_73_GLOBAL__N__c8866d80_35_SparseBinaryOpIntersectionKernel_cu_9e10b42f_311142_sparse_binary_op_intersection_kernel_implINS3_18CUDAKernelLauncherENS3_36CUDAValueSelectionIntersectionKernelINS3_9LhsProjOpEEElLl0EEEvRNS_6TensorERKS9_SC_RKSt6vectorIlSaIlEERKSt8optionalIS9_ESL_bbENKUlvE1_clEvEUllE_EEvRNS_18TensorIteratorBaseERKT_EUliE_EEviT1_)
        /*0734*/ 	.word	0x00000000


	//----- nvinfo : EIATTR_REGCOUNT
	.align		4
.L_339:
        /*0738*/ 	.byte	0x04, 0x2f
        /*073a*/ 	.short	(.L_341 - .L_340)
	.align		4
.L_340:
        /*073c*/ 	.word	index@(_ZN2at6native29vectorized_elementwise_kernelILi8EZZNS0_73_GLOBAL__N__c8866d80_35_SparseBinaryOpIntersectionKernel_cu_9e10b42f_311142_sparse_binary_op_intersection_kernel_implINS2_18CUDAKernelLauncherENS2_36CUDAValueSelectionIntersectionKernelINS2_9LhsProjOpEEElLl0EEEvRNS_6TensorERKS8_SB_RKSt6vectorIlSaIlEERKSt8optionalIS8_ESK_bbENKUlvE3_clEvEUllE_St5arrayIPcLm2EEEEviT0_T1_)
        /*0740*/ 	.word	0x00000030


	//----- nvinfo : EIATTR_FRAME_SIZE
	.align		4
.L_341:
        /*0744*/ 	.byte	0x04, 0x11
        /*0746*/ 	.short	(.L_343 - .L_342)
	.align		4
.L_342:
        /*0748*/ 	.word	index@(_ZN2at6native29vectorized_elementwise_kernelILi8EZZNS0_73_GLOBAL__N__c8866d80_35_SparseBinaryOpIntersectionKernel_cu_9e10b42f_311142_sparse_binary_op_intersection_kernel_implINS2_18CUDAKernelLauncherENS2_36CUDAValueSelectionIntersectionKernelINS2_9LhsProjOpEEElLl0EEEvRNS_6TensorERKS8_SB_RKSt6vectorIlSaIlEERKSt8optionalIS8_ESK_bbENKUlvE3_clEvEUllE_St5arrayIPcLm2EEEEviT0_T1_)
        /*074c*/ 	.word	0x00000000


	//----- nvinfo : EIATTR_REGCOUNT
	.align		4
.L_343:
        /*0750*/ 	.byte	0x04, 0x2f
        /*0752*/ 	.short	(.L_345 - .L_344)
	.align		4
.L_344:
        /*0754*/ 	.word	index@(_ZN2at6native29vectorized_elementwise_kernelILi4EZZNS0_73_GLOBAL__N__c8866d80_35_SparseBinaryOpIntersectionKernel_cu_9e10b42f_311142_sparse_binary_op_intersection_kernel_implINS2_18CUDAKernelLauncherENS2_36CUDAValueSelectionIntersectionKernelINS2_9LhsProjOpEEElLl0EEEvRNS_6TensorERKS8_SB_RKSt6vectorIlSaIlEERKSt8optionalIS8_ESK_bbENKUlvE3_clEvEUllE_St5arrayIPcLm2EEEEviT0_T1_)
        /*0758*/ 	.word	0x00000030


	//----- nvinfo : EIATTR_FRAME_SIZE
	.align		4
.L_345:
        /*075c*/ 	.byte	0x04, 0x11
        /*075e*/ 	.short	(.L_347 - .L_346)
	.align		4
.L_346:
        /*0760*/ 	.word	index@(_ZN2at6native29vectorized_elementwise_kernelILi4EZZNS0_73_GLOBAL__N__c8866d80_35_SparseBinaryOpIntersectionKernel_cu_9e10b42f_311142_sparse_binary_op_intersection_kernel_implINS2_18CUDAKernelLauncherENS2_36CUDAValueSelectionIntersectionKernelINS2_9LhsProjOpEEElLl0EEEvRNS_6TensorERKS8_SB_RKSt6vectorIlSaIlEERKSt8optionalIS8_ESK_bbENKUlvE3_clEvEUllE_St5arrayIPcLm2EEEEviT0_T1_)
        /*0764*/ 	.word	0x00000000


	//----- nvinfo : EIATTR_REGCOUNT
	.align		4
.L_347:
        /*0768*/ 	.byte	0x04, 0x2f
        /*076a*/ 	.short	(.L_349 - .L_348)
	.align		4
.L_348:
        /*076c*/ 	.word	index@(_ZN2at6native29vectorized_elementwise_kernelILi2EZZNS0_73_GLOBAL__N__c8866d80_35_SparseBinaryOpIntersectionKernel_cu_9e10b42f_311142_sparse_binary_op_intersection_kernel_implINS2_18CUDAKernelLauncherENS2_36CUDAValueSelectionIntersectionKernelINS2_9LhsProjOpEEElLl0EEEvRNS_6TensorERKS8_SB_RKSt6vectorIlSaIlEERKSt8optionalIS8_ESK_bbENKUlvE3_clEvEUllE_St5arrayIPcLm2EEEEviT0_T1_)
        /*0770*/ 	.word	0x00000030


	//----- nvinfo : EIATTR_FRAME_SIZE
	.align		4
.L_349:
        /*0774*/ 	.byte	0x04, 0x11
        /*0776*/ 	.short	(.L_351 - .L_350)
	.align		4
.L_350:
        /*0778*/ 	.word	index@(_ZN2at6native29vectorized_elementwise_kernelILi2EZZNS0_73_GLOBAL__N__c8866d80_35_SparseBinaryOpIntersectionKernel_cu_9e10b42f_311142_sparse_binary_op_intersection_kernel_implINS2_18CUDAKernelLauncherENS2_36CUDAValueSelectionIntersectionKernelINS2_9LhsProjOpEEElLl0EEEvRNS_6TensorERKS8_SB_RKSt6vectorIlSaIlEERKSt8optionalIS8_ESK_bbENKUlvE3_clEvEUllE_St5arrayIPcLm2EEEEviT0_T1_)
        /*077c*/ 	.word	0x00000000


	//----- nvinfo : EIATTR_REGCOUNT
	.align		4
.L_351:
        /*0780*/ 	.byte	0x04, 0x2f
        /*0782*/ 	.short	(.L_353 - .L_352)
	.align		4
.L_352:
        /*0784*/ 	.word	index@(_ZN2at6native27unrolled_elementwise_kernelIZZNS0_73_GLOBAL__N__c8866d80_35_SparseBinaryOpIntersectionKernel_cu_9e10b42f_311142_sparse_binary_op_intersection_kernel_implINS2_18CUDAKernelLauncherENS2_36CUDAValueSelectionIntersectionKernelINS2_9LhsProjOpEEElLl0EEEvRNS_6TensorERKS8_SB_RKSt6vectorIlSaIlEERKSt8optionalIS8_ESK_bbENKUlvE3_clEvEUllE_St5arrayIPcLm2EELi4E23TrivialOffsetCalculatorILi1EjESR_NS0_6memory15LoadWithoutCastENSS_16StoreWithoutCastEEEviT_T0_T2_T3_T4_T5_)
        /*0788*/ 	.word	0x00000028


	//----- nvinfo : EIATTR_FRAME_SIZE
	.align		4
.L_353:
        /*078c*/ 	.byte	0x04, 0x11
        /*078e*/ 	.short	(.L_355 - .L_354)
	.align		4
.L_354:
        /*0790*/ 	.word	index@(_ZN2at6native27unrolled_elementwise_kernelIZZNS0_73_GLOBAL__N__c8866d80_35_SparseBinaryOpIntersectionKernel_cu_9e10b42f_311142_sparse_binary_op_intersection_kernel_implINS2_18CUDAKernelLauncherENS2_36CUDAValueSelectionIntersectionKernelINS2_9LhsProjOpEEElLl0EEEvRNS_6TensorERKS8_SB_RKSt6vectorIlSaIlEERKSt8optionalIS8_ESK_bbENKUlvE3_clEvEUllE_St5arrayIPcLm2EELi4E23TrivialOffsetCalculatorILi1EjESR_NS0_6memory15LoadWithoutCastENSS_16StoreWithoutCastEEEviT_T0_T2_T3_T4_T5_)
        /*0794*/ 	.word	0x00000000


	//----- nvinfo : EIATTR_REGCOUNT
	.align		4
.L_355:
        /*0798*/ 	.byte	0x04, 0x2f
        /*079a*/ 	.short	(.L_357 - .L_356)
	.align		4
.L_356:
        /*079c*/ 	.word	index@(_ZN2at6native18elementwise_kernelILi128ELi2EZNS0_22gpu_kernel_impl_nocastIZZNS0_73_GLOBAL__N__c8866d80_35_SparseBinaryOpIntersectionKernel_cu_9e10b42f_311142_sparse_binary_op_intersection_kernel_implINS3_18CUDAKernelLauncherENS3_36CUDAValueSelectionIntersectionKernelINS3_9LhsProjOpEEElLl0EEEvRNS_6TensorERKS9_SC_RKSt6vectorIlSaIlEERKSt8optionalIS9_ESL_bbENKUlvE3_clEvEUllE_EEvRNS_18TensorIteratorBaseERKT_EUliE_EEviT1_)
        /*07a0*/ 	.word	0x0000005a


	//----- nvinfo : EIATTR_FRAME_SIZE
	.align		4
.L_357:
        /*07a4*/ 	.byte	0x04, 0x11
        /*07a6*/ 	.short	(.L_359 - .L_358)
	.align		4
.L_358:
        /*07a8*/ 	.word	index@(_ZN2at6native18elementwise_kernelILi128ELi2EZNS0_22gpu_kernel_impl_nocastIZZNS0_73_GLOBAL__N__c8866d80_35_SparseBinaryOpIntersectionKernel_cu_9e10b42f_311142_sparse_binary_op_intersection_kernel_implINS3_18CUDAKernelLauncherENS3_36CUDAValueSelectionIntersectionKernelINS3_9LhsProjOpEEElLl0EEEvRNS_6TensorERKS9_SC_RKSt6vectorIlSaIlEERKSt8optionalIS9_ESL_bbENKUlvE3_clEvEUllE_EEvRNS_18TensorIteratorBaseERKT_EUliE_EEviT1_)
        /*07ac*/ 	.word	0x00000000


	//----- nvinfo : EIATTR_REGCOUNT
	.align		4
.L_359:
        /*07b0*/ 	.byte	0x04, 0x2f
        /*07b2*/ 	.short	(.L_361 - .L_360)
	.align		4
.L_360:
        /*07b4*/ 	.word	index@(_ZN2at6native27unrolled_elementwise_kernelIZZNS0_73_GLOBAL__N__c8866d80_35_SparseBinaryOpIntersectionKernel_cu_9e10b42f_311142_sparse_binary_op_intersection_kernel_implINS2_18CUDAKernelLauncherENS2_36CUDAValueSelectionIntersectionKernelINS2_9LhsProjOpEEElLl0EEEvRNS_6TensorERKS8_SB_RKSt6vectorIlSaIlEERKSt8optionalIS8_ESK_bbENKUlvE3_clEvEUllE_St5arrayIPcLm2EELi4E23TrivialOffsetCalculatorILi1EjESR_NS0_6memory12LoadWithCastILi1EEENSS_13StoreWithCastILi1EEEEEviT_T0_T2_T3_T4_T5_)
        /*07b8*/ 	.word	0x00000028


	//----- nvinfo : EIATTR_FRAME_SIZE
	.align		4
.L_361:
        /*07bc*/ 	.byte	0x04, 0x11
        /*07be*/ 	.short	(.L_363 - .L_362)
	.align		4
.L_362:
        /*07c0*/ 	.word	index@(_ZN2at6native27unrolled_elementwise_kernelIZZNS0_73_GLOBAL__N__c8866d80_35_SparseBinaryOpIntersectionKernel_cu_9e10b42f_311142_sparse_binary_op_intersection_kernel_implINS2_18CUDAKernelLauncherENS2_36CUDAValueSelectionIntersectionKernelINS2_9LhsProjOpEEElLl0EEEvRNS_6TensorERKS8_SB_RKSt6vectorIlSaIlEERKSt8optionalIS8_ESK_bbENKUlvE3_clEvEUllE_St5arrayIPcLm2EELi4E23TrivialOffsetCalculatorILi1EjESR_NS0_6memory12LoadWithCastILi1EEENSS_13StoreWithCastILi1EEEEEviT_T0_T2_T3_T4_T5_)
        /*07c4*/ 	.word	0x00000000


	//----- nvinfo : EIATTR_REGCOUNT
	.align		4
.L_363:
        /*07c8*/ 	.byte	0x04, 0x2f
        /*07ca*/ 	.short	(.L_365 - .L_364)
	.align		4
.L_364:
        /*07cc*/ 	.word	index@(_ZN2at6native18elementwise_kernelILi128ELi4EZNS0_15gpu_kernel_implIZZNS0_73_GLOBAL__N__c8866d80_35_SparseBinaryOpIntersectionKernel_cu_9e10b42f_311142_sparse_binary_op_intersection_kernel_implINS3_18CUDAKernelLauncherENS3_36CUDAValueSelectionIntersectionKernelINS3_9LhsProjOpEEElLl0EEEvRNS_6TensorERKS9_SC_RKSt6vectorIlSaIlEERKSt8optionalIS9_ESL_bbENKUlvE3_clEvEUllE_EEvRNS_18TensorIteratorBaseERKT_EUliE_EEviT1_)
        /*07d0*/ 	.word	0x0000005c


	//----- nvinfo : EIATTR_FRAME_SIZE
	.align		4
.L_365:
        /*07d4*/ 	.byte	0x04, 0x11
        /*07d6*/ 	.short	(.L_367 - .L_366)
	.align		4
.L_366:
        /*07d8*/ 	.word	index@(_ZN2at6native18elementwise_kernelILi128ELi4EZNS0_15gpu_kernel_implIZZNS0_73_GLOBAL__N__c8866d80_35_SparseBinaryOpIntersectionKernel_cu_9e10b42f_311142_sparse_binary_op_intersection_kernel_implINS3_18CUDAKernelLauncherENS3_36CUDAValueSelectionIntersectionKernelINS3_9LhsProjOpEEElLl0EEEvRNS_6TensorERKS9_SC_RKSt6vectorIlSaIlEERKSt8optionalIS9_ESL_bbENKUlvE3_clEvEUllE_EEvRNS_18TensorIteratorBaseERKT_EUliE_EEviT1_)
        /*07dc*/ 	.word	0x00000000


	//----- nvinfo : EIATTR_REGCOUNT
	.align		4
.L_367:
        /*07e0*/ 	.byte	0x04, 0x2f
        /*07e2*/ 	.short	(.L_369 - .L_368)
	.align		4
.L_368:
        /*07e4*/ 	.word	index@(_ZN2at6native73_GLOBAL__N__c8866d80_35_SparseBinaryOpIntersectionKernel_cu_9e10b42f_311112apply_kernelILi128ELi8EZNS1_29binary_op_intersection_kernelINS1_5MulOpEhlEEvRNS_14TensorIteratorEllRKNS_6TensorEbEUliE_EEviT1_)
        /*07e8*/ 	.word	0x00000036


	//----- nvinfo : EIATTR_FRAME_SIZE
	.align		4
.L_369:
        /*07ec*/ 	.byte	0x04, 0x11
        /*07ee*/ 	.short	(.L_371 - .L_370)
	.align		4
.L_370:
        /*07f0*/ 	.word	index@(_ZN2at6native73_GLOBAL__N__c8866d80_35_SparseBinaryOpIntersectionKernel_cu_9e10b42f_311112apply_kernelILi128ELi8EZNS1_29binary_op_intersection_kernelINS1_5MulOpEhlEEvRNS_14TensorIteratorEllRKNS_6TensorEbEUliE_EEviT1_)
        /*07f4*/ 	.word	0x00000000


	//----- nvinfo : EIATTR_REGCOUNT
	.align		4
.L_371:
        /*07f8*/ 	.byte	0x04, 0x2f
        /*07fa*/ 	.short	(.L_373 - .L_372)
	.align		4
.L_372:
        /*07fc*/ 	.word	index@(_ZN2at6native73_GLOBAL__N__c8866d80_35_SparseBinaryOpIntersectionKernel_cu_9e10b42f_311112apply_kernelILi128ELi8EZNS1_29binary_op_intersection_kernelINS1_5MulOpEalEEvRNS_14TensorIteratorEllRKNS_6TensorEbEUliE_EEviT1_)
        /*0800*/ 	.word	0x00000036


	//----- nvinfo : EIATTR_FRAME_SIZE
	.align		4
.L_373:
        /*0804*/ 	.byte	0x04, 0x11
        /*0806*/ 	.short	(.L_375 - .L_374)
	.align		4
.L_374:
        /*0808*/ 	.word	index@(_ZN2at6native73_GLOBAL__N__c8866d80_35_SparseBinaryOpIntersectionKernel_cu_9e10b42f_311112apply_kernelILi128ELi8EZNS1_29binary_op_intersection_kernelINS1_5MulOpEalEEvRNS_14TensorIteratorEllRKNS_6TensorEbEUliE_EEviT1_)
        /*080c*/ 	.word	0x00000000


	//----- nvinfo : EIATTR_REGCOUNT
	.align		4
.L_375:
        /*0810*/ 	.byte	0x04, 0x2f
        /*0812*/ 	.short	(.L_377 - .L_376)
	.align		4
.L_376:
        /*0814*/ 	.word	index@(_ZN2at6native73_GLOBAL__N__c8866d80_35_SparseBinaryOpIntersectionKernel_cu_9e10b42f_311112apply_kernelILi128ELi8EZNS1_29binary_op_intersection_kernelINS1_5MulOpEilEEvRNS_14TensorIteratorEllRKNS_6TensorEbEUliE_EEviT1_)
        /*0818*/ 	.word	0x00000034


	//----- nvinfo : EIATTR_FRAME_SIZE
	.align		4
.L_377:
        /*081c*/ 	.byte	0x04, 0x11
        /*081e*/ 	.short	(.L_379 - .L_378)
	.align		4
.L_378:
        /*0820*/ 	.word	index@(_ZN2at6native73_GLOBAL__N__c8866d80_35_SparseBinaryOpIntersectionKernel_cu_9e10b42f_311112apply_kernelILi128ELi8EZNS1_29binary_op_intersection_kernelINS1_5MulOpEilEEvRNS_14TensorIteratorEllRKNS_6TensorEbEUliE_EEviT1_)
        /*0824*/ 	.word	0x00000000


	//----- nvinfo : EIATTR_REGCOUNT
	.align		4
.L_379:
        /*0828*/ 	.byte	0x04, 0x2f
        /*082a*/ 	.short	(.L_381 - .L_380)
	.align		4
.L_380:
        /*082c*/ 	.word	index@(_ZN2at6native73_GLOBAL__N__c8866d80_35_SparseBinaryOpIntersectionKernel_cu_9e10b42f_311112apply_kernelILi128ELi8EZNS1_29binary_op_intersection_kernelINS1_5MulOpEllEEvRNS_14TensorIteratorEllRKNS_6TensorEbEUliE_EEviT1_)
        /*0830*/ 	.word	0x00000038


	//----- nvinfo : EIATTR_FRAME_SIZE
	.align		4
.L_381:
        /*0834*/ 	.byte	0x04, 0x11
        /*0836*/ 	.short	(.L_383 - .L_382)
	.align		4
.L_382:
        /*0838*/ 	.word	index@(_ZN2at6native73_GLOBAL__N__c8866d80_35_SparseBinaryOpIntersectionKernel_cu_9e10b42f_311112apply_kernelILi128ELi8EZNS1_29binary_op_intersection_kernelINS1_5MulOpEllEEvRNS_14TensorIteratorEllRKNS_6TensorEbEUliE_EEviT1_)
        /*083c*/ 	.word	0x00000000


	//----- nvinfo : EIATTR_REGCOUNT
	.align		4
.L_383:
        /*0840*/ 	.byte	0x04, 0x2f
        /*0842*/ 	.short	(.L_385 - .L_384)
	.align		4
.L_384:
        /*0844*/ 	.word	index@(_ZN2at6native73_GLOBAL__N__c8866d80_35_SparseBinaryOpIntersectionKernel_cu_9e10b42f_311112apply_kernelILi128ELi8EZNS1_29binary_op_intersection_kernelINS1_5MulOpEslEEvRNS_14TensorIteratorEllRKNS_6TensorEbEUliE_EEviT1_)
        /*0848*/ 	.word	0x00000034


	//----- nvinfo : EIATTR_FRAME_SIZE
	.align		4
.L_385:
        /*084c*/ 	.byte	0x04, 0x11
        /*084e*/ 	.short	(.L_387 - .L_386)
	.align		4
.L_386:
        /*0850*/ 	.word	index@(_ZN2at6native73_GLOBAL__N__c8866d80_35_SparseBinaryOpIntersectionKernel_cu_9e10b42f_311112apply_kernelILi128ELi8EZNS1_29binary_op_intersection_kernelINS1_5MulOpEslEEvRNS_14TensorIteratorEllRKNS_6TensorEbEUliE_EEviT1_)
        /*0854*/ 	.word	0x00000000


	//----- nvinfo : EIATTR_REGCOUNT
	.align		4
.L_387:
        /*0858*/ 	.byte	0x04, 0x2f
        /*085a*/ 	.short	(.L_389 - .L_388)
	.align		4
.L_388:
        /*085c*/ 	.word	index@(_ZN2at6native73_GLOBAL__N__c8866d80_35_SparseBinaryOpIntersectionKernel_cu_9e10b42f_311112apply_kernelILi128ELi8EZNS1_29binary_op_intersection_kernelINS1_5MulOpEdlEEvRNS_14TensorIteratorEllRKNS_6TensorEbEUliE_EEviT1_)
        /*0860*/ 	.word	0x00000036


	//----- nvinfo : EIATTR_FRAME_SIZE
	.align		4
.L_389:
        /*0864*/ 	.byte	0x04, 0x11
        /*0866*/ 	.short	(.L_391 - .L_390)
	.align		4
.L_390:
        /*0868*/ 	.word	index@(_ZN2at6native73_GLOBAL__N__c8866d80_35_SparseBinaryOpIntersectionKernel_cu_9e10b42f_311112apply_kernelILi128ELi8EZNS1_29binary_op_intersection_kernelINS1_5MulOpEdlEEvRNS_14TensorIteratorEllRKNS_6TensorEbEUliE_EEviT1_)
        /*086c*/ 	.word	0x00000000


	//----- nvinfo : EIATTR_REGCOUNT
	.align		4
.L_391:
        /*0870*/ 	.byte	0x04, 0x2f
        /*0872*/ 	.short	(.L_393 - .L_392)
	.align		4
.L_392:
        /*0874*/ 	.word	index@(_ZN2at6native73_GLOBAL__N__c8866d80_35_SparseBinaryOpIntersectionKernel_cu_9e10b42f_311112apply_kernelILi128ELi8EZNS1_29binary_op_intersection_kernelINS1_5MulOpEflEEvRNS_14TensorIteratorEllRKNS_6TensorEbEUliE_EEviT1_)
        /*0878*/ 	.word	0x00000036


	//----- nvinfo : EIATTR_FRAME_SIZE
	.align		4
.L_393:
        /*087c*/ 	.byte	0x04, 0x11
        /*087e*/ 	.short	(.L_395 - .L_394)
	.align		4
.L_394:
        /*0880*/ 	.word	index@(_ZN2at6native73_GLOBAL__N__c8866d80_35_SparseBinaryOpIntersectionKernel_cu_9e10b42f_311112apply_kernelILi128ELi8EZNS1_29binary_op_intersection_kernelINS1_5MulOpEflEEvRNS_14TensorIteratorEllRKNS_6TensorEbEUliE_EEviT1_)
        /*0884*/ 	.word	0x00000000


	//----- nvinfo : EIATTR_REGCOUNT
	.align		4
.L_395:
        /*0888*/ 	.byte	0x04, 0x2f
        /*088a*/ 	.short	(.L_397 - .L_396)
	.align		4
.L_396:
        /*088c*/ 	.word	index@(_ZN2at6native73_GLOBAL__N__c8866d80_35_SparseBinaryOpIntersectionKernel_cu_9e10b42f_311112apply_kernelILi128ELi8EZNS1_29binary_op_intersection_kernelINS1_5MulOpEN3c107complexIdEElEEvRNS_14TensorIteratorEllRKNS_6TensorEbEUliE_EEviT1_)
        /*0890*/ 	.word	0x00000029


	//----- nvinfo : EIATTR_FRAME_SIZE
	.align		4
.L_397:
        /*0894*/ 	.byte	0x04, 0x11
        /*0896*/ 	.short	(.L_399 - .L_398)
	.align		4
.L_398:
        /*0898*/ 	.word	index@(_ZN2at6native73_GLOBAL__N__c8866d80_35_SparseBinaryOpIntersectionKernel_cu_9e10b42f_311112apply_kernelILi128ELi8EZNS1_29binary_op_intersection_kernelINS1_5MulOpEN3c107complexIdEElEEvRNS_14TensorIteratorEllRKNS_6TensorEbEUliE_EEviT1_)
        /*089c*/ 	.word	0x00000000


	//----- nvinfo : EIATTR_REGCOUNT
	.align		4
.L_399:
        /*08a0*/ 	.byte	0x04, 0x2f
        /*08a2*/ 	.short	(.L_401 - .L_400)
	.align		4
.L_400:
        /*08a4*/ 	.word	index@(_ZN2at6native73_GLOBAL__N__c8866d80_35_SparseBinaryOpIntersectionKernel_cu_9e10b42f_311112apply_kernelILi128ELi8EZNS1_29binary_op_intersection_kernelINS1_5MulOpEN3c107complexIfEElEEvRNS_14TensorIteratorEllRKNS_6TensorEbEUliE_EEviT1_)
        /*08a8*/ 	.word	0x00000020


	//----- nvinfo : EIATTR_FRAME_SIZE
	.align		4
.L_401:
        /*08ac*/ 	.byte	0x04, 0x11
        /*08ae*/ 	.short	(.L_403 - .L_402)
	.align		4
.L_402:
        /*08b0*/ 	.word	index@(_ZN2at6native73_GLOBAL__N__c8866d80_35_SparseBinaryOpIntersectionKernel_cu_9e10b42f_311112apply_kernelILi128ELi8EZNS1_29binary_op_intersection_kernelINS1_5MulOpEN3c107complexIfEElEEvRNS_14TensorIteratorEllRKNS_6TensorEbEUliE_EEviT1_)
        /*08b4*/ 	.word	0x00000000


	//----- nvinfo : EIATTR_REGCOUNT
	.align		4
.L_403:
        /*08b8*/ 	.byte	0x04, 0x2f
        /*08ba*/ 	.short	(.L_405 - .L_404)
	.align		4
.L_404:
        /*08bc*/ 	.word	index@(_ZN2at6native73_GLOBAL__N__c8866d80_35_SparseBinaryOpIntersectionKernel_cu_9e10b42f_311112apply_kernelILi128ELi8EZNS1_29binary_op_intersection_kernelINS1_5MulOpEblEEvRNS_14TensorIteratorEllRKNS_6TensorEbEUliE_EEviT1_)
        /*08c0*/ 	.word	0x0000001c


	//----- nvinfo : EIATTR_FRAME_SIZE
	.align		4
.L_405:
        /*08c4*/ 	.byte	0x04, 0x11
        /*08c6*/ 	.short	(.L_407 - .L_406)
	.align		4
.L_406:
        /*08c8*/ 	.word	index@(_ZN2at6native73_GLOBAL__N__c8866d80_35_SparseBinaryOpIntersectionKernel_cu_9e10b42f_311112apply_kernelILi128ELi8EZNS1_29binary_op_intersection_kernelINS1_5MulOpEblEEvRNS_14TensorIteratorEllRKNS_6TensorEbEUliE_EEviT1_)
        /*08cc*/ 	.word	0x00000000


	//----- nvinfo : EIATTR_REGCOUNT
	.align		4
.L_407:
        /*08d0*/ 	.byte	0x04, 0x2f
        /*08d2*/ 	.short	(.L_409 - .L_408)
	.align		4
.L_408:
        /*08d4*/ 	.word	index@(_ZN2at6native73_GLOBAL__N__c8866d80_35_SparseBinaryOpIntersectionKernel_cu_9e10b42f_311112apply_kernelILi128ELi8EZNS1_29binary_op_intersection_kernelINS1_5MulOpEN3c104HalfElEEvRNS_14TensorIteratorEllRKNS_6TensorEbEUliE_EEviT1_)
        /*08d8*/ 	.word	0x00000036


	//----- nvinfo : EIATTR_FRAME_SIZE
	.align		4
.L_409:
        /*08dc*/ 	.byte	0x04, 0x11
        /*08de*/ 	.short	(.L_411 - .L_410)
	.align		4
.L_410:
        /*08e0*/ 	.word	index@(_ZN2at6native73_GLOBAL__N__c8866d80_35_SparseBinaryOpIntersectionKernel_cu_9e10b42f_311112apply_kernelILi128ELi8EZNS1_29binary_op_intersection_kernelINS1_5MulOpEN3c104HalfElEEvRNS_14TensorIteratorEllRKNS_6TensorEbEUliE_EEviT1_)
        /*08e4*/ 	.word	0x00000000


	//----- nvinfo : EIATTR_REGCOUNT
	.align		4
.L_411:
        /*08e8*/ 	.byte	0x04, 0x2f
        /*08ea*/ 	.short	(.L_413 - .L_412)
	.align		4
.L_412:
        /*08ec*/ 	.word	index@(_ZN2at6native73_GLOBAL__N__c8866d80_35_SparseBinaryOpIntersectionKernel_cu_9e10b42f_311112apply_kernelILi128ELi8EZNS1_29binary_op_intersection_kernelINS1_5MulOpEN3c108BFloat16ElEEvRNS_14TensorIteratorEllRKNS_6TensorEbEUliE_EEviT1_)
        /*08f0*/ 	.word	0x00000036


	//----- nvinfo : EIATTR_FRAME_SIZE
	.align		4
.L_413:
        /*08f4*/ 	.byte	0x04, 0x11
        /*08f6*/ 	.short	(.L_415 - .L_414)
	.align		4
.L_414:
        /*08f8*/ 	.word	index@(_ZN2at6native73_GLOBAL__N__c8866d80_35_SparseBinaryOpIntersectionKernel_cu_9e10b42f_311112apply_kernelILi128ELi8EZNS1_29binary_op_intersection_kernelINS1_5MulOpEN3c108BFloat16ElEEvRNS_14TensorIteratorEllRKNS_6TensorEbEUliE_EEviT1_)
        /*08fc*/ 	.word	0x00000000


	//----- nvinfo : EIATTR_REGCOUNT
	.align		4
.L_415:
        /*0900*/ 	.byte	0x04, 0x2f
        /*0902*/ 	.short	(.L_417 - .L_416)
	.align		4
.L_416:
        /*0904*/ 	.word	index@(_ZN2at6native73_GLOBAL__N__c8866d80_35_SparseBinaryOpIntersectionKernel_cu_9e10b42f_311112apply_kernelILi128ELi8EZNS1_29binary_op_intersection_kernelINS1_5MulOpEN3c107complexINS5_4HalfEEElEEvRNS_14TensorIteratorEllRKNS_6TensorEbEUliE_EEviT1_)
        /*0908*/ 	.word	0x00000020


	//----- nvinfo : EIATTR_FRAME_SIZE
	.align		4
.L_417:
        /*090c*/ 	.byte	0x04, 0x11
        /*090e*/ 	.short	(.L_419 - .L_418)
	.align		4
.L_418:
        /*0910*/ 	.word	index@(_ZN2at6native73_GLOBAL__N__c8866d80_35_SparseBinaryOpIntersectionKernel_cu_9e10b42f_311112apply_kernelILi128ELi8EZNS1_29binary_op_intersection_kernelINS1_5MulOpEN3c107complexINS5_4HalfEEElEEvRNS_14TensorIteratorEllRKNS_6TensorEbEUliE_EEviT1_)
        /*0914*/ 	.word	0x00000000


	//----- nvinfo : EIATTR_REGCOUNT
	.align		4
.L_419:
        /*0918*/ 	.byte	0x04, 0x2f
        /*091a*/ 	.short	(.L_421 - .L_420)
	.align		4
.L_420:
        /*091c*/ 	.word	index@(_ZN2at6native73_GLOBAL__N__c8866d80_35_SparseBinaryOpIntersectionKernel_cu_9e10b42f_311112apply_kernelILi128ELi8EZNS1_29binary_op_intersection_kernelINS1_9RhsProjOpEhlEEvRNS_14TensorIteratorEllRKNS_6TensorEbEUliE_EEviT1_)
        /*0920*/ 	.word	0x00000034


	//----- nvinfo : EIATTR_FRAME_SIZE
	.align		4
.L_421:
        /*0924*/ 	.byte	0x04, 0x11
        /*0926*/ 	.short	(.L_423 - .L_422)
	.align		4
.L_422:
        /*0928*/ 	.word	index@(_ZN2at6native73_GLOBAL__N__c8866d80_35_SparseBinaryOpIntersectionKernel_cu_9e10b42f_311112apply_kernelILi128ELi8EZNS1_29binary_op_intersection_kernelINS1_9RhsProjOpEhlEEvRNS_14TensorIteratorEllRKNS_6TensorEbEUliE_EEviT1_)
        /*092c*/ 	.word	0x00000000


	//----- nvinfo : EIATTR_REGCOUNT
	.align		4
.L_423:
        /*0930*/ 	.byte	0x04, 0x2f
        /*0932*/ 	.short	(.L_425 - .L_424)
	.align		4
.L_424:
        /*0934*/ 	.word	index@(_ZN2at6native73_GLOBAL__N__c8866d80_35_SparseBinaryOpIntersectionKernel_cu_9e10b42f_311112apply_kernelILi128ELi8EZNS1_29binary_op_intersection_kernelINS1_9RhsProjOpEalEEvRNS_14TensorIteratorEllRKNS_6TensorEbEUliE_EEviT1_)
        /*0938*/ 	.word	0x00000036


	//----- nvinfo : EIATTR_FRAME_SIZE
	.align		4
.L_425:
        /*093c*/ 	.byte	0x04, 0x11
        /*093e*/ 	.short	(.L_427 - .L_426)
	.align		4
.L_426:
        /*0940*/ 	.word	index@(_ZN2at6native73_GLOBAL__N__c8866d80_35_SparseBinaryOpIntersectionKernel_cu_9e10b42f_311112apply_kernelILi128ELi8EZNS1_29binary_op_intersection_kernelINS1_9RhsProjOpEalEEvRNS_14TensorIteratorEllRKNS_6TensorEbEUliE_EEviT1_)
        /*0944*/ 	.word	0x00000000


	//----- nvinfo : EIATTR_REGCOUNT
	.align		4
.L_427:
        /*0948*/ 	.byte	0x04, 0x2f
        /*094a*/ 	.short	(.L_429 - .L_428)
	.align		4
.L_428:
        /*094c*/ 	.word	index@(_ZN2at6native73_GLOBAL__N__c8866d80_35_SparseBinaryOpIntersectionKernel_cu_9e10b42f_311112apply_kernelILi128ELi8EZNS1_29binary_op_intersection_kernelINS1_9RhsProjOpEilEEvRNS_14TensorIteratorEllRKNS_6TensorEbEUliE_EEviT1_)
        /*0950*/ 	.word	0x00000036


	//----- nvinfo : EIATTR_FRAME_SIZE
	.align		4
.L_429:
        /*0954*/ 	.byte	0x04, 0x11
        /*0956*/ 	.short	(.L_431 - .L_430)
	.align		4
.L_430:
        /*0958*/ 	.word	index@(_ZN2at6native73_GLOBAL__N__c8866d80_35_SparseBinaryOpIntersectionKernel_cu_9e10b42f_311112apply_kernelILi128ELi8EZNS1_29binary_op_intersection_kernelINS1_9RhsProjOpEilEEvRNS_14TensorIteratorEllRKNS_6TensorEbEUliE_EEviT1_)
        /*095c*/ 	.word	0x00000000


	//----- nvinfo : EIATTR_REGCOUNT
	.align		4
.L_431:
        /*0960*/ 	.byte	0x04, 0x2f
        /*0962*/ 	.short	(.L_433 - .L_432)
	.align		4
.L_432:
        /*0964*/ 	.word	index@(_ZN2at6native73_GLOBAL__N__c8866d80_35_SparseBinaryOpIntersectionKernel_cu_9e10b42f_311112apply_kernelILi128ELi8EZNS1_29binary_op_intersection_kernelINS1_9RhsProjOpEllEEvRNS_14TensorIteratorEllRKNS_6TensorEbEUliE_EEviT1_)
        /*0968*/ 	.word	0x00000038


	//----- nvinfo : EIATTR_FRAME_SIZE
	.align		4
.L_433:
        /*096c*/ 	.byte	0x04, 0x11
        /*096e*/ 	.short	(.L_435 - .L_434)
	.align		4
.L_434:
        /*0970*/ 	.word	index@(_ZN2at6native73_GLOBAL__N__c8866d80_35_SparseBinaryOpIntersectionKernel_cu_9e10b42f_311112apply_kernelILi128ELi8EZNS1_29binary_op_intersection_kernelINS1_9RhsProjOpEllEEvRNS_14TensorIteratorEllRKNS_6TensorEbEUliE_EEviT1_)
        /*0974*/ 	.word	0x00000000


	//----- nvinfo : EIATTR_REGCOUNT
	.align		4
.L_435:
        /*0978*/ 	.byte	0x04, 0x2f
        /*097a*/ 	.short	(.L_437 - .L_436)
	.align		4
.L_436:
        /*097c*/ 	.word	index@(_ZN2at6native73_GLOBAL__N__c8866d80_35_SparseBinaryOpIntersectionKernel_cu_9e10b42f_311112apply_kernelILi128ELi8EZNS1_29binary_op_intersection_kernelINS1_9RhsProjOpEslEEvRNS_14TensorIteratorEllRKNS_6TensorEbEUliE_EEviT1_)
        /*0980*/ 	.word	0x00000036


	//----- nvinfo : EIATTR_FRAME_SIZE
	.align		4
.L_437:
        /*0984*/ 	.byte	0x04, 0x11
        /*0986*/ 	.short	(.L_439 - .L_438)
	.align		4
.L_438:
        /*0988*/ 	.word	index@(_ZN2at6native73_GLOBAL__N__c8866d80_35_SparseBinaryOpIntersectionKernel_cu_9e10b42f_311112apply_kernelILi128ELi8EZNS1_29binary_op_intersection_kernelINS1_9RhsProjOpEslEEvRNS_14TensorIteratorEllRKNS_6TensorEbEUliE_EEviT1_)
        /*098c*/ 	.word	0x00000000


	//----- nvinfo : EIATTR_REGCOUNT
	.align		4
.L_439:
        /*0990*/ 	.byte	0x04, 0x2f
        /*0992*/ 	.short	(.L_441 - .L_440)
	.align		4
.L_440:
        /*0994*/ 	.word	index@(_ZN2at6native73_GLOBAL__N__c8866d80_35_SparseBinaryOpIntersectionKernel_cu_9e10b42f_311112apply_kernelILi128ELi8EZNS1_29binary_op_intersection_kernelINS1_9RhsProjOpEdlEEvRNS_14TensorIteratorEllRKNS_6TensorEbEUliE_EEviT1_)
        /*0998*/ 	.word	0x00000034


	//----- nvinfo : EIATTR_FRAME_SIZE
	.align		4
.L_441:
        /*099c*/ 	.byte	0x04, 0x11
        /*099e*/ 	.short	(.L_443 - .L_442)
	.align		4
.L_442:
        /*09a0*/ 	.word	index@(_ZN2at6native73_GLOBAL__N__c8866d80_35_SparseBinaryOpIntersectionKernel_cu_9e10b42f_311112apply_kernelILi128ELi8EZNS1_29binary_op_intersection_kernelINS1_9RhsProjOpEdlEEvRNS_14TensorIteratorEllRKNS_6TensorEbEUliE_EEviT1_)
        /*09a4*/ 	.word	0x00000000


	//----- nvinfo : EIATTR_REGCOUNT
	.align		4
.L_443:
        /*09a8*/ 	.byte	0x04, 0x2f
        /*09aa*/ 	.short	(.L_445 - .L_444)
	.align		4
.L_444:
        /*09ac*/ 	.word	index@(_ZN2at6native73_GLOBAL__N__c8866d80_35_SparseBinaryOpIntersectionKernel_cu_9e10b42f_311112apply_kernelILi128ELi8EZNS1_29binary_op_intersection_kernelINS1_9RhsProjOpEflEEvRNS_14TensorIteratorEllRKNS_6TensorEbEUliE_EEviT1_)
        /*09b0*/ 	.word	0x00000036


	//----- nvinfo : EIATTR_FRAME_SIZE
	.align		4
.L_445:
        /*09b4*/ 	.byte	0x04, 0x11
        /*09b6*/ 	.short	(.L_447 - .L_446)
	.align		4
.L_446:
        /*09b8*/ 	.word	index@(_ZN2at6native73_GLOBAL__N__c8866d80_35_SparseBinaryOpIntersectionKernel_cu_9e10b42f_311112apply_kernelILi128ELi8EZNS1_29binary_op_intersection_kernelINS1_9RhsProjOpEflEEvRNS_14TensorIteratorEllRKNS_6TensorEbEUliE_EEviT1_)
        /*09bc*/ 	.word	0x00000000


	//----- nvinfo : EIATTR_REGCOUNT
	.align		4
.L_447:
        /*09c0*/ 	.byte	0x04, 0x2f
        /*09c2*/ 	.short	(.L_449 - .L_448)
	.align		4
.L_448:
        /*09c4*/ 	.word	index@(_ZN2at6native73_GLOBAL__N__c8866d80_35_SparseBinaryOpIntersectionKernel_cu_9e10b42f_311112apply_kernelILi128ELi8EZNS1_29binary_op_intersection_kernelINS1_9RhsProjOpEN3c107complexIdEElEEvRNS_14TensorIteratorEllRKNS_6TensorEbEUliE_EEviT1_)
        /*09c8*/ 	.word	0x00000040


	//----- nvinfo : EIATTR_FRAME_SIZE
	.align		4
.L_449:
        /*09cc*/ 	.byte	0x04, 0x11
        /*09ce*/ 	.short	(.L_451 - .L_450)
	.align		4
.L_450:
        /*09d0*/ 	.word	index@(_ZN2at6native73_GLOBAL__N__c8866d80_35_SparseBinaryOpIntersectionKernel_cu_9e10b42f_311112apply_kernelILi128ELi8EZNS1_29binary_op_intersection_kernelINS1_9RhsProjOpEN3c107complexIdEElEEvRNS_14TensorIteratorEllRKNS_6TensorEbEUliE_EEviT1_)
        /*09d4*/ 	.word	0x00000000


	//----- nvinfo : EIATTR_REGCOUNT
	.align		4
.L_451:
        /*09d8*/ 	.byte	0x04, 0x2f
        /*09da*/ 	.short	(.L_453 - .L_452)
	.align		4
.L_452:
        /*09dc*/ 	.word	index@(_ZN2at6native73_GLOBAL__N__c8866d80_35_SparseBinaryOpIntersectionKernel_cu_9e10b42f_311112apply_kernelILi128ELi8EZNS1_29binary_op_intersection_kernelINS1_9RhsProjOpEN3c107complexIfEElEEvRNS_14TensorIteratorEllRKNS_6TensorEbEUliE_EEviT1_)
        /*09e0*/ 	.word	0x00000038


	//----- nvinfo : EIATTR_FRAME_SIZE
	.align		4
.L_453:
        /*09e4*/ 	.byte	0x04, 0x11
        /*09e6*/ 	.short	(.L_455 - .L_454)
	.align		4
.L_454:
        /*09e8*/ 	.word	index@(_ZN2at6native73_GLOBAL__N__c8866d80_35_SparseBinaryOpIntersectionKernel_cu_9e10b42f_311112apply_kernelILi128ELi8EZNS1_29binary_op_intersection_kernelINS1_9RhsProjOpEN3c107complexIfEElEEvRNS_14TensorIteratorEllRKNS_6TensorEbEUliE_EEviT1_)
        /*09ec*/ 	.word	0x00000000


	//----- nvinfo : EIATTR_REGCOUNT
	.align		4
.L_455:
        /*09f0*/ 	.byte	0x04, 0x2f
        /*09f2*/ 	.short	(.L_457 - .L_456)
	.align		4
.L_456:
        /*09f4*/ 	.word	index@(_ZN2at6native73_GLOBAL__N__c8866d80_35_SparseBinaryOpIntersectionKernel_cu_9e10b42f_311112apply_kernelILi128ELi8EZNS1_29binary_op_intersection_kernelINS1_9RhsProjOpEblEEvRNS_14TensorIteratorEllRKNS_6TensorEbEUliE_EEviT1_)
        /*09f8*/ 	.word	0x0000001a


	//----- nvinfo : EIATTR_FRAME_SIZE
	.align		4
.L_457:
        /*09fc*/ 	.byte	0x04, 0x11
        /*09fe*/ 	.short	(.L_459 - .L_458)
	.align		4
.L_458:
        /*0a00*/ 	.word	index@(_ZN2at6native73_GLOBAL__N__c8866d80_35_SparseBinaryOpIntersectionKernel_cu_9e10b42f_311112apply_kernelILi128ELi8EZNS1_29binary_op_intersection_kernelINS1_9RhsProjOpEblEEvRNS_14TensorIteratorEllRKNS_6TensorEbEUliE_EEviT1_)
        /*0a04*/ 	.word	0x00000000


	//----- nvinfo : EIATTR_REGCOUNT
	.align		4
.L_459:
        /*0a08*/ 	.byte	0x04, 0x2f
        /*0a0a*/ 	.short	(.L_461 - .L_460)
	.align		4
.L_460:
        /*0a0c*/ 	.word	index@(_ZN2at6native73_GLOBAL__N__c8866d80_35_SparseBinaryOpIntersectionKernel_cu_9e10b42f_311112apply_kernelILi128ELi8EZNS1_29binary_op_intersection_kernelINS1_9RhsProjOpEN3c104HalfElEEvRNS_14TensorIteratorEllRKNS_6TensorEbEUliE_EEviT1_)
        /*0a10*/ 	.word	0x00000034


	//----- nvinfo : EIATTR_FRAME_SIZE
	.align		4
.L_461:
        /*0a14*/ 	.byte	0x04, 0x11
        /*0a16*/ 	.short	(.L_463 - .L_462)
	.align		4
.L_462:
        /*0a18*/ 	.word	index@(_ZN2at6native73_GLOBAL__N__c8866d80_35_SparseBinaryOpIntersectionKernel_cu_9e10b42f_311112apply_kernelILi128ELi8EZNS1_29binary_op_intersection_kernelINS1_9RhsProjOpEN3c104HalfElEEvRNS_14TensorIteratorEllRKNS_6TensorEbEUliE_EEviT1_)
        /*0a1c*/ 	.word	0x00000000


	//----- nvinfo : EIATTR_REGCOUNT
	.align		4
.L_463:
        /*0a20*/ 	.byte	0x04, 0x2f
        /*0a22*/ 	.short	(.L_465 - .L_464)
	.align		4
.L_464:
        /*0a24*/ 	.word	index@(_ZN2at6native73_GLOBAL__N__c8866d80_35_SparseBinaryOpIntersectionKernel_cu_9e10b42f_311112apply_kernelILi128ELi8EZNS1_29binary_op_intersection_kernelINS1_9RhsProjOpEN3c108BFloat16ElEEvRNS_14TensorIteratorEllRKNS_6TensorEbEUliE_EEviT1_)
        /*0a28*/ 	.word	0x00000034


	//----- nvinfo : EIATTR_FRAME_SIZE
	.align		4
.L_465:
        /*0a2c*/ 	.byte	0x04, 0x11
        /*0a2e*/ 	.short	(.L_467 - .L_466)
	.align		4
.L_466:
        /*0a30*/ 	.word	index@(_ZN2at6native73_GLOBAL__N__c8866d80_35_SparseBinaryOpIntersectionKernel_cu_9e10b42f_311112apply_kernelILi128ELi8EZNS1_29binary_op_intersection_kernelINS1_9RhsProjOpEN3c108BFloat16ElEEvRNS_14TensorIteratorEllRKNS_6TensorEbEUliE_EEviT1_)
        /*0a34*/ 	.word	0x00000000


	//----- nvinfo : EIATTR_REGCOUNT
	.align		4
.L_467:
        /*0a38*/ 	.byte	0x04, 0x2f
        /*0a3a*/ 	.short	(.L_469 - .L_468)
	.align		4
.L_468:
        /*0a3c*/ 	.word	index@(_ZN2at6native73_GLOBAL__N__c8866d80_35_SparseBinaryOpIntersectionKernel_cu_9e10b42f_311112apply_kernelILi128ELi8EZNS1_29binary_op_intersection_kernelINS1_9RhsProjOpEN3c107complexINS5_4HalfEEElEEvRNS_14TensorIteratorEllRKNS_6TensorEbEUliE_EEviT1_)
        /*0a40*/ 	.word	0x0000001e


	//----- nvinfo : EIATTR_FRAME_SIZE
	.align		4
.L_469:
        /*0a44*/ 	.byte	0x04, 0x11
        /*0a46*/ 	.short	(.L_471 - .L_470)
	.align		4
.L_470:
        /*0a48*/ 	.word	index@(_ZN2at6native73_GLOBAL__N__c8866d80_35_SparseBinaryOpIntersectionKernel_cu_9e10b42f_311112apply_kernelILi128ELi8EZNS1_29binary_op_intersection_kernelINS1_9RhsProjOpEN3c107complexINS5_4HalfEEElEEvRNS_14TensorIteratorEllRKNS_6TensorEbEUliE_EEviT1_)
        /*0a4c*/ 	.word	0x00000000


	//----- nvinfo : EIATTR_REGCOUNT
	.align		4
.L_471:
        /*0a50*/ 	.byte	0x04, 0x2f
        /*0a52*/ 	.short	(.L_473 - .L_472)
	.align		4
.L_472:
        /*0a54*/ 	.word	index@(_ZN2at6native73_GLOBAL__N__c8866d80_35_SparseBinaryOpIntersectionKernel_cu_9e10b42f_311112apply_kernelILi128ELi8EZNS1_29binary_op_intersection_kernelINS1_9LhsProjOpEhlEEvRNS_14TensorIteratorEllRKNS_6TensorEbEUliE_EEviT1_)
        /*0a58*/ 	.word	0x00000012


	//----- nvinfo : EIATTR_FRAME_SIZE
	.align		4
.L_473:
        /*0a5c*/ 	.byte	0x04, 0x11
        /*0a5e*/ 	.short	(.L_475 - .L_474)
	.align		4
.L_474:
        /*0a60*/ 	.word	index@(_ZN2at6native73_GLOBAL__N__c8866d80_35_SparseBinaryOpIntersectionKernel_cu_9e10b42f_311112apply_kernelILi128ELi8EZNS1_29binary_op_intersection_kernelINS1_9LhsProjOpEhlEEvRNS_14TensorIteratorEllRKNS_6TensorEbEUliE_EEviT1_)
        /*0a64*/ 	.word	0x00000000


	//----- nvinfo : EIATTR_REGCOUNT
	.align		4
.L_475:
        /*0a68*/ 	.byte	0x04, 0x2f
        /*0a6a*/ 	.short	(.L_477 - .L_476)
	.align		4
.L_476:
        /*0a6c*/ 	.word	index@(_ZN2at6native73_GLOBAL__N__c8866d80_35_SparseBinaryOpIntersectionKernel_cu_9e10b42f_311112apply_kernelILi128ELi8EZNS1_29binary_op_intersection_kernelINS1_9LhsProjOpEalEEvRNS_14TensorIteratorEllRKNS_6TensorEbEUliE_EEviT1_)
        /*0a70*/ 	.word	0x00000012


	//----- nvinfo : EIATTR_FRAME_SIZE
	.align		4
.L_477:
        /*0a74*/ 	.byte	0x04, 0x11
        /*0a76*/ 	.short	(.L_479 - .L_478)
	.align		4
.L_478:
        /*0a78*/ 	.word	index@(_ZN2at6native73_GLOBAL__N__c8866d80_35_SparseBinaryOpIntersectionKernel_cu_9e10b42f_311112apply_kernelILi128ELi8EZNS1_29binary_op_intersection_kernelINS1_9LhsProjOpEalEEvRNS_14TensorIteratorEllRKNS_6TensorEbEUliE_EEviT1_)
        /*0a7c*/ 	.word	0x00000000


	//----- nvinfo : EIATTR_REGCOUNT
	.align		4
.L_479:
        /*0a80*/ 	.byte	0x04, 0x2f
        /*0a82*/ 	.short	(.L_481 - .L_480)
	.align		4
.L_480:
        /*0a84*/ 	.word	index@(_ZN2at6native73_GLOBAL__N__c8866d80_35_SparseBinaryOpIntersectionKernel_cu_9e10b42f_311112apply_kernelILi128ELi8EZNS1_29binary_op_intersection_kernelINS1_9LhsProjOpEilEEvRNS_14TensorIteratorEllRKNS_6TensorEbEUliE_EEviT1_)
        /*0a88*/ 	.word	0x00000012


	//----- nvinfo : EIATTR_FRAME_SIZE
	.align		4
.L_481:
        /*0a8c*/ 	.byte	0x04, 0x11
        /*0a8e*/ 	.short	(.L_483 - .L_482)
	.align		4
.L_482:
        /*0a90*/ 	.word	index@(_ZN2at6native73_GLOBAL__N__c8866d80_35_SparseBinaryOpIntersectionKernel_cu_9e10b42f_311112apply_kernelILi128ELi8EZNS1_29binary_op_intersection_kernelINS1_9LhsProjOpEilEEvRNS_14TensorIteratorEllRKNS_6TensorEbEUliE_EEviT1_)
        /*0a94*/ 	.word	0x00000000


	//----- nvinfo : EIATTR_REGCOUNT
	.align		4
.L_483:
        /*0a98*/ 	.byte	0x04, 0x2f
        /*0a9a*/ 	.short	(.L_485 - .L_484)
	.align		4
.L_484:
        /*0a9c*/ 	.word	index@(_ZN2at6native73_GLOBAL__N__c8866d80_35_SparseBinaryOpIntersectionKernel_cu_9e10b42f_311112apply_kernelILi128ELi8EZNS1_29binary_op_intersection_kernelINS1_9LhsProjOpEllEEvRNS_14TensorIteratorEllRKNS_6TensorEbEUliE_EEviT1_)
        /*0aa0*/ 	.word	0x00000012


	//----- nvinfo : EIATTR_FRAME_SIZE
	.align		4
.L_485:
        /*0aa4*/ 	.byte	0x04, 0x11
        /*0aa6*/ 	.short	(.L_487 - .L_486)
	.align		4
.L_486:
        /*0aa8*/ 	.word	index@(_ZN2at6native73_GLOBAL__N__c8866d80_35_SparseBinaryOpIntersectionKernel_cu_9e10b42f_311112apply_kernelILi128ELi8EZNS1_29binary_op_intersection_kernelINS1_9LhsProjOpEllEEvRNS_14TensorIteratorEllRKNS_6TensorEbEUliE_EEviT1_)
        /*0aac*/ 	.word	0x00000000


	//----- nvinfo : EIATTR_REGCOUNT
	.align		4
.L_487:
        /*0ab0*/ 	.byte	0x04, 0x2f
        /*0ab2*/ 	.short	(.L_489 - .L_488)
	.align		4
.L_488:
        /*0ab4*/ 	.word	index@(_ZN2at6native73_GLOBAL__N__c8866d80_35_SparseBinaryOpIntersectionKernel_cu_9e10b42f_311112apply_kernelILi128ELi8EZNS1_29binary_op_intersection_kernelINS1_9LhsProjOpEslEEvRNS_14TensorIteratorEllRKNS_6TensorEbEUliE_EEviT1_)
        /*0ab8*/ 	.word	0x00000012


	//----- nvinfo : EIATTR_FRAME_SIZE
	.align		4
.L_489:
        /*0abc*/ 	.byte	0x04, 0x11
        /*0abe*/ 	.short	(.L_491 - .L_490)
	.align		4
.L_490:
        /*0ac0*/ 	.word	index@(_ZN2at6native73_GLOBAL__N__c8866d80_35_SparseBinaryOpIntersectionKernel_cu_9e10b42f_311112apply_kernelILi128ELi8EZNS1_29binary_op_intersection_kernelINS1_9LhsProjOpEslEEvRNS_14TensorIteratorEllRKNS_6TensorEbEUliE_EEviT1_)
        /*0ac4*/ 	.word	0x00000000


	//----- nvinfo : EIATTR_REGCOUNT
	.align		4
.L_491:
        /*0ac8*/ 	.byte	0x04, 0x2f
        /*0aca*/ 	.short	(.L_493 - .L_492)
	.align		4
.L_492:
        /*0acc*/ 	.word	index@(_ZN2at6native73_GLOBAL__N__c8866d80_35_SparseBinaryOpIntersectionKernel_cu_9e10b42f_311112apply_kernelILi128ELi8EZNS1_29binary_op_intersection_kernelINS1_9LhsProjOpEdlEEvRNS_14TensorIteratorEllRKNS_6TensorEbEUliE_EEviT1_)
        /*0ad0*/ 	.word	0x00000012


	//----- nvinfo : EIATTR_FRAME_SIZE
	.align		4
.L_493:
        /*0ad4*/ 	.byte	0x04, 0x11
        /*0ad6*/ 	.short	(.L_495 - .L_494)
	.align		4
.L_494:
        /*0ad8*/ 	.word	index@(_ZN2at6native73_GLOBAL__N__c8866d80_35_SparseBinaryOpIntersectionKernel_cu_9e10b42f_311112apply_kernelILi128ELi8EZNS1_29binary_op_intersection_kernelINS1_9LhsProjOpEdlEEvRNS_14TensorIteratorEllRKNS_6TensorEbEUliE_EEviT1_)
        /*0adc*/ 	.word	0x00000000


	//----- nvinfo : EIATTR_REGCOUNT
	.align		4
.L_495:
        /*0ae0*/ 	.byte	0x04, 0x2f
        /*0ae2*/ 	.short	(.L_497 - .L_496)
	.align		4
.L_496:
        /*0ae4*/ 	.word	index@(_ZN2at6native73_GLOBAL__N__c8866d80_35_SparseBinaryOpIntersectionKernel_cu_9e10b42f_311112apply_kernelILi128ELi8EZNS1_29binary_op_intersection_kernelINS1_9LhsProjOpEflEEvRNS_14TensorIteratorEllRKNS_6TensorEbEUliE_EEviT1_)
        /*0ae8*/ 	.word	0x00000012


	//----- nvinfo : EIATTR_FRAME_SIZE
	.align		4
.L_497:
        /*0aec*/ 	.byte	0x04, 0x11
        /*0aee*/ 	.short	(.L_499 - .L_498)
	.align		4
.L_498:
        /*0af0*/ 	.word	index@(_ZN2at6native73_GLOBAL__N__c8866d80_35_SparseBinaryOpIntersectionKernel_cu_9e10b42f_311112apply_kernelILi128ELi8EZNS1_29binary_op_intersection_kernelINS1_9LhsProjOpEflEEvRNS_14TensorIteratorEllRKNS_6TensorEbEUliE_EEviT1_)
        /*0af4*/ 	.word	0x00000000


	//----- nvinfo : EIATTR_REGCOUNT
	.align		4
.L_499:
        /*0af8*/ 	.byte	0x04, 0x2f
        /*0afa*/ 	.short	(.L_501 - .L_500)
	.align		4
.L_500:
        /*0afc*/ 	.word	index@(_ZN2at6native73_GLOBAL__N__c8866d80_35_SparseBinaryOpIntersectionKernel_cu_9e10b42f_311112apply_kernelILi128ELi8EZNS1_29binary_op_intersection_kernelINS1_9LhsProjOpEN3c107complexIdEElEEvRNS_14TensorIteratorEllRKNS_6TensorEbEUliE_EEviT1_)
        /*0b00*/ 	.word	0x00000014


	//----- nvinfo : EIATTR_FRAME_SIZE
	.align		4
.L_501:
        /*0b04*/ 	.byte	0x04, 0x11
        /*0b06*/ 	.short	(.L_503 - .L_502)
	.align		4
.L_502:
        /*0b08*/ 	.word	index@(_ZN2at6native73_GLOBAL__N__c8866d80_35_SparseBinaryOpIntersectionKernel_cu_9e10b42f_311112apply_kernelILi128ELi8EZNS1_29binary_op_intersection_kernelINS1_9LhsProjOpEN3c107complexIdEElEEvRNS_14TensorIteratorEllRKNS_6TensorEbEUliE_EEviT1_)
        /*0b0c*/ 	.word	0x00000000


	//----- nvinfo : EIATTR_REGCOUNT
	.align		4
.L_503:
        /*0b10*/ 	.byte	0x04, 0x2f
        /*0b12*/ 	.short	(.L_505 - .L_504)
	.align		4
.L_504:
        /*0b14*/ 	.word	index@(_ZN2at6native73_GLOBAL__N__c8866d80_35_SparseBinaryOpIntersectionKernel_cu_9e10b42f_311112apply_kernelILi128ELi8EZNS1_29binary_op_intersection_kernelINS1_9LhsProjOpEN3c107complexIfEElEEvRNS_14TensorIteratorEllRKNS_6TensorEbEUliE_EEviT1_)
        /*0b18*/ 	.word	0x00000012


	//----- nvinfo : EIATTR_FRAME_SIZE
	.align		4
.L_505:
        /*0b1c*/ 	.byte	0x04, 0x11
        /*0b1e*/ 	.short	(.L_507 - .L_506)
	.align		4
.L_506:
        /*0b20*/ 	.word	index@(_ZN2at6native73_GLOBAL__N__c8866d80_35_SparseBinaryOpIntersectionKernel_cu_9e10b42f_311112apply_kernelILi128ELi8EZNS1_29binary_op_intersection_kernelINS1_9LhsProjOpEN3c107complexIfEElEEvRNS_14TensorIteratorEllRKNS_6TensorEbEUliE_EEviT1_)
        /*0b24*/ 	.word	0x00000000


	//----- nvinfo : EIATTR_REGCOUNT
	.align		4
.L_507:
        /*0b28*/ 	.byte	0x04, 0x2f
        /*0b2a*/ 	.short	(.L_509 - .L_508)
	.align		4
.L_508:
        /*0b2c*/ 	.word	index@(_ZN2at6native73_GLOBAL__N__c8866d80_35_SparseBinaryOpIntersectionKernel_cu_9e10b42f_311112apply_kernelILi128ELi8EZNS1_29binary_op_intersection_kernelINS1_9LhsProjOpEblEEvRNS_14TensorIteratorEllRKNS_6TensorEbEUliE_EEviT1_)
        /*0b30*/ 	.word	0x00000014


	//----- nvinfo : EIATTR_FRAME_SIZE
	.align		4
.L_509:
        /*0b34*/ 	.byte	0x04, 0x11
        /*0b36*/ 	.short	(.L_511 - .L_510)
	.align		4
.L_510:
        /*0b38*/ 	.word	index@(_ZN2at6native73_GLOBAL__N__c8866d80_35_SparseBinaryOpIntersectionKernel_cu_9e10b42f_311112apply_kernelILi128ELi8EZNS1_29binary_op_intersection_kernelINS1_9LhsProjOpEblEEvRNS_14TensorIteratorEllRKNS_6TensorEbEUliE_EEviT1_)
        /*0b3c*/ 	.word	0x00000000


	//----- nvinfo : EIATTR_REGCOUNT
	.align		4
.L_511:
        /*0b40*/ 	.byte	0x04, 0x2f
        /*0b42*/ 	.short	(.L_513 - .L_512)
	.align		4
.L_512:
        /*0b44*/ 	.word	index@(_ZN2at6native73_GLOBAL__N__c8866d80_35_SparseBinaryOpIntersectionKernel_cu_9e10b42f_311112apply_kernelILi128ELi8EZNS1_29binary_op_intersection_kernelINS1_9LhsProjOpEN3c104HalfElEEvRNS_14TensorIteratorEllRKNS_6TensorEbEUliE_EEviT1_)
        /*0b48*/ 	.word	0x00000012


	//----- nvinfo : EIATTR_FRAME_SIZE
	.align		4
.L_513:
        /*0b4c*/ 	.byte	0x04, 0x11
        /*0b4e*/ 	.short	(.L_515 - .L_514)
	.align		4
.L_514:
        /*0b50*/ 	.word	index@(_ZN2at6native73_GLOBAL__N__c8866d80_35_SparseBinaryOpIntersectionKernel_cu_9e10b42f_311112apply_kernelILi128ELi8EZNS1_29binary_op_intersection_kernelINS1_9LhsProjOpEN3c104HalfElEEvRNS_14TensorIteratorEllRKNS_6TensorEbEUliE_EEviT1_)
        /*0b54*/ 	.word	0x00000000


	//----- nvinfo : EIATTR_REGCOUNT
	.align		4
.L_515:
        /*0b58*/ 	.byte	0x04, 0x2f
        /*0b5a*/ 	.short	(.L_517 - .L_516)
	.align		4
.L_516:
        /*0b5c*/ 	.word	index@(_ZN2at6native73_GLOBAL__N__c8866d80_35_SparseBinaryOpIntersectionKernel_cu_9e10b42f_311112apply_kernelILi128ELi8EZNS1_29binary_op_intersection_kernelINS1_9LhsProjOpEN3c108BFloat16ElEEvRNS_14TensorIteratorEllRKNS_6TensorEbEUliE_EEviT1_)
        /*0b60*/ 	.word	0x00000012


	//----- nvinfo : EIATTR_FRAME_SIZE
	.align		4
.L_517:
        /*0b64*/ 	.byte	0x04, 0x11
        /*0b66*/ 	.short	(.L_519 - .L_518)
	.align		4
.L_518:
        /*0b68*/ 	.word	index@(_ZN2at6native73_GLOBAL__N__c8866d80_35_SparseBinaryOpIntersectionKernel_cu_9e10b42f_311112apply_kernelILi128ELi8EZNS1_29binary_op_intersection_kernelINS1_9LhsProjOpEN3c108BFloat16ElEEvRNS_14TensorIteratorEllRKNS_6TensorEbEUliE_EEviT1_)
        /*0b6c*/ 	.word	0x00000000


	//----- nvinfo : EIATTR_REGCOUNT
	.align		4
.L_519:
        /*0b70*/ 	.byte	0x04, 0x2f
        /*0b72*/ 	.short	(.L_521 - .L_520)
	.align		4
.L_520:
        /*0b74*/ 	.word	index@(_ZN2at6native73_GLOBAL__N__c8866d80_35_SparseBinaryOpIntersectionKernel_cu_9e10b42f_311112apply_kernelILi128ELi8EZNS1_29binary_op_intersection_kernelINS1_9LhsProjOpEN3c107complexINS5_4HalfEEElEEvRNS_14TensorIteratorEllRKNS_6TensorEbEUliE_EEviT1_)
        /*0b78*/ 	.word	0x00000012


	//----- nvinfo : EIATTR_FRAME_SIZE
	.align		4
.L_521:
        /*0b7c*/ 	.byte	0x04, 0x11
        /*0b7e*/ 	.short	(.L_523 - .L_522)
	.align		4
.L_522:
        /*0b80*/ 	.word	index@(_ZN2at6native73_GLOBAL__N__c8866d80_35_SparseBinaryOpIntersectionKernel_cu_9e10b42f_311112apply_kernelILi128ELi8EZNS1_29binary_op_intersection_kernelINS1_9LhsProjOpEN3c107complexINS5_4HalfEEElEEvRNS_14TensorIteratorEllRKNS_6TensorEbEUliE_EEviT1_)
        /*0b84*/ 	.word	0x00000000


	//----- nvinfo : EIATTR_MIN_STACK_SIZE
	.align		4
.L_523:
        /*0b88*/ 	.byte	0x04, 0x12
        /*0b8a*/ 	.short	(.L_525 - .L_524)
	.align		4
.L_524:
        /*0b8c*/ 	.word	index@(_ZN2at6native73_GLOBAL__N__c8866d80_35_SparseBinaryOpIntersectionKernel_cu_9e10b42f_311112apply_kernelILi128ELi8EZNS1_29binary_op_intersection_kernelINS1_9LhsProjOpEN3c107complexINS5_4HalfEEElEEvRNS_14TensorIteratorEllRKNS_6TensorEbEUliE_EEviT1_)
        /*0b90*/ 	.word	0x00000000


	//----- nvinfo : EIATTR_MIN_STACK_SIZE
	.align		4
.L_525:
        /*0b94*/ 	.byte	0x04, 0x12
        /*0b96*/ 	.short	(.L_527 - .L_526)
	.align		4
.L_526:
        /*0b98*/ 	.word	index@(_ZN2at6native73_GLOBAL__N__c8866d80_35_SparseBinaryOpIntersectionKernel_cu_9e10b42f_311112apply_kernelILi128ELi8EZNS1_29binary_op_intersection_kernelINS1_9LhsProjOpEN3c108BFloat16ElEEvRNS_14TensorIteratorEllRKNS_6TensorEbEUliE_EEviT1_)
        /*0b9c*/ 	.word	0x00000000


	//----- nvinfo : EIATTR_MIN_STACK_SIZE
	.align		4
.L_527:
        /*0ba0*/ 	.byte	0x04, 0x12
        /*0ba2*/ 	.short	(.L_529 - .L_528)
	.align		4
.L_528:
        /*0ba4*/ 	.word	index@(_ZN2at6native73_GLOBAL__N__c8866d80_35_SparseBinaryOpIntersectionKernel_cu_9e10b42f_311112apply_kernelILi128ELi8EZNS1_29binary_op_intersection_kernelINS1_9LhsProjOpEN3c104HalfElEEvRNS_14TensorIteratorEllRKNS_6TensorEbEUliE_EEviT1_)
        /*0ba8*/ 	.word	0x00000000


	//----- nvinfo : EIATTR_MIN_STACK_SIZE
	.align		4
.L_529:
        /*0bac*/ 	.byte	0x04, 0x12
        /*0bae*/ 	.short	(.L_531 - .L_530)
	.align		4
.L_530:
        /*0bb0*/ 	.word	index@(_ZN2at6native73_GLOBAL__N__c8866d80_35_SparseBinaryOpIntersectionKernel_cu_9e10b42f_311112apply_kernelILi128ELi8EZNS1_29binary_op_intersection_kernelINS1_9LhsProjOpEblEEvRNS_14TensorIteratorEllRKNS_6TensorEbEUliE_EEviT1_)
        /*0bb4*/ 	.word	0x00000000


	//----- nvinfo : EIATTR_MIN_STACK_SIZE
	.align		4
.L_531:
        /*0bb8*/ 	.byte	0x04, 0x12
        /*0bba*/ 	.short	(.L_533 - .L_532)
	.align		4
.L_532:
        /*0bbc*/ 	.word	index@(_ZN2at6native73_GLOBAL__N__c8866d80_35_SparseBinaryOpIntersectionKernel_cu_9e10b42f_311112apply_kernelILi128ELi8EZNS1_29binary_op_intersection_kernelINS1_9LhsProjOpEN3c107complexIfEElEEvRNS_14TensorIteratorEllRKNS_6TensorEbEUliE_EEviT1_)
        /*0bc0*/ 	.word	0x00000000


	//----- nvinfo : EIATTR_MIN_STACK_SIZE
	.align		4
.L_533:
        /*0bc4*/ 	.byte	0x04, 0x12
        /*0bc6*/ 	.short	(.L_535 - .L_534)
	.align		4
.L_534:
        /*0bc8*/ 	.word	index@(_ZN2at6native73_GLOBAL__N__c8866d80_35_SparseBinaryOpIntersectionKernel_cu_9e10b42f_311112apply_kernelILi128ELi8EZNS1_29binary_op_intersection_kernelINS1_9LhsProjOpEN3c107complexIdEElEEvRNS_14TensorIteratorEllRKNS_6TensorEbEUliE_EEviT1_)
        /*0bcc*/ 	.word	0x00000000


	//----- nvinfo : EIATTR_MIN_STACK_SIZE
	.align		4
.L_535:
        /*0bd0*/ 	.byte	0x04, 0x12
        /*0bd2*/ 	.short	(.L_537 - .L_536)
	.align		4
.L_536:
        /*0bd4*/ 	.word	index@(_ZN2at6native73_GLOBAL__N__c8866d80_35_SparseBinaryOpIntersectionKernel_cu_9e10b42f_311112apply_kernelILi128ELi8EZNS1_29binary_op_intersection_kernelINS1_9LhsProjOpEflEEvRNS_14TensorIteratorEllRKNS_6TensorEbEUliE_EEviT1_)
        /*0bd8*/ 	.word	0x00000000


	//----- nvinfo : EIATTR_MIN_STACK_SIZE
	.align		4
.L_537:
        /*0bdc*/ 	.byte	0x04, 0x12
        /*0bde*/ 	.short	(.L_539 - .L_538)
	.align		4
.L_538:
        /*0be0*/ 	.word	index@(_ZN2at6native73_GLOBAL__N__c8866d80_35_SparseBinaryOpIntersectionKernel_cu_9e10b42f_311112apply_kernelILi128ELi8EZNS1_29binary_op_intersection_kernelINS1_9LhsProjOpEdlEEvRNS_14TensorIteratorEllRKNS_6TensorEbEUliE_EEviT1_)
        /*0be4*/ 	.word	0x00000000


	//----- nvinfo : EIATTR_MIN_STACK_SIZE
	.align		4
.L_539:
        /*0be8*/ 	.byte	0x04, 0x12
        /*0bea*/ 	.short	(.L_541 - .L_540)
	.align		4
.L_540:
        /*0bec*/ 	.word	index@(_ZN2at6native73_GLOBAL__N__c8866d80_35_SparseBinaryOpIntersectionKernel_cu_9e10b42f_311112apply_kernelILi128ELi8EZNS1_29binary_op_intersection_kernelINS1_9LhsProjOpEslEEvRNS_14TensorIteratorEllRKNS_6TensorEbEUliE_EEviT1_)
        /*0bf0*/ 	.word	0x00000000


	//----- nvinfo : EIATTR_MIN_STACK_SIZE
	.align		4
.L_541:
        /*0bf4*/ 	.byte	0x04, 0x12
        /*0bf6*/ 	.short	(.L_543 - .L_542)
	.align		4
.L_542:
        /*0bf8*/ 	.word	index@(_ZN2at6native73_GLOBAL__N__c8866d80_35_SparseBinaryOpIntersectionKernel_cu_9e10b42f_311112apply_kernelILi128ELi8EZNS1_29binary_op_intersection_kernelINS1_9LhsProjOpEllEEvRNS_14TensorIteratorEllRKNS_6TensorEbEUliE_EEviT1_)
        /*0bfc*/ 	.word	0x00000000


	//----- nvinfo : EIATTR_MIN_STACK_SIZE
	.align		4
.L_543:
        /*0c00*/ 	.byte	0x04, 0x12
        /*0c02*/ 	.short	(.L_545 - .L_544)
	.align		4
.L_544:
        /*0c04*/ 	.word	index@(_ZN2at6native73_GLOBAL__N__c8866d80_35_SparseBinaryOpIntersectionKernel_cu_9e10b42f_311112apply_kernelILi128ELi8EZNS1_29binary_op_intersection_kernelINS1_9LhsProjOpEilEEvRNS_14TensorIteratorEllRKNS_6TensorEbEUliE_EEviT1_)
        /*0c08*/ 	.word	0x00000000


	//----- nvinfo : EIATTR_MIN_STACK_SIZE
	.align		4
.L_545:
        /*0c0c*/ 	.byte	0x04, 0x12
        /*0c0e*/ 	.short	(.L_547 - .L_546)
	.align		4
.L_546:
        /*0c10*/ 	.word	index@(_ZN2at6native73_GLOBAL__N__c8866d80_35_SparseBinaryOpIntersectionKernel_cu_9e10b42f_311112apply_kernelILi128ELi8EZNS1_29binary_op_intersection_kernelINS1_9LhsProjOpEalEEvRNS_14TensorIteratorEllRKNS_6TensorEbEUliE_EEviT1_)
        /*0c14*/ 	.word	0x00000000


	//----- nvinfo : EIATTR_MIN_STACK_SIZE
	.align		4
.L_547:
        /*0c18*/ 	.byte	0x04, 0x12
        /*0c1a*/ 	.short	(.L_549 - .L_548)
	.align		4
.L_548:
        /*0c1c*/ 	.word	index@(_ZN2at6native73_GLOBAL__N__c8866d80_35_SparseBinaryOpIntersectionKernel_cu_9e10b42f_311112apply_kernelILi128ELi8EZNS1_29binary_op_intersection_kernelINS1_9LhsProjOpEhlEEvRNS_14TensorIteratorEllRKNS_6TensorEbEUliE_EEviT1_)
        /*0c20*/ 	.word	0x00000000


	//----- nvinfo : EIATTR_MIN_STACK_SIZE
	.align		4
.L_549:
        /*0c24*/ 	.byte	0x04, 0x12
        /*0c26*/ 	.short	(.L_551 - .L_550)
	.align		4
.L_550:
        /*0c28*/ 	.word	index@(_ZN2at6native73_GLOBAL__N__c8866d80_35_SparseBinaryOpIntersectionKernel_cu_9e10b42f_311112apply_kernelILi128ELi8EZNS1_29binary_op_intersection_kernelINS1_9RhsProjOpEN3c107complexINS5_4HalfEEElEEvRNS_14TensorIteratorEllRKNS_6TensorEbEUliE_EEviT1_)
        /*0c2c*/ 	.word	0x00000000


	//----- nvinfo : EIATTR_MIN_STACK_SIZE
	.align		4
.L_551:
        /*0c30*/ 	.byte	0x04, 0x12
        /*0c32*/ 	.short	(.L_553 - .L_552)
	.align		4
.L_552:
        /*0c34*/ 	.word	index@(_ZN2at6native73_GLOBAL__N__c8866d80_35_SparseBinaryOpIntersectionKernel_cu_9e10b42f_311112apply_kernelILi128ELi8EZNS1_29binary_op_intersection_kernelINS1_9RhsProjOpEN3c108BFloat16ElEEvRNS_14TensorIteratorEllRKNS_6TensorEbEUliE_EEviT1_)
        /*0c38*/ 	.word	0x00000000


	//----- nvinfo : EIATTR_MIN_STACK_SIZE
	.align		4
.L_553:
        /*0c3c*/ 	.byte	0x04, 0x12
        /*0c3e*/ 	.short	(.L_555 - .L_554)
	.align		4
.L_554:
        /*0c40*/ 	.word	index@(_ZN2at6native73_GLOBAL__N__c8866d80_35_SparseBinaryOpIntersectionKernel_cu_9e10b42f_311112apply_kernelILi128ELi8EZNS1_29binary_op_intersection_kernelINS1_9RhsProjOpEN3c104HalfElEEvRNS_14TensorIteratorEllRKNS_6TensorEbEUliE_EEviT1_)
        /*0c44*/ 	.word	0x00000000


	//----- nvinfo : EIATTR_MIN_STACK_SIZE
	.align		4
.L_555:
        /*0c48*/ 	.byte	0x04, 0x12
        /*0c4a*/ 	.short	(.L_557 - .L_556)
	.align		4
.L_556:
        /*0c4c*/ 	.word	index@(_ZN2at6native73_GLOBAL__N__c8866d80_35_SparseBinaryOpIntersectionKernel_cu_9e10b42f_311112apply_kernelILi128ELi8EZNS1_29binary_op_intersection_kernelINS1_9RhsProjOpEblEEvRNS_14TensorIteratorEllRKNS_6TensorEbEUliE_EEviT1_)
        /*0c50*/ 	.word	0x00000000


	//----- nvinfo : EIATTR_MIN_STACK_SIZE
	.align		4
.L_557:
        /*0c54*/ 	.byte	0x04, 0x12
        /*0c56*/ 	.short	(.L_559 - .L_558)
	.align		4
.L_558:
        /*0c58*/ 	.word	index@(_ZN2at6native73_GLOBAL__N__c8866d80_35_SparseBinaryOpIntersectionKernel_cu_9e10b42f_311112apply_kernelILi128ELi8EZNS1_29binary_op_intersection_kernelINS1_9RhsProjOpEN3c107complexIfEElEEvRNS_14TensorIteratorEllRKNS_6TensorEbEUliE_EEviT1_)
        /*0c5c*/ 	.word	0x00000000


	//----- nvinfo : EIATTR_MIN_STACK_SIZE
	.align		4
.L_559:
        /*0c60*/ 	.byte	0x04, 0x12
        /*0c62*/ 	.short	(.L_561 - .L_560)
	.align		4
.L_560:
        /*0c64*/ 	.word	index@(_ZN2at6native73_GLOBAL__N__c8866d80_35_SparseBinaryOpIntersectionKernel_cu_9e10b42f_311112apply_kernelILi128ELi8EZNS1_29binary_op_intersection_kernelINS1_9RhsProjOpEN3c107complexIdEElEEvRNS_14TensorIteratorEllRKNS_6TensorEbEUliE_EEviT1_)
        /*0c68*/ 	.word	0x00000000


	//----- nvinfo : EIATTR_MIN_STACK_SIZE
	.align		4
.L_561:
        /*0c6c*/ 	.byte	0x04, 0x12
        /*0c6e*/ 	.short	(.L_563 - .L_562)
	.align		4
.L_562:
        /*0c70*/ 	.word	index@(_ZN2at6native73_GLOBAL__N__c8866d80_35_SparseBinaryOpIntersectionKernel_cu_9e10b42f_311112apply_kernelILi128ELi8EZNS1_29binary_op_intersection_kernelINS1_9RhsProjOpEflEEvRNS_14TensorIteratorEllRKNS_6TensorEbEUliE_EEviT1_)
        /*0c74*/ 	.word	0x00000000


	//----- nvinfo : EIATTR_MIN_STACK_SIZE
	.align		4
.L_563:
        /*0c78*/ 	.byte	0x04, 0x12
        /*0c7a*/ 	.short	(.L_565 - .L_564)
	.align		4
.L_564:
        /*0c7c*/ 	.word	index@(_ZN2at6native73_GLOBAL__N__c8866d80_35_SparseBinaryOpIntersectionKernel_cu_9e10b42f_311112apply_kernelILi128ELi8EZNS1_29binary_op_intersection_kernelINS1_9RhsProjOpEdlEEvRNS_14TensorIteratorEllRKNS_6TensorEbEUliE_EEviT1_)
        /*0c80*/ 	.word	0x00000000


	//----- nvinfo : EIATTR_MIN_STACK_SIZE
	.align		4
.L_565:
        /*0c84*/ 	.byte	0x04, 0x12
        /*0c86*/ 	.short	(.L_567 - .L_566)
	.align		4
.L_566:
        /*0c88*/ 	.word	index@(_ZN2at6native73_GLOBAL__N__c8866d80_35_SparseBinaryOpIntersectionKernel_cu_9e10b42f_311112apply_kernelILi128ELi8EZNS1_29binary_op_intersection_kernelINS1_9RhsProjOpEslEEvRNS_14TensorIteratorEllRKNS_6TensorEbEUliE_EEviT1_)
        /*0c8c*/ 	.word	0x00000000


	//----- nvinfo : EIATTR_MIN_STACK_SIZE
	.align		4
.L_567:
        /*0c90*/ 	.byte	0x04, 0x12
        /*0c92*/ 	.short	(.L_569 - .L_568)
	.align		4
.L_568:
        /*0c94*/ 	.word	index@(_ZN2at6native73_GLOBAL__N__c8866d80_35_SparseBinaryOpIntersectionKernel_cu_9e10b42f_311112apply_kernelILi128ELi8EZNS1_29binary_op_intersection_kernelINS1_9RhsProjOpEllEEvRNS_14TensorIteratorEllRKNS_6TensorEbEUliE_EEviT1_)
        /*0c98*/ 	.word	0x00000000


	//----- nvinfo : EIATTR_MIN_STACK_SIZE
	.align		4
.L_569:
        /*0c9c*/ 	.byte	0x04, 0x12
        /*0c9e*/ 	.short	(.L_571 - .L_570)
	.align		4
.L_570:
        /*0ca0*/ 	.word	index@(_ZN2at6native73_GLOBAL__N__c8866d80_35_SparseBinaryOpIntersectionKernel_cu_9e10b42f_311112apply_kernelILi128ELi8EZNS1_29binary_op_intersection_kernelINS1_9RhsProjOpEilEEvRNS_14TensorIteratorEllRKNS_6TensorEbEUliE_EEviT1_)
        /*0ca4*/ 	.word	0x00000000


	//----- nvinfo : EIATTR_MIN_STACK_SIZE
	.align		4
.L_571:
        /*0ca8*/ 	.byte	0x04, 0x12
        /*0caa*/ 	.short	(.L_573 - .L_572)
	.align		4
.L_572:
        /*0cac*/ 	.word	index@(_ZN2at6native73_GLOBAL__N__c8866d80_35_SparseBinaryOpIntersectionKernel_cu_9e10b42f_311112apply_kernelILi128ELi8EZNS1_29binary_op_intersection_kernelINS1_9RhsProjOpEalEEvRNS_14TensorIteratorEllRKNS_6TensorEbEUliE_EEviT1_)
        /*0cb0*/ 	.word	0x00000000


	//----- nvinfo : EIATTR_MIN_STACK_SIZE
	.align		4
.L_573:
        /*0cb4*/ 	.byte	0x04, 0x12
        /*0cb6*/ 	.short	(.L_575 - .L_574)
	.align		4
.L_574:
        /*0cb8*/ 	.word	index@(_ZN2at6native73_GLOBAL__N__c8866d80_35_SparseBinaryOpIntersectionKernel_cu_9e10b42f_311112apply_kernelILi128ELi8EZNS1_29binary_op_intersection_kernelINS1_9RhsProjOpEhlEEvRNS_14TensorIteratorEllRKNS_6TensorEbEUliE_EEviT1_)
        /*0cbc*/ 	.word	0x00000000


	//----- nvinfo : EIATTR_MIN_STACK_SIZE
	.align		4
.L_575:
        /*0cc0*/ 	.byte	0x04, 0x12
        /*0cc2*/ 	.short	(.L_577 - .L_576)
	.align		4
.L_576:
        /*0cc4*/ 	.word	index@(_ZN2at6native73_GLOBAL__N__c8866d80_35_SparseBinaryOpIntersectionKernel_cu_9e10b42f_311112apply_kernelILi128ELi8EZNS1_29binary_op_intersection_kernelINS1_5MulOpEN3c107complexINS5_4HalfEEElEEvRNS_14TensorIteratorEllRKNS_6TensorEbEUliE_EEviT1_)
        /*0cc8*/ 	.word	0x00000000


	//----- nvinfo : EIATTR_MIN_STACK_SIZE
	.align		4
.L_577:
        /*0ccc*/ 	.byte	0x04, 0x12
        /*0cce*/ 	.short	(.L_579 - .L_578)
	.align		4
.L_578:
        /*0cd0*/ 	.word	index@(_ZN2at6native73_GLOBAL__N__c8866d80_35_SparseBinaryOpIntersectionKernel_cu_9e10b42f_311112apply_kernelILi128ELi8EZNS1_29binary_op_intersection_kernelINS1_5MulOpEN3c108BFloat16ElEEvRNS_14TensorIteratorEllRKNS_6TensorEbEUliE_EEviT1_)
        /*0cd4*/ 	.word	0x00000000


	//----- nvinfo : EIATTR_MIN_STACK_SIZE
	.align		4
.L_579:
        /*0cd8*/ 	.byte	0x04, 0x12
        /*0cda*/ 	.short	(.L_581 - .L_580)
	.align		4
.L_580:
        /*0cdc*/ 	.word	index@(_ZN2at6native73_GLOBAL__N__c8866d80_35_SparseBinaryOpIntersectionKernel_cu_9e10b42f_311112apply_kernelILi128ELi8EZNS1_29binary_op_intersection_kernelINS1_5MulOpEN3c104HalfElEEvRNS_14TensorIteratorEllRKNS_6TensorEbEUliE_EEviT1_)
        /*0ce0*/ 	.word	0x00000000


	//----- nvinfo : EIATTR_MIN_STACK_SIZE
	.align		4
.L_581:
        /*0ce4*/ 	.byte	0x04, 0x12
        /*0ce6*/ 	.short	(.L_583 - .L_582)
	.align		4
.L_582:
        /*0ce8*/ 	.word	index@(_ZN2at6native73_GLOBAL__N__c8866d80_35_SparseBinaryOpIntersectionKernel_cu_9e10b42f_311112apply_kernelILi128ELi8EZNS1_29binary_op_intersection_kernelINS1_5MulOpEblEEvRNS_14TensorIteratorEllRKNS_6TensorEbEUliE_EEviT1_)
        /*0cec*/ 	.word	0x00000000


	//----- nvinfo : EIATTR_MIN_STACK_SIZE
	.align		4
.L_583:
        /*0cf0*/ 	.byte	0x04, 0x12
        /*0cf2*/ 	.short	(.L_585 - .L_584)
	.align		4
.L_584:
        /*0cf4*/ 	.word	index@(_ZN2at6native73_GLOBAL__N__c8866d80_35_SparseBinaryOpIntersectionKernel_cu_9e10b42f_311112apply_kernelILi128ELi8EZNS1_29binary_op_intersection_kernelINS1_5MulOpEN3c107complexIfEElEEvRNS_14TensorIteratorEllRKNS_6TensorEbEUliE_EEviT1_)
        /*0cf8*/ 	.word	0x00000000


	//----- nvinfo : EIATTR_MIN_STACK_SIZE
	.align		4
.L_585:
        /*0cfc*/ 	.byte	0x04, 0x12
        /*0cfe*/ 	.short	(.L_587 - .L_586)
	.align		4
.L_586:
        /*0d00*/ 	.word	index@(_ZN2at6native73_GLOBAL__N__c8866d80_35_SparseBinaryOpIntersectionKernel_cu_9e10b42f_311112apply_kernelILi128ELi8EZNS1_29binary_op_intersection_kernelINS1_5MulOpEN3c107complexIdEElEEvRNS_14TensorIteratorEllRKNS_6TensorEbEUliE_EEviT1_)
        /*0d04*/ 	.word	0x00000000


	//----- nvinfo : EIATTR_MIN_STACK_SIZE
	.align		4
.L_587:
        /*0d08*/ 	.byte	0x04, 0x12
        /*0d0a*/ 	.short	(.L_589 - .L_588)
	.align		4
.L_588:
        /*0d0c*/ 	.word	index@(_ZN2at6native73_GLOBAL__N__c8866d80_35_SparseBinaryOpIntersectionKernel_cu_9e10b42f_311112apply_kernelILi128ELi8EZNS1_29binary_op_intersection_kernelINS1_5MulOpEflEEvRNS_14TensorIteratorEllRKNS_6TensorEbEUliE_EEviT1_)
        /*0d10*/ 	.word	0x00000000


	//----- nvinfo : EIATTR_MIN_STACK_SIZE
	.align		4
.L_589:
        /*0d14*/ 	.byte	0x04, 0x12
        /*0d16*/ 	.short	(.L_591 - .L_590)
	.align		4
.L_590:
        /*0d18*/ 	.word	index@(_ZN2at6native73_GLOBAL__N__c8866d80_35_SparseBinaryOpIntersectionKernel_cu_9e10b42f_311112apply_kernelILi128ELi8EZNS1_29binary_op_intersection_kernelINS1_5MulOpEdlEEvRNS_14TensorIteratorEllRKNS_6TensorEbEUliE_EEviT1_)
        /*0d1c*/ 	.word	0x00000000


	//----- nvinfo : EIATTR_MIN_STACK_SIZE
	.align		4
.L_591:
        /*0d20*/ 	.byte	0x04, 0x12
        /*0d22*/ 	.short	(.L_593 - .L_592)
	.align		4
.L_592:
        /*0d24*/ 	.word	index@(_ZN2at6native73_GLOBAL__N__c8866d80_35_SparseBinaryOpIntersectionKernel_cu_9e10b42f_311112apply_kernelILi128ELi8EZNS1_29binary_op_intersection_kernelINS1_5MulOpEslEEvRNS_14TensorIteratorEllRKNS_6TensorEbEUliE_EEviT1_)
        /*0d28*/ 	.word	0x00000000


	//----- nvinfo : EIATTR_MIN_STACK_SIZE
	.align		4
.L_593:
        /*0d2c*/ 	.byte	0x04, 0x12
        /*0d2e*/ 	.short	(.L_595 - .L_594)
	.align		4
.L_594:
        /*0d30*/ 	.word	index@(_ZN2at6native73_GLOBAL__N__c8866d80_35_SparseBinaryOpIntersectionKernel_cu_9e10b42f_311112apply_kernelILi128ELi8EZNS1_29binary_op_intersection_kernelINS1_5MulOpEllEEvRNS_14TensorIteratorEllRKNS_6TensorEbEUliE_EEviT1_)
        /*0d34*/ 	.word	0x00000000


	//----- nvinfo : EIATTR_MIN_STACK_SIZE
	.align		4
.L_595:
        /*0d38*/ 	.byte	0x04, 0x12
        /*0d3a*/ 	.short	(.L_597 - .L_596)
	.align		4
.L_596:
        /*0d3c*/ 	.word	index@(_ZN2at6native73_GLOBAL__N__c8866d80_35_SparseBinaryOpIntersectionKernel_cu_9e10b42f_311112apply_kernelILi128ELi8EZNS1_29binary_op_intersection_kernelINS1_5MulOpEilEEvRNS_14TensorIteratorEllRKNS_6TensorEbEUliE_EEviT1_)
        /*0d40*/ 	.word	0x00000000


	//----- nvinfo : EIATTR_MIN_STACK_SIZE
	.align		4
.L_597:
        /*0d44*/ 	.byte	0x04, 0x12
        /*0d46*/ 	.short	(.L_599 - .L_598)
	.align		4
.L_598:
        /*0d48*/ 	.word	index@(_ZN2at6native73_GLOBAL__N__c8866d80_35_SparseBinaryOpIntersectionKernel_cu_9e10b42f_311112apply_kernelILi128ELi8EZNS1_29binary_op_intersection_kernelINS1_5MulOpEalEEvRNS_14TensorIteratorEllRKNS_6TensorEbEUliE_EEviT1_)
        /*0d4c*/ 	.word	0x00000000


	//----- nvinfo : EIATTR_MIN_STACK_SIZE
	.align		4
.L_599:
        /*0d50*/ 	.byte	0x04, 0x12
        /*0d52*/ 	.short	(.L_601 - .L_600)
	.align		4
.L_600:
        /*0d54*/ 	.word	index@(_ZN2at6native73_GLOBAL__N__c8866d80_35_SparseBinaryOpIntersectionKernel_cu_9e10b42f_311112apply_kernelILi128ELi8EZNS1_29binary_op_intersection_kernelINS1_5MulOpEhlEEvRNS_14TensorIteratorEllRKNS_6TensorEbEUliE_EEviT1_)
        /*0d58*/ 	.word	0x00000000


	//----- nvinfo : EIATTR_MIN_STACK_SIZE
	.align		4
.L_601:
        /*0d5c*/ 	.byte	0x04, 0x12
        /*0d5e*/ 	.short	(.L_603 - .L_602)
	.align		4
.L_602:
        /*0d60*/ 	.word	index@(_ZN2at6native18elementwise_kernelILi128ELi4EZNS0_15gpu_kernel_implIZZNS0_73_GLOBAL__N__c8866d80_35_SparseBinaryOpIntersectionKernel_cu_9e10b42f_311142_sparse_binary_op_intersection_kernel_implINS3_18CUDAKernelLauncherENS3_36CUDAValueSelectionIntersectionKernelINS3_9LhsProjOpEEElLl0EEEvRNS_6TensorERKS9_SC_RKSt6vectorIlSaIlEERKSt8optionalIS9_ESL_bbENKUlvE3_clEvEUllE_EEvRNS_18TensorIteratorBaseERKT_EUliE_EEviT1_)
        /*0d64*/ 	.word	0x00000000


	//----- nvinfo : EIATTR_MIN_STACK_SIZE
	.align		4
.L_603:
        /*0d68*/ 	.byte	0x04, 0x12
        /*0d6a*/ 	.short	(.L_605 - .L_604)
	.align		4
.L_604:
        /*0d6c*/ 	.word	index@(_ZN2at6native27unrolled_elementwise_kernelIZZNS0_73_GLOBAL__N__c8866d80_35_SparseBinaryOpIntersectionKernel_cu_9e10b42f_311142_sparse_binary_op_intersection_kernel_implINS2_18CUDAKernelLauncherENS2_36CUDAValueSelectionIntersectionKernelINS2_9LhsProjOpEEElLl0EEEvRNS_6TensorERKS8_SB_RKSt6vectorIlSaIlEERKSt8optionalIS8_ESK_bbENKUlvE3_clEvEUllE_St5arrayIPcLm2EELi4E23TrivialOffsetCalculatorILi1EjESR_NS0_6memory12LoadWithCastILi1EEENSS_13StoreWithCastILi1EEEEEviT_T0_T2_T3_T4_T5_)
        /*0d70*/ 	.word	0x00000000


	//----- nvinfo : EIATTR_MIN_STACK_SIZE
	.align		4
.L_605:
        /*0d74*/ 	.byte	0x04, 0x12
        /*0d76*/ 	.short	(.L_607 - .L_606)
	.align		4
.L_606:
        /*0d78*/ 	.word	index@(_ZN2at6native18elementwise_kernelILi128ELi2EZNS0_22gpu_kernel_impl_nocastIZZNS0_73_GLOBAL__N__c8866d80_35_SparseBinaryOpIntersectionKernel_cu_9e10b42f_311142_sparse_binary_op_intersection_kernel_implINS3_18CUDAKernelLauncherENS3_36CUDAValueSelectionIntersectionKernelINS3_9LhsProjOpEEElLl0EEEvRNS_6TensorERKS9_SC_RKSt6vectorIlSaIlEERKSt8optionalIS9_ESL_bbENKUlvE3_clEvEUllE_EEvRNS_18TensorIteratorBaseERKT_EUliE_EEviT1_)
        /*0d7c*/ 	.word	0x00000000


	//----- nvinfo : EIATTR_MIN_STACK_SIZE
	.align		4
.L_607:
        /*0d80*/ 	.byte	0x04, 0x12
        /*0d82*/ 	.short	(.L_609 - .L_608)
	.align		4
.L_608:
        /*0d84*/ 	.word	index@(_ZN2at6native27unrolled_elementwise_kernelIZZNS0_73_GLOBAL__N__c8866d80_35_SparseBinaryOpIntersectionKernel_cu_9e10b42f_311142_sparse_binary_op_intersection_kernel_implINS2_18CUDAKernelLauncherENS2_36CUDAValueSelectionIntersectionKernelINS2_9LhsProjOpEEElLl0EEEvRNS_6TensorERKS8_SB_RKSt6vectorIlSaIlEERKSt8optionalIS8_ESK_bbENKUlvE3_clEvEUllE_St5arrayIPcLm2EELi4E23TrivialOffsetCalculatorILi1EjESR_NS0_6memory15LoadWithoutCastENSS_16StoreWithoutCastEEEviT_T0_T2_T3_T4_T5_)
        /*0d88*/ 	.word	0x00000000


	//----- nvinfo : EIATTR_MIN_STACK_SIZE
	.align		4
.L_609:
        /*0d8c*/ 	.byte	0x04, 0x12
        /*0d8e*/ 	.short	(.L_611 - .L_610)
	.align		4
.L_610:
        /*0d90*/ 	.word	index@(_ZN2at6native29vectorized_elementwise_kernelILi2EZZNS0_73_GLOBAL__N__c8866d80_35_SparseBinaryOpIntersectionKernel_cu_9e10b42f_311142_sparse_binary_op_intersection_kernel_implINS2_18CUDAKernelLauncherENS2_36CUDAValueSelectionIntersectionKernelINS2_9LhsProjOpEEElLl0EEEvRNS_6TensorERKS8_SB_RKSt6vectorIlSaIlEERKSt8optionalIS8_ESK_bbENKUlvE3_clEvEUllE_St5arrayIPcLm2EEEEviT0_T1_)
        /*0d94*/ 	.word	0x00000000


	//----- nvinfo : EIATTR_MIN_STACK_SIZE
	.align		4
.L_611:
        /*0d98*/ 	.byte	0x04, 0x12
        /*0d9a*/ 	.short	(.L_613 - .L_612)
	.align		4
.L_612:
        /*0d9c*/ 	.word	index@(_ZN2at6native29vectorized_elementwise_kernelILi4EZZNS0_73_GLOBAL__N__c8866d80_35_SparseBinaryOpIntersectionKernel_cu_9e10b42f_311142_sparse_binary_op_intersection_kernel_implINS2_18CUDAKernelLauncherENS2_36CUDAValueSelectionIntersectionKernelINS2_9LhsProjOpEEElLl0EEEvRNS_6TensorERKS8_SB_RKSt6vectorIlSaIlEERKSt8optionalIS8_ESK_bbENKUlvE3_clEvEUllE_St5arrayIPcLm2EEEEviT0_T1_)
        /*0da0*/ 	.word	0x00000000


	//----- nvinfo : EIATTR_MIN_STACK_SIZE
	.align		4
.L_613:
        /*0da4*/ 	.byte	0x04, 0x12
        /*0da6*/ 	.short	(.L_615 - .L_614)
	.align		4
.L_614:
        /*0da8*/ 	.word	index@(_ZN2at6native29vectorized_elementwise_kernelILi8EZZNS0_73_GLOBAL__N__c8866d80_35_SparseBinaryOpIntersectionKernel_cu_9e10b42f_311142_sparse_binary_op_intersection_kernel_implINS2_18CUDAKernelLauncherENS2_36CUDAValueSelectionIntersectionKernelINS2_9LhsProjOpEEElLl0EEEvRNS_6TensorERKS8_SB_RKSt6vectorIlSaIlEERKSt8optionalIS8_ESK_bbENKUlvE3_clEvEUllE_St5arrayIPcLm2EEEEviT0_T1_)
        /*0dac*/ 	.word	0x00000000


	//----- nvinfo : EIATTR_MIN_STACK_SIZE
	.align		4
.L_615:
        /*0db0*/ 	.byte	0x04, 0x12
        /*0db2*/ 	.short	(.L_617 - .L_616)
	.align		4
.L_616:
        /*0db4*/ 	.word	index@(_ZN2at6native18elementwise_kernelILi128ELi4EZNS0_15gpu_kernel_implIZZNS0_73_GLOBAL__N__c8866d80_35_SparseBinaryOpIntersectionKernel_cu_9e10b42f_311142_sparse_binary_op_intersection_kernel_implINS3_18CUDAKernelLauncherENS3_36CUDAValueSelectionIntersectionKernelINS3_9LhsProjOpEEElLl0EEEvRNS_6TensorERKS9_SC_RKSt6vectorIlSaIlEERKSt8optionalIS9_ESL_bbENKUlvE1_clEvEUllE_EEvRNS_18TensorIteratorBaseERKT_EUliE_EEviT1_)
        /*0db8*/ 	.word	0x00000000


	//----- nvinfo : EIATTR_MIN_STACK_SIZE
	.align		4
.L_617:
        /*0dbc*/ 	.byte	0x04, 0x12
        /*0dbe*/ 	.short	(.L_619 - .L_618)
	.align		4
.L_618:
        /*0dc0*/ 	.word	index@(_ZN2at6native27unrolled_elementwise_kernelIZZNS0_73_GLOBAL__N__c8866d80_35_SparseBinaryOpIntersectionKernel_cu_9e10b42f_311142_sparse_binary_op_intersection_kernel_implINS2_18CUDAKernelLauncherENS2_36CUDAValueSelectionIntersectionKernelINS2_9LhsProjOpEEElLl0EEEvRNS_6TensorERKS8_SB_RKSt6vectorIlSaIlEERKSt8optionalIS8_ESK_bbENKUlvE1_clEvEUllE_St5arrayIPcLm2EELi4E23TrivialOffsetCalculatorILi1EjESR_NS0_6memory12LoadWithCastILi1EEENSS_13StoreWithCastILi1EEEEEviT_T0_T2_T3_T4_T5_)
        /*0dc4*/ 	.word	0x00000000


	//----- nvinfo : EIATTR_MIN_STACK_SIZE
	.align		4
.L_619:
        /*0dc8*/ 	.byte	0x04, 0x12
        /*0dca*/ 	.short	(.L_621 - .L_620)
	.align		4
.L_620:
        /*0dcc*/ 	.word	index@(_ZN2at6native18elementwise_kernelILi128ELi2EZNS0_22gpu_kernel_impl_nocastIZZNS0_73_GLOBAL__N__c8866d80_35_SparseBinaryOpIntersectionKernel_cu_9e10b42f_311142_sparse_binary_op_intersection_kernel_implINS3_18CUDAKernelLauncherENS3_36CUDAValueSelectionIntersectionKernelINS3_9LhsProjOpEEElLl0EEEvRNS_6TensorERKS9_SC_RKSt6vectorIlSaIlEERKSt8optionalIS9_ESL_bbENKUlvE1_clEvEUllE_EEvRNS_18TensorIteratorBaseERKT_EUliE_EEviT1_)
        /*0dd0*/ 	.word	0x00000000


	//----- nvinfo : EIATTR_MIN_STACK_SIZE
	.align		4
.L_621:
        /*0dd4*/ 	.byte	0x04, 0x12
        /*0dd6*/ 	.short	(.L_623 - .L_622)
	.align		4
.L_622:
        /*0dd8*/ 	.word	index@(_ZN2at6native27unrolled_elementwise_kernelIZZNS0_73_GLOBAL__N__c8866d80_35_SparseBinaryOpIntersectionKernel_cu_9e10b42f_311142_sparse_binary_op_intersection_kernel_implINS2_18CUDAKernelLauncherENS2_36CUDAValueSelectionIntersectionKernelINS2_9LhsProjOpEEElLl0EEEvRNS_6TensorERKS8_SB_RKSt6vectorIlSaIlEERKSt8optionalIS8_ESK_bbENKUlvE1_clEvEUllE_St5arrayIPcLm2EELi4E23TrivialOffsetCalculatorILi1EjESR_NS0_6memory15LoadWithoutCastENSS_16StoreWithoutCastEEEviT_T0_T2_T3_T4_T5_)
        /*0ddc*/ 	.word	0x00000000


	//----- nvinfo : EIATTR_MIN_STACK_SIZE
	.align		4
.L_623:
        /*0de0*/ 	.byte	0x04, 0x12
        /*0de2*/ 	.short	(.L_625 - .L_624)
	.align		4
.L_624:
        /*0de4*/ 	.word	index@(_ZN2at6native29vectorized_elementwise_kernelILi2EZZNS0_73_GLOBAL__N__c8866d80_35_SparseBinaryOpIntersectionKernel_cu_9e10b42f_311142_sparse_binary_op_intersection_kernel_implINS2_18CUDAKernelLauncherENS2_36CUDAValueSelectionIntersectionKernelINS2_9LhsProjOpEEElLl0EEEvRNS_6TensorERKS8_SB_RKSt6vectorIlSaIlEERKSt8optionalIS8_ESK_bbENKUlvE1_clEvEUllE_St5arrayIPcLm2EEEEviT0_T1_)
        /*0de8*/ 	.word	0x00000000


	//----- nvinfo : EIATTR_MIN_STACK_SIZE
	.align		4
.L_625:
        /*0dec*/ 	.byte	0x04, 0x12
        /*0dee*/ 	.short	(.L_627 - .L_626)
	.align		4
.L_626:
        /*0df0*/ 	.word	index@(_ZN2at6native29vectorized_elementwise_kernelILi4EZZNS0_73_GLOBAL__N__c8866d80_35_SparseBinaryOpIntersectionKernel_cu_9e10b42f_311142_sparse_binary_op_intersection_kernel_implINS2_18CUDAKernelLauncherENS2_36CUDAValueSelectionIntersectionKernelINS2_9LhsProjOpEEElLl0EEEvRNS_6TensorERKS8_SB_RKSt6vectorIlSaIlEERKSt8optionalIS8_ESK_bbENKUlvE1_clEvEUllE_St5arrayIPcLm2EEEEviT0_T1_)
        /*0df4*/ 	.word	0x00000000


	//----- nvinfo : EIATTR_MIN_STACK_SIZE
	.align		4
.L_627:
        /*0df8*/ 	.byte	0x04, 0x12
        /*0dfa*/ 	.short	(.L_629 - .L_628)
	.align		4
.L_628:
        /*0dfc*/ 	.word	index@(_ZN2at6native29vectorized_elementwise_kernelILi8EZZNS0_73_GLOBAL__N__c8866d80_35_SparseBinaryOpIntersectionKernel_cu_9e10b42f_311142_sparse_binary_op_intersection_kernel_implINS2_18CUDAKernelLauncherENS2_36CUDAValueSelectionIntersectionKernelINS2_9LhsProjOpEEElLl0EEEvRNS_6TensorERKS8_SB_RKSt6vectorIlSaIlEERKSt8optionalIS8_ESK_bbENKUlvE1_clEvEUllE_St5arrayIPcLm2EEEEviT0_T1_)
        /*0e00*/ 	.word	0x00000000


	//----- nvinfo : EIATTR_MIN_STACK_SIZE
	.align		4
.L_629:
        /*0e04*/ 	.byte	0x04, 0x12
        /*0e06*/ 	.short	(.L_631 - .L_630)
	.align		4
.L_630:
        /*0e08*/ 	.word	index@(_ZN2at6native18elementwise_kernelILi128ELi4EZNS0_15gpu_kernel_implIZZNS0_73_GLOBAL__N__c8866d80_35_SparseBinaryOpIntersectionKernel_cu_9e10b42f_311142_sparse_binary_op_intersection_kernel_implINS3_18CUDAKernelLauncherENS3_36CUDAValueSelectionIntersectionKernelINS3_9LhsProjOpEEElLl8EEEvRNS_6TensorERKS9_SC_RKSt6vectorIlSaIlEERKSt8optionalIS9_ESL_bbENKUlvE3_clEvEUllE_EEvRNS_18TensorIteratorBaseERKT_EUliE_EEviT1_)
        /*0e0c*/ 	.word	0x00000000


	//----- nvinfo : EIATTR_MIN_STACK_SIZE
	.align		4
.L_631:
        /*0e10*/ 	.byte	0x04, 0x12
        /*0e12*/ 	.short	(.L_633 - .L_632)
	.align		4
.L_632:
        /*0e14*/ 	.word	index@(_ZN2at6native27unrolled_elementwise_kernelIZZNS0_73_GLOBAL__N__c8866d80_35_SparseBinaryOpIntersectionKernel_cu_9e10b42f_311142_sparse_binary_op_intersection_kernel_implINS2_18CUDAKernelLauncherENS2_36CUDAValueSelectionIntersectionKernelINS2_9LhsProjOpEEElLl8EEEvRNS_6TensorERKS8_SB_RKSt6vectorIlSaIlEERKSt8optionalIS8_ESK_bbENKUlvE3_clEvEUllE_St5arrayIPcLm2EELi4E23TrivialOffsetCalculatorILi1EjESR_NS0_6memory12LoadWithCastILi1EEENSS_13StoreWithCastILi1EEEEEviT_T0_T2_T3_T4_T5_)
        /*0e18*/ 	.word	0x00000090


	//----- nvinfo : EIATTR_MIN_STACK_SIZE
	.align		4
.L_633:
        /*0e1c*/ 	.byte	0x04, 0x12
        /*0e1e*/ 	.short	(.L_635 - .L_634)
	.align		4
.L_634:
        /*0e20*/ 	.word	index@(_ZN2at6native18elementwise_kernelILi128ELi2EZNS0_22gpu_kernel_impl_nocastIZZNS0_73_GLOBAL__N__c8866d80_35_SparseBinaryOpIntersectionKernel_cu_9e10b42f_311142_sparse_binary_op_intersection_kernel_implINS3_18CUDAKernelLauncherENS3_36CUDAValueSelectionIntersectionKernelINS3_9LhsProjOpEEElLl8EEEvRNS_6TensorERKS9_SC_RKSt6vectorIlSaIlEERKSt8optionalIS9_ESL_bbENKUlvE3_clEvEUllE_EEvRNS_18TensorIteratorBaseERKT_EUliE_EEviT1_)
        /*0e24*/ 	.word	0x00000000


	//----- nvinfo : EIATTR_MIN_STACK_SIZE
	.align		4
.L_635:
        /*0e28*/ 	.byte	0x04, 0x12
        /*0e2a*/ 	.short	(.L_637 - .L_636)
	.align		4
.L_636:
        /*0e2c*/ 	.word	index@(_ZN2at6native27unrolled_elementwise_kernelIZZNS0_73_GLOBAL__N__c8866d80_35_SparseBinaryOpIntersectionKernel_cu_9e10b42f_311142_sparse_binary_op_intersection_kernel_implINS2_18CUDAKernelLauncherENS2_36CUDAValueSelectionIntersectionKernelINS2_9LhsProjOpEEElLl8EEEvRNS_6TensorERKS8_SB_RKSt6vectorIlSaIlEERKSt8optionalIS8_ESK_bbENKUlvE3_clEvEUllE_St5arrayIPcLm2EELi4E23TrivialOffsetCalculatorILi1EjESR_NS0_6memory15LoadWithoutCastENSS_16StoreWithoutCastEEEviT_T0_T2_T3_T4_T5_)
        /*0e30*/ 	.word	0x00000090


	//----- nvinfo : EIATTR_MIN_STACK_SIZE
	.align		4
.L_637:
        /*0e34*/ 	.byte	0x04, 0x12
        /*0e36*/ 	.short	(.L_639 - .L_638)
	.align		4
.L_638:
        /*0e38*/ 	.word	index@(_ZN2at6native29vectorized_elementwise_kernelILi2EZZNS0_73_GLOBAL__N__c8866d80_35_SparseBinaryOpIntersectionKernel_cu_9e10b42f_311142_sparse_binary_op_intersection_kernel_implINS2_18CUDAKernelLauncherENS2_36CUDAValueSelectionIntersectionKernelINS2_9LhsProjOpEEElLl8EEEvRNS_6TensorERKS8_SB_RKSt6vectorIlSaIlEERKSt8optionalIS8_ESK_bbENKUlvE3_clEvEUllE_St5arrayIPcLm2EEEEviT0_T1_)
        /*0e3c*/ 	.word	0x00000090


	//----- nvinfo : EIATTR_MIN_STACK_SIZE
	.align		4
.L_639:
        /*0e40*/ 	.byte	0x04, 0x12
        /*0e42*/ 	.short	(.L_641 - .L_640)
	.align		4
.L_640:
        /*0e44*/ 	.word	index@(_ZN2at6native29vectorized_elementwise_kernelILi4EZZNS0_73_GLOBAL__N__c8866d80_35_SparseBinaryOpIntersectionKernel_cu_9e10b42f_311142_sparse_binary_op_intersection_kernel_implINS2_18CUDAKernelLauncherENS2_36CUDAValueSelectionIntersectionKernelINS2_9LhsProjOpEEElLl8EEEvRNS_6TensorERKS8_SB_RKSt6vectorIlSaIlEERKSt8optionalIS8_ESK_bbENKUlvE3_clEvEUllE_St5arrayIPcLm2EEEEviT0_T1_)
        /*0e48*/ 	.word	0x00000090


	//----- nvinfo : EIATTR_MIN_STACK_SIZE
	.align		4
.L_641:
        /*0e4c*/ 	.byte	0x04, 0x12
        /*0e4e*/ 	.short	(.L_643 - .L_642)
	.align		4
.L_642:
        /*0e50*/ 	.word	index@(_ZN2at6native29vectorized_elementwise_kernelILi8EZZNS0_73_GLOBAL__N__c8866d80_35_SparseBinaryOpIntersectionKernel_cu_9e10b42f_311142_sparse_binary_op_intersection_kernel_implINS2_18CUDAKernelLauncherENS2_36CUDAValueSelectionIntersectionKernelINS2_9LhsProjOpEEElLl8EEEvRNS_6TensorERKS8_SB_RKSt6vectorIlSaIlEERKSt8optionalIS8_ESK_bbENKUlvE3_clEvEUllE_St5arrayIPcLm2EEEEviT0_T1_)
        /*0e54*/ 	.word	0x00000090


	//----- nvinfo : EIATTR_MIN_STACK_SIZE
	.align		4
.L_643:
        /*0e58*/ 	.byte	0x04, 0x12
        /*0e5a*/ 	.short	(.L_645 - .L_644)
	.align		4
.L_644:
        /*0e5c*/ 	.word	index@(_ZN2at6native18elementwise_kernelILi128ELi4EZNS0_15gpu_kernel_implIZZNS0_73_GLOBAL__N__c8866d80_35_SparseBinaryOpIntersectionKernel_cu_9e10b42f_311142_sparse_binary_op_intersection_kernel_implINS3_18CUDAKernelLauncherENS3_36CUDAValueSelectionIntersectionKernelINS3_9LhsProjOpEEElLl8EEEvRNS_6TensorERKS9_SC_RKSt6vectorIlSaIlEERKSt8optionalIS9_ESL_bbENKUlvE1_clEvEUllE_EEvRNS_18TensorIteratorBaseERKT_EUliE_EEviT1_)
        /*0e60*/ 	.word	0x00000000


	//----- nvinfo : EIATTR_MIN_STACK_SIZE
	.align		4
.L_645:
        /*0e64*/ 	.byte	0x04, 0x12
        /*0e66*/ 	.short	(.L_647 - .L_646)
	.align		4
.L_646:
        /*0e68*/ 	.word	index@(_ZN2at6native27unrolled_elementwise_kernelIZZNS0_73_GLOBAL__N__c8866d80_35_SparseBinaryOpIntersectionKernel_cu_9e10b42f_311142_sparse_binary_op_intersection_kernel_implINS2_18CUDAKernelLauncherENS2_36CUDAValueSelectionIntersectionKernelINS2_9LhsProjOpEEElLl8EEEvRNS_6TensorERKS8_SB_RKSt6vectorIlSaIlEERKSt8optionalIS8_ESK_bbENKUlvE1_clEvEUllE_St5arrayIPcLm2EELi4E23TrivialOffsetCalculatorILi1EjESR_NS0_6memory12LoadWithCastILi1EEENSS_13StoreWithCastILi1EEEEEviT_T0_T2_T3_T4_T5_)
        /*0e6c*/ 	.word	0x00000068


	//----- nvinfo : EIATTR_MIN_STACK_SIZE
	.align		4
.L_647:
        /*0e70*/ 	.byte	0x04, 0x12
        /*0e72*/ 	.short	(.L_649 - .L_648)
	.align		4
.L_648:
        /*0e74*/ 	.word	index@(_ZN2at6native18elementwise_kernelILi128ELi2EZNS0_22gpu_kernel_impl_nocastIZZNS0_73_GLOBAL__N__c8866d80_35_SparseBinaryOpIntersectionKernel_cu_9e10b42f_311142_sparse_binary_op_intersection_kernel_implINS3_18CUDAKernelLauncherENS3_36CUDAValueSelectionIntersectionKernelINS3_9LhsProjOpEEElLl8EEEvRNS_6TensorERKS9_SC_RKSt6vectorIlSaIlEERKSt8optionalIS9_ESL_bbENKUlvE1_clEvEUllE_EEvRNS_18TensorIteratorBaseERKT_EUliE_EEviT1_)
        /*0e78*/ 	.word	0x00000000


	//----- nvinfo : EIATTR_MIN_STACK_SIZE
	.align		4
.L_649:
        /*0e7c*/ 	.byte	0x04, 0x12
        /*0e7e*/ 	.short	(.L_651 - .L_650)
	.align		4
.L_650:
        /*0e80*/ 	.word	index@(_ZN2at6native27unrolled_elementwise_kernelIZZNS0_73_GLOBAL__N__c8866d80_35_SparseBinaryOpIntersectionKernel_cu_9e10b42f_311142_sparse_binary_op_intersection_kernel_implINS2_18CUDAKernelLauncherENS2_36CUDAValueSelectionIntersectionKernelINS2_9LhsProjOpEEElLl8EEEvRNS_6TensorERKS8_SB_RKSt6vectorIlSaIlEERKSt8optionalIS8_ESK_bbENKUlvE1_clEvEUllE_St5arrayIPcLm2EELi4E23TrivialOffsetCalculatorILi1EjESR_NS0_6memory15LoadWithoutCastENSS_16StoreWithoutCastEEEviT_T0_T2_T3_T4_T5_)
        /*0e84*/ 	.word	0x00000068


	//----- nvinfo : EIATTR_MIN_STACK_SIZE
	.align		4
.L_651:
        /*0e88*/ 	.byte	0x04, 0x12
        /*0e8a*/ 	.short	(.L_653 - .L_652)
	.align		4
.L_652:
        /*0e8c*/ 	.word	index@(_ZN2at6native29vectorized_elementwise_kernelILi2EZZNS0_73_GLOBAL__N__c8866d80_35_SparseBinaryOpIntersectionKernel_cu_9e10b42f_311142_sparse_binary_op_intersection_kernel_implINS2_18CUDAKernelLauncherENS2_36CUDAValueSelectionIntersectionKernelINS2_9LhsProjOpEEElLl8EEEvRNS_6TensorERKS8_SB_RKSt6vectorIlSaIlEERKSt8optionalIS8_ESK_bbENKUlvE1_clEvEUllE_St5arrayIPcLm2EEEEviT0_T1_)
        /*0e90*/ 	.word	0x00000068


	//----- nvinfo : EIATTR_MIN_STACK_SIZE
	.align		4
.L_653:
        /*0e94*/ 	.byte	0x04, 0x12
        /*0e96*/ 	.short	(.L_655 - .L_654)
	.align		4
.L_654:
        /*0e98*/ 	.word	index@(_ZN2at6native29vectorized_elementwise_kernelILi4EZZNS0_73_GLOBAL__N__c8866d80_35_SparseBinaryOpIntersectionKernel_cu_9e10b42f_311142_sparse_binary_op_intersection_kernel_implINS2_18CUDAKernelLauncherENS2_36CUDAValueSelectionIntersectionKernelINS2_9LhsProjOpEEElLl8EEEvRNS_6TensorERKS8_SB_RKSt6vectorIlSaIlEERKSt8optionalIS8_ESK_bbENKUlvE1_clEvEUllE_St5arrayIPcLm2EEEEviT0_T1_)
        /*0e9c*/ 	.word	0x00000068


	//----- nvinfo : EIATTR_MIN_STACK_SIZE
	.align		4
.L_655:
        /*0ea0*/ 	.byte	0x04, 0x12
        /*0ea2*/ 	.short	(.L_657 - .L_656)
	.align		4
.L_656:
        /*0ea4*/ 	.word	index@(_ZN2at6native29vectorized_elementwise_kernelILi8EZZNS0_73_GLOBAL__N__c8866d80_35_SparseBinaryOpIntersectionKernel_cu_9e10b42f_311142_sparse_binary_op_intersection_kernel_implINS2_18CUDAKernelLauncherENS2_36CUDAValueSelectionIntersectionKernelINS2_9LhsProjOpEEElLl8EEEvRNS_6TensorERKS8_SB_RKSt6vectorIlSaIlEERKSt8optionalIS8_ESK_bbENKUlvE1_clEvEUllE_St5arrayIPcLm2EEEEviT0_T1_)
        /*0ea8*/ 	.word	0x00000068


	//----- nvinfo : EIATTR_MIN_STACK_SIZE
	.align		4
.L_657:
        /*0eac*/ 	.byte	0x04, 0x12
        /*0eae*/ 	.short	(.L_659 - .L_658)
	.align		4
.L_658:
        /*0eb0*/ 	.word	index@(_ZN2at6native18elementwise_kernelILi128ELi4EZNS0_15gpu_kernel_implIZZNS0_73_GLOBAL__N__c8866d80_35_SparseBinaryOpIntersectionKernel_cu_9e10b42f_311142_sparse_binary_op_intersection_kernel_implINS3_18CUDAKernelLauncherENS3_36CUDAValueSelectionIntersectionKernelINS3_9RhsProjOpEEElLl0EEEvRNS_6TensorERKS9_SC_RKSt6vectorIlSaIlEERKSt8optionalIS9_ESL_bbENKUlvE3_clEvEUllE_EEvRNS_18TensorIteratorBaseERKT_EUliE_EEviT1_)
        /*0eb4*/ 	.word	0x00000000


	//----- nvinfo : EIATTR_MIN_STACK_SIZE
	.align		4
.L_659:
        /*0eb8*/ 	.byte	0x04, 0x12
        /*0eba*/ 	.short	(.L_661 - .L_660)
	.align		4
.L_660:
        /*0ebc*/ 	.word	index@(_ZN2at6native27unrolled_elementwise_kernelIZZNS0_73_GLOBAL__N__c8866d80_35_SparseBinaryOpIntersectionKernel_cu_9e10b42f_311142_sparse_binary_op_intersection_kernel_implINS2_18CUDAKernelLauncherENS2_36CUDAValueSelectionIntersectionKernelINS2_9RhsProjOpEEElLl0EEEvRNS_6TensorERKS8_SB_RKSt6vectorIlSaIlEERKSt8optionalIS8_ESK_bbENKUlvE3_clEvEUllE_St5arrayIPcLm2EELi4E23TrivialOffsetCalculatorILi1EjESR_NS0_6memory12LoadWithCastILi1EEENSS_13StoreWithCastILi1EEEEEviT_T0_T2_T3_T4_T5_)
        /*0ec0*/ 	.word	0x00000000


	//----- nvinfo : EIATTR_MIN_STACK_SIZE
	.align		4
.L_661:
        /*0ec4*/ 	.byte	0x04, 0x12
        /*0ec6*/ 	.short	(.L_663 - .L_662)
	.align		4
.L_662:
        /*0ec8*/ 	.word	index@(_ZN2at6native18elementwise_kernelILi128ELi2EZNS0_22gpu_kernel_impl_nocastIZZNS0_73_GLOBAL__N__c8866d80_35_SparseBinaryOpIntersectionKernel_cu_9e10b42f_311142_sparse_binary_op_intersection_kernel_implINS3_18CUDAKernelLauncherENS3_36CUDAValueSelectionIntersectionKernelINS3_9RhsProjOpEEElLl0EEEvRNS_6TensorERKS9_SC_RKSt6vectorIlSaIlEERKSt8optionalIS9_ESL_bbENKUlvE3_clEvEUllE_EEvRNS_18TensorIteratorBaseERKT_EUliE_EEviT1_)
        /*0ecc*/ 	.word	0x00000000


	//----- nvinfo : EIATTR_MIN_STACK_SIZE
	.align		4
.L_663:
        /*0ed0*/ 	.byte	0x04, 0x12
        /*0ed2*/ 	.short	(.L_665 - .L_664)
	.align		4
.L_664:
        /*0ed4*/ 	.word	index@(_ZN2at6native27unrolled_elementwise_kernelIZZNS0_73_GLOBAL__N__c8866d80_35_SparseBinaryOpIntersectionKernel_cu_9e10b42f_311142_sparse_binary_op_intersection_kernel_implINS2_18CUDAKernelLauncherENS2_36CUDAValueSelectionIntersectionKernelINS2_9RhsProjOpEEElLl0EEEvRNS_6TensorERKS8_SB_RKSt6vectorIlSaIlEERKSt8optionalIS8_ESK_bbENKUlvE3_clEvEUllE_St5arrayIPcLm2EELi4E23TrivialOffsetCalculatorILi1EjESR_NS0_6memory15LoadWithoutCastENSS_16StoreWithoutCastEEEviT_T0_T2_T3_T4_T5_)
        /*0ed8*/ 	.word	0x00000000


	//----- nvinfo : EIATTR_MIN_STACK_SIZE
	.align		4
.L_665:
        /*0edc*/ 	.byte	0x04, 0x12
        /*0ede*/ 	.short	(.L_667 - .L_666)
	.align		4
.L_666:
        /*0ee0*/ 	.word	index@(_ZN2at6native29vectorized_elementwise_kernelILi2EZZNS0_73_GLOBAL__N__c8866d80_35_SparseBinaryOpIntersectionKernel_cu_9e10b42f_311142_sparse_binary_op_intersection_kernel_implINS2_18CUDAKernelLauncherENS2_36CUDAValueSelectionIntersectionKernelINS2_9RhsProjOpEEElLl0EEEvRNS_6TensorERKS8_SB_RKSt6vectorIlSaIlEERKSt8optionalIS8_ESK_bbENKUlvE3_clEvEUllE_St5arrayIPcLm2EEEEviT0_T1_)
        /*0ee4*/ 	.word	0x00000000


	//----- nvinfo : EIATTR_MIN_STACK_SIZE
	.align		4
.L_667:
        /*0ee8*/ 	.byte	0x04, 0x12
        /*0eea*/ 	.short	(.L_669 - .L_668)
	.align		4
.L_668:
        /*0eec*/ 	.word	index@(_ZN2at6native29vectorized_elementwise_kernelILi4EZZNS0_73_GLOBAL__N__c8866d80_35_SparseBinaryOpIntersectionKernel_cu_9e10b42f_311142_sparse_binary_op_intersection_kernel_implINS2_18CUDAKernelLauncherENS2_36CUDAValueSelectionIntersectionKernelINS2_9RhsProjOpEEElLl0EEEvRNS_6TensorERKS8_SB_RKSt6vectorIlSaIlEERKSt8optionalIS8_ESK_bbENKUlvE3_clEvEUllE_St5arrayIPcLm2EEEEviT0_T1_)
        /*0ef0*/ 	.word	0x00000000


	//----- nvinfo : EIATTR_MIN_STACK_SIZE
	.align		4
.L_669:
        /*0ef4*/ 	.byte	0x04, 0x12
        /*0ef6*/ 	.short	(.L_671 - .L_670)
	.align		4
.L_670:
        /*0ef8*/ 	.word	index@(_ZN2at6native29vectorized_elementwise_kernelILi8EZZNS0_73_GLOBAL__N__c8866d80_35_SparseBinaryOpIntersectionKernel_cu_9e10b42f_311142_sparse_binary_op_intersection_kernel_implINS2_18CUDAKernelLauncherENS2_36CUDAValueSelectionIntersectionKernelINS2_9RhsProjOpEEElLl0EEEvRNS_6TensorERKS8_SB_RKSt6vectorIlSaIlEERKSt8optionalIS8_ESK_bbENKUlvE3_clEvEUllE_St5arrayIPcLm2EEEEviT0_T1_)
        /*0efc*/ 	.word	0x00000000


	//----- nvinfo : EIATTR_MIN_STACK_SIZE
	.align		4
.L_671:
        /*0f00*/ 	.byte	0x04, 0x12
        /*0f02*/ 	.short	(.L_673 - .L_672)
	.align		4
.L_672:
        /*0f04*/ 	.word	index@(_ZN2at6native18elementwise_kernelILi128ELi4EZNS0_15gpu_kernel_implIZZNS0_73_GLOBAL__N__c8866d80_35_SparseBinaryOpIntersectionKernel_cu_9e10b42f_311142_sparse_binary_op_intersection_kernel_implINS3_18CUDAKernelLauncherENS3_36CUDAValueSelectionIntersectionKernelINS3_9RhsProjOpEEElLl0EEEvRNS_6TensorERKS9_SC_RKSt6vectorIlSaIlEERKSt8optionalIS9_ESL_bbENKUlvE1_clEvEUllE_EEvRNS_18TensorIteratorBaseERKT_EUliE_EEviT1_)
        /*0f08*/ 	.word	0x00000000


	//----- nvinfo : EIATTR_MIN_STACK_SIZE
	.align		4
.L_673:
        /*0f0c*/ 	.byte	0x04, 0x12
        /*0f0e*/ 	.short	(.L_675 - .L_674)
	.align		4
.L_674:
        /*0f10*/ 	.word	index@(_ZN2at6native27unrolled_elementwise_kernelIZZNS0_73_GLOBAL__N__c8866d80_35_SparseBinaryOpIntersectionKernel_cu_9e10b42f_311142_sparse_binary_op_intersection_kernel_implINS2_18CUDAKernelLauncherENS2_36CUDAValueSelectionIntersectionKernelINS2_9RhsProjOpEEElLl0EEEvRNS_6TensorERKS8_SB_RKSt6vectorIlSaIlEERKSt8optionalIS8_ESK_bbENKUlvE1_clEvEUllE_St5arrayIPcLm2EELi4E23TrivialOffsetCalculatorILi1EjESR_NS0_6memory12LoadWithCastILi1EEENSS_13StoreWithCastILi1EEEEEviT_T0_T2_T3_T4_T5_)
        /*0f14*/ 	.word	0x00000000


	//----- nvinfo : EIATTR_MIN_STACK_SIZE
	.align		4
.L_675:
        /*0f18*/ 	.byte	0x04, 0x12
        /*0f1a*/ 	.short	(.L_677 - .L_676)
	.align		4
.L_676:
        /*0f1c*/ 	.word	index@(_ZN2at6native18elementwise_kernelILi128ELi2EZNS0_22gpu_kernel_impl_nocastIZZNS0_73_GLOBAL__N__c8866d80_35_SparseBinaryOpIntersectionKernel_cu_9e10b42f_311142_sparse_binary_op_intersection_kernel_implINS3_18CUDAKernelLauncherENS3_36CUDAValueSelectionIntersectionKernelINS3_9RhsProjOpEEElLl0EEEvRNS_6TensorERKS9_SC_RKSt6vectorIlSaIlEERKSt8optionalIS9_ESL_bbENKUlvE1_clEvEUllE_EEvRNS_18TensorIteratorBaseERKT_EUliE_EEviT1_)
        /*0f20*/ 	.word	0x00000000


	//----- nvinfo : EIATTR_MIN_STACK_SIZE
	.align		4
.L_677:
        /*0f24*/ 	.byte	0x04, 0x12
        /*0f26*/ 	.short	(.L_679 - .L_678)
	.align		4
.L_678:
        /*0f28*/ 	.word	index@(_ZN2at6native27unrolled_elementwise_kernelIZZNS0_73_GLOBAL__N__c8866d80_35_SparseBinaryOpIntersectionKernel_cu_9e10b42f_311142_sparse_binary_op_intersection_kernel_implINS2_18CUDAKernelLauncherENS2_36CUDAValueSelectionIntersectionKernelINS2_9RhsProjOpEEElLl0EEEvRNS_6TensorERKS8_SB_RKSt6vectorIlSaIlEERKSt8optionalIS8_ESK_bbENKUlvE1_clEvEUllE_St5arrayIPcLm2EELi4E23TrivialOffsetCalculatorILi1EjESR_NS0_6memory15LoadWithoutCastENSS_16StoreWithoutCastEEEviT_T0_T2_T3_T4_T5_)
        /*0f2c*/ 	.word	0x00000000


	//----- nvinfo : EIATTR_MIN_STACK_SIZE
	.align		4
.L_679:
        /*0f30*/ 	.byte	0x04, 0x12
        /*0f32*/ 	.short	(.L_681 - .L_680)
	.align		4
.L_680:
        /*0f34*/ 	.word	index@(_ZN2at6native29vectorized_elementwise_kernelILi2EZZNS0_73_GLOBAL__N__c8866d80_35_SparseBinaryOpIntersectionKernel_cu_9e10b42f_311142_sparse_binary_op_intersection_kernel_implINS2_18CUDAKernelLauncherENS2_36CUDAValueSelectionIntersectionKernelINS2_9RhsProjOpEEElLl0EEEvRNS_6TensorERKS8_SB_RKSt6vectorIlSaIlEERKSt8optionalIS8_ESK_bbENKUlvE1_clEvEUllE_St5arrayIPcLm2EEEEviT0_T1_)
        /*0f38*/ 	.word	0x00000000


	//----- nvinfo : EIATTR_MIN_STACK_SIZE
	.align		4
.L_681:
        /*0f3c*/ 	.byte	0x04, 0x12
        /*0f3e*/ 	.short	(.L_683 - .L_682)
	.align		4
.L_682:
        /*0f40*/ 	.word	index@(_ZN2at6native29vectorized_elementwise_kernelILi4EZZNS0_73_GLOBAL__N__c8866d80_35_SparseBinaryOpIntersectionKernel_cu_9e10b42f_311142_sparse_binary_op_intersection_kernel_implINS2_18CUDAKernelLauncherENS2_36CUDAValueSelectionIntersectionKernelINS2_9RhsProjOpEEElLl0EEEvRNS_6TensorERKS8_SB_RKSt6vectorIlSaIlEERKSt8optionalIS8_ESK_bbENKUlvE1_clEvEUllE_St5arrayIPcLm2EEEEviT0_T1_)
        /*0f44*/ 	.word	0x00000000


	//----- nvinfo : EIATTR_MIN_STACK_SIZE
	.align		4
.L_683:
        /*0f48*/ 	.byte	0x04, 0x12
        /*0f4a*/ 	.short	(.L_685 - .L_684)
	.align		4
.L_684:
        /*0f4c*/ 	.word	index@(_ZN2at6native29vectorized_elementwise_kernelILi8EZZNS0_73_GLOBAL__N__c8866d80_35_SparseBinaryOpIntersectionKernel_cu_9e10b42f_311142_sparse_binary_op_intersection_kernel_implINS2_18CUDAKernelLauncherENS2_36CUDAValueSelectionIntersectionKernelINS2_9RhsProjOpEEElLl0EEEvRNS_6TensorERKS8_SB_RKSt6vectorIlSaIlEERKSt8optionalIS8_ESK_bbENKUlvE1_clEvEUllE_St5arrayIPcLm2EEEEviT0_T1_)
        /*0f50*/ 	.word	0x00000000


	//----- nvinfo : EIATTR_MIN_STACK_SIZE
	.align		4
.L_685:
        /*0f54*/ 	.byte	0x04, 0x12
        /*0f56*/ 	.short	(.L_687 - .L_686)
	.align		4
.L_686:
        /*0f58*/ 	.word	index@(_ZN2at6native18elementwise_kernelILi128ELi4EZNS0_15gpu_kernel_implIZZNS0_73_GLOBAL__N__c8866d80_35_SparseBinaryOpIntersectionKernel_cu_9e10b42f_311142_sparse_binary_op_intersection_kernel_implINS3_18CUDAKernelLauncherENS3_36CUDAValueSelectionIntersectionKernelINS3_9RhsProjOpEEElLl8EEEvRNS_6TensorERKS9_SC_RKSt6vectorIlSaIlEERKSt8optionalIS9_ESL_bbENKUlvE3_clEvEUllE_EEvRNS_18TensorIteratorBaseERKT_EUliE_EEviT1_)
        /*0f5c*/ 	.word	0x00000000


	//----- nvinfo : EIATTR_MIN_STACK_SIZE
	.align		4
.L_687:
        /*0f60*/ 	.byte	0x04, 0x12
        /*0f62*/ 	.short	(.L_689 - .L_688)
	.align		4
.L_688:
        /*0f64*/ 	.word	index@(_ZN2at6native27unrolled_elementwise_kernelIZZNS0_73_GLOBAL__N__c8866d80_35_SparseBinaryOpIntersectionKernel_cu_9e10b42f_311142_sparse_binary_op_intersection_kernel_implINS2_18CUDAKernelLauncherENS2_36CUDAValueSelectionIntersectionKernelINS2_9RhsProjOpEEElLl8EEEvRNS_6TensorERKS8_SB_RKSt6vectorIlSaIlEERKSt8optionalIS8_ESK_bbENKUlvE3_clEvEUllE_St5arrayIPcLm2EELi4E23TrivialOffsetCalculatorILi1EjESR_NS0_6memory12LoadWithCastILi1EEENSS_13StoreWithCastILi1EEEEEviT_T0_T2_T3_T4_T5_)
        /*0f68*/ 	.word	0x00000090


	//----- nvinfo : EIATTR_MIN_STACK_SIZE
	.align		4
.L_689:
        /*0f6c*/ 	.byte	0x04, 0x12
        /*0f6e*/ 	.short	(.L_691 - .L_690)
	.align		4
.L_690:
        /*0f70*/ 	.word	index@(_ZN2at6native18elementwise_kernelILi128ELi2EZNS0_22gpu_kernel_impl_nocastIZZNS0_73_GLOBAL__N__c8866d80_35_SparseBinaryOpIntersectionKernel_cu_9e10b42f_311142_sparse_binary_op_intersection_kernel_implINS3_18CUDAKernelLauncherENS3_36CUDAValueSelectionIntersectionKernelINS3_9RhsProjOpEEElLl8EEEvRNS_6TensorERKS9_SC_RKSt6vectorIlSaIlEERKSt8optionalIS9_ESL_bbENKUlvE3_clEvEUllE_EEvRNS_18TensorIteratorBaseERKT_EUliE_EEviT1_)
        /*0f74*/ 	.word	0x00000000


	//----- nvinfo : EIATTR_MIN_STACK_SIZE
	.align		4
.L_691:
        /*0f78*/ 	.byte	0x04, 0x12
        /*0f7a*/ 	.short	(.L_693 - .L_692)
	.align		4
.L_692:
        /*0f7c*/ 	.word	index@(_ZN2at6native27unrolled_elementwise_kernelIZZNS0_73_GLOBAL__N__c8866d80_35_SparseBinaryOpIntersectionKernel_cu_9e10b42f_311142_sparse_binary_op_intersection_kernel_implINS2_18CUDAKernelLauncherENS2_36CUDAValueSelectionIntersectionKernelINS2_9RhsProjOpEEElLl8EEEvRNS_6TensorERKS8_SB_RKSt6vectorIlSaIlEERKSt8optionalIS8_ESK_bbENKUlvE3_clEvEUllE_St5arrayIPcLm2EELi4E23TrivialOffsetCalculatorILi1EjESR_NS0_6memory15LoadWithoutCastENSS_16StoreWithoutCastEEEviT_T0_T2_T3_T4_T5_)
        /*0f80*/ 	.word	0x00000090


	//----- nvinfo : EIATTR_MIN_STACK_SIZE
	.align		4
.L_693:
        /*0f84*/ 	.byte	0x04, 0x12
        /*0f86*/ 	.short	(.L_695 - .L_694)
	.align		4
.L_694:
        /*0f88*/ 	.word	index@(_ZN2at6native29vectorized_elementwise_kernelILi2EZZNS0_73_GLOBAL__N__c8866d80_35_SparseBinaryOpIntersectionKernel_cu_9e10b42f_311142_sparse_binary_op_intersection_kernel_implINS2_18CUDAKernelLauncherENS2_36CUDAValueSelectionIntersectionKernelINS2_9RhsProjOpEEElLl8EEEvRNS_6TensorERKS8_SB_RKSt6vectorIlSaIlEERKSt8optionalIS8_ESK_bbENKUlvE3_clEvEUllE_St5arrayIPcLm2EEEEviT0_T1_)
        /*0f8c*/ 	.word	0x00000090


	//----- nvinfo : EIATTR_MIN_STACK_SIZE
	.align		4
.L_695:
        /*0f90*/ 	.byte	0x04, 0x12
        /*0f92*/ 	.short	(.L_697 - .L_696)
	.align		4
.L_696:
        /*0f94*/ 	.word	index@(_ZN2at6native29vectorized_elementwise_kernelILi4EZZNS0_73_GLOBAL__N__c8866d80_35_SparseBinaryOpIntersectionKernel_cu_9e10b42f_311142_sparse_binary_op_intersection_kernel_implINS2_18CUDAKernelLauncherENS2_36CUDAValueSelectionIntersectionKernelINS2_9RhsProjOpEEElLl8EEEvRNS_6TensorERKS8_SB_RKSt6vectorIlSaIlEERKSt8optionalIS8_ESK_bbENKUlvE3_clEvEUllE_St5arrayIPcLm2EEEEviT0_T1_)
        /*0f98*/ 	.word	0x00000090


	//----- nvinfo : EIATTR_MIN_STACK_SIZE
	.align		4
.L_697:
        /*0f9c*/ 	.byte	0x04, 0x12
        /*0f9e*/ 	.short	(.L_699 - .L_698)
	.align		4
.L_698:
        /*0fa0*/ 	.word	index@(_ZN2at6native29vectorized_elementwise_kernelILi8EZZNS0_73_GLOBAL__N__c8866d80_35_SparseBinaryOpIntersectionKernel_cu_9e10b42f_311142_sparse_binary_op_intersection_kernel_implINS2_18CUDAKernelLauncherENS2_36CUDAValueSelectionIntersectionKernelINS2_9RhsProjOpEEElLl8EEEvRNS_6TensorERKS8_SB_RKSt6vectorIlSaIlEERKSt8optionalIS8_ESK_bbENKUlvE3_clEvEUllE_St5arrayIPcLm2EEEEviT0_T1_)
        /*0fa4*/ 	.word	0x00000090


	//----- nvinfo : EIATTR_MIN_STACK_SIZE
	.align		4
.L_699:
        /*0fa8*/ 	.byte	0x04, 0x12
        /*0faa*/ 	.short	(.L_701 - .L_700)
	.align		4
.L_700:
        /*0fac*/ 	.word	index@(_ZN2at6native18elementwise_kernelILi128ELi4EZNS0_15gpu_kernel_implIZZNS0_73_GLOBAL__N__c8866d80_35_SparseBinaryOpIntersectionKernel_cu_9e10b42f_311142_sparse_binary_op_intersection_kernel_implINS3_18CUDAKernelLauncherENS3_36CUDAValueSelectionIntersectionKernelINS3_9RhsProjOpEEElLl8EEEvRNS_6TensorERKS9_SC_RKSt6vectorIlSaIlEERKSt8optionalIS9_ESL_bbENKUlvE1_clEvEUllE_EEvRNS_18TensorIteratorBaseERKT_EUliE_EEviT1_)
        /*0fb0*/ 	.word	0x00000000


	//----- nvinfo : EIATTR_MIN_STACK_SIZE
	.align		4
.L_701:
        /*0fb4*/ 	.byte	0x04, 0x12
        /*0fb6*/ 	.short	(.L_703 - .L_702)
	.align		4
.L_702:
        /*0fb8*/ 	.word	index@(_ZN2at6native27unrolled_elementwise_kernelIZZNS0_73_GLOBAL__N__c8866d80_35_SparseBinaryOpIntersectionKernel_cu_9e10b42f_311142_sparse_binary_op_intersection_kernel_implINS2_18CUDAKernelLauncherENS2_36CUDAValueSelectionIntersectionKernelINS2_9RhsProjOpEEElLl8EEEvRNS_6TensorERKS8_SB_RKSt6vectorIlSaIlEERKSt8optionalIS8_ESK_bbENKUlvE1_clEvEUllE_St5arrayIPcLm2EELi4E23TrivialOffsetCalculatorILi1EjESR_NS0_6memory12LoadWithCastILi1EEENSS_13StoreWithCastILi1EEEEEviT_T0_T2_T3_T4_T5_)
        /*0fbc*/ 	.word	0x00000068


	//----- nvinfo : EIATTR_MIN_STACK_SIZE
	.align		4
.L_703:
        /*0fc0*/ 	.byte	0x04, 0x12
        /*0fc2*/ 	.short	(.L_705 - .L_704)
	.align		4
.L_704:
        /*0fc4*/ 	.word	index@(_ZN2at6native18elementwise_kernelILi128ELi2EZNS0_22gpu_kernel_impl_nocastIZZNS0_73_GLOBAL__N__c8866d80_35_SparseBinaryOpIntersectionKernel_cu_9e10b42f_311142_sparse_binary_op_intersection_kernel_implINS3_18CUDAKernelLauncherENS3_36CUDAValueSelectionIntersectionKernelINS3_9RhsProjOpEEElLl8EEEvRNS_6TensorERKS9_SC_RKSt6vectorIlSaIlEERKSt8optionalIS9_ESL_bbENKUlvE1_clEvEUllE_EEvRNS_18TensorIteratorBaseERKT_EUliE_EEviT1_)
        /*0fc8*/ 	.word	0x00000000


	//----- nvinfo : EIATTR_MIN_STACK_SIZE
	.align		4
.L_705:
        /*0fcc*/ 	.byte	0x04, 0x12
        /*0fce*/ 	.short	(.L_707 - .L_706)
	.align		4
.L_706:
        /*0fd0*/ 	.word	index@(_ZN2at6native27unrolled_elementwise_kernelIZZNS0_73_GLOBAL__N__c8866d80_35_SparseBinaryOpIntersectionKernel_cu_9e10b42f_311142_sparse_binary_op_intersection_kernel_implINS2_18CUDAKernelLauncherENS2_36CUDAValueSelectionIntersectionKernelINS2_9RhsProjOpEEElLl8EEEvRNS_6TensorERKS8_SB_RKSt6vectorIlSaIlEERKSt8optionalIS8_ESK_bbENKUlvE1_clEvEUllE_St5arrayIPcLm2EELi4E23TrivialOffsetCalculatorILi1EjESR_NS0_6memory15LoadWithoutCastENSS_16StoreWithoutCastEEEviT_T0_T2_T3_T4_T5_)
        /*0fd4*/ 	.word	0x00000068


	//----- nvinfo : EIATTR_MIN_STACK_SIZE
	.align		4
.L_707:
        /*0fd8*/ 	.byte	0x04, 0x12
        /*0fda*/ 	.short	(.L_709 - .L_708)
	.align		4
.L_708:
        /*0fdc*/ 	.word	index@(_ZN2at6native29vectorized_elementwise_kernelILi2EZZNS0_73_GLOBAL__N__c8866d80_35_SparseBinaryOpIntersectionKernel_cu_9e10b42f_311142_sparse_binary_op_intersection_kernel_implINS2_18CUDAKernelLauncherENS2_36CUDAValueSelectionIntersectionKernelINS2_9RhsProjOpEEElLl8EEEvRNS_6TensorERKS8_SB_RKSt6vectorIlSaIlEERKSt8optionalIS8_ESK_bbENKUlvE1_clEvEUllE_St5arrayIPcLm2EEEEviT0_T1_)
        /*0fe0*/ 	.word	0x00000068


	//----- nvinfo : EIATTR_MIN_STACK_SIZE
	.align		4
.L_709:
        /*0fe4*/ 	.byte	0x04, 0x12
        /*0fe6*/ 	.short	(.L_711 - .L_710)
	.align		4
.L_710:
        /*0fe8*/ 	.word	index@(_ZN2at6native29vectorized_elementwise_kernelILi4EZZNS0_73_GLOBAL__N__c8866d80_35_SparseBinaryOpIntersectionKernel_cu_9e10b42f_311142_sparse_binary_op_intersection_kernel_implINS2_18CUDAKernelLauncherENS2_36CUDAValueSelectionIntersectionKernelINS2_9RhsProjOpEEElLl8EEEvRNS_6TensorERKS8_SB_RKSt6vectorIlSaIlEERKSt8optionalIS8_ESK_bbENKUlvE1_clEvEUllE_St5arrayIPcLm2EEEEviT0_T1_)
        /*0fec*/ 	.word	0x00000068


	//----- nvinfo : EIATTR_MIN_STACK_SIZE
	.align		4
.L_711:
        /*0ff0*/ 	.byte	0x04, 0x12
        /*0ff2*/ 	.short	(.L_713 - .L_712)
	.align		4
.L_712:
        /*0ff4*/ 	.word	index@(_ZN2at6native29vectorized_elementwise_kernelILi8EZZNS0_73_GLOBAL__N__c8866d80_35_SparseBinaryOpIntersectionKernel_cu_9e10b42f_311142_sparse_binary_op_intersection_kernel_implINS2_18CUDAKernelLauncherENS2_36CUDAValueSelectionIntersectionKernelINS2_9RhsProjOpEEElLl8EEEvRNS_6TensorERKS8_SB_RKSt6vectorIlSaIlEERKSt8optionalIS8_ESK_bbENKUlvE1_clEvEUllE_St5arrayIPcLm2EEEEviT0_T1_)
        /*0ff8*/ 	.word	0x00000068


	//----- nvinfo : EIATTR_MIN_STACK_SIZE
	.align		4
.L_713:
        /*0ffc*/ 	.byte	0x04, 0x12
        /*0ffe*/ 	.short	(.L_715 - .L_714)
	.align		4
.L_714:
        /*1000*/ 	.word	index@(_ZN2at6native18elementwise_kernelILi128ELi4EZNS0_15gpu_kernel_implIZZNS0_73_GLOBAL__N__c8866d80_35_SparseBinaryOpIntersectionKernel_cu_9e10b42f_311142_sparse_binary_op_intersection_kernel_implINS3_18CUDAKernelLauncherENS3_36CUDAValueSelectionIntersectionKernelINS3_5MulOpEEElLl0EEEvRNS_6TensorERKS9_SC_RKSt6vectorIlSaIlEERKSt8optionalIS9_ESL_bbENKUlvE3_clEvEUllE_EEvRNS_18TensorIteratorBaseERKT_EUliE_EEviT1_)
        /*1004*/ 	.word	0x00000000


	//----- nvinfo : EIATTR_MIN_STACK_SIZE
	.align		4
.L_715:
        /*1008*/ 	.byte	0x04, 0x12
        /*100a*/ 	.short	(.L_717 - .L_716)
	.align		4
.L_716:
        /*100c*/ 	.word	index@(_ZN2at6native27unrolled_elementwise_kernelIZZNS0_73_GLOBAL__N__c8866d80_35_SparseBinaryOpIntersectionKernel_cu_9e10b42f_311142_sparse_binary_op_intersection_kernel_implINS2_18CUDAKernelLauncherENS2_36CUDAValueSelectionIntersectionKernelINS2_5MulOpEEElLl0EEEvRNS_6TensorERKS8_SB_RKSt6vectorIlSaIlEERKSt8optionalIS8_ESK_bbENKUlvE3_clEvEUllE_St5arrayIPcLm2EELi4E23TrivialOffsetCalculatorILi1EjESR_NS0_6memory12LoadWithCastILi1EEENSS_13StoreWithCastILi1EEEEEviT_T0_T2_T3_T4_T5_)
        /*1010*/ 	.word	0x00000000


	//----- nvinfo : EIATTR_MIN_STACK_SIZE
	.align		4
.L_717:
        /*1014*/ 	.byte	0x04, 0x12
        /*1016*/ 	.short	(.L_719 - .L_718)
	.align		4
.L_718:
        /*1018*/ 	.word	index@(_ZN2at6native18elementwise_kernelILi128ELi2EZNS0_22gpu_kernel_impl_nocastIZZNS0_73_GLOBAL__N__c8866d80_35_SparseBinaryOpIntersectionKernel_cu_9e10b42f_311142_sparse_binary_op_intersection_kernel_implINS3_18CUDAKernelLauncherENS3_36CUDAValueSelectionIntersectionKernelINS3_5MulOpEEElLl0EEEvRNS_6TensorERKS9_SC_RKSt6vectorIlSaIlEERKSt8optionalIS9_ESL_bbENKUlvE3_clEvEUllE_EEvRNS_18TensorIteratorBaseERKT_EUliE_EEviT1_)
        /*101c*/ 	.word	0x00000000


	//----- nvinfo : EIATTR_MIN_STACK_SIZE
	.align		4
.L_719:
        /*1020*/ 	.byte	0x04, 0x12
        /*1022*/ 	.short	(.L_721 - .L_720)
	.align		4
.L_720:
        /*1024*/ 	.word	index@(_ZN2at6native27unrolled_elementwise_kernelIZZNS0_73_GLOBAL__N__c8866d80_35_SparseBinaryOpIntersectionKernel_cu_9e10b42f_311142_sparse_binary_op_intersection_kernel_implINS2_18CUDAKernelLauncherENS2_36CUDAValueSelectionIntersectionKernelINS2_5MulOpEEElLl0EEEvRNS_6TensorERKS8_SB_RKSt6vectorIlSaIlEERKSt8optionalIS8_ESK_bbENKUlvE3_clEvEUllE_St5arrayIPcLm2EELi4E23TrivialOffsetCalculatorILi1EjESR_NS0_6memory15LoadWithoutCastENSS_16StoreWithoutCastEEEviT_T0_T2_T3_T4_T5_)
        /*1028*/ 	.word	0x00000000


	//----- nvinfo : EIATTR_MIN_STACK_SIZE
	.align		4
.L_721:
        /*102c*/ 	.byte	0x04, 0x12
        /*102e*/ 	.short	(.L_723 - .L_722)
	.align		4
.L_722:
        /*1030*/ 	.word	index@(_ZN2at6native29vectorized_elementwise_kernelILi2EZZNS0_73_GLOBAL__N__c8866d80_35_SparseBinaryOpIntersectionKernel_cu_9e10b42f_311142_sparse_binary_op_intersection_kernel_implINS2_18CUDAKernelLauncherENS2_36CUDAValueSelectionIntersectionKernelINS2_5MulOpEEElLl0EEEvRNS_6TensorERKS8_SB_RKSt6vectorIlSaIlEERKSt8optionalIS8_ESK_bbENKUlvE3_clEvEUllE_St5arrayIPcLm2EEEEviT0_T1_)
        /*1034*/ 	.word	0x00000000


	//----- nvinfo : EIATTR_MIN_STACK_SIZE
	.align		4
.L_723:
        /*1038*/ 	.byte	0x04, 0x12
        /*103a*/ 	.short	(.L_725 - .L_724)
	.align		4
.L_724:
        /*103c*/ 	.word	index@(_ZN2at6native29vectorized_elementwise_kernelILi4EZZNS0_73_GLOBAL__N__c8866d80_35_SparseBinaryOpIntersectionKernel_cu_9e10b42f_311142_sparse_binary_op_intersection_kernel_implINS2_18CUDAKernelLauncherENS2_36CUDAValueSelectionIntersectionKernelINS2_5MulOpEEElLl0EEEvRNS_6TensorERKS8_SB_RKSt6vectorIlSaIlEERKSt8optionalIS8_ESK_bbENKUlvE3_clEvEUllE_St5arrayIPcLm2EEEEviT0_T1_)
        /*1040*/ 	.word	0x00000000


	//----- nvinfo : EIATTR_MIN_STACK_SIZE
	.align		4
.L_725:
        /*1044*/ 	.byte	0x04, 0x12
        /*1046*/ 	.short	(.L_727 - .L_726)
	.align		4
.L_726:
        /*1048*/ 	.word	index@(_ZN2at6native29vectorized_elementwise_kernelILi8EZZNS0_73_GLOBAL__N__c8866d80_35_SparseBinaryOpIntersectionKernel_cu_9e10b42f_311142_sparse_binary_op_intersection_kernel_implINS2_18CUDAKernelLauncherENS2_36CUDAValueSelectionIntersectionKernelINS2_5MulOpEEElLl0EEEvRNS_6TensorERKS8_SB_RKSt6vectorIlSaIlEERKSt8optionalIS8_ESK_bbENKUlvE3_clEvEUllE_St5arrayIPcLm2EEEEviT0_T1_)
        /*104c*/ 	.word	0x00000000


	//----- nvinfo : EIATTR_MIN_STACK_SIZE
	.align		4
.L_727:
        /*1050*/ 	.byte	0x04, 0x12
        /*1052*/ 	.short	(.L_729 - .L_728)
	.align		4
.L_728:
        /*1054*/ 	.word	index@(_ZN2at6native18elementwise_kernelILi128ELi4EZNS0_15gpu_kernel_implIZZNS0_73_GLOBAL__N__c8866d80_35_SparseBinaryOpIntersectionKernel_cu_9e10b42f_311142_sparse_binary_op_intersection_kernel_implINS3_18CUDAKernelLauncherENS3_36CUDAValueSelectionIntersectionKernelINS3_5MulOpEEElLl0EEEvRNS_6TensorERKS9_SC_RKSt6vectorIlSaIlEERKSt8optionalIS9_ESL_bbENKUlvE1_clEvEUllE_EEvRNS_18TensorIteratorBaseERKT_EUliE_EEviT1_)
        /*1058*/ 	.word	0x00000000


	//----- nvinfo : EIATTR_MIN_STACK_SIZE
	.align		4
.L_729:
        /*105c*/ 	.byte	0x04, 0x12
        /*105e*/ 	.short	(.L_731 - .L_730)
	.align		4
.L_730:
        /*1060*/ 	.word	index@(_ZN2at6native27unrolled_elementwise_kernelIZZNS0_73_GLOBAL__N__c8866d80_35_SparseBinaryOpIntersectionKernel_cu_9e10b42f_311142_sparse_binary_op_intersection_kernel_implINS2_18CUDAKernelLauncherENS2_36CUDAValueSelectionIntersectionKernelINS2_5MulOpEEElLl0EEEvRNS_6TensorERKS8_SB_RKSt6vectorIlSaIlEERKSt8optionalIS8_ESK_bbENKUlvE1_clEvEUllE_St5arrayIPcLm2EELi4E23TrivialOffsetCalculatorILi1EjESR_NS0_6memory12LoadWithCastILi1EEENSS_13StoreWithCastILi1EEEEEviT_T0_T2_T3_T4_T5_)
        /*1064*/ 	.word	0x00000000


	//----- nvinfo : EIATTR_MIN_STACK_SIZE
	.align		4
.L_731:
        /*1068*/ 	.byte	0x04, 0x12
        /*106a*/ 	.short	(.L_733 - .L_732)
	.align		4
.L_732:
        /*106c*/ 	.word	index@(_ZN2at6native18elementwise_kernelILi128ELi2EZNS0_22gpu_kernel_impl_nocastIZZNS0_73_GLOBAL__N__c8866d80_35_SparseBinaryOpIntersectionKernel_cu_9e10b42f_311142_sparse_binary_op_intersection_kernel_implINS3_18CUDAKernelLauncherENS3_36CUDAValueSelectionIntersectionKernelINS3_5MulOpEEElLl0EEEvRNS_6TensorERKS9_SC_RKSt6vectorIlSaIlEERKSt8optionalIS9_ESL_bbENKUlvE1_clEvEUllE_EEvRNS_18TensorIteratorBaseERKT_EUliE_EEviT1_)
        /*1070*/ 	.word	0x00000000


	//----- nvinfo : EIATTR_MIN_STACK_SIZE
	.align		4
.L_733:
        /*1074*/ 	.byte	0x04, 0x12
        /*1076*/ 	.short	(.L_735 - .L_734)
	.align		4
.L_734:
        /*1078*/ 	.word	index@(_ZN2at6native27unrolled_elementwise_kernelIZZNS0_73_GLOBAL__N__c8866d80_35_SparseBinaryOpIntersectionKernel_cu_9e10b42f_311142_sparse_binary_op_intersection_kernel_implINS2_18CUDAKernelLauncherENS2_36CUDAValueSelectionIntersectionKernelINS2_5MulOpEEElLl0EEEvRNS_6TensorERKS8_SB_RKSt6vectorIlSaIlEERKSt8optionalIS8_ESK_bbENKUlvE1_clEvEUllE_St5arrayIPcLm2EELi4E23TrivialOffsetCalculatorILi1EjESR_NS0_6memory15LoadWithoutCastENSS_16StoreWithoutCastEEEviT_T0_T2_T3_T4_T5_)
        /*107c*/ 	.word	0x00000000


	//----- nvinfo : EIATTR_MIN_STACK_SIZE
	.align		4
.L_735:
        /*1080*/ 	.byte	0x04, 0x12
        /*1082*/ 	.short	(.L_737 - .L_736)
	.align		4
.L_736:
        /*1084*/ 	.word	index@(_ZN2at6native29vectorized_elementwise_kernelILi2EZZNS0_73_GLOBAL__N__c8866d80_35_SparseBinaryOpIntersectionKernel_cu_9e10b42f_311142_sparse_binary_op_intersection_kernel_implINS2_18CUDAKernelLauncherENS2_36CUDAValueSelectionIntersectionKernelINS2_5MulOpEEElLl0EEEvRNS_6TensorERKS8_SB_RKSt6vectorIlSaIlEERKSt8optionalIS8_ESK_bbENKUlvE1_clEvEUllE_St5arrayIPcLm2EEEEviT0_T1_)
        /*1088*/ 	.word	0x00000000


	//----- nvinfo : EIATTR_MIN_STACK_SIZE
	.align		4
.L_737:
        /*108c*/ 	.byte	0x04, 0x12
        /*108e*/ 	.short	(.L_739 - .L_738)
	.align		4
.L_738:
        /*1090*/ 	.word	index@(_ZN2at6native29vectorized_elementwise_kernelILi4EZZNS0_73_GLOBAL__N__c8866d80_35_SparseBinaryOpIntersectionKernel_cu_9e10b42f_311142_sparse_binary_op_intersection_kernel_implINS2_18CUDAKernelLauncherENS2_36CUDAValueSelectionIntersectionKernelINS2_5MulOpEEElLl0EEEvRNS_6TensorERKS8_SB_RKSt6vectorIlSaIlEERKSt8optionalIS8_ESK_bbENKUlvE1_clEvEUllE_St5arrayIPcLm2EEEEviT0_T1_)
        /*1094*/ 	.word	0x00000000


	//----- nvinfo : EIATTR_MIN_STACK_SIZE
	.align		4
.L_739:
        /*1098*/ 	.byte	0x04, 0x12
        /*109a*/ 	.short	(.L_741 - .L_740)
	.align		4
.L_740:
        /*109c*/ 	.word	index@(_ZN2at6native29vectorized_elementwise_kernelILi8EZZNS0_73_GLOBAL__N__c8866d80_35_SparseBinaryOpIntersectionKernel_cu_9e10b42f_311142_sparse_binary_op_intersection_kernel_implINS2_18CUDAKernelLauncherENS2_36CUDAValueSelectionIntersectionKernelINS2_5MulOpEEElLl0EEEvRNS_6TensorERKS8_SB_RKSt6vectorIlSaIlEERKSt8optionalIS8_ESK_bbENKUlvE1_clEvEUllE_St5arrayIPcLm2EEEEviT0_T1_)
        /*10a0*/ 	.word	0x00000000


	//----- nvinfo : EIATTR_MIN_STACK_SIZE
	.align		4
.L_741:
        /*10a4*/ 	.byte	0x04, 0x12
        /*10a6*/ 	.short	(.L_743 - .L_742)
	.align		4
.L_742:
        /*10a8*/ 	.word	index@(_ZN2at6native18elementwise_kernelILi128ELi4EZNS0_15gpu_kernel_implIZZNS0_73_GLOBAL__N__c8866d80_35_SparseBinaryOpIntersectionKernel_cu_9e10b42f_311142_sparse_binary_op_intersection_kernel_implINS3_18CUDAKernelLauncherENS3_36CUDAValueSelectionIntersectionKernelINS3_5MulOpEEElLl8EEEvRNS_6TensorERKS9_SC_RKSt6vectorIlSaIlEERKSt8optionalIS9_ESL_bbENKUlvE3_clEvEUllE_EEvRNS_18TensorIteratorBaseERKT_EUliE_EEviT1_)
        /*10ac*/ 	.word	0x00000000


	//----- nvinfo : EIATTR_MIN_STACK_SIZE
	.align		4
.L_743:
        /*10b0*/ 	.byte	0x04, 0x12
        /*10b2*/ 	.short	(.L_745 - .L_744)
	.align		4
.L_744:
        /*10b4*/ 	.word	index@(_ZN2at6native27unrolled_elementwise_kernelIZZNS0_73_GLOBAL__N__c8866d80_35_SparseBinaryOpIntersectionKernel_cu_9e10b42f_311142_sparse_binary_op_intersection_kernel_implINS2_18CUDAKernelLauncherENS2_36CUDAValueSelectionIntersectionKernelINS2_5MulOpEEElLl8EEEvRNS_6TensorERKS8_SB_RKSt6vectorIlSaIlEERKSt8optionalIS8_ESK_bbENKUlvE3_clEvEUllE_St5arrayIPcLm2EELi4E23TrivialOffsetCalculatorILi1EjESR_NS0_6memory12LoadWithCastILi1EEENSS_13StoreWithCastILi1EEEEEviT_T0_T2_T3_T4_T5_)
        /*10b8*/ 	.word	0x00000090


	//----- nvinfo : EIATTR_MIN_STACK_SIZE
	.align		4
.L_745:
        /*10bc*/ 	.byte	0x04, 0x12
        /*10be*/ 	.short	(.L_747 - .L_746)
	.align		4
.L_746:
        /*10c0*/ 	.word	index@(_ZN2at6native18elementwise_kernelILi128ELi2EZNS0_22gpu_kernel_impl_nocastIZZNS0_73_GLOBAL__N__c8866d80_35_SparseBinaryOpIntersectionKernel_cu_9e10b42f_311142_sparse_binary_op_intersection_kernel_implINS3_18CUDAKernelLauncherENS3_36CUDAValueSelectionIntersectionKernelINS3_5MulOpEEElLl8EEEvRNS_6TensorERKS9_SC_RKSt6vectorIlSaIlEERKSt8optionalIS9_ESL_bbENKUlvE3_clEvEUllE_EEvRNS_18TensorIteratorBaseERKT_EUliE_EEviT1_)
        /*10c4*/ 	.word	0x00000000


	//----- nvinfo : EIATTR_MIN_STACK_SIZE
	.align		4
.L_747:
        /*10c8*/ 	.byte	0x04, 0x12
        /*10ca*/ 	.short	(.L_749 - .L_748)
	.align		4
.L_748:
        /*10cc*/ 	.word	index@(_ZN2at6native27unrolled_elementwise_kernelIZZNS0_73_GLOBAL__N__c8866d80_35_SparseBinaryOpIntersectionKernel_cu_9e10b42f_311142_sparse_binary_op_intersection_kernel_implINS2_18CUDAKernelLauncherENS2_36CUDAValueSelectionIntersectionKernelINS2_5MulOpEEElLl8EEEvRNS_6TensorERKS8_SB_RKSt6vectorIlSaIlEERKSt8optionalIS8_ESK_bbENKUlvE3_clEvEUllE_St5arrayIPcLm2EELi4E23TrivialOffsetCalculatorILi1EjESR_NS0_6memory15LoadWithoutCastENSS_16StoreWithoutCastEEEviT_T0_T2_T3_T4_T5_)
        /*10d0*/ 	.word	0x00000090


	//----- nvinfo : EIATTR_MIN_STACK_SIZE
	.align		4
.L_749:
        /*10d4*/ 	.byte	0x04, 0x12
        /*10d6*/ 	.short	(.L_751 - .L_750)
	.align		4
.L_750:
        /*10d8*/ 	.word	index@(_ZN2at6native29vectorized_elementwise_kernelILi2EZZNS0_73_GLOBAL__N__c8866d80_35_SparseBinaryOpIntersectionKernel_cu_9e10b42f_311142_sparse_binary_op_intersection_kernel_implINS2_18CUDAKernelLauncherENS2_36CUDAValueSelectionIntersectionKernelINS2_5MulOpEEElLl8EEEvRNS_6TensorERKS8_SB_RKSt6vectorIlSaIlEERKSt8optionalIS8_ESK_bbENKUlvE3_clEvEUllE_St5arrayIPcLm2EEEEviT0_T1_)
        /*10dc*/ 	.word	0x00000090


	//----- nvinfo : EIATTR_MIN_STACK_SIZE
	.align		4
.L_751:
        /*10e0*/ 	.byte	0x04, 0x12
        /*10e2*/ 	.short	(.L_753 - .L_752)
	.align		4
.L_752:
        /*10e4*/ 	.word	index@(_ZN2at6native29vectorized_elementwise_kernelILi4EZZNS0_73_GLOBAL__N__c8866d80_35_SparseBinaryOpIntersectionKernel_cu_9e10b42f_311142_sparse_binary_op_intersection_kernel_implINS2_18CUDAKernelLauncherENS2_36CUDAValueSelectionIntersectionKernelINS2_5MulOpEEElLl8EEEvRNS_6TensorERKS8_SB_RKSt6vectorIlSaIlEERKSt8optionalIS8_ESK_bbENKUlvE3_clEvEUllE_St5arrayIPcLm2EEEEviT0_T1_)
        /*10e8*/ 	.word	0x00000090


	//----- nvinfo : EIATTR_MIN_STACK_SIZE
	.align		4
.L_753:
        /*10ec*/ 	.byte	0x04, 0x12
        /*10ee*/ 	.short	(.L_755 - .L_754)
	.align		4
.L_754:
        /*10f0*/ 	.word	index@(_ZN2at6native29vectorized_elementwise_kernelILi8EZZNS0_73_GLOBAL__N__c8866d80_35_SparseBinaryOpIntersectionKernel_cu_9e10b42f_311142_sparse_binary_op_intersection_kernel_implINS2_18CUDAKernelLauncherENS2_36CUDAValueSelectionIntersectionKernelINS2_5MulOpEEElLl8EEEvRNS_6TensorERKS8_SB_RKSt6vectorIlSaIlEERKSt8optionalIS8_ESK_bbENKUlvE3_clEvEUllE_St5arrayIPcLm2EEEEviT0_T1_)
        /*10f4*/ 	.word	0x00000090


	//----- nvinfo : EIATTR_MIN_STACK_SIZE
	.align		4
.L_755:
        /*10f8*/ 	.byte	0x04, 0x12
        /*10fa*/ 	.short	(.L_757 - .L_756)
	.align		4
.L_756:
        /*10fc*/ 	.word	index@(_ZN2at6native18elementwise_kernelILi128ELi4EZNS0_15gpu_kernel_implIZZNS0_73_GLOBAL__N__c8866d80_35_SparseBinaryOpIntersectionKernel_cu_9e10b42f_311142_sparse_binary_op_intersection_kernel_implINS3_18CUDAKernelLauncherENS3_36CUDAValueSelectionIntersectionKernelINS3_5MulOpEEElLl8EEEvRNS_6TensorERKS9_SC_RKSt6vectorIlSaIlEERKSt8optionalIS9_ESL_bbENKUlvE1_clEvEUllE_EEvRNS_18TensorIteratorBaseERKT_EUliE_EEviT1_)
        /*1100*/ 	.word	0x00000000


	//----- nvinfo : EIATTR_MIN_STACK_SIZE
	.align		4
.L_757:
        /*1104*/ 	.byte	0x04, 0x12
        /*1106*/ 	.short	(.L_759 - .L_758)
	.align		4
.L_758:
        /*1108*/ 	.word	index@(_ZN2at6native27unrolled_elementwise_kernelIZZNS0_73_GLOBAL__N__c8866d80_35_SparseBinaryOpIntersectionKernel_cu_9e10b42f_311142_sparse_binary_op_intersection_kernel_implINS2_18CUDAKernelLauncherENS2_36CUDAValueSelectionIntersectionKernelINS2_5MulOpEEElLl8EEEvRNS_6TensorERKS8_SB_RKSt6vectorIlSaIlEERKSt8optionalIS8_ESK_bbENKUlvE1_clEvEUllE_St5arrayIPcLm2EELi4E23TrivialOffsetCalculatorILi1EjESR_NS0_6memory12LoadWithCastILi1EEENSS_13StoreWithCastILi1EEEEEviT_T0_T2_T3_T4_T5_)
        /*110c*/ 	.word	0x00000068


	//----- nvinfo : EIATTR_MIN_STACK_SIZE
	.align		4
.L_759:
        /*1110*/ 	.byte	0x04, 0x12
        /*1112*/ 	.short	(.L_761 - .L_760)
	.align		4
.L_760:
        /*1114*/ 	.word	index@(_ZN2at6native18elementwise_kernelILi128ELi2EZNS0_22gpu_kernel_impl_nocastIZZNS0_73_GLOBAL__N__c8866d80_35_SparseBinaryOpIntersectionKernel_cu_9e10b42f_311142_sparse_binary_op_intersection_kernel_implINS3_18CUDAKernelLauncherENS3_36CUDAValueSelectionIntersectionKernelINS3_5MulOpEEElLl8EEEvRNS_6TensorERKS9_SC_RKSt6vectorIlSaIlEERKSt8optionalIS9_ESL_bbENKUlvE1_clEvEUllE_EEvRNS_18TensorIteratorBaseERKT_EUliE_EEviT1_)
        /*1118*/ 	.word	0x00000000


	//----- nvinfo : EIATTR_MIN_STACK_SIZE
	.align		4
.L_761:
        /*111c*/ 	.byte	0x04, 0x12
        /*111e*/ 	.short	(.L_763 - .L_762)
	.align		4
.L_762:
        /*1120*/ 	.word	index@(_ZN2at6native27unrolled_elementwise_kernelIZZNS0_73_GLOBAL__N__c8866d80_35_SparseBinaryOpIntersectionKernel_cu_9e10b42f_311142_sparse_binary_op_intersection_kernel_implINS2_18CUDAKernelLauncherENS2_36CUDAValueSelectionIntersectionKernelINS2_5MulOpEEElLl8EEEvRNS_6TensorERKS8_SB_RKSt6vectorIlSaIlEERKSt8optionalIS8_ESK_bbENKUlvE1_clEvEUllE_St5arrayIPcLm2EELi4E23TrivialOffsetCalculatorILi1EjESR_NS0_6memory15LoadWithoutCastENSS_16StoreWithoutCastEEEviT_T0_T2_T3_T4_T5_)
        /*1124*/ 	.word	0x00000068


	//----- nvinfo : EIATTR_MIN_STACK_SIZE
	.align		4
.L_763:
        /*1128*/ 	.byte	0x04, 0x12
        /*112a*/ 	.short	(.L_765 - .L_764)
	.align		4
.L_764:
        /*112c*/ 	.word	index@(_ZN2at6native29vectorized_elementwise_kernelILi2EZZNS0_73_GLOBAL__N__c8866d80_35_SparseBinaryOpIntersectionKernel_cu_9e10b42f_311142_sparse_binary_op_intersection_kernel_implINS2_18CUDAKernelLauncherENS2_36CUDAValueSelectionIntersectionKernelINS2_5MulOpEEElLl8EEEvRNS_6TensorERKS8_SB_RKSt6vectorIlSaIlEERKSt8optionalIS8_ESK_bbENKUlvE1_clEvEUllE_St5arrayIPcLm2EEEEviT0_T1_)
        /*1130*/ 	.word	0x00000068


	//----- nvinfo : EIATTR_MIN_STACK_SIZE
	.align		4
.L_765:
        /*1134*/ 	.byte	0x04, 0x12
        /*1136*/ 	.short	(.L_767 - .L_766)
	.align		4
.L_766:
        /*1138*/ 	.word	index@(_ZN2at6native29vectorized_elementwise_kernelILi4EZZNS0_73_GLOBAL__N__c8866d80_35_SparseBinaryOpIntersectionKernel_cu_9e10b42f_311142_sparse_binary_op_intersection_kernel_implINS2_18CUDAKernelLauncherENS2_36CUDAValueSelectionIntersectionKernelINS2_5MulOpEEElLl8EEEvRNS_6TensorERKS8_SB_RKSt6vectorIlSaIlEERKSt8optionalIS8_ESK_bbENKUlvE1_clEvEUllE_St5arrayIPcLm2EEEEviT0_T1_)
        /*113c*/ 	.word	0x00000068


	//----- nvinfo : EIATTR_MIN_STACK_SIZE
	.align		4
.L_767:
        /*1140*/ 	.byte	0x04, 0x12
        /*1142*/ 	.short	(.L_769 - .L_768)
	.align		4
.L_768:
        /*1144*/ 	.word	index@(_ZN2at6native29vectorized_elementwise_kernelILi8EZZNS0_73_GLOBAL__N__c8866d80_35_SparseBinaryOpIntersectionKernel_cu_9e10b42f_311142_sparse_binary_op_intersection_kernel_implINS2_18CUDAKernelLauncherENS2_36CUDAValueSelectionIntersectionKernelINS2_5MulOpEEElLl8EEEvRNS_6TensorERKS8_SB_RKSt6vectorIlSaIlEERKSt8optionalIS8_ESK_bbENKUlvE1_clEvEUllE_St5arrayIPcLm2EEEEviT0_T1_)
        /*1148*/ 	.word	0x00000068
.L_769:


//--------------------- .nv.compat                --------------------------
	.section	.nv.compat,"",@"SHT_CUDA_COMPAT_INFO"
	.align	4
        /*0000*/ 	.byte	0x02, 0x09, 0x01, 0x00, 0x02, 0x02, 0x01, 0x00, 0x02, 0x05, 0x05, 0x00, 0x03, 0x07, 0x01, 0x01
        /*0010*/ 	.byte	0x02, 0x03, 0x00, 0x00, 0x02, 0x06, 0x01, 0x00, 0x04, 0x0b, 0x08, 0x00, 0x00, 0x00, 0x00, 0x00
        /*0020*/ 	.byte	0x00, 0x00, 0x00, 0x00


//--------------------- .nv.info._ZN2at6native73_GLOBAL__N__c8866d80_35_SparseBinaryOpIntersectionKernel_cu_9e10b42f_311112apply_kernelILi128ELi8EZNS1_29binary_op_intersection_kernelINS1_9LhsProjOpEN3c107complexINS5_4HalfEEElEEvRNS_14TensorIteratorEllRKNS_6TensorEbEUliE_EEviT1_ --------------------------
	.section	.nv.info._ZN2at6native73_GLOBAL__N__c8866d80_35_SparseBinaryOpIntersectionKernel_cu_9e10b42f_311112apply_kernelILi128ELi8EZNS1_29binary_op_intersection_kernelINS1_9LhsProjOpEN3c107complexINS5_4HalfEEElEEvRNS_14TensorIteratorEllRKNS_6TensorEbEUliE_EEviT1_,"",@"SHT_CUDA_INFO"
	.sectionflags	@""
	.align	4


	//----- nvinfo : EIATTR_CUDA_API_VERSION
	.align		4
        /*0000*/ 	.byte	0x04, 0x37
        /*0002*/ 	.short	(.L_771 - .L_770)
.L_770:
        /*0004*/ 	.word	0x00000082


	//----- nvinfo : EIATTR_KPARAM_INFO
	.align		4
.L_771:
        /*0008*/ 	.byte	0x04, 0x17
        /*000a*/ 	.short	(.L_773 - .L_772)
.L_772:
        /*000c*/ 	.word	0x00000000
        /*0010*/ 	.short	0x0001
        /*0012*/ 	.short	0x0008
        /*0014*/ 	.byte	0x00, 0xf0, 0x81, 0x0f


	//----- nvinfo : EIATTR_KPARAM_INFO
	.align		4
.L_773:
        /*0018*/ 	.byte	0x04, 0x17
        /*001a*/ 	.short	(.L_775 - .L_774)
.L_774:
        /*001c*/ 	.word	0x00000000
        /*0020*/ 	.short	0x0000
        /*0022*/ 	.short	0x0000
        /*0024*/ 	.byte	0x00, 0xf0, 0x11, 0x00


	//----- nvinfo : EIATTR_SPARSE_MMA_MASK
	.align		4
.L_775:
        /*0028*/ 	.byte	0x03, 0x50
        /*002a*/ 	.short	0x0000


	//----- nvinfo : EIATTR_MAXREG_COUNT
	.align		4
        /*002c*/ 	.byte	0x03, 0x1b
        /*002e*/ 	.short	0x0040


	//----- nvinfo : EIATTR_MERCURY_ISA_VERSION
	.align		4
        /*0030*/ 	.byte	0x03, 0x5f
        /*0032*/ 	.short	0x0101


	//----- nvinfo : EIATTR_EXIT_INSTR_OFFSETS
	.align		4
        /*0034*/ 	.byte	0x04, 0x1c
        /*0036*/ 	.short	(.L_777 - .L_776)


	//   ....[0]....
.L_776:
        /*0038*/ 	.word	0x0000f7b0


	//   ....[1]....
        /*003c*/ 	.word	0x00011ab0


	//----- nvinfo : EIATTR_MAX_THREADS
	.align		4
.L_777:
        /*0040*/ 	.byte	0x04, 0x05
        /*0042*/ 	.short	(.L_779 - .L_778)
.L_778:
        /*0044*/ 	.word	0x00000080
        /*0048*/ 	.word	0x00000001
        /*004c*/ 	.word	0x00000001


	//----- nvinfo : EIATTR_CRS_STACK_SIZE
	.align		4
.L_779:
        /*0050*/ 	.byte	0x04, 0x1e
        /*0052*/ 	.short	(.L_781 - .L_780)
.L_780:
        /*0054*/ 	.word	0x00000000


	//----- nvinfo : EIATTR_CBANK_PARAM_SIZE
	.align		4
.L_781:
        /*0058*/ 	.byte	0x03, 0x19
        /*005a*/ 	.short	0x03e8


	//----- nvinfo : EIATTR_PARAM_CBANK
	.align		4
        /*005c*/ 	.byte	0x04, 0x0a
        /*005e*/ 	.short	(.L_783 - .L_782)
	.align		4
.L_782:
        /*0060*/ 	.word	index@(.nv.constant0._ZN2at6native73_GLOBAL__N__c8866d80_35_SparseBinaryOpIntersectionKernel_cu_9e10b42f_311112apply_kernelILi128ELi8EZNS1_29binary_op_intersection_kernelINS1_9LhsProjOpEN3c107complexINS5_4HalfEEElEEvRNS_14TensorIteratorEllRKNS_6TensorEbEUliE_EEviT1_)
        /*0064*/ 	.short	0x0210
        /*0066*/ 	.short	0x03e8


	//----- nvinfo : EIATTR_SW_WAR
	.align		4
.L_783:
        /*0068*/ 	.byte	0x04, 0x36
        /*006a*/ 	.short	(.L_785 - .L_784)
.L_784:
        /*006c*/ 	.word	0x00000008
.L_785:


//--------------------- .nv.info._ZN2at6native73_GLOBAL__N__c8866d80_35_SparseBinaryOpIntersectionKernel_cu_9e10b42f_311112apply_kernelILi128ELi8EZNS1_29binary_op_intersection_kernelINS1_9LhsProjOpEN3c108BFloat16ElEEvRNS_14TensorIteratorEllRKNS_6TensorEbEUliE_EEviT1_ --------------------------
	.section	.nv.info._ZN2at6native73_GLOBAL__N__c8866d80_35_SparseBinaryOpIntersectionKernel_cu_9e10b42f_311112apply_kernelILi128ELi8EZNS1_29binary_op_intersection_kernelINS1_9LhsProjOpEN3c108BFloat16ElEEvRNS_14TensorIteratorEllRKNS_6TensorEbEUliE_EEviT1_,"",@"SHT_CUDA_INFO"
	.sectionflags	@""
	.align	4


	//----- nvinfo : EIATTR_CUDA_API_VERSION
	.align		4
        /*0000*/ 	.byte	0x04, 0x37
        /*0002*/ 	.short	(.L_787 - .L_786)
.L_786:
        /*0004*/ 	.word	0x00000082


	//----- nvinfo : EIATTR_KPARAM_INFO
	.align		4
.L_787:
        /*0008*/ 	.byte	0x04, 0x17
        /*000a*/ 	.short	(.L_789 - .L_788)
.L_788:
        /*000c*/ 	.word	0x00000000
        /*0010*/ 	.short	0x0001
        /*0012*/ 	.short	0x0008
        /*0014*/ 	.byte	0x00, 0xf0, 0x81, 0x0f


	//----- nvinfo : EIATTR_KPARAM_INFO
	.align		4
.L_789:
        /*0018*/ 	.byte	0x04, 0x17
        /*001a*/ 	.short	(.L_791 - .L_790)
.L_790:
        /*001c*/ 	.word	0x00000000
        /*0020*/ 	.short	0x0000
        /*0022*/ 	.short	0x0000
        /*0024*/ 	.byte	0x00, 0xf0, 0x11, 0x00


	//----- nvinfo : EIATTR_SPARSE_MMA_MASK
	.align		4
.L_791:
        /*0028*/ 	.byte	0x03, 0x50
        /*002a*/ 	.short	0x0000


	//----- nvinfo : EIATTR_MAXREG_COUNT
	.align		4
        /*002c*/ 	.byte	0x03, 0x1b
        /*002e*/ 	.short	0x0040


	//----- nvinfo : EIATTR_MERCURY_ISA_VERSION
	.align		4
        /*0030*/ 	.byte	0x03, 0x5f
        /*0032*/ 	.short	0x0101


	//----- nvinfo : EIATTR_EXIT_INSTR_OFFSETS
	.align		4
        /*0034*/ 	.byte	0x04, 0x1c
        /*0036*/ 	.short	(.L_793 - .L_792)


	//   ....[0]....
.L_792:
        /*0038*/ 	.word	0x0000e930


	//   ....[1]....
        /*003c*/ 	.word	0x00010a30


	//----- nvinfo : EIATTR_MAX_THREADS
	.align		4
.L_793:
        /*0040*/ 	.byte	0x04, 0x05
        /*0042*/ 	.short	(.L_795 - .L_794)
.L_794:
        /*0044*/ 	.word	0x00000080
        /*0048*/ 	.word	0x00000001
        /*004c*/ 	.word	0x00000001


	//----- nvinfo : EIATTR_CRS_STACK_SIZE
	.align		4
.L_795:
        /*0050*/ 	.byte	0x04, 0x1e
        /*0052*/ 	.short	(.L_797 - .L_796)
.L_796:
        /*0054*/ 	.word	0x00000000


	//----- nvinfo : EIATTR_CBANK_PARAM_SIZE
	.align		4
.L_797:
        /*0058*/ 	.byte	0x03, 0x19
        /*005a*/ 	.short	0x03e8


	//----- nvinfo : EIATTR_PARAM_CBANK
	.align		4
        /*005c*/ 	.byte	0x04, 0x0a
        /*005e*/ 	.short	(.L_799 - .L_798)
	.align		4
.L_798:
        /*0060*/ 	.word	index@(.nv.constant0._ZN2at6native73_GLOBAL__N__c8866d80_35_SparseBinaryOpIntersectionKernel_cu_9e10b42f_311112apply_kernelILi128ELi8EZNS1_29binary_op_intersection_kernelINS1_9LhsProjOpEN3c108BFloat16ElEEvRNS_14TensorIteratorEllRKNS_6TensorEbEUliE_EEviT1_)
        /*0064*/ 	.short	0x0210
        /*0066*/ 	.short	0x03e8


	//----- nvinfo : EIATTR_SW_WAR
	.align		4
.L_799:
        /*0068*/ 	.byte	0x04, 0x36
        /*006a*/ 	.short	(.L_801 - .L_800)
.L_800:
        /*006c*/ 	.word	0x00000008
.L_801:


//--------------------- .nv.info._ZN2at6native73_GLOBAL__N__c8866d80_35_SparseBinaryOpIntersectionKernel_cu_9e10b42f_311112apply_kernelILi128ELi8EZNS1_29binary_op_intersection_kernelINS1_9LhsProjOpEN3c104HalfElEEvRNS_14TensorIteratorEllRKNS_6TensorEbEUliE_EEviT1_ --------------------------
	.section	.nv.info._ZN2at6native73_GLOBAL__N__c8866d80_35_SparseBinaryOpIntersectionKernel_cu_9e10b42f_311112apply_kernelILi128ELi8EZNS1_29binary_op_intersection_kernelINS1_9LhsProjOpEN3c104HalfElEEvRNS_14TensorIteratorEllRKNS_6TensorEbEUliE_EEviT1_,"",@"SHT_CUDA_INFO"
	.sectionflags	@""
	.align	4


	//----- nvinfo : EIATTR_CUDA_API_VERSION
	.align		4
        /*0000*/ 	.byte	0x04, 0x37
        /*0002*/ 	.short	(.L_803 - .L_802)
.L_802:
        /*0004*/ 	.word	0x00000082


	//----- nvinfo : EIATTR_KPARAM_INFO
	.align		4
.L_803:
        /*0008*/ 	.byte	0x04, 0x17
        /*000a*/ 	.short	(.L_805 - .L_804)
.L_804:
        /*000c*/ 	.word	0x00000000
        /*0010*/ 	.short	0x0001
        /*0012*/ 	.short	0x0008
        /*0014*/ 	.byte	0x00, 0xf0, 0x81, 0x0f


	//----- nvinfo : EIATTR_KPARAM_INFO
	.align		4
.L_805:
        /*0018*/ 	.byte	0x04, 0x17
        /*001a*/ 	.short	(.L_807 - .L_806)
.L_806:
        /*001c*/ 	.word	0x00000000
        /*0020*/ 	.short	0x0000
        /*0022*/ 	.short	0x0000
        /*0024*/ 	.byte	0x00, 0xf0, 0x11, 0x00


	//----- nvinfo : EIATTR_SPARSE_MMA_MASK
	.align		4
.L_807:
        /*0028*/ 	.byte	0x03, 0x50
        /*002a*/ 	.short	0x0000


	//----- nvinfo : EIATTR_MAXREG_COUNT
	.align		4
        /*002c*/ 	.byte	0x03, 0x1b
        /*002e*/ 	.short	0x0040


	//----- nvinfo : EIATTR_MERCURY_ISA_VERSION
	.align		4
        /*0030*/ 	.byte	0x03, 0x5f
        /*0032*/ 	.short	0x0101


	//----- nvinfo : EIATTR_EXIT_INSTR_OFFSETS
	.align		4
        /*0034*/ 	.byte	0x04, 0x1c
        /*0036*/ 	.short	(.L_809 - .L_808)


	//   ....[0]....
.L_808:
        /*0038*/ 	.word	0x0000e930


	//   ....[1]....
        /*003c*/ 	.word	0x00010a30


	//----- nvinfo : EIATTR_MAX_THREADS
	.align		4
.L_809:
        /*0040*/ 	.byte	0x04, 0x05
        /*0042*/ 	.short	(.L_811 - .L_810)
.L_810:
        /*0044*/ 	.word	0x00000080
        /*0048*/ 	.word	0x00000001
        /*004c*/ 	.word	0x00000001


	//----- nvinfo : EIATTR_CRS_STACK_SIZE
	.align		4
.L_811:
        /*0050*/ 	.byte	0x04, 0x1e
        /*0052*/ 	.short	(.L_813 - .L_812)
.L_812:
        /*0054*/ 	.word	0x00000000


	//----- nvinfo : EIATTR_CBANK_PARAM_SIZE
	.align		4
.L_813:
        /*0058*/ 	.byte	0x03, 0x19
        /*005a*/ 	.short	0x03e8


	//----- nvinfo : EIATTR_PARAM_CBANK
	.align		4
        /*005c*/ 	.byte	0x04, 0x0a
        /*005e*/ 	.short	(.L_815 - .L_814)
	.align		4
.L_814:
        /*0060*/ 	.word	index@(.nv.constant0._ZN2at6native73_GLOBAL__N__c8866d80_35_SparseBinaryOpIntersectionKernel_cu_9e10b42f_311112apply_kernelILi128ELi8EZNS1_29binary_op_intersection_kernelINS1_9LhsProjOpEN3c104HalfElEEvRNS_14TensorIteratorEllRKNS_6TensorEbEUliE_EEviT1_)
        /*0064*/ 	.short	0x0210
        /*0066*/ 	.short	0x03e8


	//----- nvinfo : EIATTR_SW_WAR
	.align		4
.L_815:
        /*0068*/ 	.byte	0x04, 0x36
        /*006a*/ 	.short	(.L_817 - .L_816)
.L_816:
        /*006c*/ 	.word	0x00000008
.L_817:


//--------------------- .nv.info._ZN2at6native73_GLOBAL__N__c8866d80_35_SparseBinaryOpIntersectionKernel_cu_9e10b42f_311112apply_kernelILi128ELi8EZNS1_29binary_op_intersection_kernelINS1_9LhsProjOpEblEEvRNS_14TensorIteratorEllRKNS_6TensorEbEUliE_EEviT1_ --------------------------
	.section	.nv.info._ZN2at6native73_GLOBAL__N__c8866d80_35_SparseBinaryOpIntersectionKernel_cu_9e10b42f_311112apply_kernelILi128ELi8EZNS1_29binary_op_intersection_kernelINS1_9LhsProjOpEblEEvRNS_14TensorIteratorEllRKNS_6TensorEbEUliE_EEviT1_,"",@"SHT_CUDA_INFO"
	.sectionflags	@""
	.align	4


	//----- nvinfo : EIATTR_CUDA_API_VERSION
	.align		4
        /*0000*/ 	.byte	0x04, 0x37
        /*0002*/ 	.short	(.L_819 - .L_818)
.L_818:
        /*0004*/ 	.word	0x00000082


	//----- nvinfo : EIATTR_KPARAM_INFO
	.align		4
.L_819:
        /*0008*/ 	.byte	0x04, 0x17
        /*000a*/ 	.short	(.L_821 - .L_820)
.L_820:
        /*000c*/ 	.word	0x00000000
        /*0010*/ 	.short	0x0001
        /*0012*/ 	.short	0x0008
        /*0014*/ 	.byte	0x00, 0xf0, 0x81, 0x0f


	//----- nvinfo : EIATTR_KPARAM_INFO
	.align		4
.L_821:
        /*0018*/ 	.byte	0x04, 0x17
        /*001a*/ 	.short	(.L_823 - .L_822)
.L_822:
        /*001c*/ 	.word	0x00000000
        /*0020*/ 	.short	0x0000
        /*0022*/ 	.short	0x0000
        /*0024*/ 	.byte	0x00, 0xf0, 0x11, 0x00


	//----- nvinfo : EIATTR_SPARSE_MMA_MASK
	.align		4
.L_823:
        /*0028*/ 	.byte	0x03, 0x50
        /*002a*/ 	.short	0x0000


	//----- nvinfo : EIATTR_MAXREG_COUNT
	.align		4
        /*002c*/ 	.byte	0x03, 0x1b
        /*002e*/ 	.short	0x0040


	//----- nvinfo : EIATTR_MERCURY_ISA_VERSION
	.align		4
        /*0030*/ 	.byte	0x03, 0x5f
        /*0032*/ 	.short	0x0101


	//----- nvinfo : EIATTR_EXIT_INSTR_OFFSETS
	.align		4
        /*0034*/ 	.byte	0x04, 0x1c
        /*0036*/ 	.short	(.L_825 - .L_824)


	//   ....[0]....
.L_824:
        /*0038*/ 	.word	0x0000f970


	//   ....[1]....
        /*003c*/ 	.word	0x00011cb0


	//----- nvinfo : EIATTR_MAX_THREADS
	.align		4
.L_825:
        /*0040*/ 	.byte	0x04, 0x05
        /*0042*/ 	.short	(.L_827 - .L_826)
.L_826:
        /*0044*/ 	.word	0x00000080
        /*0048*/ 	.word	0x00000001
        /*004c*/ 	.word	0x00000001


	//----- nvinfo : EIATTR_CRS_STACK_SIZE
	.align		4
.L_827:
        /*0050*/ 	.byte	0x04, 0x1e
        /*0052*/ 	.short	(.L_829 - .L_828)
.L_828:
        /*0054*/ 	.word	0x00000000


	//----- nvinfo : EIATTR_CBANK_PARAM_SIZE
	.align		4
.L_829:
        /*0058*/ 	.byte	0x03, 0x19
        /*005a*/ 	.short	0x03e8


	//----- nvinfo : EIATTR_PARAM_CBANK
	.align		4
        /*005c*/ 	.byte	0x04, 0x0a
        /*005e*/ 	.short	(.L_831 - .L_830)
	.align		4
.L_830:
        /*0060*/ 	.word	index@(.nv.constant0._ZN2at6native73_GLOBAL__N__c8866d80_35_SparseBinaryOpIntersectionKernel_cu_9e10b42f_311112apply_kernelILi128ELi8EZNS1_29binary_op_intersection_kernelINS1_9LhsProjOpEblEEvRNS_14TensorIteratorEllRKNS_6TensorEbEUliE_EEviT1_)
        /*0064*/ 	.short	0x0210
        /*0066*/ 	.short	0x03e8


	//----- nvinfo : EIATTR_SW_WAR
	.align		4
.L_831:
        /*0068*/ 	.byte	0x04, 0x36
        /*006a*/ 	.short	(.L_833 - .L_832)
.L_832:
        /*006c*/ 	.word	0x00000008
.L_833:


//--------------------- .nv.info._ZN2at6native73_GLOBAL__N__c8866d80_35_SparseBinaryOpIntersectionKernel_cu_9e10b42f_311112apply_kernelILi128ELi8EZNS1_29binary_op_intersection_kernelINS1_9LhsProjOpEN3c107complexIfEElEEvRNS_14TensorIteratorEllRKNS_6TensorEbEUliE_EEviT1_ --------------------------
	.section	.nv.info._ZN2at6native73_GLOBAL__N__c8866d80_35_SparseBinaryOpIntersectionKernel_cu_9e10b42f_311112apply_kernelILi128ELi8EZNS1_29binary_op_intersection_kernelINS1_9LhsProjOpEN3c107complexIfEElEEvRNS_14TensorIteratorEllRKNS_6TensorEbEUliE_EEviT1_,"",@"SHT_CUDA_INFO"
	.sectionflags	@""
	.align	4


	//----- nvinfo : EIATTR_CUDA_API_VERSION
	.align		4
        /*0000*/ 	.byte	0x04, 0x37
        /*0002*/ 	.short	(.L_835 - .L_834)
.L_834:
        /*0004*/ 	.word	0x00000082


	//----- nvinfo : EIATTR_KPARAM_INFO
	.align		4
.L_835:
        /*0008*/ 	.byte	0x04, 0x17
        /*000a*/ 	.short	(.L_837 - .L_836)
.L_836:
        /*000c*/ 	.word	0x00000000
        /*0010*/ 	.short	0x0001
        /*0012*/ 	.short	0x0008
        /*0014*/ 	.byte	0x00, 0xf0, 0x81, 0x0f


	//----- nvinfo : EIATTR_KPARAM_INFO
	.align		4
.L_837:
        /*0018*/ 	.byte	0x04, 0x17
        /*001a*/ 	.short	(.L_839 - .L_838)
.L_838:
        /*001c*/ 	.word	0x00000000
        /*0020*/ 	.short	0x0000
        /*0022*/ 	.short	0x0000
        /*0024*/ 	.byte	0x00, 0xf0, 0x11, 0x00


	//----- nvinfo : EIATTR_SPARSE_MMA_MASK
	.align		4
.L_839:
        /*0028*/ 	.byte	0x03, 0x50
        /*002a*/ 	.short	0x0000


	//----- nvinfo : EIATTR_MAXREG_COUNT
	.align		4
        /*002c*/ 	.byte	0x03, 0x1b
        /*002e*/ 	.short	0x0040


	//----- nvinfo : EIATTR_MERCURY_ISA_VERSION
	.align		4
        /*0030*/ 	.byte	0x03, 0x5f
        /*0032*/ 	.short	0x0101


	//----- nvinfo : EIATTR_EXIT_INSTR_OFFSETS
	.align		4
        /*0034*/ 	.byte	0x04, 0x1c
        /*0036*/ 	.short	(.L_841 - .L_840)


	//   ....[0]....
.L_840:
        /*0038*/ 	.word	0x0000f510


	//   ....[1]....
        /*003c*/ 	.word	0x000117d0


	//----- nvinfo : EIATTR_MAX_THREADS
	.align		4
.L_841:
        /*0040*/ 	.byte	0x04, 0x05
        /*0042*/ 	.short	(.L_843 - .L_842)
.L_842:
        /*0044*/ 	.word	0x00000080
        /*0048*/ 	.word	0x00000001
        /*004c*/ 	.word	0x00000001


	//----- nvinfo : EIATTR_CRS_STACK_SIZE
	.align		4
.L_843:
        /*0050*/ 	.byte	0x04, 0x1e
        /*0052*/ 	.short	(.L_845 - .L_844)
.L_844:
        /*0054*/ 	.word	0x00000000


	//----- nvinfo : EIATTR_CBANK_PARAM_SIZE
	.align		4
.L_845:
        /*0058*/ 	.byte	0x03, 0x19
        /*005a*/ 	.short	0x03e8


	//----- nvinfo : EIATTR_PARAM_CBANK
	.align		4
        /*005c*/ 	.byte	0x04, 0x0a
        /*005e*/ 	.short	(.L_847 - .L_846)
	.align		4
.L_846:
        /*0060*/ 	.word	index@(.nv.constant0._ZN2at6native73_GLOBAL__N__c8866d80_35_SparseBinaryOpIntersectionKernel_cu_9e10b42f_311112apply_kernelILi128ELi8EZNS1_29binary_op_intersection_kernelINS1_9LhsProjOpEN3c107complexIfEElEEvRNS_14TensorIteratorEllRKNS_6TensorEbEUliE_EEviT1_)
        /*0064*/ 	.short	0x0210
        /*0066*/ 	.short	0x03e8


	//----- nvinfo : EIATTR_SW_WAR
	.align		4
.L_847:
        /*0068*/ 	.byte	0x04, 0x36
        /*006a*/ 	.short	(.L_849 - .L_848)
.L_848:
        /*006c*/ 	.word	0x00000008
.L_849:


//--------------------- .nv.info._ZN2at6native73_GLOBAL__N__c8866d80_35_SparseBinaryOpIntersectionKernel_cu_9e10b42f_311112apply_kernelILi128ELi8EZNS1_29binary_op_intersection_kernelINS1_9LhsProjOpEN3c107complexIdEElEEvRNS_14TensorIteratorEllRKNS_6TensorEbEUliE_EEviT1_ --------------------------
	.section	.nv.info._ZN2at6native73_GLOBAL__N__c8866d80_35_SparseBinaryOpIntersectionKernel_cu_9e10b42f_311112apply_kernelILi128ELi8EZNS1_29binary_op_intersection_kernelINS1_9LhsProjOpEN3c107complexIdEElEEvRNS_14TensorIteratorEllRKNS_6TensorEbEUliE_EEviT1_,"",@"SHT_CUDA_INFO"
	.sectionflags	@""
	.align	4


	//----- nvinfo : EIATTR_CUDA_API_VERSION
	.align		4
        /*0000*/ 	.byte	0x04, 0x37
        /*0002*/ 	.short	(.L_851 - .L_850)
.L_850:
        /*0004*/ 	.word	0x00000082


	//----- nvinfo : EIATTR_KPARAM_INFO
	.align		4
.L_851:
        /*0008*/ 	.byte	0x04, 0x17
        /*000a*/ 	.short	(.L_853 - .L_852)
.L_852:
        /*000c*/ 	.word	0x00000000
        /*0010*/ 	.short	0x0001
        /*0012*/ 	.short	0x0008
        /*0014*/ 	.byte	0x00, 0xf0, 0x81, 0x0f


	//----- nvinfo : EIATTR_KPARAM_INFO
	.align		4
.L_853:
        /*0018*/ 	.byte	0x04, 0x17
        /*001a*/ 	.short	(.L_855 - .L_854)
.L_854:
        /*001c*/ 	.word	0x00000000
        /*0020*/ 	.short	0x0000
        /*0022*/ 	.short	0x0000
        /*0024*/ 	.byte	0x00, 0xf0, 0x11, 0x00


	//----- nvinfo : EIATTR_SPARSE_MMA_MASK
	.align		4
.L_855:
        /*0028*/ 	.byte	0x03, 0x50
        /*002a*/ 	.short	0x0000


	//----- nvinfo : EIATTR_MAXREG_COUNT
	.align		4
        /*002c*/ 	.byte	0x03, 0x1b
        /*002e*/ 	.short	0x0040


	//----- nvinfo : EIATTR_MERCURY_ISA_VERSION
	.align		4
        /*0030*/ 	.byte	0x03, 0x5f
        /*0032*/ 	.short	0x0101


	//----- nvinfo : EIATTR_EXIT_INSTR_OFFSETS
	.align		4
        /*0034*/ 	.byte	0x04, 0x1c
        /*0036*/ 	.short	(.L_857 - .L_856)


	//   ....[0]....
.L_856:
        /*0038*/ 	.word	0x0000f660


	//   ....[1]....
        /*003c*/ 	.word	0x00011940


	//----- nvinfo : EIATTR_MAX_THREADS
	.align		4
.L_857:
        /*0040*/ 	.byte	0x04, 0x05
        /*0042*/ 	.short	(.L_859 - .L_858)
.L_858:
        /*0044*/ 	.word	0x00000080
        /*0048*/ 	.word	0x00000001
        /*004c*/ 	.word	0x00000001


	//----- nvinfo : EIATTR_CRS_STACK_SIZE
	.align		4
.L_859:
        /*0050*/ 	.byte	0x04, 0x1e
        /*0052*/ 	.short	(.L_861 - .L_860)
.L_860:
        /*0054*/ 	.word	0x00000000


	//----- nvinfo : EIATTR_CBANK_PARAM_SIZE
	.align		4
.L_861:
        /*0058*/ 	.byte	0x03, 0x19
        /*005a*/ 	.short	0x03e8


	//----- nvinfo : EIATTR_PARAM_CBANK
	.align		4
        /*005c*/ 	.byte	0x04, 0x0a
        /*005e*/ 	.short	(.L_863 - .L_862)
	.align		4
.L_862:
        /*0060*/ 	.word	index@(.nv.constant0._ZN2at6native73_GLOBAL__N__c8866d80_35_SparseBinaryOpIntersectionKernel_cu_9e10b42f_311112apply_kernelILi128ELi8EZNS1_29binary_op_intersection_kernelINS1_9LhsProjOpEN3c107complexIdEElEEvRNS_14TensorIteratorEllRKNS_6TensorEbEUliE_EEviT1_)
        /*0064*/ 	.short	0x0210
        /*0066*/ 	.short	0x03e8


	//----- nvinfo : EIATTR_SW_WAR
	.align		4
.L_863:
        /*0068*/ 	.byte	0x04, 0x36
        /*006a*/ 	.short	(.L_865 - .L_864)
.L_864:
        /*006c*/ 	.word	0x00000008
.L_865:


//--------------------- .nv.info._ZN2at6native73_GLOBAL__N__c8866d80_35_SparseBinaryOpIntersectionKernel_cu_9e10b42f_311112apply_kernelILi128ELi8EZNS1_29binary_op_intersection_kernelINS1_9LhsProjOpEflEEvRNS_14TensorIteratorEllRKNS_6TensorEbEUliE_EEviT1_ --------------------------
	.section	.nv.info._ZN2at6native73_GLOBAL__N__c8866d80_35_SparseBinaryOpIntersectionKernel_cu_9e10b42f_311112apply_kernelILi128ELi8EZNS1_29binary_op_intersection_kernelINS1_9LhsProjOpEflEEvRNS_14TensorIteratorEllRKNS_6TensorEbEUliE_EEviT1_,"",@"SHT_CUDA_INFO"
	.sectionflags	@""
	.align	4


	//----- nvinfo : EIATTR_CUDA_API_VERSION
	.align		4
        /*0000*/ 	.byte	0x04, 0x37
        /*0002*/ 	.short	(.L_867 - .L_866)
.L_866:
        /*0004*/ 	.word	0x00000082


	//----- nvinfo : EIATTR_KPARAM_INFO
	.align		4
.L_867:
        /*0008*/ 	.byte	0x04, 0x17
        /*000a*/ 	.short	(.L_869 - .L_868)
.L_868:
        /*000c*/ 	.word	0x00000000
        /*0010*/ 	.short	0x0001
        /*0012*/ 	.short	0x0008
        /*0014*/ 	.byte	0x00, 0xf0, 0x81, 0x0f


	//----- nvinfo : EIATTR_KPARAM_INFO
	.align		4
.L_869:
        /*0018*/ 	.byte	0x04, 0x17
        /*001a*/ 	.short	(.L_871 - .L_870)
.L_870:
        /*001c*/ 	.word	0x00000000
        /*0020*/ 	.short	0x0000
        /*0022*/ 	.short	0x0000
        /*0024*/ 	.byte	0x00, 0xf0, 0x11, 0x00


	//----- nvinfo : EIATTR_SPARSE_MMA_MASK
	.align		4
.L_871:
        /*0028*/ 	.byte	0x03, 0x50
        /*002a*/ 	.short	0x0000


	//----- nvinfo : EIATTR_MAXREG_COUNT
	.align		4
        /*002c*/ 	.byte	0x03, 0x1b
        /*002e*/ 	.short	0x0040


	//----- nvinfo : EIATTR_MERCURY_ISA_VERSION
	.align		4
        /*0030*/ 	.byte	0x03, 0x5f
        /*0032*/ 	.short	0x0101


	//----- nvinfo : EIATTR_EXIT_INSTR_OFFSETS
	.align		4
        /*0034*/ 	.byte	0x04, 0x1c
        /*0036*/ 	.short	(.L_873 - .L_872)


	//   ....[0]....
.L_872:
        /*0038*/ 	.word	0x0000e850


	//   ....[1]....
        /*003c*/ 	.word	0x00010930


	//----- nvinfo : EIATTR_MAX_THREADS
	.align		4
.L_873:
        /*0040*/ 	.byte	0x04, 0x05
        /*0042*/ 	.short	(.L_875 - .L_874)
.L_874:
        /*0044*/ 	.word	0x00000080
        /*0048*/ 	.word	0x00000001
        /*004c*/ 	.word	0x00000001


	//----- nvinfo : EIATTR_CRS_STACK_SIZE
	.align		4
.L_875:
        /*0050*/ 	.byte	0x04, 0x1e
        /*0052*/ 	.short	(.L_877 - .L_876)
.L_876:
        /*0054*/ 	.word	0x00000000


	//----- nvinfo : EIATTR_CBANK_PARAM_SIZE
	.align		4
.L_877:
        /*0058*/ 	.byte	0x03, 0x19
        /*005a*/ 	.short	0x03e8


	//----- nvinfo : EIATTR_PARAM_CBANK
	.align		4
        /*005c*/ 	.byte	0x04, 0x0a
        /*005e*/ 	.short	(.L_879 - .L_878)
	.align		4
.L_878:
        /*0060*/ 	.word	index@(.nv.constant0._ZN2at6native73_GLOBAL__N__c8866d80_35_SparseBinaryOpIntersectionKernel_cu_9e10b42f_311112apply_kernelILi128ELi8EZNS1_29binary_op_intersection_kernelINS1_9LhsProjOpEflEEvRNS_14TensorIteratorEllRKNS_6TensorEbEUliE_EEviT1_)
        /*0064*/ 	.short	0x0210
        /*0066*/ 	.short	0x03e8


	//----- nvinfo : EIATTR_SW_WAR
	.align		4
.L_879:
        /*0068*/ 	.byte	0x04, 0x36
        /*006a*/ 	.short	(.L_881 - .L_880)
.L_880:
        /*006c*/ 	.word	0x00000008
.L_881:


//--------------------- .nv.info._ZN2at6native73_GLOBAL__N__c8866d80_35_SparseBinaryOpIntersectionKernel_cu_9e10b42f_311112apply_kernelILi128ELi8EZNS1_29binary_op_intersection_kernelINS1_9LhsProjOpEdlEEvRNS_14TensorIteratorEllRKNS_6TensorEbEUliE_EEviT1_ --------------------------
	.section	.nv.info._ZN2at6native73_GLOBAL__N__c8866d80_35_SparseBinaryOpIntersectionKernel_cu_9e10b42f_311112apply_kernelILi128ELi8EZNS1_29binary_op_intersection_kernelINS1_9LhsProjOpEdlEEvRNS_14TensorIteratorEllRKNS_6TensorEbEUliE_EEviT1_,"",@"SHT_CUDA_INFO"
	.sectionflags	@""
	.align	4


	//----- nvinfo : EIATTR_CUDA_API_VERSION
	.align		4
        /*0000*/ 	.byte	0x04, 0x37
        /*0002*/ 	.short	(.L_883 - .L_882)
.L_882:
        /*0004*/ 	.word	0x00000082


	//----- nvinfo : EIATTR_KPARAM_INFO
	.align		4
.L_883:
        /*0008*/ 	.byte	0x04, 0x17
        /*000a*/ 	.short	(.L_885 - .L_884)
.L_884:
        /*000c*/ 	.word	0x00000000
        /*0010*/ 	.short	0x0001
        /*0012*/ 	.short	0x0008
        /*0014*/ 	.byte	0x00, 0xf0, 0x81, 0x0f


	//----- nvinfo : EIATTR_KPARAM_INFO
	.align		4
.L_885:
        /*0018*/ 	.byte	0x04, 0x17
        /*001a*/ 	.short	(.L_887 - .L_886)
.L_886:
        /*001c*/ 	.word	0x00000000
        /*0020*/ 	.short	0x0000
        /*0022*/ 	.short	0x0000
        /*0024*/ 	.byte	0x00, 0xf0, 0x11, 0x00


	//----- nvinfo : EIATTR_SPARSE_MMA_MASK
	.align		4
.L_887:
        /*0028*/ 	.byte	0x03, 0x50
        /*002a*/ 	.short	0x0000


	//----- nvinfo : EIATTR_MAXREG_COUNT
	.align		4
        /*002c*/ 	.byte	0x03, 0x1b
        /*002e*/ 	.short	0x0040


	//----- nvinfo : EIATTR_MERCURY_ISA_VERSION
	.align		4
        /*0030*/ 	.byte	0x03, 0x5f
        /*0032*/ 	.short	0x0101


	//----- nvinfo : EIATTR_EXIT_INSTR_OFFSETS
	.align		4
        /*0034*/ 	.byte	0x04, 0x1c
        /*0036*/ 	.short	(.L_889 - .L_888)


	//   ....[0]....
.L_888:
        /*0038*/ 	.word	0x0000e7e0


	//   ....[1]....
        /*003c*/ 	.word	0x000108b0


	//----- nvinfo : EIATTR_MAX_THREADS
	.align		4
.L_889:
        /*0040*/ 	.byte	0x04, 0x05
        /*0042*/ 	.short	(.L_891 - .L_890)
.L_890:
        /*0044*/ 	.word	0x00000080
        /*0048*/ 	.word	0x00000001
        /*004c*/ 	.word	0x00000001


	//----- nvinfo : EIATTR_CRS_STACK_SIZE
	.align		4
.L_891:
        /*0050*/ 	.byte	0x04, 0x1e
        /*0052*/ 	.short	(.L_893 - .L_892)
.L_892:
        /*0054*/ 	.word	0x00000000


	//----- nvinfo : EIATTR_CBANK_PARAM_SIZE
	.align		4
.L_893:
        /*0058*/ 	.byte	0x03, 0x19
        /*005a*/ 	.short	0x03e8


	//----- nvinfo : EIATTR_PARAM_CBANK
	.align		4
        /*005c*/ 	.byte	0x04, 0x0a
        /*005e*/ 	.short	(.L_895 - .L_894)
	.align		4
.L_894:
        /*0060*/ 	.word	index@(.nv.constant0._ZN2at6native73_GLOBAL__N__c8866d80_35_SparseBinaryOpIntersectionKernel_cu_9e10b42f_311112apply_kernelILi128ELi8EZNS1_29binary_op_intersection_kernelINS1_9LhsProjOpEdlEEvRNS_14TensorIteratorEllRKNS_6TensorEbEUliE_EEviT1_)
        /*0064*/ 	.short	0x0210
        /*0066*/ 	.short	0x03e8


	//----- nvinfo : EIATTR_SW_WAR
	.align		4
.L_895:
        /*0068*/ 	.byte	0x04, 0x36
        /*006a*/ 	.short	(.L_897 - .L_896)
.L_896:
        /*006c*/ 	.word	0x00000008
.L_897:


//--------------------- .nv.info._ZN2at6native73_GLOBAL__N__c8866d80_35_SparseBinaryOpIntersectionKernel_cu_9e10b42f_311112apply_kernelILi128ELi8EZNS1_29binary_op_intersection_kernelINS1_9LhsProjOpEslEEvRNS_14TensorIteratorEllRKNS_6TensorEbEUliE_EEviT1_ --------------------------
	.section	.nv.info._ZN2at6native73_GLOBAL__N__c8866d80_35_SparseBinaryOpIntersectionKernel_cu_9e10b42f_311112apply_kernelILi128ELi8EZNS1_29binary_op_intersection_kernelINS1_9LhsProjOpEslEEvRNS_14TensorIteratorEllRKNS_6TensorEbEUliE_EEviT1_,"",@"SHT_CUDA_INFO"
	.sectionflags	@""
	.align	4


	//----- nvinfo : EIATTR_CUDA_API_VERSION
	.align		4
        /*0000*/ 	.byte	0x04, 0x37
        /*0002*/ 	.short	(.L_899 - .L_898)
.L_898:
        /*0004*/ 	.word	0x00000082


	//----- nvinfo : EIATTR_KPARAM_INFO
	.align		4
.L_899:
        /*0008*/ 	.byte	0x04, 0x17
        /*000a*/ 	.short	(.L_901 - .L_900)
.L_900:
        /*000c*/ 	.word	0x00000000
        /*0010*/ 	.short	0x0001
        /*0012*/ 	.short	0x0008
        /*0014*/ 	.byte	0x00, 0xf0, 0x81, 0x0f


	//----- nvinfo : EIATTR_KPARAM_INFO
	.align		4
.L_901:
        /*0018*/ 	.byte	0x04, 0x17
        /*001a*/ 	.short	(.L_903 - .L_902)
.L_902:
        /*001c*/ 	.word	0x00000000
        /*0020*/ 	.short	0x0000
        /*0022*/ 	.short	0x0000
        /*0024*/ 	.byte	0x00, 0xf0, 0x11, 0x00


	//----- nvinfo : EIATTR_SPARSE_MMA_MASK
	.align		4
.L_903:
        /*0028*/ 	.byte	0x03, 0x50
        /*002a*/ 	.short	0x0000


	//----- nvinfo : EIATTR_MAXREG_COUNT
	.align		4
        /*002c*/ 	.byte	0x03, 0x1b
        /*002e*/ 	.short	0x0040


	//----- nvinfo : EIATTR_MERCURY_ISA_VERSION
	.align		4
        /*0030*/ 	.byte	0x03, 0x5f
        /*0032*/ 	.short	0x0101


	//----- nvinfo : EIATTR_EXIT_INSTR_OFFSETS
	.align		4
        /*0034*/ 	.byte	0x04, 0x1c
        /*0036*/ 	.short	(.L_905 - .L_904)


	//   ....[0]....
.L_904:
        /*0038*/ 	.word	0x0000e000


	//   ....[1]....
        /*003c*/ 	.word	0x0000ffb0


	//----- nvinfo : EIATTR_MAX_THREADS
	.align		4
.L_905:
        /*0040*/ 	.byte	0x04, 0x05
        /*0042*/ 	.short	(.L_907 - .L_906)
.L_906:
        /*0044*/ 	.word	0x00000080
        /*0048*/ 	.word	0x00000001
        /*004c*/ 	.word	0x00000001


	//----- nvinfo : EIATTR_CRS_STACK_SIZE
	.align		4
.L_907:
        /*0050*/ 	.byte	0x04, 0x1e
        /*0052*/ 	.short	(.L_909 - .L_908)
.L_908:
        /*0054*/ 	.word	0x00000000


	//----- nvinfo : EIATTR_CBANK_PARAM_SIZE
	.align		4
.L_909:
        /*0058*/ 	.byte	0x03, 0x19
        /*005a*/ 	.short	0x03e8


	//----- nvinfo : EIATTR_PARAM_CBANK
	.align		4
        /*005c*/ 	.byte	0x04, 0x0a
        /*005e*/ 	.short	(.L_911 - .L_910)
	.align		4
.L_910:
        /*0060*/ 	.word	index@(.nv.constant0._ZN2at6native73_GLOBAL__N__c8866d80_35_SparseBinaryOpIntersectionKernel_cu_9e10b42f_311112apply_kernelILi128ELi8EZNS1_29binary_op_intersection_kernelINS1_9LhsProjOpEslEEvRNS_14TensorIteratorEllRKNS_6TensorEbEUliE_EEviT1_)
        /*0064*/ 	.short	0x0210
        /*0066*/ 	.short	0x03e8


	//----- nvinfo : EIATTR_SW_WAR
	.align		4
.L_911:
        /*0068*/ 	.byte	0x04, 0x36
        /*006a*/ 	.short	(.L_913 - .L_912)
.L_912:
        /*006c*/ 	.word	0x00000008
.L_913:


//--------------------- .nv.info._ZN2at6native73_GLOBAL__N__c8866d80_35_SparseBinaryOpIntersectionKernel_cu_9e10b42f_311112apply_kernelILi128ELi8EZNS1_29binary_op_intersection_kernelINS1_9LhsProjOpEllEEvRNS_14TensorIteratorEllRKNS_6TensorEbEUliE_EEviT1_ --------------------------
	.section	.nv.info._ZN2at6native73_GLOBAL__N__c8866d80_35_SparseBinaryOpIntersectionKernel_cu_9e10b42f_311112apply_kernelILi128ELi8EZNS1_29binary_op_intersection_kernelINS1_9LhsProjOpEllEEvRNS_14TensorIteratorEllRKNS_6TensorEbEUliE_EEviT1_,"",@"SHT_CUDA_INFO"
	.sectionflags	@""
	.align	4


	//----- nvinfo : EIATTR_CUDA_API_VERSION
	.align		4
        /*0000*/ 	.byte	0x04, 0x37
        /*0002*/ 	.short	(.L_915 - .L_914)
.L_914:
        /*0004*/ 	.word	0x00000082


	//----- nvinfo : EIATTR_KPARAM_INFO
	.align		4
.L_915:
        /*0008*/ 	.byte	0x04, 0x17
        /*000a*/ 	.short	(.L_917 - .L_916)
.L_916:
        /*000c*/ 	.word	0x00000000
        /*0010*/ 	.short	0x0001
        /*0012*/ 	.short	0x0008
        /*0014*/ 	.byte	0x00, 0xf0, 0x81, 0x0f


	//----- nvinfo : EIATTR_KPARAM_INFO
	.align		4
.L_917:
        /*0018*/ 	.byte	0x04, 0x17
        /*001a*/ 	.short	(.L_919 - .L_918)
.L_918:
        /*001c*/ 	.word	0x00000000
        /*0020*/ 	.short	0x0000
        /*0022*/ 	.short	0x0000
        /*0024*/ 	.byte	0x00, 0xf0, 0x11, 0x00


	//----- nvinfo : EIATTR_SPARSE_MMA_MASK
	.align		4
.L_919:
        /*0028*/ 	.byte	0x03, 0x50
        /*002a*/ 	.short	0x0000


	//----- nvinfo : EIATTR_MAXREG_COUNT
	.align		4
        /*002c*/ 	.byte	0x03, 0x1b
        /*002e*/ 	.short	0x0040


	//----- nvinfo : EIATTR_MERCURY_ISA_VERSION
	.align		4
        /*0030*/ 	.byte	0x03, 0x5f
        /*0032*/ 	.short	0x0101


	//----- nvinfo : EIATTR_EXIT_INSTR_OFFSETS
	.align		4
        /*0034*/ 	.byte	0x04, 0x1c
        /*0036*/ 	.short	(.L_921 - .L_920)


	//   ....[0]....
.L_920:
        /*0038*/ 	.word	0x0000ea80


	//   ....[1]....
        /*003c*/ 	.word	0x00010bb0


	//----- nvinfo : EIATTR_MAX_THREADS
	.align		4
.L_921:
        /*0040*/ 	.byte	0x04, 0x05
        /*0042*/ 	.short	(.L_923 - .L_922)
.L_922:
        /*0044*/ 	.word	0x00000080
        /*0048*/ 	.word	0x00000001
        /*004c*/ 	.word	0x00000001


	//----- nvinfo : EIATTR_CRS_STACK_SIZE
	.align		4
.L_923:
        /*0050*/ 	.byte	0x04, 0x1e
        /*0052*/ 	.short	(.L_925 - .L_924)
.L_924:
        /*0054*/ 	.word	0x00000000


	//----- nvinfo : EIATTR_CBANK_PARAM_SIZE
	.align		4
.L_925:
        /*0058*/ 	.byte	0x03, 0x19
        /*005a*/ 	.short	0x03e8


	//----- nvinfo : EIATTR_PARAM_CBANK
	.align		4
        /*005c*/ 	.byte	0x04, 0x0a
        /*005e*/ 	.short	(.L_927 - .L_926)
	.align		4
.L_926:
        /*0060*/ 	.word	index@(.nv.constant0._ZN2at6native73_GLOBAL__N__c8866d80_35_SparseBinaryOpIntersectionKernel_cu_9e10b42f_311112apply_kernelILi128ELi8EZNS1_29binary_op_intersection_kernelINS1_9LhsProjOpEllEEvRNS_14TensorIteratorEllRKNS_6TensorEbEUliE_EEviT1_)
        /*0064*/ 	.short	0x0210
        /*0066*/ 	.short	0x03e8


	//----- nvinfo : EIATTR_SW_WAR
	.align		4
.L_927:
        /*0068*/ 	.byte	0x04, 0x36
        /*006a*/ 	.short	(.L_929 - .L_928)
.L_928:
        /*006c*/ 	.word	0x00000008
.L_929:


//--------------------- .nv.info._ZN2at6native73_GLOBAL__N__c8866d80_35_SparseBinaryOpIntersectionKernel_cu_9e10b42f_311112apply_kernelILi128ELi8EZNS1_29binary_op_intersection_kernelINS1_9LhsProjOpEilEEvRNS_14TensorIteratorEllRKNS_6TensorEbEUliE_EEviT1_ --------------------------
	.section	.nv.info._ZN2at6native73_GLOBAL__N__c8866d80_35_SparseBinaryOpIntersectionKernel_cu_9e10b42f_311112apply_kernelILi128ELi8EZNS1_29binary_op_intersection_kernelINS1_9LhsProjOpEilEEvRNS_14TensorIteratorEllRKNS_6TensorEbEUliE_EEviT1_,"",@"SHT_CUDA_INFO"
	.sectionflags	@""
	.align	4


	//----- nvinfo : EIATTR_CUDA_API_VERSION
	.align		4
        /*0000*/ 	.byte	0x04, 0x37
        /*0002*/ 	.short	(.L_931 - .L_930)
.L_930:
        /*0004*/ 	.word	0x00000082


	//----- nvinfo : EIATTR_KPARAM_INFO
	.align		4
.L_931:
        /*0008*/ 	.byte	0x04, 0x17
        /*000a*/ 	.short	(.L_933 - .L_932)
.L_932:
        /*000c*/ 	.word	0x00000000
        /*0010*/ 	.short	0x0001
        /*0012*/ 	.short	0x0008
        /*0014*/ 	.byte	0x00, 0xf0, 0x81, 0x0f


	//----- nvinfo : EIATTR_KPARAM_INFO
	.align		4
.L_933:
        /*0018*/ 	.byte	0x04, 0x17
        /*001a*/ 	.short	(.L_935 - .L_934)
.L_934:
        /*001c*/ 	.word	0x00000000
        /*0020*/ 	.short	0x0000
        /*0022*/ 	.short	0x0000
        /*0024*/ 	.byte	0x00, 0xf0, 0x11, 0x00


	//----- nvinfo : EIATTR_SPARSE_MMA_MASK
	.align		4
.L_935:
        /*0028*/ 	.byte	0x03, 0x50
        /*002a*/ 	.short	0x0000


	//----- nvinfo : EIATTR_MAXREG_COUNT
	.align		4
        /*002c*/ 	.byte	0x03, 0x1b
        /*002e*/ 	.short	0x0040


	//----- nvinfo : EIATTR_MERCURY_ISA_VERSION
	.align		4
        /*0030*/ 	.byte	0x03, 0x5f
        /*0032*/ 	.short	0x0101


	//----- nvinfo : EIATTR_EXIT_INSTR_OFFSETS
	.align		4
        /*0034*/ 	.byte	0x04, 0x1c
        /*0036*/ 	.short	(.L_937 - .L_936)


	//   ....[0]....
.L_936:
        /*0038*/ 	.word	0x0000df90


	//   ....[1]....
        /*003c*/ 	.word	0x0000ff30


	//----- nvinfo : EIATTR_MAX_THREADS
	.align		4
.L_937:
        /*0040*/ 	.byte	0x04, 0x05
        /*0042*/ 	.short	(.L_939 - .L_938)
.L_938:
        /*0044*/ 	.word	0x00000080
        /*0048*/ 	.word	0x00000001
        /*004c*/ 	.word	0x00000001


	//----- nvinfo : EIATTR_CRS_STACK_SIZE
	.align		4
.L_939:
        /*0050*/ 	.byte	0x04, 0x1e
        /*0052*/ 	.short	(.L_941 - .L_940)
.L_940:
        /*0054*/ 	.word	0x00000000


	//----- nvinfo : EIATTR_CBANK_PARAM_SIZE
	.align		4
.L_941:
        /*0058*/ 	.byte	0x03, 0x19
        /*005a*/ 	.short	0x03e8


	//----- nvinfo : EIATTR_PARAM_CBANK
	.align		4
        /*005c*/ 	.byte	0x04, 0x0a
        /*005e*/ 	.short	(.L_943 - .L_942)
	.align		4
.L_942:
        /*0060*/ 	.word	index@(.nv.constant0._ZN2at6native73_GLOBAL__N__c8866d80_35_SparseBinaryOpIntersectionKernel_cu_9e10b42f_311112apply_kernelILi128ELi8EZNS1_29binary_op_intersection_kernelINS1_9LhsProjOpEilEEvRNS_14TensorIteratorEllRKNS_6TensorEbEUliE_EEviT1_)
        /*0064*/ 	.short	0x0210
        /*0066*/ 	.short	0x03e8


	//----- nvinfo : EIATTR_SW_WAR
	.align		4
.L_943:
        /*0068*/ 	.byte	0x04, 0x36
        /*006a*/ 	.short	(.L_945 - .L_944)
.L_944:
        /*006c*/ 	.word	0x00000008
.L_945:


//--------------------- .nv.info._ZN2at6native73_GLOBAL__N__c8866d80_35_SparseBinaryOpIntersectionKernel_cu_9e10b42f_311112apply_kernelILi128ELi8EZNS1_29binary_op_intersection_kernelINS1_9LhsProjOpEalEEvRNS_14TensorIteratorEllRKNS_6TensorEbEUliE_EEviT1_ --------------------------
	.section	.nv.info._ZN2at6native73_GLOBAL__N__c8866d80_35_SparseBinaryOpIntersectionKernel_cu_9e10b42f_311112apply_kernelILi128ELi8EZNS1_29binary_op_intersection_kernelINS1_9LhsProjOpEalEEvRNS_14TensorIteratorEllRKNS_6TensorEbEUliE_EEviT1_,"",@"SHT_CUDA_INFO"
	.sectionflags	@""
	.align	4


	//----- nvinfo : EIATTR_CUDA_API_VERSION
	.align		4
        /*0000*/ 	.byte	0x04, 0x37
        /*0002*/ 	.short	(.L_947 - .L_946)
.L_946:
        /*0004*/ 	.word	0x00000082


	//----- nvinfo : EIATTR_KPARAM_INFO
	.align		4
.L_947:
        /*0008*/ 	.byte	0x04, 0x17
        /*000a*/ 	.short	(.L_949 - .L_948)
.L_948:
        /*000c*/ 	.word	0x00000000
        /*0010*/ 	.short	0x0001
        /*0012*/ 	.short	0x0008
        /*0014*/ 	.byte	0x00, 0xf0, 0x81, 0x0f


	//----- nvinfo : EIATTR_KPARAM_INFO
	.align		4
.L_949:
        /*0018*/ 	.byte	0x04, 0x17
        /*001a*/ 	.short	(.L_951 - .L_950)
.L_950:
        /*001c*/ 	.word	0x00000000
        /*0020*/ 	.short	0x0000
        /*0022*/ 	.short	0x0000
        /*0024*/ 	.byte	0x00, 0xf0, 0x11, 0x00


	//----- nvinfo : EIATTR_SPARSE_MMA_MASK
	.align		4
.L_951:
        /*0028*/ 	.byte	0x03, 0x50
        /*002a*/ 	.short	0x0000


	//----- nvinfo : EIATTR_MAXREG_COUNT
	.align		4
        /*002c*/ 	.byte	0x03, 0x1b
        /*002e*/ 	.short	0x0040


	//----- nvinfo : EIATTR_MERCURY_ISA_VERSION
	.align		4
        /*0030*/ 	.byte	0x03, 0x5f
        /*0032*/ 	.short	0x0101


	//----- nvinfo : EIATTR_EXIT_INSTR_OFFSETS
	.align		4
        /*0034*/ 	.byte	0x04, 0x1c
        /*0036*/ 	.short	(.L_953 - .L_952)


	//   ....[0]....
.L_952:
        /*0038*/ 	.word	0x0000df90


	//   ....[1]....
        /*003c*/ 	.word	0x0000ff30


	//----- nvinfo : EIATTR_MAX_THREADS
	.align		4
.L_953:
        /*0040*/ 	.byte	0x04, 0x05
        /*0042*/ 	.short	(.L_955 - .L_954)
.L_954:
        /*0044*/ 	.word	0x00000080
        /*0048*/ 	.word	0x00000001
        /*004c*/ 	.word	0x00000001


	//----- nvinfo : EIATTR_CRS_STACK_SIZE
	.align		4
.L_955:
        /*0050*/ 	.byte	0x04, 0x1e
        /*0052*/ 	.short	(.L_957 - .L_956)
.L_956:
        /*0054*/ 	.word	0x00000000


	//----- nvinfo : EIATTR_CBANK_PARAM_SIZE
	.align		4
.L_957:
        /*0058*/ 	.byte	0x03, 0x19
        /*005a*/ 	.short	0x03e8


	//----- nvinfo : EIATTR_PARAM_CBANK
	.align		4
        /*005c*/ 	.byte	0x04, 0x0a
        /*005e*/ 	.short	(.L_959 - .L_958)
	.align		4
.L_958:
        /*0060*/ 	.word	index@(.nv.constant0._ZN2at6native73_GLOBAL__N__c8866d80_35_SparseBinaryOpIntersectionKernel_cu_9e10b42f_311112apply_kernelILi128ELi8EZNS1_29binary_op_intersection_kernelINS1_9LhsProjOpEalEEvRNS_14TensorIteratorEllRKNS_6TensorEbEUliE_EEviT1_)
        /*0064*/ 	.short	0x0210
        /*0066*/ 	.short	0x03e8


	//----- nvinfo : EIATTR_SW_WAR
	.align		4
.L_959:
        /*0068*/ 	.byte	0x04, 0x36
        /*006a*/ 	.short	(.L_961 - .L_960)
.L_960:
        /*006c*/ 	.word	0x00000008
.L_961:


//--------------------- .nv.info._ZN2at6native73_GLOBAL__N__c8866d80_35_SparseBinaryOpIntersectionKernel_cu_9e10b42f_311112apply_kernelILi128ELi8EZNS1_29binary_op_intersection_kernelINS1_9LhsProjOpEhlEEvRNS_14TensorIteratorEllRKNS_6TensorEbEUliE_EEviT1_ --------------------------
	.section	.nv.info._ZN2at6native73_GLOBAL__N__c8866d80_35_SparseBinaryOpIntersectionKernel_cu_9e10b42f_311112apply_kernelILi128ELi8EZNS1_29binary_op_intersection_kernelINS1_9LhsProjOpEhlEEvRNS_14TensorIteratorEllRKNS_6TensorEbEUliE_EEviT1_,"",@"SHT_CUDA_INFO"
	.sectionflags	@""
	.align	4


	//----- nvinfo : EIATTR_CUDA_API_VERSION
	.align		4
        /*0000*/ 	.byte	0x04, 0x37
        /*0002*/ 	.short	(.L_963 - .L_962)
.L_962:
        /*0004*/ 	.word	0x00000082


	//----- nvinfo : EIATTR_KPARAM_INFO
	.align		4
.L_963:
        /*0008*/ 	.byte	0x04, 0x17
        /*000a*/ 	.short	(.L_965 - .L_964)
.L_964:
        /*000c*/ 	.word	0x00000000
        /*0010*/ 	.short	0x0001
        /*0012*/ 	.short	0x0008
        /*0014*/ 	.byte	0x00, 0xf0, 0x81, 0x0f


	//----- nvinfo : EIATTR_KPARAM_INFO
	.align		4
.L_965:
        /*0018*/ 	.byte	0x04, 0x17
        /*001a*/ 	.short	(.L_967 - .L_966)
.L_966:
        /*001c*/ 	.word	0x00000000
        /*0020*/ 	.short	0x0000
        /*0022*/ 	.short	0x0000
        /*0024*/ 	.byte	0x00, 0xf0, 0x11, 0x00


	//----- nvinfo : EIATTR_SPARSE_MMA_MASK
	.align		4
.L_967:
        /*0028*/ 	.byte	0x03, 0x50
        /*002a*/ 	.short	0x0000


	//----- nvinfo : EIATTR_MAXREG_COUNT
	.align		4
        /*002c*/ 	.byte	0x03, 0x1b
        /*002e*/ 	.short	0x0040


	//----- nvinfo : EIATTR_MERCURY_ISA_VERSION
	.align		4
        /*0030*/ 	.byte	0x03, 0x5f
        /*0032*/ 	.short	0x0101


	//----- nvinfo : EIATTR_EXIT_INSTR_OFFSETS
	.align		4
        /*0034*/ 	.byte	0x04, 0x1c
        /*0036*/ 	.short	(.L_969 - .L_968)


	//   ....[0]....
.L_968:
        /*0038*/ 	.word	0x0000df90


	//   ....[1]....
        /*003c*/ 	.word	0x0000ff30


	//----- nvinfo : EIATTR_MAX_THREADS
	.align		4
.L_969:
        /*0040*/ 	.byte	0x04, 0x05
        /*0042*/ 	.short	(.L_971 - .L_970)
.L_970:
        /*0044*/ 	.word	0x00000080
        /*0048*/ 	.word	0x00000001
        /*004c*/ 	.word	0x00000001


	//----- nvinfo : EIATTR_CRS_STACK_SIZE
	.align		4
.L_971:
        /*0050*/ 	.byte	0x04, 0x1e
        /*0052*/ 	.short	(.L_973 - .L_972)
.L_972:
        /*0054*/ 	.word	0x00000000


	//----- nvinfo : EIATTR_CBANK_PARAM_SIZE
	.align		4
.L_973:
        /*0058*/ 	.byte	0x03, 0x19
        /*005a*/ 	.short	0x03e8


	//----- nvinfo : EIATTR_PARAM_CBANK
	.align		4
        /*005c*/ 	.byte	0x04, 0x0a
        /*005e*/ 	.short	(.L_975 - .L_974)
	.align		4
.L_974:
        /*0060*/ 	.word	index@(.nv.constant0._ZN2at6native73_GLOBAL__N__c8866d80_35_SparseBinaryOpIntersectionKernel_cu_9e10b42f_311112apply_kernelILi128ELi8EZNS1_29binary_op_intersection_kernelINS1_9LhsProjOpEhlEEvRNS_14TensorIteratorEllRKNS_6TensorEbEUliE_EEviT1_)
        /*0064*/ 	.short	0x0210
        /*0066*/ 	.short	0x03e8


	//----- nvinfo : EIATTR_SW_WAR
	.align		4
.L_975:
        /*0068*/ 	.byte	0x04, 0x36
        /*006a*/ 	.short	(.L_977 - .L_976)
.L_976:
        /*006c*/ 	.word	0x00000008
.L_977:


//--------------------- .nv.info._ZN2at6native73_GLOBAL__N__c8866d80_35_SparseBinaryOpIntersectionKernel_cu_9e10b42f_311112apply_kernelILi128ELi8EZNS1_29binary_op_intersection_kernelINS1_9RhsProjOpEN3c107complexINS5_4HalfEEElEEvRNS_14TensorIteratorEllRKNS_6TensorEbEUliE_EEviT1_ --------------------------
	.section	.nv.info._ZN2at6native73_GLOBAL__N__c8866d80_35_SparseBinaryOpIntersectionKernel_cu_9e10b42f_311112apply_kernelILi128ELi8EZNS1_29binary_op_intersection_kernelINS1_9RhsProjOpEN3c107complexINS5_4HalfEEElEEvRNS_14TensorIteratorEllRKNS_6TensorEbEUliE_EEviT1_,"",@"SHT_CUDA_INFO"
	.sectionflags	@""
	.align	4


	//----- nvinfo : EIATTR_CUDA_API_VERSION
	.align		4
        /*0000*/ 	.byte	0x04, 0x37
        /*0002*/ 	.short	(.L_979 - .L_978)
.L_978:
        /*0004*/ 	.word	0x00000082


	//----- nvinfo : EIATTR_KPARAM_INFO
	.align		4
.L_979:
        /*0008*/ 	.byte	0x04, 0x17
        /*000a*/ 	.short	(.L_981 - .L_980)
.L_980:
        /*000c*/ 	.word	0x00000000
        /*0010*/ 	.short	0x0001
        /*0012*/ 	.short	0x0008
        /*0014*/ 	.byte	0x00, 0xf0, 0x81, 0x0f


	//----- nvinfo : EIATTR_KPARAM_INFO
	.align		4
.L_981:
        /*0018*/ 	.byte	0x04, 0x17
        /*001a*/ 	.short	(.L_983 - .L_982)
.L_982:
        /*001c*/ 	.word	0x00000000
        /*0020*/ 	.short	0x0000
        /*0022*/ 	.short	0x0000
        /*0024*/ 	.byte	0x00, 0xf0, 0x11, 0x00


	//----- nvinfo : EIATTR_SPARSE_MMA_MASK
	.align		4
.L_983:
        /*0028*/ 	.byte	0x03, 0x50
        /*002a*/ 	.short	0x0000


	//----- nvinfo : EIATTR_MAXREG_COUNT
	.align		4
        /*002c*/ 	.byte	0x03, 0x1b
        /*002e*/ 	.short	0x0040


	//----- nvinfo : EIATTR_MERCURY_ISA_VERSION
	.align		4
        /*0030*/ 	.byte	0x03, 0x5f
        /*0032*/ 	.short	0x0101


	//----- nvinfo : EIATTR_EXIT_INSTR_OFFSETS
	.align		4
        /*0034*/ 	.byte	0x04, 0x1c
        /*0036*/ 	.short	(.L_985 - .L_984)


	//   ....[0]....
.L_984:
        /*0038*/ 	.word	0x0000f880


	//   ....[1]....
        /*003c*/ 	.word	0x00011bc0


	//----- nvinfo : EIATTR_MAX_THREADS
	.align		4
.L_985:
        /*0040*/ 	.byte	0x04, 0x05
        /*0042*/ 	.short	(.L_987 - .L_986)
.L_986:
        /*0044*/ 	.word	0x00000080
        /*0048*/ 	.word	0x00000001
        /*004c*/ 	.word	0x00000001


	//----- nvinfo : EIATTR_CRS_STACK_SIZE
	.align		4
.L_987:
        /*0050*/ 	.byte	0x04, 0x1e
        /*0052*/ 	.short	(.L_989 - .L_988)
.L_988:
        /*0054*/ 	.word	0x00000000


	//----- nvinfo : EIATTR_CBANK_PARAM_SIZE
	.align		4
.L_989:
        /*0058*/ 	.byte	0x03, 0x19
        /*005a*/ 	.short	0x03e8


	//----- nvinfo : EIATTR_PARAM_CBANK
	.align		4
        /*005c*/ 	.byte	0x04, 0x0a
        /*005e*/ 	.short	(.L_991 - .L_990)
	.align		4
.L_990:
        /*0060*/ 	.word	index@(.nv.constant0._ZN2at6native73_GLOBAL__N__c8866d80_35_SparseBinaryOpIntersectionKernel_cu_9e10b42f_311112apply_kernelILi128ELi8EZNS1_29binary_op_intersection_kernelINS1_9RhsProjOpEN3c107complexINS5_4HalfEEElEEvRNS_14TensorIteratorEllRKNS_6TensorEbEUliE_EEviT1_)
        /*0064*/ 	.short	0x0210
        /*0066*/ 	.short	0x03e8


	//----- nvinfo : EIATTR_SW_WAR
	.align		4
.L_991:
        /*0068*/ 	.byte	0x04, 0x36
        /*006a*/ 	.short	(.L_993 - .L_992)
.L_992:
        /*006c*/ 	.word	0x00000008
.L_993:


//--------------------- .nv.info._ZN2at6native73_GLOBAL__N__c8866d80_35_SparseBinaryOpIntersectionKernel_cu_9e10b42f_311112apply_kernelILi128ELi8EZNS1_29binary_op_intersection_kernelINS1_9RhsProjOpEN3c108BFloat16ElEEvRNS_14TensorIteratorEllRKNS_6TensorEbEUliE_EEviT1_ --------------------------
	.section	.nv.info._ZN2at6native73_GLOBAL__N__c8866d80_35_SparseBinaryOpIntersectionKernel_cu_9e10b42f_311112apply_kernelILi128ELi8EZNS1_29binary_op_intersection_kernelINS1_9RhsProjOpEN3c108BFloat16ElEEvRNS_14TensorIteratorEllRKNS_6TensorEbEUliE_EEviT1_,"",@"SHT_CUDA_INFO"
	.sectionflags	@""
	.align	4


	//----- nvinfo : EIATTR_CUDA_API_VERSION
	.align		4
        /*0000*/ 	.byte	0x04, 0x37
        /*0002*/ 	.short	(.L_995 - .L_994)
.L_994:
        /*0004*/ 	.word	0x00000082


	//----- nvinfo : EIATTR_KPARAM_INFO
	.align		4
.L_995:
        /*0008*/ 	.byte	0x04, 0x17
        /*000a*/ 	.short	(.L_997 - .L_996)
.L_996:
        /*000c*/ 	.word	0x00000000
        /*0010*/ 	.short	0x0001
        /*0012*/ 	.short	0x0008
        /*0014*/ 	.byte	0x00, 0xf0, 0x81, 0x0f


	//----- nvinfo : EIATTR_KPARAM_INFO
	.align		4
.L_997:
        /*0018*/ 	.byte	0x04, 0x17
        /*001a*/ 	.short	(.L_999 - .L_998)
.L_998:
        /*001c*/ 	.word	0x00000000
        /*0020*/ 	.short	0x0000
        /*0022*/ 	.short	0x0000
        /*0024*/ 	.byte	0x00, 0xf0, 0x11, 0x00


	//----- nvinfo : EIATTR_SPARSE_MMA_MASK
	.align		4
.L_999:
        /*0028*/ 	.byte	0x03, 0x50
        /*002a*/ 	.short	0x0000


	//----- nvinfo : EIATTR_MAXREG_COUNT
	.align		4
        /*002c*/ 	.byte	0x03, 0x1b
        /*002e*/ 	.short	0x0040


	//----- nvinfo : EIATTR_MERCURY_ISA_VERSION
	.align		4
        /*0030*/ 	.byte	0x03, 0x5f
        /*0032*/ 	.short	0x0101


	//----- nvinfo : EIATTR_EXIT_INSTR_OFFSETS
	.align		4
        /*0034*/ 	.byte	0x04, 0x1c
        /*0036*/ 	.short	(.L_1001 - .L_1000)


	//   ....[0]....
.L_1000:
        /*0038*/ 	.word	0x00016b90


	//   ....[1]....
        /*003c*/ 	.word	0x00019f40


	//----- nvinfo : EIATTR_MAX_THREADS
	.align		4
.L_1001:
        /*0040*/ 	.byte	0x04, 0x05
        /*0042*/ 	.short	(.L_1003 - .L_1002)
.L_1002:
        /*0044*/ 	.word	0x00000080
        /*0048*/ 	.word	0x00000001
        /*004c*/ 	.word	0x00000001


	//----- nvinfo : EIATTR_CRS_STACK_SIZE
	.align		4
.L_1003:
        /*0050*/ 	.byte	0x04, 0x1e
        /*0052*/ 	.short	(.L_1005 - .L_1004)
.L_1004:
        /*0054*/ 	.word	0x00000000


	//----- nvinfo : EIATTR_CBANK_PARAM_SIZE
	.align		4
.L_1005:
        /*0058*/ 	.byte	0x03, 0x19
        /*005a*/ 	.short	0x03e8


	//----- nvinfo : EIATTR_PARAM_CBANK
	.align		4
        /*005c*/ 	.byte	0x04, 0x0a
        /*005e*/ 	.short	(.L_1007 - .L_1006)
	.align		4
.L_1006:
        /*0060*/ 	.word	index@(.nv.constant0._ZN2at6native73_GLOBAL__N__c8866d80_35_SparseBinaryOpIntersectionKernel_cu_9e10b42f_311112apply_kernelILi128ELi8EZNS1_29binary_op_intersection_kernelINS1_9RhsProjOpEN3c108BFloat16ElEEvRNS_14TensorIteratorEllRKNS_6TensorEbEUliE_EEviT1_)
        /*0064*/ 	.short	0x0210
        /*0066*/ 	.short	0x03e8


	//----- nvinfo : EIATTR_SW_WAR
	.align		4
.L_1007:
        /*0068*/ 	.byte	0x04, 0x36
        /*006a*/ 	.short	(.L_1009 - .L_1008)
.L_1008:
        /*006c*/ 	.word	0x00000008
.L_1009:


//--------------------- .nv.info._ZN2at6native73_GLOBAL__N__c8866d80_35_SparseBinaryOpIntersectionKernel_cu_9e10b42f_311112apply_kernelILi128ELi8EZNS1_29binary_op_intersection_kernelINS1_9RhsProjOpEN3c104HalfElEEvRNS_14TensorIteratorEllRKNS_6TensorEbEUliE_EEviT1_ --------------------------
	.section	.nv.info._ZN2at6native73_GLOBAL__N__c8866d80_35_SparseBinaryOpIntersectionKernel_cu_9e10b42f_311112apply_kernelILi128ELi8EZNS1_29binary_op_intersection_kernelINS1_9RhsProjOpEN3c104HalfElEEvRNS_14TensorIteratorEllRKNS_6TensorEbEUliE_EEviT1_,"",@"SHT_CUDA_INFO"
	.sectionflags	@""
	.align	4


	//----- nvinfo : EIATTR_CUDA_API_VERSION
	.align		4
        /*0000*/ 	.byte	0x04, 0x37
        /*0002*/ 	.short	(.L_1011 - .L_1010)
.L_1010:
        /*0004*/ 	.word	0x00000082


	//----- nvinfo : EIATTR_KPARAM_INFO
	.align		4
.L_1011:
        /*0008*/ 	.byte	0x04, 0x17
        /*000a*/ 	.short	(.L_1013 - .L_1012)
.L_1012:
        /*000c*/ 	.word	0x00000000
        /*0010*/ 	.short	0x0001
        /*0012*/ 	.short	0x0008
        /*0014*/ 	.byte	0x00, 0xf0, 0x81, 0x0f


	//----- nvinfo : EIATTR_KPARAM_INFO
	.align		4
.L_1013:
        /*0018*/ 	.byte	0x04, 0x17
        /*001a*/ 	.short	(.L_1015 - .L_1014)
.L_1014:
        /*001c*/ 	.word	0x00000000
        /*0020*/ 	.short	0x0000
        /*0022*/ 	.short	0x0000
        /*0024*/ 	.byte	0x00, 0xf0, 0x11, 0x00


	//----- nvinfo : EIATTR_SPARSE_MMA_MASK
	.align		4
.L_1015:
        /*0028*/ 	.byte	0x03, 0x50
        /*002a*/ 	.short	0x0000


	//----- nvinfo : EIATTR_MAXREG_COUNT
	.align		4
        /*002c*/ 	.byte	0x03, 0x1b
        /*002e*/ 	.short	0x0040


	//----- nvinfo : EIATTR_MERCURY_ISA_VERSION
	.align		4
        /*0030*/ 	.byte	0x03, 0x5f
        /*0032*/ 	.short	0x0101


	//----- nvinfo : EIATTR_EXIT_INSTR_OFFSETS
	.align		4
        /*0034*/ 	.byte	0x04, 0x1c
        /*0036*/ 	.short	(.L_1017 - .L_1016)


	//   ....[0]....
.L_1016:
        /*0038*/ 	.word	0x00016b90


	//   ....[1]....
        /*003c*/ 	.word	0x00019f40


	//----- nvinfo : EIATTR_MAX_THREADS
	.align		4
.L_1017:
        /*0040*/ 	.byte	0x04, 0x05
        /*0042*/ 	.short	(.L_1019 - .L_1018)
.L_1018:
        /*0044*/ 	.word	0x00000080
        /*0048*/ 	.word	0x00000001
        /*004c*/ 	.word	0x00000001


	//----- nvinfo : EIATTR_CRS_STACK_SIZE
	.align		4
.L_1019:
        /*0050*/ 	.byte	0x04, 0x1e
        /*0052*/ 	.short	(.L_1021 - .L_1020)
.L_1020:
        /*0054*/ 	.word	0x00000000


	//----- nvinfo : EIATTR_CBANK_PARAM_SIZE
	.align		4
.L_1021:
        /*0058*/ 	.byte	0x03, 0x19
        /*005a*/ 	.short	0x03e8


	//----- nvinfo : EIATTR_PARAM_CBANK
	.align		4
        /*005c*/ 	.byte	0x04, 0x0a
        /*005e*/ 	.short	(.L_1023 - .L_1022)
	.align		4
.L_1022:
        /*0060*/ 	.word	index@(.nv.constant0._ZN2at6native73_GLOBAL__N__c8866d80_35_SparseBinaryOpIntersectionKernel_cu_9e10b42f_311112apply_kernelILi128ELi8EZNS1_29binary_op_intersection_kernelINS1_9RhsProjOpEN3c104HalfElEEvRNS_14TensorIteratorEllRKNS_6TensorEbEUliE_EEviT1_)
        /*0064*/ 	.short	0x0210
        /*0066*/ 	.short	0x03e8


	//----- nvinfo : EIATTR_SW_WAR
	.align		4
.L_1023:
        /*0068*/ 	.byte	0x04, 0x36
        /*006a*/ 	.short	(.L_1025 - .L_1024)
.L_1024:
        /*006c*/ 	.word	0x00000008
.L_1025:


//--------------------- .nv.info._ZN2at6native73_GLOBAL__N__c8866d80_35_SparseBinaryOpIntersectionKernel_cu_9e10b42f_311112apply_kernelILi128ELi8EZNS1_29binary_op_intersection_kernelINS1_9RhsProjOpEblEEvRNS_14TensorIteratorEllRKNS_6TensorEbEUliE_EEviT1_ --------------------------
	.section	.nv.info._ZN2at6native73_GLOBAL__N__c8866d80_35_SparseBinaryOpIntersectionKernel_cu_9e10b42f_311112apply_kernelILi128ELi8EZNS1_29binary_op_intersection_kernelINS1_9RhsProjOpEblEEvRNS_14TensorIteratorEllRKNS_6TensorEbEUliE_EEviT1_,"",@"SHT_CUDA_INFO"
	.sectionflags	@""
	.align	4


	//----- nvinfo : EIATTR_CUDA_API_VERSION
	.align		4
        /*0000*/ 	.byte	0x04, 0x37
        /*0002*/ 	.short	(.L_1027 - .L_1026)
.L_1026:
        /*0004*/ 	.word	0x00000082


	//----- nvinfo : EIATTR_KPARAM_INFO
	.align		4
.L_1027:
        /*0008*/ 	.byte	0x04, 0x17
        /*000a*/ 	.short	(.L_1029 - .L_1028)
.L_1028:
        /*000c*/ 	.word	0x00000000
        /*0010*/ 	.short	0x0001
        /*0012*/ 	.short	0x0008
        /*0014*/ 	.byte	0x00, 0xf0, 0x81, 0x0f


	//----- nvinfo : EIATTR_KPARAM_INFO
	.align		4
.L_1029:
        /*0018*/ 	.byte	0x04, 0x17
        /*001a*/ 	.short	(.L_1031 - .L_1030)
.L_1030:
        /*001c*/ 	.word	0x00000000
        /*0020*/ 	.short	0x0000
        /*0022*/ 	.short	0x0000
        /*0024*/ 	.byte	0x00, 0xf0, 0x11, 0x00


	//----- nvinfo : EIATTR_SPARSE_MMA_MASK
	.align		4
.L_1031:
        /*0028*/ 	.byte	0x03, 0x50
        /*002a*/ 	.short	0x0000


	//----- nvinfo : EIATTR_MAXREG_COUNT
	.align		4
        /*002c*/ 	.byte	0x03, 0x1b
        /*002e*/ 	.short	0x0040


	//----- nvinfo : EIATTR_MERCURY_ISA_VERSION
	.align		4
        /*0030*/ 	.byte	0x03, 0x5f
        /*0032*/ 	.short	0x0101


	//----- nvinfo : EIATTR_EXIT_INSTR_OFFSETS
	.align		4
        /*0034*/ 	.byte	0x04, 0x1c
        /*0036*/ 	.short	(.L_1033 - .L_1032)


	//   ....[0]....
.L_1032:
        /*0038*/ 	.word	0x0000f1e0


	//   ....[1]....
        /*003c*/ 	.word	0x00011420


	//----- nvinfo : EIATTR_MAX_THREADS
	.align		4
.L_1033:
        /*0040*/ 	.byte	0x04, 0x05
        /*0042*/ 	.short	(.L_1035 - .L_1034)
.L_1034:
        /*0044*/ 	.word	0x00000080
        /*0048*/ 	.word	0x00000001
        /*004c*/ 	.word	0x00000001


	//----- nvinfo : EIATTR_CRS_STACK_SIZE
	.align		4
.L_1035:
        /*0050*/ 	.byte	0x04, 0x1e
        /*0052*/ 	.short	(.L_1037 - .L_1036)
.L_1036:
        /*0054*/ 	.word	0x00000000


	//----- nvinfo : EIATTR_CBANK_PARAM_SIZE
	.align		4
.L_1037:
        /*0058*/ 	.byte	0x03, 0x19
        /*005a*/ 	.short	0x03e8


	//----- nvinfo : EIATTR_PARAM_CBANK
	.align		4
        /*005c*/ 	.byte	0x04, 0x0a
        /*005e*/ 	.short	(.L_1039 - .L_1038)
	.align		4
.L_1038:
        /*0060*/ 	.word	index@(.nv.constant0._ZN2at6native73_GLOBAL__N__c8866d80_35_SparseBinaryOpIntersectionKernel_cu_9e10b42f_311112apply_kernelILi128ELi8EZNS1_29binary_op_intersection_kernelINS1_9RhsProjOpEblEEvRNS_14TensorIteratorEllRKNS_6TensorEbEUliE_EEviT1_)
        /*0064*/ 	.short	0x0210
        /*0066*/ 	.short	0x03e8


	//----- nvinfo : EIATTR_SW_WAR
	.align		4
.L_1039:
        /*0068*/ 	.byte	0x04, 0x36
        /*006a*/ 	.short	(.L_1041 - .L_1040)
.L_1040:
        /*006c*/ 	.word	0x00000008
.L_1041:


//--------------------- .nv.info._ZN2at6native73_GLOBAL__N__c8866d80_35_SparseBinaryOpIntersectionKernel_cu_9e10b42f_311112apply_kernelILi128ELi8EZNS1_29binary_op_intersection_kernelINS1_9RhsProjOpEN3c107complexIfEElEEvRNS_14TensorIteratorEllRKNS_6TensorEbEUliE_EEviT1_ --------------------------
	.section	.nv.info._ZN2at6native73_GLOBAL__N__c8866d80_35_SparseBinaryOpIntersectionKernel_cu_9e10b42f_311112apply_kernelILi128ELi8EZNS1_29binary_op_intersection_kernelINS1_9RhsProjOpEN3c107complexIfEElEEvRNS_14TensorIteratorEllRKNS_6TensorEbEUliE_EEviT1_,"",@"SHT_CUDA_INFO"
	.sectionflags	@""
	.align	4


	//----- nvinfo : EIATTR_CUDA_API_VERSION
	.align		4
        /*0000*/ 	.byte	0x04, 0x37
        /*0002*/ 	.short	(.L_1043 - .L_1042)
.L_1042:
        /*0004*/ 	.word	0x00000082


	//----- nvinfo : EIATTR_KPARAM_INFO
	.align		4
.L_1043:
        /*0008*/ 	.byte	0x04, 0x17
        /*000a*/ 	.short	(.L_1045 - .L_1044)
.L_1044:
        /*000c*/ 	.word	0x00000000
        /*0010*/ 	.short	0x0001
        /*0012*/ 	.short	0x0008
        /*0014*/ 	.byte	0x00, 0xf0, 0x81, 0x0f


	//----- nvinfo : EIATTR_KPARAM_INFO
	.align		4
.L_1045:
        /*0018*/ 	.byte	0x04, 0x17
        /*001a*/ 	.short	(.L_1047 - .L_1046)
.L_1046:
        /*001c*/ 	.word	0x00000000
        /*0020*/ 	.short	0x0000
        /*0022*/ 	.short	0x0000
        /*0024*/ 	.byte	0x00, 0xf0, 0x11, 0x00


	//----- nvinfo : EIATTR_SPARSE_MMA_MASK
	.align		4
.L_1047:
        /*0028*/ 	.byte	0x03, 0x50
        /*002a*/ 	.short	0x0000


	//----- nvinfo : EIATTR_MAXREG_COUNT
	.align		4
        /*002c*/ 	.byte	0x03, 0x1b
        /*002e*/ 	.short	0x0040


	//----- nvinfo : EIATTR_MERCURY_ISA_VERSION
	.align		4
        /*0030*/ 	.byte	0x03, 0x5f
        /*0032*/ 	.short	0x0101


	//----- nvinfo : EIATTR_EXIT_INSTR_OFFSETS
	.align		4
        /*0034*/ 	.byte	0x04, 0x1c
        /*0036*/ 	.short	(.L_1049 - .L_1048)


	//   ....[0]....
.L_1048:
        /*0038*/ 	.word	0x000169e0


	//   ....[1]....
        /*003c*/ 	.word	0x00019d60


	//----- nvinfo : EIATTR_MAX_THREADS
	.align		4
.L_1049:
        /*0040*/ 	.byte	0x04, 0x05
        /*0042*/ 	.short	(.L_1051 - .L_1050)
.L_1050:
        /*0044*/ 	.word	0x00000080
        /*0048*/ 	.word	0x00000001
        /*004c*/ 	.word	0x00000001


	//----- nvinfo : EIATTR_CRS_STACK_SIZE
	.align		4
.L_1051:
        /*0050*/ 	.byte	0x04, 0x1e
        /*0052*/ 	.short	(.L_1053 - .L_1052)
.L_1052:
        /*0054*/ 	.word	0x00000000


	//----- nvinfo : EIATTR_CBANK_PARAM_SIZE
	.align		4
.L_1053:
        /*0058*/ 	.byte	0x03, 0x19
        /*005a*/ 	.short	0x03e8


	//----- nvinfo : EIATTR_PARAM_CBANK
	.align		4
        /*005c*/ 	.byte	0x04, 0x0a
        /*005e*/ 	.short	(.L_1055 - .L_1054)
	.align		4
.L_1054:
        /*0060*/ 	.word	index@(.nv.constant0._ZN2at6native73_GLOBAL__N__c8866d80_35_SparseBinaryOpIntersectionKernel_cu_9e10b42f_311112apply_kernelILi128ELi8EZNS1_29binary_op_intersection_kernelINS1_9RhsProjOpEN3c107complexIfEElEEvRNS_14TensorIteratorEllRKNS_6TensorEbEUliE_EEviT1_)
        /*0064*/ 	.short	0x0210
        /*0066*/ 	.short	0x03e8


	//----- nvinfo : EIATTR_SW_WAR
	.align		4
.L_1055:
        /*0068*/ 	.byte	0x04, 0x36
        /*006a*/ 	.short	(.L_1057 - .L_1056)
.L_1056:
        /*006c*/ 	.word	0x00000008
.L_1057:


//--------------------- .nv.info._ZN2at6native73_GLOBAL__N__c8866d80_35_SparseBinaryOpIntersectionKernel_cu_9e10b42f_311112apply_kernelILi128ELi8EZNS1_29binary_op_intersection_kernelINS1_9RhsProjOpEN3c107complexIdEElEEvRNS_14TensorIteratorEllRKNS_6TensorEbEUliE_EEviT1_ --------------------------
	.section	.nv.info._ZN2at6native73_GLOBAL__N__c8866d80_35_SparseBinaryOpIntersectionKernel_cu_9e10b42f_311112apply_kernelILi128ELi8EZNS1_29binary_op_intersection_kernelINS1_9RhsProjOpEN3c107complexIdEElEEvRNS_14TensorIteratorEllRKNS_6TensorEbEUliE_EEviT1_,"",@"SHT_CUDA_INFO"
	.sectionflags	@""
	.align	4


	//----- nvinfo : EIATTR_CUDA_API_VERSION
	.align		4
        /*0000*/ 	.byte	0x04, 0x37
        /*0002*/ 	.short	(.L_1059 - .L_1058)
.L_1058:
        /*0004*/ 	.word	0x00000082


	//----- nvinfo : EIATTR_KPARAM_INFO
	.align		4
.L_1059:
        /*0008*/ 	.byte	0x04, 0x17
        /*000a*/ 	.short	(.L_1061 - .L_1060)
.L_1060:
        /*000c*/ 	.word	0x00000000
        /*0010*/ 	.short	0x0001
        /*0012*/ 	.short	0x0008
        /*0014*/ 	.byte	0x00, 0xf0, 0x81, 0x0f


	//----- nvinfo : EIATTR_KPARAM_INFO
	.align		4
.L_1061:
        /*0018*/ 	.byte	0x04, 0x17
        /*001a*/ 	.short	(.L_1063 - .L_1062)
.L_1062:
        /*001c*/ 	.word	0x00000000
        /*0020*/ 	.short	0x0000
        /*0022*/ 	.short	0x0000
        /*0024*/ 	.byte	0x00, 0xf0, 0x11, 0x00


	//----- nvinfo : EIATTR_SPARSE_MMA_MASK
	.align		4
.L_1063:
        /*0028*/ 	.byte	0x03, 0x50
        /*002a*/ 	.short	0x0000


	//----- nvinfo : EIATTR_MAXREG_COUNT
	.align		4
        /*002c*/ 	.byte	0x03, 0x1b
        /*002e*/ 	.short	0x0040


	//----- nvinfo : EIATTR_MERCURY_ISA_VERSION
	.align		4
        /*0030*/ 	.byte	0x03, 0x5f
        /*0032*/ 	.short	0x0101


	//----- nvinfo : EIATTR_EXIT_INSTR_OFFSETS
	.align		4
        /*0034*/ 	.byte	0x04, 0x1c
        /*0036*/ 	.short	(.L_1065 - .L_1064)


	//   ....[0]....
.L_1064:
        /*0038*/ 	.word	0x00016a50


	//   ....[1]....
        /*003c*/ 	.word	0x00019dd0


	//----- nvinfo : EIATTR_MAX_THREADS
	.align		4
.L_1065:
        /*0040*/ 	.byte	0x04, 0x05
        /*0042*/ 	.short	(.L_1067 - .L_1066)
.L_1066:
        /*0044*/ 	.word	0x00000080
        /*0048*/ 	.word	0x00000001
        /*004c*/ 	.word	0x00000001


	//----- nvinfo : EIATTR_CRS_STACK_SIZE
	.align		4
.L_1067:
        /*0050*/ 	.byte	0x04, 0x1e
        /*0052*/ 	.short	(.L_1069 - .L_1068)
.L_1068:
        /*0054*/ 	.word	0x00000000


	//----- nvinfo : EIATTR_CBANK_PARAM_SIZE
	.align		4
.L_1069:
        /*0058*/ 	.byte	0x03, 0x19
        /*005a*/ 	.short	0x03e8


	//----- nvinfo : EIATTR_PARAM_CBANK
	.align		4
        /*005c*/ 	.byte	0x04, 0x0a
        /*005e*/ 	.short	(.L_1071 - .L_1070)
	.align		4
.L_1070:
        /*0060*/ 	.word	index@(.nv.constant0._ZN2at6native73_GLOBAL__N__c8866d80_35_SparseBinaryOpIntersectionKernel_cu_9e10b42f_311112apply_kernelILi128ELi8EZNS1_29binary_op_intersection_kernelINS1_9RhsProjOpEN3c107complexIdEElEEvRNS_14TensorIteratorEllRKNS_6TensorEbEUliE_EEviT1_)
        /*0064*/ 	.short	0x0210
        /*0066*/ 	.short	0x03e8


	//----- nvinfo : EIATTR_SW_WAR
	.align		4
.L_1071:
        /*0068*/ 	.byte	0x04, 0x36
        /*006a*/ 	.short	(.L_1073 - .L_1072)
.L_1072:
        /*006c*/ 	.word	0x00000008
.L_1073:


//--------------------- .nv.info._ZN2at6native73_GLOBAL__N__c8866d80_35_SparseBinaryOpIntersectionKernel_cu_9e10b42f_311112apply_kernelILi128ELi8EZNS1_29binary_op_intersection_kernelINS1_9RhsProjOpEflEEvRNS_14TensorIteratorEllRKNS_6TensorEbEUliE_EEviT1_ --------------------------
	.section	.nv.info._ZN2at6native73_GLOBAL__N__c8866d80_35_SparseBinaryOpIntersectionKernel_cu_9e10b42f_311112apply_kernelILi128ELi8EZNS1_29binary_op_intersection_kernelINS1_9RhsProjOpEflEEvRNS_14TensorIteratorEllRKNS_6TensorEbEUliE_EEviT1_,"",@"SHT_CUDA_INFO"
	.sectionflags	@""
	.align	4


	//----- nvinfo : EIATTR_CUDA_API_VERSION
	.align		4
        /*0000*/ 	.byte	0x04, 0x37
        /*0002*/ 	.short	(.L_1075 - .L_1074)
.L_1074:
        /*0004*/ 	.word	0x00000082


	//----- nvinfo : EIATTR_KPARAM_INFO
	.align		4
.L_1075:
        /*0008*/ 	.byte	0x04, 0x17
        /*000a*/ 	.short	(.L_1077 - .L_1076)
.L_1076:
        /*000c*/ 	.word	0x00000000
        /*0010*/ 	.short	0x0001
        /*0012*/ 	.short	0x0008
        /*0014*/ 	.byte	0x00, 0xf0, 0x81, 0x0f


	//----- nvinfo : EIATTR_KPARAM_INFO
	.align		4
.L_1077:
        /*0018*/ 	.byte	0x04, 0x17
        /*001a*/ 	.short	(.L_1079 - .L_1078)
.L_1078:
        /*001c*/ 	.word	0x00000000
        /*0020*/ 	.short	0x0000
        /*0022*/ 	.short	0x0000
        /*0024*/ 	.byte	0x00, 0xf0, 0x11, 0x00


	//----- nvinfo : EIATTR_SPARSE_MMA_MASK
	.align		4
.L_1079:
        /*0028*/ 	.byte	0x03, 0x50
        /*002a*/ 	.short	0x0000


	//----- nvinfo : EIATTR_MAXREG_COUNT
	.align		4
        /*002c*/ 	.byte	0x03, 0x1b
        /*002e*/ 	.short	0x0040


	//----- nvinfo : EIATTR_MERCURY_ISA_VERSION
	.align		4
        /*0030*/ 	.byte	0x03, 0x5f
        /*0032*/ 	.short	0x0101


	//----- nvinfo : EIATTR_EXIT_INSTR_OFFSETS
	.align		4
        /*0034*/ 	.byte	0x04, 0x1c
        /*0036*/ 	.short	(.L_1081 - .L_1080)


	//   ....[0]....
.L_1080:
        /*0038*/ 	.word	0x00015e70


	//   ....[1]....
        /*003c*/ 	.word	0x00019040


	//----- nvinfo : EIATTR_MAX_THREADS
	.align		4
.L_1081:
        /*0040*/ 	.byte	0x04, 0x05
        /*0042*/ 	.short	(.L_1083 - .L_1082)
.L_1082:
        /*0044*/ 	.word	0x00000080
        /*0048*/ 	.word	0x00000001
        /*004c*/ 	.word	0x00000001


	//----- nvinfo : EIATTR_CRS_STACK_SIZE
	.align		4
.L_1083:
        /*0050*/ 	.byte	0x04, 0x1e
        /*0052*/ 	.short	(.L_1085 - .L_1084)
.L_1084:
        /*0054*/ 	.word	0x00000000


	//----- nvinfo : EIATTR_CBANK_PARAM_SIZE
	.align		4
.L_1085:
        /*0058*/ 	.byte	0x03, 0x19
        /*005a*/ 	.short	0x03e8


	//----- nvinfo : EIATTR_PARAM_CBANK
	.align		4
        /*005c*/ 	.byte	0x04, 0x0a
        /*005e*/ 	.short	(.L_1087 - .L_1086)
	.align		4
.L_1086:
        /*0060*/ 	.word	index@(.nv.constant0._ZN2at6native73_GLOBAL__N__c8866d80_35_SparseBinaryOpIntersectionKernel_cu_9e10b42f_311112apply_kernelILi128ELi8EZNS1_29binary_op_intersection_kernelINS1_9RhsProjOpEflEEvRNS_14TensorIteratorEllRKNS_6TensorEbEUliE_EEviT1_)
        /*0064*/ 	.short	0x0210
        /*0066*/ 	.short	0x03e8


	//----- nvinfo : EIATTR_SW_WAR
	.align		4
.L_1087:
        /*0068*/ 	.byte	0x04, 0x36
        /*006a*/ 	.short	(.L_1089 - .L_1088)
.L_1088:
        /*006c*/ 	.word	0x00000008
.L_1089:


//--------------------- .nv.info._ZN2at6native73_GLOBAL__N__c8866d80_35_SparseBinaryOpIntersectionKernel_cu_9e10b42f_311112apply_kernelILi128ELi8EZNS1_29binary_op_intersection_kernelINS1_9RhsProjOpEdlEEvRNS_14TensorIteratorEllRKNS_6TensorEbEUliE_EEviT1_ --------------------------
	.section	.nv.info._ZN2at6native73_GLOBAL__N__c8866d80_35_SparseBinaryOpIntersectionKernel_cu_9e10b42f_311112apply_kernelILi128ELi8EZNS1_29binary_op_intersection_kernelINS1_9RhsProjOpEdlEEvRNS_14TensorIteratorEllRKNS_6TensorEbEUliE_EEviT1_,"",@"SHT_CUDA_INFO"
	.sectionflags	@""
	.align	4


	//----- nvinfo : EIATTR_CUDA_API_VERSION
	.align		4
        /*0000*/ 	.byte	0x04, 0x37
        /*0002*/ 	.short	(.L_1091 - .L_1090)
.L_1090:
        /*0004*/ 	.word	0x00000082


	//----- nvinfo : EIATTR_KPARAM_INFO
	.align		4
.L_1091:
        /*0008*/ 	.byte	0x04, 0x17
        /*000a*/ 	.short	(.L_1093 - .L_1092)
.L_1092:
        /*000c*/ 	.word	0x00000000
        /*0010*/ 	.short	0x0001
        /*0012*/ 	.short	0x0008
        /*0014*/ 	.byte	0x00, 0xf0, 0x81, 0x0f


	//----- nvinfo : EIATTR_KPARAM_INFO
	.align		4
.L_1093:
        /*0018*/ 	.byte	0x04, 0x17
        /*001a*/ 	.short	(.L_1095 - .L_1094)
.L_1094:
        /*001c*/ 	.word	0x00000000
        /*0020*/ 	.short	0x0000
        /*0022*/ 	.short	0x0000
        /*0024*/ 	.byte	0x00, 0xf0, 0x11, 0x00


	//----- nvinfo : EIATTR_SPARSE_MMA_MASK
	.align		4
.L_1095:
        /*0028*/ 	.byte	0x03, 0x50
        /*002a*/ 	.short	0x0000


	//----- nvinfo : EIATTR_MAXREG_COUNT
	.align		4
        /*002c*/ 	.byte	0x03, 0x1b
        /*002e*/ 	.short	0x0040


	//----- nvinfo : EIATTR_MERCURY_ISA_VERSION
	.align		4
        /*0030*/ 	.byte	0x03, 0x5f
        /*0032*/ 	.short	0x0101


	//----- nvinfo : EIATTR_EXIT_INSTR_OFFSETS
	.align		4
        /*0034*/ 	.byte	0x04, 0x1c
        /*0036*/ 	.short	(.L_1097 - .L_1096)


	//   ....[0]....
.L_1096:
        /*0038*/ 	.word	0x00015da0


	//   ....[1]....
        /*003c*/ 	.word	0x00018f50


	//----- nvinfo : EIATTR_MAX_THREADS
	.align		4
.L_1097:
        /*0040*/ 	.byte	0x04, 0x05
        /*0042*/ 	.short	(.L_1099 - .L_1098)
.L_1098:
        /*0044*/ 	.word	0x00000080
        /*0048*/ 	.word	0x00000001
        /*004c*/ 	.word	0x00000001


	//----- nvinfo : EIATTR_CRS_STACK_SIZE
	.align		4
.L_1099:
        /*0050*/ 	.byte	0x04, 0x1e
        /*0052*/ 	.short	(.L_1101 - .L_1100)
.L_1100:
        /*0054*/ 	.word	0x00000000


	//----- nvinfo : EIATTR_CBANK_PARAM_SIZE
	.align		4
.L_1101:
        /*0058*/ 	.byte	0x03, 0x19
        /*005a*/ 	.short	0x03e8


	//----- nvinfo : EIATTR_PARAM_CBANK
	.align		4
        /*005c*/ 	.byte	0x04, 0x0a
        /*005e*/ 	.short	(.L_1103 - .L_1102)
	.align		4
.L_1102:
        /*0060*/ 	.word	index@(.nv.constant0._ZN2at6native73_GLOBAL__N__c8866d80_35_SparseBinaryOpIntersectionKernel_cu_9e10b42f_311112apply_kernelILi128ELi8EZNS1_29binary_op_intersection_kernelINS1_9RhsProjOpEdlEEvRNS_14TensorIteratorEllRKNS_6TensorEbEUliE_EEviT1_)
        /*0064*/ 	.short	0x0210
        /*0066*/ 	.short	0x03e8


	//----- nvinfo : EIATTR_SW_WAR
	.align		4
.L_1103:
        /*0068*/ 	.byte	0x04, 0x36
        /*006a*/ 	.short	(.L_1105 - .L_1104)
.L_1104:
        /*006c*/ 	.word	0x00000008
.L_1105:


//--------------------- .nv.info._ZN2at6native73_GLOBAL__N__c8866d80_35_SparseBinaryOpIntersectionKernel_cu_9e10b42f_311112apply_kernelILi128ELi8EZNS1_29binary_op_intersection_kernelINS1_9RhsProjOpEslEEvRNS_14TensorIteratorEllRKNS_6TensorEbEUliE_EEviT1_ --------------------------
	.section	.nv.info._ZN2at6native73_GLOBAL__N__c8866d80_35_SparseBinaryOpIntersectionKernel_cu_9e10b42f_311112apply_kernelILi128ELi8EZNS1_29binary_op_intersection_kernelINS1_9RhsProjOpEslEEvRNS_14TensorIteratorEllRKNS_6TensorEbEUliE_EEviT1_,"",@"SHT_CUDA_INFO"
	.sectionflags	@""
	.align	4


	//----- nvinfo : EIATTR_CUDA_API_VERSION
	.align		4
        /*0000*/ 	.byte	0x04, 0x37
        /*0002*/ 	.short	(.L_1107 - .L_1106)
.L_1106:
        /*0004*/ 	.word	0x00000082


	//----- nvinfo : EIATTR_KPARAM_INFO
	.align		4
.L_1107:
        /*0008*/ 	.byte	0x04, 0x17
        /*000a*/ 	.short	(.L_1109 - .L_1108)
.L_1108:
        /*000c*/ 	.word	0x00000000
        /*0010*/ 	.short	0x0001
        /*0012*/ 	.short	0x0008
        /*0014*/ 	.byte	0x00, 0xf0, 0x81, 0x0f


	//----- nvinfo : EIATTR_KPARAM_INFO
	.align		4
.L_1109:
        /*0018*/ 	.byte	0x04, 0x17
        /*001a*/ 	.short	(.L_1111 - .L_1110)
.L_1110:
        /*001c*/ 	.word	0x00000000
        /*0020*/ 	.short	0x0000
        /*0022*/ 	.short	0x0000
        /*0024*/ 	.byte	0x00, 0xf0, 0x11, 0x00


	//----- nvinfo : EIATTR_SPARSE_MMA_MASK
	.align		4
.L_1111:
        /*0028*/ 	.byte	0x03, 0x50
        /*002a*/ 	.short	0x0000


	//----- nvinfo : EIATTR_MAXREG_COUNT
	.align		4
        /*002c*/ 	.byte	0x03, 0x1b
        /*002e*/ 	.short	0x0040


	//----- nvinfo : EIATTR_MERCURY_ISA_VERSION
	.align		4
        /*0030*/ 	.byte	0x03, 0x5f
        /*0032*/ 	.short	0x0101


	//----- nvinfo : EIATTR_EXIT_INSTR_OFFSETS
	.align		4
        /*0034*/ 	.byte	0x04, 0x1c
        /*0036*/ 	.short	(.L_1113 - .L_1112)


	//   ....[0]....
.L_1112:
        /*0038*/ 	.word	0x00016cf0


	//   ....[1]....
        /*003c*/ 	.word	0x0001a0b0


	//----- nvinfo : EIATTR_MAX_THREADS
	.align		4
.L_1113:
        /*0040*/ 	.byte	0x04, 0x05
        /*0042*/ 	.short	(.L_1115 - .L_1114)
.L_1114:
        /*0044*/ 	.word	0x00000080
        /*0048*/ 	.word	0x00000001
        /*004c*/ 	.word	0x00000001


	//----- nvinfo : EIATTR_CRS_STACK_SIZE
	.align		4
.L_1115:
        /*0050*/ 	.byte	0x04, 0x1e
        /*0052*/ 	.short	(.L_1117 - .L_1116)
.L_1116:
        /*0054*/ 	.word	0x00000000


	//----- nvinfo : EIATTR_CBANK_PARAM_SIZE
	.align		4
.L_1117:
        /*0058*/ 	.byte	0x03, 0x19
        /*005a*/ 	.short	0x03e8


	//----- nvinfo : EIATTR_PARAM_CBANK
	.align		4
        /*005c*/ 	.byte	0x04, 0x0a
        /*005e*/ 	.short	(.L_1119 - .L_1118)
	.align		4
.L_1118:
        /*0060*/ 	.word	index@(.nv.constant0._ZN2at6native73_GLOBAL__N__c8866d80_35_SparseBinaryOpIntersectionKernel_cu_9e10b42f_311112apply_kernelILi128ELi8EZNS1_29binary_op_intersection_kernelINS1_9RhsProjOpEslEEvRNS_14TensorIteratorEllRKNS_6TensorEbEUliE_EEviT1_)
        /*0064*/ 	.short	0x0210
        /*0066*/ 	.short	0x03e8


	//----- nvinfo : EIATTR_SW_WAR
	.align		4
.L_1119:
        /*0068*/ 	.byte	0x04, 0x36
        /*006a*/ 	.short	(.L_1121 - .L_1120)
.L_1120:
        /*006c*/ 	.word	0x00000008
.L_1121:


//--------------------- .nv.info._ZN2at6native73_GLOBAL__N__c8866d80_35_SparseBinaryOpIntersectionKernel_cu_9e10b42f_311112apply_kernelILi128ELi8EZNS1_29binary_op_intersection_kernelINS1_9RhsProjOpEllEEvRNS_14TensorIteratorEllRKNS_6TensorEbEUliE_EEviT1_ --------------------------
	.section	.nv.info._ZN2at6native73_GLOBAL__N__c8866d80_35_SparseBinaryOpIntersectionKernel_cu_9e10b42f_311112apply_kernelILi128ELi8EZNS1_29binary_op_intersection_kernelINS1_9RhsProjOpEllEEvRNS_14TensorIteratorEllRKNS_6TensorEbEUliE_EEviT1_,"",@"SHT_CUDA_INFO"
	.sectionflags	@""
	.align	4


	//----- nvinfo : EIATTR_CUDA_API_VERSION
	.align		4
        /*0000*/ 	.byte	0x04, 0x37
        /*0002*/ 	.short	(.L_1123 - .L_1122)
.L_1122:
        /*0004*/ 	.word	0x00000082


	//----- nvinfo : EIATTR_KPARAM_INFO
	.align		4
.L_1123:
        /*0008*/ 	.byte	0x04, 0x17
        /*000a*/ 	.short	(.L_1125 - .L_1124)
.L_1124:
        /*000c*/ 	.word	0x00000000
        /*0010*/ 	.short	0x0001
        /*0012*/ 	.short	0x0008
        /*0014*/ 	.byte	0x00, 0xf0, 0x81, 0x0f


	//----- nvinfo : EIATTR_KPARAM_INFO
	.align		4
.L_1125:
        /*0018*/ 	.byte	0x04, 0x17
        /*001a*/ 	.short	(.L_1127 - .L_1126)
.L_1126:
        /*001c*/ 	.word	0x00000000
        /*0020*/ 	.short	0x0000
        /*0022*/ 	.short	0x0000
        /*0024*/ 	.byte	0x00, 0xf0, 0x11, 0x00


	//----- nvinfo : EIATTR_SPARSE_MMA_MASK
	.align		4
.L_1127:
        /*0028*/ 	.byte	0x03, 0x50
        /*002a*/ 	.short	0x0000


	//----- nvinfo : EIATTR_MAXREG_COUNT
	.align		4
        /*002c*/ 	.byte	0x03, 0x1b
        /*002e*/ 	.short	0x0040


	//----- nvinfo : EIATTR_MERCURY_ISA_VERSION
	.align		4
        /*0030*/ 	.byte	0x03, 0x5f
        /*0032*/ 	.short	0x0101


	//----- nvinfo : EIATTR_EXIT_INSTR_OFFSETS
	.align		4
        /*0034*/ 	.byte	0x04, 0x1c
        /*0036*/ 	.short	(.L_1129 - .L_1128)


	//   ....[0]....
.L_1128:
        /*0038*/ 	.word	0x00016190


	//   ....[1]....
        /*003c*/ 	.word	0x000193b0


	//----- nvinfo : EIATTR_MAX_THREADS
	.align		4
.L_1129:
        /*0040*/ 	.byte	0x04, 0x05
        /*0042*/ 	.short	(.L_1131 - .L_1130)
.L_1130:
        /*0044*/ 	.word	0x00000080
        /*0048*/ 	.word	0x00000001
        /*004c*/ 	.word	0x00000001


	//----- nvinfo : EIATTR_CRS_STACK_SIZE
	.align		4
.L_1131:
        /*0050*/ 	.byte	0x04, 0x1e
        /*0052*/ 	.short	(.L_1133 - .L_1132)
.L_1132:
        /*0054*/ 	.word	0x00000000


	//----- nvinfo : EIATTR_CBANK_PARAM_SIZE
	.align		4
.L_1133:
        /*0058*/ 	.byte	0x03, 0x19
        /*005a*/ 	.short	0x03e8


	//----- nvinfo : EIATTR_PARAM_CBANK
	.align		4
        /*005c*/ 	.byte	0x04, 0x0a
        /*005e*/ 	.short	(.L_1135 - .L_1134)
	.align		4
.L_1134:
        /*0060*/ 	.word	index@(.nv.constant0._ZN2at6native73_GLOBAL__N__c8866d80_35_SparseBinaryOpIntersectionKernel_cu_9e10b42f_311112apply_kernelILi128ELi8EZNS1_29binary_op_intersection_kernelINS1_9RhsProjOpEllEEvRNS_14TensorIteratorEllRKNS_6TensorEbEUliE_EEviT1_)
        /*0064*/ 	.short	0x0210
        /*0066*/ 	.short	0x03e8


	//----- nvinfo : EIATTR_SW_WAR
	.align		4
.L_1135:
        /*0068*/ 	.byte	0x04, 0x36
        /*006a*/ 	.short	(.L_1137 - .L_1136)
.L_1136:
        /*006c*/ 	.word	0x00000008
.L_1137:


//--------------------- .nv.info._ZN2at6native73_GLOBAL__N__c8866d80_35_SparseBinaryOpIntersectionKernel_cu_9e10b42f_311112apply_kernelILi128ELi8EZNS1_29binary_op_intersection_kernelINS1_9RhsProjOpEilEEvRNS_14TensorIteratorEllRKNS_6TensorEbEUliE_EEviT1_ --------------------------
	.section	.nv.info._ZN2at6native73_GLOBAL__N__c8866d80_35_SparseBinaryOpIntersectionKernel_cu_9e10b42f_311112apply_kernelILi128ELi8EZNS1_29binary_op_intersection_kernelINS1_9RhsProjOpEilEEvRNS_14TensorIteratorEllRKNS_6TensorEbEUliE_EEviT1_,"",@"SHT_CUDA_INFO"
	.sectionflags	@""
	.align	4


	//----- nvinfo : EIATTR_CUDA_API_VERSION
	.align		4
        /*0000*/ 	.byte	0x04, 0x37
        /*0002*/ 	.short	(.L_1139 - .L_1138)
.L_1138:
        /*0004*/ 	.word	0x00000082


	//----- nvinfo : EIATTR_KPARAM_INFO
	.align		4
.L_1139:
        /*0008*/ 	.byte	0x04, 0x17
        /*000a*/ 	.short	(.L_1141 - .L_1140)
.L_1140:
        /*000c*/ 	.word	0x00000000
        /*0010*/ 	.short	0x0001
        /*0012*/ 	.short	0x0008
        /*0014*/ 	.byte	0x00, 0xf0, 0x81, 0x0f


	//----- nvinfo : EIATTR_KPARAM_INFO
	.align		4
.L_1141:
        /*0018*/ 	.byte	0x04, 0x17
        /*001a*/ 	.short	(.L_1143 - .L_1142)
.L_1142:
        /*001c*/ 	.word	0x00000000
        /*0020*/ 	.short	0x0000
        /*0022*/ 	.short	0x0000
        /*0024*/ 	.byte	0x00, 0xf0, 0x11, 0x00


	//----- nvinfo : EIATTR_SPARSE_MMA_MASK
	.align		4
.L_1143:
        /*0028*/ 	.byte	0x03, 0x50
        /*002a*/ 	.short	0x0000


	//----- nvinfo : EIATTR_MAXREG_COUNT
	.align		4
        /*002c*/ 	.byte	0x03, 0x1b
        /*002e*/ 	.short	0x0040


	//----- nvinfo : EIATTR_MERCURY_ISA_VERSION
	.align		4
        /*0030*/ 	.byte	0x03, 0x5f
        /*0032*/ 	.short	0x0101


	//----- nvinfo : EIATTR_EXIT_INSTR_OFFSETS
	.align		4
        /*0034*/ 	.byte	0x04, 0x1c
        /*0036*/ 	.short	(.L_1145 - .L_1144)


	//   ....[0]....
.L_1144:
        /*0038*/ 	.word	0x00015790


	//   ....[1]....
        /*003c*/ 	.word	0x00018870


	//----- nvinfo : EIATTR_MAX_THREADS
	.align		4
.L_1145:
        /*0040*/ 	.byte	0x04, 0x05
        /*0042*/ 	.short	(.L_1147 - .L_1146)
.L_1146:
        /*0044*/ 	.word	0x00000080
        /*0048*/ 	.word	0x00000001
        /*004c*/ 	.word	0x00000001


	//----- nvinfo : EIATTR_CRS_STACK_SIZE
	.align		4
.L_1147:
        /*0050*/ 	.byte	0x04, 0x1e
        /*0052*/ 	.short	(.L_1149 - .L_1148)
.L_1148:
        /*0054*/ 	.word	0x00000000


	//----- nvinfo : EIATTR_CBANK_PARAM_SIZE
	.align		4
.L_1149:
        /*0058*/ 	.byte	0x03, 0x19
        /*005a*/ 	.short	0x03e8


	//----- nvinfo : EIATTR_PARAM_CBANK
	.align		4
        /*005c*/ 	.byte	0x04, 0x0a
        /*005e*/ 	.short	(.L_1151 - .L_1150)
	.align		4
.L_1150:
        /*0060*/ 	.word	index@(.nv.constant0._ZN2at6native73_GLOBAL__N__c8866d80_35_SparseBinaryOpIntersectionKernel_cu_9e10b42f_311112apply_kernelILi128ELi8EZNS1_29binary_op_intersection_kernelINS1_9RhsProjOpEilEEvRNS_14TensorIteratorEllRKNS_6TensorEbEUliE_EEviT1_)
        /*0064*/ 	.short	0x0210
        /*0066*/ 	.short	0x03e8


	//----- nvinfo : EIATTR_SW_WAR
	.align		4
.L_1151:
        /*0068*/ 	.byte	0x04, 0x36
        /*006a*/ 	.short	(.L_1153 - .L_1152)
.L_1152:
        /*006c*/ 	.word	0x00000008
.L_1153:


//--------------------- .nv.info._ZN2at6native73_GLOBAL__N__c8866d80_35_SparseBinaryOpIntersectionKernel_cu_9e10b42f_311112apply_kernelILi128ELi8EZNS1_29binary_op_intersection_kernelINS1_9RhsProjOpEalEEvRNS_14TensorIteratorEllRKNS_6TensorEbEUliE_EEviT1_ --------------------------
	.section	.nv.info._ZN2at6native73_GLOBAL__N__c8866d80_35_SparseBinaryOpIntersectionKernel_cu_9e10b42f_311112apply_kernelILi128ELi8EZNS1_29binary_op_intersection_kernelINS1_9RhsProjOpEalEEvRNS_14TensorIteratorEllRKNS_6TensorEbEUliE_EEviT1_,"",@"SHT_CUDA_INFO"
	.sectionflags	@""
	.align	4


	//----- nvinfo : EIATTR_CUDA_API_VERSION
	.align		4
        /*0000*/ 	.byte	0x04, 0x37
        /*0002*/ 	.short	(.L_1155 - .L_1154)
.L_1154:
        /*0004*/ 	.word	0x00000082


	//----- nvinfo : EIATTR_KPARAM_INFO
	.align		4
.L_1155:
        /*0008*/ 	.byte	0x04, 0x17
        /*000a*/ 	.short	(.L_1157 - .L_1156)
.L_1156:
        /*000c*/ 	.word	0x00000000
        /*0010*/ 	.short	0x0001
        /*0012*/ 	.short	0x0008
        /*0014*/ 	.byte	0x00, 0xf0, 0x81, 0x0f


	//----- nvinfo : EIATTR_KPARAM_INFO
	.align		4
.L_1157:
        /*0018*/ 	.byte	0x04, 0x17
        /*001a*/ 	.short	(.L_1159 - .L_1158)
.L_1158:
        /*001c*/ 	.word	0x00000000
        /*0020*/ 	.short	0x0000
        /*0022*/ 	.short	0x0000
        /*0024*/ 	.byte	0x00, 0xf0, 0x11, 0x00


	//----- nvinfo : EIATTR_SPARSE_MMA_MASK
	.align		4
.L_1159:
        /*0028*/ 	.byte	0x03, 0x50
        /*002a*/ 	.short	0x0000


	//----- nvinfo : EIATTR_MAXREG_COUNT
	.align		4
        /*002c*/ 	.byte	0x03, 0x1b
        /*002e*/ 	.short	0x0040


	//----- nvinfo : EIATTR_MERCURY_ISA_VERSION
	.align		4
        /*0030*/ 	.byte	0x03, 0x5f
        /*0032*/ 	.short	0x0101


	//----- nvinfo : EIATTR_EXIT_INSTR_OFFSETS
	.align		4
        /*0034*/ 	.byte	0x04, 0x1c
        /*0036*/ 	.short	(.L_1161 - .L_1160)


	//   ....[0]....
.L_1160:
        /*0038*/ 	.word	0x00016000


	//   ....[1]....
        /*003c*/ 	.word	0x00019210


	//----- nvinfo : EIATTR_MAX_THREADS
	.align		4
.L_1161:
        /*0040*/ 	.byte	0x04, 0x05
        /*0042*/ 	.short	(.L_1163 - .L_1162)
.L_1162:
        /*0044*/ 	.word	0x00000080
        /*0048*/ 	.word	0x00000001
        /*004c*/ 	.word	0x00000001


	//----- nvinfo : EIATTR_CRS_STACK_SIZE
	.align		4
.L_1163:
        /*0050*/ 	.byte	0x04, 0x1e
        /*0052*/ 	.short	(.L_1165 - .L_1164)
.L_1164:
        /*0054*/ 	.word	0x00000000


	//----- nvinfo : EIATTR_CBANK_PARAM_SIZE
	.align		4
.L_1165:
        /*0058*/ 	.byte	0x03, 0x19
        /*005a*/ 	.short	0x03e8


	//----- nvinfo : EIATTR_PARAM_CBANK
	.align		4
        /*005c*/ 	.byte	0x04, 0x0a
        /*005e*/ 	.short	(.L_1167 - .L_1166)
	.align		4
.L_1166:
        /*0060*/ 	.word	index@(.nv.constant0._ZN2at6native73_GLOBAL__N__c8866d80_35_SparseBinaryOpIntersectionKernel_cu_9e10b42f_311112apply_kernelILi128ELi8EZNS1_29binary_op_intersection_kernelINS1_9RhsProjOpEalEEvRNS_14TensorIteratorEllRKNS_6TensorEbEUliE_EEviT1_)
        /*0064*/ 	.short	0x0210
        /*0066*/ 	.short	0x03e8


	//----- nvinfo : EIATTR_SW_WAR
	.align		4
.L_1167:
        /*0068*/ 	.byte	0x04, 0x36
        /*006a*/ 	.short	(.L_1169 - .L_1168)
.L_1168:
        /*006c*/ 	.word	0x00000008
.L_1169:


//--------------------- .nv.info._ZN2at6native73_GLOBAL__N__c8866d80_35_SparseBinaryOpIntersectionKernel_cu_9e10b42f_311112apply_kernelILi128ELi8EZNS1_29binary_op_intersection_kernelINS1_9RhsProjOpEhlEEvRNS_14TensorIteratorEllRKNS_6TensorEbEUliE_EEviT1_ --------------------------
	.section	.nv.info._ZN2at6native73_GLOBAL__N__c8866d80_35_SparseBinaryOpIntersectionKernel_cu_9e10b42f_311112apply_kernelILi128ELi8EZNS1_29binary_op_intersection_kernelINS1_9RhsProjOpEhlEEvRNS_14TensorIteratorEllRKNS_6TensorEbEUliE_EEviT1_,"",@"SHT_CUDA_INFO"
	.sectionflags	@""
	.align	4


	//----- nvinfo : EIATTR_CUDA_API_VERSION
	.align		4
        /*0000*/ 	.byte	0x04, 0x37
        /*0002*/ 	.short	(.L_1171 - .L_1170)
.L_1170:
        /*0004*/ 	.word	0x00000082


	//----- nvinfo : EIATTR_KPARAM_INFO
	.align		4
.L_1171:
        /*0008*/ 	.byte	0x04, 0x17
        /*000a*/ 	.short	(.L_1173 - .L_1172)
.L_1172:
        /*000c*/ 	.word	0x00000000
        /*0010*/ 	.short	0x0001
        /*0012*/ 	.short	0x0008
        /*0014*/ 	.byte	0x00, 0xf0, 0x81, 0x0f


	//----- nvinfo : EIATTR_KPARAM_INFO
	.align		4
.L_1173:
        /*0018*/ 	.byte	0x04, 0x17
        /*001a*/ 	.short	(.L_1175 - .L_1174)
.L_1174:
        /*001c*/ 	.word	0x00000000
        /*0020*/ 	.short	0x0000
        /*0022*/ 	.short	0x0000
        /*0024*/ 	.byte	0x00, 0xf0, 0x11, 0x00


	//----- nvinfo : EIATTR_SPARSE_MMA_MASK
	.align		4
.L_1175:
        /*0028*/ 	.byte	0x03, 0x50
        /*002a*/ 	.short	0x0000


	//----- nvinfo : EIATTR_MAXREG_COUNT
	.align		4
        /*002c*/ 	.byte	0x03, 0x1b
        /*002e*/ 	.short	0x0040


	//----- nvinfo : EIATTR_MERCURY_ISA_VERSION
	.align		4
        /*0030*/ 	.byte	0x03, 0x5f
        /*0032*/ 	.short	0x0101


	//----- nvinfo : EIATTR_EXIT_INSTR_OFFSETS
	.align		4
        /*0034*/ 	.byte	0x04, 0x1c
        /*0036*/ 	.short	(.L_1177 - .L_1176)


	//   ....[0]....
.L_1176:
        /*0038*/ 	.word	0x000158d0


	//   ....[1]....
        /*003c*/ 	.word	0x00018a10


	//----- nvinfo : EIATTR_MAX_THREADS
	.align		4
.L_1177:
        /*0040*/ 	.byte	0x04, 0x05
        /*0042*/ 	.short	(.L_1179 - .L_1178)
.L_1178:
        /*0044*/ 	.word	0x00000080
        /*0048*/ 	.word	0x00000001
        /*004c*/ 	.word	0x00000001


	//----- nvinfo : EIATTR_CRS_STACK_SIZE
	.align		4
.L_1179:
        /*0050*/ 	.byte	0x04, 0x1e
        /*0052*/ 	.short	(.L_1181 - .L_1180)
.L_1180:
        /*0054*/ 	.word	0x00000000


	//----- nvinfo : EIATTR_CBANK_PARAM_SIZE
	.align		4
.L_1181:
        /*0058*/ 	.byte	0x03, 0x19
        /*005a*/ 	.short	0x03e8


	//----- nvinfo : EIATTR_PARAM_CBANK
	.align		4
        /*005c*/ 	.byte	0x04, 0x0a
        /*005e*/ 	.short	(.L_1183 - .L_1182)
	.align		4
.L_1182:
        /*0060*/ 	.word	index@(.nv.constant0._ZN2at6native73_GLOBAL__N__c8866d80_35_SparseBinaryOpIntersectionKernel_cu_9e10b42f_311112apply_kernelILi128ELi8EZNS1_29binary_op_intersection_kernelINS1_9RhsProjOpEhlEEvRNS_14TensorIteratorEllRKNS_6TensorEbEUliE_EEviT1_)
        /*0064*/ 	.short	0x0210
        /*0066*/ 	.short	0x03e8


	//----- nvinfo : EIATTR_SW_WAR
	.align		4
.L_1183:
        /*0068*/ 	.byte	0x04, 0x36
        /*006a*/ 	.short	(.L_1185 - .L_1184)
.L_1184:
        /*006c*/ 	.word	0x00000008
.L_1185:


//--------------------- .nv.info._ZN2at6native73_GLOBAL__N__c8866d80_35_SparseBinaryOpIntersectionKernel_cu_9e10b42f_311112apply_kernelILi128ELi8EZNS1_29binary_op_intersection_kernelINS1_5MulOpEN3c107complexINS5_4HalfEEElEEvRNS_14TensorIteratorEllRKNS_6TensorEbEUliE_EEviT1_ --------------------------
	.section	.nv.info._ZN2at6native73_GLOBAL__N__c8866d80_35_SparseBinaryOpIntersectionKernel_cu_9e10b42f_311112apply_kernelILi128ELi8EZNS1_29binary_op_intersection_kernelINS1_5MulOpEN3c107complexINS5_4HalfEEElEEvRNS_14TensorIteratorEllRKNS_6TensorEbEUliE_EEviT1_,"",@"SHT_CUDA_INFO"
	.sectionflags	@""
	.align	4


	//----- nvinfo : EIATTR_CUDA_API_VERSION
	.align		4
        /*0000*/ 	.byte	0x04, 0x37
        /*0002*/ 	.short	(.L_1187 - .L_1186)
.L_1186:
        /*0004*/ 	.word	0x00000082


	//----- nvinfo : EIATTR_KPARAM_INFO
	.align		4
.L_1187:
        /*0008*/ 	.byte	0x04, 0x17
        /*000a*/ 	.short	(.L_1189 - .L_1188)
.L_1188:
        /*000c*/ 	.word	0x00000000
        /*0010*/ 	.short	0x0001
        /*0012*/ 	.short	0x0008
        /*0014*/ 	.byte	0x00, 0xf0, 0x81, 0x0f


	//----- nvinfo : EIATTR_KPARAM_INFO
	.align		4
.L_1189:
        /*0018*/ 	.byte	0x04, 0x17
        /*001a*/ 	.short	(.L_1191 - .L_1190)
.L_1190:
        /*001c*/ 	.word	0x00000000
        /*0020*/ 	.short	0x0000
        /*0022*/ 	.short	0x0000
        /*0024*/ 	.byte	0x00, 0xf0, 0x11, 0x00


	//----- nvinfo : EIATTR_SPARSE_MMA_MASK
	.align		4
.L_1191:
        /*0028*/ 	.byte	0x03, 0x50
        /*002a*/ 	.short	0x0000


	//----- nvinfo : EIATTR_MAXREG_COUNT
	.align		4
        /*002c*/ 	.byte	0x03, 0x1b
        /*002e*/ 	.short	0x0040


	//----- nvinfo : EIATTR_MERCURY_ISA_VERSION
	.align		4
        /*0030*/ 	.byte	0x03, 0x5f
        /*0032*/ 	.short	0x0101


	//----- nvinfo : EIATTR_EXIT_INSTR_OFFSETS
	.align		4
        /*0034*/ 	.byte	0x04, 0x1c
        /*0036*/ 	.short	(.L_1193 - .L_1192)


	//   ....[0]....
.L_1192:
        /*0038*/ 	.word	0x000123f0


	//   ....[1]....
        /*003c*/ 	.word	0x00014d30


	//----- nvinfo : EIATTR_MAX_THREADS
	.align		4
.L_1193:
        /*0040*/ 	.byte	0x04, 0x05
        /*0042*/ 	.short	(.L_1195 - .L_1194)
.L_1194:
        /*0044*/ 	.word	0x00000080
        /*0048*/ 	.word	0x00000001
        /*004c*/ 	.word	0x00000001


	//----- nvinfo : EIATTR_CRS_STACK_SIZE
	.align		4
.L_1195:
        /*0050*/ 	.byte	0x04, 0x1e
        /*0052*/ 	.short	(.L_1197 - .L_1196)
.L_1196:
        /*0054*/ 	.word	0x00000000


	//----- nvinfo : EIATTR_CBANK_PARAM_SIZE
	.align		4
.L_1197:
        /*0058*/ 	.byte	0x03, 0x19
        /*005a*/ 	.short	0x03e8


	//----- nvinfo : EIATTR_PARAM_CBANK
	.align		4
        /*005c*/ 	.byte	0x04, 0x0a
        /*005e*/ 	.short	(.L_1199 - .L_1198)
	.align		4
.L_1198:
        /*0060*/ 	.word	index@(.nv.constant0._ZN2at6native73_GLOBAL__N__c8866d80_35_SparseBinaryOpIntersectionKernel_cu_9e10b42f_311112apply_kernelILi128ELi8EZNS1_29binary_op_intersection_kernelINS1_5MulOpEN3c107complexINS5_4HalfEEElEEvRNS_14TensorIteratorEllRKNS_6TensorEbEUliE_EEviT1_)
        /*0064*/ 	.short	0x0210
        /*0066*/ 	.short	0x03e8


	//----- nvinfo : EIATTR_SW_WAR
	.align		4
.L_1199:
        /*0068*/ 	.byte	0x04, 0x36
        /*006a*/ 	.short	(.L_1201 - .L_1200)
.L_1200:
        /*006c*/ 	.word	0x00000008
.L_1201:


//--------------------- .nv.info._ZN2at6native73_GLOBAL__N__c8866d80_35_SparseBinaryOpIntersectionKernel_cu_9e10b42f_311112apply_kernelILi128ELi8EZNS1_29binary_op_intersection_kernelINS1_5MulOpEN3c108BFloat16ElEEvRNS_14TensorIteratorEllRKNS_6TensorEbEUliE_EEviT1_ --------------------------
	.section	.nv.info._ZN2at6native73_GLOBAL__N__c8866d80_35_SparseBinaryOpIntersectionKernel_cu_9e10b42f_311112apply_kernelILi128ELi8EZNS1_29binary_op_intersection_kernelINS1_5MulOpEN3c108BFloat16ElEEvRNS_14TensorIteratorEllRKNS_6TensorEbEUliE_EEviT1_,"",@"SHT_CUDA_INFO"
	.sectionflags	@""
	.align	4


	//----- nvinfo : EIATTR_CUDA_API_VERSION
	.align		4
        /*0000*/ 	.byte	0x04, 0x37
        /*0002*/ 	.short	(.L_1203 - .L_1202)
.L_1202:
        /*0004*/ 	.word	0x00000082


	//----- nvinfo : EIATTR_KPARAM_INFO
	.align		4
.L_1203:
        /*0008*/ 	.byte	0x04, 0x17
        /*000a*/ 	.short	(.L_1205 - .L_1204)
.L_1204:
        /*000c*/ 	.word	0x00000000
        /*0010*/ 	.short	0x0001
        /*0012*/ 	.short	0x0008
        /*0014*/ 	.byte	0x00, 0xf0, 0x81, 0x0f


	//----- nvinfo : EIATTR_KPARAM_INFO
	.align		4
.L_1205:
        /*0018*/ 	.byte	0x04, 0x17
        /*001a*/ 	.short	(.L_1207 - .L_1206)
.L_1206:
        /*001c*/ 	.word	0x00000000
        /*0020*/ 	.short	0x0000
        /*0022*/ 	.short	0x0000
        /*0024*/ 	.byte	0x00, 0xf0, 0x11, 0x00


	//----- nvinfo : EIATTR_SPARSE_MMA_MASK
	.align		4
.L_1207:
        /*0028*/ 	.byte	0x03, 0x50
        /*002a*/ 	.short	0x0000


	//----- nvinfo : EIATTR_MAXREG_COUNT
	.align		4
        /*002c*/ 	.byte	0x03, 0x1b
        /*002e*/ 	.short	0x0040


	//----- nvinfo : EIATTR_MERCURY_ISA_VERSION
	.align		4
        /*0030*/ 	.byte	0x03, 0x5f
        /*0032*/ 	.short	0x0101


	//----- nvinfo : EIATTR_EXIT_INSTR_OFFSETS
	.align		4
        /*0034*/ 	.byte	0x04, 0x1c
        /*0036*/ 	.short	(.L_1209 - .L_1208)


	//   ....[0]....
.L_1208:
        /*0038*/ 	.word	0x00018910


	//   ....[1]....
        /*003c*/ 	.word	0x0001c0f0


	//----- nvinfo : EIATTR_MAX_THREADS
	.align		4
.L_1209:
        /*0040*/ 	.byte	0x04, 0x05
        /*0042*/ 	.short	(.L_1211 - .L_1210)
.L_1210:
        /*0044*/ 	.word	0x00000080
        /*0048*/ 	.word	0x00000001
        /*004c*/ 	.word	0x00000001


	//----- nvinfo : EIATTR_CRS_STACK_SIZE
	.align		4
.L_1211:
        /*0050*/ 	.byte	0x04, 0x1e
        /*0052*/ 	.short	(.L_1213 - .L_1212)
.L_1212:
        /*0054*/ 	.word	0x00000000


	//----- nvinfo : EIATTR_CBANK_PARAM_SIZE
	.align		4
.L_1213:
        /*0058*/ 	.byte	0x03, 0x19
        /*005a*/ 	.short	0x03e8


	//----- nvinfo : EIATTR_PARAM_CBANK
	.align		4
        /*005c*/ 	.byte	0x04, 0x0a
        /*005e*/ 	.short	(.L_1215 - .L_1214)
	.align		4
.L_1214:
        /*0060*/ 	.word	index@(.nv.constant0._ZN2at6native73_GLOBAL__N__c8866d80_35_SparseBinaryOpIntersectionKernel_cu_9e10b42f_311112apply_kernelILi128ELi8EZNS1_29binary_op_intersection_kernelINS1_5MulOpEN3c108BFloat16ElEEvRNS_14TensorIteratorEllRKNS_6TensorEbEUliE_EEviT1_)
        /*0064*/ 	.short	0x0210
        /*0066*/ 	.short	0x03e8


	//----- nvinfo : EIATTR_SW_WAR
	.align		4
.L_1215:
        /*0068*/ 	.byte	0x04, 0x36
        /*006a*/ 	.short	(.L_1217 - .L_1216)
.L_1216:
        /*006c*/ 	.word	0x00000008
.L_1217:


//--------------------- .nv.info._ZN2at6native73_GLOBAL__N__c8866d80_35_SparseBinaryOpIntersectionKernel_cu_9e10b42f_311112apply_kernelILi128ELi8EZNS1_29binary_op_intersection_kernelINS1_5MulOpEN3c104HalfElEEvRNS_14TensorIteratorEllRKNS_6TensorEbEUliE_EEviT1_ --------------------------
	.section	.nv.info._ZN2at6native73_GLOBAL__N__c8866d80_35_SparseBinaryOpIntersectionKernel_cu_9e10b42f_311112apply_kernelILi128ELi8EZNS1_29binary_op_intersection_kernelINS1_5MulOpEN3c104HalfElEEvRNS_14TensorIteratorEllRKNS_6TensorEbEUliE_EEviT1_,"",@"SHT_CUDA_INFO"
	.sectionflags	@""
	.align	4


	//----- nvinfo : EIATTR_CUDA_API_VERSION
	.align		4
        /*0000*/ 	.byte	0x04, 0x37
        /*0002*/ 	.short	(.L_1219 - .L_1218)
.L_1218:
        /*0004*/ 	.word	0x00000082


	//----- nvinfo : EIATTR_KPARAM_INFO
	.align		4
.L_1219:
        /*0008*/ 	.byte	0x04, 0x17
        /*000a*/ 	.short	(.L_1221 - .L_1220)
.L_1220:
        /*000c*/ 	.word	0x00000000
        /*0010*/ 	.short	0x0001
        /*0012*/ 	.short	0x0008
        /*0014*/ 	.byte	0x00, 0xf0, 0x81, 0x0f


	//----- nvinfo : EIATTR_KPARAM_INFO
	.align		4
.L_1221:
        /*0018*/ 	.byte	0x04, 0x17
        /*001a*/ 	.short	(.L_1223 - .L_1222)
.L_1222:
        /*001c*/ 	.word	0x00000000
        /*0020*/ 	.short	0x0000
        /*0022*/ 	.short	0x0000
        /*0024*/ 	.byte	0x00, 0xf0, 0x11, 0x00


	//----- nvinfo : EIATTR_SPARSE_MMA_MASK
	.align		4
.L_1223:
        /*0028*/ 	.byte	0x03, 0x50
        /*002a*/ 	.short	0x0000


	//----- nvinfo : EIATTR_MAXREG_COUNT
	.align		4
        /*002c*/ 	.byte	0x03, 0x1b
        /*002e*/ 	.short	0x0040


	//----- nvinfo : EIATTR_MERCURY_ISA_VERSION
	.align		4
        /*0030*/ 	.byte	0x03, 0x5f
        /*0032*/ 	.short	0x0101


	//----- nvinfo : EIATTR_EXIT_INSTR_OFFSETS
	.align		4
        /*0034*/ 	.byte	0x04, 0x1c
        /*0036*/ 	.short	(.L_1225 - .L_1224)


	//   ....[0]....
.L_1224:
        /*0038*/ 	.word	0x00018910


	//   ....[1]....
        /*003c*/ 	.word	0x0001c0f0


	//----- nvinfo : EIATTR_MAX_THREADS
	.align		4
.L_1225:
        /*0040*/ 	.byte	0x04, 0x05
        /*0042*/ 	.short	(.L_1227 - .L_1226)
.L_1226:
        /*0044*/ 	.word	0x00000080
        /*0048*/ 	.word	0x00000001
        /*004c*/ 	.word	0x00000001


	//----- nvinfo : EIATTR_CRS_STACK_SIZE
	.align		4
.L_1227:
        /*0050*/ 	.byte	0x04, 0x1e
        /*0052*/ 	.short	(.L_1229 - .L_1228)
.L_1228:
        /*0054*/ 	.word	0x00000000


	//----- nvinfo : EIATTR_CBANK_PARAM_SIZE
	.align		4
.L_1229:
        /*0058*/ 	.byte	0x03, 0x19
        /*005a*/ 	.short	0x03e8


	//----- nvinfo : EIATTR_PARAM_CBANK
	.align		4
        /*005c*/ 	.byte	0x04, 0x0a
        /*005e*/ 	.short	(.L_1231 - .L_1230)
	.align		4
.L_1230:
        /*0060*/ 	.word	index@(.nv.constant0._ZN2at6native73_GLOBAL__N__c8866d80_35_SparseBinaryOpIntersectionKernel_cu_9e10b42f_311112apply_kernelILi128ELi8EZNS1_29binary_op_intersection_kernelINS1_5MulOpEN3c104HalfElEEvRNS_14TensorIteratorEllRKNS_6TensorEbEUliE_EEviT1_)
        /*0064*/ 	.short	0x0210
        /*0066*/ 	.short	0x03e8


	//----- nvinfo : EIATTR_SW_WAR
	.align		4
.L_1231:
        /*0068*/ 	.byte	0x04, 0x36
        /*006a*/ 	.short	(.L_1233 - .L_1232)
.L_1232:
        /*006c*/ 	.word	0x00000008
.L_1233:


//--------------------- .nv.info._ZN2at6native73_GLOBAL__N__c8866d80_35_SparseBinaryOpIntersectionKernel_cu_9e10b42f_311112apply_kernelILi128ELi8EZNS1_29binary_op_intersection_kernelINS1_5MulOpEblEEvRNS_14TensorIteratorEllRKNS_6TensorEbEUliE_EEviT1_ --------------------------
	.section	.nv.info._ZN2at6native73_GLOBAL__N__c8866d80_35_SparseBinaryOpIntersectionKernel_cu_9e10b42f_311112apply_kernelILi128ELi8EZNS1_29binary_op_intersection_kernelINS1_5MulOpEblEEvRNS_14TensorIteratorEllRKNS_6TensorEbEUliE_EEviT1_,"",@"SHT_CUDA_INFO"
	.sectionflags	@""
	.align	4


	//----- nvinfo : EIATTR_CUDA_API_VERSION
	.align		4
        /*0000*/ 	.byte	0x04, 0x37
        /*0002*/ 	.short	(.L_1235 - .L_1234)
.L_1234:
        /*0004*/ 	.word	0x00000082


	//----- nvinfo : EIATTR_KPARAM_INFO
	.align		4
.L_1235:
        /*0008*/ 	.byte	0x04, 0x17
        /*000a*/ 	.short	(.L_1237 - .L_1236)
.L_1236:
        /*000c*/ 	.word	0x00000000
        /*0010*/ 	.short	0x0001
        /*0012*/ 	.short	0x0008
        /*0014*/ 	.byte	0x00, 0xf0, 0x81, 0x0f


	//----- nvinfo : EIATTR_KPARAM_INFO
	.align		4
.L_1237:
        /*0018*/ 	.byte	0x04, 0x17
        /*001a*/ 	.short	(.L_1239 - .L_1238)
.L_1238:
        /*001c*/ 	.word	0x00000000
        /*0020*/ 	.short	0x0000
        /*0022*/ 	.short	0x0000
        /*0024*/ 	.byte	0x00, 0xf0, 0x11, 0x00


	//----- nvinfo : EIATTR_SPARSE_MMA_MASK
	.align		4
.L_1239:
        /*0028*/ 	.byte	0x03, 0x50
        /*002a*/ 	.short	0x0000


	//----- nvinfo : EIATTR_MAXREG_COUNT
	.align		4
        /*002c*/ 	.byte	0x03, 0x1b
        /*002e*/ 	.short	0x0040


	//----- nvinfo : EIATTR_MERCURY_ISA_VERSION
	.align		4
        /*0030*/ 	.byte	0x03, 0x5f
        /*0032*/ 	.short	0x0101


	//----- nvinfo : EIATTR_EXIT_INSTR_OFFSETS
	.align		4
        /*0034*/ 	.byte	0x04, 0x1c
        /*0036*/ 	.short	(.L_1241 - .L_1240)


	//   ....[0]....
.L_1240:
        /*0038*/ 	.word	0x000110a0


	//   ....[1]....
        /*003c*/ 	.word	0x00013700


	//----- nvinfo : EIATTR_MAX_THREADS
	.align		4
.L_1241:
        /*0040*/ 	.byte	0x04, 0x05
        /*0042*/ 	.short	(.L_1243 - .L_1242)
.L_1242:
        /*0044*/ 	.word	0x00000080
        /*0048*/ 	.word	0x00000001
        /*004c*/ 	.word	0x00000001


	//----- nvinfo : EIATTR_CRS_STACK_SIZE
	.align		4
.L_1243:
        /*0050*/ 	.byte	0x04, 0x1e
        /*0052*/ 	.short	(.L_1245 - .L_1244)
.L_1244:
        /*0054*/ 	.word	0x00000000


	//----- nvinfo : EIATTR_CBANK_PARAM_SIZE
	.align		4
.L_1245:
        /*0058*/ 	.byte	0x03, 0x19
        /*005a*/ 	.short	0x03e8


	//----- nvinfo : EIATTR_PARAM_CBANK
	.align		4
        /*005c*/ 	.byte	0x04, 0x0a
        /*005e*/ 	.short	(.L_1247 - .L_1246)
	.align		4
.L_1246:
        /*0060*/ 	.word	index@(.nv.constant0._ZN2at6native73_GLOBAL__N__c8866d80_35_SparseBinaryOpIntersectionKernel_cu_9e10b42f_311112apply_kernelILi128ELi8EZNS1_29binary_op_intersection_kernelINS1_5MulOpEblEEvRNS_14TensorIteratorEllRKNS_6TensorEbEUliE_EEviT1_)
        /*0064*/ 	.short	0x0210
        /*0066*/ 	.short	0x03e8


	//----- nvinfo : EIATTR_SW_WAR
	.align		4
.L_1247:
        /*0068*/ 	.byte	0x04, 0x36
        /*006a*/ 	.short	(.L_1249 - .L_1248)
.L_1248:
        /*006c*/ 	.word	0x00000008
.L_1249:


//--------------------- .nv.info._ZN2at6native73_GLOBAL__N__c8866d80_35_SparseBinaryOpIntersectionKernel_cu_9e10b42f_311112apply_kernelILi128ELi8EZNS1_29binary_op_intersection_kernelINS1_5MulOpEN3c107complexIfEElEEvRNS_14TensorIteratorEllRKNS_6TensorEbEUliE_EEviT1_ --------------------------
	.section	.nv.info._ZN2at6native73_GLOBAL__N__c8866d80_35_SparseBinaryOpIntersectionKernel_cu_9e10b42f_311112apply_kernelILi128ELi8EZNS1_29binary_op_intersection_kernelINS1_5MulOpEN3c107complexIfEElEEvRNS_14TensorIteratorEllRKNS_6TensorEbEUliE_EEviT1_,"",@"SHT_CUDA_INFO"
	.sectionflags	@""
	.align	4


	//----- nvinfo : EIATTR_CUDA_API_VERSION
	.align		4
        /*0000*/ 	.byte	0x04, 0x37
        /*0002*/ 	.short	(.L_1251 - .L_1250)
.L_1250:
        /*0004*/ 	.word	0x00000082


	//----- nvinfo : EIATTR_KPARAM_INFO
	.align		4
.L_1251:
        /*0008*/ 	.byte	0x04, 0x17
        /*000a*/ 	.short	(.L_1253 - .L_1252)
.L_1252:
        /*000c*/ 	.word	0x00000000
        /*0010*/ 	.short	0x0001
        /*0012*/ 	.short	0x0008
        /*0014*/ 	.byte	0x00, 0xf0, 0x81, 0x0f


	//----- nvinfo : EIATTR_KPARAM_INFO
	.align		4
.L_1253:
        /*0018*/ 	.byte	0x04, 0x17
        /*001a*/ 	.short	(.L_1255 - .L_1254)
.L_1254:
        /*001c*/ 	.word	0x00000000
        /*0020*/ 	.short	0x0000
        /*0022*/ 	.short	0x0000
        /*0024*/ 	.byte	0x00, 0xf0, 0x11, 0x00


	//----- nvinfo : EIATTR_SPARSE_MMA_MASK
	.align		4
.L_1255:
        /*0028*/ 	.byte	0x03, 0x50
        /*002a*/ 	.short	0x0000


	//----- nvinfo : EIATTR_MAXREG_COUNT
	.align		4
        /*002c*/ 	.byte	0x03, 0x1b
        /*002e*/ 	.short	0x0040


	//----- nvinfo : EIATTR_MERCURY_ISA_VERSION
	.align		4
        /*0030*/ 	.byte	0x03, 0x5f
        /*0032*/ 	.short	0x0101


	//----- nvinfo : EIATTR_EXIT_INSTR_OFFSETS
	.align		4
        /*0034*/ 	.byte	0x04, 0x1c
        /*0036*/ 	.short	(.L_1257 - .L_1256)


	//   ....[0]....
.L_1256:
        /*0038*/ 	.word	0x00011820


	//   ....[1]....
        /*003c*/ 	.word	0x00013fc0


	//----- nvinfo : EIATTR_MAX_THREADS
	.align		4
.L_1257:
        /*0040*/ 	.byte	0x04, 0x05
        /*0042*/ 	.short	(.L_1259 - .L_1258)
.L_1258:
        /*0044*/ 	.word	0x00000080
        /*0048*/ 	.word	0x00000001
        /*004c*/ 	.word	0x00000001


	//----- nvinfo : EIATTR_CRS_STACK_SIZE
	.align		4
.L_1259:
        /*0050*/ 	.byte	0x04, 0x1e
        /*0052*/ 	.short	(.L_1261 - .L_1260)
.L_1260:
        /*0054*/ 	.word	0x00000000


	//----- nvinfo : EIATTR_CBANK_PARAM_SIZE
	.align		4
.L_1261:
        /*0058*/ 	.byte	0x03, 0x19
        /*005a*/ 	.short	0x03e8


	//----- nvinfo : EIATTR_PARAM_CBANK
	.align		4
        /*005c*/ 	.byte	0x04, 0x0a
        /*005e*/ 	.short	(.L_1263 - .L_1262)
	.align		4
.L_1262:
        /*0060*/ 	.word	index@(.nv.constant0._ZN2at6native73_GLOBAL__N__c8866d80_35_SparseBinaryOpIntersectionKernel_cu_9e10b42f_311112apply_kernelILi128ELi8EZNS1_29binary_op_intersection_kernelINS1_5MulOpEN3c107complexIfEElEEvRNS_14TensorIteratorEllRKNS_6TensorEbEUliE_EEviT1_)
        /*0064*/ 	.short	0x0210
        /*0066*/ 	.short	0x03e8


	//----- nvinfo : EIATTR_SW_WAR
	.align		4
.L_1263:
        /*0068*/ 	.byte	0x04, 0x36
        /*006a*/ 	.short	(.L_1265 - .L_1264)
.L_1264:
        /*006c*/ 	.word	0x00000008
.L_1265:


//--------------------- .nv.info._ZN2at6native73_GLOBAL__N__c8866d80_35_SparseBinaryOpIntersectionKernel_cu_9e10b42f_311112apply_kernelILi128ELi8EZNS1_29binary_op_intersection_kernelINS1_5MulOpEN3c107complexIdEElEEvRNS_14TensorIteratorEllRKNS_6TensorEbEUliE_EEviT1_ --------------------------
	.section	.nv.info._ZN2at6native73_GLOBAL__N__c8866d80_35_SparseBinaryOpIntersectionKernel_cu_9e10b42f_311112apply_kernelILi128ELi8EZNS1_29binary_op_intersection_kernelINS1_5MulOpEN3c107complexIdEElEEvRNS_14TensorIteratorEllRKNS_6TensorEbEUliE_EEviT1_,"",@"SHT_CUDA_INFO"
	.sectionflags	@""
	.align	4


	//----- nvinfo : EIATTR_CUDA_API_VERSION
	.align		4
        /*0000*/ 	.byte	0x04, 0x37
        /*0002*/ 	.short	(.L_1267 - .L_1266)
.L_1266:
        /*0004*/ 	.word	0x00000082


	//----- nvinfo : EIATTR_KPARAM_INFO
	.align		4
.L_1267:
        /*0008*/ 	.byte	0x04, 0x17
        /*000a*/ 	.short	(.L_1269 - .L_1268)
.L_1268:
        /*000c*/ 	.word	0x00000000
        /*0010*/ 	.short	0x0001
        /*0012*/ 	.short	0x0008
        /*0014*/ 	.byte	0x00, 0xf0, 0x81, 0x0f


	//----- nvinfo : EIATTR_KPARAM_INFO
	.align		4
.L_1269:
        /*0018*/ 	.byte	0x04, 0x17
        /*001a*/ 	.short	(.L_1271 - .L_1270)
.L_1270:
        /*001c*/ 	.word	0x00000000
        /*0020*/ 	.short	0x0000
        /*0022*/ 	.short	0x0000
        /*0024*/ 	.byte	0x00, 0xf0, 0x11, 0x00


	//----- nvinfo : EIATTR_SPARSE_MMA_MASK
	.align		4
.L_1271:
        /*0028*/ 	.byte	0x03, 0x50
        /*002a*/ 	.short	0x0000


	//----- nvinfo : EIATTR_MAXREG_COUNT
	.align		4
        /*002c*/ 	.byte	0x03, 0x1b
        /*002e*/ 	.short	0x0040


	//----- nvinfo : EIATTR_MERCURY_ISA_VERSION
	.align		4
        /*0030*/ 	.byte	0x03, 0x5f
        /*0032*/ 	.short	0x0101


	//----- nvinfo : EIATTR_EXIT_INSTR_OFFSETS
	.align		4
        /*0034*/ 	.byte	0x04, 0x1c
        /*0036*/ 	.short	(.L_1273 - .L_1272)


	//   ....[0]....
.L_1272:
        /*0038*/ 	.word	0x000119c0


	//   ....[1]....
        /*003c*/ 	.word	0x00014190


	//----- nvinfo : EIATTR_MAX_THREADS
	.align		4
.L_1273:
        /*0040*/ 	.byte	0x04, 0x05
        /*0042*/ 	.short	(.L_1275 - .L_1274)
.L_1274:
        /*0044*/ 	.word	0x00000080
        /*0048*/ 	.word	0x00000001
        /*004c*/ 	.word	0x00000001


	//----- nvinfo : EIATTR_CRS_STACK_SIZE
	.align		4
.L_1275:
        /*0050*/ 	.byte	0x04, 0x1e
        /*0052*/ 	.short	(.L_1277 - .L_1276)
.L_1276:
        /*0054*/ 	.word	0x00000000


	//----- nvinfo : EIATTR_CBANK_PARAM_SIZE
	.align		4
.L_1277:
        /*0058*/ 	.byte	0x03, 0x19
        /*005a*/ 	.short	0x03e8


	//----- nvinfo : EIATTR_PARAM_CBANK
	.align		4
        /*005c*/ 	.byte	0x04, 0x0a
        /*005e*/ 	.short	(.L_1279 - .L_1278)
	.align		4
.L_1278:
        /*0060*/ 	.word	index@(.nv.constant0._ZN2at6native73_GLOBAL__N__c8866d80_35_SparseBinaryOpIntersectionKernel_cu_9e10b42f_311112apply_kernelILi128ELi8EZNS1_29binary_op_intersection_kernelINS1_5MulOpEN3c107complexIdEElEEvRNS_14TensorIteratorEllRKNS_6TensorEbEUliE_EEviT1_)
        /*0064*/ 	.short	0x0210
        /*0066*/ 	.short	0x03e8


	//----- nvinfo : EIATTR_SW_WAR
	.align		4
.L_1279:
        /*0068*/ 	.byte	0x04, 0x36
        /*006a*/ 	.short	(.L_1281 - .L_1280)
.L_1280:
        /*006c*/ 	.word	0x00000008
.L_1281:


//--------------------- .nv.info._ZN2at6native73_GLOBAL__N__c8866d80_35_SparseBinaryOpIntersectionKernel_cu_9e10b42f_311112apply_kernelILi128ELi8EZNS1_29binary_op_intersection_kernelINS1_5MulOpEflEEvRNS_14TensorIteratorEllRKNS_6TensorEbEUliE_EEviT1_ --------------------------
	.section	.nv.info._ZN2at6native73_GLOBAL__N__c8866d80_35_SparseBinaryOpIntersectionKernel_cu_9e10b42f_311112apply_kernelILi128ELi8EZNS1_29binary_op_intersection_kernelINS1_5MulOpEflEEvRNS_14TensorIteratorEllRKNS_6TensorEbEUliE_EEviT1_,"",@"SHT_CUDA_INFO"
	.sectionflags	@""
	.align	4


	//----- nvinfo : EIATTR_CUDA_API_VERSION
	.align		4
        /*0000*/ 	.byte	0x04, 0x37
        /*0002*/ 	.short	(.L_1283 - .L_1282)
.L_1282:
        /*0004*/ 	.word	0x00000082


	//----- nvinfo : EIATTR_KPARAM_INFO
	.align		4
.L_1283:
        /*0008*/ 	.byte	0x04, 0x17
        /*000a*/ 	.short	(.L_1285 - .L_1284)
.L_1284:
        /*000c*/ 	.word	0x00000000
        /*0010*/ 	.short	0x0001
        /*0012*/ 	.short	0x0008
        /*0014*/ 	.byte	0x00, 0xf0, 0x81, 0x0f


	//----- nvinfo : EIATTR_KPARAM_INFO
	.align		4
.L_1285:
        /*0018*/ 	.byte	0x04, 0x17
        /*001a*/ 	.short	(.L_1287 - .L_1286)
.L_1286:
        /*001c*/ 	.word	0x00000000
        /*0020*/ 	.short	0x0000
        /*0022*/ 	.short	0x0000
        /*0024*/ 	.byte	0x00, 0xf0, 0x11, 0x00


	//----- nvinfo : EIATTR_SPARSE_MMA_MASK
	.align		4
.L_1287:
        /*0028*/ 	.byte	0x03, 0x50
        /*002a*/ 	.short	0x0000


	//----- nvinfo : EIATTR_MAXREG_COUNT
	.align		4
        /*002c*/ 	.byte	0x03, 0x1b
        /*002e*/ 	.short	0x0040


	//----- nvinfo : EIATTR_MERCURY_ISA_VERSION
	.align		4
        /*0030*/ 	.byte	0x03, 0x5f
        /*0032*/ 	.short	0x0101


	//----- nvinfo : EIATTR_EXIT_INSTR_OFFSETS
	.align		4
        /*0034*/ 	.byte	0x04, 0x1c
        /*0036*/ 	.short	(.L_1289 - .L_1288)


	//   ....[0]....
.L_1288:
        /*0038*/ 	.word	0x00017aa0


	//   ....[1]....
        /*003c*/ 	.word	0x0001b070


	//----- nvinfo : EIATTR_MAX_THREADS
	.align		4
.L_1289:
        /*0040*/ 	.byte	0x04, 0x05
        /*0042*/ 	.short	(.L_1291 - .L_1290)
.L_1290:
        /*0044*/ 	.word	0x00000080
        /*0048*/ 	.word	0x00000001
        /*004c*/ 	.word	0x00000001


	//----- nvinfo : EIATTR_CRS_STACK_SIZE
	.align		4
.L_1291:
        /*0050*/ 	.byte	0x04, 0x1e
        /*0052*/ 	.short	(.L_1293 - .L_1292)
.L_1292:
        /*0054*/ 	.word	0x00000000


	//----- nvinfo : EIATTR_CBANK_PARAM_SIZE
	.align		4
.L_1293:
        /*0058*/ 	.byte	0x03, 0x19
        /*005a*/ 	.short	0x03e8


	//----- nvinfo : EIATTR_PARAM_CBANK
	.align		4
        /*005c*/ 	.byte	0x04, 0x0a
        /*005e*/ 	.short	(.L_1295 - .L_1294)
	.align		4
.L_1294:
        /*0060*/ 	.word	index@(.nv.constant0._ZN2at6native73_GLOBAL__N__c8866d80_35_SparseBinaryOpIntersectionKernel_cu_9e10b42f_311112apply_kernelILi128ELi8EZNS1_29binary_op_intersection_kernelINS1_5MulOpEflEEvRNS_14TensorIteratorEllRKNS_6TensorEbEUliE_EEviT1_)
        /*0064*/ 	.short	0x0210
        /*0066*/ 	.short	0x03e8


	//----- nvinfo : EIATTR_SW_WAR
	.align		4
.L_1295:
        /*0068*/ 	.byte	0x04, 0x36
        /*006a*/ 	.short	(.L_1297 - .L_1296)
.L_1296:
        /*006c*/ 	.word	0x00000008
.L_1297:


//--------------------- .nv.info._ZN2at6native73_GLOBAL__N__c8866d80_35_SparseBinaryOpIntersectionKernel_cu_9e10b42f_311112apply_kernelILi128ELi8EZNS1_29binary_op_intersection_kernelINS1_5MulOpEdlEEvRNS_14TensorIteratorEllRKNS_6TensorEbEUliE_EEviT1_ --------------------------
	.section	.nv.info._ZN2at6native73_GLOBAL__N__c8866d80_35_SparseBinaryOpIntersectionKernel_cu_9e10b42f_311112apply_kernelILi128ELi8EZNS1_29binary_op_intersection_kernelINS1_5MulOpEdlEEvRNS_14TensorIteratorEllRKNS_6TensorEbEUliE_EEviT1_,"",@"SHT_CUDA_INFO"
	.sectionflags	@""
	.align	4


	//----- nvinfo : EIATTR_CUDA_API_VERSION
	.align		4
        /*0000*/ 	.byte	0x04, 0x37
        /*0002*/ 	.short	(.L_1299 - .L_1298)
.L_1298:
        /*0004*/ 	.word	0x00000082


	//----- nvinfo : EIATTR_KPARAM_INFO
	.align		4
.L_1299:
        /*0008*/ 	.byte	0x04, 0x17
        /*000a*/ 	.short	(.L_1301 - .L_1300)
.L_1300:
        /*000c*/ 	.word	0x00000000
        /*0010*/ 	.short	0x0001
        /*0012*/ 	.short	0x0008
        /*0014*/ 	.byte	0x00, 0xf0, 0x81, 0x0f


	//----- nvinfo : EIATTR_KPARAM_INFO
	.align		4
.L_1301:
        /*0018*/ 	.byte	0x04, 0x17
        /*001a*/ 	.short	(.L_1303 - .L_1302)
.L_1302:
        /*001c*/ 	.word	0x00000000
        /*0020*/ 	.short	0x0000
        /*0022*/ 	.short	0x0000
        /*0024*/ 	.byte	0x00, 0xf0, 0x11, 0x00


	//----- nvinfo : EIATTR_SPARSE_MMA_MASK
	.align		4
.L_1303:
        /*0028*/ 	.byte	0x03, 0x50
        /*002a*/ 	.short	0x0000


	//----- nvinfo : EIATTR_MAXREG_COUNT
	.align		4
        /*002c*/ 	.byte	0x03, 0x1b
        /*002e*/ 	.short	0x0040


	//----- nvinfo : EIATTR_MERCURY_ISA_VERSION
	.align		4
        /*0030*/ 	.byte	0x03, 0x5f
        /*0032*/ 	.short	0x0101


	//----- nvinfo : EIATTR_EXIT_INSTR_OFFSETS
	.align		4
        /*0034*/ 	.byte	0x04, 0x1c
        /*0036*/ 	.short	(.L_1305 - .L_1304)


	//   ....[0]....
.L_1304:
        /*0038*/ 	.word	0x00017a90


	//   ....[1]....
        /*003c*/ 	.word	0x0001b050


	//----- nvinfo : EIATTR_MAX_THREADS
	.align		4
.L_1305:
        /*0040*/ 	.byte	0x04, 0x05
        /*0042*/ 	.short	(.L_1307 - .L_1306)
.L_1306:
        /*0044*/ 	.word	0x00000080
        /*0048*/ 	.word	0x00000001
        /*004c*/ 	.word	0x00000001


	//----- nvinfo : EIATTR_CRS_STACK_SIZE
	.align		4
.L_1307:
        /*0050*/ 	.byte	0x04, 0x1e
        /*0052*/ 	.short	(.L_1309 - .L_1308)
.L_1308:
        /*0054*/ 	.word	0x00000000


	//----- nvinfo : EIATTR_CBANK_PARAM_SIZE
	.align		4
.L_1309:
        /*0058*/ 	.byte	0x03, 0x19
        /*005a*/ 	.short	0x03e8


	//----- nvinfo : EIATTR_PARAM_CBANK
	.align		4
        /*005c*/ 	.byte	0x04, 0x0a
        /*005e*/ 	.short	(.L_1311 - .L_1310)
	.align		4
.L_1310:
        /*0060*/ 	.word	index@(.nv.constant0._ZN2at6native73_GLOBAL__N__c8866d80_35_SparseBinaryOpIntersectionKernel_cu_9e10b42f_311112apply_kernelILi128ELi8EZNS1_29binary_op_intersection_kernelINS1_5MulOpEdlEEvRNS_14TensorIteratorEllRKNS_6TensorEbEUliE_EEviT1_)
        /*0064*/ 	.short	0x0210
        /*0066*/ 	.short	0x03e8


	//----- nvinfo : EIATTR_SW_WAR
	.align		4
.L_1311:
        /*0068*/ 	.byte	0x04, 0x36
        /*006a*/ 	.short	(.L_1313 - .L_1312)
.L_1312:
        /*006c*/ 	.word	0x00000008
.L_1313:


//--------------------- .nv.info._ZN2at6native73_GLOBAL__N__c8866d80_35_SparseBinaryOpIntersectionKernel_cu_9e10b42f_311112apply_kernelILi128ELi8EZNS1_29binary_op_intersection_kernelINS1_5MulOpEslEEvRNS_14TensorIteratorEllRKNS_6TensorEbEUliE_EEviT1_ --------------------------
	.section	.nv.info._ZN2at6native73_GLOBAL__N__c8866d80_35_SparseBinaryOpIntersectionKernel_cu_9e10b42f_311112apply_kernelILi128ELi8EZNS1_29binary_op_intersection_kernelINS1_5MulOpEslEEvRNS_14TensorIteratorEllRKNS_6TensorEbEUliE_EEviT1_,"",@"SHT_CUDA_INFO"
	.sectionflags	@""
	.align	4


	//----- nvinfo : EIATTR_CUDA_API_VERSION
	.align		4
        /*0000*/ 	.byte	0x04, 0x37
        /*0002*/ 	.short	(.L_1315 - .L_1314)
.L_1314:
        /*0004*/ 	.word	0x00000082


	//----- nvinfo : EIATTR_KPARAM_INFO
	.align		4
.L_1315:
        /*0008*/ 	.byte	0x04, 0x17
        /*000a*/ 	.short	(.L_1317 - .L_1316)
.L_1316:
        /*000c*/ 	.word	0x00000000
        /*0010*/ 	.short	0x0001
        /*0012*/ 	.short	0x0008
        /*0014*/ 	.byte	0x00, 0xf0, 0x81, 0x0f


	//----- nvinfo : EIATTR_KPARAM_INFO
	.align		4
.L_1317:
        /*0018*/ 	.byte	0x04, 0x17
        /*001a*/ 	.short	(.L_1319 - .L_1318)
.L_1318:
        /*001c*/ 	.word	0x00000000
        /*0020*/ 	.short	0x0000
        /*0022*/ 	.short	0x0000
        /*0024*/ 	.byte	0x00, 0xf0, 0x11, 0x00


	//----- nvinfo : EIATTR_SPARSE_MMA_MASK
	.align		4
.L_1319:
        /*0028*/ 	.byte	0x03, 0x50
        /*002a*/ 	.short	0x0000


	//----- nvinfo : EIATTR_MAXREG_COUNT
	.align		4
        /*002c*/ 	.byte	0x03, 0x1b
        /*002e*/ 	.short	0x0040


	//----- nvinfo : EIATTR_MERCURY_ISA_VERSION
	.align		4
        /*0030*/ 	.byte	0x03, 0x5f
        /*0032*/ 	.short	0x0101


	//----- nvinfo : EIATTR_EXIT_INSTR_OFFSETS
	.align		4
        /*0034*/ 	.byte	0x04, 0x1c
        /*0036*/ 	.short	(.L_1321 - .L_1320)


	//   ....[0]....
.L_1320:
        /*0038*/ 	.word	0x0001c180


	//   ....[1]....
        /*003c*/ 	.word	0x00020140


	//----- nvinfo : EIATTR_MAX_THREADS
	.align		4
.L_1321:
        /*0040*/ 	.byte	0x04, 0x05
        /*0042*/ 	.short	(.L_1323 - .L_1322)
.L_1322:
        /*0044*/ 	.word	0x00000080
        /*0048*/ 	.word	0x00000001
        /*004c*/ 	.word	0x00000001


	//----- nvinfo : EIATTR_CRS_STACK_SIZE
	.align		4
.L_1323:
        /*0050*/ 	.byte	0x04, 0x1e
        /*0052*/ 	.short	(.L_1325 - .L_1324)
.L_1324:
        /*0054*/ 	.word	0x00000000


	//----- nvinfo : EIATTR_CBANK_PARAM_SIZE
	.align		4
.L_1325:
        /*0058*/ 	.byte	0x03, 0x19
        /*005a*/ 	.short	0x03e8


	//----- nvinfo : EIATTR_PARAM_CBANK
	.align		4
        /*005c*/ 	.byte	0x04, 0x0a
        /*005e*/ 	.short	(.L_1327 - .L_1326)
	.align		4
.L_1326:
        /*0060*/ 	.word	index@(.nv.constant0._ZN2at6native73_GLOBAL__N__c8866d80_35_SparseBinaryOpIntersectionKernel_cu_9e10b42f_311112apply_kernelILi128ELi8EZNS1_29binary_op_intersection_kernelINS1_5MulOpEslEEvRNS_14TensorIteratorEllRKNS_6TensorEbEUliE_EEviT1_)
        /*0064*/ 	.short	0x0210
        /*0066*/ 	.short	0x03e8


	//----- nvinfo : EIATTR_SW_WAR
	.align		4
.L_1327:
        /*0068*/ 	.byte	0x04, 0x36
        /*006a*/ 	.short	(.L_1329 - .L_1328)
.L_1328:
        /*006c*/ 	.word	0x00000008
.L_1329:


//--------------------- .nv.info._ZN2at6native73_GLOBAL__N__c8866d80_35_SparseBinaryOpIntersectionKernel_cu_9e10b42f_311112apply_kernelILi128ELi8EZNS1_29binary_op_intersection_kernelINS1_5MulOpEllEEvRNS_14TensorIteratorEllRKNS_6TensorEbEUliE_EEviT1_ --------------------------
	.section	.nv.info._ZN2at6native73_GLOBAL__N__c8866d80_35_SparseBinaryOpIntersectionKernel_cu_9e10b42f_311112apply_kernelILi128ELi8EZNS1_29binary_op_intersection_kernelINS1_5MulOpEllEEvRNS_14TensorIteratorEllRKNS_6TensorEbEUliE_EEviT1_,"",@"SHT_CUDA_INFO"
	.sectionflags	@""
	.align	4


	//----- nvinfo : EIATTR_CUDA_API_VERSION
	.align		4
        /*0000*/ 	.byte	0x04, 0x37
        /*0002*/ 	.short	(.L_1331 - .L_1330)
.L_1330:
        /*0004*/ 	.word	0x00000082


	//----- nvinfo : EIATTR_KPARAM_INFO
	.align		4
.L_1331:
        /*0008*/ 	.byte	0x04, 0x17
        /*000a*/ 	.short	(.L_1333 - .L_1332)
.L_1332:
        /*000c*/ 	.word	0x00000000
        /*0010*/ 	.short	0x0001
        /*0012*/ 	.short	0x0008
        /*0014*/ 	.byte	0x00, 0xf0, 0x81, 0x0f


	//----- nvinfo : EIATTR_KPARAM_INFO
	.align		4
.L_1333:
        /*0018*/ 	.byte	0x04, 0x17
        /*001a*/ 	.short	(.L_1335 - .L_1334)
.L_1334:
        /*001c*/ 	.word	0x00000000
        /*0020*/ 	.short	0x0000
        /*0022*/ 	.short	0x0000
        /*0024*/ 	.byte	0x00, 0xf0, 0x11, 0x00


	//----- nvinfo : EIATTR_SPARSE_MMA_MASK
	.align		4
.L_1335:
        /*0028*/ 	.byte	0x03, 0x50
        /*002a*/ 	.short	0x0000


	//----- nvinfo : EIATTR_MAXREG_COUNT
	.align		4
        /*002c*/ 	.byte	0x03, 0x1b
        /*002e*/ 	.short	0x0040


	//----- nvinfo : EIATTR_MERCURY_ISA_VERSION
	.align		4
        /*0030*/ 	.byte	0x03, 0x5f
        /*0032*/ 	.short	0x0101


	//----- nvinfo : EIATTR_EXIT_INSTR_OFFSETS
	.align		4
        /*0034*/ 	.byte	0x04, 0x1c
        /*0036*/ 	.short	(.L_1337 - .L_1336)


	//   ....[0]....
.L_1336:
        /*0038*/ 	.word	0x0001a7b0


	//   ....[1]....
        /*003c*/ 	.word	0x0001e400


	//----- nvinfo : EIATTR_MAX_THREADS
	.align		4
.L_1337:
        /*0040*/ 	.byte	0x04, 0x05
        /*0042*/ 	.short	(.L_1339 - .L_1338)
.L_1338:
        /*0044*/ 	.word	0x00000080
        /*0048*/ 	.word	0x00000001
        /*004c*/ 	.word	0x00000001


	//----- nvinfo : EIATTR_CRS_STACK_SIZE
	.align		4
.L_1339:
        /*0050*/ 	.byte	0x04, 0x1e
        /*0052*/ 	.short	(.L_1341 - .L_1340)
.L_1340:
        /*0054*/ 	.word	0x00000000


	//----- nvinfo : EIATTR_CBANK_PARAM_SIZE
	.align		4
.L_1341:
        /*0058*/ 	.byte	0x03, 0x19
        /*005a*/ 	.short	0x03e8


	//----- nvinfo : EIATTR_PARAM_CBANK
	.align		4
        /*005c*/ 	.byte	0x04, 0x0a
        /*005e*/ 	.short	(.L_1343 - .L_1342)
	.align		4
.L_1342:
        /*0060*/ 	.word	index@(.nv.constant0._ZN2at6native73_GLOBAL__N__c8866d80_35_SparseBinaryOpIntersectionKernel_cu_9e10b42f_311112apply_kernelILi128ELi8EZNS1_29binary_op_intersection_kernelINS1_5MulOpEllEEvRNS_14TensorIteratorEllRKNS_6TensorEbEUliE_EEviT1_)
        /*0064*/ 	.short	0x0210
        /*0066*/ 	.short	0x03e8


	//----- nvinfo : EIATTR_SW_WAR
	.align		4
.L_1343:
        /*0068*/ 	.byte	0x04, 0x36
        /*006a*/ 	.short	(.L_1345 - .L_1344)
.L_1344:
        /*006c*/ 	.word	0x00000008
.L_1345:


//--------------------- .nv.info._ZN2at6native73_GLOBAL__N__c8866d80_35_SparseBinaryOpIntersectionKernel_cu_9e10b42f_311112apply_kernelILi128ELi8EZNS1_29binary_op_intersection_kernelINS1_5MulOpEilEEvRNS_14TensorIteratorEllRKNS_6TensorEbEUliE_EEviT1_ --------------------------
	.section	.nv.info._ZN2at6native73_GLOBAL__N__c8866d80_35_SparseBinaryOpIntersectionKernel_cu_9e10b42f_311112apply_kernelILi128ELi8EZNS1_29binary_op_intersection_kernelINS1_5MulOpEilEEvRNS_14TensorIteratorEllRKNS_6TensorEbEUliE_EEviT1_,"",@"SHT_CUDA_INFO"
	.sectionflags	@""
	.align	4


	//----- nvinfo : EIATTR_CUDA_API_VERSION
	.align		4
        /*0000*/ 	.byte	0x04, 0x37
        /*0002*/ 	.short	(.L_1347 - .L_1346)
.L_1346:
        /*0004*/ 	.word	0x00000082


	//----- nvinfo : EIATTR_KPARAM_INFO
	.align		4
.L_1347:
        /*0008*/ 	.byte	0x04, 0x17
        /*000a*/ 	.short	(.L_1349 - .L_1348)
.L_1348:
        /*000c*/ 	.word	0x00000000
        /*0010*/ 	.short	0x0001
        /*0012*/ 	.short	0x0008
        /*0014*/ 	.byte	0x00, 0xf0, 0x81, 0x0f


	//----- nvinfo : EIATTR_KPARAM_INFO
	.align		4
.L_1349:
        /*0018*/ 	.byte	0x04, 0x17
        /*001a*/ 	.short	(.L_1351 - .L_1350)
.L_1350:
        /*001c*/ 	.word	0x00000000
        /*0020*/ 	.short	0x0000
        /*0022*/ 	.short	0x0000
        /*0024*/ 	.byte	0x00, 0xf0, 0x11, 0x00


	//----- nvinfo : EIATTR_SPARSE_MMA_MASK
	.align		4
.L_1351:
        /*0028*/ 	.byte	0x03, 0x50
        /*002a*/ 	.short	0x0000


	//----- nvinfo : EIATTR_MAXREG_COUNT
	.align		4
        /*002c*/ 	.byte	0x03, 0x1b
        /*002e*/ 	.short	0x0040


	//----- nvinfo : EIATTR_MERCURY_ISA_VERSION
	.align		4
        /*0030*/ 	.byte	0x03, 0x5f
        /*0032*/ 	.short	0x0101


	//----- nvinfo : EIATTR_EXIT_INSTR_OFFSETS
	.align		4
        /*0034*/ 	.byte	0x04, 0x1c
        /*0036*/ 	.short	(.L_1353 - .L_1352)


	//   ....[0]....
.L_1352:
        /*0038*/ 	.word	0x0001ac10


	//   ....[1]....
        /*003c*/ 	.word	0x0001e8f0


	//----- nvinfo : EIATTR_MAX_THREADS
	.align		4
.L_1353:
        /*0040*/ 	.byte	0x04, 0x05
        /*0042*/ 	.short	(.L_1355 - .L_1354)
.L_1354:
        /*0044*/ 	.word	0x00000080
        /*0048*/ 	.word	0x00000001
        /*004c*/ 	.word	0x00000001


	//----- nvinfo : EIATTR_CRS_STACK_SIZE
	.align		4
.L_1355:
        /*0050*/ 	.byte	0x04, 0x1e
        /*0052*/ 	.short	(.L_1357 - .L_1356)
.L_1356:
        /*0054*/ 	.word	0x00000000


	//----- nvinfo : EIATTR_CBANK_PARAM_SIZE
	.align		4
.L_1357:
        /*0058*/ 	.byte	0x03, 0x19
        /*005a*/ 	.short	0x03e8


	//----- nvinfo : EIATTR_PARAM_CBANK
	.align		4
        /*005c*/ 	.byte	0x04, 0x0a
        /*005e*/ 	.short	(.L_1359 - .L_1358)
	.align		4
.L_1358:
        /*0060*/ 	.word	index@(.nv.constant0._ZN2at6native73_GLOBAL__N__c8866d80_35_SparseBinaryOpIntersectionKernel_cu_9e10b42f_311112apply_kernelILi128ELi8EZNS1_29binary_op_intersection_kernelINS1_5MulOpEilEEvRNS_14TensorIteratorEllRKNS_6TensorEbEUliE_EEviT1_)
        /*0064*/ 	.short	0x0210
        /*0066*/ 	.short	0x03e8


	//----- nvinfo : EIATTR_SW_WAR
	.align		4
.L_1359:
        /*0068*/ 	.byte	0x04, 0x36
        /*006a*/ 	.short	(.L_1361 - .L_1360)
.L_1360:
        /*006c*/ 	.word	0x00000008
.L_1361:


//--------------------- .nv.info._ZN2at6native73_GLOBAL__N__c8866d80_35_SparseBinaryOpIntersectionKernel_cu_9e10b42f_311112apply_kernelILi128ELi8EZNS1_29binary_op_intersection_kernelINS1_5MulOpEalEEvRNS_14TensorIteratorEllRKNS_6TensorEbEUliE_EEviT1_ --------------------------
	.section	.nv.info._ZN2at6native73_GLOBAL__N__c8866d80_35_SparseBinaryOpIntersectionKernel_cu_9e10b42f_311112apply_kernelILi128ELi8EZNS1_29binary_op_intersection_kernelINS1_5MulOpEalEEvRNS_14TensorIteratorEllRKNS_6TensorEbEUliE_EEviT1_,"",@"SHT_CUDA_INFO"
	.sectionflags	@""
	.align	4


	//----- nvinfo : EIATTR_CUDA_API_VERSION
	.align		4
        /*0000*/ 	.byte	0x04, 0x37
        /*0002*/ 	.short	(.L_1363 - .L_1362)
.L_1362:
        /*0004*/ 	.word	0x00000082


	//----- nvinfo : EIATTR_KPARAM_INFO
	.align		4
.L_1363:
        /*0008*/ 	.byte	0x04, 0x17
        /*000a*/ 	.short	(.L_1365 - .L_1364)
.L_1364:
        /*000c*/ 	.word	0x00000000
        /*0010*/ 	.short	0x0001
        /*0012*/ 	.short	0x0008
        /*0014*/ 	.byte	0x00, 0xf0, 0x81, 0x0f


	//----- nvinfo : EIATTR_KPARAM_INFO
	.align		4
.L_1365:
        /*0018*/ 	.byte	0x04, 0x17
        /*001a*/ 	.short	(.L_1367 - .L_1366)
.L_1366:
        /*001c*/ 	.word	0x00000000
        /*0020*/ 	.short	0x0000
        /*0022*/ 	.short	0x0000
        /*0024*/ 	.byte	0x00, 0xf0, 0x11, 0x00


	//----- nvinfo : EIATTR_SPARSE_MMA_MASK
	.align		4
.L_1367:
        /*0028*/ 	.byte	0x03, 0x50
        /*002a*/ 	.short	0x0000


	//----- nvinfo : EIATTR_MAXREG_COUNT
	.align		4
        /*002c*/ 	.byte	0x03, 0x1b
        /*002e*/ 	.short	0x0040


	//----- nvinfo : EIATTR_MERCURY_ISA_VERSION
	.align		4
        /*0030*/ 	.byte	0x03, 0x5f
        /*0032*/ 	.short	0x0101


	//----- nvinfo : EIATTR_EXIT_INSTR_OFFSETS
	.align		4
        /*0034*/ 	.byte	0x04, 0x1c
        /*0036*/ 	.short	(.L_1369 - .L_1368)


	//   ....[0]....
.L_1368:
        /*0038*/ 	.word	0x000174f0


	//   ....[1]....
        /*003c*/ 	.word	0x0001a9e0


	//----- nvinfo : EIATTR_MAX_THREADS
	.align		4
.L_1369:
        /*0040*/ 	.byte	0x04, 0x05
        /*0042*/ 	.short	(.L_1371 - .L_1370)
.L_1370:
        /*0044*/ 	.word	0x00000080
        /*0048*/ 	.word	0x00000001
        /*004c*/ 	.word	0x00000001


	//----- nvinfo : EIATTR_CRS_STACK_SIZE
	.align		4
.L_1371:
        /*0050*/ 	.byte	0x04, 0x1e
        /*0052*/ 	.short	(.L_1373 - .L_1372)
.L_1372:
        /*0054*/ 	.word	0x00000000


	//----- nvinfo : EIATTR_CBANK_PARAM_SIZE
	.align		4
.L_1373:
        /*0058*/ 	.byte	0x03, 0x19
        /*005a*/ 	.short	0x03e8


	//----- nvinfo : EIATTR_PARAM_CBANK
	.align		4
        /*005c*/ 	.byte	0x04, 0x0a
        /*005e*/ 	.short	(.L_1375 - .L_1374)
	.align		4
.L_1374:
        /*0060*/ 	.word	index@(.nv.constant0._ZN2at6native73_GLOBAL__N__c8866d80_35_SparseBinaryOpIntersectionKernel_cu_9e10b42f_311112apply_kernelILi128ELi8EZNS1_29binary_op_intersection_kernelINS1_5MulOpEalEEvRNS_14TensorIteratorEllRKNS_6TensorEbEUliE_EEviT1_)
        /*0064*/ 	.short	0x0210
        /*0066*/ 	.short	0x03e8


	//----- nvinfo : EIATTR_SW_WAR
	.align		4
.L_1375:
        /*0068*/ 	.byte	0x04, 0x36
        /*006a*/ 	.short	(.L_1377 - .L_1376)
.L_1376:
        /*006c*/ 	.word	0x00000008
.L_1377:


//--------------------- .nv.info._ZN2at6native73_GLOBAL__N__c8866d80_35_SparseBinaryOpIntersectionKernel_cu_9e10b42f_311112apply_kernelILi128ELi8EZNS1_29binary_op_intersection_kernelINS1_5MulOpEhlEEvRNS_14TensorIteratorEllRKNS_6TensorEbEUliE_EEviT1_ --------------------------
	.section	.nv.info._ZN2at6native73_GLOBAL__N__c8866d80_35_SparseBinaryOpIntersectionKernel_cu_9e10b42f_311112apply_kernelILi128ELi8EZNS1_29binary_op_intersection_kernelINS1_5MulOpEhlEEvRNS_14TensorIteratorEllRKNS_6TensorEbEUliE_EEviT1_,"",@"SHT_CUDA_INFO"
	.sectionflags	@""
	.align	4


	//----- nvinfo : EIATTR_CUDA_API_VERSION
	.align		4
        /*0000*/ 	.byte	0x04, 0x37
        /*0002*/ 	.short	(.L_1379 - .L_1378)
.L_1378:
        /*0004*/ 	.word	0x00000082


	//----- nvinfo : EIATTR_KPARAM_INFO
	.align		4
.L_1379:
        /*0008*/ 	.byte	0x04, 0x17
        /*000a*/ 	.short	(.L_1381 - .L_1380)
.L_1380:
        /*000c*/ 	.word	0x00000000
        /*0010*/ 	.short	0x0001
        /*0012*/ 	.short	0x0008
        /*0014*/ 	.byte	0x00, 0xf0, 0x81, 0x0f


	//----- nvinfo : EIATTR_KPARAM_INFO
	.align		4
.L_1381:
        /*0018*/ 	.byte	0x04, 0x17
        /*001a*/ 	.short	(.L_1383 - .L_1382)
.L_1382:
        /*001c*/ 	.word	0x00000000
        /*0020*/ 	.short	0x0000
        /*0022*/ 	.short	0x0000
        /*0024*/ 	.byte	0x00, 0xf0, 0x11, 0x00


	//----- nvinfo : EIATTR_SPARSE_MMA_MASK
	.align		4
.L_1383:
        /*0028*/ 	.byte	0x03, 0x50
        /*002a*/ 	.short	0x0000


	//----- nvinfo : EIATTR_MAXREG_COUNT
	.align		4
        /*002c*/ 	.byte	0x03, 0x1b
        /*002e*/ 	.short	0x0040


	//----- nvinfo : EIATTR_MERCURY_ISA_VERSION
	.align		4
        /*0030*/ 	.byte	0x03, 0x5f
        /*0032*/ 	.short	0x0101


	//----- nvinfo : EIATTR_EXIT_INSTR_OFFSETS
	.align		4
        /*0034*/ 	.byte	0x04, 0x1c
        /*0036*/ 	.short	(.L_1385 - .L_1384)


	//   ....[0]....
.L_1384:
        /*0038*/ 	.word	0x000174f0


	//   ....[1]....
        /*003c*/ 	.word	0x0001a9e0


	//----- nvinfo : EIATTR_MAX_THREADS
	.align		4
.L_1385:
        /*0040*/ 	.byte	0x04, 0x05
        /*0042*/ 	.short	(.L_1387 - .L_1386)
.L_1386:
        /*0044*/ 	.word	0x00000080
        /*0048*/ 	.word	0x00000001
        /*004c*/ 	.word	0x00000001


	//----- nvinfo : EIATTR_CRS_STACK_SIZE
	.align		4
.L_1387:
        /*0050*/ 	.byte	0x04, 0x1e
        /*0052*/ 	.short	(.L_1389 - .L_1388)
.L_1388:
        /*0054*/ 	.word	0x00000000


	//----- nvinfo : EIATTR_CBANK_PARAM_SIZE
	.align		4
.L_1389:
        /*0058*/ 	.byte	0x03, 0x19
        /*005a*/ 	.short	0x03e8


	//----- nvinfo : EIATTR_PARAM_CBANK
	.align		4
        /*005c*/ 	.byte	0x04, 0x0a
        /*005e*/ 	.short	(.L_1391 - .L_1390)
	.align		4
.L_1390:
        /*0060*/ 	.word	index@(.nv.constant0._ZN2at6native73_GLOBAL__N__c8866d80_35_SparseBinaryOpIntersectionKernel_cu_9e10b42f_311112apply_kernelILi128ELi8EZNS1_29binary_op_intersection_kernelINS1_5MulOpEhlEEvRNS_14TensorIteratorEllRKNS_6TensorEbEUliE_EEviT1_)
        /*0064*/ 	.short	0x0210
        /*0066*/ 	.short	0x03e8


	//----- nvinfo : EIATTR_SW_WAR
	.align		4
.L_1391:
        /*0068*/ 	.byte	0x04, 0x36
        /*006a*/ 	.short	(.L_1393 - .L_1392)
.L_1392:
        /*006c*/ 	.word	0x00000008
.L_1393:


//--------------------- .nv.info._ZN2at6native18elementwise_kernelILi128ELi4EZNS0_15gpu_kernel_implIZZNS0_73_GLOBAL__N__c8866d80_35_SparseBinaryOpIntersectionKernel_cu_9e10b42f_311142_sparse_binary_op_intersection_kernel_implINS3_18CUDAKernelLauncherENS3_36CUDAValueSelectionIntersectionKernelINS3_9LhsProjOpEEElLl0EEEvRNS_6TensorERKS9_SC_RKSt6vectorIlSaIlEERKSt8optionalIS9_ESL_bbENKUlvE3_clEvEUllE_EEvRNS_18TensorIteratorBaseERKT_EUliE_EEviT1_ --------------------------
	.section	.nv.info._ZN2at6native18elementwise_kernelILi128ELi4EZNS0_15gpu_kernel_implIZZNS0_73_GLOBAL__N__c8866d80_35_SparseBinaryOpIntersectionKernel_cu_9e10b42f_311142_sparse_binary_op_intersection_kernel_implINS3_18CUDAKernelLauncherENS3_36CUDAValueSelectionIntersectionKernelINS3_9LhsProjOpEEElLl0EEEvRNS_6TensorERKS9_SC_RKSt6vectorIlSaIlEERKSt8optionalIS9_ESL_bbENKUlvE3_clEvEUllE_EEvRNS_18TensorIteratorBaseERKT_EUliE_EEviT1_,"",@"SHT_CUDA_INFO"
	.sectionflags	@""
	.align	4


	//----- nvinfo : EIATTR_CUDA_API_VERSION
	.align		4
        /*0000*/ 	.byte	0x04, 0x37
        /*0002*/ 	.short	(.L_1395 - .L_1394)
.L_1394:
        /*0004*/ 	.word	0x00000082


	//----- nvinfo : EIATTR_KPARAM_INFO
	.align		4
.L_1395:
        /*0008*/ 	.byte	0x04, 0x17
        /*000a*/ 	.short	(.L_1397 - .L_1396)
.L_1396:
        /*000c*/ 	.word	0x00000000
        /*0010*/ 	.short	0x0001
        /*0012*/ 	.short	0x0008
        /*0014*/ 	.byte	0x00, 0xf0, 0xc1, 0x09


	//----- nvinfo : EIATTR_KPARAM_INFO
	.align		4
.L_1397:
        /*0018*/ 	.byte	0x04, 0x17
        /*001a*/ 	.short	(.L_1399 - .L_1398)
.L_1398:
        /*001c*/ 	.word	0x00000000
        /*0020*/ 	.short	0x0000
        /*0022*/ 	.short	0x0000
        /*0024*/ 	.byte	0x00, 0xf0, 0x11, 0x00


	//----- nvinfo : EIATTR_SPARSE_MMA_MASK
	.align		4
.L_1399:
        /*0028*/ 	.byte	0x03, 0x50
        /*002a*/ 	.short	0x0000


	//----- nvinfo : EIATTR_MAXREG_COUNT
	.align		4
        /*002c*/ 	.byte	0x03, 0x1b
        /*002e*/ 	.short	0x0080


	//----- nvinfo : EIATTR_EXTERNS
	.align		4
        /*0030*/ 	.byte	0x04, 0x0f
        /*0032*/ 	.short	(.L_1401 - .L_1400)


	//   ....[0]....
	.align		4
.L_1400:
        /*0034*/ 	.word	index@(__assertfail)


	//----- nvinfo : EIATTR_MERCURY_ISA_VERSION
	.align		4
.L_1401:
        /*0038*/ 	.byte	0x03, 0x5f
        /*003a*/ 	.short	0x0101


	//----- nvinfo : EIATTR_SYSCALL_OFFSETS
	.align		4
        /*003c*/ 	.byte	0x04, 0x46
        /*003e*/ 	.short	(.L_1403 - .L_1402)


	//   ....[0]....
.L_1402:
        /*0040*/ 	.word	0x000021b0


	//   ....[1]....
        /*0044*/ 	.word	0x00004600


	//   ....[2]....
        /*0048*/ 	.word	0x00006800


	//   ....[3]....
        /*004c*/ 	.word	0x00008c10


	//   ....[4]....
        /*0050*/ 	.word	0x0000ade0


	//   ....[5]....
        /*0054*/ 	.word	0x0000d1f0


	//   ....[6]....
        /*0058*/ 	.word	0x0000f3b0


	//   ....[7]....
        /*005c*/ 	.word	0x00011790


	//----- nvinfo : EIATTR_EXIT_INSTR_OFFSETS
	.align		4
.L_1403:
        /*0060*/ 	.byte	0x04, 0x1c
        /*0062*/ 	.short	(.L_1405 - .L_1404)


	//   ....[0]....
.L_1404:
        /*0064*/ 	.word	0x0000d280


	//   ....[1]....
        /*0068*/ 	.word	0x00011180


	//   ....[2]....
        /*006c*/ 	.word	0x000111a0


	//   ....[3]....
        /*0070*/ 	.word	0x00011220


	//   ....[4]....
        /*0074*/ 	.word	0x00011240


	//   ....[5]....
        /*0078*/ 	.word	0x00011260


	//   ....[6]....
        /*007c*/ 	.word	0x000112e0


	//   ....[7]....
        /*0080*/ 	.word	0x00011300


	//   ....[8]....
        /*0084*/ 	.word	0x00011380


	//   ....[9]....
        /*0088*/ 	.word	0x000113a0


	//   ....[10]....
        /*008c*/ 	.word	0x000113c0


	//   ....[11]....
        /*0090*/ 	.word	0x00011460


	//   ....[12]....
        /*0094*/ 	.word	0x00011480


	//   ....[13]....
        /*0098*/ 	.word	0x00011500


	//   ....[14]....
        /*009c*/ 	.word	0x00011520


	//   ....[15]....
        /*00a0*/ 	.word	0x00011540


	//   ....[16]....
        /*00a4*/ 	.word	0x000115e0


	//   ....[17]....
        /*00a8*/ 	.word	0x00011600


	//   ....[18]....
        /*00ac*/ 	.word	0x00011620


	//   ....[19]....
        /*00b0*/ 	.word	0x00011690


	//   ....[20]....
        /*00b4*/ 	.word	0x000117a0


	//   ....[21]....
        /*00b8*/ 	.word	0x000117c0


	//   ....[22]....
        /*00bc*/ 	.word	0x000117e0


	//----- nvinfo : EIATTR_MAX_THREADS
	.align		4
.L_1405:
        /*00c0*/ 	.byte	0x04, 0x05
        /*00c2*/ 	.short	(.L_1407 - .L_1406)
.L_1406:
        /*00c4*/ 	.word	0x00000080
        /*00c8*/ 	.word	0x00000001
        /*00cc*/ 	.word	0x00000001


	//----- nvinfo : EIATTR_CRS_STACK_SIZE
	.align		4
.L_1407:
        /*00d0*/ 	.byte	0x04, 0x1e
        /*00d2*/ 	.short	(.L_1409 - .L_1408)
.L_1408:
        /*00d4*/ 	.word	0x00000000


	//----- nvinfo : EIATTR_CBANK_PARAM_SIZE
	.align		4
.L_1409:
        /*00d8*/ 	.byte	0x03, 0x19
        /*00da*/ 	.short	0x0278


	//----- nvinfo : EIATTR_PARAM_CBANK
	.align		4
        /*00dc*/ 	.byte	0x04, 0x0a
        /*00de*/ 	.short	(.L_1411 - .L_1410)
	.align		4
.L_1410:
        /*00e0*/ 	.word	index@(.nv.constant0._ZN2at6native18elementwise_kernelILi128ELi4EZNS0_15gpu_kernel_implIZZNS0_73_GLOBAL__N__c8866d80_35_SparseBinaryOpIntersectionKernel_cu_9e10b42f_311142_sparse_binary_op_intersection_kernel_implINS3_18CUDAKernelLauncherENS3_36CUDAValueSelectionIntersectionKernelINS3_9LhsProjOpEEElLl0EEEvRNS_6TensorERKS9_SC_RKSt6vectorIlSaIlEERKSt8optionalIS9_ESL_bbENKUlvE3_clEvEUllE_EEvRNS_18TensorIteratorBaseERKT_EUliE_EEviT1_)
        /*00e4*/ 	.short	0x0210
        /*00e6*/ 	.short	0x0278


	//----- nvinfo : EIATTR_SW_WAR
	.align		4
.L_1411:
        /*00e8*/ 	.byte	0x04, 0x36
        /*00ea*/ 	.short	(.L_1413 - .L_1412)
.L_1412:
        /*00ec*/ 	.word	0x00000008
.L_1413:


//--------------------- .nv.info._ZN2at6native27unrolled_elementwise_kernelIZZNS0_73_GLOBAL__N__c8866d80_35_SparseBinaryOpIntersectionKernel_cu_9e10b42f_311142_sparse_binary_op_intersection_kernel_implINS2_18CUDAKernelLauncherENS2_36CUDAValueSelectionIntersectionKernelINS2_9LhsProjOpEEElLl0EEEvRNS_6TensorERKS8_SB_RKSt6vectorIlSaIlEERKSt8optionalIS8_ESK_bbENKUlvE3_clEvEUllE_St5arrayIPcLm2EELi4E23TrivialOffsetCalculatorILi1EjESR_NS0_6memory12LoadWithCastILi1EEENSS_13StoreWithCastILi1EEEEEviT_T0_T2_T3_T4_T5_ --------------------------
	.section	.nv.info._ZN2at6native27unrolled_elementwise_kernelIZZNS0_73_GLOBAL__N__c8866d80_35_SparseBinaryOpIntersectionKernel_cu_9e10b42f_311142_sparse_binary_op_intersection_kernel_implINS2_18CUDAKernelLauncherENS2_36CUDAValueSelectionIntersectionKernelINS2_9LhsProjOpEEElLl0EEEvRNS_6TensorERKS8_SB_RKSt6vectorIlSaIlEERKSt8optionalIS8_ESK_bbENKUlvE3_clEvEUllE_St5arrayIPcLm2EELi4E23TrivialOffsetCalculatorILi1EjESR_NS0_6memory12LoadWithCastILi1EEENSS_13StoreWithCastILi1EEEEEviT_T0_T2_T3_T4_T5_,"",@"SHT_CUDA_INFO"
	.sectionflags	@""
	.align	4


	//----- nvinfo : EIATTR_CUDA_API_VERSION
	.align		4
        /*0000*/ 	.byte	0x04, 0x37
        /*0002*/ 	.short	(.L_1415 - .L_1414)
.L_1414:
        /*0004*/ 	.word	0x00000082


	//----- nvinfo : EIATTR_KPARAM_INFO
	.align		4
.L_1415:
        /*0008*/ 	.byte	0x04, 0x17
        /*000a*/ 	.short	(.L_1417 - .L_1416)
.L_1416:
        /*000c*/ 	.word	0x00000000
        /*0010*/ 	.short	0x0006
        /*0012*/ 	.short	0x007c
        /*0014*/ 	.byte	0x00, 0xf0, 0x21, 0x00


	//----- nvinfo : EIATTR_KPARAM_INFO
	.align		4
.L_1417:
        /*0018*/ 	.byte	0x04, 0x17
        /*001a*/ 	.short	(.L_1419 - .L_1418)
.L_1418:
        /*001c*/ 	.word	0x00000000
        /*0020*/ 	.short	0x0005
        /*0022*/ 	.short	0x0074
        /*0024*/ 	.byte	0x00, 0xf0, 0x21, 0x00


	//----- nvinfo : EIATTR_KPARAM_INFO
	.align		4
.L_1419:
        /*0028*/ 	.byte	0x04, 0x17
        /*002a*/ 	.short	(.L_1421 - .L_1420)
.L_1420:
        /*002c*/ 	.word	0x00000000
        /*0030*/ 	.short	0x0004
        /*0032*/ 	.short	0x0071
        /*0034*/ 	.byte	0x00, 0xf0, 0x05, 0x00


	//----- nvinfo : EIATTR_KPARAM_INFO
	.align		4
.L_1421:
        /*0038*/ 	.byte	0x04, 0x17
        /*003a*/ 	.short	(.L_1423 - .L_1422)
.L_1422:
        /*003c*/ 	.word	0x00000000
        /*0040*/ 	.short	0x0003
        /*0042*/ 	.short	0x0070
        /*0044*/ 	.byte	0x00, 0xf0, 0x05, 0x00


	//----- nvinfo : EIATTR_KPARAM_INFO
	.align		4
.L_1423:
        /*0048*/ 	.byte	0x04, 0x17
        /*004a*/ 	.short	(.L_1425 - .L_1424)
.L_1424:
        /*004c*/ 	.word	0x00000000
        /*0050*/ 	.short	0x0002
        /*0052*/ 	.short	0x0060
        /*0054*/ 	.byte	0x00, 0xf0, 0x41, 0x00


	//----- nvinfo : EIATTR_KPARAM_INFO
	.align		4
.L_1425:
        /*0058*/ 	.byte	0x04, 0x17
        /*005a*/ 	.short	(.L_1427 - .L_1426)
.L_1426:
        /*005c*/ 	.word	0x00000000
        /*0060*/ 	.short	0x0001
        /*0062*/ 	.short	0x0008
        /*0064*/ 	.byte	0x00, 0xf0, 0x61, 0x01


	//----- nvinfo : EIATTR_KPARAM_INFO
	.align		4
.L_1427:
        /*0068*/ 	.byte	0x04, 0x17
        /*006a*/ 	.short	(.L_1429 - .L_1428)
.L_1428:
        /*006c*/ 	.word	0x00000000
        /*0070*/ 	.short	0x0000
        /*0072*/ 	.short	0x0000
        /*0074*/ 	.byte	0x00, 0xf0, 0x11, 0x00


	//----- nvinfo : EIATTR_SPARSE_MMA_MASK
	.align		4
.L_1429:
        /*0078*/ 	.byte	0x03, 0x50
        /*007a*/ 	.short	0x0000


	//----- nvinfo : EIATTR_MAXREG_COUNT
	.align		4
        /*007c*/ 	.byte	0x03, 0x1b
        /*007e*/ 	.short	0x00ff


	//----- nvinfo : EIATTR_EXTERNS
	.align		4
        /*0080*/ 	.byte	0x04, 0x0f
        /*0082*/ 	.short	(.L_1431 - .L_1430)


	//   ....[0]....
	.align		4
.L_1430:
        /*0084*/ 	.word	index@(__assertfail)


	//----- nvinfo : EIATTR_MERCURY_ISA_VERSION
	.align		4
.L_1431:
        /*0088*/ 	.byte	0x03, 0x5f
        /*008a*/ 	.short	0x0101


	//----- nvinfo : EIATTR_SYSCALL_OFFSETS
	.align		4
        /*008c*/ 	.byte	0x04, 0x46
        /*008e*/ 	.short	(.L_1433 - .L_1432)


	//   ....[0]....
.L_1432:
        /*0090*/ 	.word	0x00000ef0


	//   ....[1]....
        /*0094*/ 	.word	0x00001df0


	//   ....[2]....
        /*0098*/ 	.word	0x00002d00


	//   ....[3]....
        /*009c*/ 	.word	0x00003bf0


	//   ....[4]....
        /*00a0*/ 	.word	0x0000d430


	//   ....[5]....
        /*00a4*/ 	.word	0x0000dc30


	//   ....[6]....
        /*00a8*/ 	.word	0x0000e3f0


	//   ....[7]....
        /*00ac*/ 	.word	0x0000ebb0


	//----- nvinfo : EIATTR_EXIT_INSTR_OFFSETS
	.align		4
.L_1433:
        /*00b0*/ 	.byte	0x04, 0x1c
        /*00b2*/ 	.short	(.L_1435 - .L_1434)


	//   ....[0]....
.L_1434:
        /*00b4*/ 	.word	0x0000e470


	//   ....[1]....
        /*00b8*/ 	.word	0x0000e5a0


	//   ....[2]....
        /*00bc*/ 	.word	0x0000e5c0


	//   ....[3]....
        /*00c0*/ 	.word	0x0000e640


	//   ....[4]....
        /*00c4*/ 	.word	0x0000e660


	//   ....[5]....
        /*00c8*/ 	.word	0x0000e680


	//   ....[6]....
        /*00cc*/ 	.word	0x0000e700


	//   ....[7]....
        /*00d0*/ 	.word	0x0000e720


	//   ....[8]....
        /*00d4*/ 	.word	0x0000e7a0


	//   ....[9]....
        /*00d8*/ 	.word	0x0000e7c0


	//   ....[10]....
        /*00dc*/ 	.word	0x0000e7e0


	//   ....[11]....
        /*00e0*/ 	.word	0x0000e880


	//   ....[12]....
        /*00e4*/ 	.word	0x0000e8a0


	//   ....[13]....
        /*00e8*/ 	.word	0x0000e920


	//   ....[14]....
        /*00ec*/ 	.word	0x0000e940


	//   ....[15]....
        /*00f0*/ 	.word	0x0000e960


	//   ....[16]....
        /*00f4*/ 	.word	0x0000ea00


	//   ....[17]....
        /*00f8*/ 	.word	0x0000ea20


	//   ....[18]....
        /*00fc*/ 	.word	0x0000ea40


	//   ....[19]....
        /*0100*/ 	.word	0x0000eab0


	//   ....[20]....
        /*0104*/ 	.word	0x0000ebc0


	//   ....[21]....
        /*0108*/ 	.word	0x0000ebe0


	//   ....[22]....
        /*010c*/ 	.word	0x0000ec00


	//----- nvinfo : EIATTR_MAX_THREADS
	.align		4
.L_1435:
        /*0110*/ 	.byte	0x04, 0x05
        /*0112*/ 	.short	(.L_1437 - .L_1436)
.L_1436:
        /*0114*/ 	.word	0x00000080
        /*0118*/ 	.word	0x00000001
        /*011c*/ 	.word	0x00000001


	//----- nvinfo : EIATTR_CRS_STACK_SIZE
	.align		4
.L_1437:
        /*0120*/ 	.byte	0x04, 0x1e
        /*0122*/ 	.short	(.L_1439 - .L_1438)
.L_1438:
        /*0124*/ 	.word	0x00000000


	//----- nvinfo : EIATTR_CBANK_PARAM_SIZE
	.align		4
.L_1439:
        /*0128*/ 	.byte	0x03, 0x19
        /*012a*/ 	.short	0x0084


	//----- nvinfo : EIATTR_PARAM_CBANK
	.align		4
        /*012c*/ 	.byte	0x04, 0x0a
        /*012e*/ 	.short	(.L_1441 - .L_1440)
	.align		4
.L_1440:
        /*0130*/ 	.word	index@(.nv.constant0._ZN2at6native27unrolled_elementwise_kernelIZZNS0_73_GLOBAL__N__c8866d80_35_SparseBinaryOpIntersectionKernel_cu_9e10b42f_311142_sparse_binary_op_intersection_kernel_implINS2_18CUDAKernelLauncherENS2_36CUDAValueSelectionIntersectionKernelINS2_9LhsProjOpEEElLl0EEEvRNS_6TensorERKS8_SB_RKSt6vectorIlSaIlEERKSt8optionalIS8_ESK_bbENKUlvE3_clEvEUllE_St5arrayIPcLm2EELi4E23TrivialOffsetCalculatorILi1EjESR_NS0_6memory12LoadWithCastILi1EEENSS_13StoreWithCastILi1EEEEEviT_T0_T2_T3_T4_T5_)
        /*0134*/ 	.short	0x0210
        /*0136*/ 	.short	0x0084


	//----- nvinfo : EIATTR_SW_WAR
	.align		4
.L_1441:
        /*0138*/ 	.byte	0x04, 0x36
        /*013a*/ 	.short	(.L_1443 - .L_1442)
.L_1442:
        /*013c*/ 	.word	0x00000008
.L_1443:


//--------------------- .nv.info._ZN2at6native18elementwise_kernelILi128ELi2EZNS0_22gpu_kernel_impl_nocastIZZNS0_73_GLOBAL__N__c8866d80_35_SparseBinaryOpIntersectionKernel_cu_9e10b42f_311142_sparse_binary_op_intersection_kernel_implINS3_18CUDAKernelLauncherENS3_36CUDAValueSelectionIntersectionKernelINS3_9LhsProjOpEEElLl0EEEvRNS_6TensorERKS9_SC_RKSt6vectorIlSaIlEERKSt8optionalIS9_ESL_bbENKUlvE3_clEvEUllE_EEvRNS_18TensorIteratorBaseERKT_EUliE_EEviT1_ --------------------------
	.section	.nv.info._ZN2at6native18elementwise_kernelILi128ELi2EZNS0_22gpu_kernel_impl_nocastIZZNS0_73_GLOBAL__N__c8866d80_35_SparseBinaryOpIntersectionKernel_cu_9e10b42f_311142_sparse_binary_op_intersection_kernel_implINS3_18CUDAKernelLauncherENS3_36CUDAValueSelectionIntersectionKernelINS3_9LhsProjOpEEElLl0EEEvRNS_6TensorERKS9_SC_RKSt6vectorIlSaIlEERKSt8optionalIS9_ESL_bbENKUlvE3_clEvEUllE_EEvRNS_18TensorIteratorBaseERKT_EUliE_EEviT1_,"",@"SHT_CUDA_INFO"
	.sectionflags	@""
	.align	4


	//----- nvinfo : EIATTR_CUDA_API_VERSION
	.align		4
        /*0000*/ 	.byte	0x04, 0x37
        /*0002*/ 	.short	(.L_1445 - .L_1444)
.L_1444:
        /*0004*/ 	.word	0x00000082


	//----- nvinfo : EIATTR_KPARAM_INFO
	.align		4
.L_1445:
        /*0008*/ 	.byte	0x04, 0x17
        /*000a*/ 	.short	(.L_1447 - .L_1446)
.L_1446:
        /*000c*/ 	.word	0x00000000
        /*0010*/ 	.short	0x0001
        /*0012*/ 	.short	0x0008
        /*0014*/ 	.byte	0x00, 0xf0, 0xa1, 0x09


	//----- nvinfo : EIATTR_KPARAM_INFO
	.align		4
.L_1447:
        /*0018*/ 	.byte	0x04, 0x17
        /*001a*/ 	.short	(.L_1449 - .L_1448)
.L_1448:
        /*001c*/ 	.word	0x00000000
        /*0020*/ 	.short	0x0000
        /*0022*/ 	.short	0x0000
        /*0024*/ 	.byte	0x00, 0xf0, 0x11, 0x00


	//----- nvinfo : EIATTR_SPARSE_MMA_MASK
	.align		4
.L_1449:
        /*0028*/ 	.byte	0x03, 0x50
        /*002a*/ 	.short	0x0000


	//----- nvinfo : EIATTR_MAXREG_COUNT
	.align		4
        /*002c*/ 	.byte	0x03, 0x1b
        /*002e*/ 	.short	0x0080


	//----- nvinfo : EIATTR_MERCURY_ISA_VERSION
	.align		4
        /*0030*/ 	.byte	0x03, 0x5f
        /*0032*/ 	.short	0x0101


	//----- nvinfo : EIATTR_EXIT_INSTR_OFFSETS
	.align		4
        /*0034*/ 	.byte	0x04, 0x1c
        /*0036*/ 	.short	(.L_1451 - .L_1450)


	//   ....[0]....
.L_1450:
        /*0038*/ 	.word	0x000031a0


	//   ....[1]....
        /*003c*/ 	.word	0x000061d0


	//----- nvinfo : EIATTR_MAX_THREADS
	.align		4
.L_1451:
        /*0040*/ 	.byte	0x04, 0x05
        /*0042*/ 	.short	(.L_1453 - .L_1452)
.L_1452:
        /*0044*/ 	.word	0x00000080
        /*0048*/ 	.word	0x00000001
        /*004c*/ 	.word	0x00000001


	//----- nvinfo : EIATTR_CRS_STACK_SIZE
	.align		4
.L_1453:
        /*0050*/ 	.byte	0x04, 0x1e
        /*0052*/ 	.short	(.L_1455 - .L_1454)
.L_1454:
        /*0054*/ 	.word	0x00000000


	//----- nvinfo : EIATTR_CBANK_PARAM_SIZE
	.align		4
.L_1455:
        /*0058*/ 	.byte	0x03, 0x19
        /*005a*/ 	.short	0x0270


	//----- nvinfo : EIATTR_PARAM_CBANK
	.align		4
        /*005c*/ 	.byte	0x04, 0x0a
        /*005e*/ 	.short	(.L_1457 - .L_1456)
	.align		4
.L_1456:
        /*0060*/ 	.word	index@(.nv.constant0._ZN2at6native18elementwise_kernelILi128ELi2EZNS0_22gpu_kernel_impl_nocastIZZNS0_73_GLOBAL__N__c8866d80_35_SparseBinaryOpIntersectionKernel_cu_9e10b42f_311142_sparse_binary_op_intersection_kernel_implINS3_18CUDAKernelLauncherENS3_36CUDAValueSelectionIntersectionKernelINS3_9LhsProjOpEEElLl0EEEvRNS_6TensorERKS9_SC_RKSt6vectorIlSaIlEERKSt8optionalIS9_ESL_bbENKUlvE3_clEvEUllE_EEvRNS_18TensorIteratorBaseERKT_EUliE_EEviT1_)
        /*0064*/ 	.short	0x0210
        /*0066*/ 	.short	0x0270


	//----- nvinfo : EIATTR_SW_WAR
	.align		4
.L_1457:
        /*0068*/ 	.byte	0x04, 0x36
        /*006a*/ 	.short	(.L_1459 - .L_1458)
.L_1458:
        /*006c*/ 	.word	0x00000008
.L_1459:


//--------------------- .nv.info._ZN2at6native27unrolled_elementwise_kernelIZZNS0_73_GLOBAL__N__c8866d80_35_SparseBinaryOpIntersectionKernel_cu_9e10b42f_311142_sparse_binary_op_intersection_kernel_implINS2_18CUDAKernelLauncherENS2_36CUDAValueSelectionIntersectionKernelINS2_9LhsProjOpEEElLl0EEEvRNS_6TensorERKS8_SB_RKSt6vectorIlSaIlEERKSt8optionalIS8_ESK_bbENKUlvE3_clEvEUllE_St5arrayIPcLm2EELi4E23TrivialOffsetCalculatorILi1EjESR_NS0_6memory15LoadWithoutCastENSS_16StoreWithoutCastEEEviT_T0_T2_T3_T4_T5_ --------------------------
	.section	.nv.info._ZN2at6native27unrolled_elementwise_kernelIZZNS0_73_GLOBAL__N__c8866d80_35_SparseBinaryOpIntersectionKernel_cu_9e10b42f_311142_sparse_binary_op_intersection_kernel_implINS2_18CUDAKernelLauncherENS2_36CUDAValueSelectionIntersectionKernelINS2_9LhsProjOpEEElLl0EEEvRNS_6TensorERKS8_SB_RKSt6vectorIlSaIlEERKSt8optionalIS8_ESK_bbENKUlvE3_clEvEUllE_St5arrayIPcLm2EELi4E23TrivialOffsetCalculatorILi1EjESR_NS0_6memory15LoadWithoutCastENSS_16StoreWithoutCastEEEviT_T0_T2_T3_T4_T5_,"",@"SHT_CUDA_INFO"
	.sectionflags	@""
	.align	4


	//----- nvinfo : EIATTR_CUDA_API_VERSION
	.align		4
        /*0000*/ 	.byte	0x04, 0x37
        /*0002*/ 	.short	(.L_1461 - .L_1460)
.L_1460:
        /*0004*/ 	.word	0x00000082


	//----- nvinfo : EIATTR_KPARAM_INFO
	.align		4
.L_1461:
        /*0008*/ 	.byte	0x04, 0x17
        /*000a*/ 	.short	(.L_1463 - .L_1462)
.L_1462:
        /*000c*/ 	.word	0x00000000
        /*0010*/ 	.short	0x0006
        /*0012*/ 	.short	0x0073
        /*0014*/ 	.byte	0x00, 0xf0, 0x05, 0x00


	//----- nvinfo : EIATTR_KPARAM_INFO
	.align		4
.L_1463:
        /*0018*/ 	.byte	0x04, 0x17
        /*001a*/ 	.short	(.L_1465 - .L_1464)
.L_1464:
        /*001c*/ 	.word	0x00000000
        /*0020*/ 	.short	0x0005
        /*0022*/ 	.short	0x0072
        /*0024*/ 	.byte	0x00, 0xf0, 0x05, 0x00


	//----- nvinfo : EIATTR_KPARAM_INFO
	.align		4
.L_1465:
        /*0028*/ 	.byte	0x04, 0x17
        /*002a*/ 	.short	(.L_1467 - .L_1466)
.L_1466:
        /*002c*/ 	.word	0x00000000
        /*0030*/ 	.short	0x0004
        /*0032*/ 	.short	0x0071
        /*0034*/ 	.byte	0x00, 0xf0, 0x05, 0x00


	//----- nvinfo : EIATTR_KPARAM_INFO
	.align		4
.L_1467:
        /*0038*/ 	.byte	0x04, 0x17
        /*003a*/ 	.short	(.L_1469 - .L_1468)
.L_1468:
        /*003c*/ 	.word	0x00000000
        /*0040*/ 	.short	0x0003
        /*0042*/ 	.short	0x0070
        /*0044*/ 	.byte	0x00, 0xf0, 0x05, 0x00


	//----- nvinfo : EIATTR_KPARAM_INFO
	.align		4
.L_1469:
        /*0048*/ 	.byte	0x04, 0x17
        /*004a*/ 	.short	(.L_1471 - .L_1470)
.L_1470:
        /*004c*/ 	.word	0x00000000
        /*0050*/ 	.short	0x0002
        /*0052*/ 	.short	0x0060
        /*0054*/ 	.byte	0x00, 0xf0, 0x41, 0x00


	//----- nvinfo : EIATTR_KPARAM_INFO
	.align		4
.L_1471:
        /*0058*/ 	.byte	0x04, 0x17
        /*005a*/ 	.short	(.L_1473 - .L_1472)
.L_1472:
        /*005c*/ 	.word	0x00000000
        /*0060*/ 	.short	0x0001
        /*0062*/ 	.short	0x0008
        /*0064*/ 	.byte	0x00, 0xf0, 0x61, 0x01


	//----- nvinfo : EIATTR_KPARAM_INFO
	.align		4
.L_1473:
        /*0068*/ 	.byte	0x04, 0x17
        /*006a*/ 	.short	(.L_1475 - .L_1474)
.L_1474:
        /*006c*/ 	.word	0x00000000
        /*0070*/ 	.short	0x0000
        /*0072*/ 	.short	0x0000
        /*0074*/ 	.byte	0x00, 0xf0, 0x11, 0x00


	//----- nvinfo : EIATTR_SPARSE_MMA_MASK
	.align		4
.L_1475:
        /*0078*/ 	.byte	0x03, 0x50
        /*007a*/ 	.short	0x0000


	//----- nvinfo : EIATTR_MAXREG_COUNT
	.align		4
        /*007c*/ 	.byte	0x03, 0x1b
        /*007e*/ 	.short	0x00ff


	//----- nvinfo : EIATTR_MERCURY_ISA_VERSION
	.align		4
        /*0080*/ 	.byte	0x03, 0x5f
        /*0082*/ 	.short	0x0101


	//----- nvinfo : EIATTR_EXIT_INSTR_OFFSETS
	.align		4
        /*0084*/ 	.byte	0x04, 0x1c
        /*0086*/ 	.short	(.L_1477 - .L_1476)


	//   ....[0]....
.L_1476:
        /*0088*/ 	.word	0x00009650


	//   ....[1]....
        /*008c*/ 	.word	0x000096b0


	//----- nvinfo : EIATTR_MAX_THREADS
	.align		4
.L_1477:
        /*0090*/ 	.byte	0x04, 0x05
        /*0092*/ 	.short	(.L_1479 - .L_1478)
.L_1478:
        /*0094*/ 	.word	0x00000080
        /*0098*/ 	.word	0x00000001
        /*009c*/ 	.word	0x00000001


	//----- nvinfo : EIATTR_CRS_STACK_SIZE
	.align		4
.L_1479:
        /*00a0*/ 	.byte	0x04, 0x1e
        /*00a2*/ 	.short	(.L_1481 - .L_1480)
.L_1480:
        /*00a4*/ 	.word	0x00000000


	//----- nvinfo : EIATTR_CBANK_PARAM_SIZE
	.align		4
.L_1481:
        /*00a8*/ 	.byte	0x03, 0x19
        /*00aa*/ 	.short	0x0074


	//----- nvinfo : EIATTR_PARAM_CBANK
	.align		4
        /*00ac*/ 	.byte	0x04, 0x0a
        /*00ae*/ 	.short	(.L_1483 - .L_1482)
	.align		4
.L_1482:
        /*00b0*/ 	.word	index@(.nv.constant0._ZN2at6native27unrolled_elementwise_kernelIZZNS0_73_GLOBAL__N__c8866d80_35_SparseBinaryOpIntersectionKernel_cu_9e10b42f_311142_sparse_binary_op_intersection_kernel_implINS2_18CUDAKernelLauncherENS2_36CUDAValueSelectionIntersectionKernelINS2_9LhsProjOpEEElLl0EEEvRNS_6TensorERKS8_SB_RKSt6vectorIlSaIlEERKSt8optionalIS8_ESK_bbENKUlvE3_clEvEUllE_St5arrayIPcLm2EELi4E23TrivialOffsetCalculatorILi1EjESR_NS0_6memory15LoadWithoutCastENSS_16StoreWithoutCastEEEviT_T0_T2_T3_T4_T5_)
        /*00b4*/ 	.short	0x0210
        /*00b6*/ 	.short	0x0074


	//----- nvinfo : EIATTR_SW_WAR
	.align		4
.L_1483:
        /*00b8*/ 	.byte	0x04, 0x36
        /*00ba*/ 	.short	(.L_1485 - .L_1484)
.L_1484:
        /*00bc*/ 	.word	0x00000008
.L_1485:


//--------------------- .nv.info._ZN2at6native29vectorized_elementwise_kernelILi2EZZNS0_73_GLOBAL__N__c8866d80_35_SparseBinaryOpIntersectionKernel_cu_9e10b42f_311142_sparse_binary_op_intersection_kernel_implINS2_18CUDAKernelLauncherENS2_36CUDAValueSelectionIntersectionKernelINS2_9LhsProjOpEEElLl0EEEvRNS_6TensorERKS8_SB_RKSt6vectorIlSaIlEERKSt8optionalIS8_ESK_bbENKUlvE3_clEvEUllE_St5arrayIPcLm2EEEEviT0_T1_ --------------------------
	.section	.nv.info._ZN2at6native29vectorized_elementwise_kernelILi2EZZNS0_73_GLOBAL__N__c8866d80_35_SparseBinaryOpIntersectionKernel_cu_9e10b42f_311142_sparse_binary_op_intersection_kernel_implINS2_18CUDAKernelLauncherENS2_36CUDAValueSelectionIntersectionKernelINS2_9LhsProjOpEEElLl0EEEvRNS_6TensorERKS8_SB_RKSt6vectorIlSaIlEERKSt8optionalIS8_ESK_bbENKUlvE3_clEvEUllE_St5arrayIPcLm2EEEEviT0_T1_,"",@"SHT_CUDA_INFO"
	.sectionflags	@""
	.align	4


	//----- nvinfo : EIATTR_CUDA_API_VERSION
	.align		4
        /*0000*/ 	.byte	0x04, 0x37
        /*0002*/ 	.short	(.L_1487 - .L_1486)
.L_1486:
        /*0004*/ 	.word	0x00000082


	//----- nvinfo : EIATTR_KPARAM_INFO
	.align		4
.L_1487:
        /*0008*/ 	.byte	0x04, 0x17
        /*000a*/ 	.short	(.L_1489 - .L_1488)
.L_1488:
        /*000c*/ 	.word	0x00000000
        /*0010*/ 	.short	0x0002
        /*0012*/ 	.short	0x0060
        /*0014*/ 	.byte	0x00, 0xf0, 0x41, 0x00


	//----- nvinfo : EIATTR_KPARAM_INFO
	.align		4
.L_1489:
        /*0018*/ 	.byte	0x04, 0x17
        /*001a*/ 	.short	(.L_1491 - .L_1490)
.L_1490:
        /*001c*/ 	.word	0x00000000
        /*0020*/ 	.short	0x0001
        /*0022*/ 	.short	0x0008
        /*0024*/ 	.byte	0x00, 0xf0, 0x61, 0x01


	//----- nvinfo : EIATTR_KPARAM_INFO
	.align		4
.L_1491:
        /*0028*/ 	.byte	0x04, 0x17
        /*002a*/ 	.short	(.L_1493 - .L_1492)
.L_1492:
        /*002c*/ 	.word	0x00000000
        /*0030*/ 	.short	0x0000
        /*0032*/ 	.short	0x0000
        /*0034*/ 	.byte	0x00, 0xf0, 0x11, 0x00


	//----- nvinfo : EIATTR_SPARSE_MMA_MASK
	.align		4
.L_1493:
        /*0038*/ 	.byte	0x03, 0x50
        /*003a*/ 	.short	0x0000


	//----- nvinfo : EIATTR_MAXREG_COUNT
	.align		4
        /*003c*/ 	.byte	0x03, 0x1b
        /*003e*/ 	.short	0x00ff


	//----- nvinfo : EIATTR_MERCURY_ISA_VERSION
	.align		4
        /*0040*/ 	.byte	0x03, 0x5f
        /*0042*/ 	.short	0x0101


	//----- nvinfo : EIATTR_EXIT_INSTR_OFFSETS
	.align		4
        /*0044*/ 	.byte	0x04, 0x1c
        /*0046*/ 	.short	(.L_1495 - .L_1494)


	//   ....[0]....
.L_1494:
        /*0048*/ 	.word	0x00011220


	//   ....[1]....
        /*004c*/ 	.word	0x000232e0


	//   ....[2]....
        /*0050*/ 	.word	0x00023330


	//----- nvinfo : EIATTR_MAX_THREADS
	.align		4
.L_1495:
        /*0054*/ 	.byte	0x04, 0x05
        /*0056*/ 	.short	(.L_1497 - .L_1496)
.L_1496:
        /*0058*/ 	.word	0x00000080
        /*005c*/ 	.word	0x00000001
        /*0060*/ 	.word	0x00000001


	//----- nvinfo : EIATTR_CRS_STACK_SIZE
	.align		4
.L_1497:
        /*0064*/ 	.byte	0x04, 0x1e
        /*0066*/ 	.short	(.L_1499 - .L_1498)
.L_1498:
        /*0068*/ 	.word	0x00000000


	//----- nvinfo : EIATTR_CBANK_PARAM_SIZE
	.align		4
.L_1499:
        /*006c*/ 	.byte	0x03, 0x19
        /*006e*/ 	.short	0x0070


	//----- nvinfo : EIATTR_PARAM_CBANK
	.align		4
        /*0070*/ 	.byte	0x04, 0x0a
        /*0072*/ 	.short	(.L_1501 - .L_1500)
	.align		4
.L_1500:
        /*0074*/ 	.word	index@(.nv.constant0._ZN2at6native29vectorized_elementwise_kernelILi2EZZNS0_73_GLOBAL__N__c8866d80_35_SparseBinaryOpIntersectionKernel_cu_9e10b42f_311142_sparse_binary_op_intersection_kernel_implINS2_18CUDAKernelLauncherENS2_36CUDAValueSelectionIntersectionKernelINS2_9LhsProjOpEEElLl0EEEvRNS_6TensorERKS8_SB_RKSt6vectorIlSaIlEERKSt8optionalIS8_ESK_bbENKUlvE3_clEvEUllE_St5arrayIPcLm2EEEEviT0_T1_)
        /*0078*/ 	.short	0x0210
        /*007a*/ 	.short	0x0070


	//----- nvinfo : EIATTR_SW_WAR
	.align		4
.L_1501:
        /*007c*/ 	.byte	0x04, 0x36
        /*007e*/ 	.short	(.L_1503 - .L_1502)
.L_1502:
        /*0080*/ 	.word	0x00000008
.L_1503:


//--------------------- .nv.info._ZN2at6native29vectorized_elementwise_kernelILi4EZZNS0_73_GLOBAL__N__c8866d80_35_SparseBinaryOpIntersectionKernel_cu_9e10b42f_311142_sparse_binary_op_intersection_kernel_implINS2_18CUDAKernelLauncherENS2_36CUDAValueSelectionIntersectionKernelINS2_9LhsProjOpEEElLl0EEEvRNS_6TensorERKS8_SB_RKSt6vectorIlSaIlEERKSt8optionalIS8_ESK_bbENKUlvE3_clEvEUllE_St5arrayIPcLm2EEEEviT0_T1_ --------------------------
	.section	.nv.info._ZN2at6native29vectorized_elementwise_kernelILi4EZZNS0_73_GLOBAL__N__c8866d80_35_SparseBinaryOpIntersectionKernel_cu_9e10b42f_311142_sparse_binary_op_intersection_kernel_implINS2_18CUDAKernelLauncherENS2_36CUDAValueSelectionIntersectionKernelINS2_9LhsProjOpEEElLl0EEEvRNS_6TensorERKS8_SB_RKSt6vectorIlSaIlEERKSt8optionalIS8_ESK_bbENKUlvE3_clEvEUllE_St5arrayIPcLm2EEEEviT0_T1_,"",@"SHT_CUDA_INFO"
	.sectionflags	@""
	.align	4


	//----- nvinfo : EIATTR_CUDA_API_VERSION
	.align		4
        /*0000*/ 	.byte	0x04, 0x37
        /*0002*/ 	.short	(.L_1505 - .L_1504)
.L_1504:
        /*0004*/ 	.word	0x00000082


	//----- nvinfo : EIATTR_KPARAM_INFO
	.align		4
.L_1505:
        /*0008*/ 	.byte	0x04, 0x17
        /*000a*/ 	.short	(.L_1507 - .L_1506)
.L_1506:
        /*000c*/ 	.word	0x00000000
        /*0010*/ 	.short	0x0002
        /*0012*/ 	.short	0x0060
        /*0014*/ 	.byte	0x00, 0xf0, 0x41, 0x00


	//----- nvinfo : EIATTR_KPARAM_INFO
	.align		4
.L_1507:
        /*0018*/ 	.byte	0x04, 0x17
        /*001a*/ 	.short	(.L_1509 - .L_1508)
.L_1508:
        /*001c*/ 	.word	0x00000000
        /*0020*/ 	.short	0x0001
        /*0022*/ 	.short	0x0008
        /*0024*/ 	.byte	0x00, 0xf0, 0x61, 0x01


	//----- nvinfo : EIATTR_KPARAM_INFO
	.align		4
.L_1509:
        /*0028*/ 	.byte	0x04, 0x17
        /*002a*/ 	.short	(.L_1511 - .L_1510)
.L_1510:
        /*002c*/ 	.word	0x00000000
        /*0030*/ 	.short	0x0000
        /*0032*/ 	.short	0x0000
        /*0034*/ 	.byte	0x00, 0xf0, 0x11, 0x00


	//----- nvinfo : EIATTR_SPARSE_MMA_MASK
	.align		4
.L_1511:
        /*0038*/ 	.byte	0x03, 0x50
        /*003a*/ 	.short	0x0000


	//----- nvinfo : EIATTR_MAXREG_COUNT
	.align		4
        /*003c*/ 	.byte	0x03, 0x1b
        /*003e*/ 	.short	0x00ff


	//----- nvinfo : EIATTR_MERCURY_ISA_VERSION
	.align		4
        /*0040*/ 	.byte	0x03, 0x5f
        /*0042*/ 	.short	0x0101


	//----- nvinfo : EIATTR_EXIT_INSTR_OFFSETS
	.align		4
        /*0044*/ 	.byte	0x04, 0x1c
        /*0046*/ 	.short	(.L_1513 - .L_1512)


	//   ....[0]....
.L_1512:
        /*0048*/ 	.word	0x00011220


	//   ....[1]....
        /*004c*/ 	.word	0x000232e0


	//   ....[2]....
        /*0050*/ 	.word	0x00023330


	//----- nvinfo : EIATTR_MAX_THREADS
	.align		4
.L_1513:
        /*0054*/ 	.byte	0x04, 0x05
        /*0056*/ 	.short	(.L_1515 - .L_1514)
.L_1514:
        /*0058*/ 	.word	0x00000080
        /*005c*/ 	.word	0x00000001
        /*0060*/ 	.word	0x00000001


	//----- nvinfo : EIATTR_CRS_STACK_SIZE
	.align		4
.L_1515:
        /*0064*/ 	.byte	0x04, 0x1e
        /*0066*/ 	.short	(.L_1517 - .L_1516)
.L_1516:
        /*0068*/ 	.word	0x00000000


	//----- nvinfo : EIATTR_CBANK_PARAM_SIZE
	.align		4
.L_1517:
        /*006c*/ 	.byte	0x03, 0x19
        /*006e*/ 	.short	0x0070


	//----- nvinfo : EIATTR_PARAM_CBANK
	.align		4
        /*0070*/ 	.byte	0x04, 0x0a
        /*0072*/ 	.short	(.L_1519 - .L_1518)
	.align		4
.L_1518:
        /*0074*/ 	.word	index@(.nv.constant0._ZN2at6native29vectorized_elementwise_kernelILi4EZZNS0_73_GLOBAL__N__c8866d80_35_SparseBinaryOpIntersectionKernel_cu_9e10b42f_311142_sparse_binary_op_intersection_kernel_implINS2_18CUDAKernelLauncherENS2_36CUDAValueSelectionIntersectionKernelINS2_9LhsProjOpEEElLl0EEEvRNS_6TensorERKS8_SB_RKSt6vectorIlSaIlEERKSt8optionalIS8_ESK_bbENKUlvE3_clEvEUllE_St5arrayIPcLm2EEEEviT0_T1_)
        /*0078*/ 	.short	0x0210
        /*007a*/ 	.short	0x0070


	//----- nvinfo : EIATTR_SW_WAR
	.align		4
.L_1519:
        /*007c*/ 	.byte	0x04, 0x36
        /*007e*/ 	.short	(.L_1521 - .L_1520)
.L_1520:
        /*0080*/ 	.word	0x00000008
.L_1521:


//--------------------- .nv.info._ZN2at6native29vectorized_elementwise_kernelILi8EZZNS0_73_GLOBAL__N__c8866d80_35_SparseBinaryOpIntersectionKernel_cu_9e10b42f_311142_sparse_binary_op_intersection_kernel_implINS2_18CUDAKernelLauncherENS2_36CUDAValueSelectionIntersectionKernelINS2_9LhsProjOpEEElLl0EEEvRNS_6TensorERKS8_SB_RKSt6vectorIlSaIlEERKSt8optionalIS8_ESK_bbENKUlvE3_clEvEUllE_St5arrayIPcLm2EEEEviT0_T1_ --------------------------
	.section	.nv.info._ZN2at6native29vectorized_elementwise_kernelILi8EZZNS0_73_GLOBAL__N__c8866d80_35_SparseBinaryOpIntersectionKernel_cu_9e10b42f_311142_sparse_binary_op_intersection_kernel_implINS2_18CUDAKernelLauncherENS2_36CUDAValueSelectionIntersectionKernelINS2_9LhsProjOpEEElLl0EEEvRNS_6TensorERKS8_SB_RKSt6vectorIlSaIlEERKSt8optionalIS8_ESK_bbENKUlvE3_clEvEUllE_St5arrayIPcLm2EEEEviT0_T1_,"",@"SHT_CUDA_INFO"
	.sectionflags	@""
	.align	4


	//----- nvinfo : EIATTR_CUDA_API_VERSION
	.align		4
        /*0000*/ 	.byte	0x04, 0x37
        /*0002*/ 	.short	(.L_1523 - .L_1522)
.L_1522:
        /*0004*/ 	.word	0x00000082


	//----- nvinfo : EIATTR_KPARAM_INFO
	.align		4
.L_1523:
        /*0008*/ 	.byte	0x04, 0x17
        /*000a*/ 	.short	(.L_1525 - .L_1524)
.L_1524:
        /*000c*/ 	.word	0x00000000
        /*0010*/ 	.short	0x0002
        /*0012*/ 	.short	0x0060
        /*0014*/ 	.byte	0x00, 0xf0, 0x41, 0x00


	//----- nvinfo : EIATTR_KPARAM_INFO
	.align		4
.L_1525:
        /*0018*/ 	.byte	0x04, 0x17
        /*001a*/ 	.short	(.L_1527 - .L_1526)
.L_1526:
        /*001c*/ 	.word	0x00000000
        /*0020*/ 	.short	0x0001
        /*0022*/ 	.short	0x0008
        /*0024*/ 	.byte	0x00, 0xf0, 0x61, 0x01


	//----- nvinfo : EIATTR_KPARAM_INFO
	.align		4
.L_1527:
        /*0028*/ 	.byte	0x04, 0x17
        /*002a*/ 	.short	(.L_1529 - .L_1528)
.L_1528:
        /*002c*/ 	.word	0x00000000
        /*0030*/ 	.short	0x0000
        /*0032*/ 	.short	0x0000
        /*0034*/ 	.byte	0x00, 0xf0, 0x11, 0x00


	//----- nvinfo : EIATTR_SPARSE_MMA_MASK
	.align		4
.L_1529:
        /*0038*/ 	.byte	0x03, 0x50
        /*003a*/ 	.short	0x0000


	//----- nvinfo : EIATTR_MAXREG_COUNT
	.align		4
        /*003c*/ 	.byte	0x03, 0x1b
        /*003e*/ 	.short	0x00ff


	//----- nvinfo : EIATTR_MERCURY_ISA_VERSION
	.align		4
        /*0040*/ 	.byte	0x03, 0x5f
        /*0042*/ 	.short	0x0101


	//----- nvinfo : EIATTR_EXIT_INSTR_OFFSETS
	.align		4
        /*0044*/ 	.byte	0x04, 0x1c
        /*0046*/ 	.short	(.L_1531 - .L_1530)


	//   ....[0]....
.L_1530:
        /*0048*/ 	.word	0x00011220


	//   ....[1]....
        /*004c*/ 	.word	0x000232e0


	//   ....[2]....
        /*0050*/ 	.word	0x00023330


	//----- nvinfo : EIATTR_MAX_THREADS
	.align		4
.L_1531:
        /*0054*/ 	.byte	0x04, 0x05
        /*0056*/ 	.short	(.L_1533 - .L_1532)
.L_1532:
        /*0058*/ 	.word	0x00000080
        /*005c*/ 	.word	0x00000001
        /*0060*/ 	.word	0x00000001


	//----- nvinfo : EIATTR_CRS_STACK_SIZE
	.align		4
.L_1533:
        /*0064*/ 	.byte	0x04, 0x1e
        /*0066*/ 	.short	(.L_1535 - .L_1534)
.L_1534:
        /*0068*/ 	.word	0x00000000


	//----- nvinfo : EIATTR_CBANK_PARAM_SIZE
	.align		4
.L_1535:
        /*006c*/ 	.byte	0x03, 0x19
        /*006e*/ 	.short	0x0070


	//----- nvinfo : EIATTR_PARAM_CBANK
	.align		4
        /*0070*/ 	.byte	0x04, 0x0a
        /*0072*/ 	.short	(.L_1537 - .L_1536)
	.align		4
.L_1536:
        /*0074*/ 	.word	index@(.nv.constant0._ZN2at6native29vectorized_elementwise_kernelILi8EZZNS0_73_GLOBAL__N__c8866d80_35_SparseBinaryOpIntersectionKernel_cu_9e10b42f_311142_sparse_binary_op_intersection_kernel_implINS2_18CUDAKernelLauncherENS2_36CUDAValueSelectionIntersectionKernelINS2_9LhsProjOpEEElLl0EEEvRNS_6TensorERKS8_SB_RKSt6vectorIlSaIlEERKSt8optionalIS8_ESK_bbENKUlvE3_clEvEUllE_St5arrayIPcLm2EEEEviT0_T1_)
        /*0078*/ 	.short	0x0210
        /*007a*/ 	.short	0x0070


	//----- nvinfo : EIATTR_SW_WAR
	.align		4
.L_1537:
        /*007c*/ 	.byte	0x04, 0x36
        /*007e*/ 	.short	(.L_1539 - .L_1538)
.L_1538:
        /*0080*/ 	.word	0x00000008
.L_1539:


//--------------------- .nv.info._ZN2at6native18elementwise_kernelILi128ELi4EZNS0_15gpu_kernel_implIZZNS0_73_GLOBAL__N__c8866d80_35_SparseBinaryOpIntersectionKernel_cu_9e10b42f_311142_sparse_binary_op_intersection_kernel_implINS3_18CUDAKernelLauncherENS3_36CUDAValueSelectionIntersectionKernelINS3_9LhsProjOpEEElLl0EEEvRNS_6TensorERKS9_SC_RKSt6vectorIlSaIlEERKSt8optionalIS9_ESL_bbENKUlvE1_clEvEUllE_EEvRNS_18TensorIteratorBaseERKT_EUliE_EEviT1_ --------------------------
	.section	.nv.info._ZN2at6native18elementwise_kernelILi128ELi4EZNS0_15gpu_kernel_implIZZNS0_73_GLOBAL__N__c8866d80_35_SparseBinaryOpIntersectionKernel_cu_9e10b42f_311142_sparse_binary_op_intersection_kernel_implINS3_18CUDAKernelLauncherENS3_36CUDAValueSelectionIntersectionKernelINS3_9LhsProjOpEEElLl0EEEvRNS_6TensorERKS9_SC_RKSt6vectorIlSaIlEERKSt8optionalIS9_ESL_bbENKUlvE1_clEvEUllE_EEvRNS_18TensorIteratorBaseERKT_EUliE_EEviT1_,"",@"SHT_CUDA_INFO"
	.sectionflags	@""
	.align	4


	//----- nvinfo : EIATTR_CUDA_API_VERSION
	.align		4
        /*0000*/ 	.byte	0x04, 0x37
        /*0002*/ 	.short	(.L_1541 - .L_1540)
.L_1540:
        /*0004*/ 	.word	0x00000082


	//----- nvinfo : EIATTR_KPARAM_INFO
	.align		4
.L_1541:
        /*0008*/ 	.byte	0x04, 0x17
        /*000a*/ 	.short	(.L_1543 - .L_1542)
.L_1542:
        /*000c*/ 	.word	0x00000000
        /*0010*/ 	.short	0x0001
        /*0012*/ 	.short	0x0008
        /*0014*/ 	.byte	0x00, 0xf0, 0x21, 0x09


	//----- nvinfo : EIATTR_KPARAM_INFO
	.align		4
.L_1543:
        /*0018*/ 	.byte	0x04, 0x17
        /*001a*/ 	.short	(.L_1545 - .L_1544)
.L_1544:
        /*001c*/ 	.word	0x00000000
        /*0020*/ 	.short	0x0000
        /*0022*/ 	.short	0x0000
        /*0024*/ 	.byte	0x00, 0xf0, 0x11, 0x00


	//----- nvinfo : EIATTR_SPARSE_MMA_MASK
	.align		4
.L_1545:
        /*0028*/ 	.byte	0x03, 0x50
        /*002a*/ 	.short	0x0000


	//----- nvinfo : EIATTR_MAXREG_COUNT
	.align		4
        /*002c*/ 	.byte	0x03, 0x1b
        /*002e*/ 	.short	0x0080


	//----- nvinfo : EIATTR_EXTERNS
	.align		4
        /*0030*/ 	.byte	0x04, 0x0f
        /*0032*/ 	.short	(.L_1547 - .L_1546)


	//   ....[0]....
	.align		4
.L_1546:
        /*0034*/ 	.word	index@(__assertfail)


	//----- nvinfo : EIATTR_MERCURY_ISA_VERSION
	.align		4
.L_1547:
        /*0038*/ 	.byte	0x03, 0x5f
        /*003a*/ 	.short	0x0101


	//----- nvinfo : EIATTR_SYSCALL_OFFSETS
	.align		4
        /*003c*/ 	.byte	0x04, 0x46
        /*003e*/ 	.short	(.L_1549 - .L_1548)


	//   ....[0]....
.L_1548:
        /*0040*/ 	.word	0x000021b0


	//   ....[1]....
        /*0044*/ 	.word	0x00003800


	//   ....[2]....
        /*0048*/ 	.word	0x000059d0


	//   ....[3]....
        /*004c*/ 	.word	0x00007020


	//   ....[4]....
        /*0050*/ 	.word	0x000091f0


	//   ....[5]....
        /*0054*/ 	.word	0x0000a840


	//   ....[6]....
        /*0058*/ 	.word	0x0000ca00


	//   ....[7]....
        /*005c*/ 	.word	0x0000e030


	//----- nvinfo : EIATTR_EXIT_INSTR_OFFSETS
	.align		4
.L_1549:
        /*0060*/ 	.byte	0x04, 0x1c
        /*0062*/ 	.short	(.L_1551 - .L_1550)


	//   ....[0]....
.L_1550:
        /*0064*/ 	.word	0x0000a8d0


	//   ....[1]....
        /*0068*/ 	.word	0x0000d320


	//   ....[2]....
        /*006c*/ 	.word	0x0000d340


	//   ....[3]....
        /*0070*/ 	.word	0x0000d3c0


	//   ....[4]....
        /*0074*/ 	.word	0x0000d3e0


	//   ....[5]....
        /*0078*/ 	.word	0x0000d400


	//   ....[6]....
        /*007c*/ 	.word	0x0000d490


	//   ....[7]....
        /*0080*/ 	.word	0x0000d4d0


	//   ....[8]....
        /*0084*/ 	.word	0x0000d570


	//   ....[9]....
        /*0088*/ 	.word	0x0000d5c0


	//   ....[10]....
        /*008c*/ 	.word	0x0000d5f0


	//   ....[11]....
        /*0090*/ 	.word	0x0000d6c0


	//   ....[12]....
        /*0094*/ 	.word	0x0000d700


	//   ....[13]....
        /*0098*/ 	.word	0x0000d890


	//   ....[14]....
        /*009c*/ 	.word	0x0000d9f0


	//   ....[15]....
        /*00a0*/ 	.word	0x0000da30


	//   ....[16]....
        /*00a4*/ 	.word	0x0000dad0


	//   ....[17]....
        /*00a8*/ 	.word	0x0000dc50


	//   ....[18]....
        /*00ac*/ 	.word	0x0000ddd0


	//   ....[19]....
        /*00b0*/ 	.word	0x0000df30


	//   ....[20]....
        /*00b4*/ 	.word	0x0000e040


	//   ....[21]....
        /*00b8*/ 	.word	0x0000e060


	//   ....[22]....
        /*00bc*/ 	.word	0x0000e080


	//----- nvinfo : EIATTR_MAX_THREADS
	.align		4
.L_1551:
        /*00c0*/ 	.byte	0x04, 0x05
        /*00c2*/ 	.short	(.L_1553 - .L_1552)
.L_1552:
        /*00c4*/ 	.word	0x00000080
        /*00c8*/ 	.word	0x00000001
        /*00cc*/ 	.word	0x00000001


	//----- nvinfo : EIATTR_CRS_STACK_SIZE
	.align		4
.L_1553:
        /*00d0*/ 	.byte	0x04, 0x1e
        /*00d2*/ 	.short	(.L_1555 - .L_1554)
.L_1554:
        /*00d4*/ 	.word	0x00000000


	//----- nvinfo : EIATTR_CBANK_PARAM_SIZE
	.align		4
.L_1555:
        /*00d8*/ 	.byte	0x03, 0x19
        /*00da*/ 	.short	0x0250


	//----- nvinfo : EIATTR_PARAM_CBANK
	.align		4
        /*00dc*/ 	.byte	0x04, 0x0a
        /*00de*/ 	.short	(.L_1557 - .L_1556)
	.align		4
.L_1556:
        /*00e0*/ 	.word	index@(.nv.constant0._ZN2at6native18elementwise_kernelILi128ELi4EZNS0_15gpu_kernel_implIZZNS0_73_GLOBAL__N__c8866d80_35_SparseBinaryOpIntersectionKernel_cu_9e10b42f_311142_sparse_binary_op_intersection_kernel_implINS3_18CUDAKernelLauncherENS3_36CUDAValueSelectionIntersectionKernelINS3_9LhsProjOpEEElLl0EEEvRNS_6TensorERKS9_SC_RKSt6vectorIlSaIlEERKSt8optionalIS9_ESL_bbENKUlvE1_clEvEUllE_EEvRNS_18TensorIteratorBaseERKT_EUliE_EEviT1_)
        /*00e4*/ 	.short	0x0210
        /*00e6*/ 	.short	0x0250


	//----- nvinfo : EIATTR_SW_WAR
	.align		4
.L_1557:
        /*00e8*/ 	.byte	0x04, 0x36
        /*00ea*/ 	.short	(.L_1559 - .L_1558)
.L_1558:
        /*00ec*/ 	.word	0x00000008
.L_1559:


//--------------------- .nv.info._ZN2at6native27unrolled_elementwise_kernelIZZNS0_73_GLOBAL__N__c8866d80_35_SparseBinaryOpIntersectionKernel_cu_9e10b42f_311142_sparse_binary_op_intersection_kernel_implINS2_18CUDAKernelLauncherENS2_36CUDAValueSelectionIntersectionKernelINS2_9LhsProjOpEEElLl0EEEvRNS_6TensorERKS8_SB_RKSt6vectorIlSaIlEERKSt8optionalIS8_ESK_bbENKUlvE1_clEvEUllE_St5arrayIPcLm2EELi4E23TrivialOffsetCalculatorILi1EjESR_NS0_6memory12LoadWithCastILi1EEENSS_13StoreWithCastILi1EEEEEviT_T0_T2_T3_T4_T5_ --------------------------
	.section	.nv.info._ZN2at6native27unrolled_elementwise_kernelIZZNS0_73_GLOBAL__N__c8866d80_35_SparseBinaryOpIntersectionKernel_cu_9e10b42f_311142_sparse_binary_op_intersection_kernel_implINS2_18CUDAKernelLauncherENS2_36CUDAValueSelectionIntersectionKernelINS2_9LhsProjOpEEElLl0EEEvRNS_6TensorERKS8_SB_RKSt6vectorIlSaIlEERKSt8optionalIS8_ESK_bbENKUlvE1_clEvEUllE_St5arrayIPcLm2EELi4E23TrivialOffsetCalculatorILi1EjESR_NS0_6memory12LoadWithCastILi1EEENSS_13StoreWithCastILi1EEEEEviT_T0_T2_T3_T4_T5_,"",@"SHT_CUDA_INFO"
	.sectionflags	@""
	.align	4


	//----- nvinfo : EIATTR_CUDA_API_VERSION
	.align		4
        /*0000*/ 	.byte	0x04, 0x37
        /*0002*/ 	.short	(.L_1561 - .L_1560)
.L_1560:
        /*0004*/ 	.word	0x00000082


	//----- nvinfo : EIATTR_KPARAM_INFO
	.align		4
.L_1561:
        /*0008*/ 	.byte	0x04, 0x17
        /*000a*/ 	.short	(.L_1563 - .L_1562)
.L_1562:
        /*000c*/ 	.word	0x00000000
        /*0010*/ 	.short	0x0006
        /*0012*/ 	.short	0x0054
        /*0014*/ 	.byte	0x00, 0xf0, 0x21, 0x00


	//----- nvinfo : EIATTR_KPARAM_INFO
	.align		4
.L_1563:
        /*0018*/ 	.byte	0x04, 0x17
        /*001a*/ 	.short	(.L_1565 - .L_1564)
.L_1564:
        /*001c*/ 	.word	0x00000000
        /*0020*/ 	.short	0x0005
        /*0022*/ 	.short	0x004c
        /*0024*/ 	.byte	0x00, 0xf0, 0x21, 0x00


	//----- nvinfo : EIATTR_KPARAM_INFO
	.align		4
.L_1565:
        /*0028*/ 	.byte	0x04, 0x17
        /*002a*/ 	.short	(.L_1567 - .L_1566)
.L_1566:
        /*002c*/ 	.word	0x00000000
        /*0030*/ 	.short	0x0004
        /*0032*/ 	.short	0x0049
        /*0034*/ 	.byte	0x00, 0xf0, 0x05, 0x00


	//----- nvinfo : EIATTR_KPARAM_INFO
	.align		4
.L_1567:
        /*0038*/ 	.byte	0x04, 0x17
        /*003a*/ 	.short	(.L_1569 - .L_1568)
.L_1568:
        /*003c*/ 	.word	0x00000000
        /*0040*/ 	.short	0x0003
        /*0042*/ 	.short	0x0048
        /*0044*/ 	.byte	0x00, 0xf0, 0x05, 0x00


	//----- nvinfo : EIATTR_KPARAM_INFO
	.align		4
.L_1569:
        /*0048*/ 	.byte	0x04, 0x17
        /*004a*/ 	.short	(.L_1571 - .L_1570)
.L_1570:
        /*004c*/ 	.word	0x00000000
        /*0050*/ 	.short	0x0002
        /*0052*/ 	.short	0x0038
        /*0054*/ 	.byte	0x00, 0xf0, 0x41, 0x00


	//----- nvinfo : EIATTR_KPARAM_INFO
	.align		4
.L_1571:
        /*0058*/ 	.byte	0x04, 0x17
        /*005a*/ 	.short	(.L_1573 - .L_1572)
.L_1572:
        /*005c*/ 	.word	0x00000000
        /*0060*/ 	.short	0x0001
        /*0062*/ 	.short	0x0008
        /*0064*/ 	.byte	0x00, 0xf0, 0xc1, 0x00


	//----- nvinfo : EIATTR_KPARAM_INFO
	.align		4
.L_1573:
        /*0068*/ 	.byte	0x04, 0x17
        /*006a*/ 	.short	(.L_1575 - .L_1574)
.L_1574:
        /*006c*/ 	.word	0x00000000
        /*0070*/ 	.short	0x0000
        /*0072*/ 	.short	0x0000
        /*0074*/ 	.byte	0x00, 0xf0, 0x11, 0x00


	//----- nvinfo : EIATTR_SPARSE_MMA_MASK
	.align		4
.L_1575:
        /*0078*/ 	.byte	0x03, 0x50
        /*007a*/ 	.short	0x0000


	//----- nvinfo : EIATTR_MAXREG_COUNT
	.align		4
        /*007c*/ 	.byte	0x03, 0x1b
        /*007e*/ 	.short	0x00ff


	//----- nvinfo : EIATTR_EXTERNS
	.align		4
        /*0080*/ 	.byte	0x04, 0x0f
        /*0082*/ 	.short	(.L_1577 - .L_1576)


	//   ....[0]....
	.align		4
.L_1576:
        /*0084*/ 	.word	index@(__assertfail)


	//----- nvinfo : EIATTR_MERCURY_ISA_VERSION
	.align		4
.L_1577:
        /*0088*/ 	.byte	0x03, 0x5f
        /*008a*/ 	.short	0x0101


	//----- nvinfo : EIATTR_SYSCALL_OFFSETS
	.align		4
        /*008c*/ 	.byte	0x04, 0x46
        /*008e*/ 	.short	(.L_1579 - .L_1578)


	//   ....[0]....
.L_1578:
        /*0090*/ 	.word	0x00000ef0


	//   ....[1]....
        /*0094*/ 	.word	0x00001df0


	//   ....[2]....
        /*0098*/ 	.word	0x00002d00


	//   ....[3]....
        /*009c*/ 	.word	0x00003be0


	//   ....[4]....
        /*00a0*/ 	.word	0x0000a630


	//   ....[5]....
        /*00a4*/ 	.word	0x0000b4f0


	//   ....[6]....
        /*00a8*/ 	.word	0x0000c390


	//   ....[7]....
        /*00ac*/ 	.word	0x0000d250


	//----- nvinfo : EIATTR_EXIT_INSTR_OFFSETS
	.align		4
.L_1579:
        /*00b0*/ 	.byte	0x04, 0x1c
        /*00b2*/ 	.short	(.L_1581 - .L_1580)


	//   ....[0]....
.L_1580:
        /*00b4*/ 	.word	0x0000c410


	//   ....[1]....
        /*00b8*/ 	.word	0x0000c540


	//   ....[2]....
        /*00bc*/ 	.word	0x0000c560


	//   ....[3]....
        /*00c0*/ 	.word	0x0000c5e0


	//   ....[4]....
        /*00c4*/ 	.word	0x0000c600


	//   ....[5]....
        /*00c8*/ 	.word	0x0000c620


	//   ....[6]....
        /*00cc*/ 	.word	0x0000c6b0


	//   ....[7]....
        /*00d0*/ 	.word	0x0000c6f0


	//   ....[8]....
        /*00d4*/ 	.word	0x0000c790


	//   ....[9]....
        /*00d8*/ 	.word	0x0000c7e0


	//   ....[10]....
        /*00dc*/ 	.word	0x0000c810


	//   ....[11]....
        /*00e0*/ 	.word	0x0000c8e0


	//   ....[12]....
        /*00e4*/ 	.word	0x0000c920


	//   ....[13]....
        /*00e8*/ 	.word	0x0000cab0


	//   ....[14]....
        /*00ec*/ 	.word	0x0000cc10


	//   ....[15]....
        /*00f0*/ 	.word	0x0000cc50


	//   ....[16]....
        /*00f4*/ 	.word	0x0000ccf0


	//   ....[17]....
        /*00f8*/ 	.word	0x0000ce70


	//   ....[18]....
        /*00fc*/ 	.word	0x0000cff0


	//   ....[19]....
        /*0100*/ 	.word	0x0000d150


	//   ....[20]....
        /*0104*/ 	.word	0x0000d260


	//   ....[21]....
        /*0108*/ 	.word	0x0000d280


	//   ....[22]....
        /*010c*/ 	.word	0x0000d2a0


	//----- nvinfo : EIATTR_MAX_THREADS
	.align		4
.L_1581:
        /*0110*/ 	.byte	0x04, 0x05
        /*0112*/ 	.short	(.L_1583 - .L_1582)
.L_1582:
        /*0114*/ 	.word	0x00000080
        /*0118*/ 	.word	0x00000001
        /*011c*/ 	.word	0x00000001


	//----- nvinfo : EIATTR_CRS_STACK_SIZE
	.align		4
.L_1583:
        /*0120*/ 	.byte	0x04, 0x1e
        /*0122*/ 	.short	(.L_1585 - .L_1584)
.L_1584:
        /*0124*/ 	.word	0x00000000


	//----- nvinfo : EIATTR_CBANK_PARAM_SIZE
	.align		4
.L_1585:
        /*0128*/ 	.byte	0x03, 0x19
        /*012a*/ 	.short	0x005c


	//----- nvinfo : EIATTR_PARAM_CBANK
	.align		4
        /*012c*/ 	.byte	0x04, 0x0a
        /*012e*/ 	.short	(.L_1587 - .L_1586)
	.align		4
.L_1586:
        /*0130*/ 	.word	index@(.nv.constant0._ZN2at6native27unrolled_elementwise_kernelIZZNS0_73_GLOBAL__N__c8866d80_35_SparseBinaryOpIntersectionKernel_cu_9e10b42f_311142_sparse_binary_op_intersection_kernel_implINS2_18CUDAKernelLauncherENS2_36CUDAValueSelectionIntersectionKernelINS2_9LhsProjOpEEElLl0EEEvRNS_6TensorERKS8_SB_RKSt6vectorIlSaIlEERKSt8optionalIS8_ESK_bbENKUlvE1_clEvEUllE_St5arrayIPcLm2EELi4E23TrivialOffsetCalculatorILi1EjESR_NS0_6memory12LoadWithCastILi1EEENSS_13StoreWithCastILi1EEEEEviT_T0_T2_T3_T4_T5_)
        /*0134*/ 	.short	0x0210
        /*0136*/ 	.short	0x005c


	//----- nvinfo : EIATTR_SW_WAR
	.align		4
.L_1587:
        /*0138*/ 	.byte	0x04, 0x36
        /*013a*/ 	.short	(.L_1589 - .L_1588)
.L_1588:
        /*013c*/ 	.word	0x00000008
.L_1589:


//--------------------- .nv.info._ZN2at6native18elementwise_kernelILi128ELi2EZNS0_22gpu_kernel_impl_nocastIZZNS0_73_GLOBAL__N__c8866d80_35_SparseBinaryOpIntersectionKernel_cu_9e10b42f_311142_sparse_binary_op_intersection_kernel_implINS3_18CUDAKernelLauncherENS3_36CUDAValueSelectionIntersectionKernelINS3_9LhsProjOpEEElLl0EEEvRNS_6TensorERKS9_SC_RKSt6vectorIlSaIlEERKSt8optionalIS9_ESL_bbENKUlvE1_clEvEUllE_EEvRNS_18TensorIteratorBaseERKT_EUliE_EEviT1_ --------------------------
	.section	.nv.info._ZN2at6native18elementwise_kernelILi128ELi2EZNS0_22gpu_kernel_impl_nocastIZZNS0_73_GLOBAL__N__c8866d80_35_SparseBinaryOpIntersectionKernel_cu_9e10b42f_311142_sparse_binary_op_intersection_kernel_implINS3_18CUDAKernelLauncherENS3_36CUDAValueSelectionIntersectionKernelINS3_9LhsProjOpEEElLl0EEEvRNS_6TensorERKS9_SC_RKSt6vectorIlSaIlEERKSt8optionalIS9_ESL_bbENKUlvE1_clEvEUllE_EEvRNS_18TensorIteratorBaseERKT_EUliE_EEviT1_,"",@"SHT_CUDA_INFO"
	.sectionflags	@""
	.align	4


	//----- nvinfo : EIATTR_CUDA_API_VERSION
	.align		4
        /*0000*/ 	.byte	0x04, 0x37
        /*0002*/ 	.short	(.L_1591 - .L_1590)
.L_1590:
        /*0004*/ 	.word	0x00000082


	//----- nvinfo : EIATTR_KPARAM_INFO
	.align		4
.L_1591:
        /*0008*/ 	.byte	0x04, 0x17
        /*000a*/ 	.short	(.L_1593 - .L_1592)
.L_1592:
        /*000c*/ 	.word	0x00000000
        /*0010*/ 	.short	0x0001
        /*0012*/ 	.short	0x0008
        /*0014*/ 	.byte	0x00, 0xf0, 0x01, 0x09


	//----- nvinfo : EIATTR_KPARAM_INFO
	.align		4
.L_1593:
        /*0018*/ 	.byte	0x04, 0x17
        /*001a*/ 	.short	(.L_1595 - .L_1594)
.L_1594:
        /*001c*/ 	.word	0x00000000
        /*0020*/ 	.short	0x0000
        /*0022*/ 	.short	0x0000
        /*0024*/ 	.byte	0x00, 0xf0, 0x11, 0x00


	//----- nvinfo : EIATTR_SPARSE_MMA_MASK
	.align		4
.L_1595:
        /*0028*/ 	.byte	0x03, 0x50
        /*002a*/ 	.short	0x0000


	//----- nvinfo : EIATTR_MAXREG_COUNT
	.align		4
        /*002c*/ 	.byte	0x03, 0x1b
        /*002e*/ 	.short	0x0080


	//----- nvinfo : EIATTR_MERCURY_ISA_VERSION
	.align		4
        /*0030*/ 	.byte	0x03, 0x5f
        /*0032*/ 	.short	0x0101


	//----- nvinfo : EIATTR_EXIT_INSTR_OFFSETS
	.align		4
        /*0034*/ 	.byte	0x04, 0x1c
        /*0036*/ 	.short	(.L_1597 - .L_1596)


	//   ....[0]....
.L_1596:
        /*0038*/ 	.word	0x00001c10


	//   ....[1]....
        /*003c*/ 	.word	0x00003700


	//----- nvinfo : EIATTR_MAX_THREADS
	.align		4
.L_1597:
        /*0040*/ 	.byte	0x04, 0x05
        /*0042*/ 	.short	(.L_1599 - .L_1598)
.L_1598:
        /*0044*/ 	.word	0x00000080
        /*0048*/ 	.word	0x00000001
        /*004c*/ 	.word	0x00000001


	//----- nvinfo : EIATTR_CRS_STACK_SIZE
	.align		4
.L_1599:
        /*0050*/ 	.byte	0x04, 0x1e
        /*0052*/ 	.short	(.L_1601 - .L_1600)
.L_1600:
        /*0054*/ 	.word	0x00000000


	//----- nvinfo : EIATTR_CBANK_PARAM_SIZE
	.align		4
.L_1601:
        /*0058*/ 	.byte	0x03, 0x19
        /*005a*/ 	.short	0x0248


	//----- nvinfo : EIATTR_PARAM_CBANK
	.align		4
        /*005c*/ 	.byte	0x04, 0x0a
        /*005e*/ 	.short	(.L_1603 - .L_1602)
	.align		4
.L_1602:
        /*0060*/ 	.word	index@(.nv.constant0._ZN2at6native18elementwise_kernelILi128ELi2EZNS0_22gpu_kernel_impl_nocastIZZNS0_73_GLOBAL__N__c8866d80_35_SparseBinaryOpIntersectionKernel_cu_9e10b42f_311142_sparse_binary_op_intersection_kernel_implINS3_18CUDAKernelLauncherENS3_36CUDAValueSelectionIntersectionKernelINS3_9LhsProjOpEEElLl0EEEvRNS_6TensorERKS9_SC_RKSt6vectorIlSaIlEERKSt8optionalIS9_ESL_bbENKUlvE1_clEvEUllE_EEvRNS_18TensorIteratorBaseERKT_EUliE_EEviT1_)
        /*0064*/ 	.short	0x0210
        /*0066*/ 	.short	0x0248


	//----- nvinfo : EIATTR_SW_WAR
	.align		4
.L_1603:
        /*0068*/ 	.byte	0x04, 0x36
        /*006a*/ 	.short	(.L_1605 - .L_1604)
.L_1604:
        /*006c*/ 	.word	0x00000008
.L_1605:


//--------------------- .nv.info._ZN2at6native27unrolled_elementwise_kernelIZZNS0_73_GLOBAL__N__c8866d80_35_SparseBinaryOpIntersectionKernel_cu_9e10b42f_311142_sparse_binary_op_intersection_kernel_implINS2_18CUDAKernelLauncherENS2_36CUDAValueSelectionIntersectionKernelINS2_9LhsProjOpEEElLl0EEEvRNS_6TensorERKS8_SB_RKSt6vectorIlSaIlEERKSt8optionalIS8_ESK_bbENKUlvE1_clEvEUllE_St5arrayIPcLm2EELi4E23TrivialOffsetCalculatorILi1EjESR_NS0_6memory15LoadWithoutCastENSS_16StoreWithoutCastEEEviT_T0_T2_T3_T4_T5_ --------------------------
	.section	.nv.info._ZN2at6native27unrolled_elementwise_kernelIZZNS0_73_GLOBAL__N__c8866d80_35_SparseBinaryOpIntersectionKernel_cu_9e10b42f_311142_sparse_binary_op_intersection_kernel_implINS2_18CUDAKernelLauncherENS2_36CUDAValueSelectionIntersectionKernelINS2_9LhsProjOpEEElLl0EEEvRNS_6TensorERKS8_SB_RKSt6vectorIlSaIlEERKSt8optionalIS8_ESK_bbENKUlvE1_clEvEUllE_St5arrayIPcLm2EELi4E23TrivialOffsetCalculatorILi1EjESR_NS0_6memory15LoadWithoutCastENSS_16StoreWithoutCastEEEviT_T0_T2_T3_T4_T5_,"",@"SHT_CUDA_INFO"
	.sectionflags	@""
	.align	4


	//----- nvinfo : EIATTR_CUDA_API_VERSION
	.align		4
        /*0000*/ 	.byte	0x04, 0x37
        /*0002*/ 	.short	(.L_1607 - .L_1606)
.L_1606:
        /*0004*/ 	.word	0x00000082


	//----- nvinfo : EIATTR_KPARAM_INFO
	.align		4
.L_1607:
        /*0008*/ 	.byte	0x04, 0x17
        /*000a*/ 	.short	(.L_1609 - .L_1608)
.L_1608:
        /*000c*/ 	.word	0x00000000
        /*0010*/ 	.short	0x0006
        /*0012*/ 	.short	0x004b
        /*0014*/ 	.byte	0x00, 0xf0, 0x05, 0x00


	//----- nvinfo : EIATTR_KPARAM_INFO
	.align		4
.L_1609:
        /*0018*/ 	.byte	0x04, 0x17
        /*001a*/ 	.short	(.L_1611 - .L_1610)
.L_1610:
        /*001c*/ 	.word	0x00000000
        /*0020*/ 	.short	0x0005
        /*0022*/ 	.short	0x004a
        /*0024*/ 	.byte	0x00, 0xf0, 0x05, 0x00


	//----- nvinfo : EIATTR_KPARAM_INFO
	.align		4
.L_1611:
        /*0028*/ 	.byte	0x04, 0x17
        /*002a*/ 	.short	(.L_1613 - .L_1612)
.L_1612:
        /*002c*/ 	.word	0x00000000
        /*0030*/ 	.short	0x0004
        /*0032*/ 	.short	0x0049
        /*0034*/ 	.byte	0x00, 0xf0, 0x05, 0x00


	//----- nvinfo : EIATTR_KPARAM_INFO
	.align		4
.L_1613:
        /*0038*/ 	.byte	0x04, 0x17
        /*003a*/ 	.short	(.L_1615 - .L_1614)
.L_1614:
        /*003c*/ 	.word	0x00000000
        /*0040*/ 	.short	0x0003
        /*0042*/ 	.short	0x0048
        /*0044*/ 	.byte	0x00, 0xf0, 0x05, 0x00


	//----- nvinfo : EIATTR_KPARAM_INFO
	.align		4
.L_1615:
        /*0048*/ 	.byte	0x04, 0x17
        /*004a*/ 	.short	(.L_1617 - .L_1616)
.L_1616:
        /*004c*/ 	.word	0x00000000
        /*0050*/ 	.short	0x0002
        /*0052*/ 	.short	0x0038
        /*0054*/ 	.byte	0x00, 0xf0, 0x41, 0x00


	//----- nvinfo : EIATTR_KPARAM_INFO
	.align		4
.L_1617:
        /*0058*/ 	.byte	0x04, 0x17
        /*005a*/ 	.short	(.L_1619 - .L_1618)
.L_1618:
        /*005c*/ 	.word	0x00000000
        /*0060*/ 	.short	0x0001
        /*0062*/ 	.short	0x0008
        /*0064*/ 	.byte	0x00, 0xf0, 0xc1, 0x00


	//----- nvinfo : EIATTR_KPARAM_INFO
	.align		4
.L_1619:
        /*0068*/ 	.byte	0x04, 0x17
        /*006a*/ 	.short	(.L_1621 - .L_1620)
.L_1620:
        /*006c*/ 	.word	0x00000000
        /*0070*/ 	.short	0x0000
        /*0072*/ 	.short	0x0000
        /*0074*/ 	.byte	0x00, 0xf0, 0x11, 0x00


	//----- nvinfo : EIATTR_SPARSE_MMA_MASK
	.align		4
.L_1621:
        /*0078*/ 	.byte	0x03, 0x50
        /*007a*/ 	.short	0x0000


	//----- nvinfo : EIATTR_MAXREG_COUNT
	.align		4
        /*007c*/ 	.byte	0x03, 0x1b
        /*007e*/ 	.short	0x00ff


	//----- nvinfo : EIATTR_MERCURY_ISA_VERSION
	.align		4
        /*0080*/ 	.byte	0x03, 0x5f
        /*0082*/ 	.short	0x0101


	//----- nvinfo : EIATTR_EXIT_INSTR_OFFSETS
	.align		4
        /*0084*/ 	.byte	0x04, 0x1c
        /*0086*/ 	.short	(.L_1623 - .L_1622)


	//   ....[0]....
.L_1622:
        /*0088*/ 	.word	0x00006080


	//   ....[1]....
        /*008c*/ 	.word	0x000060e0


	//----- nvinfo : EIATTR_MAX_THREADS
	.align		4
.L_1623:
        /*0090*/ 	.byte	0x04, 0x05
        /*0092*/ 	.short	(.L_1625 - .L_1624)
.L_1624:
        /*0094*/ 	.word	0x00000080
        /*0098*/ 	.word	0x00000001
        /*009c*/ 	.word	0x00000001


	//----- nvinfo : EIATTR_CRS_STACK_SIZE
	.align		4
.L_1625:
        /*00a0*/ 	.byte	0x04, 0x1e
        /*00a2*/ 	.short	(.L_1627 - .L_1626)
.L_1626:
        /*00a4*/ 	.word	0x00000000


	//----- nvinfo : EIATTR_CBANK_PARAM_SIZE
	.align		4
.L_1627:
        /*00a8*/ 	.byte	0x03, 0x19
        /*00aa*/ 	.short	0x004c


	//----- nvinfo : EIATTR_PARAM_CBANK
	.align		4
        /*00ac*/ 	.byte	0x04, 0x0a
        /*00ae*/ 	.short	(.L_1629 - .L_1628)
	.align		4
.L_1628:
        /*00b0*/ 	.word	index@(.nv.constant0._ZN2at6native27unrolled_elementwise_kernelIZZNS0_73_GLOBAL__N__c8866d80_35_SparseBinaryOpIntersectionKernel_cu_9e10b42f_311142_sparse_binary_op_intersection_kernel_implINS2_18CUDAKernelLauncherENS2_36CUDAValueSelectionIntersectionKernelINS2_9LhsProjOpEEElLl0EEEvRNS_6TensorERKS8_SB_RKSt6vectorIlSaIlEERKSt8optionalIS8_ESK_bbENKUlvE1_clEvEUllE_St5arrayIPcLm2EELi4E23TrivialOffsetCalculatorILi1EjESR_NS0_6memory15LoadWithoutCastENSS_16StoreWithoutCastEEEviT_T0_T2_T3_T4_T5_)
        /*00b4*/ 	.short	0x0210
        /*00b6*/ 	.short	0x004c


	//----- nvinfo : EIATTR_SW_WAR
	.align		4
.L_1629:
        /*00b8*/ 	.byte	0x04, 0x36
        /*00ba*/ 	.short	(.L_1631 - .L_1630)
.L_1630:
        /*00bc*/ 	.word	0x00000008
.L_1631:


//--------------------- .nv.info._ZN2at6native29vectorized_elementwise_kernelILi2EZZNS0_73_GLOBAL__N__c8866d80_35_SparseBinaryOpIntersectionKernel_cu_9e10b42f_311142_sparse_binary_op_intersection_kernel_implINS2_18CUDAKernelLauncherENS2_36CUDAValueSelectionIntersectionKernelINS2_9LhsProjOpEEElLl0EEEvRNS_6TensorERKS8_SB_RKSt6vectorIlSaIlEERKSt8optionalIS8_ESK_bbENKUlvE1_clEvEUllE_St5arrayIPcLm2EEEEviT0_T1_ --------------------------
	.section	.nv.info._ZN2at6native29vectorized_elementwise_kernelILi2EZZNS0_73_GLOBAL__N__c8866d80_35_SparseBinaryOpIntersectionKernel_cu_9e10b42f_311142_sparse_binary_op_intersection_kernel_implINS2_18CUDAKernelLauncherENS2_36CUDAValueSelectionIntersectionKernelINS2_9LhsProjOpEEElLl0EEEvRNS_6TensorERKS8_SB_RKSt6vectorIlSaIlEERKSt8optionalIS8_ESK_bbENKUlvE1_clEvEUllE_St5arrayIPcLm2EEEEviT0_T1_,"",@"SHT_CUDA_INFO"
	.sectionflags	@""
	.align	4


	//----- nvinfo : EIATTR_CUDA_API_VERSION
	.align		4
        /*0000*/ 	.byte	0x04, 0x37
        /*0002*/ 	.short	(.L_1633 - .L_1632)
.L_1632:
        /*0004*/ 	.word	0x00000082


	//----- nvinfo : EIATTR_KPARAM_INFO
	.align		4
.L_1633:
        /*0008*/ 	.byte	0x04, 0x17
        /*000a*/ 	.short	(.L_1635 - .L_1634)
.L_1634:
        /*000c*/ 	.word	0x00000000
        /*0010*/ 	.short	0x0002
        /*0012*/ 	.short	0x0038
        /*0014*/ 	.byte	0x00, 0xf0, 0x41, 0x00


	//----- nvinfo : EIATTR_KPARAM_INFO
	.align		4
.L_1635:
        /*0018*/ 	.byte	0x04, 0x17
        /*001a*/ 	.short	(.L_1637 - .L_1636)
.L_1636:
        /*001c*/ 	.word	0x00000000
        /*0020*/ 	.short	0x0001
        /*0022*/ 	.short	0x0008
        /*0024*/ 	.byte	0x00, 0xf0, 0xc1, 0x00


	//----- nvinfo : EIATTR_KPARAM_INFO
	.align		4
.L_1637:
        /*0028*/ 	.byte	0x04, 0x17
        /*002a*/ 	.short	(.L_1639 - .L_1638)
.L_1638:
        /*002c*/ 	.word	0x00000000
        /*0030*/ 	.short	0x0000
        /*0032*/ 	.short	0x0000
        /*0034*/ 	.byte	0x00, 0xf0, 0x11, 0x00


	//----- nvinfo : EIATTR_SPARSE_MMA_MASK
	.align		4
.L_1639:
        /*0038*/ 	.byte	0x03, 0x50
        /*003a*/ 	.short	0x0000


	//----- nvinfo : EIATTR_MAXREG_COUNT
	.align		4
        /*003c*/ 	.byte	0x03, 0x1b
        /*003e*/ 	.short	0x00ff


	//----- nvinfo : EIATTR_MERCURY_ISA_VERSION
	.align		4
        /*0040*/ 	.byte	0x03, 0x5f
        /*0042*/ 	.short	0x0101


	//----- nvinfo : EIATTR_EXIT_INSTR_OFFSETS
	.align		4
        /*0044*/ 	.byte	0x04, 0x1c
        /*0046*/ 	.short	(.L_1641 - .L_1640)


	//   ....[0]....
.L_1640:
        /*0048*/ 	.word	0x0000b030


	//   ....[1]....
        /*004c*/ 	.word	0x00016fc0


	//   ....[2]....
        /*0050*/ 	.word	0x00017010


	//----- nvinfo : EIATTR_MAX_THREADS
	.align		4
.L_1641:
        /*0054*/ 	.byte	0x04, 0x05
        /*0056*/ 	.short	(.L_1643 - .L_1642)
.L_1642:
        /*0058*/ 	.word	0x00000080
        /*005c*/ 	.word	0x00000001
        /*0060*/ 	.word	0x00000001


	//----- nvinfo : EIATTR_CRS_STACK_SIZE
	.align		4
.L_1643:
        /*0064*/ 	.byte	0x04, 0x1e
        /*0066*/ 	.short	(.L_1645 - .L_1644)
.L_1644:
        /*0068*/ 	.word	0x00000000


	//----- nvinfo : EIATTR_CBANK_PARAM_SIZE
	.align		4
.L_1645:
        /*006c*/ 	.byte	0x03, 0x19
        /*006e*/ 	.short	0x0048


	//----- nvinfo : EIATTR_PARAM_CBANK
	.align		4
        /*0070*/ 	.byte	0x04, 0x0a
        /*0072*/ 	.short	(.L_1647 - .L_1646)
	.align		4
.L_1646:
        /*0074*/ 	.word	index@(.nv.constant0._ZN2at6native29vectorized_elementwise_kernelILi2EZZNS0_73_GLOBAL__N__c8866d80_35_SparseBinaryOpIntersectionKernel_cu_9e10b42f_311142_sparse_binary_op_intersection_kernel_implINS2_18CUDAKernelLauncherENS2_36CUDAValueSelectionIntersectionKernelINS2_9LhsProjOpEEElLl0EEEvRNS_6TensorERKS8_SB_RKSt6vectorIlSaIlEERKSt8optionalIS8_ESK_bbENKUlvE1_clEvEUllE_St5arrayIPcLm2EEEEviT0_T1_)
        /*0078*/ 	.short	0x0210
        /*007a*/ 	.short	0x0048


	//----- nvinfo : EIATTR_SW_WAR
	.align		4
.L_1647:
        /*007c*/ 	.byte	0x04, 0x36
        /*007e*/ 	.short	(.L_1649 - .L_1648)
.L_1648:
        /*0080*/ 	.word	0x00000008
.L_1649:


//--------------------- .nv.info._ZN2at6native29vectorized_elementwise_kernelILi4EZZNS0_73_GLOBAL__N__c8866d80_35_SparseBinaryOpIntersectionKernel_cu_9e10b42f_311142_sparse_binary_op_intersection_kernel_implINS2_18CUDAKernelLauncherENS2_36CUDAValueSelectionIntersectionKernelINS2_9LhsProjOpEEElLl0EEEvRNS_6TensorERKS8_SB_RKSt6vectorIlSaIlEERKSt8optionalIS8_ESK_bbENKUlvE1_clEvEUllE_St5arrayIPcLm2EEEEviT0_T1_ --------------------------
	.section	.nv.info._ZN2at6native29vectorized_elementwise_kernelILi4EZZNS0_73_GLOBAL__N__c8866d80_35_SparseBinaryOpIntersectionKernel_cu_9e10b42f_311142_sparse_binary_op_intersection_kernel_implINS2_18CUDAKernelLauncherENS2_36CUDAValueSelectionIntersectionKernelINS2_9LhsProjOpEEElLl0EEEvRNS_6TensorERKS8_SB_RKSt6vectorIlSaIlEERKSt8optionalIS8_ESK_bbENKUlvE1_clEvEUllE_St5arrayIPcLm2EEEEviT0_T1_,"",@"SHT_CUDA_INFO"
	.sectionflags	@""
	.align	4


	//----- nvinfo : EIATTR_CUDA_API_VERSION
	.align		4
        /*0000*/ 	.byte	0x04, 0x37
        /*0002*/ 	.short	(.L_1651 - .L_1650)
.L_1650:
        /*0004*/ 	.word	0x00000082


	//----- nvinfo : EIATTR_KPARAM_INFO
	.align		4
.L_1651:
        /*0008*/ 	.byte	0x04, 0x17
        /*000a*/ 	.short	(.L_1653 - .L_1652)
.L_1652:
        /*000c*/ 	.word	0x00000000
        /*0010*/ 	.short	0x0002
        /*0012*/ 	.short	0x0038
        /*0014*/ 	.byte	0x00, 0xf0, 0x41, 0x00


	//----- nvinfo : EIATTR_KPARAM_INFO
	.align		4
.L_1653:
        /*0018*/ 	.byte	0x04, 0x17
        /*001a*/ 	.short	(.L_1655 - .L_1654)
.L_1654:
        /*001c*/ 	.word	0x00000000
        /*0020*/ 	.short	0x0001
        /*0022*/ 	.short	0x0008
        /*0024*/ 	.byte	0x00, 0xf0, 0xc1, 0x00


	//----- nvinfo : EIATTR_KPARAM_INFO
	.align		4
.L_1655:
        /*0028*/ 	.byte	0x04, 0x17
        /*002a*/ 	.short	(.L_1657 - .L_1656)
.L_1656:
        /*002c*/ 	.word	0x00000000
        /*0030*/ 	.short	0x0000
        /*0032*/ 	.short	0x0000
        /*0034*/ 	.byte	0x00, 0xf0, 0x11, 0x00


	//----- nvinfo : EIATTR_SPARSE_MMA_MASK
	.align		4
.L_1657:
        /*0038*/ 	.byte	0x03, 0x50
        /*003a*/ 	.short	0x0000


	//----- nvinfo : EIATTR_MAXREG_COUNT
	.align		4
        /*003c*/ 	.byte	0x03, 0x1b
        /*003e*/ 	.short	0x00ff


	//----- nvinfo : EIATTR_MERCURY_ISA_VERSION
	.align		4
        /*0040*/ 	.byte	0x03, 0x5f
        /*0042*/ 	.short	0x0101


	//----- nvinfo : EIATTR_EXIT_INSTR_OFFSETS
	.align		4
        /*0044*/ 	.byte	0x04, 0x1c
        /*0046*/ 	.short	(.L_1659 - .L_1658)


	//   ....[0]....
.L_1658:
        /*0048*/ 	.word	0x0000b030


	//   ....[1]....
        /*004c*/ 	.word	0x00016fc0


	//   ....[2]....
        /*0050*/ 	.word	0x00017010


	//----- nvinfo : EIATTR_MAX_THREADS
	.align		4
.L_1659:
        /*0054*/ 	.byte	0x04, 0x05
        /*0056*/ 	.short	(.L_1661 - .L_1660)
.L_1660:
        /*0058*/ 	.word	0x00000080
        /*005c*/ 	.word	0x00000001
        /*0060*/ 	.word	0x00000001


	//----- nvinfo : EIATTR_CRS_STACK_SIZE
	.align		4
.L_1661:
        /*0064*/ 	.byte	0x04, 0x1e
        /*0066*/ 	.short	(.L_1663 - .L_1662)
.L_1662:
        /*0068*/ 	.word	0x00000000


	//----- nvinfo : EIATTR_CBANK_PARAM_SIZE
	.align		4
.L_1663:
        /*006c*/ 	.byte	0x03, 0x19
        /*006e*/ 	.short	0x0048


	//----- nvinfo : EIATTR_PARAM_CBANK
	.align		4
        /*0070*/ 	.byte	0x04, 0x0a
        /*0072*/ 	.short	(.L_1665 - .L_1664)
	.align		4
.L_1664:
        /*0074*/ 	.word	index@(.nv.constant0._ZN2at6native29vectorized_elementwise_kernelILi4EZZNS0_73_GLOBAL__N__c8866d80_35_SparseBinaryOpIntersectionKernel_cu_9e10b42f_311142_sparse_binary_op_intersection_kernel_implINS2_18CUDAKernelLauncherENS2_36CUDAValueSelectionIntersectionKernelINS2_9LhsProjOpEEElLl0EEEvRNS_6TensorERKS8_SB_RKSt6vectorIlSaIlEERKSt8optionalIS8_ESK_bbENKUlvE1_clEvEUllE_St5arrayIPcLm2EEEEviT0_T1_)
        /*0078*/ 	.short	0x0210
        /*007a*/ 	.short	0x0048


	//----- nvinfo : EIATTR_SW_WAR
	.align		4
.L_1665:
        /*007c*/ 	.byte	0x04, 0x36
        /*007e*/ 	.short	(.L_1667 - .L_1666)
.L_1666:
        /*0080*/ 	.word	0x00000008
.L_1667:


//--------------------- .nv.info._ZN2at6native29vectorized_elementwise_kernelILi8EZZNS0_73_GLOBAL__N__c8866d80_35_SparseBinaryOpIntersectionKernel_cu_9e10b42f_311142_sparse_binary_op_intersection_kernel_implINS2_18CUDAKernelLauncherENS2_36CUDAValueSelectionIntersectionKernelINS2_9LhsProjOpEEElLl0EEEvRNS_6TensorERKS8_SB_RKSt6vectorIlSaIlEERKSt8optionalIS8_ESK_bbENKUlvE1_clEvEUllE_St5arrayIPcLm2EEEEviT0_T1_ --------------------------
	.section	.nv.info._ZN2at6native29vectorized_elementwise_kernelILi8EZZNS0_73_GLOBAL__N__c8866d80_35_SparseBinaryOpIntersectionKernel_cu_9e10b42f_311142_sparse_binary_op_intersection_kernel_implINS2_18CUDAKernelLauncherENS2_36CUDAValueSelectionIntersectionKernelINS2_9LhsProjOpEEElLl0EEEvRNS_6TensorERKS8_SB_RKSt6vectorIlSaIlEERKSt8optionalIS8_ESK_bbENKUlvE1_clEvEUllE_St5arrayIPcLm2EEEEviT0_T1_,"",@"SHT_CUDA_INFO"
	.sectionflags	@""
	.align	4


	//----- nvinfo : EIATTR_CUDA_API_VERSION
	.align		4
        /*0000*/ 	.byte	0x04, 0x37
        /*0002*/ 	.short	(.L_1669 - .L_1668)
.L_1668:
        /*0004*/ 	.word	0x00000082


	//----- nvinfo : EIATTR_KPARAM_INFO
	.align		4
.L_1669:
        /*0008*/ 	.byte	0x04, 0x17
        /*000a*/ 	.short	(.L_1671 - .L_1670)
.L_1670:
        /*000c*/ 	.word	0x00000000
        /*0010*/ 	.short	0x0002
        /*0012*/ 	.short	0x0038
        /*0014*/ 	.byte	0x00, 0xf0, 0x41, 0x00


	//----- nvinfo : EIATTR_KPARAM_INFO
	.align		4
.L_1671:
        /*0018*/ 	.byte	0x04, 0x17
        /*001a*/ 	.short	(.L_1673 - .L_1672)
.L_1672:
        /*001c*/ 	.word	0x00000000
        /*0020*/ 	.short	0x0001
        /*0022*/ 	.short	0x0008
        /*0024*/ 	.byte	0x00, 0xf0, 0xc1, 0x00


	//----- nvinfo : EIATTR_KPARAM_INFO
	.align		4
.L_1673:
        /*0028*/ 	.byte	0x04, 0x17
        /*002a*/ 	.short	(.L_1675 - .L_1674)
.L_1674:
        /*002c*/ 	.word	0x00000000
        /*0030*/ 	.short	0x0000
        /*0032*/ 	.short	0x0000
        /*0034*/ 	.byte	0x00, 0xf0, 0x11, 0x00


	//----- nvinfo : EIATTR_SPARSE_MMA_MASK
	.align		4
.L_1675:
        /*0038*/ 	.byte	0x03, 0x50
        /*003a*/ 	.short	0x0000


	//----- nvinfo : EIATTR_MAXREG_COUNT
	.align		4
        /*003c*/ 	.byte	0x03, 0x1b
        /*003e*/ 	.short	0x00ff


	//----- nvinfo : EIATTR_MERCURY_ISA_VERSION
	.align		4
        /*0040*/ 	.byte	0x03, 0x5f
        /*0042*/ 	.short	0x0101


	//----- nvinfo : EIATTR_EXIT_INSTR_OFFSETS
	.align		4
        /*0044*/ 	.byte	0x04, 0x1c
        /*0046*/ 	.short	(.L_1677 - .L_1676)


	//   ....[0]....
.L_1676:
        /*0048*/ 	.word	0x0000b030


	//   ....[1]....
        /*004c*/ 	.word	0x00016fc0


	//   ....[2]....
        /*0050*/ 	.word	0x00017010


	//----- nvinfo : EIATTR_MAX_THREADS
	.align		4
.L_1677:
        /*0054*/ 	.byte	0x04, 0x05
        /*0056*/ 	.short	(.L_1679 - .L_1678)
.L_1678:
        /*0058*/ 	.word	0x00000080
        /*005c*/ 	.word	0x00000001
        /*0060*/ 	.word	0x00000001


	//----- nvinfo : EIATTR_CRS_STACK_SIZE
	.align		4
.L_1679:
        /*0064*/ 	.byte	0x04, 0x1e
        /*0066*/ 	.short	(.L_1681 - .L_1680)
.L_1680:
        /*0068*/ 	.word	0x00000000


	//----- nvinfo : EIATTR_CBANK_PARAM_SIZE
	.align		4
.L_1681:
        /*006c*/ 	.byte	0x03, 0x19
        /*006e*/ 	.short	0x0048


	//----- nvinfo : EIATTR_PARAM_CBANK
	.align		4
        /*0070*/ 	.byte	0x04, 0x0a
        /*0072*/ 	.short	(.L_1683 - .L_1682)
	.align		4
.L_1682:
        /*0074*/ 	.word	index@(.nv.constant0._ZN2at6native29vectorized_elementwise_kernelILi8EZZNS0_73_GLOBAL__N__c8866d80_35_SparseBinaryOpIntersectionKernel_cu_9e10b42f_311142_sparse_binary_op_intersection_kernel_implINS2_18CUDAKernelLauncherENS2_36CUDAValueSelectionIntersectionKernelINS2_9LhsProjOpEEElLl0EEEvRNS_6TensorERKS8_SB_RKSt6vectorIlSaIlEERKSt8optionalIS8_ESK_bbENKUlvE1_clEvEUllE_St5arrayIPcLm2EEEEviT0_T1_)
        /*0078*/ 	.short	0x0210
        /*007a*/ 	.short	0x0048


	//----- nvinfo : EIATTR_SW_WAR
	.align		4
.L_1683:
        /*007c*/ 	.byte	0x04, 0x36
        /*007e*/ 	.short	(.L_1685 - .L_1684)
.L_1684:
        /*0080*/ 	.word	0x00000008
.L_1685:


//--------------------- .nv.info._ZN2at6native18elementwise_kernelILi128ELi4EZNS0_15gpu_kernel_implIZZNS0_73_GLOBAL__N__c8866d80_35_SparseBinaryOpIntersectionKernel_cu_9e10b42f_311142_sparse_binary_op_intersection_kernel_implINS3_18CUDAKernelLauncherENS3_36CUDAValueSelectionIntersectionKernelINS3_9LhsProjOpEEElLl8EEEvRNS_6TensorERKS9_SC_RKSt6vectorIlSaIlEERKSt8optionalIS9_ESL_bbENKUlvE3_clEvEUllE_EEvRNS_18TensorIteratorBaseERKT_EUliE_EEviT1_ --------------------------
	.section	.nv.info._ZN2at6native18elementwise_kernelILi128ELi4EZNS0_15gpu_kernel_implIZZNS0_73_GLOBAL__N__c8866d80_35_SparseBinaryOpIntersectionKernel_cu_9e10b42f_311142_sparse_binary_op_intersection_kernel_implINS3_18CUDAKernelLauncherENS3_36CUDAValueSelectionIntersectionKernelINS3_9LhsProjOpEEElLl8EEEvRNS_6TensorERKS9_SC_RKSt6vectorIlSaIlEERKSt8optionalIS9_ESL_bbENKUlvE3_clEvEUllE_EEvRNS_18TensorIteratorBaseERKT_EUliE_EEviT1_,"",@"SHT_CUDA_INFO"
	.sectionflags	@""
	.align	4


	//----- nvinfo : EIATTR_CUDA_API_VERSION
	.align		4
        /*0000*/ 	.byte	0x04, 0x37
        /*0002*/ 	.short	(.L_1687 - .L_1686)
.L_1686:
        /*0004*/ 	.word	0x00000082


	//----- nvinfo : EIATTR_KPARAM_INFO
	.align		4
.L_1687:
        /*0008*/ 	.byte	0x04, 0x17
        /*000a*/ 	.short	(.L_1689 - .L_1688)
.L_1688:
        /*000c*/ 	.word	0x00000000
        /*0010*/ 	.short	0x0001
        /*0012*/ 	.short	0x0008
        /*0014*/ 	.byte	0x00, 0xf0, 0xa1, 0x0a


	//----- nvinfo : EIATTR_KPARAM_INFO
	.align		4
.L_1689:
        /*0018*/ 	.byte	0x04, 0x17
        /*001a*/ 	.short	(.L_1691 - .L_1690)
.L_1690:
        /*001c*/ 	.word	0x00000000
        /*0020*/ 	.short	0x0000
        /*0022*/ 	.short	0x0000
        /*0024*/ 	.byte	0x00, 0xf0, 0x11, 0x00


	//----- nvinfo : EIATTR_SPARSE_MMA_MASK
	.align		4
.L_1691:
        /*0028*/ 	.byte	0x03, 0x50
        /*002a*/ 	.short	0x0000


	//----- nvinfo : EIATTR_MAXREG_COUNT
	.align		4
        /*002c*/ 	.byte	0x03, 0x1b
        /*002e*/ 	.short	0x0080


	//----- nvinfo : EIATTR_EXTERNS
	.align		4
        /*0030*/ 	.byte	0x04, 0x0f
        /*0032*/ 	.short	(.L_1693 - .L_1692)


	//   ....[0]....
	.align		4
.L_1692:
        /*0034*/ 	.word	index@(__assertfail)


	//----- nvinfo : EIATTR_MERCURY_ISA_VERSION
	.align		4
.L_1693:
        /*0038*/ 	.byte	0x03, 0x5f
        /*003a*/ 	.short	0x0101


	//----- nvinfo : EIATTR_SYSCALL_OFFSETS
	.align		4
        /*003c*/ 	.byte	0x04, 0x46
        /*003e*/ 	.short	(.L_1695 - .L_1694)


	//   ....[0]....
.L_1694:
        /*0040*/ 	.word	0x000021b0


	//   ....[1]....
        /*0044*/ 	.word	0x00004590


	//   ....[2]....
        /*0048*/ 	.word	0x00006790


	//   ....[3]....
        /*004c*/ 	.word	0x00008b00


	//   ....[4]....
        /*0050*/ 	.word	0x0000acd0


	//   ....[5]....
        /*0054*/ 	.word	0x0000d040


	//   ....[6]....
        /*0058*/ 	.word	0x0000f200


	//   ....[7]....
        /*005c*/ 	.word	0x00011570


	//----- nvinfo : EIATTR_EXIT_INSTR_OFFSETS
	.align		4
.L_1695:
        /*0060*/ 	.byte	0x04, 0x1c
        /*0062*/ 	.short	(.L_1697 - .L_1696)


	//   ....[0]....
.L_1696:
        /*0064*/ 	.word	0x0000d0d0


	//   ....[1]....
        /*0068*/ 	.word	0x00010f60


	//   ....[2]....
        /*006c*/ 	.word	0x00010f80


	//   ....[3]....
        /*0070*/ 	.word	0x00011000


	//   ....[4]....
        /*0074*/ 	.word	0x00011020


	//   ....[5]....
        /*0078*/ 	.word	0x00011040


	//   ....[6]....
        /*007c*/ 	.word	0x000110c0


	//   ....[7]....
        /*0080*/ 	.word	0x000110e0


	//   ....[8]....
        /*0084*/ 	.word	0x00011160


	//   ....[9]....
        /*0088*/ 	.word	0x00011180


	//   ....[10]....
        /*008c*/ 	.word	0x000111a0


	//   ....[11]....
        /*0090*/ 	.word	0x00011240


	//   ....[12]....
        /*0094*/ 	.word	0x00011260


	//   ....[13]....
        /*0098*/ 	.word	0x000112e0


	//   ....[14]....
        /*009c*/ 	.word	0x00011300


	//   ....[15]....
        /*00a0*/ 	.word	0x00011320


	//   ....[16]....
        /*00a4*/ 	.word	0x000113c0


	//   ....[17]....
        /*00a8*/ 	.word	0x000113e0


	//   ....[18]....
        /*00ac*/ 	.word	0x00011400


	//   ....[19]....
        /*00b0*/ 	.word	0x00011470


	//   ....[20]....
        /*00b4*/ 	.word	0x00011580


	//   ....[21]....
        /*00b8*/ 	.word	0x000115a0


	//   ....[22]....
        /*00bc*/ 	.word	0x000115c0


	//----- nvinfo : EIATTR_MAX_THREADS
	.align		4
.L_1697:
        /*00c0*/ 	.byte	0x04, 0x05
        /*00c2*/ 	.short	(.L_1699 - .L_1698)
.L_1698:
        /*00c4*/ 	.word	0x00000080
        /*00c8*/ 	.word	0x00000001
        /*00cc*/ 	.word	0x00000001


	//----- nvinfo : EIATTR_CRS_STACK_SIZE
	.align		4
.L_1699:
        /*00d0*/ 	.byte	0x04, 0x1e
        /*00d2*/ 	.short	(.L_1701 - .L_1700)
.L_1700:
        /*00d4*/ 	.word	0x00000000


	//----- nvinfo : EIATTR_CBANK_PARAM_SIZE
	.align		4
.L_1701:
        /*00d8*/ 	.byte	0x03, 0x19
        /*00da*/ 	.short	0x02b0


	//----- nvinfo : EIATTR_PARAM_CBANK
	.align		4
        /*00dc*/ 	.byte	0x04, 0x0a
        /*00de*/ 	.short	(.L_1703 - .L_1702)
	.align		4
.L_1702:
        /*00e0*/ 	.word	index@(.nv.constant0._ZN2at6native18elementwise_kernelILi128ELi4EZNS0_15gpu_kernel_implIZZNS0_73_GLOBAL__N__c8866d80_35_SparseBinaryOpIntersectionKernel_cu_9e10b42f_311142_sparse_binary_op_intersection_kernel_implINS3_18CUDAKernelLauncherENS3_36CUDAValueSelectionIntersectionKernelINS3_9LhsProjOpEEElLl8EEEvRNS_6TensorERKS9_SC_RKSt6vectorIlSaIlEERKSt8optionalIS9_ESL_bbENKUlvE3_clEvEUllE_EEvRNS_18TensorIteratorBaseERKT_EUliE_EEviT1_)
        /*00e4*/ 	.short	0x0210
        /*00e6*/ 	.short	0x02b0


	//----- nvinfo : EIATTR_SW_WAR
	.align		4
.L_1703:
        /*00e8*/ 	.byte	0x04, 0x36
        /*00ea*/ 	.short	(.L_1705 - .L_1704)
.L_1704:
        /*00ec*/ 	.word	0x00000008
.L_1705:


//--------------------- .nv.info._ZN2at6native27unrolled_elementwise_kernelIZZNS0_73_GLOBAL__N__c8866d80_35_SparseBinaryOpIntersectionKernel_cu_9e10b42f_311142_sparse_binary_op_intersection_kernel_implINS2_18CUDAKernelLauncherENS2_36CUDAValueSelectionIntersectionKernelINS2_9LhsProjOpEEElLl8EEEvRNS_6TensorERKS8_SB_RKSt6vectorIlSaIlEERKSt8optionalIS8_ESK_bbENKUlvE3_clEvEUllE_St5arrayIPcLm2EELi4E23TrivialOffsetCalculatorILi1EjESR_NS0_6memory12LoadWithCastILi1EEENSS_13StoreWithCastILi1EEEEEviT_T0_T2_T3_T4_T5_ --------------------------
	.section	.nv.info._ZN2at6native27unrolled_elementwise_kernelIZZNS0_73_GLOBAL__N__c8866d80_35_SparseBinaryOpIntersectionKernel_cu_9e10b42f_311142_sparse_binary_op_intersection_kernel_implINS2_18CUDAKernelLauncherENS2_36CUDAValueSelectionIntersectionKernelINS2_9LhsProjOpEEElLl8EEEvRNS_6TensorERKS8_SB_RKSt6vectorIlSaIlEERKSt8optionalIS8_ESK_bbENKUlvE3_clEvEUllE_St5arrayIPcLm2EELi4E23TrivialOffsetCalculatorILi1EjESR_NS0_6memory12LoadWithCastILi1EEENSS_13StoreWithCastILi1EEEEEviT_T0_T2_T3_T4_T5_,"",@"SHT_CUDA_INFO"
	.sectionflags	@""
	.align	4


	//----- nvinfo : EIATTR_CUDA_API_VERSION
	.align		4
        /*0000*/ 	.byte	0x04, 0x37
        /*0002*/ 	.short	(.L_1707 - .L_1706)
.L_1706:
        /*0004*/ 	.word	0x00000082


	//----- nvinfo : EIATTR_KPARAM_INFO
	.align		4
.L_1707:
        /*0008*/ 	.byte	0x04, 0x17
        /*000a*/ 	.short	(.L_1709 - .L_1708)
.L_1708:
        /*000c*/ 	.word	0x00000000
        /*0010*/ 	.short	0x0006
        /*0012*/ 	.short	0x00b4
        /*0014*/ 	.byte	0x00, 0xf0, 0x21, 0x00


	//----- nvinfo : EIATTR_KPARAM_INFO
	.align		4
.L_1709:
        /*0018*/ 	.byte	0x04, 0x17
        /*001a*/ 	.short	(.L_1711 - .L_1710)
.L_1710:
        /*001c*/ 	.word	0x00000000
        /*0020*/ 	.short	0x0005
        /*0022*/ 	.short	0x00ac
        /*0024*/ 	.byte	0x00, 0xf0, 0x21, 0x00


	//----- nvinfo : EIATTR_KPARAM_INFO
	.align		4
.L_1711:
        /*0028*/ 	.byte	0x04, 0x17
        /*002a*/ 	.short	(.L_1713 - .L_1712)
.L_1712:
        /*002c*/ 	.word	0x00000000
        /*0030*/ 	.short	0x0004
        /*0032*/ 	.short	0x00a9
        /*0034*/ 	.byte	0x00, 0xf0, 0x05, 0x00


	//----- nvinfo : EIATTR_KPARAM_INFO
	.align		4
.L_1713:
        /*0038*/ 	.byte	0x04, 0x17
        /*003a*/ 	.short	(.L_1715 - .L_1714)
.L_1714:
        /*003c*/ 	.word	0x00000000
        /*0040*/ 	.short	0x0003
        /*0042*/ 	.short	0x00a8
        /*0044*/ 	.byte	0x00, 0xf0, 0x05, 0x00


	//----- nvinfo : EIATTR_KPARAM_INFO
	.align		4
.L_1715:
        /*0048*/ 	.byte	0x04, 0x17
        /*004a*/ 	.short	(.L_1717 - .L_1716)
.L_1716:
        /*004c*/ 	.word	0x00000000
        /*0050*/ 	.short	0x0002
        /*0052*/ 	.short	0x0098
        /*0054*/ 	.byte	0x00, 0xf0, 0x41, 0x00


	//----- nvinfo : EIATTR_KPARAM_INFO
	.align		4
.L_1717:
        /*0058*/ 	.byte	0x04, 0x17
        /*005a*/ 	.short	(.L_1719 - .L_1718)
.L_1718:
        /*005c*/ 	.word	0x00000000
        /*0060*/ 	.short	0x0001
        /*0062*/ 	.short	0x0008
        /*0064*/ 	.byte	0x00, 0xf0, 0x41, 0x02


	//----- nvinfo : EIATTR_KPARAM_INFO
	.align		4
.L_1719:
        /*0068*/ 	.byte	0x04, 0x17
        /*006a*/ 	.short	(.L_1721 - .L_1720)
.L_1720:
        /*006c*/ 	.word	0x00000000
        /*0070*/ 	.short	0x0000
        /*0072*/ 	.short	0x0000
        /*0074*/ 	.byte	0x00, 0xf0, 0x11, 0x00


	//----- nvinfo : EIATTR_SPARSE_MMA_MASK
	.align		4
.L_1721:
        /*0078*/ 	.byte	0x03, 0x50
        /*007a*/ 	.short	0x0000


	//----- nvinfo : EIATTR_MAXREG_COUNT
	.align		4
        /*007c*/ 	.byte	0x03, 0x1b
        /*007e*/ 	.short	0x00ff


	//----- nvinfo : EIATTR_EXTERNS
	.align		4
        /*0080*/ 	.byte	0x04, 0x0f
        /*0082*/ 	.short	(.L_1723 - .L_1722)


	//   ....[0]....
	.align		4
.L_1722:
        /*0084*/ 	.word	index@(__assertfail)


	//----- nvinfo : EIATTR_MERCURY_ISA_VERSION
	.align		4
.L_1723:
        /*0088*/ 	.byte	0x03, 0x5f
        /*008a*/ 	.short	0x0101


	//----- nvinfo : EIATTR_SYSCALL_OFFSETS
	.align		4
        /*008c*/ 	.byte	0x04, 0x46
        /*008e*/ 	.short	(.L_1725 - .L_1724)


	//   ....[0]....
.L_1724:
        /*0090*/ 	.word	0x00001140


	//   ....[1]....
        /*0094*/ 	.word	0x00002050


	//   ....[2]....
        /*0098*/ 	.word	0x00002f50


	//   ....[3]....
        /*009c*/ 	.word	0x00003e60


	//   ....[4]....
        /*00a0*/ 	.word	0x0000b640


	//   ....[5]....
        /*00a4*/ 	.word	0x0000be50


	//   ....[6]....
        /*00a8*/ 	.word	0x0000c620


	//   ....[7]....
        /*00ac*/ 	.word	0x0000cdf0


	//----- nvinfo : EIATTR_EXIT_INSTR_OFFSETS
	.align		4
.L_1725:
        /*00b0*/ 	.byte	0x04, 0x1c
        /*00b2*/ 	.short	(.L_1727 - .L_1726)


	//   ....[0]....
.L_1726:
        /*00b4*/ 	.word	0x0000c6a0


	//   ....[1]....
        /*00b8*/ 	.word	0x0000c7e0


	//   ....[2]....
        /*00bc*/ 	.word	0x0000c800


	//   ....[3]....
        /*00c0*/ 	.word	0x0000c880


	//   ....[4]....
        /*00c4*/ 	.word	0x0000c8a0


	//   ....[5]....
        /*00c8*/ 	.word	0x0000c8c0


	//   ....[6]....
        /*00cc*/ 	.word	0x0000c940


	//   ....[7]....
        /*00d0*/ 	.word	0x0000c960


	//   ....[8]....
        /*00d4*/ 	.word	0x0000c9e0


	//   ....[9]....
        /*00d8*/ 	.word	0x0000ca00


	//   ....[10]....
        /*00dc*/ 	.word	0x0000ca20


	//   ....[11]....
        /*00e0*/ 	.word	0x0000cac0


	//   ....[12]....
        /*00e4*/ 	.word	0x0000cae0


	//   ....[13]....
        /*00e8*/ 	.word	0x0000cb60


	//   ....[14]....
        /*00ec*/ 	.word	0x0000cb80


	//   ....[15]....
        /*00f0*/ 	.word	0x0000cba0


	//   ....[16]....
        /*00f4*/ 	.word	0x0000cc40


	//   ....[17]....
        /*00f8*/ 	.word	0x0000cc60


	//   ....[18]....
        /*00fc*/ 	.word	0x0000cc80


	//   ....[19]....
        /*0100*/ 	.word	0x0000ccf0


	//   ....[20]....
        /*0104*/ 	.word	0x0000ce00


	//   ....[21]....
        /*0108*/ 	.word	0x0000ce20


	//   ....[22]....
        /*010c*/ 	.word	0x0000ce40


	//----- nvinfo : EIATTR_MAX_THREADS
	.align		4
.L_1727:
        /*0110*/ 	.byte	0x04, 0x05
        /*0112*/ 	.short	(.L_1729 - .L_1728)
.L_1728:
        /*0114*/ 	.word	0x00000080
        /*0118*/ 	.word	0x00000001
        /*011c*/ 	.word	0x00000001


	//----- nvinfo : EIATTR_CRS_STACK_SIZE
	.align		4
.L_1729:
        /*0120*/ 	.byte	0x04, 0x1e
        /*0122*/ 	.short	(.L_1731 - .L_1730)
.L_1730:
        /*0124*/ 	.word	0x00000000


	//----- nvinfo : EIATTR_CBANK_PARAM_SIZE
	.align		4
.L_1731:
        /*0128*/ 	.byte	0x03, 0x19
        /*012a*/ 	.short	0x00bc


	//----- nvinfo : EIATTR_PARAM_CBANK
	.align		4
        /*012c*/ 	.byte	0x04, 0x0a
        /*012e*/ 	.short	(.L_1733 - .L_1732)
	.align		4
.L_1732:
        /*0130*/ 	.word	index@(.nv.constant0._ZN2at6native27unrolled_elementwise_kernelIZZNS0_73_GLOBAL__N__c8866d80_35_SparseBinaryOpIntersectionKernel_cu_9e10b42f_311142_sparse_binary_op_intersection_kernel_implINS2_18CUDAKernelLauncherENS2_36CUDAValueSelectionIntersectionKernelINS2_9LhsProjOpEEElLl8EEEvRNS_6TensorERKS8_SB_RKSt6vectorIlSaIlEERKSt8optionalIS8_ESK_bbENKUlvE3_clEvEUllE_St5arrayIPcLm2EELi4E23TrivialOffsetCalculatorILi1EjESR_NS0_6memory12LoadWithCastILi1EEENSS_13StoreWithCastILi1EEEEEviT_T0_T2_T3_T4_T5_)
        /*0134*/ 	.short	0x0210
        /*0136*/ 	.short	0x00bc


	//----- nvinfo : EIATTR_SW_WAR
	.align		4
.L_1733:
        /*0138*/ 	.byte	0x04, 0x36
        /*013a*/ 	.short	(.L_1735 - .L_1734)
.L_1734:
        /*013c*/ 	.word	0x00000008
.L_1735:


//--------------------- .nv.info._ZN2at6native18elementwise_kernelILi128ELi2EZNS0_22gpu_kernel_impl_nocastIZZNS0_73_GLOBAL__N__c8866d80_35_SparseBinaryOpIntersectionKernel_cu_9e10b42f_311142_sparse_binary_op_intersection_kernel_implINS3_18CUDAKernelLauncherENS3_36CUDAValueSelectionIntersectionKernelINS3_9LhsProjOpEEElLl8EEEvRNS_6TensorERKS9_SC_RKSt6vectorIlSaIlEERKSt8optionalIS9_ESL_bbENKUlvE3_clEvEUllE_EEvRNS_18TensorIteratorBaseERKT_EUliE_EEviT1_ --------------------------
	.section	.nv.info._ZN2at6native18elementwise_kernelILi128ELi2EZNS0_22gpu_kernel_impl_nocastIZZNS0_73_GLOBAL__N__c8866d80_35_SparseBinaryOpIntersectionKernel_cu_9e10b42f_311142_sparse_binary_op_intersection_kernel_implINS3_18CUDAKernelLauncherENS3_36CUDAValueSelectionIntersectionKernelINS3_9LhsProjOpEEElLl8EEEvRNS_6TensorERKS9_SC_RKSt6vectorIlSaIlEERKSt8optionalIS9_ESL_bbENKUlvE3_clEvEUllE_EEvRNS_18TensorIteratorBaseERKT_EUliE_EEviT1_,"",@"SHT_CUDA_INFO"
	.sectionflags	@""
	.align	4


	//----- nvinfo : EIATTR_CUDA_API_VERSION
	.align		4
        /*0000*/ 	.byte	0x04, 0x37
        /*0002*/ 	.short	(.L_1737 - .L_1736)
.L_1736:
        /*0004*/ 	.word	0x00000082


	//----- nvinfo : EIATTR_KPARAM_INFO
	.align		4
.L_1737:
        /*0008*/ 	.byte	0x04, 0x17
        /*000a*/ 	.short	(.L_1739 - .L_1738)
.L_1738:
        /*000c*/ 	.word	0x00000000
        /*0010*/ 	.short	0x0001
        /*0012*/ 	.short	0x0008
        /*0014*/ 	.byte	0x00, 0xf0, 0x81, 0x0a


	//----- nvinfo : EIATTR_KPARAM_INFO
	.align		4
.L_1739:
        /*0018*/ 	.byte	0x04, 0x17
        /*001a*/ 	.short	(.L_1741 - .L_1740)
.L_1740:
        /*001c*/ 	.word	0x00000000
        /*0020*/ 	.short	0x0000
        /*0022*/ 	.short	0x0000
        /*0024*/ 	.byte	0x00, 0xf0, 0x11, 0x00


	//----- nvinfo : EIATTR_SPARSE_MMA_MASK
	.align		4
.L_1741:
        /*0028*/ 	.byte	0x03, 0x50
        /*002a*/ 	.short	0x0000


	//----- nvinfo : EIATTR_MAXREG_COUNT
	.align		4
        /*002c*/ 	.byte	0x03, 0x1b
        /*002e*/ 	.short	0x0080


	//----- nvinfo : EIATTR_MERCURY_ISA_VERSION
	.align		4
        /*0030*/ 	.byte	0x03, 0x5f
        /*0032*/ 	.short	0x0101


	//----- nvinfo : EIATTR_EXIT_INSTR_OFFSETS
	.align		4
        /*0034*/ 	.byte	0x04, 0x1c
        /*0036*/ 	.short	(.L_1743 - .L_1742)


	//   ....[0]....
.L_1742:
        /*0038*/ 	.word	0x00003090


	//   ....[1]....
        /*003c*/ 	.word	0x00005fd0


	//----- nvinfo : EIATTR_MAX_THREADS
	.align		4
.L_1743:
        /*0040*/ 	.byte	0x04, 0x05
        /*0042*/ 	.short	(.L_1745 - .L_1744)
.L_1744:
        /*0044*/ 	.word	0x00000080
        /*0048*/ 	.word	0x00000001
        /*004c*/ 	.word	0x00000001


	//----- nvinfo : EIATTR_CRS_STACK_SIZE
	.align		4
.L_1745:
        /*0050*/ 	.byte	0x04, 0x1e
        /*0052*/ 	.short	(.L_1747 - .L_1746)
.L_1746:
        /*0054*/ 	.word	0x00000000


	//----- nvinfo : EIATTR_CBANK_PARAM_SIZE
	.align		4
.L_1747:
        /*0058*/ 	.byte	0x03, 0x19
        /*005a*/ 	.short	0x02a8


	//----- nvinfo : EIATTR_PARAM_CBANK
	.align		4
        /*005c*/ 	.byte	0x04, 0x0a
        /*005e*/ 	.short	(.L_1749 - .L_1748)
	.align		4
.L_1748:
        /*0060*/ 	.word	index@(.nv.constant0._ZN2at6native18elementwise_kernelILi128ELi2EZNS0_22gpu_kernel_impl_nocastIZZNS0_73_GLOBAL__N__c8866d80_35_SparseBinaryOpIntersectionKernel_cu_9e10b42f_311142_sparse_binary_op_intersection_kernel_implINS3_18CUDAKernelLauncherENS3_36CUDAValueSelectionIntersectionKernelINS3_9LhsProjOpEEElLl8EEEvRNS_6TensorERKS9_SC_RKSt6vectorIlSaIlEERKSt8optionalIS9_ESL_bbENKUlvE3_clEvEUllE_EEvRNS_18TensorIteratorBaseERKT_EUliE_EEviT1_)
        /*0064*/ 	.short	0x0210
        /*0066*/ 	.short	0x02a8


	//----- nvinfo : EIATTR_SW_WAR
	.align		4
.L_1749:
        /*0068*/ 	.byte	0x04, 0x36
        /*006a*/ 	.short	(.L_1751 - .L_1750)
.L_1750:
        /*006c*/ 	.word	0x00000008
.L_1751:


//--------------------- .nv.info._ZN2at6native27unrolled_elementwise_kernelIZZNS0_73_GLOBAL__N__c8866d80_35_SparseBinaryOpIntersectionKernel_cu_9e10b42f_311142_sparse_binary_op_intersection_kernel_implINS2_18CUDAKernelLauncherENS2_36CUDAValueSelectionIntersectionKernelINS2_9LhsProjOpEEElLl8EEEvRNS_6TensorERKS8_SB_RKSt6vectorIlSaIlEERKSt8optionalIS8_ESK_bbENKUlvE3_clEvEUllE_St5arrayIPcLm2EELi4E23TrivialOffsetCalculatorILi1EjESR_NS0_6memory15LoadWithoutCastENSS_16StoreWithoutCastEEEviT_T0_T2_T3_T4_T5_ --------------------------
	.section	.nv.info._ZN2at6native27unrolled_elementwise_kernelIZZNS0_73_GLOBAL__N__c8866d80_35_SparseBinaryOpIntersectionKernel_cu_9e10b42f_311142_sparse_binary_op_intersection_kernel_implINS2_18CUDAKernelLauncherENS2_36CUDAValueSelectionIntersectionKernelINS2_9LhsProjOpEEElLl8EEEvRNS_6TensorERKS8_SB_RKSt6vectorIlSaIlEERKSt8optionalIS8_ESK_bbENKUlvE3_clEvEUllE_St5arrayIPcLm2EELi4E23TrivialOffsetCalculatorILi1EjESR_NS0_6memory15LoadWithoutCastENSS_16StoreWithoutCastEEEviT_T0_T2_T3_T4_T5_,"",@"SHT_CUDA_INFO"
	.sectionflags	@""
	.align	4


	//----- nvinfo : EIATTR_CUDA_API_VERSION
	.align		4
        /*0000*/ 	.byte	0x04, 0x37
        /*0002*/ 	.short	(.L_1753 - .L_1752)
.L_1752:
        /*0004*/ 	.word	0x00000082


	//----- nvinfo : EIATTR_KPARAM_INFO
	.align		4
.L_1753:
        /*0008*/ 	.byte	0x04, 0x17
        /*000a*/ 	.short	(.L_1755 - .L_1754)
.L_1754:
        /*000c*/ 	.word	0x00000000
        /*0010*/ 	.short	0x0006
        /*0012*/ 	.short	0x00ab
        /*0014*/ 	.byte	0x00, 0xf0, 0x05, 0x00


	//----- nvinfo : EIATTR_KPARAM_INFO
	.align		4
.L_1755:
        /*0018*/ 	.byte	0x04, 0x17
        /*001a*/ 	.short	(.L_1757 - .L_1756)
.L_1756:
        /*001c*/ 	.word	0x00000000
        /*0020*/ 	.short	0x0005
        /*0022*/ 	.short	0x00aa
        /*0024*/ 	.byte	0x00, 0xf0, 0x05, 0x00


	//----- nvinfo : EIATTR_KPARAM_INFO
	.align		4
.L_1757:
        /*0028*/ 	.byte	0x04, 0x17
        /*002a*/ 	.short	(.L_1759 - .L_1758)
.L_1758:
        /*002c*/ 	.word	0x00000000
        /*0030*/ 	.short	0x0004
        /*0032*/ 	.short	0x00a9
        /*0034*/ 	.byte	0x00, 0xf0, 0x05, 0x00


	//----- nvinfo : EIATTR_KPARAM_INFO
	.align		4
.L_1759:
        /*0038*/ 	.byte	0x04, 0x17
        /*003a*/ 	.short	(.L_1761 - .L_1760)
.L_1760:
        /*003c*/ 	.word	0x00000000
        /*0040*/ 	.short	0x0003
        /*0042*/ 	.short	0x00a8
        /*0044*/ 	.byte	0x00, 0xf0, 0x05, 0x00


	//----- nvinfo : EIATTR_KPARAM_INFO
	.align		4
.L_1761:
        /*0048*/ 	.byte	0x04, 0x17
        /*004a*/ 	.short	(.L_1763 - .L_1762)
.L_1762:
        /*004c*/ 	.word	0x00000000
        /*0050*/ 	.short	0x0002
        /*0052*/ 	.short	0x0098
        /*0054*/ 	.byte	0x00, 0xf0, 0x41, 0x00


	//----- nvinfo : EIATTR_KPARAM_INFO
	.align		4
.L_1763:
        /*0058*/ 	.byte	0x04, 0x17
        /*005a*/ 	.short	(.L_1765 - .L_1764)
.L_1764:
        /*005c*/ 	.word	0x00000000
        /*0060*/ 	.short	0x0001
        /*0062*/ 	.short	0x0008
        /*0064*/ 	.byte	0x00, 0xf0, 0x41, 0x02


	//----- nvinfo : EIATTR_KPARAM_INFO
	.align		4
.L_1765:
        /*0068*/ 	.byte	0x04, 0x17
        /*006a*/ 	.short	(.L_1767 - .L_1766)
.L_1766:
        /*006c*/ 	.word	0x00000000
        /*0070*/ 	.short	0x0000
        /*0072*/ 	.short	0x0000
        /*0074*/ 	.byte	0x00, 0xf0, 0x11, 0x00


	//----- nvinfo : EIATTR_SPARSE_MMA_MASK
	.align		4
.L_1767:
        /*0078*/ 	.byte	0x03, 0x50
        /*007a*/ 	.short	0x0000


	//----- nvinfo : EIATTR_MAXREG_COUNT
	.align		4
        /*007c*/ 	.byte	0x03, 0x1b
        /*007e*/ 	.short	0x00ff


	//----- nvinfo : EIATTR_MERCURY_ISA_VERSION
	.align		4
        /*0080*/ 	.byte	0x03, 0x5f
        /*0082*/ 	.short	0x0101


	//----- nvinfo : EIATTR_EXIT_INSTR_OFFSETS
	.align		4
        /*0084*/ 	.byte	0x04, 0x1c
        /*0086*/ 	.short	(.L_1769 - .L_1768)


	//   ....[0]....
.L_1768:
        /*0088*/ 	.word	0x00007880


	//   ....[1]....
        /*008c*/ 	.word	0x000078d0


	//----- nvinfo : EIATTR_MAX_THREADS
	.align		4
.L_1769:
        /*0090*/ 	.byte	0x04, 0x05
        /*0092*/ 	.short	(.L_1771 - .L_1770)
.L_1770:
        /*0094*/ 	.word	0x00000080
        /*0098*/ 	.word	0x00000001
        /*009c*/ 	.word	0x00000001


	//----- nvinfo : EIATTR_CRS_STACK_SIZE
	.align		4
.L_1771:
        /*00a0*/ 	.byte	0x04, 0x1e
        /*00a2*/ 	.short	(.L_1773 - .L_1772)
.L_1772:
        /*00a4*/ 	.word	0x00000000


	//----- nvinfo : EIATTR_CBANK_PARAM_SIZE
	.align		4
.L_1773:
        /*00a8*/ 	.byte	0x03, 0x19
        /*00aa*/ 	.short	0x00ac


	//----- nvinfo : EIATTR_PARAM_CBANK
	.align		4
        /*00ac*/ 	.byte	0x04, 0x0a
        /*00ae*/ 	.short	(.L_1775 - .L_1774)
	.align		4
.L_1774:
        /*00b0*/ 	.word	index@(.nv.constant0._ZN2at6native27unrolled_elementwise_kernelIZZNS0_73_GLOBAL__N__c8866d80_35_SparseBinaryOpIntersectionKernel_cu_9e10b42f_311142_sparse_binary_op_intersection_kernel_implINS2_18CUDAKernelLauncherENS2_36CUDAValueSelectionIntersectionKernelINS2_9LhsProjOpEEElLl8EEEvRNS_6TensorERKS8_SB_RKSt6vectorIlSaIlEERKSt8optionalIS8_ESK_bbENKUlvE3_clEvEUllE_St5arrayIPcLm2EELi4E23TrivialOffsetCalculatorILi1EjESR_NS0_6memory15LoadWithoutCastENSS_16StoreWithoutCastEEEviT_T0_T2_T3_T4_T5_)
        /*00b4*/ 	.short	0x0210
        /*00b6*/ 	.short	0x00ac


	//----- nvinfo : EIATTR_SW_WAR
	.align		4
.L_1775:
        /*00b8*/ 	.byte	0x04, 0x36
        /*00ba*/ 	.short	(.L_1777 - .L_1776)
.L_1776:
        /*00bc*/ 	.word	0x00000008
.L_1777:


//--------------------- .nv.info._ZN2at6native29vectorized_elementwise_kernelILi2EZZNS0_73_GLOBAL__N__c8866d80_35_SparseBinaryOpIntersectionKernel_cu_9e10b42f_311142_sparse_binary_op_intersection_kernel_implINS2_18CUDAKernelLauncherENS2_36CUDAValueSelectionIntersectionKernelINS2_9LhsProjOpEEElLl8EEEvRNS_6TensorERKS8_SB_RKSt6vectorIlSaIlEERKSt8optionalIS8_ESK_bbENKUlvE3_clEvEUllE_St5arrayIPcLm2EEEEviT0_T1_ --------------------------
	.section	.nv.info._ZN2at6native29vectorized_elementwise_kernelILi2EZZNS0_73_GLOBAL__N__c8866d80_35_SparseBinaryOpIntersectionKernel_cu_9e10b42f_311142_sparse_binary_op_intersection_kernel_implINS2_18CUDAKernelLauncherENS2_36CUDAValueSelectionIntersectionKernelINS2_9LhsProjOpEEElLl8EEEvRNS_6TensorERKS8_SB_RKSt6vectorIlSaIlEERKSt8optionalIS8_ESK_bbENKUlvE3_clEvEUllE_St5arrayIPcLm2EEEEviT0_T1_,"",@"SHT_CUDA_INFO"
	.sectionflags	@""
	.align	4


	//----- nvinfo : EIATTR_CUDA_API_VERSION
	.align		4
        /*0000*/ 	.byte	0x04, 0x37
        /*0002*/ 	.short	(.L_1779 - .L_1778)
.L_1778:
        /*0004*/ 	.word	0x00000082


	//----- nvinfo : EIATTR_KPARAM_INFO
	.align		4
.L_1779:
        /*0008*/ 	.byte	0x04, 0x17
        /*000a*/ 	.short	(.L_1781 - .L_1780)
.L_1780:
        /*000c*/ 	.word	0x00000000
        /*0010*/ 	.short	0x0002
        /*0012*/ 	.short	0x0098
        /*0014*/ 	.byte	0x00, 0xf0, 0x41, 0x00


	//----- nvinfo : EIATTR_KPARAM_INFO
	.align		4
.L_1781:
        /*0018*/ 	.byte	0x04, 0x17
        /*001a*/ 	.short	(.L_1783 - .L_1782)
.L_1782:
        /*001c*/ 	.word	0x00000000
        /*0020*/ 	.short	0x0001
        /*0022*/ 	.short	0x0008
        /*0024*/ 	.byte	0x00, 0xf0, 0x41, 0x02


	//----- nvinfo : EIATTR_KPARAM_INFO
	.align		4
.L_1783:
        /*0028*/ 	.byte	0x04, 0x17
        /*002a*/ 	.short	(.L_1785 - .L_1784)
.L_1784:
        /*002c*/ 	.word	0x00000000
        /*0030*/ 	.short	0x0000
        /*0032*/ 	.short	0x0000
        /*0034*/ 	.byte	0x00, 0xf0, 0x11, 0x00


	//----- nvinfo : EIATTR_SPARSE_MMA_MASK
	.align		4
.L_1785:
        /*0038*/ 	.byte	0x03, 0x50
        /*003a*/ 	.short	0x0000


	//----- nvinfo : EIATTR_MAXREG_COUNT
	.align		4
        /*003c*/ 	.byte	0x03, 0x1b
        /*003e*/ 	.short	0x00ff


	//----- nvinfo : EIATTR_MERCURY_ISA_VERSION
	.align		4
        /*0040*/ 	.byte	0x03, 0x5f
        /*0042*/ 	.short	0x0101


	//----- nvinfo : EIATTR_EXIT_INSTR_OFFSETS
	.align		4
        /*0044*/ 	.byte	0x04, 0x1c
        /*0046*/ 	.short	(.L_1787 - .L_1786)


	//   ....[0]....
.L_1786:
        /*0048*/ 	.word	0x0000d9f0


	//   ....[1]....
        /*004c*/ 	.word	0x0001c380


	//   ....[2]....
        /*0050*/ 	.word	0x0001c3d0


	//----- nvinfo : EIATTR_MAX_THREADS
	.align		4
.L_1787:
        /*0054*/ 	.byte	0x04, 0x05
        /*0056*/ 	.short	(.L_1789 - .L_1788)
.L_1788:
        /*0058*/ 	.word	0x00000080
        /*005c*/ 	.word	0x00000001
        /*0060*/ 	.word	0x00000001


	//----- nvinfo : EIATTR_CRS_STACK_SIZE
	.align		4
.L_1789:
        /*0064*/ 	.byte	0x04, 0x1e
        /*0066*/ 	.short	(.L_1791 - .L_1790)
.L_1790:
        /*0068*/ 	.word	0x00000000


	//----- nvinfo : EIATTR_CBANK_PARAM_SIZE
	.align		4
.L_1791:
        /*006c*/ 	.byte	0x03, 0x19
        /*006e*/ 	.short	0x00a8


	//----- nvinfo : EIATTR_PARAM_CBANK
	.align		4
        /*0070*/ 	.byte	0x04, 0x0a
        /*0072*/ 	.short	(.L_1793 - .L_1792)
	.align		4
.L_1792:
        /*0074*/ 	.word	index@(.nv.constant0._ZN2at6native29vectorized_elementwise_kernelILi2EZZNS0_73_GLOBAL__N__c8866d80_35_SparseBinaryOpIntersectionKernel_cu_9e10b42f_311142_sparse_binary_op_intersection_kernel_implINS2_18CUDAKernelLauncherENS2_36CUDAValueSelectionIntersectionKernelINS2_9LhsProjOpEEElLl8EEEvRNS_6TensorERKS8_SB_RKSt6vectorIlSaIlEERKSt8optionalIS8_ESK_bbENKUlvE3_clEvEUllE_St5arrayIPcLm2EEEEviT0_T1_)
        /*0078*/ 	.short	0x0210
        /*007a*/ 	.short	0x00a8


	//----- nvinfo : EIATTR_SW_WAR
	.align		4
.L_1793:
        /*007c*/ 	.byte	0x04, 0x36
        /*007e*/ 	.short	(.L_1795 - .L_1794)
.L_1794:
        /*0080*/ 	.word	0x00000008
.L_1795:


//--------------------- .nv.info._ZN2at6native29vectorized_elementwise_kernelILi4EZZNS0_73_GLOBAL__N__c8866d80_35_SparseBinaryOpIntersectionKernel_cu_9e10b42f_311142_sparse_binary_op_intersection_kernel_implINS2_18CUDAKernelLauncherENS2_36CUDAValueSelectionIntersectionKernelINS2_9LhsProjOpEEElLl8EEEvRNS_6TensorERKS8_SB_RKSt6vectorIlSaIlEERKSt8optionalIS8_ESK_bbENKUlvE3_clEvEUllE_St5arrayIPcLm2EEEEviT0_T1_ --------------------------
	.section	.nv.info._ZN2at6native29vectorized_elementwise_kernelILi4EZZNS0_73_GLOBAL__N__c8866d80_35_SparseBinaryOpIntersectionKernel_cu_9e10b42f_311142_sparse_binary_op_intersection_kernel_implINS2_18CUDAKernelLauncherENS2_36CUDAValueSelectionIntersectionKernelINS2_9LhsProjOpEEElLl8EEEvRNS_6TensorERKS8_SB_RKSt6vectorIlSaIlEERKSt8optionalIS8_ESK_bbENKUlvE3_clEvEUllE_St5arrayIPcLm2EEEEviT0_T1_,"",@"SHT_CUDA_INFO"
	.sectionflags	@""
	.align	4


	//----- nvinfo : EIATTR_CUDA_API_VERSION
	.align		4
        /*0000*/ 	.byte	0x04, 0x37
        /*0002*/ 	.short	(.L_1797 - .L_1796)
.L_1796:
        /*0004*/ 	.word	0x00000082


	//----- nvinfo : EIATTR_KPARAM_INFO
	.align		4
.L_1797:
        /*0008*/ 	.byte	0x04, 0x17
        /*000a*/ 	.short	(.L_1799 - .L_1798)
.L_1798:
        /*000c*/ 	.word	0x00000000
        /*0010*/ 	.short	0x0002
        /*0012*/ 	.short	0x0098
        /*0014*/ 	.byte	0x00, 0xf0, 0x41, 0x00


	//----- nvinfo : EIATTR_KPARAM_INFO
	.align		4
.L_1799:
        /*0018*/ 	.byte	0x04, 0x17
        /*001a*/ 	.short	(.L_1801 - .L_1800)
.L_1800:
        /*001c*/ 	.word	0x00000000
        /*0020*/ 	.short	0x0001
        /*0022*/ 	.short	0x0008
        /*0024*/ 	.byte	0x00, 0xf0, 0x41, 0x02


	//----- nvinfo : EIATTR_KPARAM_INFO
	.align		4
.L_1801:
        /*0028*/ 	.byte	0x04, 0x17
        /*002a*/ 	.short	(.L_1803 - .L_1802)
.L_1802:
        /*002c*/ 	.word	0x00000000
        /*0030*/ 	.short	0x0000
        /*0032*/ 	.short	0x0000
        /*0034*/ 	.byte	0x00, 0xf0, 0x11, 0x00


	//----- nvinfo : EIATTR_SPARSE_MMA_MASK
	.align		4
.L_1803:
        /*0038*/ 	.byte	0x03, 0x50
        /*003a*/ 	.short	0x0000


	//----- nvinfo : EIATTR_MAXREG_COUNT
	.align		4
        /*003c*/ 	.byte	0x03, 0x1b
        /*003e*/ 	.short	0x00ff


	//----- nvinfo : EIATTR_MERCURY_ISA_VERSION
	.align		4
        /*0040*/ 	.byte	0x03, 0x5f
        /*0042*/ 	.short	0x0101


	//----- nvinfo : EIATTR_EXIT_INSTR_OFFSETS
	.align		4
        /*0044*/ 	.byte	0x04, 0x1c
        /*0046*/ 	.short	(.L_1805 - .L_1804)


	//   ....[0]....
.L_1804:
        /*0048*/ 	.word	0x0000d9f0


	//   ....[1]....
        /*004c*/ 	.word	0x0001c380


	//   ....[2]....
        /*0050*/ 	.word	0x0001c3d0


	//----- nvinfo : EIATTR_MAX_THREADS
	.align		4
.L_1805:
        /*0054*/ 	.byte	0x04, 0x05
        /*0056*/ 	.short	(.L_1807 - .L_1806)
.L_1806:
        /*0058*/ 	.word	0x00000080
        /*005c*/ 	.word	0x00000001
        /*0060*/ 	.word	0x00000001


	//----- nvinfo : EIATTR_CRS_STACK_SIZE
	.align		4
.L_1807:
        /*0064*/ 	.byte	0x04, 0x1e
        /*0066*/ 	.short	(.L_1809 - .L_1808)
.L_1808:
        /*0068*/ 	.word	0x00000000


	//----- nvinfo : EIATTR_CBANK_PARAM_SIZE
	.align		4
.L_1809:
        /*006c*/ 	.byte	0x03, 0x19
        /*006e*/ 	.short	0x00a8


	//----- nvinfo : EIATTR_PARAM_CBANK
	.align		4
        /*0070*/ 	.byte	0x04, 0x0a
        /*0072*/ 	.short	(.L_1811 - .L_1810)
	.align		4
.L_1810:
        /*0074*/ 	.word	index@(.nv.constant0._ZN2at6native29vectorized_elementwise_kernelILi4EZZNS0_73_GLOBAL__N__c8866d80_35_SparseBinaryOpIntersectionKernel_cu_9e10b42f_311142_sparse_binary_op_intersection_kernel_implINS2_18CUDAKernelLauncherENS2_36CUDAValueSelectionIntersectionKernelINS2_9LhsProjOpEEElLl8EEEvRNS_6TensorERKS8_SB_RKSt6vectorIlSaIlEERKSt8optionalIS8_ESK_bbENKUlvE3_clEvEUllE_St5arrayIPcLm2EEEEviT0_T1_)
        /*0078*/ 	.short	0x0210
        /*007a*/ 	.short	0x00a8


	//----- nvinfo : EIATTR_SW_WAR
	.align		4
.L_1811:
        /*007c*/ 	.byte	0x04, 0x36
        /*007e*/ 	.short	(.L_1813 - .L_1812)
.L_1812:
        /*0080*/ 	.word	0x00000008
.L_1813:


//--------------------- .nv.info._ZN2at6native29vectorized_elementwise_kernelILi8EZZNS0_73_GLOBAL__N__c8866d80_35_SparseBinaryOpIntersectionKernel_cu_9e10b42f_311142_sparse_binary_op_intersection_kernel_implINS2_18CUDAKernelLauncherENS2_36CUDAValueSelectionIntersectionKernelINS2_9LhsProjOpEEElLl8EEEvRNS_6TensorERKS8_SB_RKSt6vectorIlSaIlEERKSt8optionalIS8_ESK_bbENKUlvE3_clEvEUllE_St5arrayIPcLm2EEEEviT0_T1_ --------------------------
	.section	.nv.info._ZN2at6native29vectorized_elementwise_kernelILi8EZZNS0_73_GLOBAL__N__c8866d80_35_SparseBinaryOpIntersectionKernel_cu_9e10b42f_311142_sparse_binary_op_intersection_kernel_implINS2_18CUDAKernelLauncherENS2_36CUDAValueSelectionIntersectionKernelINS2_9LhsProjOpEEElLl8EEEvRNS_6TensorERKS8_SB_RKSt6vectorIlSaIlEERKSt8optionalIS8_ESK_bbENKUlvE3_clEvEUllE_St5arrayIPcLm2EEEEviT0_T1_,"",@"SHT_CUDA_INFO"
	.sectionflags	@""
	.align	4


	//----- nvinfo : EIATTR_CUDA_API_VERSION
	.align		4
        /*0000*/ 	.byte	0x04, 0x37
        /*0002*/ 	.short	(.L_1815 - .L_1814)
.L_1814:
        /*0004*/ 	.word	0x00000082


	//----- nvinfo : EIATTR_KPARAM_INFO
	.align		4
.L_1815:
        /*0008*/ 	.byte	0x04, 0x17
        /*000a*/ 	.short	(.L_1817 - .L_1816)
.L_1816:
        /*000c*/ 	.word	0x00000000
        /*0010*/ 	.short	0x0002
        /*0012*/ 	.short	0x0098
        /*0014*/ 	.byte	0x00, 0xf0, 0x41, 0x00


	//----- nvinfo : EIATTR_KPARAM_INFO
	.align		4
.L_1817:
        /*0018*/ 	.byte	0x04, 0x17
        /*001a*/ 	.short	(.L_1819 - .L_1818)
.L_1818:
        /*001c*/ 	.word	0x00000000
        /*0020*/ 	.short	0x0001
        /*0022*/ 	.short	0x0008
        /*0024*/ 	.byte	0x00, 0xf0, 0x41, 0x02


	//----- nvinfo : EIATTR_KPARAM_INFO
	.align		4
.L_1819:
        /*0028*/ 	.byte	0x04, 0x17
        /*002a*/ 	.short	(.L_1821 - .L_1820)
.L_1820:
        /*002c*/ 	.word	0x00000000
        /*0030*/ 	.short	0x0000
        /*0032*/ 	.short	0x0000
        /*0034*/ 	.byte	0x00, 0xf0, 0x11, 0x00


	//----- nvinfo : EIATTR_SPARSE_MMA_MASK
	.align		4
.L_1821:
        /*0038*/ 	.byte	0x03, 0x50
        /*003a*/ 	.short	0x0000


	//----- nvinfo : EIATTR_MAXREG_COUNT
	.align		4
        /*003c*/ 	.byte	0x03, 0x1b
        /*003e*/ 	.short	0x00ff


	//----- nvinfo : EIATTR_MERCURY_ISA_VERSION
	.align		4
        /*0040*/ 	.byte	0x03, 0x5f
        /*0042*/ 	.short	0x0101


	//----- nvinfo : EIATTR_EXIT_INSTR_OFFSETS
	.align		4
        /*0044*/ 	.byte	0x04, 0x1c
        /*0046*/ 	.short	(.L_1823 - .L_1822)


	//   ....[0]....
.L_1822:
        /*0048*/ 	.word	0x0000d9f0


	//   ....[1]....
        /*004c*/ 	.word	0x0001c380


	//   ....[2]....
        /*0050*/ 	.word	0x0001c3d0


	//----- nvinfo : EIATTR_MAX_THREADS
	.align		4
.L_1823:
        /*0054*/ 	.byte	0x04, 0x05
        /*0056*/ 	.short	(.L_1825 - .L_1824)
.L_1824:
        /*0058*/ 	.word	0x00000080
        /*005c*/ 	.word	0x00000001
        /*0060*/ 	.word	0x00000001


	//----- nvinfo : EIATTR_CRS_STACK_SIZE
	.align		4
.L_1825:
        /*0064*/ 	.byte	0x04, 0x1e
        /*0066*/ 	.short	(.L_1827 - .L_1826)
.L_1826:
        /*0068*/ 	.word	0x00000000


	//----- nvinfo : EIATTR_CBANK_PARAM_SIZE
	.align		4
.L_1827:
        /*006c*/ 	.byte	0x03, 0x19
        /*006e*/ 	.short	0x00a8


	//----- nvinfo : EIATTR_PARAM_CBANK
	.align		4
        /*0070*/ 	.byte	0x04, 0x0a
        /*0072*/ 	.short	(.L_1829 - .L_1828)
	.align		4
.L_1828:
        /*0074*/ 	.word	index@(.nv.constant0._ZN2at6native29vectorized_elementwise_kernelILi8EZZNS0_73_GLOBAL__N__c8866d80_35_SparseBinaryOpIntersectionKernel_cu_9e10b42f_311142_sparse_binary_op_intersection_kernel_implINS2_18CUDAKernelLauncherENS2_36CUDAValueSelectionIntersectionKernelINS2_9LhsProjOpEEElLl8EEEvRNS_6TensorERKS8_SB_RKSt6vectorIlSaIlEERKSt8optionalIS8_ESK_bbENKUlvE3_clEvEUllE_St5arrayIPcLm2EEEEviT0_T1_)
        /*0078*/ 	.short	0x0210
        /*007a*/ 	.short	0x00a8


	//----- nvinfo : EIATTR_SW_WAR
	.align		4
.L_1829:
        /*007c*/ 	.byte	0x04, 0x36
        /*007e*/ 	.short	(.L_1831 - .L_1830)
.L_1830:
        /*0080*/ 	.word	0x00000008
.L_1831:


//--------------------- .nv.info._ZN2at6native18elementwise_kernelILi128ELi4EZNS0_15gpu_kernel_implIZZNS0_73_GLOBAL__N__c8866d80_35_SparseBinaryOpIntersectionKernel_cu_9e10b42f_311142_sparse_binary_op_intersection_kernel_implINS3_18CUDAKernelLauncherENS3_36CUDAValueSelectionIntersectionKernelINS3_9LhsProjOpEEElLl8EEEvRNS_6TensorERKS9_SC_RKSt6vectorIlSaIlEERKSt8optionalIS9_ESL_bbENKUlvE1_clEvEUllE_EEvRNS_18TensorIteratorBaseERKT_EUliE_EEviT1_ --------------------------
	.section	.nv.info._ZN2at6native18elementwise_kernelILi128ELi4EZNS0_15gpu_kernel_implIZZNS0_73_GLOBAL__N__c8866d80_35_SparseBinaryOpIntersectionKernel_cu_9e10b42f_311142_sparse_binary_op_intersection_kernel_implINS3_18CUDAKernelLauncherENS3_36CUDAValueSelectionIntersectionKernelINS3_9LhsProjOpEEElLl8EEEvRNS_6TensorERKS9_SC_RKSt6vectorIlSaIlEERKSt8optionalIS9_ESL_bbENKUlvE1_clEvEUllE_EEvRNS_18TensorIteratorBaseERKT_EUliE_EEviT1_,"",@"SHT_CUDA_INFO"
	.sectionflags	@""
	.align	4


	//----- nvinfo : EIATTR_CUDA_API_VERSION
	.align		4
        /*0000*/ 	.byte	0x04, 0x37
        /*0002*/ 	.short	(.L_1833 - .L_1832)
.L_1832:
        /*0004*/ 	.word	0x00000082


	//----- nvinfo : EIATTR_KPARAM_INFO
	.align		4
.L_1833:
        /*0008*/ 	.byte	0x04, 0x17
        /*000a*/ 	.short	(.L_1835 - .L_1834)
.L_1834:
        /*000c*/ 	.word	0x00000000
        /*0010*/ 	.short	0x0001
        /*0012*/ 	.short	0x0008
        /*0014*/ 	.byte	0x00, 0xf0, 0x01, 0x0a


	//----- nvinfo : EIATTR_KPARAM_INFO
	.align		4
.L_1835:
        /*0018*/ 	.byte	0x04, 0x17
        /*001a*/ 	.short	(.L_1837 - .L_1836)
.L_1836:
        /*001c*/ 	.word	0x00000000
        /*0020*/ 	.short	0x0000
        /*0022*/ 	.short	0x0000
        /*0024*/ 	.byte	0x00, 0xf0, 0x11, 0x00


	//----- nvinfo : EIATTR_SPARSE_MMA_MASK
	.align		4
.L_1837:
        /*0028*/ 	.byte	0x03, 0x50
        /*002a*/ 	.short	0x0000


	//----- nvinfo : EIATTR_MAXREG_COUNT
	.align		4
        /*002c*/ 	.byte	0x03, 0x1b
        /*002e*/ 	.short	0x0080


	//----- nvinfo : EIATTR_EXTERNS
	.align		4
        /*0030*/ 	.byte	0x04, 0x0f
        /*0032*/ 	.short	(.L_1839 - .L_1838)


	//   ....[0]....
	.align		4
.L_1838:
        /*0034*/ 	.word	index@(__assertfail)


	//----- nvinfo : EIATTR_MERCURY_ISA_VERSION
	.align		4
.L_1839:
        /*0038*/ 	.byte	0x03, 0x5f
        /*003a*/ 	.short	0x0101


	//----- nvinfo : EIATTR_SYSCALL_OFFSETS
	.align		4
        /*003c*/ 	.byte	0x04, 0x46
        /*003e*/ 	.short	(.L_1841 - .L_1840)


	//   ....[0]....
.L_1840:
        /*0040*/ 	.word	0x000021b0


	//   ....[1]....
        /*0044*/ 	.word	0x000037b0


	//   ....[2]....
        /*0048*/ 	.word	0x00005980


	//   ....[3]....
        /*004c*/ 	.word	0x00006f80


	//   ....[4]....
        /*0050*/ 	.word	0x00009150


	//   ....[5]....
        /*0054*/ 	.word	0x0000a750


	//   ....[6]....
        /*0058*/ 	.word	0x0000c910


	//   ....[7]....
        /*005c*/ 	.word	0x0000df10


	//----- nvinfo : EIATTR_EXIT_INSTR_OFFSETS
	.align		4
.L_1841:
        /*0060*/ 	.byte	0x04, 0x1c
        /*0062*/ 	.short	(.L_1843 - .L_1842)


	//   ....[0]....
.L_1842:
        /*0064*/ 	.word	0x0000a7e0


	//   ....[1]....
        /*0068*/ 	.word	0x0000d200


	//   ....[2]....
        /*006c*/ 	.word	0x0000d220


	//   ....[3]....
        /*0070*/ 	.word	0x0000d2a0


	//   ....[4]....
        /*0074*/ 	.word	0x0000d2c0


	//   ....[5]....
        /*0078*/ 	.word	0x0000d2e0


	//   ....[6]....
        /*007c*/ 	.word	0x0000d370


	//   ....[7]....
        /*0080*/ 	.word	0x0000d3b0


	//   ....[8]....
        /*0084*/ 	.word	0x0000d450


	//   ....[9]....
        /*0088*/ 	.word	0x0000d4a0


	//   ....[10]....
        /*008c*/ 	.word	0x0000d4d0


	//   ....[11]....
        /*0090*/ 	.word	0x0000d5a0


	//   ....[12]....
        /*0094*/ 	.word	0x0000d5e0


	//   ....[13]....
        /*0098*/ 	.word	0x0000d770


	//   ....[14]....
        /*009c*/ 	.word	0x0000d8d0


	//   ....[15]....
        /*00a0*/ 	.word	0x0000d910


	//   ....[16]....
        /*00a4*/ 	.word	0x0000d9b0


	//   ....[17]....
        /*00a8*/ 	.word	0x0000db30


	//   ....[18]....
        /*00ac*/ 	.word	0x0000dcb0


	//   ....[19]....
        /*00b0*/ 	.word	0x0000de10


	//   ....[20]....
        /*00b4*/ 	.word	0x0000df20


	//   ....[21]....
        /*00b8*/ 	.word	0x0000df40


	//   ....[22]....
        /*00bc*/ 	.word	0x0000df60


	//----- nvinfo : EIATTR_MAX_THREADS
	.align		4
.L_1843:
        /*00c0*/ 	.byte	0x04, 0x05
        /*00c2*/ 	.short	(.L_1845 - .L_1844)
.L_1844:
        /*00c4*/ 	.word	0x00000080
        /*00c8*/ 	.word	0x00000001
        /*00cc*/ 	.word	0x00000001


	//----- nvinfo : EIATTR_CRS_STACK_SIZE
	.align		4
.L_1845:
        /*00d0*/ 	.byte	0x04, 0x1e
        /*00d2*/ 	.short	(.L_1847 - .L_1846)
.L_1846:
        /*00d4*/ 	.word	0x00000000


	//----- nvinfo : EIATTR_CBANK_PARAM_SIZE
	.align		4
.L_1847:
        /*00d8*/ 	.byte	0x03, 0x19
        /*00da*/ 	.short	0x0288


	//----- nvinfo : EIATTR_PARAM_CBANK
	.align		4
        /*00dc*/ 	.byte	0x04, 0x0a
        /*00de*/ 	.short	(.L_1849 - .L_1848)
	.align		4
.L_1848:
        /*00e0*/ 	.word	index@(.nv.constant0._ZN2at6native18elementwise_kernelILi128ELi4EZNS0_15gpu_kernel_implIZZNS0_73_GLOBAL__N__c8866d80_35_SparseBinaryOpIntersectionKernel_cu_9e10b42f_311142_sparse_binary_op_intersection_kernel_implINS3_18CUDAKernelLauncherENS3_36CUDAValueSelectionIntersectionKernelINS3_9LhsProjOpEEElLl8EEEvRNS_6TensorERKS9_SC_RKSt6vectorIlSaIlEERKSt8optionalIS9_ESL_bbENKUlvE1_clEvEUllE_EEvRNS_18TensorIteratorBaseERKT_EUliE_EEviT1_)
        /*00e4*/ 	.short	0x0210
        /*00e6*/ 	.short	0x0288


	//----- nvinfo : EIATTR_SW_WAR
	.align		4
.L_1849:
        /*00e8*/ 	.byte	0x04, 0x36
        /*00ea*/ 	.short	(.L_1851 - .L_1850)
.L_1850:
        /*00ec*/ 	.word	0x00000008
.L_1851:


//--------------------- .nv.info._ZN2at6native27unrolled_elementwise_kernelIZZNS0_73_GLOBAL__N__c8866d80_35_SparseBinaryOpIntersectionKernel_cu_9e10b42f_311142_sparse_binary_op_intersection_kernel_implINS2_18CUDAKernelLauncherENS2_36CUDAValueSelectionIntersectionKernelINS2_9LhsProjOpEEElLl8EEEvRNS_6TensorERKS8_SB_RKSt6vectorIlSaIlEERKSt8optionalIS8_ESK_bbENKUlvE1_clEvEUllE_St5arrayIPcLm2EELi4E23TrivialOffsetCalculatorILi1EjESR_NS0_6memory12LoadWithCastILi1EEENSS_13StoreWithCastILi1EEEEEviT_T0_T2_T3_T4_T5_ --------------------------
	.section	.nv.info._ZN2at6native27unrolled_elementwise_kernelIZZNS0_73_GLOBAL__N__c8866d80_35_SparseBinaryOpIntersectionKernel_cu_9e10b42f_311142_sparse_binary_op_intersection_kernel_implINS2_18CUDAKernelLauncherENS2_36CUDAValueSelectionIntersectionKernelINS2_9LhsProjOpEEElLl8EEEvRNS_6TensorERKS8_SB_RKSt6vectorIlSaIlEERKSt8optionalIS8_ESK_bbENKUlvE1_clEvEUllE_St5arrayIPcLm2EELi4E23TrivialOffsetCalculatorILi1EjESR_NS0_6memory12LoadWithCastILi1EEENSS_13StoreWithCastILi1EEEEEviT_T0_T2_T3_T4_T5_,"",@"SHT_CUDA_INFO"
	.sectionflags	@""
	.align	4


	//----- nvinfo : EIATTR_CUDA_API_VERSION
	.align		4
        /*0000*/ 	.byte	0x04, 0x37
        /*0002*/ 	.short	(.L_1853 - .L_1852)
.L_1852:
        /*0004*/ 	.word	0x00000082


	//----- nvinfo : EIATTR_KPARAM_INFO
	.align		4
.L_1853:
        /*0008*/ 	.byte	0x04, 0x17
        /*000a*/ 	.short	(.L_1855 - .L_1854)
.L_1854:
        /*000c*/ 	.word	0x00000000
        /*0010*/ 	.short	0x0006
        /*0012*/ 	.short	0x008c
        /*0014*/ 	.byte	0x00, 0xf0, 0x21, 0x00


	//----- nvinfo : EIATTR_KPARAM_INFO
	.align		4
.L_1855:
        /*0018*/ 	.byte	0x04, 0x17
        /*001a*/ 	.short	(.L_1857 - .L_1856)
.L_1856:
        /*001c*/ 	.word	0x00000000
        /*0020*/ 	.short	0x0005
        /*0022*/ 	.short	0x0084
        /*0024*/ 	.byte	0x00, 0xf0, 0x21, 0x00


	//----- nvinfo : EIATTR_KPARAM_INFO
	.align		4
.L_1857:
        /*0028*/ 	.byte	0x04, 0x17
        /*002a*/ 	.short	(.L_1859 - .L_1858)
.L_1858:
        /*002c*/ 	.word	0x00000000
        /*0030*/ 	.short	0x0004
        /*0032*/ 	.short	0x0081
        /*0034*/ 	.byte	0x00, 0xf0, 0x05, 0x00


	//----- nvinfo : EIATTR_KPARAM_INFO
	.align		4
.L_1859:
        /*0038*/ 	.byte	0x04, 0x17
        /*003a*/ 	.short	(.L_1861 - .L_1860)
.L_1860:
        /*003c*/ 	.word	0x00000000
        /*0040*/ 	.short	0x0003
        /*0042*/ 	.short	0x0080
        /*0044*/ 	.byte	0x00, 0xf0, 0x05, 0x00


	//----- nvinfo : EIATTR_KPARAM_INFO
	.align		4
.L_1861:
        /*0048*/ 	.byte	0x04, 0x17
        /*004a*/ 	.short	(.L_1863 - .L_1862)
.L_1862:
        /*004c*/ 	.word	0x00000000
        /*0050*/ 	.short	0x0002
        /*0052*/ 	.short	0x0070
        /*0054*/ 	.byte	0x00, 0xf0, 0x41, 0x00


	//----- nvinfo : EIATTR_KPARAM_INFO
	.align		4
.L_1863:
        /*0058*/ 	.byte	0x04, 0x17
        /*005a*/ 	.short	(.L_1865 - .L_1864)
.L_1864:
        /*005c*/ 	.word	0x00000000
        /*0060*/ 	.short	0x0001
        /*0062*/ 	.short	0x0008
        /*0064*/ 	.byte	0x00, 0xf0, 0xa1, 0x01


	//----- nvinfo : EIATTR_KPARAM_INFO
	.align		4
.L_1865:
        /*0068*/ 	.byte	0x04, 0x17
        /*006a*/ 	.short	(.L_1867 - .L_1866)
.L_1866:
        /*006c*/ 	.word	0x00000000
        /*0070*/ 	.short	0x0000
        /*0072*/ 	.short	0x0000
        /*0074*/ 	.byte	0x00, 0xf0, 0x11, 0x00


	//----- nvinfo : EIATTR_SPARSE_MMA_MASK
	.align		4
.L_1867:
        /*0078*/ 	.byte	0x03, 0x50
        /*007a*/ 	.short	0x0000


	//----- nvinfo : EIATTR_MAXREG_COUNT
	.align		4
        /*007c*/ 	.byte	0x03, 0x1b
        /*007e*/ 	.short	0x00ff


	//----- nvinfo : EIATTR_EXTERNS
	.align		4
        /*0080*/ 	.byte	0x04, 0x0f
        /*0082*/ 	.short	(.L_1869 - .L_1868)


	//   ....[0]....
	.align		4
.L_1868:
        /*0084*/ 	.word	index@(__assertfail)


	//----- nvinfo : EIATTR_MERCURY_ISA_VERSION
	.align		4
.L_1869:
        /*0088*/ 	.byte	0x03, 0x5f
        /*008a*/ 	.short	0x0101


	//----- nvinfo : EIATTR_SYSCALL_OFFSETS
	.align		4
        /*008c*/ 	.byte	0x04, 0x46
        /*008e*/ 	.short	(.L_1871 - .L_1870)


	//   ....[0]....
.L_1870:
        /*0090*/ 	.word	0x000010a0


	//   ....[1]....
        /*0094*/ 	.word	0x00001fa0


	//   ....[2]....
        /*0098*/ 	.word	0x00002eb0


	//   ....[3]....
        /*009c*/ 	.word	0x00003da0


	//   ....[4]....
        /*00a0*/ 	.word	0x0000aa50


	//   ....[5]....
        /*00a4*/ 	.word	0x0000b950


	//   ....[6]....
        /*00a8*/ 	.word	0x0000c810


	//   ....[7]....
        /*00ac*/ 	.word	0x0000d6d0


	//----- nvinfo : EIATTR_EXIT_INSTR_OFFSETS
	.align		4
.L_1871:
        /*00b0*/ 	.byte	0x04, 0x1c
        /*00b2*/ 	.short	(.L_1873 - .L_1872)


	//   ....[0]....
.L_1872:
        /*00b4*/ 	.word	0x0000c890


	//   ....[1]....
        /*00b8*/ 	.word	0x0000c9c0


	//   ....[2]....
        /*00bc*/ 	.word	0x0000c9e0


	//   ....[3]....
        /*00c0*/ 	.word	0x0000ca60


	//   ....[4]....
        /*00c4*/ 	.word	0x0000ca80


	//   ....[5]....
        /*00c8*/ 	.word	0x0000caa0


	//   ....[6]....
        /*00cc*/ 	.word	0x0000cb30


	//   ....[7]....
        /*00d0*/ 	.word	0x0000cb70


	//   ....[8]....
        /*00d4*/ 	.word	0x0000cc10


	//   ....[9]....
        /*00d8*/ 	.word	0x0000cc60


	//   ....[10]....
        /*00dc*/ 	.word	0x0000cc90


	//   ....[11]....
        /*00e0*/ 	.word	0x0000cd60


	//   ....[12]....
        /*00e4*/ 	.word	0x0000cda0


	//   ....[13]....
        /*00e8*/ 	.word	0x0000cf30


	//   ....[14]....
        /*00ec*/ 	.word	0x0000d090


	//   ....[15]....
        /*00f0*/ 	.word	0x0000d0d0


	//   ....[16]....
        /*00f4*/ 	.word	0x0000d170


	//   ....[17]....
        /*00f8*/ 	.word	0x0000d2f0


	//   ....[18]....
        /*00fc*/ 	.word	0x0000d470


	//   ....[19]....
        /*0100*/ 	.word	0x0000d5d0


	//   ....[20]....
        /*0104*/ 	.word	0x0000d6e0


	//   ....[21]....
        /*0108*/ 	.word	0x0000d700


	//   ....[22]....
        /*010c*/ 	.word	0x0000d720


	//----- nvinfo : EIATTR_MAX_THREADS
	.align		4
.L_1873:
        /*0110*/ 	.byte	0x04, 0x05
        /*0112*/ 	.short	(.L_1875 - .L_1874)
.L_1874:
        /*0114*/ 	.word	0x00000080
        /*0118*/ 	.word	0x00000001
        /*011c*/ 	.word	0x00000001


	//----- nvinfo : EIATTR_CRS_STACK_SIZE
	.align		4
.L_1875:
        /*0120*/ 	.byte	0x04, 0x1e
        /*0122*/ 	.short	(.L_1877 - .L_1876)
.L_1876:
        /*0124*/ 	.word	0x00000000


	//----- nvinfo : EIATTR_CBANK_PARAM_SIZE
	.align		4
.L_1877:
        /*0128*/ 	.byte	0x03, 0x19
        /*012a*/ 	.short	0x0094


	//----- nvinfo : EIATTR_PARAM_CBANK
	.align		4
        /*012c*/ 	.byte	0x04, 0x0a
        /*012e*/ 	.short	(.L_1879 - .L_1878)
	.align		4
.L_1878:
        /*0130*/ 	.word	index@(.nv.constant0._ZN2at6native27unrolled_elementwise_kernelIZZNS0_73_GLOBAL__N__c8866d80_35_SparseBinaryOpIntersectionKernel_cu_9e10b42f_311142_sparse_binary_op_intersection_kernel_implINS2_18CUDAKernelLauncherENS2_36CUDAValueSelectionIntersectionKernelINS2_9LhsProjOpEEElLl8EEEvRNS_6TensorERKS8_SB_RKSt6vectorIlSaIlEERKSt8optionalIS8_ESK_bbENKUlvE1_clEvEUllE_St5arrayIPcLm2EELi4E23TrivialOffsetCalculatorILi1EjESR_NS0_6memory12LoadWithCastILi1EEENSS_13StoreWithCastILi1EEEEEviT_T0_T2_T3_T4_T5_)
        /*0134*/ 	.short	0x0210
        /*0136*/ 	.short	0x0094


	//----- nvinfo : EIATTR_SW_WAR
	.align		4
.L_1879:
        /*0138*/ 	.byte	0x04, 0x36
        /*013a*/ 	.short	(.L_1881 - .L_1880)
.L_1880:
        /*013c*/ 	.word	0x00000008
.L_1881:


//--------------------- .nv.info._ZN2at6native18elementwise_kernelILi128ELi2EZNS0_22gpu_kernel_impl_nocastIZZNS0_73_GLOBAL__N__c8866d80_35_SparseBinaryOpIntersectionKernel_cu_9e10b42f_311142_sparse_binary_op_intersection_kernel_implINS3_18CUDAKernelLauncherENS3_36CUDAValueSelectionIntersectionKernelINS3_9LhsProjOpEEElLl8EEEvRNS_6TensorERKS9_SC_RKSt6vectorIlSaIlEERKSt8optionalIS9_ESL_bbENKUlvE1_clEvEUllE_EEvRNS_18TensorIteratorBaseERKT_EUliE_EEviT1_ --------------------------
	.section	.nv.info._ZN2at6native18elementwise_kernelILi128ELi2EZNS0_22gpu_kernel_impl_nocastIZZNS0_73_GLOBAL__N__c8866d80_35_SparseBinaryOpIntersectionKernel_cu_9e10b42f_311142_sparse_binary_op_intersection_kernel_implINS3_18CUDAKernelLauncherENS3_36CUDAValueSelectionIntersectionKernelINS3_9LhsProjOpEEElLl8EEEvRNS_6TensorERKS9_SC_RKSt6vectorIlSaIlEERKSt8optionalIS9_ESL_bbENKUlvE1_clEvEUllE_EEvRNS_18TensorIteratorBaseERKT_EUliE_EEviT1_,"",@"SHT_CUDA_INFO"
	.sectionflags	@""
	.align	4


	//----- nvinfo : EIATTR_CUDA_API_VERSION
	.align		4
        /*0000*/ 	.byte	0x04, 0x37
        /*0002*/ 	.short	(.L_1883 - .L_1882)
.L_1882:
        /*0004*/ 	.word	0x00000082


	//----- nvinfo : EIATTR_KPARAM_INFO
	.align		4
.L_1883:
        /*0008*/ 	.byte	0x04, 0x17
        /*000a*/ 	.short	(.L_1885 - .L_1884)
.L_1884:
        /*000c*/ 	.word	0x00000000
        /*0010*/ 	.short	0x0001
        /*0012*/ 	.short	0x0008
        /*0014*/ 	.byte	0x00, 0xf0, 0xe1, 0x09


	//----- nvinfo : EIATTR_KPARAM_INFO
	.align		4
.L_1885:
        /*0018*/ 	.byte	0x04, 0x17
        /*001a*/ 	.short	(.L_1887 - .L_1886)
.L_1886:
        /*001c*/ 	.word	0x00000000
        /*0020*/ 	.short	0x0000
        /*0022*/ 	.short	0x0000
        /*0024*/ 	.byte	0x00, 0xf0, 0x11, 0x00


	//----- nvinfo : EIATTR_SPARSE_MMA_MASK
	.align		4
.L_1887:
        /*0028*/ 	.byte	0x03, 0x50
        /*002a*/ 	.short	0x0000


	//----- nvinfo : EIATTR_MAXREG_COUNT
	.align		4
        /*002c*/ 	.byte	0x03, 0x1b
        /*002e*/ 	.short	0x0080


	//----- nvinfo : EIATTR_MERCURY_ISA_VERSION
	.align		4
        /*0030*/ 	.byte	0x03, 0x5f
        /*0032*/ 	.short	0x0101


	//----- nvinfo : EIATTR_EXIT_INSTR_OFFSETS
	.align		4
        /*0034*/ 	.byte	0x04, 0x1c
        /*0036*/ 	.short	(.L_1889 - .L_1888)


	//   ....[0]....
.L_1888:
        /*0038*/ 	.word	0x00001b60


	//   ....[1]....
        /*003c*/ 	.word	0x00003600


	//----- nvinfo : EIATTR_MAX_THREADS
	.align		4
.L_1889:
        /*0040*/ 	.byte	0x04, 0x05
        /*0042*/ 	.short	(.L_1891 - .L_1890)
.L_1890:
        /*0044*/ 	.word	0x00000080
        /*0048*/ 	.word	0x00000001
        /*004c*/ 	.word	0x00000001


	//----- nvinfo : EIATTR_CRS_STACK_SIZE
	.align		4
.L_1891:
        /*0050*/ 	.byte	0x04, 0x1e
        /*0052*/ 	.short	(.L_1893 - .L_1892)
.L_1892:
        /*0054*/ 	.word	0x00000000


	//----- nvinfo : EIATTR_CBANK_PARAM_SIZE
	.align		4
.L_1893:
        /*0058*/ 	.byte	0x03, 0x19
        /*005a*/ 	.short	0x0280


	//----- nvinfo : EIATTR_PARAM_CBANK
	.align		4
        /*005c*/ 	.byte	0x04, 0x0a
        /*005e*/ 	.short	(.L_1895 - .L_1894)
	.align		4
.L_1894:
        /*0060*/ 	.word	index@(.nv.constant0._ZN2at6native18elementwise_kernelILi128ELi2EZNS0_22gpu_kernel_impl_nocastIZZNS0_73_GLOBAL__N__c8866d80_35_SparseBinaryOpIntersectionKernel_cu_9e10b42f_311142_sparse_binary_op_intersection_kernel_implINS3_18CUDAKernelLauncherENS3_36CUDAValueSelectionIntersectionKernelINS3_9LhsProjOpEEElLl8EEEvRNS_6TensorERKS9_SC_RKSt6vectorIlSaIlEERKSt8optionalIS9_ESL_bbENKUlvE1_clEvEUllE_EEvRNS_18TensorIteratorBaseERKT_EUliE_EEviT1_)
        /*0064*/ 	.short	0x0210
        /*0066*/ 	.short	0x0280


	//----- nvinfo : EIATTR_SW_WAR
	.align		4
.L_1895:
        /*0068*/ 	.byte	0x04, 0x36
        /*006a*/ 	.short	(.L_1897 - .L_1896)
.L_1896:
        /*006c*/ 	.word	0x00000008
.L_1897:


//--------------------- .nv.info._ZN2at6native27unrolled_elementwise_kernelIZZNS0_73_GLOBAL__N__c8866d80_35_SparseBinaryOpIntersectionKernel_cu_9e10b42f_311142_sparse_binary_op_intersection_kernel_implINS2_18CUDAKernelLauncherENS2_36CUDAValueSelectionIntersectionKernelINS2_9LhsProjOpEEElLl8EEEvRNS_6TensorERKS8_SB_RKSt6vectorIlSaIlEERKSt8optionalIS8_ESK_bbENKUlvE1_clEvEUllE_St5arrayIPcLm2EELi4E23TrivialOffsetCalculatorILi1EjESR_NS0_6memory15LoadWithoutCastENSS_16StoreWithoutCastEEEviT_T0_T2_T3_T4_T5_ --------------------------
	.section	.nv.info._ZN2at6native27unrolled_elementwise_kernelIZZNS0_73_GLOBAL__N__c8866d80_35_SparseBinaryOpIntersectionKernel_cu_9e10b42f_311142_sparse_binary_op_intersection_kernel_implINS2_18CUDAKernelLauncherENS2_36CUDAValueSelectionIntersectionKernelINS2_9LhsProjOpEEElLl8EEEvRNS_6TensorERKS8_SB_RKSt6vectorIlSaIlEERKSt8optionalIS8_ESK_bbENKUlvE1_clEvEUllE_St5arrayIPcLm2EELi4E23TrivialOffsetCalculatorILi1EjESR_NS0_6memory15LoadWithoutCastENSS_16StoreWithoutCastEEEviT_T0_T2_T3_T4_T5_,"",@"SHT_CUDA_INFO"
	.sectionflags	@""
	.align	4


	//----- nvinfo : EIATTR_CUDA_API_VERSION
	.align		4
        /*0000*/ 	.byte	0x04, 0x37
        /*0002*/ 	.short	(.L_1899 - .L_1898)
.L_1898:
        /*0004*/ 	.word	0x00000082


	//----- nvinfo : EIATTR_KPARAM_INFO
	.align		4
.L_1899:
        /*0008*/ 	.byte	0x04, 0x17
        /*000a*/ 	.short	(.L_1901 - .L_1900)
.L_1900:
        /*000c*/ 	.word	0x00000000
        /*0010*/ 	.short	0x0006
        /*0012*/ 	.short	0x0083
        /*0014*/ 	.byte	0x00, 0xf0, 0x05, 0x00


	//----- nvinfo : EIATTR_KPARAM_INFO
	.align		4
.L_1901:
        /*0018*/ 	.byte	0x04, 0x17
        /*001a*/ 	.short	(.L_1903 - .L_1902)
.L_1902:
        /*001c*/ 	.word	0x00000000
        /*0020*/ 	.short	0x0005
        /*0022*/ 	.short	0x0082
        /*0024*/ 	.byte	0x00, 0xf0, 0x05, 0x00


	//----- nvinfo : EIATTR_KPARAM_INFO
	.align		4
.L_1903:
        /*0028*/ 	.byte	0x04, 0x17
        /*002a*/ 	.short	(.L_1905 - .L_1904)
.L_1904:
        /*002c*/ 	.word	0x00000000
        /*0030*/ 	.short	0x0004
        /*0032*/ 	.short	0x0081
        /*0034*/ 	.byte	0x00, 0xf0, 0x05, 0x00


	//----- nvinfo : EIATTR_KPARAM_INFO
	.align		4
.L_1905:
        /*0038*/ 	.byte	0x04, 0x17
        /*003a*/ 	.short	(.L_1907 - .L_1906)
.L_1906:
        /*003c*/ 	.word	0x00000000
        /*0040*/ 	.short	0x0003
        /*0042*/ 	.short	0x0080
        /*0044*/ 	.byte	0x00, 0xf0, 0x05, 0x00


	//----- nvinfo : EIATTR_KPARAM_INFO
	.align		4
.L_1907:
        /*0048*/ 	.byte	0x04, 0x17
        /*004a*/ 	.short	(.L_1909 - .L_1908)
.L_1908:
        /*004c*/ 	.word	0x00000000
        /*0050*/ 	.short	0x0002
        /*0052*/ 	.short	0x0070
        /*0054*/ 	.byte	0x00, 0xf0, 0x41, 0x00


	//----- nvinfo : EIATTR_KPARAM_INFO
	.align		4
.L_1909:
        /*0058*/ 	.byte	0x04, 0x17
        /*005a*/ 	.short	(.L_1911 - .L_1910)
.L_1910:
        /*005c*/ 	.word	0x00000000
        /*0060*/ 	.short	0x0001
        /*0062*/ 	.short	0x0008
        /*0064*/ 	.byte	0x00, 0xf0, 0xa1, 0x01


	//----- nvinfo : EIATTR_KPARAM_INFO
	.align		4
.L_1911:
        /*0068*/ 	.byte	0x04, 0x17
        /*006a*/ 	.short	(.L_1913 - .L_1912)
.L_1912:
        /*006c*/ 	.word	0x00000000
        /*0070*/ 	.short	0x0000
        /*0072*/ 	.short	0x0000
        /*0074*/ 	.byte	0x00, 0xf0, 0x11, 0x00


	//----- nvinfo : EIATTR_SPARSE_MMA_MASK
	.align		4
.L_1913:
        /*0078*/ 	.byte	0x03, 0x50
        /*007a*/ 	.short	0x0000


	//----- nvinfo : EIATTR_MAXREG_COUNT
	.align		4
        /*007c*/ 	.byte	0x03, 0x1b
        /*007e*/ 	.short	0x00ff


	//----- nvinfo : EIATTR_MERCURY_ISA_VERSION
	.align		4
        /*0080*/ 	.byte	0x03, 0x5f
        /*0082*/ 	.short	0x0101


	//----- nvinfo : EIATTR_EXIT_INSTR_OFFSETS
	.align		4
        /*0084*/ 	.byte	0x04, 0x1c
        /*0086*/ 	.short	(.L_1915 - .L_1914)


	//   ....[0]....
.L_1914:
        /*0088*/ 	.word	0x00006340


	//   ....[1]....
        /*008c*/ 	.word	0x000063a0


	//----- nvinfo : EIATTR_MAX_THREADS
	.align		4
.L_1915:
        /*0090*/ 	.byte	0x04, 0x05
        /*0092*/ 	.short	(.L_1917 - .L_1916)
.L_1916:
        /*0094*/ 	.word	0x00000080
        /*0098*/ 	.word	0x00000001
        /*009c*/ 	.word	0x00000001


	//----- nvinfo : EIATTR_CRS_STACK_SIZE
	.align		4
.L_1917:
        /*00a0*/ 	.byte	0x04, 0x1e
        /*00a2*/ 	.short	(.L_1919 - .L_1918)
.L_1918:
        /*00a4*/ 	.word	0x00000000


	//----- nvinfo : EIATTR_CBANK_PARAM_SIZE
	.align		4
.L_1919:
        /*00a8*/ 	.byte	0x03, 0x19
        /*00aa*/ 	.short	0x0084


	//----- nvinfo : EIATTR_PARAM_CBANK
	.align		4
        /*00ac*/ 	.byte	0x04, 0x0a
        /*00ae*/ 	.short	(.L_1921 - .L_1920)
	.align		4
.L_1920:
        /*00b0*/ 	.word	index@(.nv.constant0._ZN2at6native27unrolled_elementwise_kernelIZZNS0_73_GLOBAL__N__c8866d80_35_SparseBinaryOpIntersectionKernel_cu_9e10b42f_311142_sparse_binary_op_intersection_kernel_implINS2_18CUDAKernelLauncherENS2_36CUDAValueSelectionIntersectionKernelINS2_9LhsProjOpEEElLl8EEEvRNS_6TensorERKS8_SB_RKSt6vectorIlSaIlEERKSt8optionalIS8_ESK_bbENKUlvE1_clEvEUllE_St5arrayIPcLm2EELi4E23TrivialOffsetCalculatorILi1EjESR_NS0_6memory15LoadWithoutCastENSS_16StoreWithoutCastEEEviT_T0_T2_T3_T4_T5_)
        /*00b4*/ 	.short	0x0210
        /*00b6*/ 	.short	0x0084


	//----- nvinfo : EIATTR_SW_WAR
	.align		4
.L_1921:
        /*00b8*/ 	.byte	0x04, 0x36
        /*00ba*/ 	.short	(.L_1923 - .L_1922)
.L_1922:
        /*00bc*/ 	.word	0x00000008
.L_1923:


//--------------------- .nv.info._ZN2at6native29vectorized_elementwise_kernelILi2EZZNS0_73_GLOBAL__N__c8866d80_35_SparseBinaryOpIntersectionKernel_cu_9e10b42f_311142_sparse_binary_op_intersection_kernel_implINS2_18CUDAKernelLauncherENS2_36CUDAValueSelectionIntersectionKernelINS2_9LhsProjOpEEElLl8EEEvRNS_6TensorERKS8_SB_RKSt6vectorIlSaIlEERKSt8optionalIS8_ESK_bbENKUlvE1_clEvEUllE_St5arrayIPcLm2EEEEviT0_T1_ --------------------------
	.section	.nv.info._ZN2at6native29vectorized_elementwise_kernelILi2EZZNS0_73_GLOBAL__N__c8866d80_35_SparseBinaryOpIntersectionKernel_cu_9e10b42f_311142_sparse_binary_op_intersection_kernel_implINS2_18CUDAKernelLauncherENS2_36CUDAValueSelectionIntersectionKernelINS2_9LhsProjOpEEElLl8EEEvRNS_6TensorERKS8_SB_RKSt6vectorIlSaIlEERKSt8optionalIS8_ESK_bbENKUlvE1_clEvEUllE_St5arrayIPcLm2EEEEviT0_T1_,"",@"SHT_CUDA_INFO"
	.sectionflags	@""
	.align	4


	//----- nvinfo : EIATTR_CUDA_API_VERSION
	.align		4
        /*0000*/ 	.byte	0x04, 0x37
        /*0002*/ 	.short	(.L_1925 - .L_1924)
.L_1924:
        /*0004*/ 	.word	0x00000082


	//----- nvinfo : EIATTR_KPARAM_INFO
	.align		4
.L_1925:
        /*0008*/ 	.byte	0x04, 0x17
        /*000a*/ 	.short	(.L_1927 - .L_1926)
.L_1926:
        /*000c*/ 	.word	0x00000000
        /*0010*/ 	.short	0x0002
        /*0012*/ 	.short	0x0070
        /*0014*/ 	.byte	0x00, 0xf0, 0x41, 0x00


	//----- nvinfo : EIATTR_KPARAM_INFO
	.align		4
.L_1927:
        /*0018*/ 	.byte	0x04, 0x17
        /*001a*/ 	.short	(.L_1929 - .L_1928)
.L_1928:
        /*001c*/ 	.word	0x00000000
        /*0020*/ 	.short	0x0001
        /*0022*/ 	.short	0x0008
        /*0024*/ 	.byte	0x00, 0xf0, 0xa1, 0x01


	//----- nvinfo : EIATTR_KPARAM_INFO
	.align		4
.L_1929:
        /*0028*/ 	.byte	0x04, 0x17
        /*002a*/ 	.short	(.L_1931 - .L_1930)
.L_1930:
        /*002c*/ 	.word	0x00000000
        /*0030*/ 	.short	0x0000
        /*0032*/ 	.short	0x0000
        /*0034*/ 	.byte	0x00, 0xf0, 0x11, 0x00


	//----- nvinfo : EIATTR_SPARSE_MMA_MASK
	.align		4
.L_1931:
        /*0038*/ 	.byte	0x03, 0x50
        /*003a*/ 	.short	0x0000


	//----- nvinfo : EIATTR_MAXREG_COUNT
	.align		4
        /*003c*/ 	.byte	0x03, 0x1b
        /*003e*/ 	.short	0x00ff


	//----- nvinfo : EIATTR_MERCURY_ISA_VERSION
	.align		4
        /*0040*/ 	.byte	0x03, 0x5f
        /*0042*/ 	.short	0x0101


	//----- nvinfo : EIATTR_EXIT_INSTR_OFFSETS
	.align		4
        /*0044*/ 	.byte	0x04, 0x1c
        /*0046*/ 	.short	(.L_1933 - .L_1932)


	//   ....[0]....
.L_1932:
        /*0048*/ 	.word	0x0000b4a0


	//   ....[1]....
        /*004c*/ 	.word	0x00017200


	//   ....[2]....
        /*0050*/ 	.word	0x00017250


	//----- nvinfo : EIATTR_MAX_THREADS
	.align		4
.L_1933:
        /*0054*/ 	.byte	0x04, 0x05
        /*0056*/ 	.short	(.L_1935 - .L_1934)
.L_1934:
        /*0058*/ 	.word	0x00000080
        /*005c*/ 	.word	0x00000001
        /*0060*/ 	.word	0x00000001


	//----- nvinfo : EIATTR_CRS_STACK_SIZE
	.align		4
.L_1935:
        /*0064*/ 	.byte	0x04, 0x1e
        /*0066*/ 	.short	(.L_1937 - .L_1936)
.L_1936:
        /*0068*/ 	.word	0x00000000


	//----- nvinfo : EIATTR_CBANK_PARAM_SIZE
	.align		4
.L_1937:
        /*006c*/ 	.byte	0x03, 0x19
        /*006e*/ 	.short	0x0080


	//----- nvinfo : EIATTR_PARAM_CBANK
	.align		4
        /*0070*/ 	.byte	0x04, 0x0a
        /*0072*/ 	.short	(.L_1939 - .L_1938)
	.align		4
.L_1938:
        /*0074*/ 	.word	index@(.nv.constant0._ZN2at6native29vectorized_elementwise_kernelILi2EZZNS0_73_GLOBAL__N__c8866d80_35_SparseBinaryOpIntersectionKernel_cu_9e10b42f_311142_sparse_binary_op_intersection_kernel_implINS2_18CUDAKernelLauncherENS2_36CUDAValueSelectionIntersectionKernelINS2_9LhsProjOpEEElLl8EEEvRNS_6TensorERKS8_SB_RKSt6vectorIlSaIlEERKSt8optionalIS8_ESK_bbENKUlvE1_clEvEUllE_St5arrayIPcLm2EEEEviT0_T1_)
        /*0078*/ 	.short	0x0210
        /*007a*/ 	.short	0x0080


	//----- nvinfo : EIATTR_SW_WAR
	.align		4
.L_1939:
        /*007c*/ 	.byte	0x04, 0x36
        /*007e*/ 	.short	(.L_1941 - .L_1940)
.L_1940:
        /*0080*/ 	.word	0x00000008
.L_1941:


//--------------------- .nv.info._ZN2at6native29vectorized_elementwise_kernelILi4EZZNS0_73_GLOBAL__N__c8866d80_35_SparseBinaryOpIntersectionKernel_cu_9e10b42f_311142_sparse_binary_op_intersection_kernel_implINS2_18CUDAKernelLauncherENS2_36CUDAValueSelectionIntersectionKernelINS2_9LhsProjOpEEElLl8EEEvRNS_6TensorERKS8_SB_RKSt6vectorIlSaIlEERKSt8optionalIS8_ESK_bbENKUlvE1_clEvEUllE_St5arrayIPcLm2EEEEviT0_T1_ --------------------------
	.section	.nv.info._ZN2at6native29vectorized_elementwise_kernelILi4EZZNS0_73_GLOBAL__N__c8866d80_35_SparseBinaryOpIntersectionKernel_cu_9e10b42f_311142_sparse_binary_op_intersection_kernel_implINS2_18CUDAKernelLauncherENS2_36CUDAValueSelectionIntersectionKernelINS2_9LhsProjOpEEElLl8EEEvRNS_6TensorERKS8_SB_RKSt6vectorIlSaIlEERKSt8optionalIS8_ESK_bbENKUlvE1_clEvEUllE_St5arrayIPcLm2EEEEviT0_T1_,"",@"SHT_CUDA_INFO"
	.sectionflags	@""
	.align	4


	//----- nvinfo : EIATTR_CUDA_API_VERSION
	.align		4
        /*0000*/ 	.byte	0x04, 0x37
        /*0002*/ 	.short	(.L_1943 - .L_1942)
.L_1942:
        /*0004*/ 	.word	0x00000082


	//----- nvinfo : EIATTR_KPARAM_INFO
	.align		4
.L_1943:
        /*0008*/ 	.byte	0x04, 0x17
        /*000a*/ 	.short	(.L_1945 - .L_1944)
.L_1944:
        /*000c*/ 	.word	0x00000000
        /*0010*/ 	.short	0x0002
        /*0012*/ 	.short	0x0070
        /*0014*/ 	.byte	0x00, 0xf0, 0x41, 0x00


	//----- nvinfo : EIATTR_KPARAM_INFO
	.align		4
.L_1945:
        /*0018*/ 	.byte	0x04, 0x17
        /*001a*/ 	.short	(.L_1947 - .L_1946)
.L_1946:
        /*001c*/ 	.word	0x00000000
        /*0020*/ 	.short	0x0001
        /*0022*/ 	.short	0x0008
        /*0024*/ 	.byte	0x00, 0xf0, 0xa1, 0x01


	//----- nvinfo : EIATTR_KPARAM_INFO
	.align		4
.L_1947:
        /*0028*/ 	.byte	0x04, 0x17
        /*002a*/ 	.short	(.L_1949 - .L_1948)
.L_1948:
        /*002c*/ 	.word	0x00000000
        /*0030*/ 	.short	0x0000
        /*0032*/ 	.short	0x0000
        /*0034*/ 	.byte	0x00, 0xf0, 0x11, 0x00


	//----- nvinfo : EIATTR_SPARSE_MMA_MASK
	.align		4
.L_1949:
        /*0038*/ 	.byte	0x03, 0x50
        /*003a*/ 	.short	0x0000


	//----- nvinfo : EIATTR_MAXREG_COUNT
	.align		4
        /*003c*/ 	.byte	0x03, 0x1b
        /*003e*/ 	.short	0x00ff


	//----- nvinfo : EIATTR_MERCURY_ISA_VERSION
	.align		4
        /*0040*/ 	.byte	0x03, 0x5f
        /*0042*/ 	.short	0x0101


	//----- nvinfo : EIATTR_EXIT_INSTR_OFFSETS
	.align		4
        /*0044*/ 	.byte	0x04, 0x1c
        /*0046*/ 	.short	(.L_1951 - .L_1950)


	//   ....[0]....
.L_1950:
        /*0048*/ 	.word	0x0000b4a0


	//   ....[1]....
        /*004c*/ 	.word	0x00017200


	//   ....[2]....
        /*0050*/ 	.word	0x00017250


	//----- nvinfo : EIATTR_MAX_THREADS
	.align		4
.L_1951:
        /*0054*/ 	.byte	0x04, 0x05
        /*0056*/ 	.short	(.L_1953 - .L_1952)
.L_1952:
        /*0058*/ 	.word	0x00000080
        /*005c*/ 	.word	0x00000001
        /*0060*/ 	.word	0x00000001


	//----- nvinfo : EIATTR_CRS_STACK_SIZE
	.align		4
.L_1953:
        /*0064*/ 	.byte	0x04, 0x1e
        /*0066*/ 	.short	(.L_1955 - .L_1954)
.L_1954:
        /*0068*/ 	.word	0x00000000


	//----- nvinfo : EIATTR_CBANK_PARAM_SIZE
	.align		4
.L_1955:
        /*006c*/ 	.byte	0x03, 0x19
        /*006e*/ 	.short	0x0080


	//----- nvinfo : EIATTR_PARAM_CBANK
	.align		4
        /*0070*/ 	.byte	0x04, 0x0a
        /*0072*/ 	.short	(.L_1957 - .L_1956)
	.align		4
.L_1956:
        /*0074*/ 	.word	index@(.nv.constant0._ZN2at6native29vectorized_elementwise_kernelILi4EZZNS0_73_GLOBAL__N__c8866d80_35_SparseBinaryOpIntersectionKernel_cu_9e10b42f_311142_sparse_binary_op_intersection_kernel_implINS2_18CUDAKernelLauncherENS2_36CUDAValueSelectionIntersectionKernelINS2_9LhsProjOpEEElLl8EEEvRNS_6TensorERKS8_SB_RKSt6vectorIlSaIlEERKSt8optionalIS8_ESK_bbENKUlvE1_clEvEUllE_St5arrayIPcLm2EEEEviT0_T1_)
        /*0078*/ 	.short	0x0210
        /*007a*/ 	.short	0x0080


	//----- nvinfo : EIATTR_SW_WAR
	.align		4
.L_1957:
        /*007c*/ 	.byte	0x04, 0x36
        /*007e*/ 	.short	(.L_1959 - .L_1958)
.L_1958:
        /*0080*/ 	.word	0x00000008
.L_1959:


//--------------------- .nv.info._ZN2at6native29vectorized_elementwise_kernelILi8EZZNS0_73_GLOBAL__N__c8866d80_35_SparseBinaryOpIntersectionKernel_cu_9e10b42f_311142_sparse_binary_op_intersection_kernel_implINS2_18CUDAKernelLauncherENS2_36CUDAValueSelectionIntersectionKernelINS2_9LhsProjOpEEElLl8EEEvRNS_6TensorERKS8_SB_RKSt6vectorIlSaIlEERKSt8optionalIS8_ESK_bbENKUlvE1_clEvEUllE_St5arrayIPcLm2EEEEviT0_T1_ --------------------------
	.section	.nv.info._ZN2at6native29vectorized_elementwise_kernelILi8EZZNS0_73_GLOBAL__N__c8866d80_35_SparseBinaryOpIntersectionKernel_cu_9e10b42f_311142_sparse_binary_op_intersection_kernel_implINS2_18CUDAKernelLauncherENS2_36CUDAValueSelectionIntersectionKernelINS2_9LhsProjOpEEElLl8EEEvRNS_6TensorERKS8_SB_RKSt6vectorIlSaIlEERKSt8optionalIS8_ESK_bbENKUlvE1_clEvEUllE_St5arrayIPcLm2EEEEviT0_T1_,"",@"SHT_CUDA_INFO"
	.sectionflags	@""
	.align	4


	//----- nvinfo : EIATTR_CUDA_API_VERSION
	.align		4
        /*0000*/ 	.byte	0x04, 0x37
        /*0002*/ 	.short	(.L_1961 - .L_1960)
.L_1960:
        /*0004*/ 	.word	0x00000082


	//----- nvinfo : EIATTR_KPARAM_INFO
	.align		4
.L_1961:
        /*0008*/ 	.byte	0x04, 0x17
        /*000a*/ 	.short	(.L_1963 - .L_1962)
.L_1962:
        /*000c*/ 	.word	0x00000000
        /*0010*/ 	.short	0x0002
        /*0012*/ 	.short	0x0070
        /*0014*/ 	.byte	0x00, 0xf0, 0x41, 0x00


	//----- nvinfo : EIATTR_KPARAM_INFO
	.align		4
.L_1963:
        /*0018*/ 	.byte	0x04, 0x17
        /*001a*/ 	.short	(.L_1965 - .L_1964)
.L_1964:
        /*001c*/ 	.word	0x00000000
        /*0020*/ 	.short	0x0001
        /*0022*/ 	.short	0x0008
        /*0024*/ 	.byte	0x00, 0xf0, 0xa1, 0x01


	//----- nvinfo : EIATTR_KPARAM_INFO
	.align		4
.L_1965:
        /*0028*/ 	.byte	0x04, 0x17
        /*002a*/ 	.short	(.L_1967 - .L_1966)
.L_1966:
        /*002c*/ 	.word	0x00000000
        /*0030*/ 	.short	0x0000
        /*0032*/ 	.short	0x0000
        /*0034*/ 	.byte	0x00, 0xf0, 0x11, 0x00


	//----- nvinfo : EIATTR_SPARSE_MMA_MASK
	.align		4
.L_1967:
        /*0038*/ 	.byte	0x03, 0x50
        /*003a*/ 	.short	0x0000


	//----- nvinfo : EIATTR_MAXREG_COUNT
	.align		4
        /*003c*/ 	.byte	0x03, 0x1b
        /*003e*/ 	.short	0x00ff


	//----- nvinfo : EIATTR_MERCURY_ISA_VERSION
	.align		4
        /*0040*/ 	.byte	0x03, 0x5f
        /*0042*/ 	.short	0x0101


	//----- nvinfo : EIATTR_EXIT_INSTR_OFFSETS
	.align		4
        /*0044*/ 	.byte	0x04, 0x1c
        /*0046*/ 	.short	(.L_1969 - .L_1968)


	//   ....[0]....
.L_1968:
        /*0048*/ 	.word	0x0000b4a0


	//   ....[1]....
        /*004c*/ 	.word	0x00017200


	//   ....[2]....
        /*0050*/ 	.word	0x00017250


	//----- nvinfo : EIATTR_MAX_THREADS
	.align		4
.L_1969:
        /*0054*/ 	.byte	0x04, 0x05
        /*0056*/ 	.short	(.L_1971 - .L_1970)
.L_1970:
        /*0058*/ 	.word	0x00000080
        /*005c*/ 	.word	0x00000001
        /*0060*/ 	.word	0x00000001


	//----- nvinfo : EIATTR_CRS_STACK_SIZE
	.align		4
.L_1971:
        /*0064*/ 	.byte	0x04, 0x1e
        /*0066*/ 	.short	(.L_1973 - .L_1972)
.L_1972:
        /*0068*/ 	.word	0x00000000


	//----- nvinfo : EIATTR_CBANK_PARAM_SIZE
	.align		4
.L_1973:
        /*006c*/ 	.byte	0x03, 0x19
        /*006e*/ 	.short	0x0080


	//----- nvinfo : EIATTR_PARAM_CBANK
	.align		4
        /*0070*/ 	.byte	0x04, 0x0a
        /*0072*/ 	.short	(.L_1975 - .L_1974)
	.align		4
.L_1974:
        /*0074*/ 	.word	index@(.nv.constant0._ZN2at6native29vectorized_elementwise_kernelILi8EZZNS0_73_GLOBAL__N__c8866d80_35_SparseBinaryOpIntersectionKernel_cu_9e10b42f_311142_sparse_binary_op_intersection_kernel_implINS2_18CUDAKernelLauncherENS2_36CUDAValueSelectionIntersectionKernelINS2_9LhsProjOpEEElLl8EEEvRNS_6TensorERKS8_SB_RKSt6vectorIlSaIlEERKSt8optionalIS8_ESK_bbENKUlvE1_clEvEUllE_St5arrayIPcLm2EEEEviT0_T1_)
        /*0078*/ 	.short	0x0210
        /*007a*/ 	.short	0x0080


	//----- nvinfo : EIATTR_SW_WAR
	.align		4
.L_1975:
        /*007c*/ 	.byte	0x04, 0x36
        /*007e*/ 	.short	(.L_1977 - .L_1976)
.L_1976:
        /*0080*/ 	.word	0x00000008
.L_1977:


//--------------------- .nv.info._ZN2at6native18elementwise_kernelILi128ELi4EZNS0_15gpu_kernel_implIZZNS0_73_GLOBAL__N__c8866d80_35_SparseBinaryOpIntersectionKernel_cu_9e10b42f_311142_sparse_binary_op_intersection_kernel_implINS3_18CUDAKernelLauncherENS3_36CUDAValueSelectionIntersectionKernelINS3_9RhsProjOpEEElLl0EEEvRNS_6TensorERKS9_SC_RKSt6vectorIlSaIlEERKSt8optionalIS9_ESL_bbENKUlvE3_clEvEUllE_EEvRNS_18TensorIteratorBaseERKT_EUliE_EEviT1_ --------------------------
	.section	.nv.info._ZN2at6native18elementwise_kernelILi128ELi4EZNS0_15gpu_kernel_implIZZNS0_73_GLOBAL__N__c8866d80_35_SparseBinaryOpIntersectionKernel_cu_9e10b42f_311142_sparse_binary_op_intersection_kernel_implINS3_18CUDAKernelLauncherENS3_36CUDAValueSelectionIntersectionKernelINS3_9RhsProjOpEEElLl0EEEvRNS_6TensorERKS9_SC_RKSt6vectorIlSaIlEERKSt8optionalIS9_ESL_bbENKUlvE3_clEvEUllE_EEvRNS_18TensorIteratorBaseERKT_EUliE_EEviT1_,"",@"SHT_CUDA_INFO"
	.sectionflags	@""
	.align	4


	//----- nvinfo : EIATTR_CUDA_API_VERSION
	.align		4
        /*0000*/ 	.byte	0x04, 0x37
        /*0002*/ 	.short	(.L_1979 - .L_1978)
.L_1978:
        /*0004*/ 	.word	0x00000082


	//----- nvinfo : EIATTR_KPARAM_INFO
	.align		4
.L_1979:
        /*0008*/ 	.byte	0x04, 0x17
        /*000a*/ 	.short	(.L_1981 - .L_1980)
.L_1980:
        /*000c*/ 	.word	0x00000000
        /*0010*/ 	.short	0x0001
        /*0012*/ 	.short	0x0008
        /*0014*/ 	.byte	0x00, 0xf0, 0xc1, 0x09


	//----- nvinfo : EIATTR_KPARAM_INFO
	.align		4
.L_1981:
        /*0018*/ 	.byte	0x04, 0x17
        /*001a*/ 	.short	(.L_1983 - .L_1982)
.L_1982:
        /*001c*/ 	.word	0x00000000
        /*0020*/ 	.short	0x0000
        /*0022*/ 	.short	0x0000
        /*0024*/ 	.byte	0x00, 0xf0, 0x11, 0x00


	//----- nvinfo : EIATTR_SPARSE_MMA_MASK
	.align		4
.L_1983:
        /*0028*/ 	.byte	0x03, 0x50
        /*002a*/ 	.short	0x0000


	//----- nvinfo : EIATTR_MAXREG_COUNT
	.align		4
        /*002c*/ 	.byte	0x03, 0x1b
        /*002e*/ 	.short	0x0080


	//----- nvinfo : EIATTR_EXTERNS
	.align		4
        /*0030*/ 	.byte	0x04, 0x0f
        /*0032*/ 	.short	(.L_1985 - .L_1984)


	//   ....[0]....
	.align		4
.L_1984:
        /*0034*/ 	.word	index@(__assertfail)


	//----- nvinfo : EIATTR_MERCURY_ISA_VERSION
	.align		4
.L_1985:
        /*0038*/ 	.byte	0x03, 0x5f
        /*003a*/ 	.short	0x0101


	//----- nvinfo : EIATTR_SYSCALL_OFFSETS
	.align		4
        /*003c*/ 	.byte	0x04, 0x46
        /*003e*/ 	.short	(.L_1987 - .L_1986)


	//   ....[0]....
.L_1986:
        /*0040*/ 	.word	0x000021b0


	//   ....[1]....
        /*0044*/ 	.word	0x00004600


	//   ....[2]....
        /*0048*/ 	.word	0x00006800


	//   ....[3]....
        /*004c*/ 	.word	0x00008c10


	//   ....[4]....
        /*0050*/ 	.word	0x0000ade0


	//   ....[5]....
        /*0054*/ 	.word	0x0000d1f0


	//   ....[6]....
        /*0058*/ 	.word	0x0000f3b0


	//   ....[7]....
        /*005c*/ 	.word	0x00011790


	//----- nvinfo : EIATTR_EXIT_INSTR_OFFSETS
	.align		4
.L_1987:
        /*0060*/ 	.byte	0x04, 0x1c
        /*0062*/ 	.short	(.L_1989 - .L_1988)


	//   ....[0]....
.L_1988:
        /*0064*/ 	.word	0x0000d280


	//   ....[1]....
        /*0068*/ 	.word	0x00011180


	//   ....[2]....
        /*006c*/ 	.word	0x000111a0


	//   ....[3]....
        /*0070*/ 	.word	0x00011220


	//   ....[4]....
        /*0074*/ 	.word	0x00011240


	//   ....[5]....
        /*0078*/ 	.word	0x00011260


	//   ....[6]....
        /*007c*/ 	.word	0x000112e0


	//   ....[7]....
        /*0080*/ 	.word	0x00011300


	//   ....[8]....
        /*0084*/ 	.word	0x00011380


	//   ....[9]....
        /*0088*/ 	.word	0x000113a0


	//   ....[10]....
        /*008c*/ 	.word	0x000113c0


	//   ....[11]....
        /*0090*/ 	.word	0x00011460


	//   ....[12]....
        /*0094*/ 	.word	0x00011480


	//   ....[13]....
        /*0098*/ 	.word	0x00011500


	//   ....[14]....
        /*009c*/ 	.word	0x00011520


	//   ....[15]....
        /*00a0*/ 	.word	0x00011540


	//   ....[16]....
        /*00a4*/ 	.word	0x000115e0


	//   ....[17]....
        /*00a8*/ 	.word	0x00011600


	//   ....[18]....
        /*00ac*/ 	.word	0x00011620


	//   ....[19]....
        /*00b0*/ 	.word	0x00011690


	//   ....[20]....
        /*00b4*/ 	.word	0x000117a0


	//   ....[21]....
        /*00b8*/ 	.word	0x000117c0


	//   ....[22]....
        /*00bc*/ 	.word	0x000117e0


	//----- nvinfo : EIATTR_MAX_THREADS
	.align		4
.L_1989:
        /*00c0*/ 	.byte	0x04, 0x05
        /*00c2*/ 	.short	(.L_1991 - .L_1990)
.L_1990:
        /*00c4*/ 	.word	0x00000080
        /*00c8*/ 	.word	0x00000001
        /*00cc*/ 	.word	0x00000001


	//----- nvinfo : EIATTR_CRS_STACK_SIZE
	.align		4
.L_1991:
        /*00d0*/ 	.byte	0x04, 0x1e
        /*00d2*/ 	.short	(.L_1993 - .L_1992)
.L_1992:
        /*00d4*/ 	.word	0x00000000


	//----- nvinfo : EIATTR_CBANK_PARAM_SIZE
	.align		4
.L_1993:
        /*00d8*/ 	.byte	0x03, 0x19
        /*00da*/ 	.short	0x0278


	//----- nvinfo : EIATTR_PARAM_CBANK
	.align		4
        /*00dc*/ 	.byte	0x04, 0x0a
        /*00de*/ 	.short	(.L_1995 - .L_1994)
	.align		4
.L_1994:
        /*00e0*/ 	.word	index@(.nv.constant0._ZN2at6native18elementwise_kernelILi128ELi4EZNS0_15gpu_kernel_implIZZNS0_73_GLOBAL__N__c8866d80_35_SparseBinaryOpIntersectionKernel_cu_9e10b42f_311142_sparse_binary_op_intersection_kernel_implINS3_18CUDAKernelLauncherENS3_36CUDAValueSelectionIntersectionKernelINS3_9RhsProjOpEEElLl0EEEvRNS_6TensorERKS9_SC_RKSt6vectorIlSaIlEERKSt8optionalIS9_ESL_bbENKUlvE3_clEvEUllE_EEvRNS_18TensorIteratorBaseERKT_EUliE_EEviT1_)
        /*00e4*/ 	.short	0x0210
        /*00e6*/ 	.short	0x0278


	//----- nvinfo : EIATTR_SW_WAR
	.align		4
.L_1995:
        /*00e8*/ 	.byte	0x04, 0x36
        /*00ea*/ 	.short	(.L_1997 - .L_1996)
.L_1996:
        /*00ec*/ 	.word	0x00000008
.L_1997:


//--------------------- .nv.info._ZN2at6native27unrolled_elementwise_kernelIZZNS0_73_GLOBAL__N__c8866d80_35_SparseBinaryOpIntersectionKernel_cu_9e10b42f_311142_sparse_binary_op_intersection_kernel_implINS2_18CUDAKernelLauncherENS2_36CUDAValueSelectionIntersectionKernelINS2_9RhsProjOpEEElLl0EEEvRNS_6TensorERKS8_SB_RKSt6vectorIlSaIlEERKSt8optionalIS8_ESK_bbENKUlvE3_clEvEUllE_St5arrayIPcLm2EELi4E23TrivialOffsetCalculatorILi1EjESR_NS0_6memory12LoadWithCastILi1EEENSS_13StoreWithCastILi1EEEEEviT_T0_T2_T3_T4_T5_ --------------------------
	.section	.nv.info._ZN2at6native27unrolled_elementwise_kernelIZZNS0_73_GLOBAL__N__c8866d80_35_SparseBinaryOpIntersectionKernel_cu_9e10b42f_311142_sparse_binary_op_intersection_kernel_implINS2_18CUDAKernelLauncherENS2_36CUDAValueSelectionIntersectionKernelINS2_9RhsProjOpEEElLl0EEEvRNS_6TensorERKS8_SB_RKSt6vectorIlSaIlEERKSt8optionalIS8_ESK_bbENKUlvE3_clEvEUllE_St5arrayIPcLm2EELi4E23TrivialOffsetCalculatorILi1EjESR_NS0_6memory12LoadWithCastILi1EEENSS_13StoreWithCastILi1EEEEEviT_T0_T2_T3_T4_T5_,"",@"SHT_CUDA_INFO"
	.sectionflags	@""
	.align	4


	//----- nvinfo : EIATTR_CUDA_API_VERSION
	.align		4
        /*0000*/ 	.byte	0x04, 0x37
        /*0002*/ 	.short	(.L_1999 - .L_1998)
.L_1998:
        /*0004*/ 	.word	0x00000082


	//----- nvinfo : EIATTR_KPARAM_INFO
	.align		4
.L_1999:
        /*0008*/ 	.byte	0x04, 0x17
        /*000a*/ 	.short	(.L_2001 - .L_2000)
.L_2000:
        /*000c*/ 	.word	0x00000000
        /*0010*/ 	.short	0x0006
        /*0012*/ 	.short	0x007c
        /*0014*/ 	.byte	0x00, 0xf0, 0x21, 0x00


	//----- nvinfo : EIATTR_KPARAM_INFO
	.align		4
.L_2001:
        /*0018*/ 	.byte	0x04, 0x17
        /*001a*/ 	.short	(.L_2003 - .L_2002)
.L_2002:
        /*001c*/ 	.word	0x00000000
        /*0020*/ 	.short	0x0005
        /*0022*/ 	.short	0x0074
        /*0024*/ 	.byte	0x00, 0xf0, 0x21, 0x00


	//----- nvinfo : EIATTR_KPARAM_INFO
	.align		4
.L_2003:
        /*0028*/ 	.byte	0x04, 0x17
        /*002a*/ 	.short	(.L_2005 - .L_2004)
.L_2004:
        /*002c*/ 	.word	0x00000000
        /*0030*/ 	.short	0x0004
        /*0032*/ 	.short	0x0071
        /*0034*/ 	.byte	0x00, 0xf0, 0x05, 0x00


	//----- nvinfo : EIATTR_KPARAM_INFO
	.align		4
.L_2005:
        /*0038*/ 	.byte	0x04, 0x17
        /*003a*/ 	.short	(.L_2007 - .L_2006)
.L_2006:
        /*003c*/ 	.word	0x00000000
        /*0040*/ 	.short	0x0003
        /*0042*/ 	.short	0x0070
        /*0044*/ 	.byte	0x00, 0xf0, 0x05, 0x00


	//----- nvinfo : EIATTR_KPARAM_INFO
	.align		4
.L_2007:
        /*0048*/ 	.byte	0x04, 0x17
        /*004a*/ 	.short	(.L_2009 - .L_2008)
.L_2008:
        /*004c*/ 	.word	0x00000000
        /*0050*/ 	.short	0x0002
        /*0052*/ 	.short	0x0060
        /*0054*/ 	.byte	0x00, 0xf0, 0x41, 0x00


	//----- nvinfo : EIATTR_KPARAM_INFO
	.align		4
.L_2009:
        /*0058*/ 	.byte	0x04, 0x17
        /*005a*/ 	.short	(.L_2011 - .L_2010)
.L_2010:
        /*005c*/ 	.word	0x00000000
        /*0060*/ 	.short	0x0001
        /*0062*/ 	.short	0x0008
        /*0064*/ 	.byte	0x00, 0xf0, 0x61, 0x01


	//----- nvinfo : EIATTR_KPARAM_INFO
	.align		4
.L_2011:
        /*0068*/ 	.byte	0x04, 0x17
        /*006a*/ 	.short	(.L_2013 - .L_2012)
.L_2012:
        /*006c*/ 	.word	0x00000000
        /*0070*/ 	.short	0x0000
        /*0072*/ 	.short	0x0000
        /*0074*/ 	.byte	0x00, 0xf0, 0x11, 0x00


	//----- nvinfo : EIATTR_SPARSE_MMA_MASK
	.align		4
.L_2013:
        /*0078*/ 	.byte	0x03, 0x50
        /*007a*/ 	.short	0x0000


	//----- nvinfo : EIATTR_MAXREG_COUNT
	.align		4
        /*007c*/ 	.byte	0x03, 0x1b
        /*007e*/ 	.short	0x00ff


	//----- nvinfo : EIATTR_EXTERNS
	.align		4
        /*0080*/ 	.byte	0x04, 0x0f
        /*0082*/ 	.short	(.L_2015 - .L_2014)


	//   ....[0]....
	.align		4
.L_2014:
        /*0084*/ 	.word	index@(__assertfail)


	//----- nvinfo : EIATTR_MERCURY_ISA_VERSION
	.align		4
.L_2015:
        /*0088*/ 	.byte	0x03, 0x5f
        /*008a*/ 	.short	0x0101


	//----- nvinfo : EIATTR_SYSCALL_OFFSETS
	.align		4
        /*008c*/ 	.byte	0x04, 0x46
        /*008e*/ 	.short	(.L_2017 - .L_2016)


	//   ....[0]....
.L_2016:
        /*0090*/ 	.word	0x00000ef0


	//   ....[1]....
        /*0094*/ 	.word	0x00001df0


	//   ....[2]....
        /*0098*/ 	.word	0x00002d00


	//   ....[3]....
        /*009c*/ 	.word	0x00003bf0


	//   ....[4]....
        /*00a0*/ 	.word	0x0000d430


	//   ....[5]....
        /*00a4*/ 	.word	0x0000dc30


	//   ....[6]....
        /*00a8*/ 	.word	0x0000e3f0


	//   ....[7]....
        /*00ac*/ 	.word	0x0000ebb0


	//----- nvinfo : EIATTR_EXIT_INSTR_OFFSETS
	.align		4
.L_2017:
        /*00b0*/ 	.byte	0x04, 0x1c
        /*00b2*/ 	.short	(.L_2019 - .L_2018)


	//   ....[0]....
.L_2018:
        /*00b4*/ 	.word	0x0000e470


	//   ....[1]....
        /*00b8*/ 	.word	0x0000e5a0


	//   ....[2]....
        /*00bc*/ 	.word	0x0000e5c0


	//   ....[3]....
        /*00c0*/ 	.word	0x0000e640


	//   ....[4]....
        /*00c4*/ 	.word	0x0000e660


	//   ....[5]....
        /*00c8*/ 	.word	0x0000e680


	//   ....[6]....
        /*00cc*/ 	.word	0x0000e700


	//   ....[7]....
        /*00d0*/ 	.word	0x0000e720


	//   ....[8]....
        /*00d4*/ 	.word	0x0000e7a0


	//   ....[9]....
        /*00d8*/ 	.word	0x0000e7c0


	//   ....[10]....
        /*00dc*/ 	.word	0x0000e7e0


	//   ....[11]....
        /*00e0*/ 	.word	0x0000e880


	//   ....[12]....
        /*00e4*/ 	.word	0x0000e8a0


	//   ....[13]....
        /*00e8*/ 	.word	0x0000e920


	//   ....[14]....
        /*00ec*/ 	.word	0x0000e940


	//   ....[15]....
        /*00f0*/ 	.word	0x0000e960


	//   ....[16]....
        /*00f4*/ 	.word	0x0000ea00


	//   ....[17]....
        /*00f8*/ 	.word	0x0000ea20


	//   ....[18]....
        /*00fc*/ 	.word	0x0000ea40


	//   ....[19]....
        /*0100*/ 	.word	0x0000eab0


	//   ....[20]....
        /*0104*/ 	.word	0x0000ebc0


	//   ....[21]....
        /*0108*/ 	.word	0x0000ebe0


	//   ....[22]....
        /*010c*/ 	.word	0x0000ec00


	//----- nvinfo : EIATTR_MAX_THREADS
	.align		4
.L_2019:
        /*0110*/ 	.byte	0x04, 0x05
        /*0112*/ 	.short	(.L_2021 - .L_2020)
.L_2020:
        /*0114*/ 	.word	0x00000080
        /*0118*/ 	.word	0x00000001
        /*011c*/ 	.word	0x00000001


	//----- nvinfo : EIATTR_CRS_STACK_SIZE
	.align		4
.L_2021:
        /*0120*/ 	.byte	0x04, 0x1e
        /*0122*/ 	.short	(.L_2023 - .L_2022)
.L_2022:
        /*0124*/ 	.word	0x00000000


	//----- nvinfo : EIATTR_CBANK_PARAM_SIZE
	.align		4
.L_2023:
        /*0128*/ 	.byte	0x03, 0x19
        /*012a*/ 	.short	0x0084


	//----- nvinfo : EIATTR_PARAM_CBANK
	.align		4
        /*012c*/ 	.byte	0x04, 0x0a
        /*012e*/ 	.short	(.L_2025 - .L_2024)
	.align		4
.L_2024:
        /*0130*/ 	.word	index@(.nv.constant0._ZN2at6native27unrolled_elementwise_kernelIZZNS0_73_GLOBAL__N__c8866d80_35_SparseBinaryOpIntersectionKernel_cu_9e10b42f_311142_sparse_binary_op_intersection_kernel_implINS2_18CUDAKernelLauncherENS2_36CUDAValueSelectionIntersectionKernelINS2_9RhsProjOpEEElLl0EEEvRNS_6TensorERKS8_SB_RKSt6vectorIlSaIlEERKSt8optionalIS8_ESK_bbENKUlvE3_clEvEUllE_St5arrayIPcLm2EELi4E23TrivialOffsetCalculatorILi1EjESR_NS0_6memory12LoadWithCastILi1EEENSS_13StoreWithCastILi1EEEEEviT_T0_T2_T3_T4_T5_)
        /*0134*/ 	.short	0x0210
        /*0136*/ 	.short	0x0084


	//----- nvinfo : EIATTR_SW_WAR
	.align		4
.L_2025:
        /*0138*/ 	.byte	0x04, 0x36
        /*013a*/ 	.short	(.L_2027 - .L_2026)
.L_2026:
        /*013c*/ 	.word	0x00000008
.L_2027:


//--------------------- .nv.info._ZN2at6native18elementwise_kernelILi128ELi2EZNS0_22gpu_kernel_impl_nocastIZZNS0_73_GLOBAL__N__c8866d80_35_SparseBinaryOpIntersectionKernel_cu_9e10b42f_311142_sparse_binary_op_intersection_kernel_implINS3_18CUDAKernelLauncherENS3_36CUDAValueSelectionIntersectionKernelINS3_9RhsProjOpEEElLl0EEEvRNS_6TensorERKS9_SC_RKSt6vectorIlSaIlEERKSt8optionalIS9_ESL_bbENKUlvE3_clEvEUllE_EEvRNS_18TensorIteratorBaseERKT_EUliE_EEviT1_ --------------------------
	.section	.nv.info._ZN2at6native18elementwise_kernelILi128ELi2EZNS0_22gpu_kernel_impl_nocastIZZNS0_73_GLOBAL__N__c8866d80_35_SparseBinaryOpIntersectionKernel_cu_9e10b42f_311142_sparse_binary_op_intersection_kernel_implINS3_18CUDAKernelLauncherENS3_36CUDAValueSelectionIntersectionKernelINS3_9RhsProjOpEEElLl0EEEvRNS_6TensorERKS9_SC_RKSt6vectorIlSaIlEERKSt8optionalIS9_ESL_bbENKUlvE3_clEvEUllE_EEvRNS_18TensorIteratorBaseERKT_EUliE_EEviT1_,"",@"SHT_CUDA_INFO"
	.sectionflags	@""
	.align	4


	//----- nvinfo : EIATTR_CUDA_API_VERSION
	.align		4
        /*0000*/ 	.byte	0x04, 0x37
        /*0002*/ 	.short	(.L_2029 - .L_2028)
.L_2028:
        /*0004*/ 	.word	0x00000082


	//----- nvinfo : EIATTR_KPARAM_INFO
	.align		4
.L_2029:
        /*0008*/ 	.byte	0x04, 0x17
        /*000a*/ 	.short	(.L_2031 - .L_2030)
.L_2030:
        /*000c*/ 	.word	0x00000000
        /*0010*/ 	.short	0x0001
        /*0012*/ 	.short	0x0008
        /*0014*/ 	.byte	0x00, 0xf0, 0xa1, 0x09


	//----- nvinfo : EIATTR_KPARAM_INFO
	.align		4
.L_2031:
        /*0018*/ 	.byte	0x04, 0x17
        /*001a*/ 	.short	(.L_2033 - .L_2032)
.L_2032:
        /*001c*/ 	.word	0x00000000
        /*0020*/ 	.short	0x0000
        /*0022*/ 	.short	0x0000
        /*0024*/ 	.byte	0x00, 0xf0, 0x11, 0x00


	//----- nvinfo : EIATTR_SPARSE_MMA_MASK
	.align		4
.L_2033:
        /*0028*/ 	.byte	0x03, 0x50
        /*002a*/ 	.short	0x0000


	//----- nvinfo : EIATTR_MAXREG_COUNT
	.align		4
        /*002c*/ 	.byte	0x03, 0x1b
        /*002e*/ 	.short	0x0080


	//----- nvinfo : EIATTR_MERCURY_ISA_VERSION
	.align		4
        /*0030*/ 	.byte	0x03, 0x5f
        /*0032*/ 	.short	0x0101


	//----- nvinfo : EIATTR_EXIT_INSTR_OFFSETS
	.align		4
        /*0034*/ 	.byte	0x04, 0x1c
        /*0036*/ 	.short	(.L_2035 - .L_2034)


	//   ....[0]....
.L_2034:
        /*0038*/ 	.word	0x000031a0


	//   ....[1]....
        /*003c*/ 	.word	0x000061d0


	//----- nvinfo : EIATTR_MAX_THREADS
	.align		4
.L_2035:
        /*0040*/ 	.byte	0x04, 0x05
        /*0042*/ 	.short	(.L_2037 - .L_2036)
.L_2036:
        /*0044*/ 	.word	0x00000080
        /*0048*/ 	.word	0x00000001
        /*004c*/ 	.word	0x00000001


	//----- nvinfo : EIATTR_CRS_STACK_SIZE
	.align		4
.L_2037:
        /*0050*/ 	.byte	0x04, 0x1e
        /*0052*/ 	.short	(.L_2039 - .L_2038)
.L_2038:
        /*0054*/ 	.word	0x00000000


	//----- nvinfo : EIATTR_CBANK_PARAM_SIZE
	.align		4
.L_2039:
        /*0058*/ 	.byte	0x03, 0x19
        /*005a*/ 	.short	0x0270


	//----- nvinfo : EIATTR_PARAM_CBANK
	.align		4
        /*005c*/ 	.byte	0x04, 0x0a
        /*005e*/ 	.short	(.L_2041 - .L_2040)
	.align		4
.L_2040:
        /*0060*/ 	.word	index@(.nv.constant0._ZN2at6native18elementwise_kernelILi128ELi2EZNS0_22gpu_kernel_impl_nocastIZZNS0_73_GLOBAL__N__c8866d80_35_SparseBinaryOpIntersectionKernel_cu_9e10b42f_311142_sparse_binary_op_intersection_kernel_implINS3_18CUDAKernelLauncherENS3_36CUDAValueSelectionIntersectionKernelINS3_9RhsProjOpEEElLl0EEEvRNS_6TensorERKS9_SC_RKSt6vectorIlSaIlEERKSt8optionalIS9_ESL_bbENKUlvE3_clEvEUllE_EEvRNS_18TensorIteratorBaseERKT_EUliE_EEviT1_)
        /*0064*/ 	.short	0x0210
        /*0066*/ 	.short	0x0270


	//----- nvinfo : EIATTR_SW_WAR
	.align		4
.L_2041:
        /*0068*/ 	.byte	0x04, 0x36
        /*006a*/ 	.short	(.L_2043 - .L_2042)
.L_2042:
        /*006c*/ 	.word	0x00000008
.L_2043:


//--------------------- .nv.info._ZN2at6native27unrolled_elementwise_kernelIZZNS0_73_GLOBAL__N__c8866d80_35_SparseBinaryOpIntersectionKernel_cu_9e10b42f_311142_sparse_binary_op_intersection_kernel_implINS2_18CUDAKernelLauncherENS2_36CUDAValueSelectionIntersectionKernelINS2_9RhsProjOpEEElLl0EEEvRNS_6TensorERKS8_SB_RKSt6vectorIlSaIlEERKSt8optionalIS8_ESK_bbENKUlvE3_clEvEUllE_St5arrayIPcLm2EELi4E23TrivialOffsetCalculatorILi1EjESR_NS0_6memory15LoadWithoutCastENSS_16StoreWithoutCastEEEviT_T0_T2_T3_T4_T5_ --------------------------
	.section	.nv.info._ZN2at6native27unrolled_elementwise_kernelIZZNS0_73_GLOBAL__N__c8866d80_35_SparseBinaryOpIntersectionKernel_cu_9e10b42f_311142_sparse_binary_op_intersection_kernel_implINS2_18CUDAKernelLauncherENS2_36CUDAValueSelectionIntersectionKernelINS2_9RhsProjOpEEElLl0EEEvRNS_6TensorERKS8_SB_RKSt6vectorIlSaIlEERKSt8optionalIS8_ESK_bbENKUlvE3_clEvEUllE_St5arrayIPcLm2EELi4E23TrivialOffsetCalculatorILi1EjESR_NS0_6memory15LoadWithoutCastENSS_16StoreWithoutCastEEEviT_T0_T2_T3_T4_T5_,"",@"SHT_CUDA_INFO"
	.sectionflags	@""
	.align	4


	//----- nvinfo : EIATTR_CUDA_API_VERSION
	.align		4
        /*0000*/ 	.byte	0x04, 0x37
        /*0002*/ 	.short	(.L_2045 - .L_2044)
.L_2044:
        /*0004*/ 	.word	0x00000082


	//----- nvinfo : EIATTR_KPARAM_INFO
	.align		4
.L_2045:
        /*0008*/ 	.byte	0x04, 0x17
        /*000a*/ 	.short	(.L_2047 - .L_2046)
.L_2046:
        /*000c*/ 	.word	0x00000000
        /*0010*/ 	.short	0x0006
        /*0012*/ 	.short	0x0073
        /*0014*/ 	.byte	0x00, 0xf0, 0x05, 0x00


	//----- nvinfo : EIATTR_KPARAM_INFO
	.align		4
.L_2047:
        /*0018*/ 	.byte	0x04, 0x17
        /*001a*/ 	.short	(.L_2049 - .L_2048)
.L_2048:
        /*001c*/ 	.word	0x00000000
        /*0020*/ 	.short	0x0005
        /*0022*/ 	.short	0x0072
        /*0024*/ 	.byte	0x00, 0xf0, 0x05, 0x00


	//----- nvinfo : EIATTR_KPARAM_INFO
	.align		4
.L_2049:
        /*0028*/ 	.byte	0x04, 0x17
        /*002a*/ 	.short	(.L_2051 - .L_2050)
.L_2050:
        /*002c*/ 	.word	0x00000000
        /*0030*/ 	.short	0x0004
        /*0032*/ 	.short	0x0071
        /*0034*/ 	.byte	0x00, 0xf0, 0x05, 0x00


	//----- nvinfo : EIATTR_KPARAM_INFO
	.align		4
.L_2051:
        /*0038*/ 	.byte	0x04, 0x17
        /*003a*/ 	.short	(.L_2053 - .L_2052)
.L_2052:
        /*003c*/ 	.word	0x00000000
        /*0040*/ 	.short	0x0003
        /*0042*/ 	.short	0x0070
        /*0044*/ 	.byte	0x00, 0xf0, 0x05, 0x00


	//----- nvinfo : EIATTR_KPARAM_INFO
	.align		4
.L_2053:
        /*0048*/ 	.byte	0x04, 0x17
        /*004a*/ 	.short	(.L_2055 - .L_2054)
.L_2054:
        /*004c*/ 	.word	0x00000000
        /*0050*/ 	.short	0x0002
        /*0052*/ 	.short	0x0060
        /*0054*/ 	.byte	0x00, 0xf0, 0x41, 0x00


	//----- nvinfo : EIATTR_KPARAM_INFO
	.align		4
.L_2055:
        /*0058*/ 	.byte	0x04, 0x17
        /*005a*/ 	.short	(.L_2057 - .L_2056)
.L_2056:
        /*005c*/ 	.word	0x00000000
        /*0060*/ 	.short	0x0001
        /*0062*/ 	.short	0x0008
        /*0064*/ 	.byte	0x00, 0xf0, 0x61, 0x01


	//----- nvinfo : EIATTR_KPARAM_INFO
	.align		4
.L_2057:
        /*0068*/ 	.byte	0x04, 0x17
        /*006a*/ 	.short	(.L_2059 - .L_2058)
.L_2058:
        /*006c*/ 	.word	0x00000000
        /*0070*/ 	.short	0x0000
        /*0072*/ 	.short	0x0000
        /*0074*/ 	.byte	0x00, 0xf0, 0x11, 0x00


	//----- nvinfo : EIATTR_SPARSE_MMA_MASK
	.align		4
.L_2059:
        /*0078*/ 	.byte	0x03, 0x50
        /*007a*/ 	.short	0x0000


	//----- nvinfo : EIATTR_MAXREG_COUNT
	.align		4
        /*007c*/ 	.byte	0x03, 0x1b
        /*007e*/ 	.short	0x00ff


	//----- nvinfo : EIATTR_MERCURY_ISA_VERSION
	.align		4
        /*0080*/ 	.byte	0x03, 0x5f
        /*0082*/ 	.short	0x0101


	//----- nvinfo : EIATTR_EXIT_INSTR_OFFSETS
	.align		4
        /*0084*/ 	.byte	0x04, 0x1c
        /*0086*/ 	.short	(.L_2061 - .L_2060)


	//   ....[0]....
.L_2060:
        /*0088*/ 	.word	0x00009650


	//   ....[1]....
        /*008c*/ 	.word	0x000096b0


	//----- nvinfo : EIATTR_MAX_THREADS
	.align		4
.L_2061:
        /*0090*/ 	.byte	0x04, 0x05
        /*0092*/ 	.short	(.L_2063 - .L_2062)
.L_2062:
        /*0094*/ 	.word	0x00000080
        /*0098*/ 	.word	0x00000001
        /*009c*/ 	.word	0x00000001


	//----- nvinfo : EIATTR_CRS_STACK_SIZE
	.align		4
.L_2063:
        /*00a0*/ 	.byte	0x04, 0x1e
        /*00a2*/ 	.short	(.L_2065 - .L_2064)
.L_2064:
        /*00a4*/ 	.word	0x00000000


	//----- nvinfo : EIATTR_CBANK_PARAM_SIZE
	.align		4
.L_2065:
        /*00a8*/ 	.byte	0x03, 0x19
        /*00aa*/ 	.short	0x0074


	//----- nvinfo : EIATTR_PARAM_CBANK
	.align		4
        /*00ac*/ 	.byte	0x04, 0x0a
        /*00ae*/ 	.short	(.L_2067 - .L_2066)
	.align		4
.L_2066:
        /*00b0*/ 	.word	index@(.nv.constant0._ZN2at6native27unrolled_elementwise_kernelIZZNS0_73_GLOBAL__N__c8866d80_35_SparseBinaryOpIntersectionKernel_cu_9e10b42f_311142_sparse_binary_op_intersection_kernel_implINS2_18CUDAKernelLauncherENS2_36CUDAValueSelectionIntersectionKernelINS2_9RhsProjOpEEElLl0EEEvRNS_6TensorERKS8_SB_RKSt6vectorIlSaIlEERKSt8optionalIS8_ESK_bbENKUlvE3_clEvEUllE_St5arrayIPcLm2EELi4E23TrivialOffsetCalculatorILi1EjESR_NS0_6memory15LoadWithoutCastENSS_16StoreWithoutCastEEEviT_T0_T2_T3_T4_T5_)
        /*00b4*/ 	.short	0x0210
        /*00b6*/ 	.short	0x0074


	//----- nvinfo : EIATTR_SW_WAR
	.align		4
.L_2067:
        /*00b8*/ 	.byte	0x04, 0x36
        /*00ba*/ 	.short	(.L_2069 - .L_2068)
.L_2068:
        /*00bc*/ 	.word	0x00000008
.L_2069:


//--------------------- .nv.info._ZN2at6native29vectorized_elementwise_kernelILi2EZZNS0_73_GLOBAL__N__c8866d80_35_SparseBinaryOpIntersectionKernel_cu_9e10b42f_311142_sparse_binary_op_intersection_kernel_implINS2_18CUDAKernelLauncherENS2_36CUDAValueSelectionIntersectionKernelINS2_9RhsProjOpEEElLl0EEEvRNS_6TensorERKS8_SB_RKSt6vectorIlSaIlEERKSt8optionalIS8_ESK_bbENKUlvE3_clEvEUllE_St5arrayIPcLm2EEEEviT0_T1_ --------------------------
	.section	.nv.info._ZN2at6native29vectorized_elementwise_kernelILi2EZZNS0_73_GLOBAL__N__c8866d80_35_SparseBinaryOpIntersectionKernel_cu_9e10b42f_311142_sparse_binary_op_intersection_kernel_implINS2_18CUDAKernelLauncherENS2_36CUDAValueSelectionIntersectionKernelINS2_9RhsProjOpEEElLl0EEEvRNS_6TensorERKS8_SB_RKSt6vectorIlSaIlEERKSt8optionalIS8_ESK_bbENKUlvE3_clEvEUllE_St5arrayIPcLm2EEEEviT0_T1_,"",@"SHT_CUDA_INFO"
	.sectionflags	@""
	.align	4


	//----- nvinfo : EIATTR_CUDA_API_VERSION
	.align		4
        /*0000*/ 	.byte	0x04, 0x37
        /*0002*/ 	.short	(.L_2071 - .L_2070)
.L_2070:
        /*0004*/ 	.word	0x00000082


	//----- nvinfo : EIATTR_KPARAM_INFO
	.align		4
.L_2071:
        /*0008*/ 	.byte	0x04, 0x17
        /*000a*/ 	.short	(.L_2073 - .L_2072)
.L_2072:
        /*000c*/ 	.word	0x00000000
        /*0010*/ 	.short	0x0002
        /*0012*/ 	.short	0x0060
        /*0014*/ 	.byte	0x00, 0xf0, 0x41, 0x00


	//----- nvinfo : EIATTR_KPARAM_INFO
	.align		4
.L_2073:
        /*0018*/ 	.byte	0x04, 0x17
        /*001a*/ 	.short	(.L_2075 - .L_2074)
.L_2074:
        /*001c*/ 	.word	0x00000000
        /*0020*/ 	.short	0x0001
        /*0022*/ 	.short	0x0008
        /*0024*/ 	.byte	0x00, 0xf0, 0x61, 0x01


	//----- nvinfo : EIATTR_KPARAM_INFO
	.align		4
.L_2075:
        /*0028*/ 	.byte	0x04, 0x17
        /*002a*/ 	.short	(.L_2077 - .L_2076)
.L_2076:
        /*002c*/ 	.word	0x00000000
        /*0030*/ 	.short	0x0000
        /*0032*/ 	.short	0x0000
        /*0034*/ 	.byte	0x00, 0xf0, 0x11, 0x00


	//----- nvinfo : EIATTR_SPARSE_MMA_MASK
	.align		4
.L_2077:
        /*0038*/ 	.byte	0x03, 0x50
        /*003a*/ 	.short	0x0000


	//----- nvinfo : EIATTR_MAXREG_COUNT
	.align		4
        /*003c*/ 	.byte	0x03, 0x1b
        /*003e*/ 	.short	0x00ff


	//----- nvinfo : EIATTR_MERCURY_ISA_VERSION
	.align		4
        /*0040*/ 	.byte	0x03, 0x5f
        /*0042*/ 	.short	0x0101


	//----- nvinfo : EIATTR_EXIT_INSTR_OFFSETS
	.align		4
        /*0044*/ 	.byte	0x04, 0x1c
        /*0046*/ 	.short	(.L_2079 - .L_2078)


	//   ....[0]....
.L_2078:
        /*0048*/ 	.word	0x00011220


	//   ....[1]....
        /*004c*/ 	.word	0x000232e0


	//   ....[2]....
        /*0050*/ 	.word	0x00023330


	//----- nvinfo : EIATTR_MAX_THREADS
	.align		4
.L_2079:
        /*0054*/ 	.byte	0x04, 0x05
        /*0056*/ 	.short	(.L_2081 - .L_2080)
.L_2080:
        /*0058*/ 	.word	0x00000080
        /*005c*/ 	.word	0x00000001
        /*0060*/ 	.word	0x00000001


	//----- nvinfo : EIATTR_CRS_STACK_SIZE
	.align		4
.L_2081:
        /*0064*/ 	.byte	0x04, 0x1e
        /*0066*/ 	.short	(.L_2083 - .L_2082)
.L_2082:
        /*0068*/ 	.word	0x00000000


	//----- nvinfo : EIATTR_CBANK_PARAM_SIZE
	.align		4
.L_2083:
        /*006c*/ 	.byte	0x03, 0x19
        /*006e*/ 	.short	0x0070


	//----- nvinfo : EIATTR_PARAM_CBANK
	.align		4
        /*0070*/ 	.byte	0x04, 0x0a
        /*0072*/ 	.short	(.L_2085 - .L_2084)
	.align		4
.L_2084:
        /*0074*/ 	.word	index@(.nv.constant0._ZN2at6native29vectorized_elementwise_kernelILi2EZZNS0_73_GLOBAL__N__c8866d80_35_SparseBinaryOpIntersectionKernel_cu_9e10b42f_311142_sparse_binary_op_intersection_kernel_implINS2_18CUDAKernelLauncherENS2_36CUDAValueSelectionIntersectionKernelINS2_9RhsProjOpEEElLl0EEEvRNS_6TensorERKS8_SB_RKSt6vectorIlSaIlEERKSt8optionalIS8_ESK_bbENKUlvE3_clEvEUllE_St5arrayIPcLm2EEEEviT0_T1_)
        /*0078*/ 	.short	0x0210
        /*007a*/ 	.short	0x0070


	//----- nvinfo : EIATTR_SW_WAR
	.align		4
.L_2085:
        /*007c*/ 	.byte	0x04, 0x36
        /*007e*/ 	.short	(.L_2087 - .L_2086)
.L_2086:
        /*0080*/ 	.word	0x00000008
.L_2087:


//--------------------- .nv.info._ZN2at6native29vectorized_elementwise_kernelILi4EZZNS0_73_GLOBAL__N__c8866d80_35_SparseBinaryOpIntersectionKernel_cu_9e10b42f_311142_sparse_binary_op_intersection_kernel_implINS2_18CUDAKernelLauncherENS2_36CUDAValueSelectionIntersectionKernelINS2_9RhsProjOpEEElLl0EEEvRNS_6TensorERKS8_SB_RKSt6vectorIlSaIlEERKSt8optionalIS8_ESK_bbENKUlvE3_clEvEUllE_St5arrayIPcLm2EEEEviT0_T1_ --------------------------
	.section	.nv.info._ZN2at6native29vectorized_elementwise_kernelILi4EZZNS0_73_GLOBAL__N__c8866d80_35_SparseBinaryOpIntersectionKernel_cu_9e10b42f_311142_sparse_binary_op_intersection_kernel_implINS2_18CUDAKernelLauncherENS2_36CUDAValueSelectionIntersectionKernelINS2_9RhsProjOpEEElLl0EEEvRNS_6TensorERKS8_SB_RKSt6vectorIlSaIlEERKSt8optionalIS8_ESK_bbENKUlvE3_clEvEUllE_St5arrayIPcLm2EEEEviT0_T1_,"",@"SHT_CUDA_INFO"
	.sectionflags	@""
	.align	4


	//----- nvinfo : EIATTR_CUDA_API_VERSION
	.align		4
        /*0000*/ 	.byte	0x04, 0x37
        /*0002*/ 	.short	(.L_2089 - .L_2088)
.L_2088:
        /*0004*/ 	.word	0x00000082


	//----- nvinfo : EIATTR_KPARAM_INFO
	.align		4
.L_2089:
        /*0008*/ 	.byte	0x04, 0x17
        /*000a*/ 	.short	(.L_2091 - .L_2090)
.L_2090:
        /*000c*/ 	.word	0x00000000
        /*0010*/ 	.short	0x0002
        /*0012*/ 	.short	0x0060
        /*0014*/ 	.byte	0x00, 0xf0, 0x41, 0x00


	//----- nvinfo : EIATTR_KPARAM_INFO
	.align		4
.L_2091:
        /*0018*/ 	.byte	0x04, 0x17
        /*001a*/ 	.short	(.L_2093 - .L_2092)
.L_2092:
        /*001c*/ 	.word	0x00000000
        /*0020*/ 	.short	0x0001
        /*0022*/ 	.short	0x0008
        /*0024*/ 	.byte	0x00, 0xf0, 0x61, 0x01


	//----- nvinfo : EIATTR_KPARAM_INFO
	.align		4
.L_2093:
        /*0028*/ 	.byte	0x04, 0x17
        /*002a*/ 	.short	(.L_2095 - .L_2094)
.L_2094:
        /*002c*/ 	.word	0x00000000
        /*0030*/ 	.short	0x0000
        /*0032*/ 	.short	0x0000
        /*0034*/ 	.byte	0x00, 0xf0, 0x11, 0x00


	//----- nvinfo : EIATTR_SPARSE_MMA_MASK
	.align		4
.L_2095:
        /*0038*/ 	.byte	0x03, 0x50
        /*003a*/ 	.short	0x0000


	//----- nvinfo : EIATTR_MAXREG_COUNT
	.align		4
        /*003c*/ 	.byte	0x03, 0x1b
        /*003e*/ 	.short	0x00ff


	//----- nvinfo : EIATTR_MERCURY_ISA_VERSION
	.align		4
        /*0040*/ 	.byte	0x03, 0x5f
        /*0042*/ 	.short	0x0101


	//----- nvinfo : EIATTR_EXIT_INSTR_OFFSETS
	.align		4
        /*0044*/ 	.byte	0x04, 0x1c
        /*0046*/ 	.short	(.L_2097 - .L_2096)


	//   ....[0]....
.L_2096:
        /*0048*/ 	.word	0x00011220


	//   ....[1]....
        /*004c*/ 	.word	0x000232e0


	//   ....[2]....
        /*0050*/ 	.word	0x00023330


	//----- nvinfo : EIATTR_MAX_THREADS
	.align		4
.L_2097:
        /*0054*/ 	.byte	0x04, 0x05
        /*0056*/ 	.short	(.L_2099 - .L_2098)
.L_2098:
        /*0058*/ 	.word	0x00000080
        /*005c*/ 	.word	0x00000001
        /*0060*/ 	.word	0x00000001


	//----- nvinfo : EIATTR_CRS_STACK_SIZE
	.align		4
.L_2099:
        /*0064*/ 	.byte	0x04, 0x1e
        /*0066*/ 	.short	(.L_2101 - .L_2100)
.L_2100:
        /*0068*/ 	.word	0x00000000


	//----- nvinfo : EIATTR_CBANK_PARAM_SIZE
	.align		4
.L_2101:
        /*006c*/ 	.byte	0x03, 0x19
        /*006e*/ 	.short	0x0070


	//----- nvinfo : EIATTR_PARAM_CBANK
	.align		4
        /*0070*/ 	.byte	0x04, 0x0a
        /*0072*/ 	.short	(.L_2103 - .L_2102)
	.align		4
.L_2102:
        /*0074*/ 	.word	index@(.nv.constant0._ZN2at6native29vectorized_elementwise_kernelILi4EZZNS0_73_GLOBAL__N__c8866d80_35_SparseBinaryOpIntersectionKernel_cu_9e10b42f_311142_sparse_binary_op_intersection_kernel_implINS2_18CUDAKernelLauncherENS2_36CUDAValueSelectionIntersectionKernelINS2_9RhsProjOpEEElLl0EEEvRNS_6TensorERKS8_SB_RKSt6vectorIlSaIlEERKSt8optionalIS8_ESK_bbENKUlvE3_clEvEUllE_St5arrayIPcLm2EEEEviT0_T1_)
        /*0078*/ 	.short	0x0210
        /*007a*/ 	.short	0x0070


	//----- nvinfo : EIATTR_SW_WAR
	.align		4
.L_2103:
        /*007c*/ 	.byte	0x04, 0x36
        /*007e*/ 	.short	(.L_2105 - .L_2104)
.L_2104:
        /*0080*/ 	.word	0x00000008
.L_2105:


//--------------------- .nv.info._ZN2at6native29vectorized_elementwise_kernelILi8EZZNS0_73_GLOBAL__N__c8866d80_35_SparseBinaryOpIntersectionKernel_cu_9e10b42f_311142_sparse_binary_op_intersection_kernel_implINS2_18CUDAKernelLauncherENS2_36CUDAValueSelectionIntersectionKernelINS2_9RhsProjOpEEElLl0EEEvRNS_6TensorERKS8_SB_RKSt6vectorIlSaIlEERKSt8optionalIS8_ESK_bbENKUlvE3_clEvEUllE_St5arrayIPcLm2EEEEviT0_T1_ --------------------------
	.section	.nv.info._ZN2at6native29vectorized_elementwise_kernelILi8EZZNS0_73_GLOBAL__N__c8866d80_35_SparseBinaryOpIntersectionKernel_cu_9e10b42f_311142_sparse_binary_op_intersection_kernel_implINS2_18CUDAKernelLauncherENS2_36CUDAValueSelectionIntersectionKernelINS2_9RhsProjOpEEElLl0EEEvRNS_6TensorERKS8_SB_RKSt6vectorIlSaIlEERKSt8optionalIS8_ESK_bbENKUlvE3_clEvEUllE_St5arrayIPcLm2EEEEviT0_T1_,"",@"SHT_CUDA_INFO"
	.sectionflags	@""
	.align	4


	//----- nvinfo : EIATTR_CUDA_API_VERSION
	.align		4
        /*0000*/ 	.byte	0x04, 0x37
        /*0002*/ 	.short	(.L_2107 - .L_2106)
.L_2106:
        /*0004*/ 	.word	0x00000082


	//----- nvinfo : EIATTR_KPARAM_INFO
	.align		4
.L_2107:
        /*0008*/ 	.byte	0x04, 0x17
        /*000a*/ 	.short	(.L_2109 - .L_2108)
.L_2108:
        /*000c*/ 	.word	0x00000000
        /*0010*/ 	.short	0x0002
        /*0012*/ 	.short	0x0060
        /*0014*/ 	.byte	0x00, 0xf0, 0x41, 0x00


	//----- nvinfo : EIATTR_KPARAM_INFO
	.align		4
.L_2109:
        /*0018*/ 	.byte	0x04, 0x17
        /*001a*/ 	.short	(.L_2111 - .L_2110)
.L_2110:
        /*001c*/ 	.word	0x00000000
        /*0020*/ 	.short	0x0001
        /*0022*/ 	.short	0x0008
        /*0024*/ 	.byte	0x00, 0xf0, 0x61, 0x01


	//----- nvinfo : EIATTR_KPARAM_INFO
	.align		4
.L_2111:
        /*0028*/ 	.byte	0x04, 0x17
        /*002a*/ 	.short	(.L_2113 - .L_2112)
.L_2112:
        /*002c*/ 	.word	0x00000000
        /*0030*/ 	.short	0x0000
        /*0032*/ 	.short	0x0000
        /*0034*/ 	.byte	0x00, 0xf0, 0x11, 0x00


	//----- nvinfo : EIATTR_SPARSE_MMA_MASK
	.align		4
.L_2113:
        /*0038*/ 	.byte	0x03, 0x50
        /*003a*/ 	.short	0x0000


	//----- nvinfo : EIATTR_MAXREG_COUNT
	.align		4
        /*003c*/ 	.byte	0x03, 0x1b
        /*003e*/ 	.short	0x00ff


	//----- nvinfo : EIATTR_MERCURY_ISA_VERSION
	.align		4
        /*0040*/ 	.byte	0x03, 0x5f
        /*0042*/ 	.short	0x0101


	//----- nvinfo : EIATTR_EXIT_INSTR_OFFSETS
	.align		4
        /*0044*/ 	.byte	0x04, 0x1c
        /*0046*/ 	.short	(.L_2115 - .L_2114)


	//   ....[0]....
.L_2114:
        /*0048*/ 	.word	0x00011220


	//   ....[1]....
        /*004c*/ 	.word	0x000232e0


	//   ....[2]....
        /*0050*/ 	.word	0x00023330


	//----- nvinfo : EIATTR_MAX_THREADS
	.align		4
.L_2115:
        /*0054*/ 	.byte	0x04, 0x05
        /*0056*/ 	.short	(.L_2117 - .L_2116)
.L_2116:
        /*0058*/ 	.word	0x00000080
        /*005c*/ 	.word	0x00000001
        /*0060*/ 	.word	0x00000001


	//----- nvinfo : EIATTR_CRS_STACK_SIZE
	.align		4
.L_2117:
        /*0064*/ 	.byte	0x04, 0x1e
        /*0066*/ 	.short	(.L_2119 - .L_2118)
.L_2118:
        /*0068*/ 	.word	0x00000000


	//----- nvinfo : EIATTR_CBANK_PARAM_SIZE
	.align		4
.L_2119:
        /*006c*/ 	.byte	0x03, 0x19
        /*006e*/ 	.short	0x0070


	//----- nvinfo : EIATTR_PARAM_CBANK
	.align		4
        /*0070*/ 	.byte	0x04, 0x0a
        /*0072*/ 	.short	(.L_2121 - .L_2120)
	.align		4
.L_2120:
        /*0074*/ 	.word	index@(.nv.constant0._ZN2at6native29vectorized_elementwise_kernelILi8EZZNS0_73_GLOBAL__N__c8866d80_35_SparseBinaryOpIntersectionKernel_cu_9e10b42f_311142_sparse_binary_op_intersection_kernel_implINS2_18CUDAKernelLauncherENS2_36CUDAValueSelectionIntersectionKernelINS2_9RhsProjOpEEElLl0EEEvRNS_6TensorERKS8_SB_RKSt6vectorIlSaIlEERKSt8optionalIS8_ESK_bbENKUlvE3_clEvEUllE_St5arrayIPcLm2EEEEviT0_T1_)
        /*0078*/ 	.short	0x0210
        /*007a*/ 	.short	0x0070


	//----- nvinfo : EIATTR_SW_WAR
	.align		4
.L_2121:
        /*007c*/ 	.byte	0x04, 0x36
        /*007e*/ 	.short	(.L_2123 - .L_2122)
.L_2122:
        /*0080*/ 	.word	0x00000008
.L_2123:


//--------------------- .nv.info._ZN2at6native18elementwise_kernelILi128ELi4EZNS0_15gpu_kernel_implIZZNS0_73_GLOBAL__N__c8866d80_35_SparseBinaryOpIntersectionKernel_cu_9e10b42f_311142_sparse_binary_op_intersection_kernel_implINS3_18CUDAKernelLauncherENS3_36CUDAValueSelectionIntersectionKernelINS3_9RhsProjOpEEElLl0EEEvRNS_6TensorERKS9_SC_RKSt6vectorIlSaIlEERKSt8optionalIS9_ESL_bbENKUlvE1_clEvEUllE_EEvRNS_18TensorIteratorBaseERKT_EUliE_EEviT1_ --------------------------
	.section	.nv.info._ZN2at6native18elementwise_kernelILi128ELi4EZNS0_15gpu_kernel_implIZZNS0_73_GLOBAL__N__c8866d80_35_SparseBinaryOpIntersectionKernel_cu_9e10b42f_311142_sparse_binary_op_intersection_kernel_implINS3_18CUDAKernelLauncherENS3_36CUDAValueSelectionIntersectionKernelINS3_9RhsProjOpEEElLl0EEEvRNS_6TensorERKS9_SC_RKSt6vectorIlSaIlEERKSt8optionalIS9_ESL_bbENKUlvE1_clEvEUllE_EEvRNS_18TensorIteratorBaseERKT_EUliE_EEviT1_,"",@"SHT_CUDA_INFO"
	.sectionflags	@""
	.align	4


	//----- nvinfo : EIATTR_CUDA_API_VERSION
	.align		4
        /*0000*/ 	.byte	0x04, 0x37
        /*0002*/ 	.short	(.L_2125 - .L_2124)
.L_2124:
        /*0004*/ 	.word	0x00000082


	//----- nvinfo : EIATTR_KPARAM_INFO
	.align		4
.L_2125:
        /*0008*/ 	.byte	0x04, 0x17
        /*000a*/ 	.short	(.L_2127 - .L_2126)
.L_2126:
        /*000c*/ 	.word	0x00000000
        /*0010*/ 	.short	0x0001
        /*0012*/ 	.short	0x0008
        /*0014*/ 	.byte	0x00, 0xf0, 0x21, 0x09


	//----- nvinfo : EIATTR_KPARAM_INFO
	.align		4
.L_2127:
        /*0018*/ 	.byte	0x04, 0x17
        /*001a*/ 	.short	(.L_2129 - .L_2128)
.L_2128:
        /*001c*/ 	.word	0x00000000
        /*0020*/ 	.short	0x0000
        /*0022*/ 	.short	0x0000
        /*0024*/ 	.byte	0x00, 0xf0, 0x11, 0x00


	//----- nvinfo : EIATTR_SPARSE_MMA_MASK
	.align		4
.L_2129:
        /*0028*/ 	.byte	0x03, 0x50
        /*002a*/ 	.short	0x0000


	//----- nvinfo : EIATTR_MAXREG_COUNT
	.align		4
        /*002c*/ 	.byte	0x03, 0x1b
        /*002e*/ 	.short	0x0080


	//----- nvinfo : EIATTR_EXTERNS
	.align		4
        /*0030*/ 	.byte	0x04, 0x0f
        /*0032*/ 	.short	(.L_2131 - .L_2130)


	//   ....[0]....
	.align		4
.L_2130:
        /*0034*/ 	.word	index@(__assertfail)


	//----- nvinfo : EIATTR_MERCURY_ISA_VERSION
	.align		4
.L_2131:
        /*0038*/ 	.byte	0x03, 0x5f
        /*003a*/ 	.short	0x0101


	//----- nvinfo : EIATTR_SYSCALL_OFFSETS
	.align		4
        /*003c*/ 	.byte	0x04, 0x46
        /*003e*/ 	.short	(.L_2133 - .L_2132)


	//   ....[0]....
.L_2132:
        /*0040*/ 	.word	0x000021b0


	//   ....[1]....
        /*0044*/ 	.word	0x00003800


	//   ....[2]....
        /*0048*/ 	.word	0x000059d0


	//   ....[3]....
        /*004c*/ 	.word	0x00007020


	//   ....[4]....
        /*0050*/ 	.word	0x000091f0


	//   ....[5]....
        /*0054*/ 	.word	0x0000a840


	//   ....[6]....
        /*0058*/ 	.word	0x0000ca00


	//   ....[7]....
        /*005c*/ 	.word	0x0000e030


	//----- nvinfo : EIATTR_EXIT_INSTR_OFFSETS
	.align		4
.L_2133:
        /*0060*/ 	.byte	0x04, 0x1c
        /*0062*/ 	.short	(.L_2135 - .L_2134)


	//   ....[0]....
.L_2134:
        /*0064*/ 	.word	0x0000a8d0


	//   ....[1]....
        /*0068*/ 	.word	0x0000d320


	//   ....[2]....
        /*006c*/ 	.word	0x0000d340


	//   ....[3]....
        /*0070*/ 	.word	0x0000d3c0


	//   ....[4]....
        /*0074*/ 	.word	0x0000d3e0


	//   ....[5]....
        /*0078*/ 	.word	0x0000d400


	//   ....[6]....
        /*007c*/ 	.word	0x0000d490


	//   ....[7]....
        /*0080*/ 	.word	0x0000d4d0


	//   ....[8]....
        /*0084*/ 	.word	0x0000d570


	//   ....[9]....
        /*0088*/ 	.word	0x0000d5c0


	//   ....[10]....
        /*008c*/ 	.word	0x0000d5f0


	//   ....[11]....
        /*0090*/ 	.word	0x0000d6c0


	//   ....[12]....
        /*0094*/ 	.word	0x0000d700


	//   ....[13]....
        /*0098*/ 	.word	0x0000d890


	//   ....[14]....
        /*009c*/ 	.word	0x0000d9f0


	//   ....[15]....
        /*00a0*/ 	.word	0x0000da30


	//   ....[16]....
        /*00a4*/ 	.word	0x0000dad0


	//   ....[17]....
        /*00a8*/ 	.word	0x0000dc50


	//   ....[18]....
        /*00ac*/ 	.word	0x0000ddd0


	//   ....[19]....
        /*00b0*/ 	.word	0x0000df30


	//   ....[20]....
        /*00b4*/ 	.word	0x0000e040


	//   ....[21]....
        /*00b8*/ 	.word	0x0000e060


	//   ....[22]....
        /*00bc*/ 	.word	0x0000e080


	//----- nvinfo : EIATTR_MAX_THREADS
	.align		4
.L_2135:
        /*00c0*/ 	.byte	0x04, 0x05
        /*00c2*/ 	.short	(.L_2137 - .L_2136)
.L_2136:
        /*00c4*/ 	.word	0x00000080
        /*00c8*/ 	.word	0x00000001
        /*00cc*/ 	.word	0x00000001


	//----- nvinfo : EIATTR_CRS_STACK_SIZE
	.align		4
.L_2137:
        /*00d0*/ 	.byte	0x04, 0x1e
        /*00d2*/ 	.short	(.L_2139 - .L_2138)
.L_2138:
        /*00d4*/ 	.word	0x00000000


	//----- nvinfo : EIATTR_CBANK_PARAM_SIZE
	.align		4
.L_2139:
        /*00d8*/ 	.byte	0x03, 0x19
        /*00da*/ 	.short	0x0250


	//----- nvinfo : EIATTR_PARAM_CBANK
	.align		4
        /*00dc*/ 	.byte	0x04, 0x0a
        /*00de*/ 	.short	(.L_2141 - .L_2140)
	.align		4
.L_2140:
        /*00e0*/ 	.word	index@(.nv.constant0._ZN2at6native18elementwise_kernelILi128ELi4EZNS0_15gpu_kernel_implIZZNS0_73_GLOBAL__N__c8866d80_35_SparseBinaryOpIntersectionKernel_cu_9e10b42f_311142_sparse_binary_op_intersection_kernel_implINS3_18CUDAKernelLauncherENS3_36CUDAValueSelectionIntersectionKernelINS3_9RhsProjOpEEElLl0EEEvRNS_6TensorERKS9_SC_RKSt6vectorIlSaIlEERKSt8optionalIS9_ESL_bbENKUlvE1_clEvEUllE_EEvRNS_18TensorIteratorBaseERKT_EUliE_EEviT1_)
        /*00e4*/ 	.short	0x0210
        /*00e6*/ 	.short	0x0250


	//----- nvinfo : EIATTR_SW_WAR
	.align		4
.L_2141:
        /*00e8*/ 	.byte	0x04, 0x36
        /*00ea*/ 	.short	(.L_2143 - .L_2142)
.L_2142:
        /*00ec*/ 	.word	0x00000008
.L_2143:


//--------------------- .nv.info._ZN2at6native27unrolled_elementwise_kernelIZZNS0_73_GLOBAL__N__c8866d80_35_SparseBinaryOpIntersectionKernel_cu_9e10b42f_311142_sparse_binary_op_intersection_kernel_implINS2_18CUDAKernelLauncherENS2_36CUDAValueSelectionIntersectionKernelINS2_9RhsProjOpEEElLl0EEEvRNS_6TensorERKS8_SB_RKSt6vectorIlSaIlEERKSt8optionalIS8_ESK_bbENKUlvE1_clEvEUllE_St5arrayIPcLm2EELi4E23TrivialOffsetCalculatorILi1EjESR_NS0_6memory12LoadWithCastILi1EEENSS_13StoreWithCastILi1EEEEEviT_T0_T2_T3_T4_T5_ --------------------------
	.section	.nv.info._ZN2at6native27unrolled_elementwise_kernelIZZNS0_73_GLOBAL__N__c8866d80_35_SparseBinaryOpIntersectionKernel_cu_9e10b42f_311142_sparse_binary_op_intersection_kernel_implINS2_18CUDAKernelLauncherENS2_36CUDAValueSelectionIntersectionKernelINS2_9RhsProjOpEEElLl0EEEvRNS_6TensorERKS8_SB_RKSt6vectorIlSaIlEERKSt8optionalIS8_ESK_bbENKUlvE1_clEvEUllE_St5arrayIPcLm2EELi4E23TrivialOffsetCalculatorILi1EjESR_NS0_6memory12LoadWithCastILi1EEENSS_13StoreWithCastILi1EEEEEviT_T0_T2_T3_T4_T5_,"",@"SHT_CUDA_INFO"
	.sectionflags	@""
	.align	4


	//----- nvinfo : EIATTR_CUDA_API_VERSION
	.align		4
        /*0000*/ 	.byte	0x04, 0x37
        /*0002*/ 	.short	(.L_2145 - .L_2144)
.L_2144:
        /*0004*/ 	.word	0x00000082


	//----- nvinfo : EIATTR_KPARAM_INFO
	.align		4
.L_2145:
        /*0008*/ 	.byte	0x04, 0x17
        /*000a*/ 	.short	(.L_2147 - .L_2146)
.L_2146:
        /*000c*/ 	.word	0x00000000
        /*0010*/ 	.short	0x0006
        /*0012*/ 	.short	0x0054
        /*0014*/ 	.byte	0x00, 0xf0, 0x21, 0x00


	//----- nvinfo : EIATTR_KPARAM_INFO
	.align		4
.L_2147:
        /*0018*/ 	.byte	0x04, 0x17
        /*001a*/ 	.short	(.L_2149 - .L_2148)
.L_2148:
        /*001c*/ 	.word	0x00000000
        /*0020*/ 	.short	0x0005
        /*0022*/ 	.short	0x004c
        /*0024*/ 	.byte	0x00, 0xf0, 0x21, 0x00


	//----- nvinfo : EIATTR_KPARAM_INFO
	.align		4
.L_2149:
        /*0028*/ 	.byte	0x04, 0x17
        /*002a*/ 	.short	(.L_2151 - .L_2150)
.L_2150:
        /*002c*/ 	.word	0x00000000
        /*0030*/ 	.short	0x0004
        /*0032*/ 	.short	0x0049
        /*0034*/ 	.byte	0x00, 0xf0, 0x05, 0x00


	//----- nvinfo : EIATTR_KPARAM_INFO
	.align		4
.L_2151:
        /*0038*/ 	.byte	0x04, 0x17
        /*003a*/ 	.short	(.L_2153 - .L_2152)
.L_2152:
        /*003c*/ 	.word	0x00000000
        /*0040*/ 	.short	0x0003
        /*0042*/ 	.short	0x0048
        /*0044*/ 	.byte	0x00, 0xf0, 0x05, 0x00


	//----- nvinfo : EIATTR_KPARAM_INFO
	.align		4
.L_2153:
        /*0048*/ 	.byte	0x04, 0x17
        /*004a*/ 	.short	(.L_2155 - .L_2154)
.L_2154:
        /*004c*/ 	.word	0x00000000
        /*0050*/ 	.short	0x0002
        /*0052*/ 	.short	0x0038
        /*0054*/ 	.byte	0x00, 0xf0, 0x41, 0x00


	//----- nvinfo : EIATTR_KPARAM_INFO
	.align		4
.L_2155:
        /*0058*/ 	.byte	0x04, 0x17
        /*005a*/ 	.short	(.L_2157 - .L_2156)
.L_2156:
        /*005c*/ 	.word	0x00000000
        /*0060*/ 	.short	0x0001
        /*0062*/ 	.short	0x0008
        /*0064*/ 	.byte	0x00, 0xf0, 0xc1, 0x00


	//----- nvinfo : EIATTR_KPARAM_INFO
	.align		4
.L_2157:
        /*0068*/ 	.byte	0x04, 0x17
        /*006a*/ 	.short	(.L_2159 - .L_2158)
.L_2158:
        /*006c*/ 	.word	0x00000000
        /*0070*/ 	.short	0x0000
        /*0072*/ 	.short	0x0000
        /*0074*/ 	.byte	0x00, 0xf0, 0x11, 0x00


	//----- nvinfo : EIATTR_SPARSE_MMA_MASK
	.align		4
.L_2159:
        /*0078*/ 	.byte	0x03, 0x50
        /*007a*/ 	.short	0x0000


	//----- nvinfo : EIATTR_MAXREG_COUNT
	.align		4
        /*007c*/ 	.byte	0x03, 0x1b
        /*007e*/ 	.short	0x00ff


	//----- nvinfo : EIATTR_EXTERNS
	.align		4
        /*0080*/ 	.byte	0x04, 0x0f
        /*0082*/ 	.short	(.L_2161 - .L_2160)


	//   ....[0]....
	.align		4
.L_2160:
        /*0084*/ 	.word	index@(__assertfail)


	//----- nvinfo : EIATTR_MERCURY_ISA_VERSION
	.align		4
.L_2161:
        /*0088*/ 	.byte	0x03, 0x5f
        /*008a*/ 	.short	0x0101


	//----- nvinfo : EIATTR_SYSCALL_OFFSETS
	.align		4
        /*008c*/ 	.byte	0x04, 0x46
        /*008e*/ 	.short	(.L_2163 - .L_2162)


	//   ....[0]....
.L_2162:
        /*0090*/ 	.word	0x00000ef0


	//   ....[1]....
        /*0094*/ 	.word	0x00001df0


	//   ....[2]....
        /*0098*/ 	.word	0x00002d00


	//   ....[3]....
        /*009c*/ 	.word	0x00003be0


	//   ....[4]....
        /*00a0*/ 	.word	0x0000a630


	//   ....[5]....
        /*00a4*/ 	.word	0x0000b4f0


	//   ....[6]....
        /*00a8*/ 	.word	0x0000c390


	//   ....[7]....
        /*00ac*/ 	.word	0x0000d250


	//----- nvinfo : EIATTR_EXIT_INSTR_OFFSETS
	.align		4
.L_2163:
        /*00b0*/ 	.byte	0x04, 0x1c
        /*00b2*/ 	.short	(.L_2165 - .L_2164)


	//   ....[0]....
.L_2164:
        /*00b4*/ 	.word	0x0000c410


	//   ....[1]....
        /*00b8*/ 	.word	0x0000c540


	//   ....[2]....
        /*00bc*/ 	.word	0x0000c560


	//   ....[3]....
        /*00c0*/ 	.word	0x0000c5e0


	//   ....[4]....
        /*00c4*/ 	.word	0x0000c600


	//   ....[5]....
        /*00c8*/ 	.word	0x0000c620


	//   ....[6]....
        /*00cc*/ 	.word	0x0000c6b0


	//   ....[7]....
        /*00d0*/ 	.word	0x0000c6f0


	//   ....[8]....
        /*00d4*/ 	.word	0x0000c790


	//   ....[9]....
        /*00d8*/ 	.word	0x0000c7e0


	//   ....[10]....
        /*00dc*/ 	.word	0x0000c810


	//   ....[11]....
        /*00e0*/ 	.word	0x0000c8e0


	//   ....[12]....
        /*00e4*/ 	.word	0x0000c920


	//   ....[13]....
        /*00e8*/ 	.word	0x0000cab0


	//   ....[14]....
        /*00ec*/ 	.word	0x0000cc10


	//   ....[15]....
        /*00f0*/ 	.word	0x0000cc50


	//   ....[16]....
        /*00f4*/ 	.word	0x0000ccf0


	//   ....[17]....
        /*00f8*/ 	.word	0x0000ce70


	//   ....[18]....
        /*00fc*/ 	.word	0x0000cff0


	//   ....[19]....
        /*0100*/ 	.word	0x0000d150


	//   ....[20]....
        /*0104*/ 	.word	0x0000d260


	//   ....[21]....
        /*0108*/ 	.word	0x0000d280


	//   ....[22]....
        /*010c*/ 	.word	0x0000d2a0


	//----- nvinfo : EIATTR_MAX_THREADS
	.align		4
.L_2165:
        /*0110*/ 	.byte	0x04, 0x05
        /*0112*/ 	.short	(.L_2167 - .L_2166)
.L_2166:
        /*0114*/ 	.word	0x00000080
        /*0118*/ 	.word	0x00000001
        /*011c*/ 	.word	0x00000001


	//----- nvinfo : EIATTR_CRS_STACK_SIZE
	.align		4
.L_2167:
        /*0120*/ 	.byte	0x04, 0x1e
        /*0122*/ 	.short	(.L_2169 - .L_2168)
.L_2168:
        /*0124*/ 	.word	0x00000000


	//----- nvinfo : EIATTR_CBANK_PARAM_SIZE
	.align		4
.L_2169:
        /*0128*/ 	.byte	0x03, 0x19
        /*012a*/ 	.short	0x005c


	//----- nvinfo : EIATTR_PARAM_CBANK
	.align		4
        /*012c*/ 	.byte	0x04, 0x0a
        /*012e*/ 	.short	(.L_2171 - .L_2170)
	.align		4
.L_2170:
        /*0130*/ 	.word	index@(.nv.constant0._ZN2at6native27unrolled_elementwise_kernelIZZNS0_73_GLOBAL__N__c8866d80_35_SparseBinaryOpIntersectionKernel_cu_9e10b42f_311142_sparse_binary_op_intersection_kernel_implINS2_18CUDAKernelLauncherENS2_36CUDAValueSelectionIntersectionKernelINS2_9RhsProjOpEEElLl0EEEvRNS_6TensorERKS8_SB_RKSt6vectorIlSaIlEERKSt8optionalIS8_ESK_bbENKUlvE1_clEvEUllE_St5arrayIPcLm2EELi4E23TrivialOffsetCalculatorILi1EjESR_NS0_6memory12LoadWithCastILi1EEENSS_13StoreWithCastILi1EEEEEviT_T0_T2_T3_T4_T5_)
        /*0134*/ 	.short	0x0210
        /*0136*/ 	.short	0x005c


	//----- nvinfo : EIATTR_SW_WAR
	.align		4
.L_2171:
        /*0138*/ 	.byte	0x04, 0x36
        /*013a*/ 	.short	(.L_2173 - .L_2172)
.L_2172:
        /*013c*/ 	.word	0x00000008
.L_2173:


//--------------------- .nv.info._ZN2at6native18elementwise_kernelILi128ELi2EZNS0_22gpu_kernel_impl_nocastIZZNS0_73_GLOBAL__N__c8866d80_35_SparseBinaryOpIntersectionKernel_cu_9e10b42f_311142_sparse_binary_op_intersection_kernel_implINS3_18CUDAKernelLauncherENS3_36CUDAValueSelectionIntersectionKernelINS3_9RhsProjOpEEElLl0EEEvRNS_6TensorERKS9_SC_RKSt6vectorIlSaIlEERKSt8optionalIS9_ESL_bbENKUlvE1_clEvEUllE_EEvRNS_18TensorIteratorBaseERKT_EUliE_EEviT1_ --------------------------
	.section	.nv.info._ZN2at6native18elementwise_kernelILi128ELi2EZNS0_22gpu_kernel_impl_nocastIZZNS0_73_GLOBAL__N__c8866d80_35_SparseBinaryOpIntersectionKernel_cu_9e10b42f_311142_sparse_binary_op_intersection_kernel_implINS3_18CUDAKernelLauncherENS3_36CUDAValueSelectionIntersectionKernelINS3_9RhsProjOpEEElLl0EEEvRNS_6TensorERKS9_SC_RKSt6vectorIlSaIlEERKSt8optionalIS9_ESL_bbENKUlvE1_clEvEUllE_EEvRNS_18TensorIteratorBaseERKT_EUliE_EEviT1_,"",@"SHT_CUDA_INFO"
	.sectionflags	@""
	.align	4


	//----- nvinfo : EIATTR_CUDA_API_VERSION
	.align		4
        /*0000*/ 	.byte	0x04, 0x37
        /*0002*/ 	.short	(.L_2175 - .L_2174)
.L_2174:
        /*0004*/ 	.word	0x00000082


	//----- nvinfo : EIATTR_KPARAM_INFO
	.align		4
.L_2175:
        /*0008*/ 	.byte	0x04, 0x17
        /*000a*/ 	.short	(.L_2177 - .L_2176)
.L_2176:
        /*000c*/ 	.word	0x00000000
        /*0010*/ 	.short	0x0001
        /*0012*/ 	.short	0x0008
        /*0014*/ 	.byte	0x00, 0xf0, 0x01, 0x09


	//----- nvinfo : EIATTR_KPARAM_INFO
	.align		4
.L_2177:
        /*0018*/ 	.byte	0x04, 0x17
        /*001a*/ 	.short	(.L_2179 - .L_2178)
.L_2178:
        /*001c*/ 	.word	0x00000000
        /*0020*/ 	.short	0x0000
        /*0022*/ 	.short	0x0000
        /*0024*/ 	.byte	0x00, 0xf0, 0x11, 0x00


	//----- nvinfo : EIATTR_SPARSE_MMA_MASK
	.align		4
.L_2179:
        /*0028*/ 	.byte	0x03, 0x50
        /*002a*/ 	.short	0x0000


	//----- nvinfo : EIATTR_MAXREG_COUNT
	.align		4
        /*002c*/ 	.byte	0x03, 0x1b
        /*002e*/ 	.short	0x0080


	//----- nvinfo : EIATTR_MERCURY_ISA_VERSION
	.align		4
        /*0030*/ 	.byte	0x03, 0x5f
        /*0032*/ 	.short	0x0101


	//----- nvinfo : EIATTR_EXIT_INSTR_OFFSETS
	.align		4
        /*0034*/ 	.byte	0x04, 0x1c
        /*0036*/ 	.short	(.L_2181 - .L_2180)


	//   ....[0]....
.L_2180:
        /*0038*/ 	.word	0x00001c10


	//   ....[1]....
        /*003c*/ 	.word	0x00003700


	//----- nvinfo : EIATTR_MAX_THREADS
	.align		4
.L_2181:
        /*0040*/ 	.byte	0x04, 0x05
        /*0042*/ 	.short	(.L_2183 - .L_2182)
.L_2182:
        /*0044*/ 	.word	0x00000080
        /*0048*/ 	.word	0x00000001
        /*004c*/ 	.word	0x00000001


	//----- nvinfo : EIATTR_CRS_STACK_SIZE
	.align		4
.L_2183:
        /*0050*/ 	.byte	0x04, 0x1e
        /*0052*/ 	.short	(.L_2185 - .L_2184)
.L_2184:
        /*0054*/ 	.word	0x00000000


	//----- nvinfo : EIATTR_CBANK_PARAM_SIZE
	.align		4
.L_2185:
        /*0058*/ 	.byte	0x03, 0x19
        /*005a*/ 	.short	0x0248


	//----- nvinfo : EIATTR_PARAM_CBANK
	.align		4
        /*005c*/ 	.byte	0x04, 0x0a
        /*005e*/ 	.short	(.L_2187 - .L_2186)
	.align		4
.L_2186:
        /*0060*/ 	.word	index@(.nv.constant0._ZN2at6native18elementwise_kernelILi128ELi2EZNS0_22gpu_kernel_impl_nocastIZZNS0_73_GLOBAL__N__c8866d80_35_SparseBinaryOpIntersectionKernel_cu_9e10b42f_311142_sparse_binary_op_intersection_kernel_implINS3_18CUDAKernelLauncherENS3_36CUDAValueSelectionIntersectionKernelINS3_9RhsProjOpEEElLl0EEEvRNS_6TensorERKS9_SC_RKSt6vectorIlSaIlEERKSt8optionalIS9_ESL_bbENKUlvE1_clEvEUllE_EEvRNS_18TensorIteratorBaseERKT_EUliE_EEviT1_)
        /*0064*/ 	.short	0x0210
        /*0066*/ 	.short	0x0248


	//----- nvinfo : EIATTR_SW_WAR
	.align		4
.L_2187:
        /*0068*/ 	.byte	0x04, 0x36
        /*006a*/ 	.short	(.L_2189 - .L_2188)
.L_2188:
        /*006c*/ 	.word	0x00000008
.L_2189:


//--------------------- .nv.info._ZN2at6native27unrolled_elementwise_kernelIZZNS0_73_GLOBAL__N__c8866d80_35_SparseBinaryOpIntersectionKernel_cu_9e10b42f_311142_sparse_binary_op_intersection_kernel_implINS2_18CUDAKernelLauncherENS2_36CUDAValueSelectionIntersectionKernelINS2_9RhsProjOpEEElLl0EEEvRNS_6TensorERKS8_SB_RKSt6vectorIlSaIlEERKSt8optionalIS8_ESK_bbENKUlvE1_clEvEUllE_St5arrayIPcLm2EELi4E23TrivialOffsetCalculatorILi1EjESR_NS0_6memory15LoadWithoutCastENSS_16StoreWithoutCastEEEviT_T0_T2_T3_T4_T5_ --------------------------
	.section	.nv.info._ZN2at6native27unrolled_elementwise_kernelIZZNS0_73_GLOBAL__N__c8866d80_35_SparseBinaryOpIntersectionKernel_cu_9e10b42f_311142_sparse_binary_op_intersection_kernel_implINS2_18CUDAKernelLauncherENS2_36CUDAValueSelectionIntersectionKernelINS2_9RhsProjOpEEElLl0EEEvRNS_6TensorERKS8_SB_RKSt6vectorIlSaIlEERKSt8optionalIS8_ESK_bbENKUlvE1_clEvEUllE_St5arrayIPcLm2EELi4E23TrivialOffsetCalculatorILi1EjESR_NS0_6memory15LoadWithoutCastENSS_16StoreWithoutCastEEEviT_T0_T2_T3_T4_T5_,"",@"SHT_CUDA_INFO"
	.sectionflags	@""
	.align	4


	//----- nvinfo : EIATTR_CUDA_API_VERSION
	.align		4
        /*0000*/ 	.byte	0x04, 0x37
        /*0002*/ 	.short	(.L_2191 - .L_2190)
.L_2190:
        /*0004*/ 	.word	0x00000082


	//----- nvinfo : EIATTR_KPARAM_INFO
	.align		4
.L_2191:
        /*0008*/ 	.byte	0x04, 0x17
        /*000a*/ 	.short	(.L_2193 - .L_2192)
.L_2192:
        /*000c*/ 	.word	0x00000000
        /*0010*/ 	.short	0x0006
        /*0012*/ 	.short	0x004b
        /*0014*/ 	.byte	0x00, 0xf0, 0x05, 0x00


	//----- nvinfo : EIATTR_KPARAM_INFO
	.align		4
.L_2193:
        /*0018*/ 	.byte	0x04, 0x17
        /*001a*/ 	.short	(.L_2195 - .L_2194)
.L_2194:
        /*001c*/ 	.word	0x00000000
        /*0020*/ 	.short	0x0005
        /*0022*/ 	.short	0x004a
        /*0024*/ 	.byte	0x00, 0xf0, 0x05, 0x00


	//----- nvinfo : EIATTR_KPARAM_INFO
	.align		4
.L_2195:
        /*0028*/ 	.byte	0x04, 0x17
        /*002a*/ 	.short	(.L_2197 - .L_2196)
.L_2196:
        /*002c*/ 	.word	0x00000000
        /*0030*/ 	.short	0x0004
        /*0032*/ 	.short	0x0049
        /*0034*/ 	.byte	0x00, 0xf0, 0x05, 0x00


	//----- nvinfo : EIATTR_KPARAM_INFO
	.align		4
.L_2197:
        /*0038*/ 	.byte	0x04, 0x17
        /*003a*/ 	.short	(.L_2199 - .L_2198)
.L_2198:
        /*003c*/ 	.word	0x00000000
        /*0040*/ 	.short	0x0003
        /*0042*/ 	.short	0x0048
        /*0044*/ 	.byte	0x00, 0xf0, 0x05, 0x00


	//----- nvinfo : EIATTR_KPARAM_INFO
	.align		4
.L_2199:
        /*0048*/ 	.byte	0x04, 0x17
        /*004a*/ 	.short	(.L_2201 - .L_2200)
.L_2200:
        /*004c*/ 	.word	0x00000000
        /*0050*/ 	.short	0x0002
        /*0052*/ 	.short	0x0038
        /*0054*/ 	.byte	0x00, 0xf0, 0x41, 0x00


	//----- nvinfo : EIATTR_KPARAM_INFO
	.align		4
.L_2201:
        /*0058*/ 	.byte	0x04, 0x17
        /*005a*/ 	.short	(.L_2203 - .L_2202)
.L_2202:
        /*005c*/ 	.word	0x00000000
        /*0060*/ 	.short	0x0001
        /*0062*/ 	.short	0x0008
        /*0064*/ 	.byte	0x00, 0xf0, 0xc1, 0x00


	//----- nvinfo : EIATTR_KPARAM_INFO
	.align		4
.L_2203:
        /*0068*/ 	.byte	0x04, 0x17
        /*006a*/ 	.short	(.L_2205 - .L_2204)
.L_2204:
        /*006c*/ 	.word	0x00000000
        /*0070*/ 	.short	0x0000
        /*0072*/ 	.short	0x0000
        /*0074*/ 	.byte	0x00, 0xf0, 0x11, 0x00


	//----- nvinfo : EIATTR_SPARSE_MMA_MASK
	.align		4
.L_2205:
        /*0078*/ 	.byte	0x03, 0x50
        /*007a*/ 	.short	0x0000


	//----- nvinfo : EIATTR_MAXREG_COUNT
	.align		4
        /*007c*/ 	.byte	0x03, 0x1b
        /*007e*/ 	.short	0x00ff


	//----- nvinfo : EIATTR_MERCURY_ISA_VERSION
	.align		4
        /*0080*/ 	.byte	0x03, 0x5f
        /*0082*/ 	.short	0x0101


	//----- nvinfo : EIATTR_EXIT_INSTR_OFFSETS
	.align		4
        /*0084*/ 	.byte	0x04, 0x1c
        /*0086*/ 	.short	(.L_2207 - .L_2206)


	//   ....[0]....
.L_2206:
        /*0088*/ 	.word	0x00006080


	//   ....[1]....
        /*008c*/ 	.word	0x000060e0


	//----- nvinfo : EIATTR_MAX_THREADS
	.align		4
.L_2207:
        /*0090*/ 	.byte	0x04, 0x05
        /*0092*/ 	.short	(.L_2209 - .L_2208)
.L_2208:
        /*0094*/ 	.word	0x00000080
        /*0098*/ 	.word	0x00000001
        /*009c*/ 	.word	0x00000001


	//----- nvinfo : EIATTR_CRS_STACK_SIZE
	.align		4
.L_2209:
        /*00a0*/ 	.byte	0x04, 0x1e
        /*00a2*/ 	.short	(.L_2211 - .L_2210)
.L_2210:
        /*00a4*/ 	.word	0x00000000


	//----- nvinfo : EIATTR_CBANK_PARAM_SIZE
	.align		4
.L_2211:
        /*00a8*/ 	.byte	0x03, 0x19
        /*00aa*/ 	.short	0x004c


	//----- nvinfo : EIATTR_PARAM_CBANK
	.align		4
        /*00ac*/ 	.byte	0x04, 0x0a
        /*00ae*/ 	.short	(.L_2213 - .L_2212)
	.align		4
.L_2212:
        /*00b0*/ 	.word	index@(.nv.constant0._ZN2at6native27unrolled_elementwise_kernelIZZNS0_73_GLOBAL__N__c8866d80_35_SparseBinaryOpIntersectionKernel_cu_9e10b42f_311142_sparse_binary_op_intersection_kernel_implINS2_18CUDAKernelLauncherENS2_36CUDAValueSelectionIntersectionKernelINS2_9RhsProjOpEEElLl0EEEvRNS_6TensorERKS8_SB_RKSt6vectorIlSaIlEERKSt8optionalIS8_ESK_bbENKUlvE1_clEvEUllE_St5arrayIPcLm2EELi4E23TrivialOffsetCalculatorILi1EjESR_NS0_6memory15LoadWithoutCastENSS_16StoreWithoutCastEEEviT_T0_T2_T3_T4_T5_)
        /*00b4*/ 	.short	0x0210
        /*00b6*/ 	.short	0x004c


	//----- nvinfo : EIATTR_SW_WAR
	.align		4
.L_2213:
        /*00b8*/ 	.byte	0x04, 0x36
        /*00ba*/ 	.short	(.L_2215 - .L_2214)
.L_2214:
        /*00bc*/ 	.word	0x00000008
.L_2215:


//--------------------- .nv.info._ZN2at6native29vectorized_elementwise_kernelILi2EZZNS0_73_GLOBAL__N__c8866d80_35_SparseBinaryOpIntersectionKernel_cu_9e10b42f_311142_sparse_binary_op_intersection_kernel_implINS2_18CUDAKernelLauncherENS2_36CUDAValueSelectionIntersectionKernelINS2_9RhsProjOpEEElLl0EEEvRNS_6TensorERKS8_SB_RKSt6vectorIlSaIlEERKSt8optionalIS8_ESK_bbENKUlvE1_clEvEUllE_St5arrayIPcLm2EEEEviT0_T1_ --------------------------
	.section	.nv.info._ZN2at6native29vectorized_elementwise_kernelILi2EZZNS0_73_GLOBAL__N__c8866d80_35_SparseBinaryOpIntersectionKernel_cu_9e10b42f_311142_sparse_binary_op_intersection_kernel_implINS2_18CUDAKernelLauncherENS2_36CUDAValueSelectionIntersectionKernelINS2_9RhsProjOpEEElLl0EEEvRNS_6TensorERKS8_SB_RKSt6vectorIlSaIlEERKSt8optionalIS8_ESK_bbENKUlvE1_clEvEUllE_St5arrayIPcLm2EEEEviT0_T1_,"",@"SHT_CUDA_INFO"
	.sectionflags	@""
	.align	4


	//----- nvinfo : EIATTR_CUDA_API_VERSION
	.align		4
        /*0000*/ 	.byte	0x04, 0x37
        /*0002*/ 	.short	(.L_2217 - .L_2216)
.L_2216:
        /*0004*/ 	.word	0x00000082


	//----- nvinfo : EIATTR_KPARAM_INFO
	.align		4
.L_2217:
        /*0008*/ 	.byte	0x04, 0x17
        /*000a*/ 	.short	(.L_2219 - .L_2218)
.L_2218:
        /*000c*/ 	.word	0x00000000
        /*0010*/ 	.short	0x0002
        /*0012*/ 	.short	0x0038
        /*0014*/ 	.byte	0x00, 0xf0, 0x41, 0x00


	//----- nvinfo : EIATTR_KPARAM_INFO
	.align		4
.L_2219:
        /*0018*/ 	.byte	0x04, 0x17
        /*001a*/ 	.short	(.L_2221 - .L_2220)
.L_2220:
        /*001c*/ 	.word	0x00000000
        /*0020*/ 	.short	0x0001
        /*0022*/ 	.short	0x0008
        /*0024*/ 	.byte	0x00, 0xf0, 0xc1, 0x00


	//----- nvinfo : EIATTR_KPARAM_INFO
	.align		4
.L_2221:
        /*0028*/ 	.byte	0x04, 0x17
        /*002a*/ 	.short	(.L_2223 - .L_2222)
.L_2222:
        /*002c*/ 	.word	0x00000000
        /*0030*/ 	.short	0x0000
        /*0032*/ 	.short	0x0000
        /*0034*/ 	.byte	0x00, 0xf0, 0x11, 0x00


	//----- nvinfo : EIATTR_SPARSE_MMA_MASK
	.align		4
.L_2223:
        /*0038*/ 	.byte	0x03, 0x50
        /*003a*/ 	.short	0x0000


	//----- nvinfo : EIATTR_MAXREG_COUNT
	.align		4
        /*003c*/ 	.byte	0x03, 0x1b
        /*003e*/ 	.short	0x00ff


	//----- nvinfo : EIATTR_MERCURY_ISA_VERSION
	.align		4
        /*0040*/ 	.byte	0x03, 0x5f
        /*0042*/ 	.short	0x0101


	//----- nvinfo : EIATTR_EXIT_INSTR_OFFSETS
	.align		4
        /*0044*/ 	.byte	0x04, 0x1c
        /*0046*/ 	.short	(.L_2225 - .L_2224)


	//   ....[0]....
.L_2224:
        /*0048*/ 	.word	0x0000b030


	//   ....[1]....
        /*004c*/ 	.word	0x00016fc0


	//   ....[2]....
        /*0050*/ 	.word	0x00017010


	//----- nvinfo : EIATTR_MAX_THREADS
	.align		4
.L_2225:
        /*0054*/ 	.byte	0x04, 0x05
        /*0056*/ 	.short	(.L_2227 - .L_2226)
.L_2226:
        /*0058*/ 	.word	0x00000080
        /*005c*/ 	.word	0x00000001
        /*0060*/ 	.word	0x00000001


	//----- nvinfo : EIATTR_CRS_STACK_SIZE
	.align		4
.L_2227:
        /*0064*/ 	.byte	0x04, 0x1e
        /*0066*/ 	.short	(.L_2229 - .L_2228)
.L_2228:
        /*0068*/ 	.word	0x00000000


	//----- nvinfo : EIATTR_CBANK_PARAM_SIZE
	.align		4
.L_2229:
        /*006c*/ 	.byte	0x03, 0x19
        /*006e*/ 	.short	0x0048


	//----- nvinfo : EIATTR_PARAM_CBANK
	.align		4
        /*0070*/ 	.byte	0x04, 0x0a
        /*0072*/ 	.short	(.L_2231 - .L_2230)
	.align		4
.L_2230:
        /*0074*/ 	.word	index@(.nv.constant0._ZN2at6native29vectorized_elementwise_kernelILi2EZZNS0_73_GLOBAL__N__c8866d80_35_SparseBinaryOpIntersectionKernel_cu_9e10b42f_311142_sparse_binary_op_intersection_kernel_implINS2_18CUDAKernelLauncherENS2_36CUDAValueSelectionIntersectionKernelINS2_9RhsProjOpEEElLl0EEEvRNS_6TensorERKS8_SB_RKSt6vectorIlSaIlEERKSt8optionalIS8_ESK_bbENKUlvE1_clEvEUllE_St5arrayIPcLm2EEEEviT0_T1_)
        /*0078*/ 	.short	0x0210
        /*007a*/ 	.short	0x0048


	//----- nvinfo : EIATTR_SW_WAR
	.align		4
.L_2231:
        /*007c*/ 	.byte	0x04, 0x36
        /*007e*/ 	.short	(.L_2233 - .L_2232)
.L_2232:
        /*0080*/ 	.word	0x00000008
.L_2233:


//--------------------- .nv.info._ZN2at6native29vectorized_elementwise_kernelILi4EZZNS0_73_GLOBAL__N__c8866d80_35_SparseBinaryOpIntersectionKernel_cu_9e10b42f_311142_sparse_binary_op_intersection_kernel_implINS2_18CUDAKernelLauncherENS2_36CUDAValueSelectionIntersectionKernelINS2_9RhsProjOpEEElLl0EEEvRNS_6TensorERKS8_SB_RKSt6vectorIlSaIlEERKSt8optionalIS8_ESK_bbENKUlvE1_clEvEUllE_St5arrayIPcLm2EEEEviT0_T1_ --------------------------
	.section	.nv.info._ZN2at6native29vectorized_elementwise_kernelILi4EZZNS0_73_GLOBAL__N__c8866d80_35_SparseBinaryOpIntersectionKernel_cu_9e10b42f_311142_sparse_binary_op_intersection_kernel_implINS2_18CUDAKernelLauncherENS2_36CUDAValueSelectionIntersectionKernelINS2_9RhsProjOpEEElLl0EEEvRNS_6TensorERKS8_SB_RKSt6vectorIlSaIlEERKSt8optionalIS8_ESK_bbENKUlvE1_clEvEUllE_St5arrayIPcLm2EEEEviT0_T1_,"",@"SHT_CUDA_INFO"
	.sectionflags	@""
	.align	4


	//----- nvinfo : EIATTR_CUDA_API_VERSION
	.align		4
        /*0000*/ 	.byte	0x04, 0x37
        /*0002*/ 	.short	(.L_2235 - .L_2234)
.L_2234:
        /*0004*/ 	.word	0x00000082


	//----- nvinfo : EIATTR_KPARAM_INFO
	.align		4
.L_2235:
        /*0008*/ 	.byte	0x04, 0x17
        /*000a*/ 	.short	(.L_2237 - .L_2236)
.L_2236:
        /*000c*/ 	.word	0x00000000
        /*0010*/ 	.short	0x0002
        /*0012*/ 	.short	0x0038
        /*0014*/ 	.byte	0x00, 0xf0, 0x41, 0x00


	//----- nvinfo : EIATTR_KPARAM_INFO
	.align		4
.L_2237:
        /*0018*/ 	.byte	0x04, 0x17
        /*001a*/ 	.short	(.L_2239 - .L_2238)
.L_2238:
        /*001c*/ 	.word	0x00000000
        /*0020*/ 	.short	0x0001
        /*0022*/ 	.short	0x0008
        /*0024*/ 	.byte	0x00, 0xf0, 0xc1, 0x00


	//----- nvinfo : EIATTR_KPARAM_INFO
	.align		4
.L_2239:
        /*0028*/ 	.byte	0x04, 0x17
        /*002a*/ 	.short	(.L_2241 - .L_2240)
.L_2240:
        /*002c*/ 	.word	0x00000000
        /*0030*/ 	.short	0x0000
        /*0032*/ 	.short	0x0000
        /*0034*/ 	.byte	0x00, 0xf0, 0x11, 0x00


	//----- nvinfo : EIATTR_SPARSE_MMA_MASK
	.align		4
.L_2241:
        /*0038*/ 	.byte	0x03, 0x50
        /*003a*/ 	.short	0x0000


	//----- nvinfo : EIATTR_MAXREG_COUNT
	.align		4
        /*003c*/ 	.byte	0x03, 0x1b
        /*003e*/ 	.short	0x00ff


	//----- nvinfo : EIATTR_MERCURY_ISA_VERSION
	.align		4
        /*0040*/ 	.byte	0x03, 0x5f
        /*0042*/ 	.short	0x0101


	//----- nvinfo : EIATTR_EXIT_INSTR_OFFSETS
	.align		4
        /*0044*/ 	.byte	0x04, 0x1c
        /*0046*/ 	.short	(.L_2243 - .L_2242)


	//   ....[0]....
.L_2242:
        /*0048*/ 	.word	0x0000b030


	//   ....[1]....
        /*004c*/ 	.word	0x00016fc0


	//   ....[2]....
        /*0050*/ 	.word	0x00017010


	//----- nvinfo : EIATTR_MAX_THREADS
	.align		4
.L_2243:
        /*0054*/ 	.byte	0x04, 0x05
        /*0056*/ 	.short	(.L_2245 - .L_2244)
.L_2244:
        /*0058*/ 	.word	0x00000080
        /*005c*/ 	.word	0x00000001
        /*0060*/ 	.word	0x00000001


	//----- nvinfo : EIATTR_CRS_STACK_SIZE
	.align		4
.L_2245:
        /*0064*/ 	.byte	0x04, 0x1e
        /*0066*/ 	.short	(.L_2247 - .L_2246)
.L_2246:
        /*0068*/ 	.word	0x00000000


	//----- nvinfo : EIATTR_CBANK_PARAM_SIZE
	.align		4
.L_2247:
        /*006c*/ 	.byte	0x03, 0x19
        /*006e*/ 	.short	0x0048


	//----- nvinfo : EIATTR_PARAM_CBANK
	.align		4
        /*0070*/ 	.byte	0x04, 0x0a
        /*0072*/ 	.short	(.L_2249 - .L_2248)
	.align		4
.L_2248:
        /*0074*/ 	.word	index@(.nv.constant0._ZN2at6native29vectorized_elementwise_kernelILi4EZZNS0_73_GLOBAL__N__c8866d80_35_SparseBinaryOpIntersectionKernel_cu_9e10b42f_311142_sparse_binary_op_intersection_kernel_implINS2_18CUDAKernelLauncherENS2_36CUDAValueSelectionIntersectionKernelINS2_9RhsProjOpEEElLl0EEEvRNS_6TensorERKS8_SB_RKSt6vectorIlSaIlEERKSt8optionalIS8_ESK_bbENKUlvE1_clEvEUllE_St5arrayIPcLm2EEEEviT0_T1_)
        /*0078*/ 	.short	0x0210
        /*007a*/ 	.short	0x0048


	//----- nvinfo : EIATTR_SW_WAR
	.align		4
.L_2249:
        /*007c*/ 	.byte	0x04, 0x36
        /*007e*/ 	.short	(.L_2251 - .L_2250)
.L_2250:
        /*0080*/ 	.word	0x00000008
.L_2251:


//--------------------- .nv.info._ZN2at6native29vectorized_elementwise_kernelILi8EZZNS0_73_GLOBAL__N__c8866d80_35_SparseBinaryOpIntersectionKernel_cu_9e10b42f_311142_sparse_binary_op_intersection_kernel_implINS2_18CUDAKernelLauncherENS2_36CUDAValueSelectionIntersectionKernelINS2_9RhsProjOpEEElLl0EEEvRNS_6TensorERKS8_SB_RKSt6vectorIlSaIlEERKSt8optionalIS8_ESK_bbENKUlvE1_clEvEUllE_St5arrayIPcLm2EEEEviT0_T1_ --------------------------
	.section	.nv.info._ZN2at6native29vectorized_elementwise_kernelILi8EZZNS0_73_GLOBAL__N__c8866d80_35_SparseBinaryOpIntersectionKernel_cu_9e10b42f_311142_sparse_binary_op_intersection_kernel_implINS2_18CUDAKernelLauncherENS2_36CUDAValueSelectionIntersectionKernelINS2_9RhsProjOpEEElLl0EEEvRNS_6TensorERKS8_SB_RKSt6vectorIlSaIlEERKSt8optionalIS8_ESK_bbENKUlvE1_clEvEUllE_St5arrayIPcLm2EEEEviT0_T1_,"",@"SHT_CUDA_INFO"
	.sectionflags	@""
	.align	4


	//----- nvinfo : EIATTR_CUDA_API_VERSION
	.align		4
        /*0000*/ 	.byte	0x04, 0x37
        /*0002*/ 	.short	(.L_2253 - .L_2252)
.L_2252:
        /*0004*/ 	.word	0x00000082


	//----- nvinfo : EIATTR_KPARAM_INFO
	.align		4
.L_2253:
        /*0008*/ 	.byte	0x04, 0x17
        /*000a*/ 	.short	(.L_2255 - .L_2254)
.L_2254:
        /*000c*/ 	.word	0x00000000
        /*0010*/ 	.short	0x0002
        /*0012*/ 	.short	0x0038
        /*0014*/ 	.byte	0x00, 0xf0, 0x41, 0x00


	//----- nvinfo : EIATTR_KPARAM_INFO
	.align		4
.L_2255:
        /*0018*/ 	.byte	0x04, 0x17
        /*001a*/ 	.short	(.L_2257 - .L_2256)
.L_2256:
        /*001c*/ 	.word	0x00000000
        /*0020*/ 	.short	0x0001
        /*0022*/ 	.short	0x0008
        /*0024*/ 	.byte	0x00, 0xf0, 0xc1, 0x00


	//----- nvinfo : EIATTR_KPARAM_INFO
	.align		4
.L_2257:
        /*0028*/ 	.byte	0x04, 0x17
        /*002a*/ 	.short	(.L_2259 - .L_2258)
.L_2258:
        /*002c*/ 	.word	0x00000000
        /*0030*/ 	.short	0x0000
        /*0032*/ 	.short	0x0000
        /*0034*/ 	.byte	0x00, 0xf0, 0x11, 0x00


	//----- nvinfo : EIATTR_SPARSE_MMA_MASK
	.align		4
.L_2259:
        /*0038*/ 	.byte	0x03, 0x50
        /*003a*/ 	.short	0x0000


	//----- nvinfo : EIATTR_MAXREG_COUNT
	.align		4
        /*003c*/ 	.byte	0x03, 0x1b
        /*003e*/ 	.short	0x00ff


	//----- nvinfo : EIATTR_MERCURY_ISA_VERSION
	.align		4
        /*0040*/ 	.byte	0x03, 0x5f
        /*0042*/ 	.short	0x0101


	//----- nvinfo : EIATTR_EXIT_INSTR_OFFSETS
	.align		4
        /*0044*/ 	.byte	0x04, 0x1c
        /*0046*/ 	.short	(.L_2261 - .L_2260)


	//   ....[0]....
.L_2260:
        /*0048*/ 	.word	0x0000b030


	//   ....[1]....
        /*004c*/ 	.word	0x00016fc0


	//   ....[2]....
        /*0050*/ 	.word	0x00017010


	//----- nvinfo : EIATTR_MAX_THREADS
	.align		4
.L_2261:
        /*0054*/ 	.byte	0x04, 0x05
        /*0056*/ 	.short	(.L_2263 - .L_2262)
.L_2262:
        /*0058*/ 	.word	0x00000080
        /*005c*/ 	.word	0x00000001
        /*0060*/ 	.word	0x00000001


	//----- nvinfo : EIATTR_CRS_STACK_SIZE
	.align		4
.L_2263:
        /*0064*/ 	.byte	0x04, 0x1e
        /*0066*/ 	.short	(.L_2265 - .L_2264)
.L_2264:
        /*0068*/ 	.word	0x00000000


	//----- nvinfo : EIATTR_CBANK_PARAM_SIZE
	.align		4
.L_2265:
        /*006c*/ 	.byte	0x03, 0x19
        /*006e*/ 	.short	0x0048


	//----- nvinfo : EIATTR_PARAM_CBANK
	.align		4
        /*0070*/ 	.byte	0x04, 0x0a
        /*0072*/ 	.short	(.L_2267 - .L_2266)
	.align		4
.L_2266:
        /*0074*/ 	.word	index@(.nv.constant0._ZN2at6native29vectorized_elementwise_kernelILi8EZZNS0_73_GLOBAL__N__c8866d80_35_SparseBinaryOpIntersectionKernel_cu_9e10b42f_311142_sparse_binary_op_intersection_kernel_implINS2_18CUDAKernelLauncherENS2_36CUDAValueSelectionIntersectionKernelINS2_9RhsProjOpEEElLl0EEEvRNS_6TensorERKS8_SB_RKSt6vectorIlSaIlEERKSt8optionalIS8_ESK_bbENKUlvE1_clEvEUllE_St5arrayIPcLm2EEEEviT0_T1_)
        /*0078*/ 	.short	0x0210
        /*007a*/ 	.short	0x0048


	//----- nvinfo : EIATTR_SW_WAR
	.align		4
.L_2267:
        /*007c*/ 	.byte	0x04, 0x36
        /*007e*/ 	.short	(.L_2269 - .L_2268)
.L_2268:
        /*0080*/ 	.word	0x00000008
.L_2269:


//--------------------- .nv.info._ZN2at6native18elementwise_kernelILi128ELi4EZNS0_15gpu_kernel_implIZZNS0_73_GLOBAL__N__c8866d80_35_SparseBinaryOpIntersectionKernel_cu_9e10b42f_311142_sparse_binary_op_intersection_kernel_implINS3_18CUDAKernelLauncherENS3_36CUDAValueSelectionIntersectionKernelINS3_9RhsProjOpEEElLl8EEEvRNS_6TensorERKS9_SC_RKSt6vectorIlSaIlEERKSt8optionalIS9_ESL_bbENKUlvE3_clEvEUllE_EEvRNS_18TensorIteratorBaseERKT_EUliE_EEviT1_ --------------------------
	.section	.nv.info._ZN2at6native18elementwise_kernelILi128ELi4EZNS0_15gpu_kernel_implIZZNS0_73_GLOBAL__N__c8866d80_35_SparseBinaryOpIntersectionKernel_cu_9e10b42f_311142_sparse_binary_op_intersection_kernel_implINS3_18CUDAKernelLauncherENS3_36CUDAValueSelectionIntersectionKernelINS3_9RhsProjOpEEElLl8EEEvRNS_6TensorERKS9_SC_RKSt6vectorIlSaIlEERKSt8optionalIS9_ESL_bbENKUlvE3_clEvEUllE_EEvRNS_18TensorIteratorBaseERKT_EUliE_EEviT1_,"",@"SHT_CUDA_INFO"
	.sectionflags	@""
	.align	4


	//----- nvinfo : EIATTR_CUDA_API_VERSION
	.align		4
        /*0000*/ 	.byte	0x04, 0x37
        /*0002*/ 	.short	(.L_2271 - .L_2270)
.L_2270:
        /*0004*/ 	.word	0x00000082


	//----- nvinfo : EIATTR_KPARAM_INFO
	.align		4
.L_2271:
        /*0008*/ 	.byte	0x04, 0x17
        /*000a*/ 	.short	(.L_2273 - .L_2272)
.L_2272:
        /*000c*/ 	.word	0x00000000
        /*0010*/ 	.short	0x0001
        /*0012*/ 	.short	0x0008
        /*0014*/ 	.byte	0x00, 0xf0, 0xa1, 0x0a


	//----- nvinfo : EIATTR_KPARAM_INFO
	.align		4
.L_2273:
        /*0018*/ 	.byte	0x04, 0x17
        /*001a*/ 	.short	(.L_2275 - .L_2274)
.L_2274:
        /*001c*/ 	.word	0x00000000
        /*0020*/ 	.short	0x0000
        /*0022*/ 	.short	0x0000
        /*0024*/ 	.byte	0x00, 0xf0, 0x11, 0x00


	//----- nvinfo : EIATTR_SPARSE_MMA_MASK
	.align		4
.L_2275:
        /*0028*/ 	.byte	0x03, 0x50
        /*002a*/ 	.short	0x0000


	//----- nvinfo : EIATTR_MAXREG_COUNT
	.align		4
        /*002c*/ 	.byte	0x03, 0x1b
        /*002e*/ 	.short	0x0080


	//----- nvinfo : EIATTR_EXTERNS
	.align		4
        /*0030*/ 	.byte	0x04, 0x0f
        /*0032*/ 	.short	(.L_2277 - .L_2276)


	//   ....[0]....
	.align		4
.L_2276:
        /*0034*/ 	.word	index@(__assertfail)


	//----- nvinfo : EIATTR_MERCURY_ISA_VERSION
	.align		4
.L_2277:
        /*0038*/ 	.byte	0x03, 0x5f
        /*003a*/ 	.short	0x0101


	//----- nvinfo : EIATTR_SYSCALL_OFFSETS
	.align		4
        /*003c*/ 	.byte	0x04, 0x46
        /*003e*/ 	.short	(.L_2279 - .L_2278)


	//   ....[0]....
.L_2278:
        /*0040*/ 	.word	0x000021b0


	//   ....[1]....
        /*0044*/ 	.word	0x00004590


	//   ....[2]....
        /*0048*/ 	.word	0x00006790


	//   ....[3]....
        /*004c*/ 	.word	0x00008b00


	//   ....[4]....
        /*0050*/ 	.word	0x0000acd0


	//   ....[5]....
        /*0054*/ 	.word	0x0000d040


	//   ....[6]....
        /*0058*/ 	.word	0x0000f200


	//   ....[7]....
        /*005c*/ 	.word	0x00011570


	//----- nvinfo : EIATTR_EXIT_INSTR_OFFSETS
	.align		4
.L_2279:
        /*0060*/ 	.byte	0x04, 0x1c
        /*0062*/ 	.short	(.L_2281 - .L_2280)


	//   ....[0]....
.L_2280:
        /*0064*/ 	.word	0x0000d0d0


	//   ....[1]....
        /*0068*/ 	.word	0x00010f60


	//   ....[2]....
        /*006c*/ 	.word	0x00010f80


	//   ....[3]....
        /*0070*/ 	.word	0x00011000


	//   ....[4]....
        /*0074*/ 	.word	0x00011020


	//   ....[5]....
        /*0078*/ 	.word	0x00011040


	//   ....[6]....
        /*007c*/ 	.word	0x000110c0


	//   ....[7]....
        /*0080*/ 	.word	0x000110e0


	//   ....[8]....
        /*0084*/ 	.word	0x00011160


	//   ....[9]....
        /*0088*/ 	.word	0x00011180


	//   ....[10]....
        /*008c*/ 	.word	0x000111a0


	//   ....[11]....
        /*0090*/ 	.word	0x00011240


	//   ....[12]....
        /*0094*/ 	.word	0x00011260


	//   ....[13]....
        /*0098*/ 	.word	0x000112e0


	//   ....[14]....
        /*009c*/ 	.word	0x00011300


	//   ....[15]....
        /*00a0*/ 	.word	0x00011320


	//   ....[16]....
        /*00a4*/ 	.word	0x000113c0


	//   ....[17]....
        /*00a8*/ 	.word	0x000113e0


	//   ....[18]....
        /*00ac*/ 	.word	0x00011400


	//   ....[19]....
        /*00b0*/ 	.word	0x00011470


	//   ....[20]....
        /*00b4*/ 	.word	0x00011580


	//   ....[21]....
        /*00b8*/ 	.word	0x000115a0


	//   ....[22]....
        /*00bc*/ 	.word	0x000115c0


	//----- nvinfo : EIATTR_MAX_THREADS
	.align		4
.L_2281:
        /*00c0*/ 	.byte	0x04, 0x05
        /*00c2*/ 	.short	(.L_2283 - .L_2282)
.L_2282:
        /*00c4*/ 	.word	0x00000080
        /*00c8*/ 	.word	0x00000001
        /*00cc*/ 	.word	0x00000001


	//----- nvinfo : EIATTR_CRS_STACK_SIZE
	.align		4
.L_2283:
        /*00d0*/ 	.byte	0x04, 0x1e
        /*00d2*/ 	.short	(.L_2285 - .L_2284)
.L_2284:
        /*00d4*/ 	.word	0x00000000


	//----- nvinfo : EIATTR_CBANK_PARAM_SIZE
	.align		4
.L_2285:
        /*00d8*/ 	.byte	0x03, 0x19
        /*00da*/ 	.short	0x02b0


	//----- nvinfo : EIATTR_PARAM_CBANK
	.align		4
        /*00dc*/ 	.byte	0x04, 0x0a
        /*00de*/ 	.short	(.L_2287 - .L_2286)
	.align		4
.L_2286:
        /*00e0*/ 	.word	index@(.nv.constant0._ZN2at6native18elementwise_kernelILi128ELi4EZNS0_15gpu_kernel_implIZZNS0_73_GLOBAL__N__c8866d80_35_SparseBinaryOpIntersectionKernel_cu_9e10b42f_311142_sparse_binary_op_intersection_kernel_implINS3_18CUDAKernelLauncherENS3_36CUDAValueSelectionIntersectionKernelINS3_9RhsProjOpEEElLl8EEEvRNS_6TensorERKS9_SC_RKSt6vectorIlSaIlEERKSt8optionalIS9_ESL_bbENKUlvE3_clEvEUllE_EEvRNS_18TensorIteratorBaseERKT_EUliE_EEviT1_)
        /*00e4*/ 	.short	0x0210
        /*00e6*/ 	.short	0x02b0


	//----- nvinfo : EIATTR_SW_WAR
	.align		4
.L_2287:
        /*00e8*/ 	.byte	0x04, 0x36
        /*00ea*/ 	.short	(.L_2289 - .L_2288)
.L_2288:
        /*00ec*/ 	.word	0x00000008
.L_2289:


//--------------------- .nv.info._ZN2at6native27unrolled_elementwise_kernelIZZNS0_73_GLOBAL__N__c8866d80_35_SparseBinaryOpIntersectionKernel_cu_9e10b42f_311142_sparse_binary_op_intersection_kernel_implINS2_18CUDAKernelLauncherENS2_36CUDAValueSelectionIntersectionKernelINS2_9RhsProjOpEEElLl8EEEvRNS_6TensorERKS8_SB_RKSt6vectorIlSaIlEERKSt8optionalIS8_ESK_bbENKUlvE3_clEvEUllE_St5arrayIPcLm2EELi4E23TrivialOffsetCalculatorILi1EjESR_NS0_6memory12LoadWithCastILi1EEENSS_13StoreWithCastILi1EEEEEviT_T0_T2_T3_T4_T5_ --------------------------
	.section	.nv.info._ZN2at6native27unrolled_elementwise_kernelIZZNS0_73_GLOBAL__N__c8866d80_35_SparseBinaryOpIntersectionKernel_cu_9e10b42f_311142_sparse_binary_op_intersection_kernel_implINS2_18CUDAKernelLauncherENS2_36CUDAValueSelectionIntersectionKernelINS2_9RhsProjOpEEElLl8EEEvRNS_6TensorERKS8_SB_RKSt6vectorIlSaIlEERKSt8optionalIS8_ESK_bbENKUlvE3_clEvEUllE_St5arrayIPcLm2EELi4E23TrivialOffsetCalculatorILi1EjESR_NS0_6memory12LoadWithCastILi1EEENSS_13StoreWithCastILi1EEEEEviT_T0_T2_T3_T4_T5_,"",@"SHT_CUDA_INFO"
	.sectionflags	@""
	.align	4


	//----- nvinfo : EIATTR_CUDA_API_VERSION
	.align		4
        /*0000*/ 	.byte	0x04, 0x37
        /*0002*/ 	.short	(.L_2291 - .L_2290)
.L_2290:
        /*0004*/ 	.word	0x00000082


	//----- nvinfo : EIATTR_KPARAM_INFO
	.align		4
.L_2291:
        /*0008*/ 	.byte	0x04, 0x17
        /*000a*/ 	.short	(.L_2293 - .L_2292)
.L_2292:
        /*000c*/ 	.word	0x00000000
        /*0010*/ 	.short	0x0006
        /*0012*/ 	.short	0x00b4
        /*0014*/ 	.byte	0x00, 0xf0, 0x21, 0x00


	//----- nvinfo : EIATTR_KPARAM_INFO
	.align		4
.L_2293:
        /*0018*/ 	.byte	0x04, 0x17
        /*001a*/ 	.short	(.L_2295 - .L_2294)
.L_2294:
        /*001c*/ 	.word	0x00000000
        /*0020*/ 	.short	0x0005
        /*0022*/ 	.short	0x00ac
        /*0024*/ 	.byte	0x00, 0xf0, 0x21, 0x00


	//----- nvinfo : EIATTR_KPARAM_INFO
	.align		4
.L_2295:
        /*0028*/ 	.byte	0x04, 0x17
        /*002a*/ 	.short	(.L_2297 - .L_2296)
.L_2296:
        /*002c*/ 	.word	0x00000000
        /*0030*/ 	.short	0x0004
        /*0032*/ 	.short	0x00a9
        /*0034*/ 	.byte	0x00, 0xf0, 0x05, 0x00


	//----- nvinfo : EIATTR_KPARAM_INFO
	.align		4
.L_2297:
        /*0038*/ 	.byte	0x04, 0x17
        /*003a*/ 	.short	(.L_2299 - .L_2298)
.L_2298:
        /*003c*/ 	.word	0x00000000
        /*0040*/ 	.short	0x0003
        /*0042*/ 	.short	0x00a8
        /*0044*/ 	.byte	0x00, 0xf0, 0x05, 0x00


	//----- nvinfo : EIATTR_KPARAM_INFO
	.align		4
.L_2299:
        /*0048*/ 	.byte	0x04, 0x17
        /*004a*/ 	.short	(.L_2301 - .L_2300)
.L_2300:
        /*004c*/ 	.word	0x00000000
        /*0050*/ 	.short	0x0002
        /*0052*/ 	.short	0x0098
        /*0054*/ 	.byte	0x00, 0xf0, 0x41, 0x00


	//----- nvinfo : EIATTR_KPARAM_INFO
	.align		4
.L_2301:
        /*0058*/ 	.byte	0x04, 0x17
        /*005a*/ 	.short	(.L_2303 - .L_2302)
.L_2302:
        /*005c*/ 	.word	0x00000000
        /*0060*/ 	.short	0x0001
        /*0062*/ 	.short	0x0008
        /*0064*/ 	.byte	0x00, 0xf0, 0x41, 0x02


	//----- nvinfo : EIATTR_KPARAM_INFO
	.align		4
.L_2303:
        /*0068*/ 	.byte	0x04, 0x17
        /*006a*/ 	.short	(.L_2305 - .L_2304)
.L_2304:
        /*006c*/ 	.word	0x00000000
        /*0070*/ 	.short	0x0000
        /*0072*/ 	.short	0x0000
        /*0074*/ 	.byte	0x00, 0xf0, 0x11, 0x00


	//----- nvinfo : EIATTR_SPARSE_MMA_MASK
	.align		4
.L_2305:
        /*0078*/ 	.byte	0x03, 0x50
        /*007a*/ 	.short	0x0000


	//----- nvinfo : EIATTR_MAXREG_COUNT
	.align		4
        /*007c*/ 	.byte	0x03, 0x1b
        /*007e*/ 	.short	0x00ff


	//----- nvinfo : EIATTR_EXTERNS
	.align		4
        /*0080*/ 	.byte	0x04, 0x0f
        /*0082*/ 	.short	(.L_2307 - .L_2306)


	//   ....[0]....
	.align		4
.L_2306:
        /*0084*/ 	.word	index@(__assertfail)


	//----- nvinfo : EIATTR_MERCURY_ISA_VERSION
	.align		4
.L_2307:
        /*0088*/ 	.byte	0x03, 0x5f
        /*008a*/ 	.short	0x0101


	//----- nvinfo : EIATTR_SYSCALL_OFFSETS
	.align		4
        /*008c*/ 	.byte	0x04, 0x46
        /*008e*/ 	.short	(.L_2309 - .L_2308)


	//   ....[0]....
.L_2308:
        /*0090*/ 	.word	0x00001140


	//   ....[1]....
        /*0094*/ 	.word	0x00002050


	//   ....[2]....
        /*0098*/ 	.word	0x00002f50


	//   ....[3]....
        /*009c*/ 	.word	0x00003e60


	//   ....[4]....
        /*00a0*/ 	.word	0x0000b640


	//   ....[5]....
        /*00a4*/ 	.word	0x0000be50


	//   ....[6]....
        /*00a8*/ 	.word	0x0000c620


	//   ....[7]....
        /*00ac*/ 	.word	0x0000cdf0


	//----- nvinfo : EIATTR_EXIT_INSTR_OFFSETS
	.align		4
.L_2309:
        /*00b0*/ 	.byte	0x04, 0x1c
        /*00b2*/ 	.short	(.L_2311 - .L_2310)


	//   ....[0]....
.L_2310:
        /*00b4*/ 	.word	0x0000c6a0


	//   ....[1]....
        /*00b8*/ 	.word	0x0000c7e0


	//   ....[2]....
        /*00bc*/ 	.word	0x0000c800


	//   ....[3]....
        /*00c0*/ 	.word	0x0000c880


	//   ....[4]....
        /*00c4*/ 	.word	0x0000c8a0


	//   ....[5]....
        /*00c8*/ 	.word	0x0000c8c0


	//   ....[6]....
        /*00cc*/ 	.word	0x0000c940


	//   ....[7]....
        /*00d0*/ 	.word	0x0000c960


	//   ....[8]....
        /*00d4*/ 	.word	0x0000c9e0


	//   ....[9]....
        /*00d8*/ 	.word	0x0000ca00


	//   ....[10]....
        /*00dc*/ 	.word	0x0000ca20


	//   ....[11]....
        /*00e0*/ 	.word	0x0000cac0


	//   ....[12]....
        /*00e4*/ 	.word	0x0000cae0


	//   ....[13]....
        /*00e8*/ 	.word	0x0000cb60


	//   ....[14]....
        /*00ec*/ 	.word	0x0000cb80


	//   ....[15]....
        /*00f0*/ 	.word	0x0000cba0


	//   ....[16]....
        /*00f4*/ 	.word	0x0000cc40


	//   ....[17]....
        /*00f8*/ 	.word	0x0000cc60


	//   ....[18]....
        /*00fc*/ 	.word	0x0000cc80


	//   ....[19]....
        /*0100*/ 	.word	0x0000ccf0


	//   ....[20]....
        /*0104*/ 	.word	0x0000ce00


	//   ....[21]....
        /*0108*/ 	.word	0x0000ce20


	//   ....[22]....
        /*010c*/ 	.word	0x0000ce40


	//----- nvinfo : EIATTR_MAX_THREADS
	.align		4
.L_2311:
        /*0110*/ 	.byte	0x04, 0x05
        /*0112*/ 	.short	(.L_2313 - .L_2312)
.L_2312:
        /*0114*/ 	.word	0x00000080
        /*0118*/ 	.word	0x00000001
        /*011c*/ 	.word	0x00000001


	//----- nvinfo : EIATTR_CRS_STACK_SIZE
	.align		4
.L_2313:
        /*0120*/ 	.byte	0x04, 0x1e
        /*0122*/ 	.short	(.L_2315 - .L_2314)
.L_2314:
        /*0124*/ 	.word	0x00000000


	//----- nvinfo : EIATTR_CBANK_PARAM_SIZE
	.align		4
.L_2315:
        /*0128*/ 	.byte	0x03, 0x19
        /*012a*/ 	.short	0x00bc


	//----- nvinfo : EIATTR_PARAM_CBANK
	.align		4
        /*012c*/ 	.byte	0x04, 0x0a
        /*012e*/ 	.short	(.L_2317 - .L_2316)
	.align		4
.L_2316:
        /*0130*/ 	.word	index@(.nv.constant0._ZN2at6native27unrolled_elementwise_kernelIZZNS0_73_GLOBAL__N__c8866d80_35_SparseBinaryOpIntersectionKernel_cu_9e10b42f_311142_sparse_binary_op_intersection_kernel_implINS2_18CUDAKernelLauncherENS2_36CUDAValueSelectionIntersectionKernelINS2_9RhsProjOpEEElLl8EEEvRNS_6TensorERKS8_SB_RKSt6vectorIlSaIlEERKSt8optionalIS8_ESK_bbENKUlvE3_clEvEUllE_St5arrayIPcLm2EELi4E23TrivialOffsetCalculatorILi1EjESR_NS0_6memory12LoadWithCastILi1EEENSS_13StoreWithCastILi1EEEEEviT_T0_T2_T3_T4_T5_)
        /*0134*/ 	.short	0x0210
        /*0136*/ 	.short	0x00bc


	//----- nvinfo : EIATTR_SW_WAR
	.align		4
.L_2317:
        /*0138*/ 	.byte	0x04, 0x36
        /*013a*/ 	.short	(.L_2319 - .L_2318)
.L_2318:
        /*013c*/ 	.word	0x00000008
.L_2319:


//--------------------- .nv.info._ZN2at6native18elementwise_kernelILi128ELi2EZNS0_22gpu_kernel_impl_nocastIZZNS0_73_GLOBAL__N__c8866d80_35_SparseBinaryOpIntersectionKernel_cu_9e10b42f_311142_sparse_binary_op_intersection_kernel_implINS3_18CUDAKernelLauncherENS3_36CUDAValueSelectionIntersectionKernelINS3_9RhsProjOpEEElLl8EEEvRNS_6TensorERKS9_SC_RKSt6vectorIlSaIlEERKSt8optionalIS9_ESL_bbENKUlvE3_clEvEUllE_EEvRNS_18TensorIteratorBaseERKT_EUliE_EEviT1_ --------------------------
	.section	.nv.info._ZN2at6native18elementwise_kernelILi128ELi2EZNS0_22gpu_kernel_impl_nocastIZZNS0_73_GLOBAL__N__c8866d80_35_SparseBinaryOpIntersectionKernel_cu_9e10b42f_311142_sparse_binary_op_intersection_kernel_implINS3_18CUDAKernelLauncherENS3_36CUDAValueSelectionIntersectionKernelINS3_9RhsProjOpEEElLl8EEEvRNS_6TensorERKS9_SC_RKSt6vectorIlSaIlEERKSt8optionalIS9_ESL_bbENKUlvE3_clEvEUllE_EEvRNS_18TensorIteratorBaseERKT_EUliE_EEviT1_,"",@"SHT_CUDA_INFO"
	.sectionflags	@""
	.align	4


	//----- nvinfo : EIATTR_CUDA_API_VERSION
	.align		4
        /*0000*/ 	.byte	0x04, 0x37
        /*0002*/ 	.short	(.L_2321 - .L_2320)
.L_2320:
        /*0004*/ 	.word	0x00000082


	//----- nvinfo : EIATTR_KPARAM_INFO
	.align		4
.L_2321:
        /*0008*/ 	.byte	0x04, 0x17
        /*000a*/ 	.short	(.L_2323 - .L_2322)
.L_2322:
        /*000c*/ 	.word	0x00000000
        /*0010*/ 	.short	0x0001
        /*0012*/ 	.short	0x0008
        /*0014*/ 	.byte	0x00, 0xf0, 0x81, 0x0a


	//----- nvinfo : EIATTR_KPARAM_INFO
	.align		4
.L_2323:
        /*0018*/ 	.byte	0x04, 0x17
        /*001a*/ 	.short	(.L_2325 - .L_2324)
.L_2324:
        /*001c*/ 	.word	0x00000000
        /*0020*/ 	.short	0x0000
        /*0022*/ 	.short	0x0000
        /*0024*/ 	.byte	0x00, 0xf0, 0x11, 0x00


	//----- nvinfo : EIATTR_SPARSE_MMA_MASK
	.align		4
.L_2325:
        /*0028*/ 	.byte	0x03, 0x50
        /*002a*/ 	.short	0x0000


	//----- nvinfo : EIATTR_MAXREG_COUNT
	.align		4
        /*002c*/ 	.byte	0x03, 0x1b
        /*002e*/ 	.short	0x0080


	//----- nvinfo : EIATTR_MERCURY_ISA_VERSION
	.align		4
        /*0030*/ 	.byte	0x03, 0x5f
        /*0032*/ 	.short	0x0101


	//----- nvinfo : EIATTR_EXIT_INSTR_OFFSETS
	.align		4
        /*0034*/ 	.byte	0x04, 0x1c
        /*0036*/ 	.short	(.L_2327 - .L_2326)


	//   ....[0]....
.L_2326:
        /*0038*/ 	.word	0x00003090


	//   ....[1]....
        /*003c*/ 	.word	0x00005fd0


	//----- nvinfo : EIATTR_MAX_THREADS
	.align		4
.L_2327:
        /*0040*/ 	.byte	0x04, 0x05
        /*0042*/ 	.short	(.L_2329 - .L_2328)
.L_2328:
        /*0044*/ 	.word	0x00000080
        /*0048*/ 	.word	0x00000001
        /*004c*/ 	.word	0x00000001


	//----- nvinfo : EIATTR_CRS_STACK_SIZE
	.align		4
.L_2329:
        /*0050*/ 	.byte	0x04, 0x1e
        /*0052*/ 	.short	(.L_2331 - .L_2330)
.L_2330:
        /*0054*/ 	.word	0x00000000


	//----- nvinfo : EIATTR_CBANK_PARAM_SIZE
	.align		4
.L_2331:
        /*0058*/ 	.byte	0x03, 0x19
        /*005a*/ 	.short	0x02a8


	//----- nvinfo : EIATTR_PARAM_CBANK
	.align		4
        /*005c*/ 	.byte	0x04, 0x0a
        /*005e*/ 	.short	(.L_2333 - .L_2332)
	.align		4
.L_2332:
        /*0060*/ 	.word	index@(.nv.constant0._ZN2at6native18elementwise_kernelILi128ELi2EZNS0_22gpu_kernel_impl_nocastIZZNS0_73_GLOBAL__N__c8866d80_35_SparseBinaryOpIntersectionKernel_cu_9e10b42f_311142_sparse_binary_op_intersection_kernel_implINS3_18CUDAKernelLauncherENS3_36CUDAValueSelectionIntersectionKernelINS3_9RhsProjOpEEElLl8EEEvRNS_6TensorERKS9_SC_RKSt6vectorIlSaIlEERKSt8optionalIS9_ESL_bbENKUlvE3_clEvEUllE_EEvRNS_18TensorIteratorBaseERKT_EUliE_EEviT1_)
        /*0064*/ 	.short	0x0210
        /*0066*/ 	.short	0x02a8


	//----- nvinfo : EIATTR_SW_WAR
	.align		4
.L_2333:
        /*0068*/ 	.byte	0x04, 0x36
        /*006a*/ 	.short	(.L_2335 - .L_2334)
.L_2334:
        /*006c*/ 	.word	0x00000008
.L_2335:


//--------------------- .nv.info._ZN2at6native27unrolled_elementwise_kernelIZZNS0_73_GLOBAL__N__c8866d80_35_SparseBinaryOpIntersectionKernel_cu_9e10b42f_311142_sparse_binary_op_intersection_kernel_implINS2_18CUDAKernelLauncherENS2_36CUDAValueSelectionIntersectionKernelINS2_9RhsProjOpEEElLl8EEEvRNS_6TensorERKS8_SB_RKSt6vectorIlSaIlEERKSt8optionalIS8_ESK_bbENKUlvE3_clEvEUllE_St5arrayIPcLm2EELi4E23TrivialOffsetCalculatorILi1EjESR_NS0_6memory15LoadWithoutCastENSS_16StoreWithoutCastEEEviT_T0_T2_T3_T4_T5_ --------------------------
	.section	.nv.info._ZN2at6native27unrolled_elementwise_kernelIZZNS0_73_GLOBAL__N__c8866d80_35_SparseBinaryOpIntersectionKernel_cu_9e10b42f_311142_sparse_binary_op_intersection_kernel_implINS2_18CUDAKernelLauncherENS2_36CUDAValueSelectionIntersectionKernelINS2_9RhsProjOpEEElLl8EEEvRNS_6TensorERKS8_SB_RKSt6vectorIlSaIlEERKSt8optionalIS8_ESK_bbENKUlvE3_clEvEUllE_St5arrayIPcLm2EELi4E23TrivialOffsetCalculatorILi1EjESR_NS0_6memory15LoadWithoutCastENSS_16StoreWithoutCastEEEviT_T0_T2_T3_T4_T5_,"",@"SHT_CUDA_INFO"
	.sectionflags	@""
	.align	4


	//----- nvinfo : EIATTR_CUDA_API_VERSION
	.align		4
        /*0000*/ 	.byte	0x04, 0x37
        /*0002*/ 	.short	(.L_2337 - .L_2336)
.L_2336:
        /*0004*/ 	.word	0x00000082


	//----- nvinfo : EIATTR_KPARAM_INFO
	.align		4
.L_2337:
        /*0008*/ 	.byte	0x04, 0x17
        /*000a*/ 	.short	(.L_2339 - .L_2338)
.L_2338:
        /*000c*/ 	.word	0x00000000
        /*0010*/ 	.short	0x0006
        /*0012*/ 	.short	0x00ab
        /*0014*/ 	.byte	0x00, 0xf0, 0x05, 0x00


	//----- nvinfo : EIATTR_KPARAM_INFO
	.align		4
.L_2339:
        /*0018*/ 	.byte	0x04, 0x17
        /*001a*/ 	.short	(.L_2341 - .L_2340)
.L_2340:
        /*001c*/ 	.word	0x00000000
        /*0020*/ 	.short	0x0005
        /*0022*/ 	.short	0x00aa
        /*0024*/ 	.byte	0x00, 0xf0, 0x05, 0x00


	//----- nvinfo : EIATTR_KPARAM_INFO
	.align		4
.L_2341:
        /*0028*/ 	.byte	0x04, 0x17
        /*002a*/ 	.short	(.L_2343 - .L_2342)
.L_2342:
        /*002c*/ 	.word	0x00000000
        /*0030*/ 	.short	0x0004
        /*0032*/ 	.short	0x00a9
        /*0034*/ 	.byte	0x00, 0xf0, 0x05, 0x00


	//----- nvinfo : EIATTR_KPARAM_INFO
	.align		4
.L_2343:
        /*0038*/ 	.byte	0x04, 0x17
        /*003a*/ 	.short	(.L_2345 - .L_2344)
.L_2344:
        /*003c*/ 	.word	0x00000000
        /*0040*/ 	.short	0x0003
        /*0042*/ 	.short	0x00a8
        /*0044*/ 	.byte	0x00, 0xf0, 0x05, 0x00


	//----- nvinfo : EIATTR_KPARAM_INFO
	.align		4
.L_2345:
        /*0048*/ 	.byte	0x04, 0x17
        /*004a*/ 	.short	(.L_2347 - .L_2346)
.L_2346:
        /*004c*/ 	.word	0x00000000
        /*0050*/ 	.short	0x0002
        /*0052*/ 	.short	0x0098
        /*0054*/ 	.byte	0x00, 0xf0, 0x41, 0x00


	//----- nvinfo : EIATTR_KPARAM_INFO
	.align		4
.L_2347:
        /*0058*/ 	.byte	0x04, 0x17
        /*005a*/ 	.short	(.L_2349 - .L_2348)
.L_2348:
        /*005c*/ 	.word	0x00000000
        /*0060*/ 	.short	0x0001
        /*0062*/ 	.short	0x0008
        /*0064*/ 	.byte	0x00, 0xf0, 0x41, 0x02


	//----- nvinfo : EIATTR_KPARAM_INFO
	.align		4
.L_2349:
        /*0068*/ 	.byte	0x04, 0x17
        /*006a*/ 	.short	(.L_2351 - .L_2350)
.L_2350:
        /*006c*/ 	.word	0x00000000
        /*0070*/ 	.short	0x0000
        /*0072*/ 	.short	0x0000
        /*0074*/ 	.byte	0x00, 0xf0, 0x11, 0x00


	//----- nvinfo : EIATTR_SPARSE_MMA_MASK
	.align		4
.L_2351:
        /*0078*/ 	.byte	0x03, 0x50
        /*007a*/ 	.short	0x0000


	//----- nvinfo : EIATTR_MAXREG_COUNT
	.align		4
        /*007c*/ 	.byte	0x03, 0x1b
        /*007e*/ 	.short	0x00ff


	//----- nvinfo : EIATTR_MERCURY_ISA_VERSION
	.align		4
        /*0080*/ 	.byte	0x03, 0x5f
        /*0082*/ 	.short	0x0101


	//----- nvinfo : EIATTR_EXIT_INSTR_OFFSETS
	.align		4
        /*0084*/ 	.byte	0x04, 0x1c
        /*0086*/ 	.short	(.L_2353 - .L_2352)


	//   ....[0]....
.L_2352:
        /*0088*/ 	.word	0x00007880


	//   ....[1]....
        /*008c*/ 	.word	0x000078d0


	//----- nvinfo : EIATTR_MAX_THREADS
	.align		4
.L_2353:
        /*0090*/ 	.byte	0x04, 0x05
        /*0092*/ 	.short	(.L_2355 - .L_2354)
.L_2354:
        /*0094*/ 	.word	0x00000080
        /*0098*/ 	.word	0x00000001
        /*009c*/ 	.word	0x00000001


	//----- nvinfo : EIATTR_CRS_STACK_SIZE
	.align		4
.L_2355:
        /*00a0*/ 	.byte	0x04, 0x1e
        /*00a2*/ 	.short	(.L_2357 - .L_2356)
.L_2356:
        /*00a4*/ 	.word	0x00000000


	//----- nvinfo : EIATTR_CBANK_PARAM_SIZE
	.align		4
.L_2357:
        /*00a8*/ 	.byte	0x03, 0x19
        /*00aa*/ 	.short	0x00ac


	//----- nvinfo : EIATTR_PARAM_CBANK
	.align		4
        /*00ac*/ 	.byte	0x04, 0x0a
        /*00ae*/ 	.short	(.L_2359 - .L_2358)
	.align		4
.L_2358:
        /*00b0*/ 	.word	index@(.nv.constant0._ZN2at6native27unrolled_elementwise_kernelIZZNS0_73_GLOBAL__N__c8866d80_35_SparseBinaryOpIntersectionKernel_cu_9e10b42f_311142_sparse_binary_op_intersection_kernel_implINS2_18CUDAKernelLauncherENS2_36CUDAValueSelectionIntersectionKernelINS2_9RhsProjOpEEElLl8EEEvRNS_6TensorERKS8_SB_RKSt6vectorIlSaIlEERKSt8optionalIS8_ESK_bbENKUlvE3_clEvEUllE_St5arrayIPcLm2EELi4E23TrivialOffsetCalculatorILi1EjESR_NS0_6memory15LoadWithoutCastENSS_16StoreWithoutCastEEEviT_T0_T2_T3_T4_T5_)
        /*00b4*/ 	.short	0x0210
        /*00b6*/ 	.short	0x00ac


	//----- nvinfo : EIATTR_SW_WAR
	.align		4
.L_2359:
        /*00b8*/ 	.byte	0x04, 0x36
        /*00ba*/ 	.short	(.L_2361 - .L_2360)
.L_2360:
        /*00bc*/ 	.word	0x00000008
.L_2361:


//--------------------- .nv.info._ZN2at6native29vectorized_elementwise_kernelILi2EZZNS0_73_GLOBAL__N__c8866d80_35_SparseBinaryOpIntersectionKernel_cu_9e10b42f_311142_sparse_binary_op_intersection_kernel_implINS2_18CUDAKernelLauncherENS2_36CUDAValueSelectionIntersectionKernelINS2_9RhsProjOpEEElLl8EEEvRNS_6TensorERKS8_SB_RKSt6vectorIlSaIlEERKSt8optionalIS8_ESK_bbENKUlvE3_clEvEUllE_St5arrayIPcLm2EEEEviT0_T1_ --------------------------
	.section	.nv.info._ZN2at6native29vectorized_elementwise_kernelILi2EZZNS0_73_GLOBAL__N__c8866d80_35_SparseBinaryOpIntersectionKernel_cu_9e10b42f_311142_sparse_binary_op_intersection_kernel_implINS2_18CUDAKernelLauncherENS2_36CUDAValueSelectionIntersectionKernelINS2_9RhsProjOpEEElLl8EEEvRNS_6TensorERKS8_SB_RKSt6vectorIlSaIlEERKSt8optionalIS8_ESK_bbENKUlvE3_clEvEUllE_St5arrayIPcLm2EEEEviT0_T1_,"",@"SHT_CUDA_INFO"
	.sectionflags	@""
	.align	4


	//----- nvinfo : EIATTR_CUDA_API_VERSION
	.align		4
        /*0000*/ 	.byte	0x04, 0x37
        /*0002*/ 	.short	(.L_2363 - .L_2362)
.L_2362:
        /*0004*/ 	.word	0x00000082


	//----- nvinfo : EIATTR_KPARAM_INFO
	.align		4
.L_2363:
        /*0008*/ 	.byte	0x04, 0x17
        /*000a*/ 	.short	(.L_2365 - .L_2364)
.L_2364:
        /*000c*/ 	.word	0x00000000
        /*0010*/ 	.short	0x0002
        /*0012*/ 	.short	0x0098
        /*0014*/ 	.byte	0x00, 0xf0, 0x41, 0x00


	//----- nvinfo : EIATTR_KPARAM_INFO
	.align		4
.L_2365:
        /*0018*/ 	.byte	0x04, 0x17
        /*001a*/ 	.short	(.L_2367 - .L_2366)
.L_2366:
        /*001c*/ 	.word	0x00000000
        /*0020*/ 	.short	0x0001
        /*0022*/ 	.short	0x0008
        /*0024*/ 	.byte	0x00, 0xf0, 0x41, 0x02


	//----- nvinfo : EIATTR_KPARAM_INFO
	.align		4
.L_2367:
        /*0028*/ 	.byte	0x04, 0x17
        /*002a*/ 	.short	(.L_2369 - .L_2368)
.L_2368:
        /*002c*/ 	.word	0x00000000
        /*0030*/ 	.short	0x0000
        /*0032*/ 	.short	0x0000
        /*0034*/ 	.byte	0x00, 0xf0, 0x11, 0x00


	//----- nvinfo : EIATTR_SPARSE_MMA_MASK
	.align		4
.L_2369:
        /*0038*/ 	.byte	0x03, 0x50
        /*003a*/ 	.short	0x0000


	//----- nvinfo : EIATTR_MAXREG_COUNT
	.align		4
        /*003c*/ 	.byte	0x03, 0x1b
        /*003e*/ 	.short	0x00ff


	//----- nvinfo : EIATTR_MERCURY_ISA_VERSION
	.align		4
        /*0040*/ 	.byte	0x03, 0x5f
        /*0042*/ 	.short	0x0101


	//----- nvinfo : EIATTR_EXIT_INSTR_OFFSETS
	.align		4
        /*0044*/ 	.byte	0x04, 0x1c
        /*0046*/ 	.short	(.L_2371 - .L_2370)


	//   ....[0]....
.L_2370:
        /*0048*/ 	.word	0x0000d9f0


	//   ....[1]....
        /*004c*/ 	.word	0x0001c380


	//   ....[2]....
        /*0050*/ 	.word	0x0001c3d0


	//----- nvinfo : EIATTR_MAX_THREADS
	.align		4
.L_2371:
        /*0054*/ 	.byte	0x04, 0x05
        /*0056*/ 	.short	(.L_2373 - .L_2372)
.L_2372:
        /*0058*/ 	.word	0x00000080
        /*005c*/ 	.word	0x00000001
        /*0060*/ 	.word	0x00000001


	//----- nvinfo : EIATTR_CRS_STACK_SIZE
	.align		4
.L_2373:
        /*0064*/ 	.byte	0x04, 0x1e
        /*0066*/ 	.short	(.L_2375 - .L_2374)
.L_2374:
        /*0068*/ 	.word	0x00000000


	//----- nvinfo : EIATTR_CBANK_PARAM_SIZE
	.align		4
.L_2375:
        /*006c*/ 	.byte	0x03, 0x19
        /*006e*/ 	.short	0x00a8


	//----- nvinfo : EIATTR_PARAM_CBANK
	.align		4
        /*0070*/ 	.byte	0x04, 0x0a
        /*0072*/ 	.short	(.L_2377 - .L_2376)
	.align		4
.L_2376:
        /*0074*/ 	.word	index@(.nv.constant0._ZN2at6native29vectorized_elementwise_kernelILi2EZZNS0_73_GLOBAL__N__c8866d80_35_SparseBinaryOpIntersectionKernel_cu_9e10b42f_311142_sparse_binary_op_intersection_kernel_implINS2_18CUDAKernelLauncherENS2_36CUDAValueSelectionIntersectionKernelINS2_9RhsProjOpEEElLl8EEEvRNS_6TensorERKS8_SB_RKSt6vectorIlSaIlEERKSt8optionalIS8_ESK_bbENKUlvE3_clEvEUllE_St5arrayIPcLm2EEEEviT0_T1_)
        /*0078*/ 	.short	0x0210
        /*007a*/ 	.short	0x00a8


	//----- nvinfo : EIATTR_SW_WAR
	.align		4
.L_2377:
        /*007c*/ 	.byte	0x04, 0x36
        /*007e*/ 	.short	(.L_2379 - .L_2378)
.L_2378:
        /*0080*/ 	.word	0x00000008
.L_2379:


//--------------------- .nv.info._ZN2at6native29vectorized_elementwise_kernelILi4EZZNS0_73_GLOBAL__N__c8866d80_35_SparseBinaryOpIntersectionKernel_cu_9e10b42f_311142_sparse_binary_op_intersection_kernel_implINS2_18CUDAKernelLauncherENS2_36CUDAValueSelectionIntersectionKernelINS2_9RhsProjOpEEElLl8EEEvRNS_6TensorERKS8_SB_RKSt6vectorIlSaIlEERKSt8optionalIS8_ESK_bbENKUlvE3_clEvEUllE_St5arrayIPcLm2EEEEviT0_T1_ --------------------------
	.section	.nv.info._ZN2at6native29vectorized_elementwise_kernelILi4EZZNS0_73_GLOBAL__N__c8866d80_35_SparseBinaryOpIntersectionKernel_cu_9e10b42f_311142_sparse_binary_op_intersection_kernel_implINS2_18CUDAKernelLauncherENS2_36CUDAValueSelectionIntersectionKernelINS2_9RhsProjOpEEElLl8EEEvRNS_6TensorERKS8_SB_RKSt6vectorIlSaIlEERKSt8optionalIS8_ESK_bbENKUlvE3_clEvEUllE_St5arrayIPcLm2EEEEviT0_T1_,"",@"SHT_CUDA_INFO"
	.sectionflags	@""
	.align	4


	//----- nvinfo : EIATTR_CUDA_API_VERSION
	.align		4
        /*0000*/ 	.byte	0x04, 0x37
        /*0002*/ 	.short	(.L_2381 - .L_2380)
.L_2380:
        /*0004*/ 	.word	0x00000082


	//----- nvinfo : EIATTR_KPARAM_INFO
	.align		4
.L_2381:
        /*0008*/ 	.byte	0x04, 0x17
        /*000a*/ 	.short	(.L_2383 - .L_2382)
.L_2382:
        /*000c*/ 	.word	0x00000000
        /*0010*/ 	.short	0x0002
        /*0012*/ 	.short	0x0098
        /*0014*/ 	.byte	0x00, 0xf0, 0x41, 0x00


	//----- nvinfo : EIATTR_KPARAM_INFO
	.align		4
.L_2383:
        /*0018*/ 	.byte	0x04, 0x17
        /*001a*/ 	.short	(.L_2385 - .L_2384)
.L_2384:
        /*001c*/ 	.word	0x00000000
        /*0020*/ 	.short	0x0001
        /*0022*/ 	.short	0x0008
        /*0024*/ 	.byte	0x00, 0xf0, 0x41, 0x02


	//----- nvinfo : EIATTR_KPARAM_INFO
	.align		4
.L_2385:
        /*0028*/ 	.byte	0x04, 0x17
        /*002a*/ 	.short	(.L_2387 - .L_2386)
.L_2386:
        /*002c*/ 	.word	0x00000000
        /*0030*/ 	.short	0x0000
        /*0032*/ 	.short	0x0000
        /*0034*/ 	.byte	0x00, 0xf0, 0x11, 0x00


	//----- nvinfo : EIATTR_SPARSE_MMA_MASK
	.align		4
.L_2387:
        /*0038*/ 	.byte	0x03, 0x50
        /*003a*/ 	.short	0x0000


	//----- nvinfo : EIATTR_MAXREG_COUNT
	.align		4
        /*003c*/ 	.byte	0x03, 0x1b
        /*003e*/ 	.short	0x00ff


	//----- nvinfo : EIATTR_MERCURY_ISA_VERSION
	.align		4
        /*0040*/ 	.byte	0x03, 0x5f
        /*0042*/ 	.short	0x0101


	//----- nvinfo : EIATTR_EXIT_INSTR_OFFSETS
	.align		4
        /*0044*/ 	.byte	0x04, 0x1c
        /*0046*/ 	.short	(.L_2389 - .L_2388)


	//   ....[0]....
.L_2388:
        /*0048*/ 	.word	0x0000d9f0


	//   ....[1]....
        /*004c*/ 	.word	0x0001c380


	//   ....[2]....
        /*0050*/ 	.word	0x0001c3d0


	//----- nvinfo : EIATTR_MAX_THREADS
	.align		4
.L_2389:
        /*0054*/ 	.byte	0x04, 0x05
        /*0056*/ 	.short	(.L_2391 - .L_2390)
.L_2390:
        /*0058*/ 	.word	0x00000080
        /*005c*/ 	.word	0x00000001
        /*0060*/ 	.word	0x00000001


	//----- nvinfo : EIATTR_CRS_STACK_SIZE
	.align		4
.L_2391:
        /*0064*/ 	.byte	0x04, 0x1e
        /*0066*/ 	.short	(.L_2393 - .L_2392)
.L_2392:
        /*0068*/ 	.word	0x00000000


	//----- nvinfo : EIATTR_CBANK_PARAM_SIZE
	.align		4
.L_2393:
        /*006c*/ 	.byte	0x03, 0x19
        /*006e*/ 	.short	0x00a8


	//----- nvinfo : EIATTR_PARAM_CBANK
	.align		4
        /*0070*/ 	.byte	0x04, 0x0a
        /*0072*/ 	.short	(.L_2395 - .L_2394)
	.align		4
.L_2394:
        /*0074*/ 	.word	index@(.nv.constant0._ZN2at6native29vectorized_elementwise_kernelILi4EZZNS0_73_GLOBAL__N__c8866d80_35_SparseBinaryOpIntersectionKernel_cu_9e10b42f_311142_sparse_binary_op_intersection_kernel_implINS2_18CUDAKernelLauncherENS2_36CUDAValueSelectionIntersectionKernelINS2_9RhsProjOpEEElLl8EEEvRNS_6TensorERKS8_SB_RKSt6vectorIlSaIlEERKSt8optionalIS8_ESK_bbENKUlvE3_clEvEUllE_St5arrayIPcLm2EEEEviT0_T1_)
        /*0078*/ 	.short	0x0210
        /*007a*/ 	.short	0x00a8


	//----- nvinfo : EIATTR_SW_WAR
	.align		4
.L_2395:
        /*007c*/ 	.byte	0x04, 0x36
        /*007e*/ 	.short	(.L_2397 - .L_2396)
.L_2396:
        /*0080*/ 	.word	0x00000008
.L_2397:


//--------------------- .nv.info._ZN2at6native29vectorized_elementwise_kernelILi8EZZNS0_73_GLOBAL__N__c8866d80_35_SparseBinaryOpIntersectionKernel_cu_9e10b42f_311142_sparse_binary_op_intersection_kernel_implINS2_18CUDAKernelLauncherENS2_36CUDAValueSelectionIntersectionKernelINS2_9RhsProjOpEEElLl8EEEvRNS_6TensorERKS8_SB_RKSt6vectorIlSaIlEERKSt8optionalIS8_ESK_bbENKUlvE3_clEvEUllE_St5arrayIPcLm2EEEEviT0_T1_ --------------------------
	.section	.nv.info._ZN2at6native29vectorized_elementwise_kernelILi8EZZNS0_73_GLOBAL__N__c8866d80_35_SparseBinaryOpIntersectionKernel_cu_9e10b42f_311142_sparse_binary_op_intersection_kernel_implINS2_18CUDAKernelLauncherENS2_36CUDAValueSelectionIntersectionKernelINS2_9RhsProjOpEEElLl8EEEvRNS_6TensorERKS8_SB_RKSt6vectorIlSaIlEERKSt8optionalIS8_ESK_bbENKUlvE3_clEvEUllE_St5arrayIPcLm2EEEEviT0_T1_,"",@"SHT_CUDA_INFO"
	.sectionflags	@""
	.align	4


	//----- nvinfo : EIATTR_CUDA_API_VERSION
	.align		4
        /*0000*/ 	.byte	0x04, 0x37
        /*0002*/ 	.short	(.L_2399 - .L_2398)
.L_2398:
        /*0004*/ 	.word	0x00000082


	//----- nvinfo : EIATTR_KPARAM_INFO
	.align		4
.L_2399:
        /*0008*/ 	.byte	0x04, 0x17
        /*000a*/ 	.short	(.L_2401 - .L_2400)
.L_2400:
        /*000c*/ 	.word	0x00000000
        /*0010*/ 	.short	0x0002
        /*0012*/ 	.short	0x0098
        /*0014*/ 	.byte	0x00, 0xf0, 0x41, 0x00


	//----- nvinfo : EIATTR_KPARAM_INFO
	.align		4
.L_2401:
        /*0018*/ 	.byte	0x04, 0x17
        /*001a*/ 	.short	(.L_2403 - .L_2402)
.L_2402:
        /*001c*/ 	.word	0x00000000
        /*0020*/ 	.short	0x0001
        /*0022*/ 	.short	0x0008
        /*0024*/ 	.byte	0x00, 0xf0, 0x41, 0x02


	//----- nvinfo : EIATTR_KPARAM_INFO
	.align		4
.L_2403:
        /*0028*/ 	.byte	0x04, 0x17
        /*002a*/ 	.short	(.L_2405 - .L_2404)
.L_2404:
        /*002c*/ 	.word	0x00000000
        /*0030*/ 	.short	0x0000
        /*0032*/ 	.short	0x0000
        /*0034*/ 	.byte	0x00, 0xf0, 0x11, 0x00


	//----- nvinfo : EIATTR_SPARSE_MMA_MASK
	.align		4
.L_2405:
        /*0038*/ 	.byte	0x03, 0x50
        /*003a*/ 	.short	0x0000


	//----- nvinfo : EIATTR_MAXREG_COUNT
	.align		4
        /*003c*/ 	.byte	0x03, 0x1b
        /*003e*/ 	.short	0x00ff


	//----- nvinfo : EIATTR_MERCURY_ISA_VERSION
	.align		4
        /*0040*/ 	.byte	0x03, 0x5f
        /*0042*/ 	.short	0x0101


	//----- nvinfo : EIATTR_EXIT_INSTR_OFFSETS
	.align		4
        /*0044*/ 	.byte	0x04, 0x1c
        /*0046*/ 	.short	(.L_2407 - .L_2406)


	//   ....[0]....
.L_2406:
        /*0048*/ 	.word	0x0000d9f0


	//   ....[1]....
        /*004c*/ 	.word	0x0001c380


	//   ....[2]....
        /*0050*/ 	.word	0x0001c3d0


	//----- nvinfo : EIATTR_MAX_THREADS
	.align		4
.L_2407:
        /*0054*/ 	.byte	0x04, 0x05
        /*0056*/ 	.short	(.L_2409 - .L_2408)
.L_2408:
        /*0058*/ 	.word	0x00000080
        /*005c*/ 	.word	0x00000001
        /*0060*/ 	.word	0x00000001


	//----- nvinfo : EIATTR_CRS_STACK_SIZE
	.align		4
.L_2409:
        /*0064*/ 	.byte	0x04, 0x1e
        /*0066*/ 	.short	(.L_2411 - .L_2410)
.L_2410:
        /*0068*/ 	.word	0x00000000


	//----- nvinfo : EIATTR_CBANK_PARAM_SIZE
	.align		4
.L_2411:
        /*006c*/ 	.byte	0x03, 0x19
        /*006e*/ 	.short	0x00a8


	//----- nvinfo : EIATTR_PARAM_CBANK
	.align		4
        /*0070*/ 	.byte	0x04, 0x0a
        /*0072*/ 	.short	(.L_2413 - .L_2412)
	.align		4
.L_2412:
        /*0074*/ 	.word	index@(.nv.constant0._ZN2at6native29vectorized_elementwise_kernelILi8EZZNS0_73_GLOBAL__N__c8866d80_35_SparseBinaryOpIntersectionKernel_cu_9e10b42f_311142_sparse_binary_op_intersection_kernel_implINS2_18CUDAKernelLauncherENS2_36CUDAValueSelectionIntersectionKernelINS2_9RhsProjOpEEElLl8EEEvRNS_6TensorERKS8_SB_RKSt6vectorIlSaIlEERKSt8optionalIS8_ESK_bbENKUlvE3_clEvEUllE_St5arrayIPcLm2EEEEviT0_T1_)
        /*0078*/ 	.short	0x0210
        /*007a*/ 	.short	0x00a8


	//----- nvinfo : EIATTR_SW_WAR
	.align		4
.L_2413:
        /*007c*/ 	.byte	0x04, 0x36
        /*007e*/ 	.short	(.L_2415 - .L_2414)
.L_2414:
        /*0080*/ 	.word	0x00000008
.L_2415:


//--------------------- .nv.info._ZN2at6native18elementwise_kernelILi128ELi4EZNS0_15gpu_kernel_implIZZNS0_73_GLOBAL__N__c8866d80_35_SparseBinaryOpIntersectionKernel_cu_9e10b42f_311142_sparse_binary_op_intersection_kernel_implINS3_18CUDAKernelLauncherENS3_36CUDAValueSelectionIntersectionKernelINS3_9RhsProjOpEEElLl8EEEvRNS_6TensorERKS9_SC_RKSt6vectorIlSaIlEERKSt8optionalIS9_ESL_bbENKUlvE1_clEvEUllE_EEvRNS_18TensorIteratorBaseERKT_EUliE_EEviT1_ --------------------------
	.section	.nv.info._ZN2at6native18elementwise_kernelILi128ELi4EZNS0_15gpu_kernel_implIZZNS0_73_GLOBAL__N__c8866d80_35_SparseBinaryOpIntersectionKernel_cu_9e10b42f_311142_sparse_binary_op_intersection_kernel_implINS3_18CUDAKernelLauncherENS3_36CUDAValueSelectionIntersectionKernelINS3_9RhsProjOpEEElLl8EEEvRNS_6TensorERKS9_SC_RKSt6vectorIlSaIlEERKSt8optionalIS9_ESL_bbENKUlvE1_clEvEUllE_EEvRNS_18TensorIteratorBaseERKT_EUliE_EEviT1_,"",@"SHT_CUDA_INFO"
	.sectionflags	@""
	.align	4


	//----- nvinfo : EIATTR_CUDA_API_VERSION
	.align		4
        /*0000*/ 	.byte	0x04, 0x37
        /*0002*/ 	.short	(.L_2417 - .L_2416)
.L_2416:
        /*0004*/ 	.word	0x00000082


	//----- nvinfo : EIATTR_KPARAM_INFO
	.align		4
.L_2417:
        /*0008*/ 	.byte	0x04, 0x17
        /*000a*/ 	.short	(.L_2419 - .L_2418)
.L_2418:
        /*000c*/ 	.word	0x00000000
        /*0010*/ 	.short	0x0001
        /*0012*/ 	.short	0x0008
        /*0014*/ 	.byte	0x00, 0xf0, 0x01, 0x0a


	//----- nvinfo : EIATTR_KPARAM_INFO
	.align		4
.L_2419:
        /*0018*/ 	.byte	0x04, 0x17
        /*001a*/ 	.short	(.L_2421 - .L_2420)
.L_2420:
        /*001c*/ 	.word	0x00000000
        /*0020*/ 	.short	0x0000
        /*0022*/ 	.short	0x0000
        /*0024*/ 	.byte	0x00, 0xf0, 0x11, 0x00


	//----- nvinfo : EIATTR_SPARSE_MMA_MASK
	.align		4
.L_2421:
        /*0028*/ 	.byte	0x03, 0x50
        /*002a*/ 	.short	0x0000


	//----- nvinfo : EIATTR_MAXREG_COUNT
	.align		4
        /*002c*/ 	.byte	0x03, 0x1b
        /*002e*/ 	.short	0x0080


	//----- nvinfo : EIATTR_EXTERNS
	.align		4
        /*0030*/ 	.byte	0x04, 0x0f
        /*0032*/ 	.short	(.L_2423 - .L_2422)


	//   ....[0]....
	.align		4
.L_2422:
        /*0034*/ 	.word	index@(__assertfail)


	//----- nvinfo : EIATTR_MERCURY_ISA_VERSION
	.align		4
.L_2423:
        /*0038*/ 	.byte	0x03, 0x5f
        /*003a*/ 	.short	0x0101


	//----- nvinfo : EIATTR_SYSCALL_OFFSETS
	.align		4
        /*003c*/ 	.byte	0x04, 0x46
        /*003e*/ 	.short	(.L_2425 - .L_2424)


	//   ....[0]....
.L_2424:
        /*0040*/ 	.word	0x000021b0


	//   ....[1]....
        /*0044*/ 	.word	0x000037b0


	//   ....[2]....
        /*0048*/ 	.word	0x00005980


	//   ....[3]....
        /*004c*/ 	.word	0x00006f80


	//   ....[4]....
        /*0050*/ 	.word	0x00009150


	//   ....[5]....
        /*0054*/ 	.word	0x0000a750


	//   ....[6]....
        /*0058*/ 	.word	0x0000c910


	//   ....[7]....
        /*005c*/ 	.word	0x0000df10


	//----- nvinfo : EIATTR_EXIT_INSTR_OFFSETS
	.align		4
.L_2425:
        /*0060*/ 	.byte	0x04, 0x1c
        /*0062*/ 	.short	(.L_2427 - .L_2426)


	//   ....[0]....
.L_2426:
        /*0064*/ 	.word	0x0000a7e0


	//   ....[1]....
        /*0068*/ 	.word	0x0000d200


	//   ....[2]....
        /*006c*/ 	.word	0x0000d220


	//   ....[3]....
        /*0070*/ 	.word	0x0000d2a0


	//   ....[4]....
        /*0074*/ 	.word	0x0000d2c0


	//   ....[5]....
        /*0078*/ 	.word	0x0000d2e0


	//   ....[6]....
        /*007c*/ 	.word	0x0000d370


	//   ....[7]....
        /*0080*/ 	.word	0x0000d3b0


	//   ....[8]....
        /*0084*/ 	.word	0x0000d450


	//   ....[9]....
        /*0088*/ 	.word	0x0000d4a0


	//   ....[10]....
        /*008c*/ 	.word	0x0000d4d0


	//   ....[11]....
        /*0090*/ 	.word	0x0000d5a0


	//   ....[12]....
        /*0094*/ 	.word	0x0000d5e0


	//   ....[13]....
        /*0098*/ 	.word	0x0000d770


	//   ....[14]....
        /*009c*/ 	.word	0x0000d8d0


	//   ....[15]....
        /*00a0*/ 	.word	0x0000d910


	//   ....[16]....
        /*00a4*/ 	.word	0x0000d9b0


	//   ....[17]....
        /*00a8*/ 	.word	0x0000db30


	//   ....[18]....
        /*00ac*/ 	.word	0x0000dcb0


	//   ....[19]....
        /*00b0*/ 	.word	0x0000de10


	//   ....[20]....
        /*00b4*/ 	.word	0x0000df20


	//   ....[21]....
        /*00b8*/ 	.word	0x0000df40


	//   ....[22]....
        /*00bc*/ 	.word	0x0000df60


	//----- nvinfo : EIATTR_MAX_THREADS
	.align		4
.L_2427:
        /*00c0*/ 	.byte	0x04, 0x05
        /*00c2*/ 	.short	(.L_2429 - .L_2428)
.L_2428:
        /*00c4*/ 	.word	0x00000080
        /*00c8*/ 	.word	0x00000001
        /*00cc*/ 	.word	0x00000001


	//----- nvinfo : EIATTR_CRS_STACK_SIZE
	.align		4
.L_2429:
        /*00d0*/ 	.byte	0x04, 0x1e
        /*00d2*/ 	.short	(.L_2431 - .L_2430)
.L_2430:
        /*00d4*/ 	.word	0x00000000


	//----- nvinfo : EIATTR_CBANK_PARAM_SIZE
	.align		4
.L_2431:
        /*00d8*/ 	.byte	0x03, 0x19
        /*00da*/ 	.short	0x0288


	//----- nvinfo : EIATTR_PARAM_CBANK
	.align		4
        /*00dc*/ 	.byte	0x04, 0x0a
        /*00de*/ 	.short	(.L_2433 - .L_2432)
	.align		4
.L_2432:
        /*00e0*/ 	.word	index@(.nv.constant0._ZN2at6native18elementwise_kernelILi128ELi4EZNS0_15gpu_kernel_implIZZNS0_73_GLOBAL__N__c8866d80_35_SparseBinaryOpIntersectionKernel_cu_9e10b42f_311142_sparse_binary_op_intersection_kernel_implINS3_18CUDAKernelLauncherENS3_36CUDAValueSelectionIntersectionKernelINS3_9RhsProjOpEEElLl8EEEvRNS_6TensorERKS9_SC_RKSt6vectorIlSaIlEERKSt8optionalIS9_ESL_bbENKUlvE1_clEvEUllE_EEvRNS_18TensorIteratorBaseERKT_EUliE_EEviT1_)
        /*00e4*/ 	.short	0x0210
        /*00e6*/ 	.short	0x0288


	//----- nvinfo : EIATTR_SW_WAR
	.align		4
.L_2433:
        /*00e8*/ 	.byte	0x04, 0x36
        /*00ea*/ 	.short	(.L_2435 - .L_2434)
.L_2434:
        /*00ec*/ 	.word	0x00000008
.L_2435:


//--------------------- .nv.info._ZN2at6native27unrolled_elementwise_kernelIZZNS0_73_GLOBAL__N__c8866d80_35_SparseBinaryOpIntersectionKernel_cu_9e10b42f_311142_sparse_binary_op_intersection_kernel_implINS2_18CUDAKernelLauncherENS2_36CUDAValueSelectionIntersectionKernelINS2_9RhsProjOpEEElLl8EEEvRNS_6TensorERKS8_SB_RKSt6vectorIlSaIlEERKSt8optionalIS8_ESK_bbENKUlvE1_clEvEUllE_St5arrayIPcLm2EELi4E23TrivialOffsetCalculatorILi1EjESR_NS0_6memory12LoadWithCastILi1EEENSS_13StoreWithCastILi1EEEEEviT_T0_T2_T3_T4_T5_ --------------------------
	.section	.nv.info._ZN2at6native27unrolled_elementwise_kernelIZZNS0_73_GLOBAL__N__c8866d80_35_SparseBinaryOpIntersectionKernel_cu_9e10b42f_311142_sparse_binary_op_intersection_kernel_implINS2_18CUDAKernelLauncherENS2_36CUDAValueSelectionIntersectionKernelINS2_9RhsProjOpEEElLl8EEEvRNS_6TensorERKS8_SB_RKSt6vectorIlSaIlEERKSt8optionalIS8_ESK_bbENKUlvE1_clEvEUllE_St5arrayIPcLm2EELi4E23TrivialOffsetCalculatorILi1EjESR_NS0_6memory12LoadWithCastILi1EEENSS_13StoreWithCastILi1EEEEEviT_T0_T2_T3_T4_T5_,"",@"SHT_CUDA_INFO"
	.sectionflags	@""
	.align	4


	//----- nvinfo : EIATTR_CUDA_API_VERSION
	.align		4
        /*0000*/ 	.byte	0x04, 0x37
        /*0002*/ 	.short	(.L_2437 - .L_2436)
.L_2436:
        /*0004*/ 	.word	0x00000082


	//----- nvinfo : EIATTR_KPARAM_INFO
	.align		4
.L_2437:
        /*0008*/ 	.byte	0x04, 0x17
        /*000a*/ 	.short	(.L_2439 - .L_2438)
.L_2438:
        /*000c*/ 	.word	0x00000000
        /*0010*/ 	.short	0x0006
        /*0012*/ 	.short	0x008c
        /*0014*/ 	.byte	0x00, 0xf0, 0x21, 0x00


	//----- nvinfo : EIATTR_KPARAM_INFO
	.align		4
.L_2439:
        /*0018*/ 	.byte	0x04, 0x17
        /*001a*/ 	.short	(.L_2441 - .L_2440)
.L_2440:
        /*001c*/ 	.word	0x00000000
        /*0020*/ 	.short	0x0005
        /*0022*/ 	.short	0x0084
        /*0024*/ 	.byte	0x00, 0xf0, 0x21, 0x00


	//----- nvinfo : EIATTR_KPARAM_INFO
	.align		4
.L_2441:
        /*0028*/ 	.byte	0x04, 0x17
        /*002a*/ 	.short	(.L_2443 - .L_2442)
.L_2442:
        /*002c*/ 	.word	0x00000000
        /*0030*/ 	.short	0x0004
        /*0032*/ 	.short	0x0081
        /*0034*/ 	.byte	0x00, 0xf0, 0x05, 0x00


	//----- nvinfo : EIATTR_KPARAM_INFO
	.align		4
.L_2443:
        /*0038*/ 	.byte	0x04, 0x17
        /*003a*/ 	.short	(.L_2445 - .L_2444)
.L_2444:
        /*003c*/ 	.word	0x00000000
        /*0040*/ 	.short	0x0003
        /*0042*/ 	.short	0x0080
        /*0044*/ 	.byte	0x00, 0xf0, 0x05, 0x00


	//----- nvinfo : EIATTR_KPARAM_INFO
	.align		4
.L_2445:
        /*0048*/ 	.byte	0x04, 0x17
        /*004a*/ 	.short	(.L_2447 - .L_2446)
.L_2446:
        /*004c*/ 	.word	0x00000000
        /*0050*/ 	.short	0x0002
        /*0052*/ 	.short	0x0070
        /*0054*/ 	.byte	0x00, 0xf0, 0x41, 0x00


	//----- nvinfo : EIATTR_KPARAM_INFO
	.align		4
.L_2447:
        /*0058*/ 	.byte	0x04, 0x17
        /*005a*/ 	.short	(.L_2449 - .L_2448)
.L_2448:
        /*005c*/ 	.word	0x00000000
        /*0060*/ 	.short	0x0001
        /*0062*/ 	.short	0x0008
        /*0064*/ 	.byte	0x00, 0xf0, 0xa1, 0x01


	//----- nvinfo : EIATTR_KPARAM_INFO
	.align		4
.L_2449:
        /*0068*/ 	.byte	0x04, 0x17
        /*006a*/ 	.short	(.L_2451 - .L_2450)
.L_2450:
        /*006c*/ 	.word	0x00000000
        /*0070*/ 	.short	0x0000
        /*0072*/ 	.short	0x0000
        /*0074*/ 	.byte	0x00, 0xf0, 0x11, 0x00


	//----- nvinfo : EIATTR_SPARSE_MMA_MASK
	.align		4
.L_2451:
        /*0078*/ 	.byte	0x03, 0x50
        /*007a*/ 	.short	0x0000


	//----- nvinfo : EIATTR_MAXREG_COUNT
	.align		4
        /*007c*/ 	.byte	0x03, 0x1b
        /*007e*/ 	.short	0x00ff


	//----- nvinfo : EIATTR_EXTERNS
	.align		4
        /*0080*/ 	.byte	0x04, 0x0f
        /*0082*/ 	.short	(.L_2453 - .L_2452)


	//   ....[0]....
	.align		4
.L_2452:
        /*0084*/ 	.word	index@(__assertfail)


	//----- nvinfo : EIATTR_MERCURY_ISA_VERSION
	.align		4
.L_2453:
        /*0088*/ 	.byte	0x03, 0x5f
        /*008a*/ 	.short	0x0101


	//----- nvinfo : EIATTR_SYSCALL_OFFSETS
	.align		4
        /*008c*/ 	.byte	0x04, 0x46
        /*008e*/ 	.short	(.L_2455 - .L_2454)


	//   ....[0]....
.L_2454:
        /*0090*/ 	.word	0x000010a0


	//   ....[1]....
        /*0094*/ 	.word	0x00001fa0


	//   ....[2]....
        /*0098*/ 	.word	0x00002eb0


	//   ....[3]....
        /*009c*/ 	.word	0x00003da0


	//   ....[4]....
        /*00a0*/ 	.word	0x0000aa50


	//   ....[5]....
        /*00a4*/ 	.word	0x0000b950


	//   ....[6]....
        /*00a8*/ 	.word	0x0000c810


	//   ....[7]....
        /*00ac*/ 	.word	0x0000d6d0


	//----- nvinfo : EIATTR_EXIT_INSTR_OFFSETS
	.align		4
.L_2455:
        /*00b0*/ 	.byte	0x04, 0x1c
        /*00b2*/ 	.short	(.L_2457 - .L_2456)


	//   ....[0]....
.L_2456:
        /*00b4*/ 	.word	0x0000c890


	//   ....[1]....
        /*00b8*/ 	.word	0x0000c9c0


	//   ....[2]....
        /*00bc*/ 	.word	0x0000c9e0


	//   ....[3]....
        /*00c0*/ 	.word	0x0000ca60


	//   ....[4]....
        /*00c4*/ 	.word	0x0000ca80


	//   ....[5]....
        /*00c8*/ 	.word	0x0000caa0


	//   ....[6]....
        /*00cc*/ 	.word	0x0000cb30


	//   ....[7]....
        /*00d0*/ 	.word	0x0000cb70


	//   ....[8]....
        /*00d4*/ 	.word	0x0000cc10


	//   ....[9]....
        /*00d8*/ 	.word	0x0000cc60


	//   ....[10]....
        /*00dc*/ 	.word	0x0000cc90


	//   ....[11]....
        /*00e0*/ 	.word	0x0000cd60


	//   ....[12]....
        /*00e4*/ 	.word	0x0000cda0


	//   ....[13]....
        /*00e8*/ 	.word	0x0000cf30


	//   ....[14]....
        /*00ec*/ 	.word	0x0000d090


	//   ....[15]....
        /*00f0*/ 	.word	0x0000d0d0


	//   ....[16]....
        /*00f4*/ 	.word	0x0000d170


	//   ....[17]....
        /*00f8*/ 	.word	0x0000d2f0


	//   ....[18]....
        /*00fc*/ 	.word	0x0000d470


	//   ....[19]....
        /*0100*/ 	.word	0x0000d5d0


	//   ....[20]....
        /*0104*/ 	.word	0x0000d6e0


	//   ....[21]....
        /*0108*/ 	.word	0x0000d700


	//   ....[22]....
        /*010c*/ 	.word	0x0000d720


	//----- nvinfo : EIATTR_MAX_THREADS
	.align		4
.L_2457:
        /*0110*/ 	.byte	0x04, 0x05
        /*0112*/ 	.short	(.L_2459 - .L_2458)
.L_2458:
        /*0114*/ 	.word	0x00000080
        /*0118*/ 	.word	0x00000001
        /*011c*/ 	.word	0x00000001


	//----- nvinfo : EIATTR_CRS_STACK_SIZE
	.align		4
.L_2459:
        /*0120*/ 	.byte	0x04, 0x1e
        /*0122*/ 	.short	(.L_2461 - .L_2460)
.L_2460:
        /*0124*/ 	.word	0x00000000


	//----- nvinfo : EIATTR_CBANK_PARAM_SIZE
	.align		4
.L_2461:
        /*0128*/ 	.byte	0x03, 0x19
        /*012a*/ 	.short	0x0094


	//----- nvinfo : EIATTR_PARAM_CBANK
	.align		4
        /*012c*/ 	.byte	0x04, 0x0a
        /*012e*/ 	.short	(.L_2463 - .L_2462)
	.align		4
.L_2462:
        /*0130*/ 	.word	index@(.nv.constant0._ZN2at6native27unrolled_elementwise_kernelIZZNS0_73_GLOBAL__N__c8866d80_35_SparseBinaryOpIntersectionKernel_cu_9e10b42f_311142_sparse_binary_op_intersection_kernel_implINS2_18CUDAKernelLauncherENS2_36CUDAValueSelectionIntersectionKernelINS2_9RhsProjOpEEElLl8EEEvRNS_6TensorERKS8_SB_RKSt6vectorIlSaIlEERKSt8optionalIS8_ESK_bbENKUlvE1_clEvEUllE_St5arrayIPcLm2EELi4E23TrivialOffsetCalculatorILi1EjESR_NS0_6memory12LoadWithCastILi1EEENSS_13StoreWithCastILi1EEEEEviT_T0_T2_T3_T4_T5_)
        /*0134*/ 	.short	0x0210
        /*0136*/ 	.short	0x0094


	//----- nvinfo : EIATTR_SW_WAR
	.align		4
.L_2463:
        /*0138*/ 	.byte	0x04, 0x36
        /*013a*/ 	.short	(.L_2465 - .L_2464)
.L_2464:
        /*013c*/ 	.word	0x00000008
.L_2465:


//--------------------- .nv.info._ZN2at6native18elementwise_kernelILi128ELi2EZNS0_22gpu_kernel_impl_nocastIZZNS0_73_GLOBAL__N__c8866d80_35_SparseBinaryOpIntersectionKernel_cu_9e10b42f_311142_sparse_binary_op_intersection_kernel_implINS3_18CUDAKernelLauncherENS3_36CUDAValueSelectionIntersectionKernelINS3_9RhsProjOpEEElLl8EEEvRNS_6TensorERKS9_SC_RKSt6vectorIlSaIlEERKSt8optionalIS9_ESL_bbENKUlvE1_clEvEUllE_EEvRNS_18TensorIteratorBaseERKT_EUliE_EEviT1_ --------------------------
	.section	.nv.info._ZN2at6native18elementwise_kernelILi128ELi2EZNS0_22gpu_kernel_impl_nocastIZZNS0_73_GLOBAL__N__c8866d80_35_SparseBinaryOpIntersectionKernel_cu_9e10b42f_311142_sparse_binary_op_intersection_kernel_implINS3_18CUDAKernelLauncherENS3_36CUDAValueSelectionIntersectionKernelINS3_9RhsProjOpEEElLl8EEEvRNS_6TensorERKS9_SC_RKSt6vectorIlSaIlEERKSt8optionalIS9_ESL_bbENKUlvE1_clEvEUllE_EEvRNS_18TensorIteratorBaseERKT_EUliE_EEviT1_,"",@"SHT_CUDA_INFO"
	.sectionflags	@""
	.align	4


	//----- nvinfo : EIATTR_CUDA_API_VERSION
	.align		4
        /*0000*/ 	.byte	0x04, 0x37
        /*0002*/ 	.short	(.L_2467 - .L_2466)
.L_2466:
        /*0004*/ 	.word	0x00000082


	//----- nvinfo : EIATTR_KPARAM_INFO
	.align		4
.L_2467:
        /*0008*/ 	.byte	0x04, 0x17
        /*000a*/ 	.short	(.L_2469 - .L_2468)
.L_2468:
        /*000c*/ 	.word	0x00000000
        /*0010*/ 	.short	0x0001
        /*0012*/ 	.short	0x0008
        /*0014*/ 	.byte	0x00, 0xf0, 0xe1, 0x09


	//----- nvinfo : EIATTR_KPARAM_INFO
	.align		4
.L_2469:
        /*0018*/ 	.byte	0x04, 0x17
        /*001a*/ 	.short	(.L_2471 - .L_2470)
.L_2470:
        /*001c*/ 	.word	0x00000000
        /*0020*/ 	.short	0x0000
        /*0022*/ 	.short	0x0000
        /*0024*/ 	.byte	0x00, 0xf0, 0x11, 0x00


	//----- nvinfo : EIATTR_SPARSE_MMA_MASK
	.align		4
.L_2471:
        /*0028*/ 	.byte	0x03, 0x50
        /*002a*/ 	.short	0x0000


	//----- nvinfo : EIATTR_MAXREG_COUNT
	.align		4
        /*002c*/ 	.byte	0x03, 0x1b
        /*002e*/ 	.short	0x0080


	//----- nvinfo : EIATTR_MERCURY_ISA_VERSION
	.align		4
        /*0030*/ 	.byte	0x03, 0x5f
        /*0032*/ 	.short	0x0101


	//----- nvinfo : EIATTR_EXIT_INSTR_OFFSETS
	.align		4
        /*0034*/ 	.byte	0x04, 0x1c
        /*0036*/ 	.short	(.L_2473 - .L_2472)


	//   ....[0]....
.L_2472:
        /*0038*/ 	.word	0x00001b60


	//   ....[1]....
        /*003c*/ 	.word	0x00003600


	//----- nvinfo : EIATTR_MAX_THREADS
	.align		4
.L_2473:
        /*0040*/ 	.byte	0x04, 0x05
        /*0042*/ 	.short	(.L_2475 - .L_2474)
.L_2474:
        /*0044*/ 	.word	0x00000080
        /*0048*/ 	.word	0x00000001
        /*004c*/ 	.word	0x00000001


	//----- nvinfo : EIATTR_CRS_STACK_SIZE
	.align		4
.L_2475:
        /*0050*/ 	.byte	0x04, 0x1e
        /*0052*/ 	.short	(.L_2477 - .L_2476)
.L_2476:
        /*0054*/ 	.word	0x00000000


	//----- nvinfo : EIATTR_CBANK_PARAM_SIZE
	.align		4
.L_2477:
        /*0058*/ 	.byte	0x03, 0x19
        /*005a*/ 	.short	0x0280


	//----- nvinfo : EIATTR_PARAM_CBANK
	.align		4
        /*005c*/ 	.byte	0x04, 0x0a
        /*005e*/ 	.short	(.L_2479 - .L_2478)
	.align		4
.L_2478:
        /*0060*/ 	.word	index@(.nv.constant0._ZN2at6native18elementwise_kernelILi128ELi2EZNS0_22gpu_kernel_impl_nocastIZZNS0_73_GLOBAL__N__c8866d80_35_SparseBinaryOpIntersectionKernel_cu_9e10b42f_311142_sparse_binary_op_intersection_kernel_implINS3_18CUDAKernelLauncherENS3_36CUDAValueSelectionIntersectionKernelINS3_9RhsProjOpEEElLl8EEEvRNS_6TensorERKS9_SC_RKSt6vectorIlSaIlEERKSt8optionalIS9_ESL_bbENKUlvE1_clEvEUllE_EEvRNS_18TensorIteratorBaseERKT_EUliE_EEviT1_)
        /*0064*/ 	.short	0x0210
        /*0066*/ 	.short	0x0280


	//----- nvinfo : EIATTR_SW_WAR
	.align		4
.L_2479:
        /*0068*/ 	.byte	0x04, 0x36
        /*006a*/ 	.short	(.L_2481 - .L_2480)
.L_2480:
        /*006c*/ 	.word	0x00000008
.L_2481:


//--------------------- .nv.info._ZN2at6native27unrolled_elementwise_kernelIZZNS0_73_GLOBAL__N__c8866d80_35_SparseBinaryOpIntersectionKernel_cu_9e10b42f_311142_sparse_binary_op_intersection_kernel_implINS2_18CUDAKernelLauncherENS2_36CUDAValueSelectionIntersectionKernelINS2_9RhsProjOpEEElLl8EEEvRNS_6TensorERKS8_SB_RKSt6vectorIlSaIlEERKSt8optionalIS8_ESK_bbENKUlvE1_clEvEUllE_St5arrayIPcLm2EELi4E23TrivialOffsetCalculatorILi1EjESR_NS0_6memory15LoadWithoutCastENSS_16StoreWithoutCastEEEviT_T0_T2_T3_T4_T5_ --------------------------
	.section	.nv.info._ZN2at6native27unrolled_elementwise_kernelIZZNS0_73_GLOBAL__N__c8866d80_35_SparseBinaryOpIntersectionKernel_cu_9e10b42f_311142_sparse_binary_op_intersection_kernel_implINS2_18CUDAKernelLauncherENS2_36CUDAValueSelectionIntersectionKernelINS2_9RhsProjOpEEElLl8EEEvRNS_6TensorERKS8_SB_RKSt6vectorIlSaIlEERKSt8optionalIS8_ESK_bbENKUlvE1_clEvEUllE_St5arrayIPcLm2EELi4E23TrivialOffsetCalculatorILi1EjESR_NS0_6memory15LoadWithoutCastENSS_16StoreWithoutCastEEEviT_T0_T2_T3_T4_T5_,"",@"SHT_CUDA_INFO"
	.sectionflags	@""
	.align	4


	//----- nvinfo : EIATTR_CUDA_API_VERSION
	.align		4
        /*0000*/ 	.byte	0x04, 0x37
        /*0002*/ 	.short	(.L_2483 - .L_2482)
.L_2482:
        /*0004*/ 	.word	0x00000082


	//----- nvinfo : EIATTR_KPARAM_INFO
	.align		4
.L_2483:
        /*0008*/ 	.byte	0x04, 0x17
        /*000a*/ 	.short	(.L_2485 - .L_2484)
.L_2484:
        /*000c*/ 	.word	0x00000000
        /*0010*/ 	.short	0x0006
        /*0012*/ 	.short	0x0083
        /*0014*/ 	.byte	0x00, 0xf0, 0x05, 0x00


	//----- nvinfo : EIATTR_KPARAM_INFO
	.align		4
.L_2485:
        /*0018*/ 	.byte	0x04, 0x17
        /*001a*/ 	.short	(.L_2487 - .L_2486)
.L_2486:
        /*001c*/ 	.word	0x00000000
        /*0020*/ 	.short	0x0005
        /*0022*/ 	.short	0x0082
        /*0024*/ 	.byte	0x00, 0xf0, 0x05, 0x00


	//----- nvinfo : EIATTR_KPARAM_INFO
	.align		4
.L_2487:
        /*0028*/ 	.byte	0x04, 0x17
        /*002a*/ 	.short	(.L_2489 - .L_2488)
.L_2488:
        /*002c*/ 	.word	0x00000000
        /*0030*/ 	.short	0x0004
        /*0032*/ 	.short	0x0081
        /*0034*/ 	.byte	0x00, 0xf0, 0x05, 0x00


	//----- nvinfo : EIATTR_KPARAM_INFO
	.align		4
.L_2489:
        /*0038*/ 	.byte	0x04, 0x17
        /*003a*/ 	.short	(.L_2491 - .L_2490)
.L_2490:
        /*003c*/ 	.word	0x00000000
        /*0040*/ 	.short	0x0003
        /*0042*/ 	.short	0x0080
        /*0044*/ 	.byte	0x00, 0xf0, 0x05, 0x00


	//----- nvinfo : EIATTR_KPARAM_INFO
	.align		4
.L_2491:
        /*0048*/ 	.byte	0x04, 0x17
        /*004a*/ 	.short	(.L_2493 - .L_2492)
.L_2492:
        /*004c*/ 	.word	0x00000000
        /*0050*/ 	.short	0x0002
        /*0052*/ 	.short	0x0070
        /*0054*/ 	.byte	0x00, 0xf0, 0x41, 0x00


	//----- nvinfo : EIATTR_KPARAM_INFO
	.align		4
.L_2493:
        /*0058*/ 	.byte	0x04, 0x17
        /*005a*/ 	.short	(.L_2495 - .L_2494)
.L_2494:
        /*005c*/ 	.word	0x00000000
        /*0060*/ 	.short	0x0001
        /*0062*/ 	.short	0x0008
        /*0064*/ 	.byte	0x00, 0xf0, 0xa1, 0x01


	//----- nvinfo : EIATTR_KPARAM_INFO
	.align		4
.L_2495:
        /*0068*/ 	.byte	0x04, 0x17
        /*006a*/ 	.short	(.L_2497 - .L_2496)
.L_2496:
        /*006c*/ 	.word	0x00000000
        /*0070*/ 	.short	0x0000
        /*0072*/ 	.short	0x0000
        /*0074*/ 	.byte	0x00, 0xf0, 0x11, 0x00


	//----- nvinfo : EIATTR_SPARSE_MMA_MASK
	.align		4
.L_2497:
        /*0078*/ 	.byte	0x03, 0x50
        /*007a*/ 	.short	0x0000


	//----- nvinfo : EIATTR_MAXREG_COUNT
	.align		4
        /*007c*/ 	.byte	0x03, 0x1b
        /*007e*/ 	.short	0x00ff


	//----- nvinfo : EIATTR_MERCURY_ISA_VERSION
	.align		4
        /*0080*/ 	.byte	0x03, 0x5f
        /*0082*/ 	.short	0x0101


	//----- nvinfo : EIATTR_EXIT_INSTR_OFFSETS
	.align		4
        /*0084*/ 	.byte	0x04, 0x1c
        /*0086*/ 	.short	(.L_2499 - .L_2498)


	//   ....[0]....
.L_2498:
        /*0088*/ 	.word	0x00006340


	//   ....[1]....
        /*008c*/ 	.word	0x000063a0


	//----- nvinfo : EIATTR_MAX_THREADS
	.align		4
.L_2499:
        /*0090*/ 	.byte	0x04, 0x05
        /*0092*/ 	.short	(.L_2501 - .L_2500)
.L_2500:
        /*0094*/ 	.word	0x00000080
        /*0098*/ 	.word	0x00000001
        /*009c*/ 	.word	0x00000001


	//----- nvinfo : EIATTR_CRS_STACK_SIZE
	.align		4
.L_2501:
        /*00a0*/ 	.byte	0x04, 0x1e
        /*00a2*/ 	.short	(.L_2503 - .L_2502)
.L_2502:
        /*00a4*/ 	.word	0x00000000


	//----- nvinfo : EIATTR_CBANK_PARAM_SIZE
	.align		4
.L_2503:
        /*00a8*/ 	.byte	0x03, 0x19
        /*00aa*/ 	.short	0x0084


	//----- nvinfo : EIATTR_PARAM_CBANK
	.align		4
        /*00ac*/ 	.byte	0x04, 0x0a
        /*00ae*/ 	.short	(.L_2505 - .L_2504)
	.align		4
.L_2504:
        /*00b0*/ 	.word	index@(.nv.constant0._ZN2at6native27unrolled_elementwise_kernelIZZNS0_73_GLOBAL__N__c8866d80_35_SparseBinaryOpIntersectionKernel_cu_9e10b42f_311142_sparse_binary_op_intersection_kernel_implINS2_18CUDAKernelLauncherENS2_36CUDAValueSelectionIntersectionKernelINS2_9RhsProjOpEEElLl8EEEvRNS_6TensorERKS8_SB_RKSt6vectorIlSaIlEERKSt8optionalIS8_ESK_bbENKUlvE1_clEvEUllE_St5arrayIPcLm2EELi4E23TrivialOffsetCalculatorILi1EjESR_NS0_6memory15LoadWithoutCastENSS_16StoreWithoutCastEEEviT_T0_T2_T3_T4_T5_)
        /*00b4*/ 	.short	0x0210
        /*00b6*/ 	.short	0x0084


	//----- nvinfo : EIATTR_SW_WAR
	.align		4
.L_2505:
        /*00b8*/ 	.byte	0x04, 0x36
        /*00ba*/ 	.short	(.L_2507 - .L_2506)
.L_2506:
        /*00bc*/ 	.word	0x00000008
.L_2507:


//--------------------- .nv.info._ZN2at6native29vectorized_elementwise_kernelILi2EZZNS0_73_GLOBAL__N__c8866d80_35_SparseBinaryOpIntersectionKernel_cu_9e10b42f_311142_sparse_binary_op_intersection_kernel_implINS2_18CUDAKernelLauncherENS2_36CUDAValueSelectionIntersectionKernelINS2_9RhsProjOpEEElLl8EEEvRNS_6TensorERKS8_SB_RKSt6vectorIlSaIlEERKSt8optionalIS8_ESK_bbENKUlvE1_clEvEUllE_St5arrayIPcLm2EEEEviT0_T1_ --------------------------
	.section	.nv.info._ZN2at6native29vectorized_elementwise_kernelILi2EZZNS0_73_GLOBAL__N__c8866d80_35_SparseBinaryOpIntersectionKernel_cu_9e10b42f_311142_sparse_binary_op_intersection_kernel_implINS2_18CUDAKernelLauncherENS2_36CUDAValueSelectionIntersectionKernelINS2_9RhsProjOpEEElLl8EEEvRNS_6TensorERKS8_SB_RKSt6vectorIlSaIlEERKSt8optionalIS8_ESK_bbENKUlvE1_clEvEUllE_St5arrayIPcLm2EEEEviT0_T1_,"",@"SHT_CUDA_INFO"
	.sectionflags	@""
	.align	4


	//----- nvinfo : EIATTR_CUDA_API_VERSION
	.align		4
        /*0000*/ 	.byte	0x04, 0x37
        /*0002*/ 	.short	(.L_2509 - .L_2508)
.L_2508:
        /*0004*/ 	.word	0x00000082


	//----- nvinfo : EIATTR_KPARAM_INFO
	.align		4
.L_2509:
        /*0008*/ 	.byte	0x04, 0x17
        /*000a*/ 	.short	(.L_2511 - .L_2510)
.L_2510:
        /*000c*/ 	.word	0x00000000
        /*0010*/ 	.short	0x0002
        /*0012*/ 	.short	0x0070
        /*0014*/ 	.byte	0x00, 0xf0, 0x41, 0x00


	//----- nvinfo : EIATTR_KPARAM_INFO
	.align		4
.L_2511:
        /*0018*/ 	.byte	0x04, 0x17
        /*001a*/ 	.short	(.L_2513 - .L_2512)
.L_2512:
        /*001c*/ 	.word	0x00000000
        /*0020*/ 	.short	0x0001
        /*0022*/ 	.short	0x0008
        /*0024*/ 	.byte	0x00, 0xf0, 0xa1, 0x01


	//----- nvinfo : EIATTR_KPARAM_INFO
	.align		4
.L_2513:
        /*0028*/ 	.byte	0x04, 0x17
        /*002a*/ 	.short	(.L_2515 - .L_2514)
.L_2514:
        /*002c*/ 	.word	0x00000000
        /*0030*/ 	.short	0x0000
        /*0032*/ 	.short	0x0000
        /*0034*/ 	.byte	0x00, 0xf0, 0x11, 0x00


	//----- nvinfo : EIATTR_SPARSE_MMA_MASK
	.align		4
.L_2515:
        /*0038*/ 	.byte	0x03, 0x50
        /*003a*/ 	.short	0x0000


	//----- nvinfo : EIATTR_MAXREG_COUNT
	.align		4
        /*003c*/ 	.byte	0x03, 0x1b
        /*003e*/ 	.short	0x00ff


	//----- nvinfo : EIATTR_MERCURY_ISA_VERSION
	.align		4
        /*0040*/ 	.byte	0x03, 0x5f
        /*0042*/ 	.short	0x0101


	//----- nvinfo : EIATTR_EXIT_INSTR_OFFSETS
	.align		4
        /*0044*/ 	.byte	0x04, 0x1c
        /*0046*/ 	.short	(.L_2517 - .L_2516)


	//   ....[0]....
.L_2516:
        /*0048*/ 	.word	0x0000b4a0


	//   ....[1]....
        /*004c*/ 	.word	0x00017200


	//   ....[2]....
        /*0050*/ 	.word	0x00017250


	//----- nvinfo : EIATTR_MAX_THREADS
	.align		4
.L_2517:
        /*0054*/ 	.byte	0x04, 0x05
        /*0056*/ 	.short	(.L_2519 - .L_2518)
.L_2518:
        /*0058*/ 	.word	0x00000080
        /*005c*/ 	.word	0x00000001
        /*0060*/ 	.word	0x00000001


	//----- nvinfo : EIATTR_CRS_STACK_SIZE
	.align		4
.L_2519:
        /*0064*/ 	.byte	0x04, 0x1e
        /*0066*/ 	.short	(.L_2521 - .L_2520)
.L_2520:
        /*0068*/ 	.word	0x00000000


	//----- nvinfo : EIATTR_CBANK_PARAM_SIZE
	.align		4
.L_2521:
        /*006c*/ 	.byte	0x03, 0x19
        /*006e*/ 	.short	0x0080


	//----- nvinfo : EIATTR_PARAM_CBANK
	.align		4
        /*0070*/ 	.byte	0x04, 0x0a
        /*0072*/ 	.short	(.L_2523 - .L_2522)
	.align		4
.L_2522:
        /*0074*/ 	.word	index@(.nv.constant0._ZN2at6native29vectorized_elementwise_kernelILi2EZZNS0_73_GLOBAL__N__c8866d80_35_SparseBinaryOpIntersectionKernel_cu_9e10b42f_311142_sparse_binary_op_intersection_kernel_implINS2_18CUDAKernelLauncherENS2_36CUDAValueSelectionIntersectionKernelINS2_9RhsProjOpEEElLl8EEEvRNS_6TensorERKS8_SB_RKSt6vectorIlSaIlEERKSt8optionalIS8_ESK_bbENKUlvE1_clEvEUllE_St5arrayIPcLm2EEEEviT0_T1_)
        /*0078*/ 	.short	0x0210
        /*007a*/ 	.short	0x0080


	//----- nvinfo : EIATTR_SW_WAR
	.align		4
.L_2523:
        /*007c*/ 	.byte	0x04, 0x36
        /*007e*/ 	.short	(.L_2525 - .L_2524)
.L_2524:
        /*0080*/ 	.word	0x00000008
.L_2525:


//--------------------- .nv.info._ZN2at6native29vectorized_elementwise_kernelILi4EZZNS0_73_GLOBAL__N__c8866d80_35_SparseBinaryOpIntersectionKernel_cu_9e10b42f_311142_sparse_binary_op_intersection_kernel_implINS2_18CUDAKernelLauncherENS2_36CUDAValueSelectionIntersectionKernelINS2_9RhsProjOpEEElLl8EEEvRNS_6TensorERKS8_SB_RKSt6vectorIlSaIlEERKSt8optionalIS8_ESK_bbENKUlvE1_clEvEUllE_St5arrayIPcLm2EEEEviT0_T1_ --------------------------
	.section	.nv.info._ZN2at6native29vectorized_elementwise_kernelILi4EZZNS0_73_GLOBAL__N__c8866d80_35_SparseBinaryOpIntersectionKernel_cu_9e10b42f_311142_sparse_binary_op_intersection_kernel_implINS2_18CUDAKernelLauncherENS2_36CUDAValueSelectionIntersectionKernelINS2_9RhsProjOpEEElLl8EEEvRNS_6TensorERKS8_SB_RKSt6vectorIlSaIlEERKSt8optionalIS8_ESK_bbENKUlvE1_clEvEUllE_St5arrayIPcLm2EEEEviT0_T1_,"",@"SHT_CUDA_INFO"
	.sectionflags	@""
	.align	4


	//----- nvinfo : EIATTR_CUDA_API_VERSION
	.align		4
        /*0000*/ 	.byte	0x04, 0x37
        /*0002*/ 	.short	(.L_2527 - .L_2526)
.L_2526:
        /*0004*/ 	.word	0x00000082


	//----- nvinfo : EIATTR_KPARAM_INFO
	.align		4
.L_2527:
        /*0008*/ 	.byte	0x04, 0x17
        /*000a*/ 	.short	(.L_2529 - .L_2528)
.L_2528:
        /*000c*/ 	.word	0x00000000
        /*0010*/ 	.short	0x0002
        /*0012*/ 	.short	0x0070
        /*0014*/ 	.byte	0x00, 0xf0, 0x41, 0x00


	//----- nvinfo : EIATTR_KPARAM_INFO
	.align		4
.L_2529:
        /*0018*/ 	.byte	0x04, 0x17
        /*001a*/ 	.short	(.L_2531 - .L_2530)
.L_2530:
        /*001c*/ 	.word	0x00000000
        /*0020*/ 	.short	0x0001
        /*0022*/ 	.short	0x0008
        /*0024*/ 	.byte	0x00, 0xf0, 0xa1, 0x01


	//----- nvinfo : EIATTR_KPARAM_INFO
	.align		4
.L_2531:
        /*0028*/ 	.byte	0x04, 0x17
        /*002a*/ 	.short	(.L_2533 - .L_2532)
.L_2532:
        /*002c*/ 	.word	0x00000000
        /*0030*/ 	.short	0x0000
        /*0032*/ 	.short	0x0000
        /*0034*/ 	.byte	0x00, 0xf0, 0x11, 0x00


	//----- nvinfo : EIATTR_SPARSE_MMA_MASK
	.align		4
.L_2533:
        /*0038*/ 	.byte	0x03, 0x50
        /*003a*/ 	.short	0x0000


	//----- nvinfo : EIATTR_MAXREG_COUNT
	.align		4
        /*003c*/ 	.byte	0x03, 0x1b
        /*003e*/ 	.short	0x00ff


	//----- nvinfo : EIATTR_MERCURY_ISA_VERSION
	.align		4
        /*0040*/ 	.byte	0x03, 0x5f
        /*0042*/ 	.short	0x0101


	//----- nvinfo : EIATTR_EXIT_INSTR_OFFSETS
	.align		4
        /*0044*/ 	.byte	0x04, 0x1c
        /*0046*/ 	.short	(.L_2535 - .L_2534)


	//   ....[0]....
.L_2534:
        /*0048*/ 	.word	0x0000b4a0


	//   ....[1]....
        /*004c*/ 	.word	0x00017200


	//   ....[2]....
        /*0050*/ 	.word	0x00017250


	//----- nvinfo : EIATTR_MAX_THREADS
	.align		4
.L_2535:
        /*0054*/ 	.byte	0x04, 0x05
        /*0056*/ 	.short	(.L_2537 - .L_2536)
.L_2536:
        /*0058*/ 	.word	0x00000080
        /*005c*/ 	.word	0x00000001
        /*0060*/ 	.word	0x00000001


	//----- nvinfo : EIATTR_CRS_STACK_SIZE
	.align		4
.L_2537:
        /*0064*/ 	.byte	0x04, 0x1e
        /*0066*/ 	.short	(.L_2539 - .L_2538)
.L_2538:
        /*0068*/ 	.word	0x00000000


	//----- nvinfo : EIATTR_CBANK_PARAM_SIZE
	.align		4
.L_2539:
        /*006c*/ 	.byte	0x03, 0x19
        /*006e*/ 	.short	0x0080


	//----- nvinfo : EIATTR_PARAM_CBANK
	.align		4
        /*0070*/ 	.byte	0x04, 0x0a
        /*0072*/ 	.short	(.L_2541 - .L_2540)
	.align		4
.L_2540:
        /*0074*/ 	.word	index@(.nv.constant0._ZN2at6native29vectorized_elementwise_kernelILi4EZZNS0_73_GLOBAL__N__c8866d80_35_SparseBinaryOpIntersectionKernel_cu_9e10b42f_311142_sparse_binary_op_intersection_kernel_implINS2_18CUDAKernelLauncherENS2_36CUDAValueSelectionIntersectionKernelINS2_9RhsProjOpEEElLl8EEEvRNS_6TensorERKS8_SB_RKSt6vectorIlSaIlEERKSt8optionalIS8_ESK_bbENKUlvE1_clEvEUllE_St5arrayIPcLm2EEEEviT0_T1_)
        /*0078*/ 	.short	0x0210
        /*007a*/ 	.short	0x0080


	//----- nvinfo : EIATTR_SW_WAR
	.align		4
.L_2541:
        /*007c*/ 	.byte	0x04, 0x36
        /*007e*/ 	.short	(.L_2543 - .L_2542)
.L_2542:
        /*0080*/ 	.word	0x00000008
.L_2543:


//--------------------- .nv.info._ZN2at6native29vectorized_elementwise_kernelILi8EZZNS0_73_GLOBAL__N__c8866d80_35_SparseBinaryOpIntersectionKernel_cu_9e10b42f_311142_sparse_binary_op_intersection_kernel_implINS2_18CUDAKernelLauncherENS2_36CUDAValueSelectionIntersectionKernelINS2_9RhsProjOpEEElLl8EEEvRNS_6TensorERKS8_SB_RKSt6vectorIlSaIlEERKSt8optionalIS8_ESK_bbENKUlvE1_clEvEUllE_St5arrayIPcLm2EEEEviT0_T1_ --------------------------
	.section	.nv.info._ZN2at6native29vectorized_elementwise_kernelILi8EZZNS0_73_GLOBAL__N__c8866d80_35_SparseBinaryOpIntersectionKernel_cu_9e10b42f_311142_sparse_binary_op_intersection_kernel_implINS2_18CUDAKernelLauncherENS2_36CUDAValueSelectionIntersectionKernelINS2_9RhsProjOpEEElLl8EEEvRNS_6TensorERKS8_SB_RKSt6vectorIlSaIlEERKSt8optionalIS8_ESK_bbENKUlvE1_clEvEUllE_St5arrayIPcLm2EEEEviT0_T1_,"",@"SHT_CUDA_INFO"
	.sectionflags	@""
	.align	4


	//----- nvinfo : EIATTR_CUDA_API_VERSION
	.align		4
        /*0000*/ 	.byte	0x04, 0x37
        /*0002*/ 	.short	(.L_2545 - .L_2544)
.L_2544:
        /*0004*/ 	.word	0x00000082


	//----- nvinfo : EIATTR_KPARAM_INFO
	.align		4
.L_2545:
        /*0008*/ 	.byte	0x04, 0x17
        /*000a*/ 	.short	(.L_2547 - .L_2546)
.L_2546:
        /*000c*/ 	.word	0x00000000
        /*0010*/ 	.short	0x0002
        /*0012*/ 	.short	0x0070
        /*0014*/ 	.byte	0x00, 0xf0, 0x41, 0x00


	//----- nvinfo : EIATTR_KPARAM_INFO
	.align		4
.L_2547:
        /*0018*/ 	.byte	0x04, 0x17
        /*001a*/ 	.short	(.L_2549 - .L_2548)
.L_2548:
        /*001c*/ 	.word	0x00000000
        /*0020*/ 	.short	0x0001
        /*0022*/ 	.short	0x0008
        /*0024*/ 	.byte	0x00, 0xf0, 0xa1, 0x01


	//----- nvinfo : EIATTR_KPARAM_INFO
	.align		4
.L_2549:
        /*0028*/ 	.byte	0x04, 0x17
        /*002a*/ 	.short	(.L_2551 - .L_2550)
.L_2550:
        /*002c*/ 	.word	0x00000000
        /*0030*/ 	.short	0x0000
        /*0032*/ 	.short	0x0000
        /*0034*/ 	.byte	0x00, 0xf0, 0x11, 0x00


	//----- nvinfo : EIATTR_SPARSE_MMA_MASK
	.align		4
.L_2551:
        /*0038*/ 	.byte	0x03, 0x50
        /*003a*/ 	.short	0x0000


	//----- nvinfo : EIATTR_MAXREG_COUNT
	.align		4
        /*003c*/ 	.byte	0x03, 0x1b
        /*003e*/ 	.short	0x00ff


	//----- nvinfo : EIATTR_MERCURY_ISA_VERSION
	.align		4
        /*0040*/ 	.byte	0x03, 0x5f
        /*0042*/ 	.short	0x0101


	//----- nvinfo : EIATTR_EXIT_INSTR_OFFSETS
	.align		4
        /*0044*/ 	.byte	0x04, 0x1c
        /*0046*/ 	.short	(.L_2553 - .L_2552)


	//   ....[0]....
.L_2552:
        /*0048*/ 	.word	0x0000b4a0


	//   ....[1]....
        /*004c*/ 	.word	0x00017200


	//   ....[2]....
        /*0050*/ 	.word	0x00017250


	//----- nvinfo : EIATTR_MAX_THREADS
	.align		4
.L_2553:
        /*0054*/ 	.byte	0x04, 0x05
        /*0056*/ 	.short	(.L_2555 - .L_2554)
.L_2554:
        /*0058*/ 	.word	0x00000080
        /*005c*/ 	.word	0x00000001
        /*0060*/ 	.word	0x00000001


	//----- nvinfo : EIATTR_CRS_STACK_SIZE
	.align		4
.L_2555:
        /*0064*/ 	.byte	0x04, 0x1e
        /*0066*/ 	.short	(.L_2557 - .L_2556)
.L_2556:
        /*0068*/ 	.word	0x00000000


	//----- nvinfo : EIATTR_CBANK_PARAM_SIZE
	.align		4
.L_2557:
        /*006c*/ 	.byte	0x03, 0x19
        /*006e*/ 	.short	0x0080


	//----- nvinfo : EIATTR_PARAM_CBANK
	.align		4
        /*0070*/ 	.byte	0x04, 0x0a
        /*0072*/ 	.short	(.L_2559 - .L_2558)
	.align		4
.L_2558:
        /*0074*/ 	.word	index@(.nv.constant0._ZN2at6native29vectorized_elementwise_kernelILi8EZZNS0_73_GLOBAL__N__c8866d80_35_SparseBinaryOpIntersectionKernel_cu_9e10b42f_311142_sparse_binary_op_intersection_kernel_implINS2_18CUDAKernelLauncherENS2_36CUDAValueSelectionIntersectionKernelINS2_9RhsProjOpEEElLl8EEEvRNS_6TensorERKS8_SB_RKSt6vectorIlSaIlEERKSt8optionalIS8_ESK_bbENKUlvE1_clEvEUllE_St5arrayIPcLm2EEEEviT0_T1_)
        /*0078*/ 	.short	0x0210
        /*007a*/ 	.short	0x0080


	//----- nvinfo : EIATTR_SW_WAR
	.align		4
.L_2559:
        /*007c*/ 	.byte	0x04, 0x36
        /*007e*/ 	.short	(.L_2561 - .L_2560)
.L_2560:
        /*0080*/ 	.word	0x00000008
.L_2561:


//--------------------- .nv.info._ZN2at6native18elementwise_kernelILi128ELi4EZNS0_15gpu_kernel_implIZZNS0_73_GLOBAL__N__c8866d80_35_SparseBinaryOpIntersectionKernel_cu_9e10b42f_311142_sparse_binary_op_intersection_kernel_implINS3_18CUDAKernelLauncherENS3_36CUDAValueSelectionIntersectionKernelINS3_5MulOpEEElLl0EEEvRNS_6TensorERKS9_SC_RKSt6vectorIlSaIlEERKSt8optionalIS9_ESL_bbENKUlvE3_clEvEUllE_EEvRNS_18TensorIteratorBaseERKT_EUliE_EEviT1_ --------------------------
	.section	.nv.info._ZN2at6native18elementwise_kernelILi128ELi4EZNS0_15gpu_kernel_implIZZNS0_73_GLOBAL__N__c8866d80_35_SparseBinaryOpIntersectionKernel_cu_9e10b42f_311142_sparse_binary_op_intersection_kernel_implINS3_18CUDAKernelLauncherENS3_36CUDAValueSelectionIntersectionKernelINS3_5MulOpEEElLl0EEEvRNS_6TensorERKS9_SC_RKSt6vectorIlSaIlEERKSt8optionalIS9_ESL_bbENKUlvE3_clEvEUllE_EEvRNS_18TensorIteratorBaseERKT_EUliE_EEviT1_,"",@"SHT_CUDA_INFO"
	.sectionflags	@""
	.align	4


	//----- nvinfo : EIATTR_CUDA_API_VERSION
	.align		4
        /*0000*/ 	.byte	0x04, 0x37
        /*0002*/ 	.short	(.L_2563 - .L_2562)
.L_2562:
        /*0004*/ 	.word	0x00000082


	//----- nvinfo : EIATTR_KPARAM_INFO
	.align		4
.L_2563:
        /*0008*/ 	.byte	0x04, 0x17
        /*000a*/ 	.short	(.L_2565 - .L_2564)
.L_2564:
        /*000c*/ 	.word	0x00000000
        /*0010*/ 	.short	0x0001
        /*0012*/ 	.short	0x0008
        /*0014*/ 	.byte	0x00, 0xf0, 0xc1, 0x09


	//----- nvinfo : EIATTR_KPARAM_INFO
	.align		4
.L_2565:
        /*0018*/ 	.byte	0x04, 0x17
        /*001a*/ 	.short	(.L_2567 - .L_2566)
.L_2566:
        /*001c*/ 	.word	0x00000000
        /*0020*/ 	.short	0x0000
        /*0022*/ 	.short	0x0000
        /*0024*/ 	.byte	0x00, 0xf0, 0x11, 0x00


	//----- nvinfo : EIATTR_SPARSE_MMA_MASK
	.align		4
.L_2567:
        /*0028*/ 	.byte	0x03, 0x50
        /*002a*/ 	.short	0x0000


	//----- nvinfo : EIATTR_MAXREG_COUNT
	.align		4
        /*002c*/ 	.byte	0x03, 0x1b
        /*002e*/ 	.short	0x0080


	//----- nvinfo : EIATTR_EXTERNS
	.align		4
        /*0030*/ 	.byte	0x04, 0x0f
        /*0032*/ 	.short	(.L_2569 - .L_2568)


	//   ....[0]....
	.align		4
.L_2568:
        /*0034*/ 	.word	index@(__assertfail)


	//----- nvinfo : EIATTR_MERCURY_ISA_VERSION
	.align		4
.L_2569:
        /*0038*/ 	.byte	0x03, 0x5f
        /*003a*/ 	.short	0x0101


	//----- nvinfo : EIATTR_SYSCALL_OFFSETS
	.align		4
        /*003c*/ 	.byte	0x04, 0x46
        /*003e*/ 	.short	(.L_2571 - .L_2570)


	//   ....[0]....
.L_2570:
        /*0040*/ 	.word	0x000021b0


	//   ....[1]....
        /*0044*/ 	.word	0x00004600


	//   ....[2]....
        /*0048*/ 	.word	0x00006800


	//   ....[3]....
        /*004c*/ 	.word	0x00008c10


	//   ....[4]....
        /*0050*/ 	.word	0x0000ade0


	//   ....[5]....
        /*0054*/ 	.word	0x0000d1f0


	//   ....[6]....
        /*0058*/ 	.word	0x0000f3b0


	//   ....[7]....
        /*005c*/ 	.word	0x00011790


	//----- nvinfo : EIATTR_EXIT_INSTR_OFFSETS
	.align		4
.L_2571:
        /*0060*/ 	.byte	0x04, 0x1c
        /*0062*/ 	.short	(.L_2573 - .L_2572)


	//   ....[0]....
.L_2572:
        /*0064*/ 	.word	0x0000d280


	//   ....[1]....
        /*0068*/ 	.word	0x00011180


	//   ....[2]....
        /*006c*/ 	.word	0x000111a0


	//   ....[3]....
        /*0070*/ 	.word	0x00011220


	//   ....[4]....
        /*0074*/ 	.word	0x00011240


	//   ....[5]....
        /*0078*/ 	.word	0x00011260


	//   ....[6]....
        /*007c*/ 	.word	0x000112e0


	//   ....[7]....
        /*0080*/ 	.word	0x00011300


	//   ....[8]....
        /*0084*/ 	.word	0x00011380


	//   ....[9]....
        /*0088*/ 	.word	0x000113a0


	//   ....[10]....
        /*008c*/ 	.word	0x000113c0


	//   ....[11]....
        /*0090*/ 	.word	0x00011460


	//   ....[12]....
        /*0094*/ 	.word	0x00011480


	//   ....[13]....
        /*0098*/ 	.word	0x00011500


	//   ....[14]....
        /*009c*/ 	.word	0x00011520


	//   ....[15]....
        /*00a0*/ 	.word	0x00011540


	//   ....[16]....
        /*00a4*/ 	.word	0x000115e0


	//   ....[17]....
        /*00a8*/ 	.word	0x00011600


	//   ....[18]....
        /*00ac*/ 	.word	0x00011620


	//   ....[19]....
        /*00b0*/ 	.word	0x00011690


	//   ....[20]....
        /*00b4*/ 	.word	0x000117a0


	//   ....[21]....
        /*00b8*/ 	.word	0x000117c0


	//   ....[22]....
        /*00bc*/ 	.word	0x000117e0


	//----- nvinfo : EIATTR_MAX_THREADS
	.align		4
.L_2573:
        /*00c0*/ 	.byte	0x04, 0x05
        /*00c2*/ 	.short	(.L_2575 - .L_2574)
.L_2574:
        /*00c4*/ 	.word	0x00000080
        /*00c8*/ 	.word	0x00000001
        /*00cc*/ 	.word	0x00000001


	//----- nvinfo : EIATTR_CRS_STACK_SIZE
	.align		4
.L_2575:
        /*00d0*/ 	.byte	0x04, 0x1e
        /*00d2*/ 	.short	(.L_2577 - .L_2576)
.L_2576:
        /*00d4*/ 	.word	0x00000000


	//----- nvinfo : EIATTR_CBANK_PARAM_SIZE
	.align		4
.L_2577:
        /*00d8*/ 	.byte	0x03, 0x19
        /*00da*/ 	.short	0x0278


	//----- nvinfo : EIATTR_PARAM_CBANK
	.align		4
        /*00dc*/ 	.byte	0x04, 0x0a
        /*00de*/ 	.short	(.L_2579 - .L_2578)
	.align		4
.L_2578:
        /*00e0*/ 	.word	index@(.nv.constant0._ZN2at6native18elementwise_kernelILi128ELi4EZNS0_15gpu_kernel_implIZZNS0_73_GLOBAL__N__c8866d80_35_SparseBinaryOpIntersectionKernel_cu_9e10b42f_311142_sparse_binary_op_intersection_kernel_implINS3_18CUDAKernelLauncherENS3_36CUDAValueSelectionIntersectionKernelINS3_5MulOpEEElLl0EEEvRNS_6TensorERKS9_SC_RKSt6vectorIlSaIlEERKSt8optionalIS9_ESL_bbENKUlvE3_clEvEUllE_EEvRNS_18TensorIteratorBaseERKT_EUliE_EEviT1_)
        /*00e4*/ 	.short	0x0210
        /*00e6*/ 	.short	0x0278


	//----- nvinfo : EIATTR_SW_WAR
	.align		4
.L_2579:
        /*00e8*/ 	.byte	0x04, 0x36
        /*00ea*/ 	.short	(.L_2581 - .L_2580)
.L_2580:
        /*00ec*/ 	.word	0x00000008
.L_2581:


//--------------------- .nv.info._ZN2at6native27unrolled_elementwise_kernelIZZNS0_73_GLOBAL__N__c8866d80_35_SparseBinaryOpIntersectionKernel_cu_9e10b42f_311142_sparse_binary_op_intersection_kernel_implINS2_18CUDAKernelLauncherENS2_36CUDAValueSelectionIntersectionKernelINS2_5MulOpEEElLl0EEEvRNS_6TensorERKS8_SB_RKSt6vectorIlSaIlEERKSt8optionalIS8_ESK_bbENKUlvE3_clEvEUllE_St5arrayIPcLm2EELi4E23TrivialOffsetCalculatorILi1EjESR_NS0_6memory12LoadWithCastILi1EEENSS_13StoreWithCastILi1EEEEEviT_T0_T2_T3_T4_T5_ --------------------------
	.section	.nv.info._ZN2at6native27unrolled_elementwise_kernelIZZNS0_73_GLOBAL__N__c8866d80_35_SparseBinaryOpIntersectionKernel_cu_9e10b42f_311142_sparse_binary_op_intersection_kernel_implINS2_18CUDAKernelLauncherENS2_36CUDAValueSelectionIntersectionKernelINS2_5MulOpEEElLl0EEEvRNS_6TensorERKS8_SB_RKSt6vectorIlSaIlEERKSt8optionalIS8_ESK_bbENKUlvE3_clEvEUllE_St5arrayIPcLm2EELi4E23TrivialOffsetCalculatorILi1EjESR_NS0_6memory12LoadWithCastILi1EEENSS_13StoreWithCastILi1EEEEEviT_T0_T2_T3_T4_T5_,"",@"SHT_CUDA_INFO"
	.sectionflags	@""
	.align	4


	//----- nvinfo : EIATTR_CUDA_API_VERSION
	.align		4
        /*0000*/ 	.byte	0x04, 0x37
        /*0002*/ 	.short	(.L_2583 - .L_2582)
.L_2582:
        /*0004*/ 	.word	0x00000082


	//----- nvinfo : EIATTR_KPARAM_INFO
	.align		4
.L_2583:
        /*0008*/ 	.byte	0x04, 0x17
        /*000a*/ 	.short	(.L_2585 - .L_2584)
.L_2584:
        /*000c*/ 	.word	0x00000000
        /*0010*/ 	.short	0x0006
        /*0012*/ 	.short	0x007c
        /*0014*/ 	.byte	0x00, 0xf0, 0x21, 0x00


	//----- nvinfo : EIATTR_KPARAM_INFO
	.align		4
.L_2585:
        /*0018*/ 	.byte	0x04, 0x17
        /*001a*/ 	.short	(.L_2587 - .L_2586)
.L_2586:
        /*001c*/ 	.word	0x00000000
        /*0020*/ 	.short	0x0005
        /*0022*/ 	.short	0x0074
        /*0024*/ 	.byte	0x00, 0xf0, 0x21, 0x00


	//----- nvinfo : EIATTR_KPARAM_INFO
	.align		4
.L_2587:
        /*0028*/ 	.byte	0x04, 0x17
        /*002a*/ 	.short	(.L_2589 - .L_2588)
.L_2588:
        /*002c*/ 	.word	0x00000000
        /*0030*/ 	.short	0x0004
        /*0032*/ 	.short	0x0071
        /*0034*/ 	.byte	0x00, 0xf0, 0x05, 0x00


	//----- nvinfo : EIATTR_KPARAM_INFO
	.align		4
.L_2589:
        /*0038*/ 	.byte	0x04, 0x17
        /*003a*/ 	.short	(.L_2591 - .L_2590)
.L_2590:
        /*003c*/ 	.word	0x00000000
        /*0040*/ 	.short	0x0003
        /*0042*/ 	.short	0x0070
        /*0044*/ 	.byte	0x00, 0xf0, 0x05, 0x00


	//----- nvinfo : EIATTR_KPARAM_INFO
	.align		4
.L_2591:
        /*0048*/ 	.byte	0x04, 0x17
        /*004a*/ 	.short	(.L_2593 - .L_2592)
.L_2592:
        /*004c*/ 	.word	0x00000000
        /*0050*/ 	.short	0x0002
        /*0052*/ 	.short	0x0060
        /*0054*/ 	.byte	0x00, 0xf0, 0x41, 0x00


	//----- nvinfo : EIATTR_KPARAM_INFO
	.align		4
.L_2593:
        /*0058*/ 	.byte	0x04, 0x17
        /*005a*/ 	.short	(.L_2595 - .L_2594)
.L_2594:
        /*005c*/ 	.word	0x00000000
        /*0060*/ 	.short	0x0001
        /*0062*/ 	.short	0x0008
        /*0064*/ 	.byte	0x00, 0xf0, 0x61, 0x01


	//----- nvinfo : EIATTR_KPARAM_INFO
	.align		4
.L_2595:
        /*0068*/ 	.byte	0x04, 0x17
        /*006a*/ 	.short	(.L_2597 - .L_2596)
.L_2596:
        /*006c*/ 	.word	0x00000000
        /*0070*/ 	.short	0x0000
        /*0072*/ 	.short	0x0000
        /*0074*/ 	.byte	0x00, 0xf0, 0x11, 0x00


	//----- nvinfo : EIATTR_SPARSE_MMA_MASK
	.align		4
.L_2597:
        /*0078*/ 	.byte	0x03, 0x50
        /*007a*/ 	.short	0x0000


	//----- nvinfo : EIATTR_MAXREG_COUNT
	.align		4
        /*007c*/ 	.byte	0x03, 0x1b
        /*007e*/ 	.short	0x00ff


	//----- nvinfo : EIATTR_EXTERNS
	.align		4
        /*0080*/ 	.byte	0x04, 0x0f
        /*0082*/ 	.short	(.L_2599 - .L_2598)


	//   ....[0]....
	.align		4
.L_2598:
        /*0084*/ 	.word	index@(__assertfail)


	//----- nvinfo : EIATTR_MERCURY_ISA_VERSION
	.align		4
.L_2599:
        /*0088*/ 	.byte	0x03, 0x5f
        /*008a*/ 	.short	0x0101


	//----- nvinfo : EIATTR_SYSCALL_OFFSETS
	.align		4
        /*008c*/ 	.byte	0x04, 0x46
        /*008e*/ 	.short	(.L_2601 - .L_2600)


	//   ....[0]....
.L_2600:
        /*0090*/ 	.word	0x00000ef0


	//   ....[1]....
        /*0094*/ 	.word	0x00001df0


	//   ....[2]....
        /*0098*/ 	.word	0x00002d00


	//   ....[3]....
        /*009c*/ 	.word	0x00003bf0


	//   ....[4]....
        /*00a0*/ 	.word	0x0000d430


	//   ....[5]....
        /*00a4*/ 	.word	0x0000dc30


	//   ....[6]....
        /*00a8*/ 	.word	0x0000e3f0


	//   ....[7]....
        /*00ac*/ 	.word	0x0000ebb0


	//----- nvinfo : EIATTR_EXIT_INSTR_OFFSETS
	.align		4
.L_2601:
        /*00b0*/ 	.byte	0x04, 0x1c
        /*00b2*/ 	.short	(.L_2603 - .L_2602)


	//   ....[0]....
.L_2602:
        /*00b4*/ 	.word	0x0000e470


	//   ....[1]....
        /*00b8*/ 	.word	0x0000e5a0


	//   ....[2]....
        /*00bc*/ 	.word	0x0000e5c0


	//   ....[3]....
        /*00c0*/ 	.word	0x0000e640


	//   ....[4]....
        /*00c4*/ 	.word	0x0000e660


	//   ....[5]....
        /*00c8*/ 	.word	0x0000e680


	//   ....[6]....
        /*00cc*/ 	.word	0x0000e700


	//   ....[7]....
        /*00d0*/ 	.word	0x0000e720


	//   ....[8]....
        /*00d4*/ 	.word	0x0000e7a0


	//   ....[9]....
        /*00d8*/ 	.word	0x0000e7c0


	//   ....[10]....
        /*00dc*/ 	.word	0x0000e7e0


	//   ....[11]....
        /*00e0*/ 	.word	0x0000e880


	//   ....[12]....
        /*00e4*/ 	.word	0x0000e8a0


	//   ....[13]....
        /*00e8*/ 	.word	0x0000e920


	//   ....[14]....
        /*00ec*/ 	.word	0x0000e940


	//   ....[15]....
        /*00f0*/ 	.word	0x0000e960


	//   ....[16]....
        /*00f4*/ 	.word	0x0000ea00


	//   ....[17]....
        /*00f8*/ 	.word	0x0000ea20


	//   ....[18]....
        /*00fc*/ 	.word	0x0000ea40


	//   ....[19]....
        /*0100*/ 	.word	0x0000eab0


	//   ....[20]....
        /*0104*/ 	.word	0x0000ebc0


	//   ....[21]....
        /*0108*/ 	.word	0x0000ebe0


	//   ....[22]....
        /*010c*/ 	.word	0x0000ec00


	//----- nvinfo : EIATTR_MAX_THREADS
	.align		4
.L_2603:
        /*0110*/ 	.byte	0x04, 0x05
        /*0112*/ 	.short	(.L_2605 - .L_2604)
.L_2604:
        /*0114*/ 	.word	0x00000080
        /*0118*/ 	.word	0x00000001
        /*011c*/ 	.word	0x00000001


	//----- nvinfo : EIATTR_CRS_STACK_SIZE
	.align		4
.L_2605:
        /*0120*/ 	.byte	0x04, 0x1e
        /*0122*/ 	.short	(.L_2607 - .L_2606)
.L_2606:
        /*0124*/ 	.word	0x00000000


	//----- nvinfo : EIATTR_CBANK_PARAM_SIZE
	.align		4
.L_2607:
        /*0128*/ 	.byte	0x03, 0x19
        /*012a*/ 	.short	0x0084


	//----- nvinfo : EIATTR_PARAM_CBANK
	.align		4
        /*012c*/ 	.byte	0x04, 0x0a
        /*012e*/ 	.short	(.L_2609 - .L_2608)
	.align		4
.L_2608:
        /*0130*/ 	.word	index@(.nv.constant0._ZN2at6native27unrolled_elementwise_kernelIZZNS0_73_GLOBAL__N__c8866d80_35_SparseBinaryOpIntersectionKernel_cu_9e10b42f_311142_sparse_binary_op_intersection_kernel_implINS2_18CUDAKernelLauncherENS2_36CUDAValueSelectionIntersectionKernelINS2_5MulOpEEElLl0EEEvRNS_6TensorERKS8_SB_RKSt6vectorIlSaIlEERKSt8optionalIS8_ESK_bbENKUlvE3_clEvEUllE_St5arrayIPcLm2EELi4E23TrivialOffsetCalculatorILi1EjESR_NS0_6memory12LoadWithCastILi1EEENSS_13StoreWithCastILi1EEEEEviT_T0_T2_T3_T4_T5_)
        /*0134*/ 	.short	0x0210
        /*0136*/ 	.short	0x0084


	//----- nvinfo : EIATTR_SW_WAR
	.align		4
.L_2609:
        /*0138*/ 	.byte	0x04, 0x36
        /*013a*/ 	.short	(.L_2611 - .L_2610)
.L_2610:
        /*013c*/ 	.word	0x00000008
.L_2611:


//--------------------- .nv.info._ZN2at6native18elementwise_kernelILi128ELi2EZNS0_22gpu_kernel_impl_nocastIZZNS0_73_GLOBAL__N__c8866d80_35_SparseBinaryOpIntersectionKernel_cu_9e10b42f_311142_sparse_binary_op_intersection_kernel_implINS3_18CUDAKernelLauncherENS3_36CUDAValueSelectionIntersectionKernelINS3_5MulOpEEElLl0EEEvRNS_6TensorERKS9_SC_RKSt6vectorIlSaIlEERKSt8optionalIS9_ESL_bbENKUlvE3_clEvEUllE_EEvRNS_18TensorIteratorBaseERKT_EUliE_EEviT1_ --------------------------
	.section	.nv.info._ZN2at6native18elementwise_kernelILi128ELi2EZNS0_22gpu_kernel_impl_nocastIZZNS0_73_GLOBAL__N__c8866d80_35_SparseBinaryOpIntersectionKernel_cu_9e10b42f_311142_sparse_binary_op_intersection_kernel_implINS3_18CUDAKernelLauncherENS3_36CUDAValueSelectionIntersectionKernelINS3_5MulOpEEElLl0EEEvRNS_6TensorERKS9_SC_RKSt6vectorIlSaIlEERKSt8optionalIS9_ESL_bbENKUlvE3_clEvEUllE_EEvRNS_18TensorIteratorBaseERKT_EUliE_EEviT1_,"",@"SHT_CUDA_INFO"
	.sectionflags	@""
	.align	4


	//----- nvinfo : EIATTR_CUDA_API_VERSION
	.align		4
        /*0000*/ 	.byte	0x04, 0x37
        /*0002*/ 	.short	(.L_2613 - .L_2612)
.L_2612:
        /*0004*/ 	.word	0x00000082


	//----- nvinfo : EIATTR_KPARAM_INFO
	.align		4
.L_2613:
        /*0008*/ 	.byte	0x04, 0x17
        /*000a*/ 	.short	(.L_2615 - .L_2614)
.L_2614:
        /*000c*/ 	.word	0x00000000
        /*0010*/ 	.short	0x0001
        /*0012*/ 	.short	0x0008
        /*0014*/ 	.byte	0x00, 0xf0, 0xa1, 0x09


	//----- nvinfo : EIATTR_KPARAM_INFO
	.align		4
.L_2615:
        /*0018*/ 	.byte	0x04, 0x17
        /*001a*/ 	.short	(.L_2617 - .L_2616)
.L_2616:
        /*001c*/ 	.word	0x00000000
        /*0020*/ 	.short	0x0000
        /*0022*/ 	.short	0x0000
        /*0024*/ 	.byte	0x00, 0xf0, 0x11, 0x00


	//----- nvinfo : EIATTR_SPARSE_MMA_MASK
	.align		4
.L_2617:
        /*0028*/ 	.byte	0x03, 0x50
        /*002a*/ 	.short	0x0000


	//----- nvinfo : EIATTR_MAXREG_COUNT
	.align		4
        /*002c*/ 	.byte	0x03, 0x1b
        /*002e*/ 	.short	0x0080


	//----- nvinfo : EIATTR_MERCURY_ISA_VERSION
	.align		4
        /*0030*/ 	.byte	0x03, 0x5f
        /*0032*/ 	.short	0x0101


	//----- nvinfo : EIATTR_EXIT_INSTR_OFFSETS
	.align		4
        /*0034*/ 	.byte	0x04, 0x1c
        /*0036*/ 	.short	(.L_2619 - .L_2618)


	//   ....[0]....
.L_2618:
        /*0038*/ 	.word	0x000031a0


	//   ....[1]....
        /*003c*/ 	.word	0x000061d0


	//----- nvinfo : EIATTR_MAX_THREADS
	.align		4
.L_2619:
        /*0040*/ 	.byte	0x04, 0x05
        /*0042*/ 	.short	(.L_2621 - .L_2620)
.L_2620:
        /*0044*/ 	.word	0x00000080
        /*0048*/ 	.word	0x00000001
        /*004c*/ 	.word	0x00000001


	//----- nvinfo : EIATTR_CRS_STACK_SIZE
	.align		4
.L_2621:
        /*0050*/ 	.byte	0x04, 0x1e
        /*0052*/ 	.short	(.L_2623 - .L_2622)
.L_2622:
        /*0054*/ 	.word	0x00000000


	//----- nvinfo : EIATTR_CBANK_PARAM_SIZE
	.align		4
.L_2623:
        /*0058*/ 	.byte	0x03, 0x19
        /*005a*/ 	.short	0x0270


	//----- nvinfo : EIATTR_PARAM_CBANK
	.align		4
        /*005c*/ 	.byte	0x04, 0x0a
        /*005e*/ 	.short	(.L_2625 - .L_2624)
	.align		4
.L_2624:
        /*0060*/ 	.word	index@(.nv.constant0._ZN2at6native18elementwise_kernelILi128ELi2EZNS0_22gpu_kernel_impl_nocastIZZNS0_73_GLOBAL__N__c8866d80_35_SparseBinaryOpIntersectionKernel_cu_9e10b42f_311142_sparse_binary_op_intersection_kernel_implINS3_18CUDAKernelLauncherENS3_36CUDAValueSelectionIntersectionKernelINS3_5MulOpEEElLl0EEEvRNS_6TensorERKS9_SC_RKSt6vectorIlSaIlEERKSt8optionalIS9_ESL_bbENKUlvE3_clEvEUllE_EEvRNS_18TensorIteratorBaseERKT_EUliE_EEviT1_)
        /*0064*/ 	.short	0x0210
        /*0066*/ 	.short	0x0270


	//----- nvinfo : EIATTR_SW_WAR
	.align		4
.L_2625:
        /*0068*/ 	.byte	0x04, 0x36
        /*006a*/ 	.short	(.L_2627 - .L_2626)
.L_2626:
        /*006c*/ 	.word	0x00000008
.L_2627:


//--------------------- .nv.info._ZN2at6native27unrolled_elementwise_kernelIZZNS0_73_GLOBAL__N__c8866d80_35_SparseBinaryOpIntersectionKernel_cu_9e10b42f_311142_sparse_binary_op_intersection_kernel_implINS2_18CUDAKernelLauncherENS2_36CUDAValueSelectionIntersectionKernelINS2_5MulOpEEElLl0EEEvRNS_6TensorERKS8_SB_RKSt6vectorIlSaIlEERKSt8optionalIS8_ESK_bbENKUlvE3_clEvEUllE_St5arrayIPcLm2EELi4E23TrivialOffsetCalculatorILi1EjESR_NS0_6memory15LoadWithoutCastENSS_16StoreWithoutCastEEEviT_T0_T2_T3_T4_T5_ --------------------------
	.section	.nv.info._ZN2at6native27unrolled_elementwise_kernelIZZNS0_73_GLOBAL__N__c8866d80_35_SparseBinaryOpIntersectionKernel_cu_9e10b42f_311142_sparse_binary_op_intersection_kernel_implINS2_18CUDAKernelLauncherENS2_36CUDAValueSelectionIntersectionKernelINS2_5MulOpEEElLl0EEEvRNS_6TensorERKS8_SB_RKSt6vectorIlSaIlEERKSt8optionalIS8_ESK_bbENKUlvE3_clEvEUllE_St5arrayIPcLm2EELi4E23TrivialOffsetCalculatorILi1EjESR_NS0_6memory15LoadWithoutCastENSS_16StoreWithoutCastEEEviT_T0_T2_T3_T4_T5_,"",@"SHT_CUDA_INFO"
	.sectionflags	@""
	.align	4


	//----- nvinfo : EIATTR_CUDA_API_VERSION
	.align		4
        /*0000*/ 	.byte	0x04, 0x37
        /*0002*/ 	.short	(.L_2629 - .L_2628)
.L_2628:
        /*0004*/ 	.word	0x00000082


	//----- nvinfo : EIATTR_KPARAM_INFO
	.align		4
.L_2629:
        /*0008*/ 	.byte	0x04, 0x17
        /*000a*/ 	.short	(.L_2631 - .L_2630)
.L_2630:
        /*000c*/ 	.word	0x00000000
        /*0010*/ 	.short	0x0006
        /*0012*/ 	.short	0x0073
        /*0014*/ 	.byte	0x00, 0xf0, 0x05, 0x00


	//----- nvinfo : EIATTR_KPARAM_INFO
	.align		4
.L_2631:
        /*0018*/ 	.byte	0x04, 0x17
        /*001a*/ 	.short	(.L_2633 - .L_2632)
.L_2632:
        /*001c*/ 	.word	0x00000000
        /*0020*/ 	.short	0x0005
        /*0022*/ 	.short	0x0072
        /*0024*/ 	.byte	0x00, 0xf0, 0x05, 0x00


	//----- nvinfo : EIATTR_KPARAM_INFO
	.align		4
.L_2633:
        /*0028*/ 	.byte	0x04, 0x17
        /*002a*/ 	.short	(.L_2635 - .L_2634)
.L_2634:
        /*002c*/ 	.word	0x00000000
        /*0030*/ 	.short	0x0004
        /*0032*/ 	.short	0x0071
        /*0034*/ 	.byte	0x00, 0xf0, 0x05, 0x00


	//----- nvinfo : EIATTR_KPARAM_INFO
	.align		4
.L_2635:
        /*0038*/ 	.byte	0x04, 0x17
        /*003a*/ 	.short	(.L_2637 - .L_2636)
.L_2636:
        /*003c*/ 	.word	0x00000000
        /*0040*/ 	.short	0x0003
        /*0042*/ 	.short	0x0070
        /*0044*/ 	.byte	0x00, 0xf0, 0x05, 0x00


	//----- nvinfo : EIATTR_KPARAM_INFO
	.align		4
.L_2637:
        /*0048*/ 	.byte	0x04, 0x17
        /*004a*/ 	.short	(.L_2639 - .L_2638)
.L_2638:
        /*004c*/ 	.word	0x00000000
        /*0050*/ 	.short	0x0002
        /*0052*/ 	.short	0x0060
        /*0054*/ 	.byte	0x00, 0xf0, 0x41, 0x00


	//----- nvinfo : EIATTR_KPARAM_INFO
	.align		4
.L_2639:
        /*0058*/ 	.byte	0x04, 0x17
        /*005a*/ 	.short	(.L_2641 - .L_2640)
.L_2640:
        /*005c*/ 	.word	0x00000000
        /*0060*/ 	.short	0x0001
        /*0062*/ 	.short	0x0008
        /*0064*/ 	.byte	0x00, 0xf0, 0x61, 0x01


	//----- nvinfo : EIATTR_KPARAM_INFO
	.align		4
.L_2641:
        /*0068*/ 	.byte	0x04, 0x17
        /*006a*/ 	.short	(.L_2643 - .L_2642)
.L_2642:
        /*006c*/ 	.word	0x00000000
        /*0070*/ 	.short	0x0000
        /*0072*/ 	.short	0x0000
        /*0074*/ 	.byte	0x00, 0xf0, 0x11, 0x00


	//----- nvinfo : EIATTR_SPARSE_MMA_MASK
	.align		4
.L_2643:
        /*0078*/ 	.byte	0x03, 0x50
        /*007a*/ 	.short	0x0000


	//----- nvinfo : EIATTR_MAXREG_COUNT
	.align		4
        /*007c*/ 	.byte	0x03, 0x1b
        /*007e*/ 	.short	0x00ff


	//----- nvinfo : EIATTR_MERCURY_ISA_VERSION
	.align		4
        /*0080*/ 	.byte	0x03, 0x5f
        /*0082*/ 	.short	0x0101


	//----- nvinfo : EIATTR_EXIT_INSTR_OFFSETS
	.align		4
        /*0084*/ 	.byte	0x04, 0x1c
        /*0086*/ 	.short	(.L_2645 - .L_2644)


	//   ....[0]....
.L_2644:
        /*0088*/ 	.word	0x00009650


	//   ....[1]....
        /*008c*/ 	.word	0x000096b0


	//----- nvinfo : EIATTR_MAX_THREADS
	.align		4
.L_2645:
        /*0090*/ 	.byte	0x04, 0x05
        /*0092*/ 	.short	(.L_2647 - .L_2646)
.L_2646:
        /*0094*/ 	.word	0x00000080
        /*0098*/ 	.word	0x00000001
        /*009c*/ 	.word	0x00000001


	//----- nvinfo : EIATTR_CRS_STACK_SIZE
	.align		4
.L_2647:
        /*00a0*/ 	.byte	0x04, 0x1e
        /*00a2*/ 	.short	(.L_2649 - .L_2648)
.L_2648:
        /*00a4*/ 	.word	0x00000000


	//----- nvinfo : EIATTR_CBANK_PARAM_SIZE
	.align		4
.L_2649:
        /*00a8*/ 	.byte	0x03, 0x19
        /*00aa*/ 	.short	0x0074


	//----- nvinfo : EIATTR_PARAM_CBANK
	.align		4
        /*00ac*/ 	.byte	0x04, 0x0a
        /*00ae*/ 	.short	(.L_2651 - .L_2650)
	.align		4
.L_2650:
        /*00b0*/ 	.word	index@(.nv.constant0._ZN2at6native27unrolled_elementwise_kernelIZZNS0_73_GLOBAL__N__c8866d80_35_SparseBinaryOpIntersectionKernel_cu_9e10b42f_311142_sparse_binary_op_intersection_kernel_implINS2_18CUDAKernelLauncherENS2_36CUDAValueSelectionIntersectionKernelINS2_5MulOpEEElLl0EEEvRNS_6TensorERKS8_SB_RKSt6vectorIlSaIlEERKSt8optionalIS8_ESK_bbENKUlvE3_clEvEUllE_St5arrayIPcLm2EELi4E23TrivialOffsetCalculatorILi1EjESR_NS0_6memory15LoadWithoutCastENSS_16StoreWithoutCastEEEviT_T0_T2_T3_T4_T5_)
        /*00b4*/ 	.short	0x0210
        /*00b6*/ 	.short	0x0074


	//----- nvinfo : EIATTR_SW_WAR
	.align		4
.L_2651:
        /*00b8*/ 	.byte	0x04, 0x36
        /*00ba*/ 	.short	(.L_2653 - .L_2652)
.L_2652:
        /*00bc*/ 	.word	0x00000008
.L_2653:


//--------------------- .nv.info._ZN2at6native29vectorized_elementwise_kernelILi2EZZNS0_73_GLOBAL__N__c8866d80_35_SparseBinaryOpIntersectionKernel_cu_9e10b42f_311142_sparse_binary_op_intersection_kernel_implINS2_18CUDAKernelLauncherENS2_36CUDAValueSelectionIntersectionKernelINS2_5MulOpEEElLl0EEEvRNS_6TensorERKS8_SB_RKSt6vectorIlSaIlEERKSt8optionalIS8_ESK_bbENKUlvE3_clEvEUllE_St5arrayIPcLm2EEEEviT0_T1_ --------------------------
	.section	.nv.info._ZN2at6native29vectorized_elementwise_kernelILi2EZZNS0_73_GLOBAL__N__c8866d80_35_SparseBinaryOpIntersectionKernel_cu_9e10b42f_311142_sparse_binary_op_intersection_kernel_implINS2_18CUDAKernelLauncherENS2_36CUDAValueSelectionIntersectionKernelINS2_5MulOpEEElLl0EEEvRNS_6TensorERKS8_SB_RKSt6vectorIlSaIlEERKSt8optionalIS8_ESK_bbENKUlvE3_clEvEUllE_St5arrayIPcLm2EEEEviT0_T1_,"",@"SHT_CUDA_INFO"
	.sectionflags	@""
	.align	4


	//----- nvinfo : EIATTR_CUDA_API_VERSION
	.align		4
        /*0000*/ 	.byte	0x04, 0x37
        /*0002*/ 	.short	(.L_2655 - .L_2654)
.L_2654:
        /*0004*/ 	.word	0x00000082


	//----- nvinfo : EIATTR_KPARAM_INFO
	.align		4
.L_2655:
        /*0008*/ 	.byte	0x04, 0x17
        /*000a*/ 	.short	(.L_2657 - .L_2656)
.L_2656:
        /*000c*/ 	.word	0x00000000
        /*0010*/ 	.short	0x0002
        /*0012*/ 	.short	0x0060
        /*0014*/ 	.byte	0x00, 0xf0, 0x41, 0x00


	//----- nvinfo : EIATTR_KPARAM_INFO
	.align		4
.L_2657:
        /*0018*/ 	.byte	0x04, 0x17
        /*001a*/ 	.short	(.L_2659 - .L_2658)
.L_2658:
        /*001c*/ 	.word	0x00000000
        /*0020*/ 	.short	0x0001
        /*0022*/ 	.short	0x0008
        /*0024*/ 	.byte	0x00, 0xf0, 0x61, 0x01


	//----- nvinfo : EIATTR_KPARAM_INFO
	.align		4
.L_2659:
        /*0028*/ 	.byte	0x04, 0x17
        /*002a*/ 	.short	(.L_2661 - .L_2660)
.L_2660:
        /*002c*/ 	.word	0x00000000
        /*0030*/ 	.short	0x0000
        /*0032*/ 	.short	0x0000
        /*0034*/ 	.byte	0x00, 0xf0, 0x11, 0x00


	//----- nvinfo : EIATTR_SPARSE_MMA_MASK
	.align		4
.L_2661:
        /*0038*/ 	.byte	0x03, 0x50
        /*003a*/ 	.short	0x0000


	//----- nvinfo : EIATTR_MAXREG_COUNT
	.align		4
        /*003c*/ 	.byte	0x03, 0x1b
        /*003e*/ 	.short	0x00ff


	//----- nvinfo : EIATTR_MERCURY_ISA_VERSION
	.align		4
        /*0040*/ 	.byte	0x03, 0x5f
        /*0042*/ 	.short	0x0101


	//----- nvinfo : EIATTR_EXIT_INSTR_OFFSETS
	.align		4
        /*0044*/ 	.byte	0x04, 0x1c
        /*0046*/ 	.short	(.L_2663 - .L_2662)


	//   ....[0]....
.L_2662:
        /*0048*/ 	.word	0x00011220


	//   ....[1]....
        /*004c*/ 	.word	0x000232e0


	//   ....[2]....
        /*0050*/ 	.word	0x00023330


	//----- nvinfo : EIATTR_MAX_THREADS
	.align		4
.L_2663:
        /*0054*/ 	.byte	0x04, 0x05
        /*0056*/ 	.short	(.L_2665 - .L_2664)
.L_2664:
        /*0058*/ 	.word	0x00000080
        /*005c*/ 	.word	0x00000001
        /*0060*/ 	.word	0x00000001


	//----- nvinfo : EIATTR_CRS_STACK_SIZE
	.align		4
.L_2665:
        /*0064*/ 	.byte	0x04, 0x1e
        /*0066*/ 	.short	(.L_2667 - .L_2666)
.L_2666:
        /*0068*/ 	.word	0x00000000


	//----- nvinfo : EIATTR_CBANK_PARAM_SIZE
	.align		4
.L_2667:
        /*006c*/ 	.byte	0x03, 0x19
        /*006e*/ 	.short	0x0070


	//----- nvinfo : EIATTR_PARAM_CBANK
	.align		4
        /*0070*/ 	.byte	0x04, 0x0a
        /*0072*/ 	.short	(.L_2669 - .L_2668)
	.align		4
.L_2668:
        /*0074*/ 	.word	index@(.nv.constant0._ZN2at6native29vectorized_elementwise_kernelILi2EZZNS0_73_GLOBAL__N__c8866d80_35_SparseBinaryOpIntersectionKernel_cu_9e10b42f_311142_sparse_binary_op_intersection_kernel_implINS2_18CUDAKernelLauncherENS2_36CUDAValueSelectionIntersectionKernelINS2_5MulOpEEElLl0EEEvRNS_6TensorERKS8_SB_RKSt6vectorIlSaIlEERKSt8optionalIS8_ESK_bbENKUlvE3_clEvEUllE_St5arrayIPcLm2EEEEviT0_T1_)
        /*0078*/ 	.short	0x0210
        /*007a*/ 	.short	0x0070


	//----- nvinfo : EIATTR_SW_WAR
	.align		4
.L_2669:
        /*007c*/ 	.byte	0x04, 0x36
        /*007e*/ 	.short	(.L_2671 - .L_2670)
.L_2670:
        /*0080*/ 	.word	0x00000008
.L_2671:


//--------------------- .nv.info._ZN2at6native29vectorized_elementwise_kernelILi4EZZNS0_73_GLOBAL__N__c8866d80_35_SparseBinaryOpIntersectionKernel_cu_9e10b42f_311142_sparse_binary_op_intersection_kernel_implINS2_18CUDAKernelLauncherENS2_36CUDAValueSelectionIntersectionKernelINS2_5MulOpEEElLl0EEEvRNS_6TensorERKS8_SB_RKSt6vectorIlSaIlEERKSt8optionalIS8_ESK_bbENKUlvE3_clEvEUllE_St5arrayIPcLm2EEEEviT0_T1_ --------------------------
	.section	.nv.info._ZN2at6native29vectorized_elementwise_kernelILi4EZZNS0_73_GLOBAL__N__c8866d80_35_SparseBinaryOpIntersectionKernel_cu_9e10b42f_311142_sparse_binary_op_intersection_kernel_implINS2_18CUDAKernelLauncherENS2_36CUDAValueSelectionIntersectionKernelINS2_5MulOpEEElLl0EEEvRNS_6TensorERKS8_SB_RKSt6vectorIlSaIlEERKSt8optionalIS8_ESK_bbENKUlvE3_clEvEUllE_St5arrayIPcLm2EEEEviT0_T1_,"",@"SHT_CUDA_INFO"
	.sectionflags	@""
	.align	4


	//----- nvinfo : EIATTR_CUDA_API_VERSION
	.align		4
        /*0000*/ 	.byte	0x04, 0x37
        /*0002*/ 	.short	(.L_2673 - .L_2672)
.L_2672:
        /*0004*/ 	.word	0x00000082


	//----- nvinfo : EIATTR_KPARAM_INFO
	.align		4
.L_2673:
        /*0008*/ 	.byte	0x04, 0x17
        /*000a*/ 	.short	(.L_2675 - .L_2674)
.L_2674:
        /*000c*/ 	.word	0x00000000
        /*0010*/ 	.short	0x0002
        /*0012*/ 	.short	0x0060
        /*0014*/ 	.byte	0x00, 0xf0, 0x41, 0x00


	//----- nvinfo : EIATTR_KPARAM_INFO
	.align		4
.L_2675:
        /*0018*/ 	.byte	0x04, 0x17
        /*001a*/ 	.short	(.L_2677 - .L_2676)
.L_2676:
        /*001c*/ 	.word	0x00000000
        /*0020*/ 	.short	0x0001
        /*0022*/ 	.short	0x0008
        /*0024*/ 	.byte	0x00, 0xf0, 0x61, 0x01


	//----- nvinfo : EIATTR_KPARAM_INFO
	.align		4
.L_2677:
        /*0028*/ 	.byte	0x04, 0x17
        /*002a*/ 	.short	(.L_2679 - .L_2678)
.L_2678:
        /*002c*/ 	.word	0x00000000
        /*0030*/ 	.short	0x0000
        /*0032*/ 	.short	0x0000
        /*0034*/ 	.byte	0x00, 0xf0, 0x11, 0x00


	//----- nvinfo : EIATTR_SPARSE_MMA_MASK
	.align		4
.L_2679:
        /*0038*/ 	.byte	0x03, 0x50
        /*003a*/ 	.short	0x0000


	//----- nvinfo : EIATTR_MAXREG_COUNT
	.align		4
        /*003c*/ 	.byte	0x03, 0x1b
        /*003e*/ 	.short	0x00ff


	//----- nvinfo : EIATTR_MERCURY_ISA_VERSION
	.align		4
        /*0040*/ 	.byte	0x03, 0x5f
        /*0042*/ 	.short	0x0101


	//----- nvinfo : EIATTR_EXIT_INSTR_OFFSETS
	.align		4
        /*0044*/ 	.byte	0x04, 0x1c
        /*0046*/ 	.short	(.L_2681 - .L_2680)


	//   ....[0]....
.L_2680:
        /*0048*/ 	.word	0x00011220


	//   ....[1]....
        /*004c*/ 	.word	0x000232e0


	//   ....[2]....
        /*0050*/ 	.word	0x00023330


	//----- nvinfo : EIATTR_MAX_THREADS
	.align		4
.L_2681:
        /*0054*/ 	.byte	0x04, 0x05
        /*0056*/ 	.short	(.L_2683 - .L_2682)
.L_2682:
        /*0058*/ 	.word	0x00000080
        /*005c*/ 	.word	0x00000001
        /*0060*/ 	.word	0x00000001


	//----- nvinfo : EIATTR_CRS_STACK_SIZE
	.align		4
.L_2683:
        /*0064*/ 	.byte	0x04, 0x1e
        /*0066*/ 	.short	(.L_2685 - .L_2684)
.L_2684:
        /*0068*/ 	.word	0x00000000


	//----- nvinfo : EIATTR_CBANK_PARAM_SIZE
	.align		4
.L_2685:
        /*006c*/ 	.byte	0x03, 0x19
        /*006e*/ 	.short	0x0070


	//----- nvinfo : EIATTR_PARAM_CBANK
	.align		4
        /*0070*/ 	.byte	0x04, 0x0a
        /*0072*/ 	.short	(.L_2687 - .L_2686)
	.align		4
.L_2686:
        /*0074*/ 	.word	index@(.nv.constant0._ZN2at6native29vectorized_elementwise_kernelILi4EZZNS0_73_GLOBAL__N__c8866d80_35_SparseBinaryOpIntersectionKernel_cu_9e10b42f_311142_sparse_binary_op_intersection_kernel_implINS2_18CUDAKernelLauncherENS2_36CUDAValueSelectionIntersectionKernelINS2_5MulOpEEElLl0EEEvRNS_6TensorERKS8_SB_RKSt6vectorIlSaIlEERKSt8optionalIS8_ESK_bbENKUlvE3_clEvEUllE_St5arrayIPcLm2EEEEviT0_T1_)
        /*0078*/ 	.short	0x0210
        /*007a*/ 	.short	0x0070


	//----- nvinfo : EIATTR_SW_WAR
	.align		4
.L_2687:
        /*007c*/ 	.byte	0x04, 0x36
        /*007e*/ 	.short	(.L_2689 - .L_2688)
.L_2688:
        /*0080*/ 	.word	0x00000008
.L_2689:


//--------------------- .nv.info._ZN2at6native29vectorized_elementwise_kernelILi8EZZNS0_73_GLOBAL__N__c8866d80_35_SparseBinaryOpIntersectionKernel_cu_9e10b42f_311142_sparse_binary_op_intersection_kernel_implINS2_18CUDAKernelLauncherENS2_36CUDAValueSelectionIntersectionKernelINS2_5MulOpEEElLl0EEEvRNS_6TensorERKS8_SB_RKSt6vectorIlSaIlEERKSt8optionalIS8_ESK_bbENKUlvE3_clEvEUllE_St5arrayIPcLm2EEEEviT0_T1_ --------------------------
	.section	.nv.info._ZN2at6native29vectorized_elementwise_kernelILi8EZZNS0_73_GLOBAL__N__c8866d80_35_SparseBinaryOpIntersectionKernel_cu_9e10b42f_311142_sparse_binary_op_intersection_kernel_implINS2_18CUDAKernelLauncherENS2_36CUDAValueSelectionIntersectionKernelINS2_5MulOpEEElLl0EEEvRNS_6TensorERKS8_SB_RKSt6vectorIlSaIlEERKSt8optionalIS8_ESK_bbENKUlvE3_clEvEUllE_St5arrayIPcLm2EEEEviT0_T1_,"",@"SHT_CUDA_INFO"
	.sectionflags	@""
	.align	4


	//----- nvinfo : EIATTR_CUDA_API_VERSION
	.align		4
        /*0000*/ 	.byte	0x04, 0x37
        /*0002*/ 	.short	(.L_2691 - .L_2690)
.L_2690:
        /*0004*/ 	.word	0x00000082


	//----- nvinfo : EIATTR_KPARAM_INFO
	.align		4
.L_2691:
        /*0008*/ 	.byte	0x04, 0x17
        /*000a*/ 	.short	(.L_2693 - .L_2692)
.L_2692:
        /*000c*/ 	.word	0x00000000
        /*0010*/ 	.short	0x0002
        /*0012*/ 	.short	0x0060
        /*0014*/ 	.byte	0x00, 0xf0, 0x41, 0x00


	//----- nvinfo : EIATTR_KPARAM_INFO
	.align		4
.L_2693:
        /*0018*/ 	.byte	0x04, 0x17
        /*001a*/ 	.short	(.L_2695 - .L_2694)
.L_2694:
        /*001c*/ 	.word	0x00000000
        /*0020*/ 	.short	0x0001
        /*0022*/ 	.short	0x0008
        /*0024*/ 	.byte	0x00, 0xf0, 0x61, 0x01


	//----- nvinfo : EIATTR_KPARAM_INFO
	.align		4
.L_2695:
        /*0028*/ 	.byte	0x04, 0x17
        /*002a*/ 	.short	(.L_2697 - .L_2696)
.L_2696:
        /*002c*/ 	.word	0x00000000
        /*0030*/ 	.short	0x0000
        /*0032*/ 	.short	0x0000
        /*0034*/ 	.byte	0x00, 0xf0, 0x11, 0x00


	//----- nvinfo : EIATTR_SPARSE_MMA_MASK
	.align		4
.L_2697:
        /*0038*/ 	.byte	0x03, 0x50
        /*003a*/ 	.short	0x0000


	//----- nvinfo : EIATTR_MAXREG_COUNT
	.align		4
        /*003c*/ 	.byte	0x03, 0x1b
        /*003e*/ 	.short	0x00ff


	//----- nvinfo : EIATTR_MERCURY_ISA_VERSION
	.align		4
        /*0040*/ 	.byte	0x03, 0x5f
        /*0042*/ 	.short	0x0101


	//----- nvinfo : EIATTR_EXIT_INSTR_OFFSETS
	.align		4
        /*0044*/ 	.byte	0x04, 0x1c
        /*0046*/ 	.short	(.L_2699 - .L_2698)


	//   ....[0]....
.L_2698:
        /*0048*/ 	.word	0x00011220


	//   ....[1]....
        /*004c*/ 	.word	0x000232e0


	//   ....[2]....
        /*0050*/ 	.word	0x00023330


	//----- nvinfo : EIATTR_MAX_THREADS
	.align		4
.L_2699:
        /*0054*/ 	.byte	0x04, 0x05
        /*0056*/ 	.short	(.L_2701 - .L_2700)
.L_2700:
        /*0058*/ 	.word	0x00000080
        /*005c*/ 	.word	0x00000001
        /*0060*/ 	.word	0x00000001


	//----- nvinfo : EIATTR_CRS_STACK_SIZE
	.align		4
.L_2701:
        /*0064*/ 	.byte	0x04, 0x1e
        /*0066*/ 	.short	(.L_2703 - .L_2702)
.L_2702:
        /*0068*/ 	.word	0x00000000


	//----- nvinfo : EIATTR_CBANK_PARAM_SIZE
	.align		4
.L_2703:
        /*006c*/ 	.byte	0x03, 0x19
        /*006e*/ 	.short	0x0070


	//----- nvinfo : EIATTR_PARAM_CBANK
	.align		4
        /*0070*/ 	.byte	0x04, 0x0a
        /*0072*/ 	.short	(.L_2705 - .L_2704)
	.align		4
.L_2704:
        /*0074*/ 	.word	index@(.nv.constant0._ZN2at6native29vectorized_elementwise_kernelILi8EZZNS0_73_GLOBAL__N__c8866d80_35_SparseBinaryOpIntersectionKernel_cu_9e10b42f_311142_sparse_binary_op_intersection_kernel_implINS2_18CUDAKernelLauncherENS2_36CUDAValueSelectionIntersectionKernelINS2_5MulOpEEElLl0EEEvRNS_6TensorERKS8_SB_RKSt6vectorIlSaIlEERKSt8optionalIS8_ESK_bbENKUlvE3_clEvEUllE_St5arrayIPcLm2EEEEviT0_T1_)
        /*0078*/ 	.short	0x0210
        /*007a*/ 	.short	0x0070


	//----- nvinfo : EIATTR_SW_WAR
	.align		4
.L_2705:
        /*007c*/ 	.byte	0x04, 0x36
        /*007e*/ 	.short	(.L_2707 - .L_2706)
.L_2706:
        /*0080*/ 	.word	0x00000008
.L_2707:


//--------------------- .nv.info._ZN2at6native18elementwise_kernelILi128ELi4EZNS0_15gpu_kernel_implIZZNS0_73_GLOBAL__N__c8866d80_35_SparseBinaryOpIntersectionKernel_cu_9e10b42f_311142_sparse_binary_op_intersection_kernel_implINS3_18CUDAKernelLauncherENS3_36CUDAValueSelectionIntersectionKernelINS3_5MulOpEEElLl0EEEvRNS_6TensorERKS9_SC_RKSt6vectorIlSaIlEERKSt8optionalIS9_ESL_bbENKUlvE1_clEvEUllE_EEvRNS_18TensorIteratorBaseERKT_EUliE_EEviT1_ --------------------------
	.section	.nv.info._ZN2at6native18elementwise_kernelILi128ELi4EZNS0_15gpu_kernel_implIZZNS0_73_GLOBAL__N__c8866d80_35_SparseBinaryOpIntersectionKernel_cu_9e10b42f_311142_sparse_binary_op_intersection_kernel_implINS3_18CUDAKernelLauncherENS3_36CUDAValueSelectionIntersectionKernelINS3_5MulOpEEElLl0EEEvRNS_6TensorERKS9_SC_RKSt6vectorIlSaIlEERKSt8optionalIS9_ESL_bbENKUlvE1_clEvEUllE_EEvRNS_18TensorIteratorBaseERKT_EUliE_EEviT1_,"",@"SHT_CUDA_INFO"
	.sectionflags	@""
	.align	4


	//----- nvinfo : EIATTR_CUDA_API_VERSION
	.align		4
        /*0000*/ 	.byte	0x04, 0x37
        /*0002*/ 	.short	(.L_2709 - .L_2708)
.L_2708:
        /*0004*/ 	.word	0x00000082


	//----- nvinfo : EIATTR_KPARAM_INFO
	.align		4
.L_2709:
        /*0008*/ 	.byte	0x04, 0x17
        /*000a*/ 	.short	(.L_2711 - .L_2710)
.L_2710:
        /*000c*/ 	.word	0x00000000
        /*0010*/ 	.short	0x0001
        /*0012*/ 	.short	0x0008
        /*0014*/ 	.byte	0x00, 0xf0, 0x21, 0x09


	//----- nvinfo : EIATTR_KPARAM_INFO
	.align		4
.L_2711:
        /*0018*/ 	.byte	0x04, 0x17
        /*001a*/ 	.short	(.L_2713 - .L_2712)
.L_2712:
        /*001c*/ 	.word	0x00000000
        /*0020*/ 	.short	0x0000
        /*0022*/ 	.short	0x0000
        /*0024*/ 	.byte	0x00, 0xf0, 0x11, 0x00


	//----- nvinfo : EIATTR_SPARSE_MMA_MASK
	.align		4
.L_2713:
        /*0028*/ 	.byte	0x03, 0x50
        /*002a*/ 	.short	0x0000


	//----- nvinfo : EIATTR_MAXREG_COUNT
	.align		4
        /*002c*/ 	.byte	0x03, 0x1b
        /*002e*/ 	.short	0x0080


	//----- nvinfo : EIATTR_EXTERNS
	.align		4
        /*0030*/ 	.byte	0x04, 0x0f
        /*0032*/ 	.short	(.L_2715 - .L_2714)


	//   ....[0]....
	.align		4
.L_2714:
        /*0034*/ 	.word	index@(__assertfail)


	//----- nvinfo : EIATTR_MERCURY_ISA_VERSION
	.align		4
.L_2715:
        /*0038*/ 	.byte	0x03, 0x5f
        /*003a*/ 	.short	0x0101


	//----- nvinfo : EIATTR_SYSCALL_OFFSETS
	.align		4
        /*003c*/ 	.byte	0x04, 0x46
        /*003e*/ 	.short	(.L_2717 - .L_2716)


	//   ....[0]....
.L_2716:
        /*0040*/ 	.word	0x000021b0


	//   ....[1]....
        /*0044*/ 	.word	0x00003800


	//   ....[2]....
        /*0048*/ 	.word	0x000059d0


	//   ....[3]....
        /*004c*/ 	.word	0x00007020


	//   ....[4]....
        /*0050*/ 	.word	0x000091f0


	//   ....[5]....
        /*0054*/ 	.word	0x0000a840


	//   ....[6]....
        /*0058*/ 	.word	0x0000ca00


	//   ....[7]....
        /*005c*/ 	.word	0x0000e030


	//----- nvinfo : EIATTR_EXIT_INSTR_OFFSETS
	.align		4
.L_2717:
        /*0060*/ 	.byte	0x04, 0x1c
        /*0062*/ 	.short	(.L_2719 - .L_2718)


	//   ....[0]....
.L_2718:
        /*0064*/ 	.word	0x0000a8d0


	//   ....[1]....
        /*0068*/ 	.word	0x0000d320


	//   ....[2]....
        /*006c*/ 	.word	0x0000d340


	//   ....[3]....
        /*0070*/ 	.word	0x0000d3c0


	//   ....[4]....
        /*0074*/ 	.word	0x0000d3e0


	//   ....[5]....
        /*0078*/ 	.word	0x0000d400


	//   ....[6]....
        /*007c*/ 	.word	0x0000d490


	//   ....[7]....
        /*0080*/ 	.word	0x0000d4d0


	//   ....[8]....
        /*0084*/ 	.word	0x0000d570


	//   ....[9]....
        /*0088*/ 	.word	0x0000d5c0


	//   ....[10]....
        /*008c*/ 	.word	0x0000d5f0


	//   ....[11]....
        /*0090*/ 	.word	0x0000d6c0


	//   ....[12]....
        /*0094*/ 	.word	0x0000d700


	//   ....[13]....
        /*0098*/ 	.word	0x0000d890


	//   ....[14]....
        /*009c*/ 	.word	0x0000d9f0


	//   ....[15]....
        /*00a0*/ 	.word	0x0000da30


	//   ....[16]....
        /*00a4*/ 	.word	0x0000dad0


	//   ....[17]....
        /*00a8*/ 	.word	0x0000dc50


	//   ....[18]....
        /*00ac*/ 	.word	0x0000ddd0


	//   ....[19]....
        /*00b0*/ 	.word	0x0000df30


	//   ....[20]....
        /*00b4*/ 	.word	0x0000e040


	//   ....[21]....
        /*00b8*/ 	.word	0x0000e060


	//   ....[22]....
        /*00bc*/ 	.word	0x0000e080


	//----- nvinfo : EIATTR_MAX_THREADS
	.align		4
.L_2719:
        /*00c0*/ 	.byte	0x04, 0x05
        /*00c2*/ 	.short	(.L_2721 - .L_2720)
.L_2720:
        /*00c4*/ 	.word	0x00000080
        /*00c8*/ 	.word	0x00000001
        /*00cc*/ 	.word	0x00000001


	//----- nvinfo : EIATTR_CRS_STACK_SIZE
	.align		4
.L_2721:
        /*00d0*/ 	.byte	0x04, 0x1e
        /*00d2*/ 	.short	(.L_2723 - .L_2722)
.L_2722:
        /*00d4*/ 	.word	0x00000000


	//----- nvinfo : EIATTR_CBANK_PARAM_SIZE
	.align		4
.L_2723:
        /*00d8*/ 	.byte	0x03, 0x19
        /*00da*/ 	.short	0x0250


	//----- nvinfo : EIATTR_PARAM_CBANK
	.align		4
        /*00dc*/ 	.byte	0x04, 0x0a
        /*00de*/ 	.short	(.L_2725 - .L_2724)
	.align		4
.L_2724:
        /*00e0*/ 	.word	index@(.nv.constant0._ZN2at6native18elementwise_kernelILi128ELi4EZNS0_15gpu_kernel_implIZZNS0_73_GLOBAL__N__c8866d80_35_SparseBinaryOpIntersectionKernel_cu_9e10b42f_311142_sparse_binary_op_intersection_kernel_implINS3_18CUDAKernelLauncherENS3_36CUDAValueSelectionIntersectionKernelINS3_5MulOpEEElLl0EEEvRNS_6TensorERKS9_SC_RKSt6vectorIlSaIlEERKSt8optionalIS9_ESL_bbENKUlvE1_clEvEUllE_EEvRNS_18TensorIteratorBaseERKT_EUliE_EEviT1_)
        /*00e4*/ 	.short	0x0210
        /*00e6*/ 	.short	0x0250


	//----- nvinfo : EIATTR_SW_WAR
	.align		4
.L_2725:
        /*00e8*/ 	.byte	0x04, 0x36
        /*00ea*/ 	.short	(.L_2727 - .L_2726)
.L_2726:
        /*00ec*/ 	.word	0x00000008
.L_2727:


//--------------------- .nv.info._ZN2at6native27unrolled_elementwise_kernelIZZNS0_73_GLOBAL__N__c8866d80_35_SparseBinaryOpIntersectionKernel_cu_9e10b42f_311142_sparse_binary_op_intersection_kernel_implINS2_18CUDAKernelLauncherENS2_36CUDAValueSelectionIntersectionKernelINS2_5MulOpEEElLl0EEEvRNS_6TensorERKS8_SB_RKSt6vectorIlSaIlEERKSt8optionalIS8_ESK_bbENKUlvE1_clEvEUllE_St5arrayIPcLm2EELi4E23TrivialOffsetCalculatorILi1EjESR_NS0_6memory12LoadWithCastILi1EEENSS_13StoreWithCastILi1EEEEEviT_T0_T2_T3_T4_T5_ --------------------------
	.section	.nv.info._ZN2at6native27unrolled_elementwise_kernelIZZNS0_73_GLOBAL__N__c8866d80_35_SparseBinaryOpIntersectionKernel_cu_9e10b42f_311142_sparse_binary_op_intersection_kernel_implINS2_18CUDAKernelLauncherENS2_36CUDAValueSelectionIntersectionKernelINS2_5MulOpEEElLl0EEEvRNS_6TensorERKS8_SB_RKSt6vectorIlSaIlEERKSt8optionalIS8_ESK_bbENKUlvE1_clEvEUllE_St5arrayIPcLm2EELi4E23TrivialOffsetCalculatorILi1EjESR_NS0_6memory12LoadWithCastILi1EEENSS_13StoreWithCastILi1EEEEEviT_T0_T2_T3_T4_T5_,"",@"SHT_CUDA_INFO"
	.sectionflags	@""
	.align	4


	//----- nvinfo : EIATTR_CUDA_API_VERSION
	.align		4
        /*0000*/ 	.byte	0x04, 0x37
        /*0002*/ 	.short	(.L_2729 - .L_2728)
.L_2728:
        /*0004*/ 	.word	0x00000082


	//----- nvinfo : EIATTR_KPARAM_INFO
	.align		4
.L_2729:
        /*0008*/ 	.byte	0x04, 0x17
        /*000a*/ 	.short	(.L_2731 - .L_2730)
.L_2730:
        /*000c*/ 	.word	0x00000000
        /*0010*/ 	.short	0x0006
        /*0012*/ 	.short	0x0054
        /*0014*/ 	.byte	0x00, 0xf0, 0x21, 0x00


	//----- nvinfo : EIATTR_KPARAM_INFO
	.align		4
.L_2731:
        /*0018*/ 	.byte	0x04, 0x17
        /*001a*/ 	.short	(.L_2733 - .L_2732)
.L_2732:
        /*001c*/ 	.word	0x00000000
        /*0020*/ 	.short	0x0005
        /*0022*/ 	.short	0x004c
        /*0024*/ 	.byte	0x00, 0xf0, 0x21, 0x00


	//----- nvinfo : EIATTR_KPARAM_INFO
	.align		4
.L_2733:
        /*0028*/ 	.byte	0x04, 0x17
        /*002a*/ 	.short	(.L_2735 - .L_2734)
.L_2734:
        /*002c*/ 	.word	0x00000000
        /*0030*/ 	.short	0x0004
        /*0032*/ 	.short	0x0049
        /*0034*/ 	.byte	0x00, 0xf0, 0x05, 0x00


	//----- nvinfo : EIATTR_KPARAM_INFO
	.align		4
.L_2735:
        /*0038*/ 	.byte	0x04, 0x17
        /*003a*/ 	.short	(.L_2737 - .L_2736)
.L_2736:
        /*003c*/ 	.word	0x00000000
        /*0040*/ 	.short	0x0003
        /*0042*/ 	.short	0x0048
        /*0044*/ 	.byte	0x00, 0xf0, 0x05, 0x00


	//----- nvinfo : EIATTR_KPARAM_INFO
	.align		4
.L_2737:
        /*0048*/ 	.byte	0x04, 0x17
        /*004a*/ 	.short	(.L_2739 - .L_2738)
.L_2738:
        /*004c*/ 	.word	0x00000000
        /*0050*/ 	.short	0x0002
        /*0052*/ 	.short	0x0038
        /*0054*/ 	.byte	0x00, 0xf0, 0x41, 0x00


	//----- nvinfo : EIATTR_KPARAM_INFO
	.align		4
.L_2739:
        /*0058*/ 	.byte	0x04, 0x17
        /*005a*/ 	.short	(.L_2741 - .L_2740)
.L_2740:
        /*005c*/ 	.word	0x00000000
        /*0060*/ 	.short	0x0001
        /*0062*/ 	.short	0x0008
        /*0064*/ 	.byte	0x00, 0xf0, 0xc1, 0x00


	//----- nvinfo : EIATTR_KPARAM_INFO
	.align		4
.L_2741:
        /*0068*/ 	.byte	0x04, 0x17
        /*006a*/ 	.short	(.L_2743 - .L_2742)
.L_2742:
        /*006c*/ 	.word	0x00000000
        /*0070*/ 	.short	0x0000
        /*0072*/ 	.short	0x0000
        /*0074*/ 	.byte	0x00, 0xf0, 0x11, 0x00


	//----- nvinfo : EIATTR_SPARSE_MMA_MASK
	.align		4
.L_2743:
        /*0078*/ 	.byte	0x03, 0x50
        /*007a*/ 	.short	0x0000


	//----- nvinfo : EIATTR_MAXREG_COUNT
	.align		4
        /*007c*/ 	.byte	0x03, 0x1b
        /*007e*/ 	.short	0x00ff


	//----- nvinfo : EIATTR_EXTERNS
	.align		4
        /*0080*/ 	.byte	0x04, 0x0f
        /*0082*/ 	.short	(.L_2745 - .L_2744)


	//   ....[0]....
	.align		4
.L_2744:
        /*0084*/ 	.word	index@(__assertfail)


	//----- nvinfo : EIATTR_MERCURY_ISA_VERSION
	.align		4
.L_2745:
        /*0088*/ 	.byte	0x03, 0x5f
        /*008a*/ 	.short	0x0101


	//----- nvinfo : EIATTR_SYSCALL_OFFSETS
	.align		4
        /*008c*/ 	.byte	0x04, 0x46
        /*008e*/ 	.short	(.L_2747 - .L_2746)


	//   ....[0]....
.L_2746:
        /*0090*/ 	.word	0x00000ef0


	//   ....[1]....
        /*0094*/ 	.word	0x00001df0


	//   ....[2]....
        /*0098*/ 	.word	0x00002d00


	//   ....[3]....
        /*009c*/ 	.word	0x00003be0


	//   ....[4]....
        /*00a0*/ 	.word	0x0000a630


	//   ....[5]....
        /*00a4*/ 	.word	0x0000b4f0


	//   ....[6]....
        /*00a8*/ 	.word	0x0000c390


	//   ....[7]....
        /*00ac*/ 	.word	0x0000d250


	//----- nvinfo : EIATTR_EXIT_INSTR_OFFSETS
	.align		4
.L_2747:
        /*00b0*/ 	.byte	0x04, 0x1c
        /*00b2*/ 	.short	(.L_2749 - .L_2748)


	//   ....[0]....
.L_2748:
        /*00b4*/ 	.word	0x0000c410


	//   ....[1]....
        /*00b8*/ 	.word	0x0000c540


	//   ....[2]....
        /*00bc*/ 	.word	0x0000c560


	//   ....[3]....
        /*00c0*/ 	.word	0x0000c5e0


	//   ....[4]....
        /*00c4*/ 	.word	0x0000c600


	//   ....[5]....
        /*00c8*/ 	.word	0x0000c620


	//   ....[6]....
        /*00cc*/ 	.word	0x0000c6b0


	//   ....[7]....
        /*00d0*/ 	.word	0x0000c6f0


	//   ....[8]....
        /*00d4*/ 	.word	0x0000c790


	//   ....[9]....
        /*00d8*/ 	.word	0x0000c7e0


	//   ....[10]....
        /*00dc*/ 	.word	0x0000c810


	//   ....[11]....
        /*00e0*/ 	.word	0x0000c8e0


	//   ....[12]....
        /*00e4*/ 	.word	0x0000c920


	//   ....[13]....
        /*00e8*/ 	.word	0x0000cab0


	//   ....[14]....
        /*00ec*/ 	.word	0x0000cc10


	//   ....[15]....
        /*00f0*/ 	.word	0x0000cc50


	//   ....[16]....
        /*00f4*/ 	.word	0x0000ccf0


	//   ....[17]....
        /*00f8*/ 	.word	0x0000ce70


	//   ....[18]....
        /*00fc*/ 	.word	0x0000cff0


	//   ....[19]....
        /*0100*/ 	.word	0x0000d150


	//   ....[20]....
        /*0104*/ 	.word	0x0000d260


	//   ....[21]....
        /*0108*/ 	.word	0x0000d280


	//   ....[22]....
        /*010c*/ 	.word	0x0000d2a0


	//----- nvinfo : EIATTR_MAX_THREADS
	.align		4
.L_2749:
        /*0110*/ 	.byte	0x04, 0x05
        /*0112*/ 	.short	(.L_2751 - .L_2750)
.L_2750:
        /*0114*/ 	.word	0x00000080
        /*0118*/ 	.word	0x00000001
        /*011c*/ 	.word	0x00000001


	//----- nvinfo : EIATTR_CRS_STACK_SIZE
	.align		4
.L_2751:
        /*0120*/ 	.byte	0x04, 0x1e
        /*0122*/ 	.short	(.L_2753 - .L_2752)
.L_2752:
        /*0124*/ 	.word	0x00000000


	//----- nvinfo : EIATTR_CBANK_PARAM_SIZE
	.align		4
.L_2753:
        /*0128*/ 	.byte	0x03, 0x19
        /*012a*/ 	.short	0x005c


	//----- nvinfo : EIATTR_PARAM_CBANK
	.align		4
        /*012c*/ 	.byte	0x04, 0x0a
        /*012e*/ 	.short	(.L_2755 - .L_2754)
	.align		4
.L_2754:
        /*0130*/ 	.word	index@(.nv.constant0._ZN2at6native27unrolled_elementwise_kernelIZZNS0_73_GLOBAL__N__c8866d80_35_SparseBinaryOpIntersectionKernel_cu_9e10b42f_311142_sparse_binary_op_intersection_kernel_implINS2_18CUDAKernelLauncherENS2_36CUDAValueSelectionIntersectionKernelINS2_5MulOpEEElLl0EEEvRNS_6TensorERKS8_SB_RKSt6vectorIlSaIlEERKSt8optionalIS8_ESK_bbENKUlvE1_clEvEUllE_St5arrayIPcLm2EELi4E23TrivialOffsetCalculatorILi1EjESR_NS0_6memory12LoadWithCastILi1EEENSS_13StoreWithCastILi1EEEEEviT_T0_T2_T3_T4_T5_)
        /*0134*/ 	.short	0x0210
        /*0136*/ 	.short	0x005c


	//----- nvinfo : EIATTR_SW_WAR
	.align		4
.L_2755:
        /*0138*/ 	.byte	0x04, 0x36
        /*013a*/ 	.short	(.L_2757 - .L_2756)
.L_2756:
        /*013c*/ 	.word	0x00000008
.L_2757:


//--------------------- .nv.info._ZN2at6native18elementwise_kernelILi128ELi2EZNS0_22gpu_kernel_impl_nocastIZZNS0_73_GLOBAL__N__c8866d80_35_SparseBinaryOpIntersectionKernel_cu_9e10b42f_311142_sparse_binary_op_intersection_kernel_implINS3_18CUDAKernelLauncherENS3_36CUDAValueSelectionIntersectionKernelINS3_5MulOpEEElLl0EEEvRNS_6TensorERKS9_SC_RKSt6vectorIlSaIlEERKSt8optionalIS9_ESL_bbENKUlvE1_clEvEUllE_EEvRNS_18TensorIteratorBaseERKT_EUliE_EEviT1_ --------------------------
	.section	.nv.info._ZN2at6native18elementwise_kernelILi128ELi2EZNS0_22gpu_kernel_impl_nocastIZZNS0_73_GLOBAL__N__c8866d80_35_SparseBinaryOpIntersectionKernel_cu_9e10b42f_311142_sparse_binary_op_intersection_kernel_implINS3_18CUDAKernelLauncherENS3_36CUDAValueSelectionIntersectionKernelINS3_5MulOpEEElLl0EEEvRNS_6TensorERKS9_SC_RKSt6vectorIlSaIlEERKSt8optionalIS9_ESL_bbENKUlvE1_clEvEUllE_EEvRNS_18TensorIteratorBaseERKT_EUliE_EEviT1_,"",@"SHT_CUDA_INFO"
	.sectionflags	@""
	.align	4


	//----- nvinfo : EIATTR_CUDA_API_VERSION
	.align		4
        /*0000*/ 	.byte	0x04, 0x37
        /*0002*/ 	.short	(.L_2759 - .L_2758)
.L_2758:
        /*0004*/ 	.word	0x00000082


	//----- nvinfo : EIATTR_KPARAM_INFO
	.align		4
.L_2759:
        /*0008*/ 	.byte	0x04, 0x17
        /*000a*/ 	.short	(.L_2761 - .L_2760)
.L_2760:
        /*000c*/ 	.word	0x00000000
        /*0010*/ 	.short	0x0001
        /*0012*/ 	.short	0x0008
        /*0014*/ 	.byte	0x00, 0xf0, 0x01, 0x09


	//----- nvinfo : EIATTR_KPARAM_INFO
	.align		4
.L_2761:
        /*0018*/ 	.byte	0x04, 0x17
        /*001a*/ 	.short	(.L_2763 - .L_2762)
.L_2762:
        /*001c*/ 	.word	0x00000000
        /*0020*/ 	.short	0x0000
        /*0022*/ 	.short	0x0000
        /*0024*/ 	.byte	0x00, 0xf0, 0x11, 0x00


	//----- nvinfo : EIATTR_SPARSE_MMA_MASK
	.align		4
.L_2763:
        /*0028*/ 	.byte	0x03, 0x50
        /*002a*/ 	.short	0x0000


	//----- nvinfo : EIATTR_MAXREG_COUNT
	.align		4
        /*002c*/ 	.byte	0x03, 0x1b
        /*002e*/ 	.short	0x0080


	//----- nvinfo : EIATTR_MERCURY_ISA_VERSION
	.align		4
        /*0030*/ 	.byte	0x03, 0x5f
        /*0032*/ 	.short	0x0101


	//----- nvinfo : EIATTR_EXIT_INSTR_OFFSETS
	.align		4
        /*0034*/ 	.byte	0x04, 0x1c
        /*0036*/ 	.short	(.L_2765 - .L_2764)


	//   ....[0]....
.L_2764:
        /*0038*/ 	.word	0x00001c10


	//   ....[1]....
        /*003c*/ 	.word	0x00003700


	//----- nvinfo : EIATTR_MAX_THREADS
	.align		4
.L_2765:
        /*0040*/ 	.byte	0x04, 0x05
        /*0042*/ 	.short	(.L_2767 - .L_2766)
.L_2766:
        /*0044*/ 	.word	0x00000080
        /*0048*/ 	.word	0x00000001
        /*004c*/ 	.word	0x00000001


	//----- nvinfo : EIATTR_CRS_STACK_SIZE
	.align		4
.L_2767:
        /*0050*/ 	.byte	0x04, 0x1e
        /*0052*/ 	.short	(.L_2769 - .L_2768)
.L_2768:
        /*0054*/ 	.word	0x00000000


	//----- nvinfo : EIATTR_CBANK_PARAM_SIZE
	.align		4
.L_2769:
        /*0058*/ 	.byte	0x03, 0x19
        /*005a*/ 	.short	0x0248


	//----- nvinfo : EIATTR_PARAM_CBANK
	.align		4
        /*005c*/ 	.byte	0x04, 0x0a
        /*005e*/ 	.short	(.L_2771 - .L_2770)
	.align		4
.L_2770:
        /*0060*/ 	.word	index@(.nv.constant0._ZN2at6native18elementwise_kernelILi128ELi2EZNS0_22gpu_kernel_impl_nocastIZZNS0_73_GLOBAL__N__c8866d80_35_SparseBinaryOpIntersectionKernel_cu_9e10b42f_311142_sparse_binary_op_intersection_kernel_implINS3_18CUDAKernelLauncherENS3_36CUDAValueSelectionIntersectionKernelINS3_5MulOpEEElLl0EEEvRNS_6TensorERKS9_SC_RKSt6vectorIlSaIlEERKSt8optionalIS9_ESL_bbENKUlvE1_clEvEUllE_EEvRNS_18TensorIteratorBaseERKT_EUliE_EEviT1_)
        /*0064*/ 	.short	0x0210
        /*0066*/ 	.short	0x0248


	//----- nvinfo : EIATTR_SW_WAR
	.align		4
.L_2771:
        /*0068*/ 	.byte	0x04, 0x36
        /*006a*/ 	.short	(.L_2773 - .L_2772)
.L_2772:
        /*006c*/ 	.word	0x00000008
.L_2773:


//--------------------- .nv.info._ZN2at6native27unrolled_elementwise_kernelIZZNS0_73_GLOBAL__N__c8866d80_35_SparseBinaryOpIntersectionKernel_cu_9e10b42f_311142_sparse_binary_op_intersection_kernel_implINS2_18CUDAKernelLauncherENS2_36CUDAValueSelectionIntersectionKernelINS2_5MulOpEEElLl0EEEvRNS_6TensorERKS8_SB_RKSt6vectorIlSaIlEERKSt8optionalIS8_ESK_bbENKUlvE1_clEvEUllE_St5arrayIPcLm2EELi4E23TrivialOffsetCalculatorILi1EjESR_NS0_6memory15LoadWithoutCastENSS_16StoreWithoutCastEEEviT_T0_T2_T3_T4_T5_ --------------------------
	.section	.nv.info._ZN2at6native27unrolled_elementwise_kernelIZZNS0_73_GLOBAL__N__c8866d80_35_SparseBinaryOpIntersectionKernel_cu_9e10b42f_311142_sparse_binary_op_intersection_kernel_implINS2_18CUDAKernelLauncherENS2_36CUDAValueSelectionIntersectionKernelINS2_5MulOpEEElLl0EEEvRNS_6TensorERKS8_SB_RKSt6vectorIlSaIlEERKSt8optionalIS8_ESK_bbENKUlvE1_clEvEUllE_St5arrayIPcLm2EELi4E23TrivialOffsetCalculatorILi1EjESR_NS0_6memory15LoadWithoutCastENSS_16StoreWithoutCastEEEviT_T0_T2_T3_T4_T5_,"",@"SHT_CUDA_INFO"
	.sectionflags	@""
	.align	4


	//----- nvinfo : EIATTR_CUDA_API_VERSION
	.align		4
        /*0000*/ 	.byte	0x04, 0x37
        /*0002*/ 	.short	(.L_2775 - .L_2774)
.L_2774:
        /*0004*/ 	.word	0x00000082


	//----- nvinfo : EIATTR_KPARAM_INFO
	.align		4
.L_2775:
        /*0008*/ 	.byte	0x04, 0x17
        /*000a*/ 	.short	(.L_2777 - .L_2776)
.L_2776:
        /*000c*/ 	.word	0x00000000
        /*0010*/ 	.short	0x0006
        /*0012*/ 	.short	0x004b
        /*0014*/ 	.byte	0x00, 0xf0, 0x05, 0x00


	//----- nvinfo : EIATTR_KPARAM_INFO
	.align		4
.L_2777:
        /*0018*/ 	.byte	0x04, 0x17
        /*001a*/ 	.short	(.L_2779 - .L_2778)
.L_2778:
        /*001c*/ 	.word	0x00000000
        /*0020*/ 	.short	0x0005
        /*0022*/ 	.short	0x004a
        /*0024*/ 	.byte	0x00, 0xf0, 0x05, 0x00


	//----- nvinfo : EIATTR_KPARAM_INFO
	.align		4
.L_2779:
        /*0028*/ 	.byte	0x04, 0x17
        /*002a*/ 	.short	(.L_2781 - .L_2780)
.L_2780:
        /*002c*/ 	.word	0x00000000
        /*0030*/ 	.short	0x0004
        /*0032*/ 	.short	0x0049
        /*0034*/ 	.byte	0x00, 0xf0, 0x05, 0x00


	//----- nvinfo : EIATTR_KPARAM_INFO
	.align		4
.L_2781:
        /*0038*/ 	.byte	0x04, 0x17
        /*003a*/ 	.short	(.L_2783 - .L_2782)
.L_2782:
        /*003c*/ 	.word	0x00000000
        /*0040*/ 	.short	0x0003
        /*0042*/ 	.short	0x0048
        /*0044*/ 	.byte	0x00, 0xf0, 0x05, 0x00


	//----- nvinfo : EIATTR_KPARAM_INFO
	.align		4
.L_2783:
        /*0048*/ 	.byte	0x04, 0x17
        /*004a*/ 	.short	(.L_2785 - .L_2784)
.L_2784:
        /*004c*/ 	.word	0x00000000
        /*0050*/ 	.short	0x0002
        /*0052*/ 	.short	0x0038
        /*0054*/ 	.byte	0x00, 0xf0, 0x41, 0x00


	//----- nvinfo : EIATTR_KPARAM_INFO
	.align		4
.L_2785:
        /*0058*/ 	.byte	0x04, 0x17
        /*005a*/ 	.short	(.L_2787 - .L_2786)
.L_2786:
        /*005c*/ 	.word	0x00000000
        /*0060*/ 	.short	0x0001
        /*0062*/ 	.short	0x0008
        /*0064*/ 	.byte	0x00, 0xf0, 0xc1, 0x00


	//----- nvinfo : EIATTR_KPARAM_INFO
	.align		4
.L_2787:
        /*0068*/ 	.byte	0x04, 0x17
        /*006a*/ 	.short	(.L_2789 - .L_2788)
.L_2788:
        /*006c*/ 	.word	0x00000000
        /*0070*/ 	.short	0x0000
        /*0072*/ 	.short	0x0000
        /*0074*/ 	.byte	0x00, 0xf0, 0x11, 0x00


	//----- nvinfo : EIATTR_SPARSE_MMA_MASK
	.align		4
.L_2789:
        /*0078*/ 	.byte	0x03, 0x50
        /*007a*/ 	.short	0x0000


	//----- nvinfo : EIATTR_MAXREG_COUNT
	.align		4
        /*007c*/ 	.byte	0x03, 0x1b
        /*007e*/ 	.short	0x00ff


	//----- nvinfo : EIATTR_MERCURY_ISA_VERSION
	.align		4
        /*0080*/ 	.byte	0x03, 0x5f
        /*0082*/ 	.short	0x0101


	//----- nvinfo : EIATTR_EXIT_INSTR_OFFSETS
	.align		4
        /*0084*/ 	.byte	0x04, 0x1c
        /*0086*/ 	.short	(.L_2791 - .L_2790)


	//   ....[0]....
.L_2790:
        /*0088*/ 	.word	0x00006080


	//   ....[1]....
        /*008c*/ 	.word	0x000060e0


	//----- nvinfo : EIATTR_MAX_THREADS
	.align		4
.L_2791:
        /*0090*/ 	.byte	0x04, 0x05
        /*0092*/ 	.short	(.L_2793 - .L_2792)
.L_2792:
        /*0094*/ 	.word	0x00000080
        /*0098*/ 	.word	0x00000001
        /*009c*/ 	.word	0x00000001


	//----- nvinfo : EIATTR_CRS_STACK_SIZE
	.align		4
.L_2793:
        /*00a0*/ 	.byte	0x04, 0x1e
        /*00a2*/ 	.short	(.L_2795 - .L_2794)
.L_2794:
        /*00a4*/ 	.word	0x00000000


	//----- nvinfo : EIATTR_CBANK_PARAM_SIZE
	.align		4
.L_2795:
        /*00a8*/ 	.byte	0x03, 0x19
        /*00aa*/ 	.short	0x004c


	//----- nvinfo : EIATTR_PARAM_CBANK
	.align		4
        /*00ac*/ 	.byte	0x04, 0x0a
        /*00ae*/ 	.short	(.L_2797 - .L_2796)
	.align		4
.L_2796:
        /*00b0*/ 	.word	index@(.nv.constant0._ZN2at6native27unrolled_elementwise_kernelIZZNS0_73_GLOBAL__N__c8866d80_35_SparseBinaryOpIntersectionKernel_cu_9e10b42f_311142_sparse_binary_op_intersection_kernel_implINS2_18CUDAKernelLauncherENS2_36CUDAValueSelectionIntersectionKernelINS2_5MulOpEEElLl0EEEvRNS_6TensorERKS8_SB_RKSt6vectorIlSaIlEERKSt8optionalIS8_ESK_bbENKUlvE1_clEvEUllE_St5arrayIPcLm2EELi4E23TrivialOffsetCalculatorILi1EjESR_NS0_6memory15LoadWithoutCastENSS_16StoreWithoutCastEEEviT_T0_T2_T3_T4_T5_)
        /*00b4*/ 	.short	0x0210
        /*00b6*/ 	.short	0x004c


	//----- nvinfo : EIATTR_SW_WAR
	.align		4
.L_2797:
        /*00b8*/ 	.byte	0x04, 0x36
        /*00ba*/ 	.short	(.L_2799 - .L_2798)
.L_2798:
        /*00bc*/ 	.word	0x00000008
.L_2799:


//--------------------- .nv.info._ZN2at6native29vectorized_elementwise_kernelILi2EZZNS0_73_GLOBAL__N__c8866d80_35_SparseBinaryOpIntersectionKernel_cu_9e10b42f_311142_sparse_binary_op_intersection_kernel_implINS2_18CUDAKernelLauncherENS2_36CUDAValueSelectionIntersectionKernelINS2_5MulOpEEElLl0EEEvRNS_6TensorERKS8_SB_RKSt6vectorIlSaIlEERKSt8optionalIS8_ESK_bbENKUlvE1_clEvEUllE_St5arrayIPcLm2EEEEviT0_T1_ --------------------------
	.section	.nv.info._ZN2at6native29vectorized_elementwise_kernelILi2EZZNS0_73_GLOBAL__N__c8866d80_35_SparseBinaryOpIntersectionKernel_cu_9e10b42f_311142_sparse_binary_op_intersection_kernel_implINS2_18CUDAKernelLauncherENS2_36CUDAValueSelectionIntersectionKernelINS2_5MulOpEEElLl0EEEvRNS_6TensorERKS8_SB_RKSt6vectorIlSaIlEERKSt8optionalIS8_ESK_bbENKUlvE1_clEvEUllE_St5arrayIPcLm2EEEEviT0_T1_,"",@"SHT_CUDA_INFO"
	.sectionflags	@""
	.align	4


	//----- nvinfo : EIATTR_CUDA_API_VERSION
	.align		4
        /*0000*/ 	.byte	0x04, 0x37
        /*0002*/ 	.short	(.L_2801 - .L_2800)
.L_2800:
        /*0004*/ 	.word	0x00000082


	//----- nvinfo : EIATTR_KPARAM_INFO
	.align		4
.L_2801:
        /*0008*/ 	.byte	0x04, 0x17
        /*000a*/ 	.short	(.L_2803 - .L_2802)
.L_2802:
        /*000c*/ 	.word	0x00000000
        /*0010*/ 	.short	0x0002
        /*0012*/ 	.short	0x0038
        /*0014*/ 	.byte	0x00, 0xf0, 0x41, 0x00


	//----- nvinfo : EIATTR_KPARAM_INFO
	.align		4
.L_2803:
        /*0018*/ 	.byte	0x04, 0x17
        /*001a*/ 	.short	(.L_2805 - .L_2804)
.L_2804:
        /*001c*/ 	.word	0x00000000
        /*0020*/ 	.short	0x0001
        /*0022*/ 	.short	0x0008
        /*0024*/ 	.byte	0x00, 0xf0, 0xc1, 0x00


	//----- nvinfo : EIATTR_KPARAM_INFO
	.align		4
.L_2805:
        /*0028*/ 	.byte	0x04, 0x17
        /*002a*/ 	.short	(.L_2807 - .L_2806)
.L_2806:
        /*002c*/ 	.word	0x00000000
        /*0030*/ 	.short	0x0000
        /*0032*/ 	.short	0x0000
        /*0034*/ 	.byte	0x00, 0xf0, 0x11, 0x00


	//----- nvinfo : EIATTR_SPARSE_MMA_MASK
	.align		4
.L_2807:
        /*0038*/ 	.byte	0x03, 0x50
        /*003a*/ 	.short	0x0000


	//----- nvinfo : EIATTR_MAXREG_COUNT
	.align		4
        /*003c*/ 	.byte	0x03, 0x1b
        /*003e*/ 	.short	0x00ff


	//----- nvinfo : EIATTR_MERCURY_ISA_VERSION
	.align		4
        /*0040*/ 	.byte	0x03, 0x5f
        /*0042*/ 	.short	0x0101


	//----- nvinfo : EIATTR_EXIT_INSTR_OFFSETS
	.align		4
        /*0044*/ 	.byte	0x04, 0x1c
        /*0046*/ 	.short	(.L_2809 - .L_2808)


	//   ....[0]....
.L_2808:
        /*0048*/ 	.word	0x0000b030


	//   ....[1]....
        /*004c*/ 	.word	0x00016fc0


	//   ....[2]....
        /*0050*/ 	.word	0x00017010


	//----- nvinfo : EIATTR_MAX_THREADS
	.align		4
.L_2809:
        /*0054*/ 	.byte	0x04, 0x05
        /*0056*/ 	.short	(.L_2811 - .L_2810)
.L_2810:
        /*0058*/ 	.word	0x00000080
        /*005c*/ 	.word	0x00000001
        /*0060*/ 	.word	0x00000001


	//----- nvinfo : EIATTR_CRS_STACK_SIZE
	.align		4
.L_2811:
        /*0064*/ 	.byte	0x04, 0x1e
        /*0066*/ 	.short	(.L_2813 - .L_2812)
.L_2812:
        /*0068*/ 	.word	0x00000000


	//----- nvinfo : EIATTR_CBANK_PARAM_SIZE
	.align		4
.L_2813:
        /*006c*/ 	.byte	0x03, 0x19
        /*006e*/ 	.short	0x0048


	//----- nvinfo : EIATTR_PARAM_CBANK
	.align		4
        /*0070*/ 	.byte	0x04, 0x0a
        /*0072*/ 	.short	(.L_2815 - .L_2814)
	.align		4
.L_2814:
        /*0074*/ 	.word	index@(.nv.constant0._ZN2at6native29vectorized_elementwise_kernelILi2EZZNS0_73_GLOBAL__N__c8866d80_35_SparseBinaryOpIntersectionKernel_cu_9e10b42f_311142_sparse_binary_op_intersection_kernel_implINS2_18CUDAKernelLauncherENS2_36CUDAValueSelectionIntersectionKernelINS2_5MulOpEEElLl0EEEvRNS_6TensorERKS8_SB_RKSt6vectorIlSaIlEERKSt8optionalIS8_ESK_bbENKUlvE1_clEvEUllE_St5arrayIPcLm2EEEEviT0_T1_)
        /*0078*/ 	.short	0x0210
        /*007a*/ 	.short	0x0048


	//----- nvinfo : EIATTR_SW_WAR
	.align		4
.L_2815:
        /*007c*/ 	.byte	0x04, 0x36
        /*007e*/ 	.short	(.L_2817 - .L_2816)
.L_2816:
        /*0080*/ 	.word	0x00000008
.L_2817:


//--------------------- .nv.info._ZN2at6native29vectorized_elementwise_kernelILi4EZZNS0_73_GLOBAL__N__c8866d80_35_SparseBinaryOpIntersectionKernel_cu_9e10b42f_311142_sparse_binary_op_intersection_kernel_implINS2_18CUDAKernelLauncherENS2_36CUDAValueSelectionIntersectionKernelINS2_5MulOpEEElLl0EEEvRNS_6TensorERKS8_SB_RKSt6vectorIlSaIlEERKSt8optionalIS8_ESK_bbENKUlvE1_clEvEUllE_St5arrayIPcLm2EEEEviT0_T1_ --------------------------
	.section	.nv.info._ZN2at6native29vectorized_elementwise_kernelILi4EZZNS0_73_GLOBAL__N__c8866d80_35_SparseBinaryOpIntersectionKernel_cu_9e10b42f_311142_sparse_binary_op_intersection_kernel_implINS2_18CUDAKernelLauncherENS2_36CUDAValueSelectionIntersectionKernelINS2_5MulOpEEElLl0EEEvRNS_6TensorERKS8_SB_RKSt6vectorIlSaIlEERKSt8optionalIS8_ESK_bbENKUlvE1_clEvEUllE_St5arrayIPcLm2EEEEviT0_T1_,"",@"SHT_CUDA_INFO"
	.sectionflags	@""
	.align	4


	//----- nvinfo : EIATTR_CUDA_API_VERSION
	.align		4
        /*0000*/ 	.byte	0x04, 0x37
        /*0002*/ 	.short	(.L_2819 - .L_2818)
.L_2818:
        /*0004*/ 	.word	0x00000082


	//----- nvinfo : EIATTR_KPARAM_INFO
	.align		4
.L_2819:
        /*0008*/ 	.byte	0x04, 0x17
        /*000a*/ 	.short	(.L_2821 - .L_2820)
.L_2820:
        /*000c*/ 	.word	0x00000000
        /*0010*/ 	.short	0x0002
        /*0012*/ 	.short	0x0038
        /*0014*/ 	.byte	0x00, 0xf0, 0x41, 0x00


	//----- nvinfo : EIATTR_KPARAM_INFO
	.align		4
.L_2821:
        /*0018*/ 	.byte	0x04, 0x17
        /*001a*/ 	.short	(.L_2823 - .L_2822)
.L_2822:
        /*001c*/ 	.word	0x00000000
        /*0020*/ 	.short	0x0001
        /*0022*/ 	.short	0x0008
        /*0024*/ 	.byte	0x00, 0xf0, 0xc1, 0x00


	//----- nvinfo : EIATTR_KPARAM_INFO
	.align		4
.L_2823:
        /*0028*/ 	.byte	0x04, 0x17
        /*002a*/ 	.short	(.L_2825 - .L_2824)
.L_2824:
        /*002c*/ 	.word	0x00000000
        /*0030*/ 	.short	0x0000
        /*0032*/ 	.short	0x0000
        /*0034*/ 	.byte	0x00, 0xf0, 0x11, 0x00


	//----- nvinfo : EIATTR_SPARSE_MMA_MASK
	.align		4
.L_2825:
        /*0038*/ 	.byte	0x03, 0x50
        /*003a*/ 	.short	0x0000


	//----- nvinfo : EIATTR_MAXREG_COUNT
	.align		4
        /*003c*/ 	.byte	0x03, 0x1b
        /*003e*/ 	.short	0x00ff


	//----- nvinfo : EIATTR_MERCURY_ISA_VERSION
	.align		4
        /*0040*/ 	.byte	0x03, 0x5f
        /*0042*/ 	.short	0x0101


	//----- nvinfo : EIATTR_EXIT_INSTR_OFFSETS
	.align		4
        /*0044*/ 	.byte	0x04, 0x1c
        /*0046*/ 	.short	(.L_2827 - .L_2826)


	//   ....[0]....
.L_2826:
        /*0048*/ 	.word	0x0000b030


	//   ....[1]....
        /*004c*/ 	.word	0x00016fc0


	//   ....[2]....
        /*0050*/ 	.word	0x00017010


	//----- nvinfo : EIATTR_MAX_THREADS
	.align		4
.L_2827:
        /*0054*/ 	.byte	0x04, 0x05
        /*0056*/ 	.short	(.L_2829 - .L_2828)
.L_2828:
        /*0058*/ 	.word	0x00000080
        /*005c*/ 	.word	0x00000001
        /*0060*/ 	.word	0x00000001


	//----- nvinfo : EIATTR_CRS_STACK_SIZE
	.align		4
.L_2829:
        /*0064*/ 	.byte	0x04, 0x1e
        /*0066*/ 	.short	(.L_2831 - .L_2830)
.L_2830:
        /*0068*/ 	.word	0x00000000


	//----- nvinfo : EIATTR_CBANK_PARAM_SIZE
	.align		4
.L_2831:
        /*006c*/ 	.byte	0x03, 0x19
        /*006e*/ 	.short	0x0048


	//----- nvinfo : EIATTR_PARAM_CBANK
	.align		4
        /*0070*/ 	.byte	0x04, 0x0a
        /*0072*/ 	.short	(.L_2833 - .L_2832)
	.align		4
.L_2832:
        /*0074*/ 	.word	index@(.nv.constant0._ZN2at6native29vectorized_elementwise_kernelILi4EZZNS0_73_GLOBAL__N__c8866d80_35_SparseBinaryOpIntersectionKernel_cu_9e10b42f_311142_sparse_binary_op_intersection_kernel_implINS2_18CUDAKernelLauncherENS2_36CUDAValueSelectionIntersectionKernelINS2_5MulOpEEElLl0EEEvRNS_6TensorERKS8_SB_RKSt6vectorIlSaIlEERKSt8optionalIS8_ESK_bbENKUlvE1_clEvEUllE_St5arrayIPcLm2EEEEviT0_T1_)
        /*0078*/ 	.short	0x0210
        /*007a*/ 	.short	0x0048


	//----- nvinfo : EIATTR_SW_WAR
	.align		4
.L_2833:
        /*007c*/ 	.byte	0x04, 0x36
        /*007e*/ 	.short	(.L_2835 - .L_2834)
.L_2834:
        /*0080*/ 	.word	0x00000008
.L_2835:


//--------------------- .nv.info._ZN2at6native29vectorized_elementwise_kernelILi8EZZNS0_73_GLOBAL__N__c8866d80_35_SparseBinaryOpIntersectionKernel_cu_9e10b42f_311142_sparse_binary_op_intersection_kernel_implINS2_18CUDAKernelLauncherENS2_36CUDAValueSelectionIntersectionKernelINS2_5MulOpEEElLl0EEEvRNS_6TensorERKS8_SB_RKSt6vectorIlSaIlEERKSt8optionalIS8_ESK_bbENKUlvE1_clEvEUllE_St5arrayIPcLm2EEEEviT0_T1_ --------------------------
	.section	.nv.info._ZN2at6native29vectorized_elementwise_kernelILi8EZZNS0_73_GLOBAL__N__c8866d80_35_SparseBinaryOpIntersectionKernel_cu_9e10b42f_311142_sparse_binary_op_intersection_kernel_implINS2_18CUDAKernelLauncherENS2_36CUDAValueSelectionIntersectionKernelINS2_5MulOpEEElLl0EEEvRNS_6TensorERKS8_SB_RKSt6vectorIlSaIlEERKSt8optionalIS8_ESK_bbENKUlvE1_clEvEUllE_St5arrayIPcLm2EEEEviT0_T1_,"",@"SHT_CUDA_INFO"
	.sectionflags	@""
	.align	4


	//----- nvinfo : EIATTR_CUDA_API_VERSION
	.align		4
        /*0000*/ 	.byte	0x04, 0x37
        /*0002*/ 	.short	(.L_2837 - .L_2836)
.L_2836:
        /*0004*/ 	.word	0x00000082


	//----- nvinfo : EIATTR_KPARAM_INFO
	.align		4
.L_2837:
        /*0008*/ 	.byte	0x04, 0x17
        /*000a*/ 	.short	(.L_2839 - .L_2838)
.L_2838:
        /*000c*/ 	.word	0x00000000
        /*0010*/ 	.short	0x0002
        /*0012*/ 	.short	0x0038
        /*0014*/ 	.byte	0x00, 0xf0, 0x41, 0x00


	//----- nvinfo : EIATTR_KPARAM_INFO
	.align		4
.L_2839:
        /*0018*/ 	.byte	0x04, 0x17
        /*001a*/ 	.short	(.L_2841 - .L_2840)
.L_2840:
        /*001c*/ 	.word	0x00000000
        /*0020*/ 	.short	0x0001
        /*0022*/ 	.short	0x0008
        /*0024*/ 	.byte	0x00, 0xf0, 0xc1, 0x00


	//----- nvinfo : EIATTR_KPARAM_INFO
	.align		4
.L_2841:
        /*0028*/ 	.byte	0x04, 0x17
        /*002a*/ 	.short	(.L_2843 - .L_2842)
.L_2842:
        /*002c*/ 	.word	0x00000000
        /*0030*/ 	.short	0x0000
        /*0032*/ 	.short	0x0000
        /*0034*/ 	.byte	0x00, 0xf0, 0x11, 0x00


	//----- nvinfo : EIATTR_SPARSE_MMA_MASK
	.align		4
.L_2843:
        /*0038*/ 	.byte	0x03, 0x50
        /*003a*/ 	.short	0x0000


	//----- nvinfo : EIATTR_MAXREG_COUNT
	.align		4
        /*003c*/ 	.byte	0x03, 0x1b
        /*003e*/ 	.short	0x00ff


	//----- nvinfo : EIATTR_MERCURY_ISA_VERSION
	.align		4
        /*0040*/ 	.byte	0x03, 0x5f
        /*0042*/ 	.short	0x0101


	//----- nvinfo : EIATTR_EXIT_INSTR_OFFSETS
	.align		4
        /*0044*/ 	.byte	0x04, 0x1c
        /*0046*/ 	.short	(.L_2845 - .L_2844)


	//   ....[0]....
.L_2844:
        /*0048*/ 	.word	0x0000b030


	//   ....[1]....
        /*004c*/ 	.word	0x00016fc0


	//   ....[2]....
        /*0050*/ 	.word	0x00017010


	//----- nvinfo : EIATTR_MAX_THREADS
	.align		4
.L_2845:
        /*0054*/ 	.byte	0x04, 0x05
        /*0056*/ 	.short	(.L_2847 - .L_2846)
.L_2846:
        /*0058*/ 	.word	0x00000080
        /*005c*/ 	.word	0x00000001
        /*0060*/ 	.word	0x00000001


	//----- nvinfo : EIATTR_CRS_STACK_SIZE
	.align		4
.L_2847:
        /*0064*/ 	.byte	0x04, 0x1e
        /*0066*/ 	.short	(.L_2849 - .L_2848)
.L_2848:
        /*0068*/ 	.word	0x00000000


	//----- nvinfo : EIATTR_CBANK_PARAM_SIZE
	.align		4
.L_2849:
        /*006c*/ 	.byte	0x03, 0x19
        /*006e*/ 	.short	0x0048


	//----- nvinfo : EIATTR_PARAM_CBANK
	.align		4
        /*0070*/ 	.byte	0x04, 0x0a
        /*0072*/ 	.short	(.L_2851 - .L_2850)
	.align		4
.L_2850:
        /*0074*/ 	.word	index@(.nv.constant0._ZN2at6native29vectorized_elementwise_kernelILi8EZZNS0_73_GLOBAL__N__c8866d80_35_SparseBinaryOpIntersectionKernel_cu_9e10b42f_311142_sparse_binary_op_intersection_kernel_implINS2_18CUDAKernelLauncherENS2_36CUDAValueSelectionIntersectionKernelINS2_5MulOpEEElLl0EEEvRNS_6TensorERKS8_SB_RKSt6vectorIlSaIlEERKSt8optionalIS8_ESK_bbENKUlvE1_clEvEUllE_St5arrayIPcLm2EEEEviT0_T1_)
        /*0078*/ 	.short	0x0210
        /*007a*/ 	.short	0x0048


	//----- nvinfo : EIATTR_SW_WAR
	.align		4
.L_2851:
        /*007c*/ 	.byte	0x04, 0x36
        /*007e*/ 	.short	(.L_2853 - .L_2852)
.L_2852:
        /*0080*/ 	.word	0x00000008
.L_2853:


//--------------------- .nv.info._ZN2at6native18elementwise_kernelILi128ELi4EZNS0_15gpu_kernel_implIZZNS0_73_GLOBAL__N__c8866d80_35_SparseBinaryOpIntersectionKernel_cu_9e10b42f_311142_sparse_binary_op_intersection_kernel_implINS3_18CUDAKernelLauncherENS3_36CUDAValueSelectionIntersectionKernelINS3_5MulOpEEElLl8EEEvRNS_6TensorERKS9_SC_RKSt6vectorIlSaIlEERKSt8optionalIS9_ESL_bbENKUlvE3_clEvEUllE_EEvRNS_18TensorIteratorBaseERKT_EUliE_EEviT1_ --------------------------
	.section	.nv.info._ZN2at6native18elementwise_kernelILi128ELi4EZNS0_15gpu_kernel_implIZZNS0_73_GLOBAL__N__c8866d80_35_SparseBinaryOpIntersectionKernel_cu_9e10b42f_311142_sparse_binary_op_intersection_kernel_implINS3_18CUDAKernelLauncherENS3_36CUDAValueSelectionIntersectionKernelINS3_5MulOpEEElLl8EEEvRNS_6TensorERKS9_SC_RKSt6vectorIlSaIlEERKSt8optionalIS9_ESL_bbENKUlvE3_clEvEUllE_EEvRNS_18TensorIteratorBaseERKT_EUliE_EEviT1_,"",@"SHT_CUDA_INFO"
	.sectionflags	@""
	.align	4


	//----- nvinfo : EIATTR_CUDA_API_VERSION
	.align		4
        /*0000*/ 	.byte	0x04, 0x37
        /*0002*/ 	.short	(.L_2855 - .L_2854)
.L_2854:
        /*0004*/ 	.word	0x00000082


	//----- nvinfo : EIATTR_KPARAM_INFO
	.align		4
.L_2855:
        /*0008*/ 	.byte	0x04, 0x17
        /*000a*/ 	.short	(.L_2857 - .L_2856)
.L_2856:
        /*000c*/ 	.word	0x00000000
        /*0010*/ 	.short	0x0001
        /*0012*/ 	.short	0x0008
        /*0014*/ 	.byte	0x00, 0xf0, 0xa1, 0x0a


	//----- nvinfo : EIATTR_KPARAM_INFO
	.align		4
.L_2857:
        /*0018*/ 	.byte	0x04, 0x17
        /*001a*/ 	.short	(.L_2859 - .L_2858)
.L_2858:
        /*001c*/ 	.word	0x00000000
        /*0020*/ 	.short	0x0000
        /*0022*/ 	.short	0x0000
        /*0024*/ 	.byte	0x00, 0xf0, 0x11, 0x00


	//----- nvinfo : EIATTR_SPARSE_MMA_MASK
	.align		4
.L_2859:
        /*0028*/ 	.byte	0x03, 0x50
        /*002a*/ 	.short	0x0000


	//----- nvinfo : EIATTR_MAXREG_COUNT
	.align		4
        /*002c*/ 	.byte	0x03, 0x1b
        /*002e*/ 	.short	0x0080


	//----- nvinfo : EIATTR_EXTERNS
	.align		4
        /*0030*/ 	.byte	0x04, 0x0f
        /*0032*/ 	.short	(.L_2861 - .L_2860)


	//   ....[0]....
	.align		4
.L_2860:
        /*0034*/ 	.word	index@(__assertfail)


	//----- nvinfo : EIATTR_MERCURY_ISA_VERSION
	.align		4
.L_2861:
        /*0038*/ 	.byte	0x03, 0x5f
        /*003a*/ 	.short	0x0101


	//----- nvinfo : EIATTR_SYSCALL_OFFSETS
	.align		4
        /*003c*/ 	.byte	0x04, 0x46
        /*003e*/ 	.short	(.L_2863 - .L_2862)


	//   ....[0]....
.L_2862:
        /*0040*/ 	.word	0x000021b0


	//   ....[1]....
        /*0044*/ 	.word	0x00004590


	//   ....[2]....
        /*0048*/ 	.word	0x00006790


	//   ....[3]....
        /*004c*/ 	.word	0x00008b00


	//   ....[4]....
        /*0050*/ 	.word	0x0000acd0


	//   ....[5]....
        /*0054*/ 	.word	0x0000d040


	//   ....[6]....
        /*0058*/ 	.word	0x0000f200


	//   ....[7]....
        /*005c*/ 	.word	0x00011570


	//----- nvinfo : EIATTR_EXIT_INSTR_OFFSETS
	.align		4
.L_2863:
        /*0060*/ 	.byte	0x04, 0x1c
        /*0062*/ 	.short	(.L_2865 - .L_2864)


	//   ....[0]....
.L_2864:
        /*0064*/ 	.word	0x0000d0d0


	//   ....[1]....
        /*0068*/ 	.word	0x00010f60


	//   ....[2]....
        /*006c*/ 	.word	0x00010f80


	//   ....[3]....
        /*0070*/ 	.word	0x00011000


	//   ....[4]....
        /*0074*/ 	.word	0x00011020


	//   ....[5]....
        /*0078*/ 	.word	0x00011040


	//   ....[6]....
        /*007c*/ 	.word	0x000110c0


	//   ....[7]....
        /*0080*/ 	.word	0x000110e0


	//   ....[8]....
        /*0084*/ 	.word	0x00011160


	//   ....[9]....
        /*0088*/ 	.word	0x00011180


	//   ....[10]....
        /*008c*/ 	.word	0x000111a0


	//   ....[11]....
        /*0090*/ 	.word	0x00011240


	//   ....[12]....
        /*0094*/ 	.word	0x00011260


	//   ....[13]....
        /*0098*/ 	.word	0x000112e0


	//   ....[14]....
        /*009c*/ 	.word	0x00011300


	//   ....[15]....
        /*00a0*/ 	.word	0x00011320


	//   ....[16]....
        /*00a4*/ 	.word	0x000113c0


	//   ....[17]....
        /*00a8*/ 	.word	0x000113e0


	//   ....[18]....
        /*00ac*/ 	.word	0x00011400


	//   ....[19]....
        /*00b0*/ 	.word	0x00011470


	//   ....[20]....
        /*00b4*/ 	.word	0x00011580


	//   ....[21]....
        /*00b8*/ 	.word	0x000115a0


	//   ....[22]....
        /*00bc*/ 	.word	0x000115c0


	//----- nvinfo : EIATTR_MAX_THREADS
	.align		4
.L_2865:
        /*00c0*/ 	.byte	0x04, 0x05
        /*00c2*/ 	.short	(.L_2867 - .L_2866)
.L_2866:
        /*00c4*/ 	.word	0x00000080
        /*00c8*/ 	.word	0x00000001
        /*00cc*/ 	.word	0x00000001


	//----- nvinfo : EIATTR_CRS_STACK_SIZE
	.align		4
.L_2867:
        /*00d0*/ 	.byte	0x04, 0x1e
        /*00d2*/ 	.short	(.L_2869 - .L_2868)
.L_2868:
        /*00d4*/ 	.word	0x00000000


	//----- nvinfo : EIATTR_CBANK_PARAM_SIZE
	.align		4
.L_2869:
        /*00d8*/ 	.byte	0x03, 0x19
        /*00da*/ 	.short	0x02b0


	//----- nvinfo : EIATTR_PARAM_CBANK
	.align		4
        /*00dc*/ 	.byte	0x04, 0x0a
        /*00de*/ 	.short	(.L_2871 - .L_2870)
	.align		4
.L_2870:
        /*00e0*/ 	.word	index@(.nv.constant0._ZN2at6native18elementwise_kernelILi128ELi4EZNS0_15gpu_kernel_implIZZNS0_73_GLOBAL__N__c8866d80_35_SparseBinaryOpIntersectionKernel_cu_9e10b42f_311142_sparse_binary_op_intersection_kernel_implINS3_18CUDAKernelLauncherENS3_36CUDAValueSelectionIntersectionKernelINS3_5MulOpEEElLl8EEEvRNS_6TensorERKS9_SC_RKSt6vectorIlSaIlEERKSt8optionalIS9_ESL_bbENKUlvE3_clEvEUllE_EEvRNS_18TensorIteratorBaseERKT_EUliE_EEviT1_)
        /*00e4*/ 	.short	0x0210
        /*00e6*/ 	.short	0x02b0


	//----- nvinfo : EIATTR_SW_WAR
	.align		4
.L_2871:
        /*00e8*/ 	.byte	0x04, 0x36
        /*00ea*/ 	.short	(.L_2873 - .L_2872)
.L_2872:
        /*00ec*/ 	.word	0x00000008
.L_2873:


//--------------------- .nv.info._ZN2at6native27unrolled_elementwise_kernelIZZNS0_73_GLOBAL__N__c8866d80_35_SparseBinaryOpIntersectionKernel_cu_9e10b42f_311142_sparse_binary_op_intersection_kernel_implINS2_18CUDAKernelLauncherENS2_36CUDAValueSelectionIntersectionKernelINS2_5MulOpEEElLl8EEEvRNS_6TensorERKS8_SB_RKSt6vectorIlSaIlEERKSt8optionalIS8_ESK_bbENKUlvE3_clEvEUllE_St5arrayIPcLm2EELi4E23TrivialOffsetCalculatorILi1EjESR_NS0_6memory12LoadWithCastILi1EEENSS_13StoreWithCastILi1EEEEEviT_T0_T2_T3_T4_T5_ --------------------------
	.section	.nv.info._ZN2at6native27unrolled_elementwise_kernelIZZNS0_73_GLOBAL__N__c8866d80_35_SparseBinaryOpIntersectionKernel_cu_9e10b42f_311142_sparse_binary_op_intersection_kernel_implINS2_18CUDAKernelLauncherENS2_36CUDAValueSelectionIntersectionKernelINS2_5MulOpEEElLl8EEEvRNS_6TensorERKS8_SB_RKSt6vectorIlSaIlEERKSt8optionalIS8_ESK_bbENKUlvE3_clEvEUllE_St5arrayIPcLm2EELi4E23TrivialOffsetCalculatorILi1EjESR_NS0_6memory12LoadWithCastILi1EEENSS_13StoreWithCastILi1EEEEEviT_T0_T2_T3_T4_T5_,"",@"SHT_CUDA_INFO"
	.sectionflags	@""
	.align	4


	//----- nvinfo : EIATTR_CUDA_API_VERSION
	.align		4
        /*0000*/ 	.byte	0x04, 0x37
        /*0002*/ 	.short	(.L_2875 - .L_2874)
.L_2874:
        /*0004*/ 	.word	0x00000082


	//----- nvinfo : EIATTR_KPARAM_INFO
	.align		4
.L_2875:
        /*0008*/ 	.byte	0x04, 0x17
        /*000a*/ 	.short	(.L_2877 - .L_2876)
.L_2876:
        /*000c*/ 	.word	0x00000000
        /*0010*/ 	.short	0x0006
        /*0012*/ 	.short	0x00b4
        /*0014*/ 	.byte	0x00, 0xf0, 0x21, 0x00


	//----- nvinfo : EIATTR_KPARAM_INFO
	.align		4
.L_2877:
        /*0018*/ 	.byte	0x04, 0x17
        /*001a*/ 	.short	(.L_2879 - .L_2878)
.L_2878:
        /*001c*/ 	.word	0x00000000
        /*0020*/ 	.short	0x0005
        /*0022*/ 	.short	0x00ac
        /*0024*/ 	.byte	0x00, 0xf0, 0x21, 0x00


	//----- nvinfo : EIATTR_KPARAM_INFO
	.align		4
.L_2879:
        /*0028*/ 	.byte	0x04, 0x17
        /*002a*/ 	.short	(.L_2881 - .L_2880)
.L_2880:
        /*002c*/ 	.word	0x00000000
        /*0030*/ 	.short	0x0004
        /*0032*/ 	.short	0x00a9
        /*0034*/ 	.byte	0x00, 0xf0, 0x05, 0x00


	//----- nvinfo : EIATTR_KPARAM_INFO
	.align		4
.L_2881:
        /*0038*/ 	.byte	0x04, 0x17
        /*003a*/ 	.short	(.L_2883 - .L_2882)
.L_2882:
        /*003c*/ 	.word	0x00000000
        /*0040*/ 	.short	0x0003
        /*0042*/ 	.short	0x00a8
        /*0044*/ 	.byte	0x00, 0xf0, 0x05, 0x00


	//----- nvinfo : EIATTR_KPARAM_INFO
	.align		4
.L_2883:
        /*0048*/ 	.byte	0x04, 0x17
        /*004a*/ 	.short	(.L_2885 - .L_2884)
.L_2884:
        /*004c*/ 	.word	0x00000000
        /*0050*/ 	.short	0x0002
        /*0052*/ 	.short	0x0098
        /*0054*/ 	.byte	0x00, 0xf0, 0x41, 0x00


	//----- nvinfo : EIATTR_KPARAM_INFO
	.align		4
.L_2885:
        /*0058*/ 	.byte	0x04, 0x17
        /*005a*/ 	.short	(.L_2887 - .L_2886)
.L_2886:
        /*005c*/ 	.word	0x00000000
        /*0060*/ 	.short	0x0001
        /*0062*/ 	.short	0x0008
        /*0064*/ 	.byte	0x00, 0xf0, 0x41, 0x02


	//----- nvinfo : EIATTR_KPARAM_INFO
	.align		4
.L_2887:
        /*0068*/ 	.byte	0x04, 0x17
        /*006a*/ 	.short	(.L_2889 - .L_2888)
.L_2888:
        /*006c*/ 	.word	0x00000000
        /*0070*/ 	.short	0x0000
        /*0072*/ 	.short	0x0000
        /*0074*/ 	.byte	0x00, 0xf0, 0x11, 0x00


	//----- nvinfo : EIATTR_SPARSE_MMA_MASK
	.align		4
.L_2889:
        /*0078*/ 	.byte	0x03, 0x50
        /*007a*/ 	.short	0x0000


	//----- nvinfo : EIATTR_MAXREG_COUNT
	.align		4
        /*007c*/ 	.byte	0x03, 0x1b
        /*007e*/ 	.short	0x00ff


	//----- nvinfo : EIATTR_EXTERNS
	.align		4
        /*0080*/ 	.byte	0x04, 0x0f
        /*0082*/ 	.short	(.L_2891 - .L_2890)


	//   ....[0]....
	.align		4
.L_2890:
        /*0084*/ 	.word	index@(__assertfail)


	//----- nvinfo : EIATTR_MERCURY_ISA_VERSION
	.align		4
.L_2891:
        /*0088*/ 	.byte	0x03, 0x5f
        /*008a*/ 	.short	0x0101


	//----- nvinfo : EIATTR_SYSCALL_OFFSETS
	.align		4
        /*008c*/ 	.byte	0x04, 0x46
        /*008e*/ 	.short	(.L_2893 - .L_2892)


	//   ....[0]....
.L_2892:
        /*0090*/ 	.word	0x00001140


	//   ....[1]....
        /*0094*/ 	.word	0x00002050


	//   ....[2]....
        /*0098*/ 	.word	0x00002f50


	//   ....[3]....
        /*009c*/ 	.word	0x00003e60


	//   ....[4]....
        /*00a0*/ 	.word	0x0000b640


	//   ....[5]....
        /*00a4*/ 	.word	0x0000be50


	//   ....[6]....
        /*00a8*/ 	.word	0x0000c620


	//   ....[7]....
        /*00ac*/ 	.word	0x0000cdf0


	//----- nvinfo : EIATTR_EXIT_INSTR_OFFSETS
	.align		4
.L_2893:
        /*00b0*/ 	.byte	0x04, 0x1c
        /*00b2*/ 	.short	(.L_2895 - .L_2894)


	//   ....[0]....
.L_2894:
        /*00b4*/ 	.word	0x0000c6a0


	//   ....[1]....
        /*00b8*/ 	.word	0x0000c7e0


	//   ....[2]....
        /*00bc*/ 	.word	0x0000c800


	//   ....[3]....
        /*00c0*/ 	.word	0x0000c880


	//   ....[4]....
        /*00c4*/ 	.word	0x0000c8a0


	//   ....[5]....
        /*00c8*/ 	.word	0x0000c8c0


	//   ....[6]....
        /*00cc*/ 	.word	0x0000c940


	//   ....[7]....
        /*00d0*/ 	.word	0x0000c960


	//   ....[8]....
        /*00d4*/ 	.word	0x0000c9e0


	//   ....[9]....
        /*00d8*/ 	.word	0x0000ca00


	//   ....[10]....
        /*00dc*/ 	.word	0x0000ca20


	//   ....[11]....
        /*00e0*/ 	.word	0x0000cac0


	//   ....[12]....
        /*00e4*/ 	.word	0x0000cae0


	//   ....[13]....
        /*00e8*/ 	.word	0x0000cb60


	//   ....[14]....
        /*00ec*/ 	.word	0x0000cb80


	//   ....[15]....
        /*00f0*/ 	.word	0x0000cba0


	//   ....[16]....
        /*00f4*/ 	.word	0x0000cc40


	//   ....[17]....
        /*00f8*/ 	.word	0x0000cc60


	//   ....[18]....
        /*00fc*/ 	.word	0x0000cc80


	//   ....[19]....
        /*0100*/ 	.word	0x0000ccf0


	//   ....[20]....
        /*0104*/ 	.word	0x0000ce00


	//   ....[21]....
        /*0108*/ 	.word	0x0000ce20


	//   ....[22]....
        /*010c*/ 	.word	0x0000ce40


	//----- nvinfo : EIATTR_MAX_THREADS
	.align		4
.L_2895:
        /*0110*/ 	.byte	0x04, 0x05
        /*0112*/ 	.short	(.L_2897 - .L_2896)
.L_2896:
        /*0114*/ 	.word	0x00000080
        /*0118*/ 	.word	0x00000001
        /*011c*/ 	.word	0x00000001


	//----- nvinfo : EIATTR_CRS_STACK_SIZE
	.align		4
.L_2897:
        /*0120*/ 	.byte	0x04, 0x1e
        /*0122*/ 	.short	(.L_2899 - .L_2898)
.L_2898:
        /*0124*/ 	.word	0x00000000


	//----- nvinfo : EIATTR_CBANK_PARAM_SIZE
	.align		4
.L_2899:
        /*0128*/ 	.byte	0x03, 0x19
        /*012a*/ 	.short	0x00bc


	//----- nvinfo : EIATTR_PARAM_CBANK
	.align		4
        /*012c*/ 	.byte	0x04, 0x0a
        /*012e*/ 	.short	(.L_2901 - .L_2900)
	.align		4
.L_2900:
        /*0130*/ 	.word	index@(.nv.constant0._ZN2at6native27unrolled_elementwise_kernelIZZNS0_73_GLOBAL__N__c8866d80_35_SparseBinaryOpIntersectionKernel_cu_9e10b42f_311142_sparse_binary_op_intersection_kernel_implINS2_18CUDAKernelLauncherENS2_36CUDAValueSelectionIntersectionKernelINS2_5MulOpEEElLl8EEEvRNS_6TensorERKS8_SB_RKSt6vectorIlSaIlEERKSt8optionalIS8_ESK_bbENKUlvE3_clEvEUllE_St5arrayIPcLm2EELi4E23TrivialOffsetCalculatorILi1EjESR_NS0_6memory12LoadWithCastILi1EEENSS_13StoreWithCastILi1EEEEEviT_T0_T2_T3_T4_T5_)
        /*0134*/ 	.short	0x0210
        /*0136*/ 	.short	0x00bc


	//----- nvinfo : EIATTR_SW_WAR
	.align		4
.L_2901:
        /*0138*/ 	.byte	0x04, 0x36
        /*013a*/ 	.short	(.L_2903 - .L_2902)
.L_2902:
        /*013c*/ 	.word	0x00000008
.L_2903:


//--------------------- .nv.info._ZN2at6native18elementwise_kernelILi128ELi2EZNS0_22gpu_kernel_impl_nocastIZZNS0_73_GLOBAL__N__c8866d80_35_SparseBinaryOpIntersectionKernel_cu_9e10b42f_311142_sparse_binary_op_intersection_kernel_implINS3_18CUDAKernelLauncherENS3_36CUDAValueSelectionIntersectionKernelINS3_5MulOpEEElLl8EEEvRNS_6TensorERKS9_SC_RKSt6vectorIlSaIlEERKSt8optionalIS9_ESL_bbENKUlvE3_clEvEUllE_EEvRNS_18TensorIteratorBaseERKT_EUliE_EEviT1_ --------------------------
	.section	.nv.info._ZN2at6native18elementwise_kernelILi128ELi2EZNS0_22gpu_kernel_impl_nocastIZZNS0_73_GLOBAL__N__c8866d80_35_SparseBinaryOpIntersectionKernel_cu_9e10b42f_311142_sparse_binary_op_intersection_kernel_implINS3_18CUDAKernelLauncherENS3_36CUDAValueSelectionIntersectionKernelINS3_5MulOpEEElLl8EEEvRNS_6TensorERKS9_SC_RKSt6vectorIlSaIlEERKSt8optionalIS9_ESL_bbENKUlvE3_clEvEUllE_EEvRNS_18TensorIteratorBaseERKT_EUliE_EEviT1_,"",@"SHT_CUDA_INFO"
	.sectionflags	@""
	.align	4


	//----- nvinfo : EIATTR_CUDA_API_VERSION
	.align		4
        /*0000*/ 	.byte	0x04, 0x37
        /*0002*/ 	.short	(.L_2905 - .L_2904)
.L_2904:
        /*0004*/ 	.word	0x00000082


	//----- nvinfo : EIATTR_KPARAM_INFO
	.align		4
.L_2905:
        /*0008*/ 	.byte	0x04, 0x17
        /*000a*/ 	.short	(.L_2907 - .L_2906)
.L_2906:
        /*000c*/ 	.word	0x00000000
        /*0010*/ 	.short	0x0001
        /*0012*/ 	.short	0x0008
        /*0014*/ 	.byte	0x00, 0xf0, 0x81, 0x0a


	//----- nvinfo : EIATTR_KPARAM_INFO
	.align		4
.L_2907:
        /*0018*/ 	.byte	0x04, 0x17
        /*001a*/ 	.short	(.L_2909 - .L_2908)
.L_2908:
        /*001c*/ 	.word	0x00000000
        /*0020*/ 	.short	0x0000
        /*0022*/ 	.short	0x0000
        /*0024*/ 	.byte	0x00, 0xf0, 0x11, 0x00


	//----- nvinfo : EIATTR_SPARSE_MMA_MASK
	.align		4
.L_2909:
        /*0028*/ 	.byte	0x03, 0x50
        /*002a*/ 	.short	0x0000


	//----- nvinfo : EIATTR_MAXREG_COUNT
	.align		4
        /*002c*/ 	.byte	0x03, 0x1b
        /*002e*/ 	.short	0x0080


	//----- nvinfo : EIATTR_MERCURY_ISA_VERSION
	.align		4
        /*0030*/ 	.byte	0x03, 0x5f
        /*0032*/ 	.short	0x0101


	//----- nvinfo : EIATTR_EXIT_INSTR_OFFSETS
	.align		4
        /*0034*/ 	.byte	0x04, 0x1c
        /*0036*/ 	.short	(.L_2911 - .L_2910)


	//   ....[0]....
.L_2910:
        /*0038*/ 	.word	0x00003090


	//   ....[1]....
        /*003c*/ 	.word	0x00005fd0


	//----- nvinfo : EIATTR_MAX_THREADS
	.align		4
.L_2911:
        /*0040*/ 	.byte	0x04, 0x05
        /*0042*/ 	.short	(.L_2913 - .L_2912)
.L_2912:
        /*0044*/ 	.word	0x00000080
        /*0048*/ 	.word	0x00000001
        /*004c*/ 	.word	0x00000001


	//----- nvinfo : EIATTR_CRS_STACK_SIZE
	.align		4
.L_2913:
        /*0050*/ 	.byte	0x04, 0x1e
        /*0052*/ 	.short	(.L_2915 - .L_2914)
.L_2914:
        /*0054*/ 	.word	0x00000000


	//----- nvinfo : EIATTR_CBANK_PARAM_SIZE
	.align		4
.L_2915:
        /*0058*/ 	.byte	0x03, 0x19
        /*005a*/ 	.short	0x02a8


	//----- nvinfo : EIATTR_PARAM_CBANK
	.align		4
        /*005c*/ 	.byte	0x04, 0x0a
        /*005e*/ 	.short	(.L_2917 - .L_2916)
	.align		4
.L_2916:
        /*0060*/ 	.word	index@(.nv.constant0._ZN2at6native18elementwise_kernelILi128ELi2EZNS0_22gpu_kernel_impl_nocastIZZNS0_73_GLOBAL__N__c8866d80_35_SparseBinaryOpIntersectionKernel_cu_9e10b42f_311142_sparse_binary_op_intersection_kernel_implINS3_18CUDAKernelLauncherENS3_36CUDAValueSelectionIntersectionKernelINS3_5MulOpEEElLl8EEEvRNS_6TensorERKS9_SC_RKSt6vectorIlSaIlEERKSt8optionalIS9_ESL_bbENKUlvE3_clEvEUllE_EEvRNS_18TensorIteratorBaseERKT_EUliE_EEviT1_)
        /*0064*/ 	.short	0x0210
        /*0066*/ 	.short	0x02a8


	//----- nvinfo : EIATTR_SW_WAR
	.align		4
.L_2917:
        /*0068*/ 	.byte	0x04, 0x36
        /*006a*/ 	.short	(.L_2919 - .L_2918)
.L_2918:
        /*006c*/ 	.word	0x00000008
.L_2919:


//--------------------- .nv.info._ZN2at6native27unrolled_elementwise_kernelIZZNS0_73_GLOBAL__N__c8866d80_35_SparseBinaryOpIntersectionKernel_cu_9e10b42f_311142_sparse_binary_op_intersection_kernel_implINS2_18CUDAKernelLauncherENS2_36CUDAValueSelectionIntersectionKernelINS2_5MulOpEEElLl8EEEvRNS_6TensorERKS8_SB_RKSt6vectorIlSaIlEERKSt8optionalIS8_ESK_bbENKUlvE3_clEvEUllE_St5arrayIPcLm2EELi4E23TrivialOffsetCalculatorILi1EjESR_NS0_6memory15LoadWithoutCastENSS_16StoreWithoutCastEEEviT_T0_T2_T3_T4_T5_ --------------------------
	.section	.nv.info._ZN2at6native27unrolled_elementwise_kernelIZZNS0_73_GLOBAL__N__c8866d80_35_SparseBinaryOpIntersectionKernel_cu_9e10b42f_311142_sparse_binary_op_intersection_kernel_implINS2_18CUDAKernelLauncherENS2_36CUDAValueSelectionIntersectionKernelINS2_5MulOpEEElLl8EEEvRNS_6TensorERKS8_SB_RKSt6vectorIlSaIlEERKSt8optionalIS8_ESK_bbENKUlvE3_clEvEUllE_St5arrayIPcLm2EELi4E23TrivialOffsetCalculatorILi1EjESR_NS0_6memory15LoadWithoutCastENSS_16StoreWithoutCastEEEviT_T0_T2_T3_T4_T5_,"",@"SHT_CUDA_INFO"
	.sectionflags	@""
	.align	4


	//----- nvinfo : EIATTR_CUDA_API_VERSION
	.align		4
        /*0000*/ 	.byte	0x04, 0x37
        /*0002*/ 	.short	(.L_2921 - .L_2920)
.L_2920:
        /*0004*/ 	.word	0x00000082


	//----- nvinfo : EIATTR_KPARAM_INFO
	.align		4
.L_2921:
        /*0008*/ 	.byte	0x04, 0x17
        /*000a*/ 	.short	(.L_2923 - .L_2922)
.L_2922:
        /*000c*/ 	.word	0x00000000
        /*0010*/ 	.short	0x0006
        /*0012*/ 	.short	0x00ab
        /*0014*/ 	.byte	0x00, 0xf0, 0x05, 0x00


	//----- nvinfo : EIATTR_KPARAM_INFO
	.align		4
.L_2923:
        /*0018*/ 	.byte	0x04, 0x17
        /*001a*/ 	.short	(.L_2925 - .L_2924)
.L_2924:
        /*001c*/ 	.word	0x00000000
        /*0020*/ 	.short	0x0005
        /*0022*/ 	.short	0x00aa
        /*0024*/ 	.byte	0x00, 0xf0, 0x05, 0x00


	//----- nvinfo : EIATTR_KPARAM_INFO
	.align		4
.L_2925:
        /*0028*/ 	.byte	0x04, 0x17
        /*002a*/ 	.short	(.L_2927 - .L_2926)
.L_2926:
        /*002c*/ 	.word	0x00000000
        /*0030*/ 	.short	0x0004
        /*0032*/ 	.short	0x00a9
        /*0034*/ 	.byte	0x00, 0xf0, 0x05, 0x00


	//----- nvinfo : EIATTR_KPARAM_INFO
	.align		4
.L_2927:
        /*0038*/ 	.byte	0x04, 0x17
        /*003a*/ 	.short	(.L_2929 - .L_2928)
.L_2928:
        /*003c*/ 	.word	0x00000000
        /*0040*/ 	.short	0x0003
        /*0042*/ 	.short	0x00a8
        /*0044*/ 	.byte	0x00, 0xf0, 0x05, 0x00


	//----- nvinfo : EIATTR_KPARAM_INFO
	.align		4
.L_2929:
        /*0048*/ 	.byte	0x04, 0x17
        /*004a*/ 	.short	(.L_2931 - .L_2930)
.L_2930:
        /*004c*/ 	.word	0x00000000
        /*0050*/ 	.short	0x0002
        /*0052*/ 	.short	0x0098
        /*0054*/ 	.byte	0x00, 0xf0, 0x41, 0x00


	//----- nvinfo : EIATTR_KPARAM_INFO
	.align		4
.L_2931:
        /*0058*/ 	.byte	0x04, 0x17
        /*005a*/ 	.short	(.L_2933 - .L_2932)
.L_2932:
        /*005c*/ 	.word	0x00000000
        /*0060*/ 	.short	0x0001
        /*0062*/ 	.short	0x0008
        /*0064*/ 	.byte	0x00, 0xf0, 0x41, 0x02


	//----- nvinfo : EIATTR_KPARAM_INFO
	.align		4
.L_2933:
        /*0068*/ 	.byte	0x04, 0x17
        /*006a*/ 	.short	(.L_2935 - .L_2934)
.L_2934:
        /*006c*/ 	.word	0x00000000
        /*0070*/ 	.short	0x0000
        /*0072*/ 	.short	0x0000
        /*0074*/ 	.byte	0x00, 0xf0, 0x11, 0x00


	//----- nvinfo : EIATTR_SPARSE_MMA_MASK
	.align		4
.L_2935:
        /*0078*/ 	.byte	0x03, 0x50
        /*007a*/ 	.short	0x0000


	//----- nvinfo : EIATTR_MAXREG_COUNT
	.align		4
        /*007c*/ 	.byte	0x03, 0x1b
        /*007e*/ 	.short	0x00ff


	//----- nvinfo : EIATTR_MERCURY_ISA_VERSION
	.align		4
        /*0080*/ 	.byte	0x03, 0x5f
        /*0082*/ 	.short	0x0101


	//----- nvinfo : EIATTR_EXIT_INSTR_OFFSETS
	.align		4
        /*0084*/ 	.byte	0x04, 0x1c
        /*0086*/ 	.short	(.L_2937 - .L_2936)


	//   ....[0]....
.L_2936:
        /*0088*/ 	.word	0x00007880


	//   ....[1]....
        /*008c*/ 	.word	0x000078d0


	//----- nvinfo : EIATTR_MAX_THREADS
	.align		4
.L_2937:
        /*0090*/ 	.byte	0x04, 0x05
        /*0092*/ 	.short	(.L_2939 - .L_2938)
.L_2938:
        /*0094*/ 	.word	0x00000080
        /*0098*/ 	.word	0x00000001
        /*009c*/ 	.word	0x00000001


	//----- nvinfo : EIATTR_CRS_STACK_SIZE
	.align		4
.L_2939:
        /*00a0*/ 	.byte	0x04, 0x1e
        /*00a2*/ 	.short	(.L_2941 - .L_2940)
.L_2940:
        /*00a4*/ 	.word	0x00000000


	//----- nvinfo : EIATTR_CBANK_PARAM_SIZE
	.align		4
.L_2941:
        /*00a8*/ 	.byte	0x03, 0x19
        /*00aa*/ 	.short	0x00ac


	//----- nvinfo : EIATTR_PARAM_CBANK
	.align		4
        /*00ac*/ 	.byte	0x04, 0x0a
        /*00ae*/ 	.short	(.L_2943 - .L_2942)
	.align		4
.L_2942:
        /*00b0*/ 	.word	index@(.nv.constant0._ZN2at6native27unrolled_elementwise_kernelIZZNS0_73_GLOBAL__N__c8866d80_35_SparseBinaryOpIntersectionKernel_cu_9e10b42f_311142_sparse_binary_op_intersection_kernel_implINS2_18CUDAKernelLauncherENS2_36CUDAValueSelectionIntersectionKernelINS2_5MulOpEEElLl8EEEvRNS_6TensorERKS8_SB_RKSt6vectorIlSaIlEERKSt8optionalIS8_ESK_bbENKUlvE3_clEvEUllE_St5arrayIPcLm2EELi4E23TrivialOffsetCalculatorILi1EjESR_NS0_6memory15LoadWithoutCastENSS_16StoreWithoutCastEEEviT_T0_T2_T3_T4_T5_)
        /*00b4*/ 	.short	0x0210
        /*00b6*/ 	.short	0x00ac


	//----- nvinfo : EIATTR_SW_WAR
	.align		4
.L_2943:
        /*00b8*/ 	.byte	0x04, 0x36
        /*00ba*/ 	.short	(.L_2945 - .L_2944)
.L_2944:
        /*00bc*/ 	.word	0x00000008
.L_2945:


//--------------------- .nv.info._ZN2at6native29vectorized_elementwise_kernelILi2EZZNS0_73_GLOBAL__N__c8866d80_35_SparseBinaryOpIntersectionKernel_cu_9e10b42f_311142_sparse_binary_op_intersection_kernel_implINS2_18CUDAKernelLauncherENS2_36CUDAValueSelectionIntersectionKernelINS2_5MulOpEEElLl8EEEvRNS_6TensorERKS8_SB_RKSt6vectorIlSaIlEERKSt8optionalIS8_ESK_bbENKUlvE3_clEvEUllE_St5arrayIPcLm2EEEEviT0_T1_ --------------------------
	.section	.nv.info._ZN2at6native29vectorized_elementwise_kernelILi2EZZNS0_73_GLOBAL__N__c8866d80_35_SparseBinaryOpIntersectionKernel_cu_9e10b42f_311142_sparse_binary_op_intersection_kernel_implINS2_18CUDAKernelLauncherENS2_36CUDAValueSelectionIntersectionKernelINS2_5MulOpEEElLl8EEEvRNS_6TensorERKS8_SB_RKSt6vectorIlSaIlEERKSt8optionalIS8_ESK_bbENKUlvE3_clEvEUllE_St5arrayIPcLm2EEEEviT0_T1_,"",@"SHT_CUDA_INFO"
	.sectionflags	@""
	.align	4


	//----- nvinfo : EIATTR_CUDA_API_VERSION
	.align		4
        /*0000*/ 	.byte	0x04, 0x37
        /*0002*/ 	.short	(.L_2947 - .L_2946)
.L_2946:
        /*0004*/ 	.word	0x00000082


	//----- nvinfo : EIATTR_KPARAM_INFO
	.align		4
.L_2947:
        /*0008*/ 	.byte	0x04, 0x17
        /*000a*/ 	.short	(.L_2949 - .L_2948)
.L_2948:
        /*000c*/ 	.word	0x00000000
        /*0010*/ 	.short	0x0002
        /*0012*/ 	.short	0x0098
        /*0014*/ 	.byte	0x00, 0xf0, 0x41, 0x00


	//----- nvinfo : EIATTR_KPARAM_INFO
	.align		4
.L_2949:
        /*0018*/ 	.byte	0x04, 0x17
        /*001a*/ 	.short	(.L_2951 - .L_2950)
.L_2950:
        /*001c*/ 	.word	0x00000000
        /*0020*/ 	.short	0x0001
        /*0022*/ 	.short	0x0008
        /*0024*/ 	.byte	0x00, 0xf0, 0x41, 0x02


	//----- nvinfo : EIATTR_KPARAM_INFO
	.align		4
.L_2951:
        /*0028*/ 	.byte	0x04, 0x17
        /*002a*/ 	.short	(.L_2953 - .L_2952)
.L_2952:
        /*002c*/ 	.word	0x00000000
        /*0030*/ 	.short	0x0000
        /*0032*/ 	.short	0x0000
        /*0034*/ 	.byte	0x00, 0xf0, 0x11, 0x00


	//----- nvinfo : EIATTR_SPARSE_MMA_MASK
	.align		4
.L_2953:
        /*0038*/ 	.byte	0x03, 0x50
        /*003a*/ 	.short	0x0000


	//----- nvinfo : EIATTR_MAXREG_COUNT
	.align		4
        /*003c*/ 	.byte	0x03, 0x1b
        /*003e*/ 	.short	0x00ff


	//----- nvinfo : EIATTR_MERCURY_ISA_VERSION
	.align		4
        /*0040*/ 	.byte	0x03, 0x5f
        /*0042*/ 	.short	0x0101


	//----- nvinfo : EIATTR_EXIT_INSTR_OFFSETS
	.align		4
        /*0044*/ 	.byte	0x04, 0x1c
        /*0046*/ 	.short	(.L_2955 - .L_2954)


	//   ....[0]....
.L_2954:
        /*0048*/ 	.word	0x0000d9f0


	//   ....[1]....
        /*004c*/ 	.word	0x0001c380


	//   ....[2]....
        /*0050*/ 	.word	0x0001c3d0


	//----- nvinfo : EIATTR_MAX_THREADS
	.align		4
.L_2955:
        /*0054*/ 	.byte	0x04, 0x05
        /*0056*/ 	.short	(.L_2957 - .L_2956)
.L_2956:
        /*0058*/ 	.word	0x00000080
        /*005c*/ 	.word	0x00000001
        /*0060*/ 	.word	0x00000001


	//----- nvinfo : EIATTR_CRS_STACK_SIZE
	.align		4
.L_2957:
        /*0064*/ 	.byte	0x04, 0x1e
        /*0066*/ 	.short	(.L_2959 - .L_2958)
.L_2958:
        /*0068*/ 	.word	0x00000000


	//----- nvinfo : EIATTR_CBANK_PARAM_SIZE
	.align		4
.L_2959:
        /*006c*/ 	.byte	0x03, 0x19
        /*006e*/ 	.short	0x00a8


	//----- nvinfo : EIATTR_PARAM_CBANK
	.align		4
        /*0070*/ 	.byte	0x04, 0x0a
        /*0072*/ 	.short	(.L_2961 - .L_2960)
	.align		4
.L_2960:
        /*0074*/ 	.word	index@(.nv.constant0._ZN2at6native29vectorized_elementwise_kernelILi2EZZNS0_73_GLOBAL__N__c8866d80_35_SparseBinaryOpIntersectionKernel_cu_9e10b42f_311142_sparse_binary_op_intersection_kernel_implINS2_18CUDAKernelLauncherENS2_36CUDAValueSelectionIntersectionKernelINS2_5MulOpEEElLl8EEEvRNS_6TensorERKS8_SB_RKSt6vectorIlSaIlEERKSt8optionalIS8_ESK_bbENKUlvE3_clEvEUllE_St5arrayIPcLm2EEEEviT0_T1_)
        /*0078*/ 	.short	0x0210
        /*007a*/ 	.short	0x00a8


	//----- nvinfo : EIATTR_SW_WAR
	.align		4
.L_2961:
        /*007c*/ 	.byte	0x04, 0x36
        /*007e*/ 	.short	(.L_2963 - .L_2962)
.L_2962:
        /*0080*/ 	.word	0x00000008
.L_2963:


//--------------------- .nv.info._ZN2at6native29vectorized_elementwise_kernelILi4EZZNS0_73_GLOBAL__N__c8866d80_35_SparseBinaryOpIntersectionKernel_cu_9e10b42f_311142_sparse_binary_op_intersection_kernel_implINS2_18CUDAKernelLauncherENS2_36CUDAValueSelectionIntersectionKernelINS2_5MulOpEEElLl8EEEvRNS_6TensorERKS8_SB_RKSt6vectorIlSaIlEERKSt8optionalIS8_ESK_bbENKUlvE3_clEvEUllE_St5arrayIPcLm2EEEEviT0_T1_ --------------------------
	.section	.nv.info._ZN2at6native29vectorized_elementwise_kernelILi4EZZNS0_73_GLOBAL__N__c8866d80_35_SparseBinaryOpIntersectionKernel_cu_9e10b42f_311142_sparse_binary_op_intersection_kernel_implINS2_18CUDAKernelLauncherENS2_36CUDAValueSelectionIntersectionKernelINS2_5MulOpEEElLl8EEEvRNS_6TensorERKS8_SB_RKSt6vectorIlSaIlEERKSt8optionalIS8_ESK_bbENKUlvE3_clEvEUllE_St5arrayIPcLm2EEEEviT0_T1_,"",@"SHT_CUDA_INFO"
	.sectionflags	@""
	.align	4


	//----- nvinfo : EIATTR_CUDA_API_VERSION
	.align		4
        /*0000*/ 	.byte	0x04, 0x37
        /*0002*/ 	.short	(.L_2965 - .L_2964)
.L_2964:
        /*0004*/ 	.word	0x00000082


	//----- nvinfo : EIATTR_KPARAM_INFO
	.align		4
.L_2965:
        /*0008*/ 	.byte	0x04, 0x17
        /*000a*/ 	.short	(.L_2967 - .L_2966)
.L_2966:
        /*000c*/ 	.word	0x00000000
        /*0010*/ 	.short	0x0002
        /*0012*/ 	.short	0x0098
        /*0014*/ 	.byte	0x00, 0xf0, 0x41, 0x00


	//----- nvinfo : EIATTR_KPARAM_INFO
	.align		4
.L_2967:
        /*0018*/ 	.byte	0x04, 0x17
        /*001a*/ 	.short	(.L_2969 - .L_2968)
.L_2968:
        /*001c*/ 	.word	0x00000000
        /*0020*/ 	.short	0x0001
        /*0022*/ 	.short	0x0008
        /*0024*/ 	.byte	0x00, 0xf0, 0x41, 0x02


	//----- nvinfo : EIATTR_KPARAM_INFO
	.align		4
.L_2969:
        /*0028*/ 	.byte	0x04, 0x17
        /*002a*/ 	.short	(.L_2971 - .L_2970)
.L_2970:
        /*002c*/ 	.word	0x00000000
        /*0030*/ 	.short	0x0000
        /*0032*/ 	.short	0x0000
        /*0034*/ 	.byte	0x00, 0xf0, 0x11, 0x00


	//----- nvinfo : EIATTR_SPARSE_MMA_MASK
	.align		4
.L_2971:
        /*0038*/ 	.byte	0x03, 0x50
        /*003a*/ 	.short	0x0000


	//----- nvinfo : EIATTR_MAXREG_COUNT
	.align		4
        /*003c*/ 	.byte	0x03, 0x1b
        /*003e*/ 	.short	0x00ff


	//----- nvinfo : EIATTR_MERCURY_ISA_VERSION
	.align		4
        /*0040*/ 	.byte	0x03, 0x5f
        /*0042*/ 	.short	0x0101


	//----- nvinfo : EIATTR_EXIT_INSTR_OFFSETS
	.align		4
        /*0044*/ 	.byte	0x04, 0x1c
        /*0046*/ 	.short	(.L_2973 - .L_2972)


	//   ....[0]....
.L_2972:
        /*0048*/ 	.word	0x0000d9f0


	//   ....[1]....
        /*004c*/ 	.word	0x0001c380


	//   ....[2]....
        /*0050*/ 	.word	0x0001c3d0


	//----- nvinfo : EIATTR_MAX_THREADS
	.align		4
.L_2973:
        /*0054*/ 	.byte	0x04, 0x05
        /*0056*/ 	.short	(.L_2975 - .L_2974)
.L_2974:
        /*0058*/ 	.word	0x00000080
        /*005c*/ 	.word	0x00000001
        /*0060*/ 	.word	0x00000001


	//----- nvinfo : EIATTR_CRS_STACK_SIZE
	.align		4
.L_2975:
        /*0064*/ 	.byte	0x04, 0x1e
        /*0066*/ 	.short	(.L_2977 - .L_2976)
.L_2976:
        /*0068*/ 	.word	0x00000000


	//----- nvinfo : EIATTR_CBANK_PARAM_SIZE
	.align		4
.L_2977:
        /*006c*/ 	.byte	0x03, 0x19
        /*006e*/ 	.short	0x00a8


	//----- nvinfo : EIATTR_PARAM_CBANK
	.align		4
        /*0070*/ 	.byte	0x04, 0x0a
        /*0072*/ 	.short	(.L_2979 - .L_2978)
	.align		4
.L_2978:
        /*0074*/ 	.word	index@(.nv.constant0._ZN2at6native29vectorized_elementwise_kernelILi4EZZNS0_73_GLOBAL__N__c8866d80_35_SparseBinaryOpIntersectionKernel_cu_9e10b42f_311142_sparse_binary_op_intersection_kernel_implINS2_18CUDAKernelLauncherENS2_36CUDAValueSelectionIntersectionKernelINS2_5MulOpEEElLl8EEEvRNS_6TensorERKS8_SB_RKSt6vectorIlSaIlEERKSt8optionalIS8_ESK_bbENKUlvE3_clEvEUllE_St5arrayIPcLm2EEEEviT0_T1_)
        /*0078*/ 	.short	0x0210
        /*007a*/ 	.short	0x00a8


	//----- nvinfo : EIATTR_SW_WAR
	.align		4
.L_2979:
        /*007c*/ 	.byte	0x04, 0x36
        /*007e*/ 	.short	(.L_2981 - .L_2980)
.L_2980:
        /*0080*/ 	.word	0x00000008
.L_2981:


//--------------------- .nv.info._ZN2at6native29vectorized_elementwise_kernelILi8EZZNS0_73_GLOBAL__N__c8866d80_35_SparseBinaryOpIntersectionKernel_cu_9e10b42f_311142_sparse_binary_op_intersection_kernel_implINS2_18CUDAKernelLauncherENS2_36CUDAValueSelectionIntersectionKernelINS2_5MulOpEEElLl8EEEvRNS_6TensorERKS8_SB_RKSt6vectorIlSaIlEERKSt8optionalIS8_ESK_bbENKUlvE3_clEvEUllE_St5arrayIPcLm2EEEEviT0_T1_ --------------------------
	.section	.nv.info._ZN2at6native29vectorized_elementwise_kernelILi8EZZNS0_73_GLOBAL__N__c8866d80_35_SparseBinaryOpIntersectionKernel_cu_9e10b42f_311142_sparse_binary_op_intersection_kernel_implINS2_18CUDAKernelLauncherENS2_36CUDAValueSelectionIntersectionKernelINS2_5MulOpEEElLl8EEEvRNS_6TensorERKS8_SB_RKSt6vectorIlSaIlEERKSt8optionalIS8_ESK_bbENKUlvE3_clEvEUllE_St5arrayIPcLm2EEEEviT0_T1_,"",@"SHT_CUDA_INFO"
	.sectionflags	@""
	.align	4


	//----- nvinfo : EIATTR_CUDA_API_VERSION
	.align		4
        /*0000*/ 	.byte	0x04, 0x37
        /*0002*/ 	.short	(.L_2983 - .L_2982)
.L_2982:
        /*0004*/ 	.word	0x00000082


	//----- nvinfo : EIATTR_KPARAM_INFO
	.align		4
.L_2983:
        /*0008*/ 	.byte	0x04, 0x17
        /*000a*/ 	.short	(.L_2985 - .L_2984)
.L_2984:
        /*000c*/ 	.word	0x00000000
        /*0010*/ 	.short	0x0002
        /*0012*/ 	.short	0x0098
        /*0014*/ 	.byte	0x00, 0xf0, 0x41, 0x00


	//----- nvinfo : EIATTR_KPARAM_INFO
	.align		4
.L_2985:
        /*0018*/ 	.byte	0x04, 0x17
        /*001a*/ 	.short	(.L_2987 - .L_2986)
.L_2986:
        /*001c*/ 	.word	0x00000000
        /*0020*/ 	.short	0x0001
        /*0022*/ 	.short	0x0008
        /*0024*/ 	.byte	0x00, 0xf0, 0x41, 0x02


	//----- nvinfo : EIATTR_KPARAM_INFO
	.align		4
.L_2987:
        /*0028*/ 	.byte	0x04, 0x17
        /*002a*/ 	.short	(.L_2989 - .L_2988)
.L_2988:
        /*002c*/ 	.word	0x00000000
        /*0030*/ 	.short	0x0000
        /*0032*/ 	.short	0x0000
        /*0034*/ 	.byte	0x00, 0xf0, 0x11, 0x00


	//----- nvinfo : EIATTR_SPARSE_MMA_MASK
	.align		4
.L_2989:
        /*0038*/ 	.byte	0x03, 0x50
        /*003a*/ 	.short	0x0000


	//----- nvinfo : EIATTR_MAXREG_COUNT
	.align		4
        /*003c*/ 	.byte	0x03, 0x1b
        /*003e*/ 	.short	0x00ff


	//----- nvinfo : EIATTR_MERCURY_ISA_VERSION
	.align		4
        /*0040*/ 	.byte	0x03, 0x5f
        /*0042*/ 	.short	0x0101


	//----- nvinfo : EIATTR_EXIT_INSTR_OFFSETS
	.align		4
        /*0044*/ 	.byte	0x04, 0x1c
        /*0046*/ 	.short	(.L_2991 - .L_2990)


	//   ....[0]....
.L_2990:
        /*0048*/ 	.word	0x0000d9f0


	//   ....[1]....
        /*004c*/ 	.word	0x0001c380


	//   ....[2]....
        /*0050*/ 	.word	0x0001c3d0


	//----- nvinfo : EIATTR_MAX_THREADS
	.align		4
.L_2991:
        /*0054*/ 	.byte	0x04, 0x05
        /*0056*/ 	.short	(.L_2993 - .L_2992)
.L_2992:
        /*0058*/ 	.word	0x00000080
        /*005c*/ 	.word	0x00000001
        /*0060*/ 	.word	0x00000001


	//----- nvinfo : EIATTR_CRS_STACK_SIZE
	.align		4
.L_2993:
        /*0064*/ 	.byte	0x04, 0x1e
        /*0066*/ 	.short	(.L_2995 - .L_2994)
.L_2994:
        /*0068*/ 	.word	0x00000000


	//----- nvinfo : EIATTR_CBANK_PARAM_SIZE
	.align		4
.L_2995:
        /*006c*/ 	.byte	0x03, 0x19
        /*006e*/ 	.short	0x00a8


	//----- nvinfo : EIATTR_PARAM_CBANK
	.align		4
        /*0070*/ 	.byte	0x04, 0x0a
        /*0072*/ 	.short	(.L_2997 - .L_2996)
	.align		4
.L_2996:
        /*0074*/ 	.word	index@(.nv.constant0._ZN2at6native29vectorized_elementwise_kernelILi8EZZNS0_73_GLOBAL__N__c8866d80_35_SparseBinaryOpIntersectionKernel_cu_9e10b42f_311142_sparse_binary_op_intersection_kernel_implINS2_18CUDAKernelLauncherENS2_36CUDAValueSelectionIntersectionKernelINS2_5MulOpEEElLl8EEEvRNS_6TensorERKS8_SB_RKSt6vectorIlSaIlEERKSt8optionalIS8_ESK_bbENKUlvE3_clEvEUllE_St5arrayIPcLm2EEEEviT0_T1_)
        /*0078*/ 	.short	0x0210
        /*007a*/ 	.short	0x00a8


	//----- nvinfo : EIATTR_SW_WAR
	.align		4
.L_2997:
        /*007c*/ 	.byte	0x04, 0x36
        /*007e*/ 	.short	(.L_2999 - .L_2998)
.L_2998:
        /*0080*/ 	.word	0x00000008
.L_2999:


//--------------------- .nv.info._ZN2at6native18elementwise_kernelILi128ELi4EZNS0_15gpu_kernel_implIZZNS0_73_GLOBAL__N__c8866d80_35_SparseBinaryOpIntersectionKernel_cu_9e10b42f_311142_sparse_binary_op_intersection_kernel_implINS3_18CUDAKernelLauncherENS3_36CUDAValueSelectionIntersectionKernelINS3_5MulOpEEElLl8EEEvRNS_6TensorERKS9_SC_RKSt6vectorIlSaIlEERKSt8optionalIS9_ESL_bbENKUlvE1_clEvEUllE_EEvRNS_18TensorIteratorBaseERKT_EUliE_EEviT1_ --------------------------
	.section	.nv.info._ZN2at6native18elementwise_kernelILi128ELi4EZNS0_15gpu_kernel_implIZZNS0_73_GLOBAL__N__c8866d80_35_SparseBinaryOpIntersectionKernel_cu_9e10b42f_311142_sparse_binary_op_intersection_kernel_implINS3_18CUDAKernelLauncherENS3_36CUDAValueSelectionIntersectionKernelINS3_5MulOpEEElLl8EEEvRNS_6TensorERKS9_SC_RKSt6vectorIlSaIlEERKSt8optionalIS9_ESL_bbENKUlvE1_clEvEUllE_EEvRNS_18TensorIteratorBaseERKT_EUliE_EEviT1_,"",@"SHT_CUDA_INFO"
	.sectionflags	@""
	.align	4


	//----- nvinfo : EIATTR_CUDA_API_VERSION
	.align		4
        /*0000*/ 	.byte	0x04, 0x37
        /*0002*/ 	.short	(.L_3001 - .L_3000)
.L_3000:
        /*0004*/ 	.word	0x00000082


	//----- nvinfo : EIATTR_KPARAM_INFO
	.align		4
.L_3001:
        /*0008*/ 	.byte	0x04, 0x17
        /*000a*/ 	.short	(.L_3003 - .L_3002)
.L_3002:
        /*000c*/ 	.word	0x00000000
        /*0010*/ 	.short	0x0001
        /*0012*/ 	.short	0x0008
        /*0014*/ 	.byte	0x00, 0xf0, 0x01, 0x0a


	//----- nvinfo : EIATTR_KPARAM_INFO
	.align		4
.L_3003:
        /*0018*/ 	.byte	0x04, 0x17
        /*001a*/ 	.short	(.L_3005 - .L_3004)
.L_3004:
        /*001c*/ 	.word	0x00000000
        /*0020*/ 	.short	0x0000
        /*0022*/ 	.short	0x0000
        /*0024*/ 	.byte	0x00, 0xf0, 0x11, 0x00


	//----- nvinfo : EIATTR_SPARSE_MMA_MASK
	.align		4
.L_3005:
        /*0028*/ 	.byte	0x03, 0x50
        /*002a*/ 	.short	0x0000


	//----- nvinfo : EIATTR_MAXREG_COUNT
	.align		4
        /*002c*/ 	.byte	0x03, 0x1b
        /*002e*/ 	.short	0x0080


	//----- nvinfo : EIATTR_EXTERNS
	.align		4
        /*0030*/ 	.byte	0x04, 0x0f
        /*0032*/ 	.short	(.L_3007 - .L_3006)


	//   ....[0]....
	.align		4
.L_3006:
        /*0034*/ 	.word	index@(__assertfail)


	//----- nvinfo : EIATTR_MERCURY_ISA_VERSION
	.align		4
.L_3007:
        /*0038*/ 	.byte	0x03, 0x5f
        /*003a*/ 	.short	0x0101


	//----- nvinfo : EIATTR_SYSCALL_OFFSETS
	.align		4
        /*003c*/ 	.byte	0x04, 0x46
        /*003e*/ 	.short	(.L_3009 - .L_3008)


	//   ....[0]....
.L_3008:
        /*0040*/ 	.word	0x000021b0


	//   ....[1]....
        /*0044*/ 	.word	0x000037b0


	//   ....[2]....
        /*0048*/ 	.word	0x00005980


	//   ....[3]....
        /*004c*/ 	.word	0x00006f80


	//   ....[4]....
        /*0050*/ 	.word	0x00009150


	//   ....[5]....
        /*0054*/ 	.word	0x0000a750


	//   ....[6]....
        /*0058*/ 	.word	0x0000c910


	//   ....[7]....
        /*005c*/ 	.word	0x0000df10


	//----- nvinfo : EIATTR_EXIT_INSTR_OFFSETS
	.align		4
.L_3009:
        /*0060*/ 	.byte	0x04, 0x1c
        /*0062*/ 	.short	(.L_3011 - .L_3010)


	//   ....[0]....
.L_3010:
        /*0064*/ 	.word	0x0000a7e0


	//   ....[1]....
        /*0068*/ 	.word	0x0000d200


	//   ....[2]....
        /*006c*/ 	.word	0x0000d220


	//   ....[3]....
        /*0070*/ 	.word	0x0000d2a0


	//   ....[4]....
        /*0074*/ 	.word	0x0000d2c0


	//   ....[5]....
        /*0078*/ 	.word	0x0000d2e0


	//   ....[6]....
        /*007c*/ 	.word	0x0000d370


	//   ....[7]....
        /*0080*/ 	.word	0x0000d3b0


	//   ....[8]....
        /*0084*/ 	.word	0x0000d450


	//   ....[9]....
        /*0088*/ 	.word	0x0000d4a0


	//   ....[10]....
        /*008c*/ 	.word	0x0000d4d0


	//   ....[11]....
        /*0090*/ 	.word	0x0000d5a0


	//   ....[12]....
        /*0094*/ 	.word	0x0000d5e0


	//   ....[13]....
        /*0098*/ 	.word	0x0000d770


	//   ....[14]....
        /*009c*/ 	.word	0x0000d8d0


	//   ....[15]....
        /*00a0*/ 	.word	0x0000d910


	//   ....[16]....
        /*00a4*/ 	.word	0x0000d9b0


	//   ....[17]....
        /*00a8*/ 	.word	0x0000db30


	//   ....[18]....
        /*00ac*/ 	.word	0x0000dcb0


	//   ....[19]....
        /*00b0*/ 	.word	0x0000de10


	//   ....[20]....
        /*00b4*/ 	.word	0x0000df20


	//   ....[21]....
        /*00b8*/ 	.word	0x0000df40


	//   ....[22]....
        /*00bc*/ 	.word	0x0000df60


	//----- nvinfo : EIATTR_MAX_THREADS
	.align		4
.L_3011:
        /*00c0*/ 	.byte	0x04, 0x05
        /*00c2*/ 	.short	(.L_3013 - .L_3012)
.L_3012:
        /*00c4*/ 	.word	0x00000080
        /*00c8*/ 	.word	0x00000001
        /*00cc*/ 	.word	0x00000001


	//----- nvinfo : EIATTR_CRS_STACK_SIZE
	.align		4
.L_3013:
        /*00d0*/ 	.byte	0x04, 0x1e
        /*00d2*/ 	.short	(.L_3015 - .L_3014)
.L_3014:
        /*00d4*/ 	.word	0x00000000


	//----- nvinfo : EIATTR_CBANK_PARAM_SIZE
	.align		4
.L_3015:
        /*00d8*/ 	.byte	0x03, 0x19
        /*00da*/ 	.short	0x0288


	//----- nvinfo : EIATTR_PARAM_CBANK
	.align		4
        /*00dc*/ 	.byte	0x04, 0x0a
        /*00de*/ 	.short	(.L_3017 - .L_3016)
	.align		4
.L_3016:
        /*00e0*/ 	.word	index@(.nv.constant0._ZN2at6native18elementwise_kernelILi128ELi4EZNS0_15gpu_kernel_implIZZNS0_73_GLOBAL__N__c8866d80_35_SparseBinaryOpIntersectionKernel_cu_9e10b42f_311142_sparse_binary_op_intersection_kernel_implINS3_18CUDAKernelLauncherENS3_36CUDAValueSelectionIntersectionKernelINS3_5MulOpEEElLl8EEEvRNS_6TensorERKS9_SC_RKSt6vectorIlSaIlEERKSt8optionalIS9_ESL_bbENKUlvE1_clEvEUllE_EEvRNS_18TensorIteratorBaseERKT_EUliE_EEviT1_)
        /*00e4*/ 	.short	0x0210
        /*00e6*/ 	.short	0x0288


	//----- nvinfo : EIATTR_SW_WAR
	.align		4
.L_3017:
        /*00e8*/ 	.byte	0x04, 0x36
        /*00ea*/ 	.short	(.L_3019 - .L_3018)
.L_3018:
        /*00ec*/ 	.word	0x00000008
.L_3019:


//--------------------- .nv.info._ZN2at6native27unrolled_elementwise_kernelIZZNS0_73_GLOBAL__N__c8866d80_35_SparseBinaryOpIntersectionKernel_cu_9e10b42f_311142_sparse_binary_op_intersection_kernel_implINS2_18CUDAKernelLauncherENS2_36CUDAValueSelectionIntersectionKernelINS2_5MulOpEEElLl8EEEvRNS_6TensorERKS8_SB_RKSt6vectorIlSaIlEERKSt8optionalIS8_ESK_bbENKUlvE1_clEvEUllE_St5arrayIPcLm2EELi4E23TrivialOffsetCalculatorILi1EjESR_NS0_6memory12LoadWithCastILi1EEENSS_13StoreWithCastILi1EEEEEviT_T0_T2_T3_T4_T5_ --------------------------
	.section	.nv.info._ZN2at6native27unrolled_elementwise_kernelIZZNS0_73_GLOBAL__N__c8866d80_35_SparseBinaryOpIntersectionKernel_cu_9e10b42f_311142_sparse_binary_op_intersection_kernel_implINS2_18CUDAKernelLauncherENS2_36CUDAValueSelectionIntersectionKernelINS2_5MulOpEEElLl8EEEvRNS_6TensorERKS8_SB_RKSt6vectorIlSaIlEERKSt8optionalIS8_ESK_bbENKUlvE1_clEvEUllE_St5arrayIPcLm2EELi4E23TrivialOffsetCalculatorILi1EjESR_NS0_6memory12LoadWithCastILi1EEENSS_13StoreWithCastILi1EEEEEviT_T0_T2_T3_T4_T5_,"",@"SHT_CUDA_INFO"
	.sectionflags	@""
	.align	4


	//----- nvinfo : EIATTR_CUDA_API_VERSION
	.align		4
        /*0000*/ 	.byte	0x04, 0x37
        /*0002*/ 	.short	(.L_3021 - .L_3020)
.L_3020:
        /*0004*/ 	.word	0x00000082


	//----- nvinfo : EIATTR_KPARAM_INFO
	.align		4
.L_3021:
        /*0008*/ 	.byte	0x04, 0x17
        /*000a*/ 	.short	(.L_3023 - .L_3022)
.L_3022:
        /*000c*/ 	.word	0x00000000
        /*0010*/ 	.short	0x0006
        /*0012*/ 	.short	0x008c
        /*0014*/ 	.byte	0x00, 0xf0, 0x21, 0x00


	//----- nvinfo : EIATTR_KPARAM_INFO
	.align		4
.L_3023:
        /*0018*/ 	.byte	0x04, 0x17
        /*001a*/ 	.short	(.L_3025 - .L_3024)
.L_3024:
        /*001c*/ 	.word	0x00000000
        /*0020*/ 	.short	0x0005
        /*0022*/ 	.short	0x0084
        /*0024*/ 	.byte	0x00, 0xf0, 0x21, 0x00


	//----- nvinfo : EIATTR_KPARAM_INFO
	.align		4
.L_3025:
        /*0028*/ 	.byte	0x04, 0x17
        /*002a*/ 	.short	(.L_3027 - .L_3026)
.L_3026:
        /*002c*/ 	.word	0x00000000
        /*0030*/ 	.short	0x0004
        /*0032*/ 	.short	0x0081
        /*0034*/ 	.byte	0x00, 0xf0, 0x05, 0x00


	//----- nvinfo : EIATTR_KPARAM_INFO
	.align		4
.L_3027:
        /*0038*/ 	.byte	0x04, 0x17
        /*003a*/ 	.short	(.L_3029 - .L_3028)
.L_3028:
        /*003c*/ 	.word	0x00000000
        /*0040*/ 	.short	0x0003
        /*0042*/ 	.short	0x0080
        /*0044*/ 	.byte	0x00, 0xf0, 0x05, 0x00


	//----- nvinfo : EIATTR_KPARAM_INFO
	.align		4
.L_3029:
        /*0048*/ 	.byte	0x04, 0x17
        /*004a*/ 	.short	(.L_3031 - .L_3030)
.L_3030:
        /*004c*/ 	.word	0x00000000
        /*0050*/ 	.short	0x0002
        /*0052*/ 	.short	0x0070
        /*0054*/ 	.byte	0x00, 0xf0, 0x41, 0x00


	//----- nvinfo : EIATTR_KPARAM_INFO
	.align		4
.L_3031:
        /*0058*/ 	.byte	0x04, 0x17
        /*005a*/ 	.short	(.L_3033 - .L_3032)
.L_3032:
        /*005c*/ 	.word	0x00000000
        /*0060*/ 	.short	0x0001
        /*0062*/ 	.short	0x0008
        /*0064*/ 	.byte	0x00, 0xf0, 0xa1, 0x01


	//----- nvinfo : EIATTR_KPARAM_INFO
	.align		4
.L_3033:
        /*0068*/ 	.byte	0x04, 0x17
        /*006a*/ 	.short	(.L_3035 - .L_3034)
.L_3034:
        /*006c*/ 	.word	0x00000000
        /*0070*/ 	.short	0x0000
        /*0072*/ 	.short	0x0000
        /*0074*/ 	.byte	0x00, 0xf0, 0x11, 0x00


	//----- nvinfo : EIATTR_SPARSE_MMA_MASK
	.align		4
.L_3035:
        /*0078*/ 	.byte	0x03, 0x50
        /*007a*/ 	.short	0x0000


	//----- nvinfo : EIATTR_MAXREG_COUNT
	.align		4
        /*007c*/ 	.byte	0x03, 0x1b
        /*007e*/ 	.short	0x00ff


	//----- nvinfo : EIATTR_EXTERNS
	.align		4
        /*0080*/ 	.byte	0x04, 0x0f
        /*0082*/ 	.short	(.L_3037 - .L_3036)


	//   ....[0]....
	.align		4
.L_3036:
        /*0084*/ 	.word	index@(__assertfail)


	//----- nvinfo : EIATTR_MERCURY_ISA_VERSION
	.align		4
.L_3037:
        /*0088*/ 	.byte	0x03, 0x5f
        /*008a*/ 	.short	0x0101


	//----- nvinfo : EIATTR_SYSCALL_OFFSETS
	.align		4
        /*008c*/ 	.byte	0x04, 0x46
        /*008e*/ 	.short	(.L_3039 - .L_3038)


	//   ....[0]....
.L_3038:
        /*0090*/ 	.word	0x000010a0


	//   ....[1]....
        /*0094*/ 	.word	0x00001fa0


	//   ....[2]....
        /*0098*/ 	.word	0x00002eb0


	//   ....[3]....
        /*009c*/ 	.word	0x00003da0


	//   ....[4]....
        /*00a0*/ 	.word	0x0000aa50


	//   ....[5]....
        /*00a4*/ 	.word	0x0000b950


	//   ....[6]....
        /*00a8*/ 	.word	0x0000c810


	//   ....[7]....
        /*00ac*/ 	.word	0x0000d6d0


	//----- nvinfo : EIATTR_EXIT_INSTR_OFFSETS
	.align		4
.L_3039:
        /*00b0*/ 	.byte	0x04, 0x1c
        /*00b2*/ 	.short	(.L_3041 - .L_3040)


	//   ....[0]....
.L_3040:
        /*00b4*/ 	.word	0x0000c890


	//   ....[1]....
        /*00b8*/ 	.word	0x0000c9c0


	//   ....[2]....
        /*00bc*/ 	.word	0x0000c9e0


	//   ....[3]....
        /*00c0*/ 	.word	0x0000ca60


	//   ....[4]....
        /*00c4*/ 	.word	0x0000ca80


	//   ....[5]....
        /*00c8*/ 	.word	0x0000caa0


	//   ....[6]....
        /*00cc*/ 	.word	0x0000cb30


	//   ....[7]....
        /*00d0*/ 	.word	0x0000cb70


	//   ....[8]....
        /*00d4*/ 	.word	0x0000cc10


	//   ....[9]....
        /*00d8*/ 	.word	0x0000cc60


	//   ....[10]....
        /*00dc*/ 	.word	0x0000cc90


	//   ....[11]....
        /*00e0*/ 	.word	0x0000cd60


	//   ....[12]....
        /*00e4*/ 	.word	0x0000cda0


	//   ....[13]....
        /*00e8*/ 	.word	0x0000cf30


	//   ....[14]....
        /*00ec*/ 	.word	0x0000d090


	//   ....[15]....
        /*00f0*/ 	.word	0x0000d0d0


	//   ....[16]....
        /*00f4*/ 	.word	0x0000d170


	//   ....[17]....
        /*00f8*/ 	.word	0x0000d2f0


	//   ....[18]....
        /*00fc*/ 	.word	0x0000d470


	//   ....[19]....
        /*0100*/ 	.word	0x0000d5d0


	//   ....[20]....
        /*0104*/ 	.word	0x0000d6e0


	//   ....[21]....
        /*0108*/ 	.word	0x0000d700


	//   ....[22]....
        /*010c*/ 	.word	0x0000d720


	//----- nvinfo : EIATTR_MAX_THREADS
	.align		4
.L_3041:
        /*0110*/ 	.byte	0x04, 0x05
        /*0112*/ 	.short	(.L_3043 - .L_3042)
.L_3042:
        /*0114*/ 	.word	0x00000080
        /*0118*/ 	.word	0x00000001
        /*011c*/ 	.word	0x00000001


	//----- nvinfo : EIATTR_CRS_STACK_SIZE
	.align		4
.L_3043:
        /*0120*/ 	.byte	0x04, 0x1e
        /*0122*/ 	.short	(.L_3045 - .L_3044)
.L_3044:
        /*0124*/ 	.word	0x00000000


	//----- nvinfo : EIATTR_CBANK_PARAM_SIZE
	.align		4
.L_3045:
        /*0128*/ 	.byte	0x03, 0x19
        /*012a*/ 	.short	0x0094


	//----- nvinfo : EIATTR_PARAM_CBANK
	.align		4
        /*012c*/ 	.byte	0x04, 0x0a
        /*012e*/ 	.short	(.L_3047 - .L_3046)
	.align		4
.L_3046:
        /*0130*/ 	.word	index@(.nv.constant0._ZN2at6native27unrolled_elementwise_kernelIZZNS0_73_GLOBAL__N__c8866d80_35_SparseBinaryOpIntersectionKernel_cu_9e10b42f_311142_sparse_binary_op_intersection_kernel_implINS2_18CUDAKernelLauncherENS2_36CUDAValueSelectionIntersectionKernelINS2_5MulOpEEElLl8EEEvRNS_6TensorERKS8_SB_RKSt6vectorIlSaIlEERKSt8optionalIS8_ESK_bbENKUlvE1_clEvEUllE_St5arrayIPcLm2EELi4E23TrivialOffsetCalculatorILi1EjESR_NS0_6memory12LoadWithCastILi1EEENSS_13StoreWithCastILi1EEEEEviT_T0_T2_T3_T4_T5_)
        /*0134*/ 	.short	0x0210
        /*0136*/ 	.short	0x0094


	//----- nvinfo : EIATTR_SW_WAR
	.align		4
.L_3047:
        /*0138*/ 	.byte	0x04, 0x36
        /*013a*/ 	.short	(.L_3049 - .L_3048)
.L_3048:
        /*013c*/ 	.word	0x00000008
.L_3049:


//--------------------- .nv.info._ZN2at6native18elementwise_kernelILi128ELi2EZNS0_22gpu_kernel_impl_nocastIZZNS0_73_GLOBAL__N__c8866d80_35_SparseBinaryOpIntersectionKernel_cu_9e10b42f_311142_sparse_binary_op_intersection_kernel_implINS3_18CUDAKernelLauncherENS3_36CUDAValueSelectionIntersectionKernelINS3_5MulOpEEElLl8EEEvRNS_6TensorERKS9_SC_RKSt6vectorIlSaIlEERKSt8optionalIS9_ESL_bbENKUlvE1_clEvEUllE_EEvRNS_18TensorIteratorBaseERKT_EUliE_EEviT1_ --------------------------
	.section	.nv.info._ZN2at6native18elementwise_kernelILi128ELi2EZNS0_22gpu_kernel_impl_nocastIZZNS0_73_GLOBAL__N__c8866d80_35_SparseBinaryOpIntersectionKernel_cu_9e10b42f_311142_sparse_binary_op_intersection_kernel_implINS3_18CUDAKernelLauncherENS3_36CUDAValueSelectionIntersectionKernelINS3_5MulOpEEElLl8EEEvRNS_6TensorERKS9_SC_RKSt6vectorIlSaIlEERKSt8optionalIS9_ESL_bbENKUlvE1_clEvEUllE_EEvRNS_18TensorIteratorBaseERKT_EUliE_EEviT1_,"",@"SHT_CUDA_INFO"
	.sectionflags	@""
	.align	4


	//----- nvinfo : EIATTR_CUDA_API_VERSION
	.align		4
        /*0000*/ 	.byte	0x04, 0x37
        /*0002*/ 	.short	(.L_3051 - .L_3050)
.L_3050:
        /*0004*/ 	.word	0x00000082


	//----- nvinfo : EIATTR_KPARAM_INFO
	.align		4
.L_3051:
        /*0008*/ 	.byte	0x04, 0x17
        /*000a*/ 	.short	(.L_3053 - .L_3052)
.L_3052:
        /*000c*/ 	.word	0x00000000
        /*0010*/ 	.short	0x0001
        /*0012*/ 	.short	0x0008
        /*0014*/ 	.byte	0x00, 0xf0, 0xe1, 0x09


	//----- nvinfo : EIATTR_KPARAM_INFO
	.align		4
.L_3053:
        /*0018*/ 	.byte	0x04, 0x17
        /*001a*/ 	.short	(.L_3055 - .L_3054)
.L_3054:
        /*001c*/ 	.word	0x00000000
        /*0020*/ 	.short	0x0000
        /*0022*/ 	.short	0x0000
        /*0024*/ 	.byte	0x00, 0xf0, 0x11, 0x00


	//----- nvinfo : EIATTR_SPARSE_MMA_MASK
	.align		4
.L_3055:
        /*0028*/ 	.byte	0x03, 0x50
        /*002a*/ 	.short	0x0000


	//----- nvinfo : EIATTR_MAXREG_COUNT
	.align		4
        /*002c*/ 	.byte	0x03, 0x1b
        /*002e*/ 	.short	0x0080


	//----- nvinfo : EIATTR_MERCURY_ISA_VERSION
	.align		4
        /*0030*/ 	.byte	0x03, 0x5f
        /*0032*/ 	.short	0x0101


	//----- nvinfo : EIATTR_EXIT_INSTR_OFFSETS
	.align		4
        /*0034*/ 	.byte	0x04, 0x1c
        /*0036*/ 	.short	(.L_3057 - .L_3056)


	//   ....[0]....
.L_3056:
        /*0038*/ 	.word	0x00001b60


	//   ....[1]....
        /*003c*/ 	.word	0x00003600


	//----- nvinfo : EIATTR_MAX_THREADS
	.align		4
.L_3057:
        /*0040*/ 	.byte	0x04, 0x05
        /*0042*/ 	.short	(.L_3059 - .L_3058)
.L_3058:
        /*0044*/ 	.word	0x00000080
        /*0048*/ 	.word	0x00000001
        /*004c*/ 	.word	0x00000001


	//----- nvinfo : EIATTR_CRS_STACK_SIZE
	.align		4
.L_3059:
        /*0050*/ 	.byte	0x04, 0x1e
        /*0052*/ 	.short	(.L_3061 - .L_3060)
.L_3060:
        /*0054*/ 	.word	0x00000000


	//----- nvinfo : EIATTR_CBANK_PARAM_SIZE
	.align		4
.L_3061:
        /*0058*/ 	.byte	0x03, 0x19
        /*005a*/ 	.short	0x0280


	//----- nvinfo : EIATTR_PARAM_CBANK
	.align		4
        /*005c*/ 	.byte	0x04, 0x0a
        /*005e*/ 	.short	(.L_3063 - .L_3062)
	.align		4
.L_3062:
        /*0060*/ 	.word	index@(.nv.constant0._ZN2at6native18elementwise_kernelILi128ELi2EZNS0_22gpu_kernel_impl_nocastIZZNS0_73_GLOBAL__N__c8866d80_35_SparseBinaryOpIntersectionKernel_cu_9e10b42f_311142_sparse_binary_op_intersection_kernel_implINS3_18CUDAKernelLauncherENS3_36CUDAValueSelectionIntersectionKernelINS3_5MulOpEEElLl8EEEvRNS_6TensorERKS9_SC_RKSt6vectorIlSaIlEERKSt8optionalIS9_ESL_bbENKUlvE1_clEvEUllE_EEvRNS_18TensorIteratorBaseERKT_EUliE_EEviT1_)
        /*0064*/ 	.short	0x0210
        /*0066*/ 	.short	0x0280


	//----- nvinfo : EIATTR_SW_WAR
	.align		4
.L_3063:
        /*0068*/ 	.byte	0x04, 0x36
        /*006a*/ 	.short	(.L_3065 - .L_3064)
.L_3064:
        /*006c*/ 	.word	0x00000008
.L_3065:


//--------------------- .nv.info._ZN2at6native27unrolled_elementwise_kernelIZZNS0_73_GLOBAL__N__c8866d80_35_SparseBinaryOpIntersectionKernel_cu_9e10b42f_311142_sparse_binary_op_intersection_kernel_implINS2_18CUDAKernelLauncherENS2_36CUDAValueSelectionIntersectionKernelINS2_5MulOpEEElLl8EEEvRNS_6TensorERKS8_SB_RKSt6vectorIlSaIlEERKSt8optionalIS8_ESK_bbENKUlvE1_clEvEUllE_St5arrayIPcLm2EELi4E23TrivialOffsetCalculatorILi1EjESR_NS0_6memory15LoadWithoutCastENSS_16StoreWithoutCastEEEviT_T0_T2_T3_T4_T5_ --------------------------
	.section	.nv.info._ZN2at6native27unrolled_elementwise_kernelIZZNS0_73_GLOBAL__N__c8866d80_35_SparseBinaryOpIntersectionKernel_cu_9e10b42f_311142_sparse_binary_op_intersection_kernel_implINS2_18CUDAKernelLauncherENS2_36CUDAValueSelectionIntersectionKernelINS2_5MulOpEEElLl8EEEvRNS_6TensorERKS8_SB_RKSt6vectorIlSaIlEERKSt8optionalIS8_ESK_bbENKUlvE1_clEvEUllE_St5arrayIPcLm2EELi4E23TrivialOffsetCalculatorILi1EjESR_NS0_6memory15LoadWithoutCastENSS_16StoreWithoutCastEEEviT_T0_T2_T3_T4_T5_,"",@"SHT_CUDA_INFO"
	.sectionflags	@""
	.align	4


	//----- nvinfo : EIATTR_CUDA_API_VERSION
	.align		4
        /*0000*/ 	.byte	0x04, 0x37
        /*0002*/ 	.short	(.L_3067 - .L_3066)
.L_3066:
        /*0004*/ 	.word	0x00000082


	//----- nvinfo : EIATTR_KPARAM_INFO
	.align		4
.L_3067:
        /*0008*/ 	.byte	0x04, 0x17
        /*000a*/ 	.short	(.L_3069 - .L_3068)
.L_3068:
        /*000c*/ 	.word	0x00000000
        /*0010*/ 	.short	0x0006
        /*0012*/ 	.short	0x0083
        /*0014*/ 	.byte	0x00, 0xf0, 0x05, 0x00


	//----- nvinfo : EIATTR_KPARAM_INFO
	.align		4
.L_3069:
        /*0018*/ 	.byte	0x04, 0x17
        /*001a*/ 	.short	(.L_3071 - .L_3070)
.L_3070:
        /*001c*/ 	.word	0x00000000
        /*0020*/ 	.short	0x0005
        /*0022*/ 	.short	0x0082
        /*0024*/ 	.byte	0x00, 0xf0, 0x05, 0x00


	//----- nvinfo : EIATTR_KPARAM_INFO
	.align		4
.L_3071:
        /*0028*/ 	.byte	0x04, 0x17
        /*002a*/ 	.short	(.L_3073 - .L_3072)
.L_3072:
        /*002c*/ 	.word	0x00000000
        /*0030*/ 	.short	0x0004
        /*0032*/ 	.short	0x0081
        /*0034*/ 	.byte	0x00, 0xf0, 0x05, 0x00


	//----- nvinfo : EIATTR_KPARAM_INFO
	.align		4
.L_3073:
        /*0038*/ 	.byte	0x04, 0x17
        /*003a*/ 	.short	(.L_3075 - .L_3074)
.L_3074:
        /*003c*/ 	.word	0x00000000
        /*0040*/ 	.short	0x0003
        /*0042*/ 	.short	0x0080
        /*0044*/ 	.byte	0x00, 0xf0, 0x05, 0x00


	//----- nvinfo : EIATTR_KPARAM_INFO
	.align		4
.L_3075:
        /*0048*/ 	.byte	0x04, 0x17
        /*004a*/ 	.short	(.L_3077 - .L_3076)
.L_3076:
        /*004c*/ 	.word	0x00000000
        /*0050*/ 	.short	0x0002
        /*0052*/ 	.short	0x0070
        /*0054*/ 	.byte	0x00, 0xf0, 0x41, 0x00


	//----- nvinfo : EIATTR_KPARAM_INFO
	.align		4
.L_3077:
        /*0058*/ 	.byte	0x04, 0x17
        /*005a*/ 	.short	(.L_3079 - .L_3078)
.L_3078:
        /*005c*/ 	.word	0x00000000
        /*0060*/ 	.short	0x0001
        /*0062*/ 	.short	0x0008
        /*0064*/ 	.byte	0x00, 0xf0, 0xa1, 0x01


	//----- nvinfo : EIATTR_KPARAM_INFO
	.align		4
.L_3079:
        /*0068*/ 	.byte	0x04, 0x17
        /*006a*/ 	.short	(.L_3081 - .L_3080)
.L_3080:
        /*006c*/ 	.word	0x00000000
        /*0070*/ 	.short	0x0000
        /*0072*/ 	.short	0x0000
        /*0074*/ 	.byte	0x00, 0xf0, 0x11, 0x00


	//----- nvinfo : EIATTR_SPARSE_MMA_MASK
	.align		4
.L_3081:
        /*0078*/ 	.byte	0x03, 0x50
        /*007a*/ 	.short	0x0000


	//----- nvinfo : EIATTR_MAXREG_COUNT
	.align		4
        /*007c*/ 	.byte	0x03, 0x1b
        /*007e*/ 	.short	0x00ff


	//----- nvinfo : EIATTR_MERCURY_ISA_VERSION
	.align		4
        /*0080*/ 	.byte	0x03, 0x5f
        /*0082*/ 	.short	0x0101


	//----- nvinfo : EIATTR_EXIT_INSTR_OFFSETS
	.align		4
        /*0084*/ 	.byte	0x04, 0x1c
        /*0086*/ 	.short	(.L_3083 - .L_3082)


	//   ....[0]....
.L_3082:
        /*0088*/ 	.word	0x00006340


	//   ....[1]....
        /*008c*/ 	.word	0x000063a0


	//----- nvinfo : EIATTR_MAX_THREADS
	.align		4
.L_3083:
        /*0090*/ 	.byte	0x04, 0x05
        /*0092*/ 	.short	(.L_3085 - .L_3084)
.L_3084:
        /*0094*/ 	.word	0x00000080
        /*0098*/ 	.word	0x00000001
        /*009c*/ 	.word	0x00000001


	//----- nvinfo : EIATTR_CRS_STACK_SIZE
	.align		4
.L_3085:
        /*00a0*/ 	.byte	0x04, 0x1e
        /*00a2*/ 	.short	(.L_3087 - .L_3086)
.L_3086:
        /*00a4*/ 	.word	0x00000000


	//----- nvinfo : EIATTR_CBANK_PARAM_SIZE
	.align		4
.L_3087:
        /*00a8*/ 	.byte	0x03, 0x19
        /*00aa*/ 	.short	0x0084


	//----- nvinfo : EIATTR_PARAM_CBANK
	.align		4
        /*00ac*/ 	.byte	0x04, 0x0a
        /*00ae*/ 	.short	(.L_3089 - .L_3088)
	.align		4
.L_3088:
        /*00b0*/ 	.word	index@(.nv.constant0._ZN2at6native27unrolled_elementwise_kernelIZZNS0_73_GLOBAL__N__c8866d80_35_SparseBinaryOpIntersectionKernel_cu_9e10b42f_311142_sparse_binary_op_intersection_kernel_implINS2_18CUDAKernelLauncherENS2_36CUDAValueSelectionIntersectionKernelINS2_5MulOpEEElLl8EEEvRNS_6TensorERKS8_SB_RKSt6vectorIlSaIlEERKSt8optionalIS8_ESK_bbENKUlvE1_clEvEUllE_St5arrayIPcLm2EELi4E23TrivialOffsetCalculatorILi1EjESR_NS0_6memory15LoadWithoutCastENSS_16StoreWithoutCastEEEviT_T0_T2_T3_T4_T5_)
        /*00b4*/ 	.short	0x0210
        /*00b6*/ 	.short	0x0084


	//----- nvinfo : EIATTR_SW_WAR
	.align		4
.L_3089:
        /*00b8*/ 	.byte	0x04, 0x36
        /*00ba*/ 	.short	(.L_3091 - .L_3090)
.L_3090:
        /*00bc*/ 	.word	0x00000008
.L_3091:


//--------------------- .nv.info._ZN2at6native29vectorized_elementwise_kernelILi2EZZNS0_73_GLOBAL__N__c8866d80_35_SparseBinaryOpIntersectionKernel_cu_9e10b42f_311142_sparse_binary_op_intersection_kernel_implINS2_18CUDAKernelLauncherENS2_36CUDAValueSelectionIntersectionKernelINS2_5MulOpEEElLl8EEEvRNS_6TensorERKS8_SB_RKSt6vectorIlSaIlEERKSt8optionalIS8_ESK_bbENKUlvE1_clEvEUllE_St5arrayIPcLm2EEEEviT0_T1_ --------------------------
	.section	.nv.info._ZN2at6native29vectorized_elementwise_kernelILi2EZZNS0_73_GLOBAL__N__c8866d80_35_SparseBinaryOpIntersectionKernel_cu_9e10b42f_311142_sparse_binary_op_intersection_kernel_implINS2_18CUDAKernelLauncherENS2_36CUDAValueSelectionIntersectionKernelINS2_5MulOpEEElLl8EEEvRNS_6TensorERKS8_SB_RKSt6vectorIlSaIlEERKSt8optionalIS8_ESK_bbENKUlvE1_clEvEUllE_St5arrayIPcLm2EEEEviT0_T1_,"",@"SHT_CUDA_INFO"
	.sectionflags	@""
	.align	4


	//----- nvinfo : EIATTR_CUDA_API_VERSION
	.align		4
        /*0000*/ 	.byte	0x04, 0x37
        /*0002*/ 	.short	(.L_3093 - .L_3092)
.L_3092:
        /*0004*/ 	.word	0x00000082


	//----- nvinfo : EIATTR_KPARAM_INFO
	.align		4
.L_3093:
        /*0008*/ 	.byte	0x04, 0x17
        /*000a*/ 	.short	(.L_3095 - .L_3094)
.L_3094:
        /*000c*/ 	.word	0x00000000
        /*0010*/ 	.short	0x0002
        /*0012*/ 	.short	0x0070
        /*0014*/ 	.byte	0x00, 0xf0, 0x41, 0x00


	//----- nvinfo : EIATTR_KPARAM_INFO
	.align		4
.L_3095:
        /*0018*/ 	.byte	0x04, 0x17
        /*001a*/ 	.short	(.L_3097 - .L_3096)
.L_3096:
        /*001c*/ 	.word	0x00000000
        /*0020*/ 	.short	0x0001
        /*0022*/ 	.short	0x0008
        /*0024*/ 	.byte	0x00, 0xf0, 0xa1, 0x01


	//----- nvinfo : EIATTR_KPARAM_INFO
	.align		4
.L_3097:
        /*0028*/ 	.byte	0x04, 0x17
        /*002a*/ 	.short	(.L_3099 - .L_3098)
.L_3098:
        /*002c*/ 	.word	0x00000000
        /*0030*/ 	.short	0x0000
        /*0032*/ 	.short	0x0000
        /*0034*/ 	.byte	0x00, 0xf0, 0x11, 0x00


	//----- nvinfo : EIATTR_SPARSE_MMA_MASK
	.align		4
.L_3099:
        /*0038*/ 	.byte	0x03, 0x50
        /*003a*/ 	.short	0x0000


	//----- nvinfo : EIATTR_MAXREG_COUNT
	.align		4
        /*003c*/ 	.byte	0x03, 0x1b
        /*003e*/ 	.short	0x00ff


	//----- nvinfo : EIATTR_MERCURY_ISA_VERSION
	.align		4
        /*0040*/ 	.byte	0x03, 0x5f
        /*0042*/ 	.short	0x0101


	//----- nvinfo : EIATTR_EXIT_INSTR_OFFSETS
	.align		4
        /*0044*/ 	.byte	0x04, 0x1c
        /*0046*/ 	.short	(.L_3101 - .L_3100)


	//   ....[0]....
.L_3100:
        /*0048*/ 	.word	0x0000b4a0


	//   ....[1]....
        /*004c*/ 	.word	0x00017200


	//   ....[2]....
        /*0050*/ 	.word	0x00017250


	//----- nvinfo : EIATTR_MAX_THREADS
	.align		4
.L_3101:
        /*0054*/ 	.byte	0x04, 0x05
        /*0056*/ 	.short	(.L_3103 - .L_3102)
.L_3102:
        /*0058*/ 	.word	0x00000080
        /*005c*/ 	.word	0x00000001
        /*0060*/ 	.word	0x00000001


	//----- nvinfo : EIATTR_CRS_STACK_SIZE
	.align		4
.L_3103:
        /*0064*/ 	.byte	0x04, 0x1e
        /*0066*/ 	.short	(.L_3105 - .L_3104)
.L_3104:
        /*0068*/ 	.word	0x00000000


	//----- nvinfo : EIATTR_CBANK_PARAM_SIZE
	.align		4
.L_3105:
        /*006c*/ 	.byte	0x03, 0x19
        /*006e*/ 	.short	0x0080


	//----- nvinfo : EIATTR_PARAM_CBANK
	.align		4
        /*0070*/ 	.byte	0x04, 0x0a
        /*0072*/ 	.short	(.L_3107 - .L_3106)
	.align		4
.L_3106:
        /*0074*/ 	.word	index@(.nv.constant0._ZN2at6native29vectorized_elementwise_kernelILi2EZZNS0_73_GLOBAL__N__c8866d80_35_SparseBinaryOpIntersectionKernel_cu_9e10b42f_311142_sparse_binary_op_intersection_kernel_implINS2_18CUDAKernelLauncherENS2_36CUDAValueSelectionIntersectionKernelINS2_5MulOpEEElLl8EEEvRNS_6TensorERKS8_SB_RKSt6vectorIlSaIlEERKSt8optionalIS8_ESK_bbENKUlvE1_clEvEUllE_St5arrayIPcLm2EEEEviT0_T1_)
        /*0078*/ 	.short	0x0210
        /*007a*/ 	.short	0x0080


	//----- nvinfo : EIATTR_SW_WAR
	.align		4
.L_3107:
        /*007c*/ 	.byte	0x04, 0x36
        /*007e*/ 	.short	(.L_3109 - .L_3108)
.L_3108:
        /*0080*/ 	.word	0x00000008
.L_3109:


//--------------------- .nv.info._ZN2at6native29vectorized_elementwise_kernelILi4EZZNS0_73_GLOBAL__N__c8866d80_35_SparseBinaryOpIntersectionKernel_cu_9e10b42f_311142_sparse_binary_op_intersection_kernel_implINS2_18CUDAKernelLauncherENS2_36CUDAValueSelectionIntersectionKernelINS2_5MulOpEEElLl8EEEvRNS_6TensorERKS8_SB_RKSt6vectorIlSaIlEERKSt8optionalIS8_ESK_bbENKUlvE1_clEvEUllE_St5arrayIPcLm2EEEEviT0_T1_ --------------------------
	.section	.nv.info._ZN2at6native29vectorized_elementwise_kernelILi4EZZNS0_73_GLOBAL__N__c8866d80_35_SparseBinaryOpIntersectionKernel_cu_9e10b42f_311142_sparse_binary_op_intersection_kernel_implINS2_18CUDAKernelLauncherENS2_36CUDAValueSelectionIntersectionKernelINS2_5MulOpEEElLl8EEEvRNS_6TensorERKS8_SB_RKSt6vectorIlSaIlEERKSt8optionalIS8_ESK_bbENKUlvE1_clEvEUllE_St5arrayIPcLm2EEEEviT0_T1_,"",@"SHT_CUDA_INFO"
	.sectionflags	@""
	.align	4


	//----- nvinfo : EIATTR_CUDA_API_VERSION
	.align		4
        /*0000*/ 	.byte	0x04, 0x37
        /*0002*/ 	.short	(.L_3111 - .L_3110)
.L_3110:
        /*0004*/ 	.word	0x00000082


	//----- nvinfo : EIATTR_KPARAM_INFO
	.align		4
.L_3111:
        /*0008*/ 	.byte	0x04, 0x17
        /*000a*/ 	.short	(.L_3113 - .L_3112)
.L_3112:
        /*000c*/ 	.word	0x00000000
        /*0010*/ 	.short	0x0002
        /*0012*/ 	.short	0x0070
        /*0014*/ 	.byte	0x00, 0xf0, 0x41, 0x00


	//----- nvinfo : EIATTR_KPARAM_INFO
	.align		4
.L_3113:
        /*0018*/ 	.byte	0x04, 0x17
        /*001a*/ 	.short	(.L_3115 - .L_3114)
.L_3114:
        /*001c*/ 	.word	0x00000000
        /*0020*/ 	.short	0x0001
        /*0022*/ 	.short	0x0008
        /*0024*/ 	.byte	0x00, 0xf0, 0xa1, 0x01


	//----- nvinfo : EIATTR_KPARAM_INFO
	.align		4
.L_3115:
        /*0028*/ 	.byte	0x04, 0x17
        /*002a*/ 	.short	(.L_3117 - .L_3116)
.L_3116:
        /*002c*/ 	.word	0x00000000
        /*0030*/ 	.short	0x0000
        /*0032*/ 	.short	0x0000
        /*0034*/ 	.byte	0x00, 0xf0, 0x11, 0x00


	//----- nvinfo : EIATTR_SPARSE_MMA_MASK
	.align		4
.L_3117:
        /*0038*/ 	.byte	0x03, 0x50
        /*003a*/ 	.short	0x0000


	//----- nvinfo : EIATTR_MAXREG_COUNT
	.align		4
        /*003c*/ 	.byte	0x03, 0x1b
        /*003e*/ 	.short	0x00ff


	//----- nvinfo : EIATTR_MERCURY_ISA_VERSION
	.align		4
        /*0040*/ 	.byte	0x03, 0x5f
        /*0042*/ 	.short	0x0101


	//----- nvinfo : EIATTR_EXIT_INSTR_OFFSETS
	.align		4
        /*0044*/ 	.byte	0x04, 0x1c
        /*0046*/ 	.short	(.L_3119 - .L_3118)


	//   ....[0]....
.L_3118:
        /*0048*/ 	.word	0x0000b4a0


	//   ....[1]....
        /*004c*/ 	.word	0x00017200


	//   ....[2]....
        /*0050*/ 	.word	0x00017250


	//----- nvinfo : EIATTR_MAX_THREADS
	.align		4
.L_3119:
        /*0054*/ 	.byte	0x04, 0x05
        /*0056*/ 	.short	(.L_3121 - .L_3120)
.L_3120:
        /*0058*/ 	.word	0x00000080
        /*005c*/ 	.word	0x00000001
        /*0060*/ 	.word	0x00000001


	//----- nvinfo : EIATTR_CRS_STACK_SIZE
	.align		4
.L_3121:
        /*0064*/ 	.byte	0x04, 0x1e
        /*0066*/ 	.short	(.L_3123 - .L_3122)
.L_3122:
        /*0068*/ 	.word	0x00000000


	//----- nvinfo : EIATTR_CBANK_PARAM_SIZE
	.align		4
.L_3123:
        /*006c*/ 	.byte	0x03, 0x19
        /*006e*/ 	.short	0x0080


	//----- nvinfo : EIATTR_PARAM_CBANK
	.align		4
        /*0070*/ 	.byte	0x04, 0x0a
        /*0072*/ 	.short	(.L_3125 - .L_3124)
	.align		4
.L_3124:
        /*0074*/ 	.word	index@(.nv.constant0._ZN2at6native29vectorized_elementwise_kernelILi4EZZNS0_73_GLOBAL__N__c8866d80_35_SparseBinaryOpIntersectionKernel_cu_9e10b42f_311142_sparse_binary_op_intersection_kernel_implINS2_18CUDAKernelLauncherENS2_36CUDAValueSelectionIntersectionKernelINS2_5MulOpEEElLl8EEEvRNS_6TensorERKS8_SB_RKSt6vectorIlSaIlEERKSt8optionalIS8_ESK_bbENKUlvE1_clEvEUllE_St5arrayIPcLm2EEEEviT0_T1_)
        /*0078*/ 	.short	0x0210
        /*007a*/ 	.short	0x0080


	//----- nvinfo : EIATTR_SW_WAR
	.align		4
.L_3125:
        /*007c*/ 	.byte	0x04, 0x36
        /*007e*/ 	.short	(.L_3127 - .L_3126)
.L_3126:
        /*0080*/ 	.word	0x00000008
.L_3127:


//--------------------- .nv.info._ZN2at6native29vectorized_elementwise_kernelILi8EZZNS0_73_GLOBAL__N__c8866d80_35_SparseBinaryOpIntersectionKernel_cu_9e10b42f_311142_sparse_binary_op_intersection_kernel_implINS2_18CUDAKernelLauncherENS2_36CUDAValueSelectionIntersectionKernelINS2_5MulOpEEElLl8EEEvRNS_6TensorERKS8_SB_RKSt6vectorIlSaIlEERKSt8optionalIS8_ESK_bbENKUlvE1_clEvEUllE_St5arrayIPcLm2EEEEviT0_T1_ --------------------------
	.section	.nv.info._ZN2at6native29vectorized_elementwise_kernelILi8EZZNS0_73_GLOBAL__N__c8866d80_35_SparseBinaryOpIntersectionKernel_cu_9e10b42f_311142_sparse_binary_op_intersection_kernel_implINS2_18CUDAKernelLauncherENS2_36CUDAValueSelectionIntersectionKernelINS2_5MulOpEEElLl8EEEvRNS_6TensorERKS8_SB_RKSt6vectorIlSaIlEERKSt8optionalIS8_ESK_bbENKUlvE1_clEvEUllE_St5arrayIPcLm2EEEEviT0_T1_,"",@"SHT_CUDA_INFO"
	.sectionflags	@""
	.align	4


	//----- nvinfo : EIATTR_CUDA_API_VERSION
	.align		4
        /*0000*/ 	.byte	0x04, 0x37
        /*0002*/ 	.short	(.L_3129 - .L_3128)
.L_3128:
        /*0004*/ 	.word	0x00000082


	//----- nvinfo : EIATTR_KPARAM_INFO
	.align		4
.L_3129:
        /*0008*/ 	.byte	0x04, 0x17
        /*000a*/ 	.short	(.L_3131 - .L_3130)
.L_3130:
        /*000c*/ 	.word	0x00000000
        /*0010*/ 	.short	0x0002
        /*0012*/ 	.short	0x0070
        /*0014*/ 	.byte	0x00, 0xf0, 0x41, 0x00


	//----- nvinfo : EIATTR_KPARAM_INFO
	.align		4
.L_3131:
        /*0018*/ 	.byte	0x04, 0x17
        /*001a*/ 	.short	(.L_3133 - .L_3132)
.L_3132:
        /*001c*/ 	.word	0x00000000
        /*0020*/ 	.short	0x0001
        /*0022*/ 	.short	0x0008
        /*0024*/ 	.byte	0x00, 0xf0, 0xa1, 0x01


	//----- nvinfo : EIATTR_KPARAM_INFO
	.align		4
.L_3133:
        /*0028*/ 	.byte	0x04, 0x17
        /*002a*/ 	.short	(.L_3135 - .L_3134)
.L_3134:
        /*002c*/ 	.word	0x00000000
        /*0030*/ 	.short	0x0000
        /*0032*/ 	.short	0x0000
        /*0034*/ 	.byte	0x00, 0xf0, 0x11, 0x00


	//----- nvinfo : EIATTR_SPARSE_MMA_MASK
	.align		4
.L_3135:
        /*0038*/ 	.byte	0x03, 0x50
        /*003a*/ 	.short	0x0000


	//----- nvinfo : EIATTR_MAXREG_COUNT
	.align		4
        /*003c*/ 	.byte	0x03, 0x1b
        /*003e*/ 	.short	0x00ff


	//----- nvinfo : EIATTR_MERCURY_ISA_VERSION
	.align		4
        /*0040*/ 	.byte	0x03, 0x5f
        /*0042*/ 	.short	0x0101


	//----- nvinfo : EIATTR_EXIT_INSTR_OFFSETS
	.align		4
        /*0044*/ 	.byte	0x04, 0x1c
        /*0046*/ 	.short	(.L_3137 - .L_3136)


	//   ....[0]....
.L_3136:
        /*0048*/ 	.word	0x0000b4a0


	//   ....[1]....
        /*004c*/ 	.word	0x00017200


	//   ....[2]....
        /*0050*/ 	.word	0x00017250


	//----- nvinfo : EIATTR_MAX_THREADS
	.align		4
.L_3137:
        /*0054*/ 	.byte	0x04, 0x05
        /*0056*/ 	.short	(.L_3139 - .L_3138)
.L_3138:
        /*0058*/ 	.word	0x00000080
        /*005c*/ 	.word	0x00000001
        /*0060*/ 	.word	0x00000001


	//----- nvinfo : EIATTR_CRS_STACK_SIZE
	.align		4
.L_3139:
        /*0064*/ 	.byte	0x04, 0x1e
        /*0066*/ 	.short	(.L_3141 - .L_3140)
.L_3140:
        /*0068*/ 	.word	0x00000000


	//----- nvinfo : EIATTR_CBANK_PARAM_SIZE
	.align		4
.L_3141:
        /*006c*/ 	.byte	0x03, 0x19
        /*006e*/ 	.short	0x0080


	//----- nvinfo : EIATTR_PARAM_CBANK
	.align		4
        /*0070*/ 	.byte	0x04, 0x0a
        /*0072*/ 	.short	(.L_3143 - .L_3142)
	.align		4
.L_3142:
        /*0074*/ 	.word	index@(.nv.constant0._ZN2at6native29vectorized_elementwise_kernelILi8EZZNS0_73_GLOBAL__N__c8866d80_35_SparseBinaryOpIntersectionKernel_cu_9e10b42f_311142_sparse_binary_op_intersection_kernel_implINS2_18CUDAKernelLauncherENS2_36CUDAValueSelectionIntersectionKernelINS2_5MulOpEEElLl8EEEvRNS_6TensorERKS8_SB_RKSt6vectorIlSaIlEERKSt8optionalIS8_ESK_bbENKUlvE1_clEvEUllE_St5arrayIPcLm2EEEEviT0_T1_)
        /*0078*/ 	.short	0x0210
        /*007a*/ 	.short	0x0080


	//----- nvinfo : EIATTR_SW_WAR
	.align		4
.L_3143:
        /*007c*/ 	.byte	0x04, 0x36
        /*007e*/ 	.short	(.L_3145 - .L_3144)
.L_3144:
        /*0080*/ 	.word	0x00000008
.L_3145:


//--------------------- .nv.callgraph             --------------------------
	.section	.nv.callgraph,"",@"SHT_CUDA_CALLGRAPH"
	.align	4
	.sectionentsize	8
	.align		4
        /*0000*/ 	.word	0x00000000
	.align		4
        /*0004*/ 	.word	0xffffffff
	.align		4
        /*0008*/ 	.word	index@(_ZN2at6native18elementwise_kernelILi128ELi4EZNS0_15gpu_kernel_implIZZNS0_73_GLOBAL__N__c8866d80_35_SparseBinaryOpIntersectionKernel_cu_9e10b42f_311142_sparse_binary_op_intersection_kernel_implINS3_18CUDAKernelLauncherENS3_36CUDAValueSelectionIntersectionKernelINS3_9LhsProjOpEEElLl0EEEvRNS_6TensorERKS9_SC_RKSt6vectorIlSaIlEERKSt8optionalIS9_ESL_bbENKUlvE3_clEvEUllE_EEvRNS_18TensorIteratorBaseERKT_EUliE_EEviT1_)
	.align		4
        /*000c*/ 	.word	index@(__assertfail)
	.align		4
        /*0010*/ 	.word	index@(_ZN2at6native27unrolled_elementwise_kernelIZZNS0_73_GLOBAL__N__c8866d80_35_SparseBinaryOpIntersectionKernel_cu_9e10b42f_311142_sparse_binary_op_intersection_kernel_implINS2_18CUDAKernelLauncherENS2_36CUDAValueSelectionIntersectionKernelINS2_9LhsProjOpEEElLl0EEEvRNS_6TensorERKS8_SB_RKSt6vectorIlSaIlEERKSt8optionalIS8_ESK_bbENKUlvE3_clEvEUllE_St5arrayIPcLm2EELi4E23TrivialOffsetCalculatorILi1EjESR_NS0_6memory12LoadWithCastILi1EEENSS_13StoreWithCastILi1EEEEEviT_T0_T2_T3_T4_T5_)
	.align		4
        /*0014*/ 	.word	index@(__assertfail)
	.align		4
        /*0018*/ 	.word	index@(_ZN2at6native18elementwise_kernelILi128ELi4EZNS0_15gpu_kernel_implIZZNS0_73_GLOBAL__N__c8866d80_35_SparseBinaryOpIntersectionKernel_cu_9e10b42f_311142_sparse_binary_op_intersection_kernel_implINS3_18CUDAKernelLauncherENS3_36CUDAValueSelectionIntersectionKernelINS3_9LhsProjOpEEElLl0EEEvRNS_6TensorERKS9_SC_RKSt6vectorIlSaIlEERKSt8optionalIS9_ESL_bbENKUlvE1_clEvEUllE_EEvRNS_18TensorIteratorBaseERKT_EUliE_EEviT1_)
	.align		4
        /*001c*/ 	.word	index@(__assertfail)
	.align		4
        /*0020*/ 	.word	index@(_ZN2at6native27unrolled_elementwise_kernelIZZNS0_73_GLOBAL__N__c8866d80_35_SparseBinaryOpIntersectionKernel_cu_9e10b42f_311142_sparse_binary_op_intersection_kernel_implINS2_18CUDAKernelLauncherENS2_36CUDAValueSelectionIntersectionKernelINS2_9LhsProjOpEEElLl0EEEvRNS_6TensorERKS8_SB_RKSt6vectorIlSaIlEERKSt8optionalIS8_ESK_bbENKUlvE1_clEvEUllE_St5arrayIPcLm2EELi4E23TrivialOffsetCalculatorILi1EjESR_NS0_6memory12LoadWithCastILi1EEENSS_13StoreWithCastILi1EEEEEviT_T0_T2_T3_T4_T5_)
	.align		4
        /*0024*/ 	.word	index@(__assertfail)
	.align		4
        /*0028*/ 	.word	index@(_ZN2at6native18elementwise_kernelILi128ELi4EZNS0_15gpu_kernel_implIZZNS0_73_GLOBAL__N__c8866d80_35_SparseBinaryOpIntersectionKernel_cu_9e10b42f_311142_sparse_binary_op_intersection_kernel_implINS3_18CUDAKernelLauncherENS3_36CUDAValueSelectionIntersectionKernelINS3_9LhsProjOpEEElLl8EEEvRNS_6TensorERKS9_SC_RKSt6vectorIlSaIlEERKSt8optionalIS9_ESL_bbENKUlvE3_clEvEUllE_EEvRNS_18TensorIteratorBaseERKT_EUliE_EEviT1_)
	.align		4
        /*002c*/ 	.word	index@(__assertfail)
	.align		4
        /*0030*/ 	.word	index@(_ZN2at6native27unrolled_elementwise_kernelIZZNS0_73_GLOBAL__N__c8866d80_35_SparseBinaryOpIntersectionKernel_cu_9e10b42f_311142_sparse_binary_op_intersection_kernel_implINS2_18CUDAKernelLauncherENS2_36CUDAValueSelectionIntersectionKernelINS2_9LhsProjOpEEElLl8EEEvRNS_6TensorERKS8_SB_RKSt6vectorIlSaIlEERKSt8optionalIS8_ESK_bbENKUlvE3_clEvEUllE_St5arrayIPcLm2EELi4E23TrivialOffsetCalculatorILi1EjESR_NS0_6memory12LoadWithCastILi1EEENSS_13StoreWithCastILi1EEEEEviT_T0_T2_T3_T4_T5_)
	.align		4
        /*0034*/ 	.word	index@(__assertfail)
	.align		4
        /*0038*/ 	.word	index@(_ZN2at6native18elementwise_kernelILi128ELi4EZNS0_15gpu_kernel_implIZZNS0_73_GLOBAL__N__c8866d80_35_SparseBinaryOpIntersectionKernel_cu_9e10b42f_311142_sparse_binary_op_intersection_kernel_implINS3_18CUDAKernelLauncherENS3_36CUDAValueSelectionIntersectionKernelINS3_9LhsProjOpEEElLl8EEEvRNS_6TensorERKS9_SC_RKSt6vectorIlSaIlEERKSt8optionalIS9_ESL_bbENKUlvE1_clEvEUllE_EEvRNS_18TensorIteratorBaseERKT_EUliE_EEviT1_)
	.align		4
        /*003c*/ 	.word	index@(__assertfail)
	.align		4
        /*0040*/ 	.word	index@(_ZN2at6native27unrolled_elementwise_kernelIZZNS0_73_GLOBAL__N__c8866d80_35_SparseBinaryOpIntersectionKernel_cu_9e10b42f_311142_sparse_binary_op_intersection_kernel_implINS2_18CUDAKernelLauncherENS2_36CUDAValueSelectionIntersectionKernelINS2_9LhsProjOpEEElLl8EEEvRNS_6TensorERKS8_SB_RKSt6vectorIlSaIlEERKSt8optionalIS8_ESK_bbENKUlvE1_clEvEUllE_St5arrayIPcLm2EELi4E23TrivialOffsetCalculatorILi1EjESR_NS0_6memory12LoadWithCastILi1EEENSS_13StoreWithCastILi1EEEEEviT_T0_T2_T3_T4_T5_)
	.align		4
        /*0044*/ 	.word	index@(__assertfail)
	.align		4
        /*0048*/ 	.word	index@(_ZN2at6native18elementwise_kernelILi128ELi4EZNS0_15gpu_kernel_implIZZNS0_73_GLOBAL__N__c8866d80_35_SparseBinaryOpIntersectionKernel_cu_9e10b42f_311142_sparse_binary_op_intersection_kernel_implINS3_18CUDAKernelLauncherENS3_36CUDAValueSelectionIntersectionKernelINS3_9RhsProjOpEEElLl0EEEvRNS_6TensorERKS9_SC_RKSt6vectorIlSaIlEERKSt8optionalIS9_ESL_bbENKUlvE3_clEvEUllE_EEvRNS_18TensorIteratorBaseERKT_EUliE_EEviT1_)
	.align		4
        /*004c*/ 	.word	index@(__assertfail)
	.align		4
        /*0050*/ 	.word	index@(_ZN2at6native27unrolled_elementwise_kernelIZZNS0_73_GLOBAL__N__c8866d80_35_SparseBinaryOpIntersectionKernel_cu_9e10b42f_311142_sparse_binary_op_intersection_kernel_implINS2_18CUDAKernelLauncherENS2_36CUDAValueSelectionIntersectionKernelINS2_9RhsProjOpEEElLl0EEEvRNS_6TensorERKS8_SB_RKSt6vectorIlSaIlEERKSt8optionalIS8_ESK_bbENKUlvE3_clEvEUllE_St5arrayIPcLm2EELi4E23TrivialOffsetCalculatorILi1EjESR_NS0_6memory12LoadWithCastILi1EEENSS_13StoreWithCastILi1EEEEEviT_T0_T2_T3_T4_T5_)
	.align		4
        /*0054*/ 	.word	index@(__assertfail)
	.align		4
        /*0058*/ 	.word	index@(_ZN2at6native18elementwise_kernelILi128ELi4EZNS0_15gpu_kernel_implIZZNS0_73_GLOBAL__N__c8866d80_35_SparseBinaryOpIntersectionKernel_cu_9e10b42f_311142_sparse_binary_op_intersection_kernel_implINS3_18CUDAKernelLauncherENS3_36CUDAValueSelectionIntersectionKernelINS3_9RhsProjOpEEElLl0EEEvRNS_6TensorERKS9_SC_RKSt6vectorIlSaIlEERKSt8optionalIS9_ESL_bbENKUlvE1_clEvEUllE_EEvRNS_18TensorIteratorBaseERKT_EUliE_EEviT1_)
	.align		4
        /*005c*/ 	.word	index@(__assertfail)
	.align		4
        /*0060*/ 	.word	index@(_ZN2at6native27unrolled_elementwise_kernelIZZNS0_73_GLOBAL__N__c8866d80_35_SparseBinaryOpIntersectionKernel_cu_9e10b42f_311142_sparse_binary_op_intersection_kernel_implINS2_18CUDAKernelLauncherENS2_36CUDAValueSelectionIntersectionKernelINS2_9RhsProjOpEEElLl0EEEvRNS_6TensorERKS8_SB_RKSt6vectorIlSaIlEERKSt8optionalIS8_ESK_bbENKUlvE1_clEvEUllE_St5arrayIPcLm2EELi4E23TrivialOffsetCalculatorILi1EjESR_NS0_6memory12LoadWithCastILi1EEENSS_13StoreWithCastILi1EEEEEviT_T0_T2_T3_T4_T5_)
	.align		4
        /*0064*/ 	.word	index@(__assertfail)
	.align		4
        /*0068*/ 	.word	index@(_ZN2at6native18elementwise_kernelILi128ELi4EZNS0_15gpu_kernel_implIZZNS0_73_GLOBAL__N__c8866d80_35_SparseBinaryOpIntersectionKernel_cu_9e10b42f_311142_sparse_binary_op_intersection_kernel_implINS3_18CUDAKernelLauncherENS3_36CUDAValueSelectionIntersectionKernelINS3_9RhsProjOpEEElLl8EEEvRNS_6TensorERKS9_SC_RKSt6vectorIlSaIlEERKSt8optionalIS9_ESL_bbENKUlvE3_clEvEUllE_EEvRNS_18TensorIteratorBaseERKT_EUliE_EEviT1_)
	.align		4
        /*006c*/ 	.word	index@(__assertfail)
	.align		4
        /*0070*/ 	.word	index@(_ZN2at6native27unrolled_elementwise_kernelIZZNS0_73_GLOBAL__N__c8866d80_35_SparseBinaryOpIntersectionKernel_cu_9e10b42f_311142_sparse_binary_op_intersection_kernel_implINS2_18CUDAKernelLauncherENS2_36CUDAValueSelectionIntersectionKernelINS2_9RhsProjOpEEElLl8EEEvRNS_6TensorERKS8_SB_RKSt6vectorIlSaIlEERKSt8optionalIS8_ESK_bbENKUlvE3_clEvEUllE_St5arrayIPcLm2EELi4E23TrivialOffsetCalculatorILi1EjESR_NS0_6memory12LoadWithCastILi1EEENSS_13StoreWithCastILi1EEEEEviT_T0_T2_T3_T4_T5_)
	.align		4
        /*0074*/ 	.word	index@(__assertfail)
	.align		4
        /*0078*/ 	.word	index@(_ZN2at6native18elementwise_kernelILi128ELi4EZNS0_15gpu_kernel_implIZZNS0_73_GLOBAL__N__c8866d80_35_SparseBinaryOpIntersectionKernel_cu_9e10b42f_311142_sparse_binary_op_intersection_kernel_implINS3_18CUDAKernelLauncherENS3_36CUDAValueSelectionIntersectionKernelINS3_9RhsProjOpEEElLl8EEEvRNS_6TensorERKS9_SC_RKSt6vectorIlSaIlEERKSt8optionalIS9_ESL_bbENKUlvE1_clEvEUllE_EEvRNS_18TensorIteratorBaseERKT_EUliE_EEviT1_)
	.align		4
        /*007c*/ 	.word	index@(__assertfail)
	.align		4
        /*0080*/ 	.word	index@(_ZN2at6native27unrolled_elementwise_kernelIZZNS0_73_GLOBAL__N__c8866d80_35_SparseBinaryOpIntersectionKernel_cu_9e10b42f_311142_sparse_binary_op_intersection_kernel_implINS2_18CUDAKernelLauncherENS2_36CUDAValueSelectionIntersectionKernelINS2_9RhsProjOpEEElLl8EEEvRNS_6TensorERKS8_SB_RKSt6vectorIlSaIlEERKSt8optionalIS8_ESK_bbENKUlvE1_clEvEUllE_St5arrayIPcLm2EELi4E23TrivialOffsetCalculatorILi1EjESR_NS0_6memory12LoadWithCastILi1EEENSS_13StoreWithCastILi1EEEEEviT_T0_T2_T3_T4_T5_)
	.align		4
        /*0084*/ 	.word	index@(__assertfail)
	.align		4
        /*0088*/ 	.word	index@(_ZN2at6native18elementwise_kernelILi128ELi4EZNS0_15gpu_kernel_implIZZNS0_73_GLOBAL__N__c8866d80_35_SparseBinaryOpIntersectionKernel_cu_9e10b42f_311142_sparse_binary_op_intersection_kernel_implINS3_18CUDAKernelLauncherENS3_36CUDAValueSelectionIntersectionKernelINS3_5MulOpEEElLl0EEEvRNS_6TensorERKS9_SC_RKSt6vectorIlSaIlEERKSt8optionalIS9_ESL_bbENKUlvE3_clEvEUllE_EEvRNS_18TensorIteratorBaseERKT_EUliE_EEviT1_)
	.align		4
        /*008c*/ 	.word	index@(__assertfail)
	.align		4
        /*0090*/ 	.word	index@(_ZN2at6native27unrolled_elementwise_kernelIZZNS0_73_GLOBAL__N__c8866d80_35_SparseBinaryOpIntersectionKernel_cu_9e10b42f_311142_sparse_binary_op_intersection_kernel_implINS2_18CUDAKernelLauncherENS2_36CUDAValueSelectionIntersectionKernelINS2_5MulOpEEElLl0EEEvRNS_6TensorERKS8_SB_RKSt6vectorIlSaIlEERKSt8optionalIS8_ESK_bbENKUlvE3_clEvEUllE_St5arrayIPcLm2EELi4E23TrivialOffsetCalculatorILi1EjESR_NS0_6memory12LoadWithCastILi1EEENSS_13StoreWithCastILi1EEEEEviT_T0_T2_T3_T4_T5_)
	.align		4
        /*0094*/ 	.word	index@(__assertfail)
	.align		4
        /*0098*/ 	.word	index@(_ZN2at6native18elementwise_kernelILi128ELi4EZNS0_15gpu_kernel_implIZZNS0_73_GLOBAL__N__c8866d80_35_SparseBinaryOpIntersectionKernel_cu_9e10b42f_311142_sparse_binary_op_intersection_kernel_implINS3_18CUDAKernelLauncherENS3_36CUDAValueSelectionIntersectionKernelINS3_5MulOpEEElLl0EEEvRNS_6TensorERKS9_SC_RKSt6vectorIlSaIlEERKSt8optionalIS9_ESL_bbENKUlvE1_clEvEUllE_EEvRNS_18TensorIteratorBaseERKT_EUliE_EEviT1_)
	.align		4
        /*009c*/ 	.word	index@(__assertfail)
	.align		4
        /*00a0*/ 	.word	index@(_ZN2at6native27unrolled_elementwise_kernelIZZNS0_73_GLOBAL__N__c8866d80_35_SparseBinaryOpIntersectionKernel_cu_9e10b42f_311142_sparse_binary_op_intersection_kernel_implINS2_18CUDAKernelLauncherENS2_36CUDAValueSelectionIntersectionKernelINS2_5MulOpEEElLl0EEEvRNS_6TensorERKS8_SB_RKSt6vectorIlSaIlEERKSt8optionalIS8_ESK_bbENKUlvE1_clEvEUllE_St5arrayIPcLm2EELi4E23TrivialOffsetCalculatorILi1EjESR_NS0_6memory12LoadWithCastILi1EEENSS_13StoreWithCastILi1EEEEEviT_T0_T2_T3_T4_T5_)
	.align		4
        /*00a4*/ 	.word	index@(__assertfail)
	.align		4
        /*00a8*/ 	.word	index@(_ZN2at6native18elementwise_kernelILi128ELi4EZNS0_15gpu_kernel_implIZZNS0_73_GLOBAL__N__c8866d80_35_SparseBinaryOpIntersectionKernel_cu_9e10b42f_311142_sparse_binary_op_intersection_kernel_implINS3_18CUDAKernelLauncherENS3_36CUDAValueSelectionIntersectionKernelINS3_5MulOpEEElLl8EEEvRNS_6TensorERKS9_SC_RKSt6vectorIlSaIlEERKSt8optionalIS9_ESL_bbENKUlvE3_clEvEUllE_EEvRNS_18TensorIteratorBaseERKT_EUliE_EEviT1_)
	.align		4
        /*00ac*/ 	.word	index@(__assertfail)
	.align		4
        /*00b0*/ 	.word	index@(_ZN2at6native27unrolled_elementwise_kernelIZZNS0_73_GLOBAL__N__c8866d80_35_SparseBinaryOpIntersectionKernel_cu_9e10b42f_311142_sparse_binary_op_intersection_kernel_implINS2_18CUDAKernelLauncherENS2_36CUDAValueSelectionIntersectionKernelINS2_5MulOpEEElLl8EEEvRNS_6TensorERKS8_SB_RKSt6vectorIlSaIlEERKSt8optionalIS8_ESK_bbENKUlvE3_clEvEUllE_St5arrayIPcLm2EELi4E23TrivialOffsetCalculatorILi1EjESR_NS0_6memory12LoadWithCastILi1EEENSS_13StoreWithCastILi1EEEEEviT_T0_T2_T3_T4_T5_)
	.align		4
        /*00b4*/ 	.word	index@(__assertfail)
	.align		4
        /*00b8*/ 	.word	index@(_ZN2at6native18elementwise_kernelILi128ELi4EZNS0_15gpu_kernel_implIZZNS0_73_GLOBAL__N__c8866d80_35_SparseBinaryOpIntersectionKernel_cu_9e10b42f_311142_sparse_binary_op_intersection_kernel_implINS3_18CUDAKernelLauncherENS3_36CUDAValueSelectionIntersectionKernelINS3_5MulOpEEElLl8EEEvRNS_6TensorERKS9_SC_RKSt6vectorIlSaIlEERKSt8optionalIS9_ESL_bbENKUlvE1_clEvEUllE_EEvRNS_18TensorIteratorBaseERKT_EUliE_EEviT1_)
	.align		4
        /*00bc*/ 	.word	index@(__assertfail)
	.align		4
        /*00c0*/ 	.word	index@(_ZN2at6native27unrolled_elementwise_kernelIZZNS0_73_GLOBAL__N__c8866d80_35_SparseBinaryOpIntersectionKernel_cu_9e10b42f_311142_sparse_binary_op_intersection_kernel_implINS2_18CUDAKernelLauncherENS2_36CUDAValueSelectionIntersectionKernelINS2_5MulOpEEElLl8EEEvRNS_6TensorERKS8_SB_RKSt6vectorIlSaIlEERKSt8optionalIS8_ESK_bbENKUlvE1_clEvEUllE_St5arrayIPcLm2EELi4E23TrivialOffsetCalculatorILi1EjESR_NS0_6memory12LoadWithCastILi1EEENSS_13StoreWithCastILi1EEEEEviT_T0_T2_T3_T4_T5_)
	.align		4
        /*00c4*/ 	.word	index@(__assertfail)
	.align		4
        /*00c8*/ 	.word	0x00000000
	.align		4
        /*00cc*/ 	.word	0xfffffffe
	.align		4
        /*00d0*/ 	.word	0x00000000
	.align		4
        /*00d4*/ 	.word	0xfffffffd
	.align		4
        /*00d8*/ 	.word	0x00000000
	.align		4
        /*00dc*/ 	.word	0xfffffffc


//--------------------- .nv.constant4             --------------------------
	.section	.nv.constant4,"a",@progbits
	.align	8
	.align		8
.nv.constant4:
        /*0000*/ 	.dword	__unnamed_1
	.align		8
        /*0008*/ 	.dword	__unnamed_2
	.align		8
        /*0010*/ 	.dword	_ZN71_INTERNAL_c8866d80_35_SparseBinaryOpIntersectionKernel_cu_9e10b42f_31114cuda3std3__45__cpo5beginE
	.align		8
        /*0018*/ 	.dword	_ZN71_INTERNAL_c8866d80_35_SparseBinaryOpIntersectionKernel_cu_9e10b42f_31114cuda3std3__45__cpo3endE
	.align		8
        /*0020*/ 	.dword	_ZN71_INTERNAL_c8866d80_35_SparseBinaryOpIntersectionKernel_cu_9e10b42f_31114cuda3std3__45__cpo6cbeginE
	.align		8
        /*0028*/ 	.dword	_ZN71_INTERNAL_c8866d80_35_SparseBinaryOpIntersectionKernel_cu_9e10b42f_31114cuda3std3__45__cpo4cendE
	.align		8
        /*0030*/ 	.dword	_ZN71_INTERNAL_c8866d80_35_SparseBinaryOpIntersectionKernel_cu_9e10b42f_31114cuda3std3__45__cpo6rbeginE
	.align		8
        /*0038*/ 	.dword	_ZN71_INTERNAL_c8866d80_35_SparseBinaryOpIntersectionKernel_cu_9e10b42f_31114cuda3std3__45__cpo4rendE
	.align		8
        /*0040*/ 	.dword	_ZN71_INTERNAL_c8866d80_35_SparseBinaryOpIntersectionKernel_cu_9e10b42f_31114cuda3std3__45__cpo7crbeginE
	.align		8
        /*0048*/ 	.dword	_ZN71_INTERNAL_c8866d80_35_SparseBinaryOpIntersectionKernel_cu_9e10b42f_31114cuda3std3__45__cpo5crendE
	.align		8
        /*0050*/ 	.dword	_ZN71_INTERNAL_c8866d80_35_SparseBinaryOpIntersectionKernel_cu_9e10b42f_31114cuda3std3__473_GLOBAL__N__c8866d80_35_SparseBinaryOpIntersectionKernel_cu_9e10b42f_31116ignoreE
	.align		8
        /*0058*/ 	.dword	_ZN71_INTERNAL_c8866d80_35_SparseBinaryOpIntersectionKernel_cu_9e10b42f_31114cuda3std3__419piecewise_constructE
	.align		8
        /*0060*/ 	.dword	_ZN71_INTERNAL_c8866d80_35_SparseBinaryOpIntersectionKernel_cu_9e10b42f_31114cuda3std3__48in_placeE
	.align		8
        /*0068*/ 	.dword	_ZN71_INTERNAL_c8866d80_35_SparseBinaryOpIntersectionKernel_cu_9e10b42f_31114cuda3std3__420unreachable_sentinelE
	.align		8
        /*0070*/ 	.dword	_ZN71_INTERNAL_c8866d80_35_SparseBinaryOpIntersectionKernel_cu_9e10b42f_31114cuda3std6ranges3__45__cpo4swapE
	.align		8
        /*0078*/ 	.dword	_ZN71_INTERNAL_c8866d80_35_SparseBinaryOpIntersectionKernel_cu_9e10b42f_31114cuda3std6ranges3__45__cpo9iter_moveE
	.align		8
        /*0080*/ 	.dword	_ZN71_INTERNAL_c8866d80_35_SparseBinaryOpIntersectionKernel_cu_9e10b42f_31114cuda3std6ranges3__45__cpo5beginE
	.align		8
        /*0088*/ 	.dword	_ZN71_INTERNAL_c8866d80_35_SparseBinaryOpIntersectionKernel_cu_9e10b42f_31114cuda3std6ranges3__45__cpo3endE
	.align		8
        /*0090*/ 	.dword	_ZN71_INTERNAL_c8866d80_35_SparseBinaryOpIntersectionKernel_cu_9e10b42f_31114cuda3std6ranges3__45__cpo6cbeginE
	.align		8
        /*0098*/ 	.dword	_ZN71_INTERNAL_c8866d80_35_SparseBinaryOpIntersectionKernel_cu_9e10b42f_31114cuda3std6ranges3__45__cpo4cendE
	.align		8
        /*00a0*/ 	.dword	_ZN71_INTERNAL_c8866d80_35_SparseBinaryOpIntersectionKernel_cu_9e10b42f_31114cuda3std6ranges3__45__cpo7advanceE
	.align		8
        /*00a8*/ 	.dword	_ZN71_INTERNAL_c8866d80_35_SparseBinaryOpIntersectionKernel_cu_9e10b42f_31114cuda3std6ranges3__45__cpo9iter_swapE
	.align		8
        /*00b0*/ 	.dword	_ZN71_INTERNAL_c8866d80_35_SparseBinaryOpIntersectionKernel_cu_9e10b42f_31114cuda3std6ranges3__45__cpo4nextE
	.align		8
        /*00b8*/ 	.dword	_ZN71_INTERNAL_c8866d80_35_SparseBinaryOpIntersectionKernel_cu_9e10b42f_31114cuda3std6ranges3__45__cpo4prevE
	.align		8
        /*00c0*/ 	.dword	_ZN71_INTERNAL_c8866d80_35_SparseBinaryOpIntersectionKernel_cu_9e10b42f_31114cuda3std6ranges3__45__cpo4dataE
	.align		8
        /*00c8*/ 	.dword	_ZN71_INTERNAL_c8866d80_35_SparseBinaryOpIntersectionKernel_cu_9e10b42f_31114cuda3std6ranges3__45__cpo5cdataE
	.align		8
        /*00d0*/ 	.dword	_ZN71_INTERNAL_c8866d80_35_SparseBinaryOpIntersectionKernel_cu_9e10b42f_31114cuda3std6ranges3__45__cpo4sizeE
	.align		8
        /*00d8*/ 	.dword	_ZN71_INTERNAL_c8866d80_35_SparseBinaryOpIntersectionKernel_cu_9e10b42f_31114cuda3std6ranges3__45__cpo5ssizeE
	.align		8
        /*00e0*/ 	.dword	_ZN71_INTERNAL_c8866d80_35_SparseBinaryOpIntersectionKernel_cu_9e10b42f_31114cuda3std6ranges3__45__cpo8distanceE
	.align		8
        /*00e8*/ 	.dword	_ZN71_INTERNAL_c8866d80_35_SparseBinaryOpIntersectionKernel_cu_9e10b42f_31116thrust23THRUST_300001_SM_900_NS6system6detail10sequential3seqE
	.align		8
        /*00f0*/ 	.dword	$str$16
	.align		8
        /*00f8*/ 	.dword	$str$17
	.align		8
        /*0100*/ 	.dword	__assertfail


//--------------------- .text._ZN2at6native73_GLOBAL__N__c8866d80_35_SparseBinaryOpIntersectionKernel_cu_9e10b42f_311112apply_kernelILi128ELi8EZNS1_29binary_op_intersection_kernelINS1_9LhsProjOpEN3c107complexINS5_4HalfEEElEEvRNS_14TensorIteratorEllRKNS_6TensorEbEUliE_EEviT1_ --------------------------
	.section	.text._ZN2at6native73_GLOBAL__N__c8866d80_35_SparseBinaryOpIntersectionKernel_cu_9e10b42f_311112apply_kernelILi128ELi8EZNS1_29binary_op_intersection_kernelINS1_9LhsProjOpEN3c107complexINS5_4HalfEEElEEvRNS_14TensorIteratorEllRKNS_6TensorEbEUliE_EEviT1_,"ax",@progbits
	.align	128
.text._ZN2at6native73_GLOBAL__N__c8866d80_35_SparseBinaryOpIntersectionKernel_cu_9e10b42f_311112apply_kernelILi128ELi8EZNS1_29binary_op_intersection_kernelINS1_9LhsProjOpEN3c107complexINS5_4HalfEEElEEvRNS_14TensorIteratorEllRKNS_6TensorEbEUliE_EEviT1_:
        .type           _ZN2at6native73_GLOBAL__N__c8866d80_35_SparseBinaryOpIntersectionKernel_cu_9e10b42f_311112apply_kernelILi128ELi8EZNS1_29binary_op_intersection_kernelINS1_9LhsProjOpEN3c107complexINS5_4HalfEEElEEvRNS_14TensorIteratorEllRKNS_6TensorEbEUliE_EEviT1_,@function
        .size           _ZN2at6native73_GLOBAL__N__c8866d80_35_SparseBinaryOpIntersectionKernel_cu_9e10b42f_311112apply_kernelILi128ELi8EZNS1_29binary_op_intersection_kernelINS1_9LhsProjOpEN3c107complexINS5_4HalfEEElEEvRNS_14TensorIteratorEllRKNS_6TensorEbEUliE_EEviT1_,(.L_x_18525 - _ZN2at6native73_GLOBAL__N__c8866d80_35_SparseBinaryOpIntersectionKernel_cu_9e10b42f_311112apply_kernelILi128ELi8EZNS1_29binary_op_intersection_kernelINS1_9LhsProjOpEN3c107complexINS5_4HalfEEElEEvRNS_14TensorIteratorEllRKNS_6TensorEbEUliE_EEviT1_)
        .other          _ZN2at6native73_GLOBAL__N__c8866d80_35_SparseBinaryOpIntersectionKernel_cu_9e10b42f_311112apply_kernelILi128ELi8EZNS1_29binary_op_intersection_kernelINS1_9LhsProjOpEN3c107complexINS5_4HalfEEElEEvRNS_14TensorIteratorEllRKNS_6TensorEbEUliE_EEviT1_,@"STO_CUDA_ENTRY STV_DEFAULT"
_ZN2at6native73_GLOBAL__N__c8866d80_35_SparseBinaryOpIntersectionKernel_cu_9e10b42f_311112apply_kernelILi128ELi8EZNS1_29binary_op_intersection_kernelINS1_9LhsProjOpEN3c107complexINS5_4HalfEEElEEvRNS_14TensorIteratorEllRKNS_6TensorEbEUliE_EEviT1_:
[----:B------:R-:W-:Y:S01]  /*0000*/  LDC R1, c[0x0][0x28] ;  /* 0x00000a00ff017b82 */ /* 0x000fe20000000800 */
[----:B------:R-:W0:Y:S01]  /*0010*/  S2R R3, SR_CTAID.X ;  /* 0x0000000000037919 */ /* 0x000e220000002500 */
[----:B------:R-:W-:Y:S01]  /*0020*/  ULDC UR6, c[0x0][0x210] ;  /* 0x0000840000067ab9 */ /* 0x000fe20000000800 */
[----:B------:R-:W-:Y:S01]  /*0030*/  ULDC.64 UR4, c[0x0][0x208] ;  /* 0x0000820000047ab9 */ /* 0x000fe20000000a00 */
[----:B------:R-:W-:Y:S01]  /*0040*/  BSSY B0, `(.L_x_0) ;  /* 0x000023b000007945 */ /* 0x000fe20003800000 */
[----:B------:R-:W0:Y:S02]  /*0050*/  S2R R0, SR_TID.X ;  /* 0x0000000000007919 */ /* 0x000e240000002100 */
[----:B0-----:R-:W-:-:S04]  /*0060*/  LEA R3, R3, R0, 0xa ;  /* 0x0000000003037211 */ /* 0x001fc800078e50ff */
[----:B------:R-:W-:-:S13]  /*0070*/  ISETP.GE.AND P0, PT, R3, UR6, PT ;  /* 0x0000000603007c0c */ /* 0x000fda000bf06270 */
[----:B------:R-:W-:Y:S05]  /*0080*/  @P0 BRA `(.L_x_1) ;  /* 0x0000002000d80947 */ /* 0x000fea0003800000 */
[----:B------:R-:W0:Y:S01]  /*0090*/  LDC R10, c[0x0][0x218] ;  /* 0x00008600ff0a7b82 */ /* 0x000e220000000800 */
[----:B------:R-:W-:Y:S01]  /*00a0*/  HFMA2.MMA R2, -RZ, RZ, 0, 0 ;  /* 0x00000000ff027435 */ /* 0x000fe200000001ff */
[----:B------:R-:W-:Y:S02]  /*00b0*/  CS2R R4, SRZ ;  /* 0x0000000000047805 */ /* 0x000fe4000001ff00 */
[----:B------:R-:W-:Y:S02]  /*00c0*/  MOV R0, RZ ;  /* 0x000000ff00007202 */ /* 0x000fe40000000f00 */
[----:B0-----:R-:W-:-:S13]  /*00d0*/  ISETP.NE.AND P0, PT, R10, RZ, PT ;  /* 0x000000ff0a00720c */ /* 0x001fda0003f05270 */
[----:B------:R-:W-:Y:S05]  /*00e0*/  @!P0 BRA `(.L_x_2) ;  /* 0x0000001800488947 */ /* 0x000fea0003800000 */
[----:B------:R-:W-:Y:S01]  /*00f0*/  MOV R4, RZ ;  /* 0x000000ff00047202 */ /* 0x000fe20000000f00 */
[----:B------:R-:W-:Y:S01]  /*0100*/  ULDC.64 UR8, c[0x0][0x220] ;  /* 0x0000880000087ab9 */ /* 0x000fe20000000a00 */
[----:B------:R-:W-:Y:S01]  /*0110*/  MOV R5, R3 ;  /* 0x0000000300057202 */ /* 0x000fe20000000f00 */
[----:B------:R-:W-:Y:S01]  /*0120*/  ULDC UR7, c[0x0][0x21c] ;  /* 0x0000870000077ab9 */ /* 0x000fe20000000800 */
[----:B------:R-:W-:Y:S01]  /*0130*/  ISETP.NE.AND P0, PT, R10, 0x1, PT ;  /* 0x000000010a00780c */ /* 0x000fe20003f05270 */
[----:B------:R-:W-:Y:S01]  /*0140*/  ULDC UR10, c[0x0][0x350] ;  /* 0x0000d400000a7ab9 */ /* 0x000fe20000000800 */
[----:B------:R-:W-:-:S05]  /*0150*/  IMAD.HI.U32 R8, R3, UR8, R4 ;  /* 0x0000000803087c27 */ /* 0x000fca000f8e0004 */
[----:B------:R-:W-:Y:S01]  /*0160*/  SHF.R.U32.HI R9, RZ, UR9, R8 ;  /* 0x00000009ff097c19 */ /* 0x000fe20008011608 */
[----:B------:R-:W-:-:S03]  /*0170*/  ULDC.64 UR8, c[0x0][0x348] ;  /* 0x0000d20000087ab9 */ /* 0x000fc60000000a00 */
[----:B------:R-:W-:-:S05]  /*0180*/  IADD3 R0, -R9, RZ, RZ ;  /* 0x000000ff09007210 */ /* 0x000fca0007ffe1ff */
[----:B------:R-:W-:Y:S01]  /*0190*/  IMAD R11, R0, UR7, R3 ;  /* 0x00000007000b7c24 */ /* 0x000fe2000f8e0203 */
[----:B------:R-:W-:-:S03]  /*01a0*/  ULDC UR7, c[0x0][0x35c] ;  /* 0x0000d70000077ab9 */ /* 0x000fc60000000800 */
[C---:B------:R-:W-:Y:S02]  /*01b0*/  IMAD R5, R11.reuse, UR8, RZ ;  /* 0x000000080b057c24 */ /* 0x040fe4000f8e02ff */
[C---:B------:R-:W-:Y:S02]  /*01c0*/  IMAD R0, R11.reuse, UR9, RZ ;  /* 0x000000090b007c24 */ /* 0x040fe4000f8e02ff */
[C---:B------:R-:W-:Y:S02]  /*01d0*/  IMAD R2, R11.reuse, UR10, RZ ;  /* 0x0000000a0b027c24 */ /* 0x040fe4000f8e02ff */
[----:B------:R-:W-:Y:S01]  /*01e0*/  IMAD R4, R11, UR7, RZ ;  /* 0x000000070b047c24 */ /* 0x000fe2000f8e02ff */
[----:B------:R-:W-:Y:S06]  /*01f0*/  @!P0 BRA `(.L_x_2) ;  /* 0x0000001800048947 */ /* 0x000fec0003800000 */
[----:B------:R-:W-:Y:S01]  /*0200*/  HFMA2.MMA R8, -RZ, RZ, 0, 0 ;  /* 0x00000000ff087435 */ /* 0x000fe200000001ff */
[----:B------:R-:W-:Y:S01]  /*0210*/  ULDC.64 UR12, c[0x0][0x228] ;  /* 0x00008a00000c7ab9 */ /* 0x000fe20000000a00 */
[----:B------:R-:W-:Y:S01]  /*0220*/  ULDC UR11, c[0x0][0x230] ;  /* 0x00008c00000b7ab9 */ /* 0x000fe20000000800 */
[----:B------:R-:W-:-:S07]  /*0230*/  ISETP.NE.AND P0, PT, R10, 0x2, PT ;  /* 0x000000020a00780c */ /* 0x000fce0003f05270 */
[----:B------:R-:W-:-:S05]  /*0240*/  IMAD.HI.U32 R6, R9, UR13, R8 ;  /* 0x0000000d09067c27 */ /* 0x000fca000f8e0008 */
[----:B------:R-:W-:Y:S01]  /*0250*/  SHF.R.U32.HI R7, RZ, UR11, R6 ;  /* 0x0000000bff077c19 */ /* 0x000fe20008011606 */
[----:B------:R-:W-:-:S03]  /*0260*/  ULDC UR11, c[0x0][0x368] ;  /* 0x0000da00000b7ab9 */ /* 0x000fc60000000800 */
[----:B------:R-:W-:-:S05]  /*0270*/  IADD3 R8, -R7, RZ, RZ ;  /* 0x000000ff07087210 */ /* 0x000fca0007ffe1ff */
[----:B------:R-:W-:Y:S01]  /*0280*/  IMAD R8, R8, UR12, R9 ;  /* 0x0000000c08087c24 */ /* 0x000fe2000f8e0209 */
[----:B------:R-:W-:-:S03]  /*0290*/  ULDC.64 UR12, c[0x0][0x360] ;  /* 0x0000d800000c7ab9 */ /* 0x000fc60000000a00 */
[C---:B------:R-:W-:Y:S01]  /*02a0*/  IMAD R5, R8.reuse, UR12, RZ ;  /* 0x0000000c08057c24 */ /* 0x040fe2000f8e02ff */
[----:B------:R-:W-:Y:S01]  /*02b0*/  ULDC UR12, c[0x0][0x374] ;  /* 0x0000dd00000c7ab9 */ /* 0x000fe20000000800 */
[C---:B------:R-:W-:Y:S02]  /*02c0*/  IMAD R0, R8.reuse, UR13, RZ ;  /* 0x0000000d08007c24 */ /* 0x040fe4000f8e02ff */
[C---:B------:R-:W-:Y:S02]  /*02d0*/  IMAD R2, R8.reuse, UR11, RZ ;  /* 0x0000000b08027c24 */ /* 0x040fe4000f8e02ff */
[----:B------:R-:W-:Y:S02]  /*02e0*/  IMAD R4, R8, UR12, RZ ;  /* 0x0000000c08047c24 */ /* 0x000fe4000f8e02ff */
[C---:B------:R-:W-:Y:S02]  /*02f0*/  IMAD R5, R11.reuse, UR8, R5 ;  /* 0x000000080b057c24 */ /* 0x040fe4000f8e0205 */
[----:B------:R-:W-:-:S02]  /*0300*/  IMAD R0, R11, UR9, R0 ;  /* 0x000000090b007c24 */ /* 0x000fc4000f8e0200 */
[C---:B------:R-:W-:Y:S02]  /*0310*/  IMAD R2, R11.reuse, UR10, R2 ;  /* 0x0000000a0b027c24 */ /* 0x040fe4000f8e0202 */
[----:B------:R-:W-:Y:S01]  /*0320*/  IMAD R4, R11, UR7, R4 ;  /* 0x000000070b047c24 */ /* 0x000fe2000f8e0204 */
[----:B------:R-:W-:Y:S06]  /*0330*/  @!P0 BRA `(.L_x_2) ;  /* 0x0000001400b48947 */ /* 0x000fec0003800000 */
[----:B------:R-:W-:Y:S01]  /*0340*/  MOV R6, RZ ;  /* 0x000000ff00067202 */ /* 0x000fe20000000f00 */
[----:B------:R-:W-:Y:S01]  /*0350*/  ULDC.64 UR8, c[0x0][0x238] ;  /* 0x00008e0000087ab9 */ /* 0x000fe20000000a00 */
[----:B------:R-:W-:Y:S01]  /*0360*/  ISETP.NE.AND P0, PT, R10, 0x3, PT ;  /* 0x000000030a00780c */ /* 0x000fe20003f05270 */
[----:B------:R-:W-:Y:S02]  /*0370*/  ULDC UR7, c[0x0][0x234] ;  /* 0x00008d0000077ab9 */ /* 0x000fe40000000800 */
[----:B------:R-:W-:-:S05]  /*0380*/  IMAD.HI.U32 R8, R7, UR8, R6 ;  /* 0x0000000807087c27 */ /* 0x000fca000f8e0006 */
[----:B------:R-:W-:Y:S01]  /*0390*/  SHF.R.U32.HI R9, RZ, UR9, R8 ;  /* 0x00000009ff097c19 */ /* 0x000fe20008011608 */
[----:B------:R-:W-:-:S03]  /*03a0*/  ULDC.64 UR8, c[0x0][0x378] ;  /* 0x0000de0000087ab9 */ /* 0x000fc60000000a00 */
[----:B------:R-:W-:-:S05]  /*03b0*/  IADD3 R6, -R9, RZ, RZ ;  /* 0x000000ff09067210 */ /* 0x000fca0007ffe1ff */
[----:B------:R-:W-:Y:S01]  /*03c0*/  IMAD R7, R6, UR7, R7 ;  /* 0x0000000706077c24 */ /* 0x000fe2000f8e0207 */
[----:B------:R-:W-:-:S03]  /*03d0*/  ULDC UR7, c[0x0][0x380] ;  /* 0x0000e00000077ab9 */ /* 0x000fc60000000800 */
[C---:B------:R-:W-:Y:S01]  /*03e0*/  IMAD R5, R7.reuse, UR8, R5 ;  /* 0x0000000807057c24 */ /* 0x040fe2000f8e0205 */
[----:B------:R-:W-:Y:S01]  /*03f0*/  ULDC UR8, c[0x0][0x38c] ;  /* 0x0000e30000087ab9 */ /* 0x000fe20000000800 */
[C---:B------:R-:W-:Y:S02]  /*0400*/  IMAD R0, R7.reuse, UR9, R0 ;  /* 0x0000000907007c24 */ /* 0x040fe4000f8e0200 */
[C---:B------:R-:W-:Y:S02]  /*0410*/  IMAD R2, R7.reuse, UR7, R2 ;  /* 0x0000000707027c24 */ /* 0x040fe4000f8e0202 */
[----:B------:R-:W-:Y:S01]  /*0420*/  IMAD R4, R7, UR8, R4 ;  /* 0x0000000807047c24 */ /* 0x000fe2000f8e0204 */
[----:B------:R-:W-:Y:S06]  /*0430*/  @!P0 BRA `(.L_x_2) ;  /* 0x0000001400748947 */ /* 0x000fec0003800000 */
[----:B------:R-:W-:Y:S01]  /*0440*/  MOV R8, RZ ;  /* 0x000000ff00087202 */ /* 0x000fe20000000f00 */
[----:B------:R-:W-:Y:S01]  /*0450*/  ULDC.64 UR8, c[0x0][0x240] ;  /* 0x0000900000087ab9 */ /* 0x000fe20000000a00 */
[----:B------:R-:W-:Y:S01]  /*0460*/  ULDC UR7, c[0x0][0x248] ;  /* 0x0000920000077ab9 */ /* 0x000fe20000000800 */
[----:B------:R-:W-:Y:S02]  /*0470*/  ISETP.NE.AND P0, PT, R10, 0x4, PT ;  /* 0x000000040a00780c */ /* 0x000fe40003f05270 */
[----:B------:R-:W-:-:S05]  /*0480*/  IMAD.HI.U32 R6, R9, UR9, R8 ;  /* 0x0000000909067c27 */ /* 0x000fca000f8e0008 */
[----:B------:R-:W-:Y:S01]  /*0490*/  SHF.R.U32.HI R7, RZ, UR7, R6 ;  /* 0x00000007ff077c19 */ /* 0x000fe20008011606 */
[----:B------:R-:W-:-:S03]  /*04a0*/  ULDC UR7, c[0x0][0x398] ;  /* 0x0000e60000077ab9 */ /* 0x000fc60000000800 */
[----:B------:R-:W-:-:S05]  /*04b0*/  IADD3 R8, -R7, RZ, RZ ;  /* 0x000000ff07087210 */ /* 0x000fca0007ffe1ff */
[----:B------:R-:W-:Y:S01]  /*04c0*/  IMAD R9, R8, UR8, R9 ;  /* 0x0000000808097c24 */ /* 0x000fe2000f8e0209 */
[----:B------:R-:W-:-:S03]  /*04d0*/  ULDC.64 UR8, c[0x0][0x390] ;  /* 0x0000e40000087ab9 */ /* 0x000fc60000000a00 */
[C---:B------:R-:W-:Y:S01]  /*04e0*/  IMAD R5, R9.reuse, UR8, R5 ;  /* 0x0000000809057c24 */ /* 0x040fe2000f8e0205 */
[----:B------:R-:W-:Y:S01]  /*04f0*/  ULDC UR8, c[0x0][0x3a4] ;  /* 0x0000e90000087ab9 */ /* 0x000fe20000000800 */
[C---:B------:R-:W-:Y:S02]  /*0500*/  IMAD R0, R9.reuse, UR9, R0 ;  /* 0x0000000909007c24 */ /* 0x040fe4000f8e0200 */
[C---:B------:R-:W-:Y:S02]  /*0510*/  IMAD R2, R9.reuse, UR7, R2 ;  /* 0x0000000709027c24 */ /* 0x040fe4000f8e0202 */
[----:B------:R-:W-:Y:S01]  /*0520*/  IMAD R4, R9, UR8, R4 ;  /* 0x0000000809047c24 */ /* 0x000fe2000f8e0204 */
[----:B------:R-:W-:Y:S06]  /*0530*/  @!P0 BRA `(.L_x_2) ;  /* 0x0000001400348947 */ /* 0x000fec0003800000 */
[----:B------:R-:W-:Y:S01]  /*0540*/  HFMA2.MMA R6, -RZ, RZ, 0, 0 ;  /* 0x00000000ff067435 */ /* 0x000fe200000001ff */
[----:B------:R-:W-:Y:S01]  /*0550*/  ULDC.64 UR8, c[0x0][0x250] ;  /* 0x0000940000087ab9 */ /* 0x000fe20000000a00 */
[----:B------:R-:W-:Y:S01]  /*0560*/  ISETP.NE.AND P0, PT, R10, 0x5, PT ;  /* 0x000000050a00780c */ /* 0x000fe20003f05270 */
[----:B------:R-:W-:-:S07]  /*0570*/  ULDC UR7, c[0x0][0x24c] ;  /* 0x0000930000077ab9 */ /* 0x000fce0000000800 */
        /* <DEDUP_REMOVED lines=300> */
[----:B------:R-:W-:Y:S01]  /*1840*/  ISETP.NE.AND P0, PT, R10, 0x18, PT ;  /* 0x000000180a00780c */ /* 0x000fe20003f05270 */
[----:B------:R-:W-:Y:S01]  /*1850*/  ULDC.64 UR8, c[0x0][0x330] ;  /* 0x0000cc0000087ab9 */ /* 0x000fe20000000a00 */
[----:B------:R-:W-:Y:S01]  /*1860*/  MOV R6, RZ ;  /* 0x000000ff00067202 */ /* 0x000fe20000000f00 */
[----:B------:R-:W-:-:S04]  /*1870*/  ULDC UR7, c[0x0][0x338] ;  /* 0x0000ce0000077ab9 */ /* 0x000fc80000000800 */
[----:B------:R-:W-:-:S05]  /*1880*/  IMAD.HI.U32 R10, R7, UR9, R6 ;  /* 0x00000009070a7c27 */ /* 0x000fca000f8e0006 */
[----:B------:R-:W-:Y:S01]  /*1890*/  SHF.R.U32.HI R11, RZ, UR7, R10 ;  /* 0x00000007ff0b7c19 */ /* 0x000fe2000801160a */
[----:B------:R-:W0:Y:S01]  /*18a0*/  @P0 LDC.64 R12, c[0x0][0x340] ;  /* 0x0000d000ff0c0b82 */ /* 0x000e220000000a00 */
[----:B------:R-:W-:Y:S01]  /*18b0*/  @P0 MOV R10, RZ ;  /* 0x000000ff000a0202 */ /* 0x000fe20000000f00 */
[----:B------:R-:W-:-:S06]  /*18c0*/  ULDC UR7, c[0x0][0x578] ;  /* 0x00015e0000077ab9 */ /* 0x000fcc0000000800 */
[----:B------:R-:W1:Y:S08]  /*18d0*/  @P0 LDC R15, c[0x0][0x33c] ;  /* 0x0000cf00ff0f0b82 */ /* 0x000e700000000800 */
[----:B------:R-:W2:Y:S01]  /*18e0*/  @P0 LDC.64 R8, c[0x0][0x588] ;  /* 0x00016200ff080b82 */ /* 0x000ea20000000a00 */
[----:B0-----:R-:W-:-:S07]  /*18f0*/  @P0 IMAD.HI.U32 R6, R11, R12, R10 ;  /* 0x0000000c0b060227 */ /* 0x001fce00078e000a */
[----:B------:R-:W0:Y:S01]  /*1900*/  @P0 LDC R14, c[0x0][0x59c] ;  /* 0x00016700ff0e0b82 */ /* 0x000e220000000800 */
[----:B------:R-:W-:Y:S02]  /*1910*/  @P0 SHF.R.U32.HI R6, RZ, R13, R6 ;  /* 0x0000000dff060219 */ /* 0x000fe40000011606 */
[----:B------:R-:W-:-:S05]  /*1920*/  IADD3 R13, -R11, RZ, RZ ;  /* 0x000000ff0b0d7210 */ /* 0x000fca0007ffe1ff */
[----:B------:R-:W3:Y:S01]  /*1930*/  @P0 LDC R12, c[0x0][0x590] ;  /* 0x00016400ff0c0b82 */ /* 0x000ee20000000800 */
[----:B------:R-:W-:Y:S01]  /*1940*/  @P0 IADD3 R10, -R6, RZ, RZ ;  /* 0x000000ff060a0210 */ /* 0x000fe20007ffe1ff */
[----:B------:R-:W-:Y:S01]  /*1950*/  IMAD R7, R13, UR8, R7 ;  /* 0x000000080d077c24 */ /* 0x000fe2000f8e0207 */
[----:B------:R-:W-:-:S03]  /*1960*/  ULDC.64 UR8, c[0x0][0x570] ;  /* 0x00015c0000087ab9 */ /* 0x000fc60000000a00 */
[----:B-1----:R-:W-:Y:S02]  /*1970*/  @P0 IMAD R11, R10, R15, R11 ;  /* 0x0000000f0a0b0224 */ /* 0x002fe400078e020b */
[C---:B------:R-:W-:Y:S01]  /*1980*/  IMAD R5, R7.reuse, UR8, R5 ;  /* 0x0000000807057c24 */ /* 0x040fe2000f8e0205 */
[----:B------:R-:W-:Y:S01]  /*1990*/  ULDC UR8, c[0x0][0x584] ;  /* 0x0001610000087ab9 */ /* 0x000fe20000000800 */
[C---:B------:R-:W-:Y:S02]  /*19a0*/  IMAD R0, R7.reuse, UR9, R0 ;  /* 0x0000000907007c24 */ /* 0x040fe4000f8e0200 */
[C---:B------:R-:W-:Y:S02]  /*19b0*/  IMAD R2, R7.reuse, UR7, R2 ;  /* 0x0000000707027c24 */ /* 0x040fe4000f8e0202 */
[----:B------:R-:W-:Y:S02]  /*19c0*/  IMAD R4, R7, UR8, R4 ;  /* 0x0000000807047c24 */ /* 0x000fe4000f8e0204 */
[----:B--2---:R-:W-:-:S02]  /*19d0*/  @P0 IMAD R5, R11, R8, R5 ;  /* 0x000000080b050224 */ /* 0x004fc400078e0205 */
[C---:B------:R-:W-:Y:S02]  /*19e0*/  @P0 IMAD R0, R11.reuse, R9, R0 ;  /* 0x000000090b000224 */ /* 0x040fe400078e0200 */
[C---:B0-----:R-:W-:Y:S02]  /*19f0*/  @P0 IMAD R4, R11.reuse, R14, R4 ;  /* 0x0000000e0b040224 */ /* 0x041fe400078e0204 */
[----:B---3--:R-:W-:-:S07]  /*1a00*/  @P0 IMAD R2, R11, R12, R2 ;  /* 0x0000000c0b020224 */ /* 0x008fce00078e0202 */
.L_x_2:
[----:B------:R-:W-:Y:S01]  /*1a10*/  ULDC.64 UR10, c[0x0][0x5c8] ;  /* 0x00017200000a7ab9 */ /* 0x000fe20000000a00 */
[----:B------:R-:W-:Y:S01]  /*1a20*/  ULDC.64 UR8, c[0x0][0x5b0] ;  /* 0x00016c0000087ab9 */ /* 0x000fe20000000a00 */
[----:B------:R-:W-:Y:S01]  /*1a30*/  IADD3 R6, P1, R4, UR10, RZ ;  /* 0x0000000a04067c10 */ /* 0x000fe2000ff3e0ff */
[----:B------:R-:W-:Y:S01]  /*1a40*/  ULDC.U8 UR7, c[0x0][0x5e0] ;  /* 0x0001780000077ab9 */ /* 0x000fe20000000000 */
[----:B------:R-:W-:Y:S02]  /*1a50*/  IADD3 R8, P0, R2, UR8, RZ ;  /* 0x0000000802087c10 */ /* 0x000fe4000ff1e0ff */
[----:B------:R-:W-:Y:S01]  /*1a60*/  IADD3.X R7, RZ, UR11, RZ, P1, !PT ;  /* 0x0000000bff077c10 */ /* 0x000fe20008ffe4ff */
[----:B------:R-:W-:Y:S01]  /*1a70*/  ULDC.64 UR10, c[0x0][0x5d0] ;  /* 0x00017400000a7ab9 */ /* 0x000fe20000000a00 */
[----:B------:R-:W-:Y:S01]  /*1a80*/  IADD3.X R9, RZ, UR9, RZ, P0, !PT ;  /* 0x00000009ff097c10 */ /* 0x000fe200087fe4ff */
[----:B------:R-:W-:-:S03]  /*1a90*/  ULDC.64 UR8, c[0x0][0x5a8] ;  /* 0x00016a0000087ab9 */ /* 0x000fc60000000a00 */
[----:B------:R-:W2:Y:S04]  /*1aa0*/  LDG.E.64.CONSTANT R6, desc[UR4][R6.64] ;  /* 0x0000000406067981 */ /* 0x000ea8000c1e9b00 */
[----:B------:R-:W3:Y:S01]  /*1ab0*/  LDG.E.64.CONSTANT R8, desc[UR4][R8.64] ;  /* 0x0000000408087981 */ /* 0x000ee2000c1e9b00 */
[----:B------:R-:W-:Y:S01]  /*1ac0*/  ISETP.NE.AND P0, PT, RZ, UR7, PT ;  /* 0x00000007ff007c0c */ /* 0x000fe2000bf05270 */
[----:B------:R-:W-:Y:S01]  /*1ad0*/  BSSY B1, `(.L_x_3) ;  /* 0x000008e000017945 */ /* 0x000fe20003800000 */
[----:B--2---:R-:W-:-:S04]  /*1ae0*/  ISETP.GT.U32.AND P1, PT, R6, RZ, PT ;  /* 0x000000ff0600720c */ /* 0x004fc80003f24070 */
[----:B------:R-:W-:Y:S01]  /*1af0*/  ISETP.GT.AND.EX P0, PT, R7, RZ, !P0, P1 ;  /* 0x000000ff0700720c */ /* 0x000fe20004704310 */
[----:B---3--:R-:W-:Y:S01]  /*1b00*/  IMAD R13, R9, UR10, RZ ;  /* 0x0000000a090d7c24 */ /* 0x008fe2000f8e02ff */
[----:B------:R-:W-:Y:S02]  /*1b10*/  IADD3 R11, P1, R0, UR8, RZ ;  /* 0x00000008000b7c10 */ /* 0x000fe4000ff3e0ff */
[----:B------:R-:W-:Y:S01]  /*1b20*/  SEL R15, R6, 0x1, !P0 ;  /* 0x00000001060f7807 */ /* 0x000fe20004000000 */
[C---:B------:R-:W-:Y:S01]  /*1b30*/  IMAD R13, R8.reuse, UR11, R13 ;  /* 0x0000000b080d7c24 */ /* 0x040fe2000f8e020d */
[----:B------:R-:W-:Y:S01]  /*1b40*/  SEL R10, R7, RZ, !P0 ;  /* 0x000000ff070a7207 */ /* 0x000fe20004000000 */
[----:B------:R-:W-:Y:S01]  /*1b50*/  IMAD.WIDE.U32 R8, R8, UR10, RZ ;  /* 0x0000000a08087c25 */ /* 0x000fe2000f8e00ff */
[----:B------:R-:W-:Y:S02]  /*1b60*/  ISETP.GE.U32.AND P0, PT, R15, 0x1, PT ;  /* 0x000000010f00780c */ /* 0x000fe40003f06070 */
[----:B------:R-:W-:Y:S01]  /*1b70*/  IADD3.X R0, RZ, UR9, RZ, P1, !PT ;  /* 0x00000009ff007c10 */ /* 0x000fe20008ffe4ff */
[----:B------:R-:W-:Y:S01]  /*1b80*/  ULDC.64 UR8, c[0x0][0x5a0] ;  /* 0x0001680000087ab9 */ /* 0x000fe20000000a00 */
[----:B------:R-:W-:-:S02]  /*1b90*/  ISETP.GE.AND.EX P0, PT, R10, RZ, PT, P0 ;  /* 0x000000ff0a00720c */ /* 0x000fc40003f06300 */
[----:B------:R-:W-:Y:S02]  /*1ba0*/  IADD3 R4, P1, R5, UR8, RZ ;  /* 0x0000000805047c10 */ /* 0x000fe4000ff3e0ff */
[C---:B------:R-:W-:Y:S02]  /*1bb0*/  LEA R6, P2, R8.reuse, R11, 0x2 ;  /* 0x0000000b08067211 */ /* 0x040fe400078410ff */
[----:B------:R-:W-:Y:S02]  /*1bc0*/  IADD3 R5, R9, R13, RZ ;  /* 0x0000000d09057210 */ /* 0x000fe40007ffe0ff */
[----:B------:R-:W-:Y:S02]  /*1bd0*/  MOV R9, RZ ;  /* 0x000000ff00097202 */ /* 0x000fe40000000f00 */
[----:B------:R-:W-:Y:S02]  /*1be0*/  LEA.HI.X R7, R8, R0, R5, 0x2, P2 ;  /* 0x0000000008077211 */ /* 0x000fe400010f1405 */
[----:B------:R-:W-:-:S02]  /*1bf0*/  IADD3.X R5, RZ, UR9, RZ, P1, !PT ;  /* 0x00000009ff057c10 */ /* 0x000fc40008ffe4ff */
[----:B------:R-:W-:Y:S01]  /*1c00*/  MOV R11, RZ ;  /* 0x000000ff000b7202 */ /* 0x000fe20000000f00 */
[----:B------:R-:W-:Y:S06]  /*1c10*/  @!P0 BRA `(.L_x_4) ;  /* 0x0000000400e48947 */ /* 0x000fec0003800000 */
[----:B------:R-:W2:Y:S04]  /*1c20*/  LDG.E.U16.CONSTANT R2, desc[UR4][R6.64] ;  /* 0x0000000406027981 */ /* 0x000ea8000c1e9500 */
[----:B------:R-:W3:Y:S01]  /*1c30*/  LDG.E.U16.CONSTANT R8, desc[UR4][R6.64+0x2] ;  /* 0x0000020406087981 */ /* 0x000ee2000c1e9500 */
[----:B------:R-:W-:Y:S01]  /*1c40*/  IADD3 R0, P1, R15, -0x1, RZ ;  /* 0xffffffff0f007810 */ /* 0x000fe20007f3e0ff */
[----:B------:R-:W-:Y:S01]  /*1c50*/  BSSY B2, `(.L_x_5) ;  /* 0x0000067000027945 */ /* 0x000fe20003800000 */
[----:B------:R-:W-:Y:S01]  /*1c60*/  HFMA2.MMA R9, -RZ, RZ, 0, 0 ;  /* 0x00000000ff097435 */ /* 0x000fe200000001ff */
[----:B------:R-:W-:Y:S02]  /*1c70*/  MOV R11, RZ ;  /* 0x000000ff000b7202 */ /* 0x000fe40000000f00 */
[----:B------:R-:W-:-:S02]  /*1c80*/  ISETP.GE.U32.AND P0, PT, R0, 0x3, PT ;  /* 0x000000030000780c */ /* 0x000fc40003f06070 */
[----:B------:R-:W-:-:S04]  /*1c90*/  IADD3.X R0, R10, -0x1, RZ, P1, !PT ;  /* 0xffffffff0a007810 */ /* 0x000fc80000ffe4ff */
[----:B------:R-:W-:Y:S02]  /*1ca0*/  ISETP.GE.U32.AND.EX P0, PT, R0, RZ, PT, P0 ;  /* 0x000000ff0000720c */ /* 0x000fe40003f06100 */
[----:B------:R-:W-:Y:S01]  /*1cb0*/  LOP3.LUT R0, R15, 0x3, RZ, 0xc0, !PT ;  /* 0x000000030f007812 */ /* 0x000fe200078ec0ff */
[----:B--2---:R-:W-:Y:S02]  /*1cc0*/  HADD2.F32 R2, -RZ, R2.H0_H0 ;  /* 0x20000002ff027230 */ /* 0x004fe40000004100 */
[----:B---3--:R-:W-:-:S08]  /*1cd0*/  HADD2.F32 R8, -RZ, R8.H0_H0 ;  /* 0x20000008ff087230 */ /* 0x008fd00000004100 */
[----:B------:R-:W-:Y:S05]  /*1ce0*/  @!P0 BRA `(.L_x_6) ;  /* 0x0000000400748947 */ /* 0x000fea0003800000 */
[----:B------:R-:W-:Y:S01]  /*1cf0*/  IADD3 R7, P0, -R0, R15, RZ ;  /* 0x0000000f00077210 */ /* 0x000fe20007f1e1ff */
[----:B------:R-:W-:Y:S01]  /*1d00*/  BSSY B3, `(.L_x_7) ;  /* 0x000004e000037945 */ /* 0x000fe20003800000 */
[----:B------:R-:W-:Y:S02]  /*1d10*/  MOV R11, RZ ;  /* 0x000000ff000b7202 */ /* 0x000fe40000000f00 */
[----:B------:R-:W-:Y:S02]  /*1d20*/  IADD3.X R6, R10, -0x1, RZ, P0, !PT ;  /* 0xffffffff0a067810 */ /* 0x000fe400007fe4ff */
[----:B------:R-:W-:-:S04]  /*1d30*/  ISETP.GT.U32.AND P0, PT, R7, RZ, PT ;  /* 0x000000ff0700720c */ /* 0x000fc80003f04070 */
[----:B------:R-:W-:-:S13]  /*1d40*/  ISETP.GT.AND.EX P0, PT, R6, RZ, PT, P0 ;  /* 0x000000ff0600720c */ /* 0x000fda0003f04300 */
[----:B------:R-:W-:Y:S05]  /*1d50*/  @!P0 BRA `(.L_x_8) ;  /* 0x0000000400208947 */ /* 0x000fea0003800000 */
[----:B------:R-:W-:Y:S01]  /*1d60*/  ISETP.GT.U32.AND P1, PT, R7, 0xc, PT ;  /* 0x0000000c0700780c */ /* 0x000fe20003f24070 */
[----:B------:R-:W-:Y:S01]  /*1d70*/  BSSY B4, `(.L_x_9) ;  /* 0x000002a000047945 */ /* 0x000fe20003800000 */
[----:B------:R-:W-:Y:S02]  /*1d80*/  PLOP3.LUT P0, PT, PT, PT, PT, 0x80, 0x0 ;  /* 0x000000000000781c */ /* 0x000fe40003f0f070 */
[----:B------:R-:W-:-:S13]  /*1d90*/  ISETP.GT.AND.EX P1, PT, R6, RZ, PT, P1 ;  /* 0x000000ff0600720c */ /* 0x000fda0003f24310 */
[----:B------:R-:W-:Y:S05]  /*1da0*/  @!P1 BRA `(.L_x_10) ;  /* 0x0000000000989947 */ /* 0x000fea0003800000 */
[----:B------:R-:W-:-:S13]  /*1db0*/  PLOP3.LUT P0, PT, PT, PT, PT, 0x8, 0x0 ;  /* 0x000000000000781c */ /* 0x000fda0003f0e170 */
.L_x_11:
[----:B------:R-:W-:Y:S01]  /*1dc0*/  FADD.FTZ R9, R2, R9 ;  /* 0x0000000902097221 */ /* 0x000fe20000010000 */
[----:B------:R-:W-:Y:S01]  /*1dd0*/  FADD.FTZ R11, R8, R11 ;  /* 0x0000000b080b7221 */ /* 0x000fe20000010000 */
[----:B------:R-:W-:Y:S02]  /*1de0*/  IADD3 R7, P1, R7, -0x10, RZ ;  /* 0xfffffff007077810 */ /* 0x000fe40007f3e0ff */
[----:B------:R-:W-:Y:S01]  /*1df0*/  FADD.FTZ R9, R2, R9 ;  /* 0x0000000902097221 */ /* 0x000fe20000010000 */
[----:B------:R-:W-:Y:S01]  /*1e00*/  FADD.FTZ R11, R8, R11 ;  /* 0x0000000b080b7221 */ /* 0x000fe20000010000 */
[----:B------:R-:W-:Y:S02]  /*1e10*/  IADD3.X R6, R6, -0x1, RZ, P1, !PT ;  /* 0xffffffff06067810 */ /* 0x000fe40000ffe4ff */
[----:B------:R-:W-:Y:S01]  /*1e20*/  FADD.FTZ R9, R2, R9 ;  /* 0x0000000902097221 */ /* 0x000fe20000010000 */
[----:B------:R-:W-:Y:S01]  /*1e30*/  FADD.FTZ R11, R8, R11 ;  /* 0x0000000b080b7221 */ /* 0x000fe20000010000 */
[----:B------:R-:W-:-:S02]  /*1e40*/  ISETP.GT.U32.AND P1, PT, R7, 0xc, PT ;  /* 0x0000000c0700780c */ /* 0x000fc40003f24070 */
[----:B------:R-:W-:Y:S01]  /*1e50*/  FADD.FTZ R9, R2, R9 ;  /* 0x0000000902097221 */ /* 0x000fe20000010000 */
[----:B------:R-:W-:Y:S01]  /*1e60*/  FADD.FTZ R11, R8, R11 ;  /* 0x0000000b080b7221 */ /* 0x000fe20000010000 */
[----:B------:R-:W-:Y:S02]  /*1e70*/  ISETP.GT.AND.EX P1, PT, R6, RZ, PT, P1 ;  /* 0x000000ff0600720c */ /* 0x000fe40003f24310 */
[----:B------:R-:W-:Y:S01]  /*1e80*/  FADD.FTZ R9, R2, R9 ;  /* 0x0000000902097221 */ /* 0x000fe20000010000 */
[----:B------:R-:W-:-:S03]  /*1e90*/  FADD.FTZ R11, R8, R11 ;  /* 0x0000000b080b7221 */ /* 0x000fc60000010000 */
        /* <DEDUP_REMOVED lines=21> */
[----:B------:R-:W-:Y:S01]  /*1ff0*/  FADD.FTZ R11, R8, R11 ;  /* 0x0000000b080b7221 */ /* 0x000fe20000010000 */
[----:B------:R-:W-:Y:S06]  /*2000*/  @P1 BRA `(.L_x_11) ;  /* 0xfffffffc006c1947 */ /* 0x000fec000383ffff */
.L_x_10:
[----:B------:R-:W-:Y:S05]  /*2010*/  BSYNC B4 ;  /* 0x0000000000047941 */ /* 0x000fea0003800000 */
.L_x_9:
[----:B------:R-:W-:Y:S01]  /*2020*/  ISETP.GT.U32.AND P1, PT, R7, 0x4, PT ;  /* 0x000000040700780c */ /* 0x000fe20003f24070 */
[----:B------:R-:W-:Y:S03]  /*2030*/  BSSY B4, `(.L_x_12) ;  /* 0x0000016000047945 */ /* 0x000fe60003800000 */
[----:B------:R-:W-:-:S13]  /*2040*/  ISETP.GT.AND.EX P1, PT, R6, RZ, PT, P1 ;  /* 0x000000ff0600720c */ /* 0x000fda0003f24310 */
[----:B------:R-:W-:Y:S05]  /*2050*/  @!P1 BRA `(.L_x_13) ;  /* 0x00000000004c9947 */ /* 0x000fea0003800000 */
[----:B------:R-:W-:Y:S01]  /*2060*/  FADD.FTZ R9, R2, R9 ;  /* 0x0000000902097221 */ /* 0x000fe20000010000 */
[----:B------:R-:W-:Y:S01]  /*2070*/  FADD.FTZ R11, R8, R11 ;  /* 0x0000000b080b7221 */ /* 0x000fe20000010000 */
[----:B------:R-:W-:Y:S02]  /*2080*/  IADD3 R7, P1, R7, -0x8, RZ ;  /* 0xfffffff807077810 */ /* 0x000fe40007f3e0ff */
[----:B------:R-:W-:Y:S01]  /*2090*/  FADD.FTZ R9, R2, R9 ;  /* 0x0000000902097221 */ /* 0x000fe20000010000 */
[----:B------:R-:W-:Y:S01]  /*20a0*/  FADD.FTZ R11, R8, R11 ;  /* 0x0000000b080b7221 */ /* 0x000fe20000010000 */
[----:B------:R-:W-:Y:S02]  /*20b0*/  PLOP3.LUT P0, PT, PT, PT, PT, 0x8, 0x0 ;  /* 0x000000000000781c */ /* 0x000fe40003f0e170 */
[----:B------:R-:W-:Y:S01]  /*20c0*/  FADD.FTZ R9, R2, R9 ;  /* 0x0000000902097221 */ /* 0x000fe20000010000 */
[----:B------:R-:W-:Y:S01]  /*20d0*/  FADD.FTZ R11, R8, R11 ;  /* 0x0000000b080b7221 */ /* 0x000fe20000010000 */
[----:B------:R-:W-:-:S02]  /*20e0*/  IADD3.X R6, R6, -0x1, RZ, P1, !PT ;  /* 0xffffffff06067810 */ /* 0x000fc40000ffe4ff */
        /* <DEDUP_REMOVED lines=9> */
[----:B------:R-:W-:-:S07]  /*2180*/  FADD.FTZ R11, R8, R11 ;  /* 0x0000000b080b7221 */ /* 0x000fce0000010000 */
.L_x_13:
[----:B------:R-:W-:Y:S05]  /*2190*/  BSYNC B4 ;  /* 0x0000000000047941 */ /* 0x000fea0003800000 */
.L_x_12:
[----:B------:R-:W-:-:S04]  /*21a0*/  ISETP.NE.U32.AND P1, PT, R7, RZ, PT ;  /* 0x000000ff0700720c */ /* 0x000fc80003f25070 */
[----:B------:R-:W-:-:S13]  /*21b0*/  ISETP.NE.OR.EX P0, PT, R6, RZ, P0, P1 ;  /* 0x000000ff0600720c */ /* 0x000fda0000705710 */
[----:B------:R-:W-:Y:S05]  /*21c0*/  @!P0 BREAK B3 ;  /* 0x0000000000038942 */ /* 0x000fea0003800000 */
[----:B------:R-:W-:Y:S05]  /*21d0*/  @!P0 BRA `(.L_x_6) ;  /* 0x0000000000388947 */ /* 0x000fea0003800000 */
.L_x_8:
[----:B------:R-:W-:Y:S05]  /*21e0*/  BSYNC B3 ;  /* 0x0000000000037941 */ /* 0x000fea0003800000 */
.L_x_7:
[----:B------:R-:W-:Y:S01]  /*21f0*/  IADD3 R7, P0, R7, -0x4, RZ ;  /* 0xfffffffc07077810 */ /* 0x000fe20007f1e0ff */
[----:B------:R-:W-:Y:S01]  /*2200*/  FADD.FTZ R9, R2, R9 ;  /* 0x0000000902097221 */ /* 0x000fe20000010000 */
[----:B------:R-:W-:Y:S02]  /*2210*/  FADD.FTZ R11, R8, R11 ;  /* 0x0000000b080b7221 */ /* 0x000fe40000010000 */
[----:B------:R-:W-:Y:S01]  /*2220*/  IADD3.X R6, R6, -0x1, RZ, P0, !PT ;  /* 0xffffffff06067810 */ /* 0x000fe200007fe4ff */
[----:B------:R-:W-:Y:S01]  /*2230*/  FADD.FTZ R9, R2, R9 ;  /* 0x0000000902097221 */ /* 0x000fe20000010000 */
[----:B------:R-:W-:Y:S01]  /*2240*/  ISETP.NE.U32.AND P0, PT, R7, RZ, PT ;  /* 0x000000ff0700720c */ /* 0x000fe20003f05070 */
[----:B------:R-:W-:Y:S02]  /*2250*/  FADD.FTZ R11, R8, R11 ;  /* 0x0000000b080b7221 */ /* 0x000fe40000010000 */
[----:B------:R-:W-:Y:S01]  /*2260*/  FADD.FTZ R9, R2, R9 ;  /* 0x0000000902097221 */ /* 0x000fe20000010000 */
[----:B------:R-:W-:Y:S01]  /*2270*/  ISETP.NE.AND.EX P0, PT, R6, RZ, PT, P0 ;  /* 0x000000ff0600720c */ /* 0x000fe20003f05300 */
[----:B------:R-:W-:-:S02]  /*2280*/  FADD.FTZ R11, R8, R11 ;  /* 0x0000000b080b7221 */ /* 0x000fc40000010000 */
[----:B------:R-:W-:Y:S02]  /*2290*/  FADD.FTZ R9, R2, R9 ;  /* 0x0000000902097221 */ /* 0x000fe40000010000 */
[----:B------:R-:W-:-:S08]  /*22a0*/  FADD.FTZ R11, R8, R11 ;  /* 0x0000000b080b7221 */ /* 0x000fd00000010000 */
[----:B------:R-:W-:Y:S05]  /*22b0*/  @P0 BRA `(.L_x_7) ;  /* 0xfffffffc00cc0947 */ /* 0x000fea000383ffff */
.L_x_6:
[----:B------:R-:W-:Y:S05]  /*22c0*/  BSYNC B2 ;  /* 0x0000000000027941 */ /* 0x000fea0003800000 */
.L_x_5:
[----:B------:R-:W-:-:S04]  /*22d0*/  ISETP.NE.U32.AND P0, PT, R0, RZ, PT ;  /* 0x000000ff0000720c */ /* 0x000fc80003f05070 */
[----:B------:R-:W-:-:S13]  /*22e0*/  ISETP.NE.AND.EX P0, PT, RZ, RZ, PT, P0 ;  /* 0x000000ffff00720c */ /* 0x000fda0003f05300 */
[----:B------:R-:W-:Y:S05]  /*22f0*/  @!P0 BRA `(.L_x_4) ;  /* 0x00000000002c8947 */ /* 0x000fea0003800000 */
[----:B------:R-:W-:Y:S01]  /*2300*/  ISETP.NE.U32.AND P0, PT, R0, 0x1, PT ;  /* 0x000000010000780c */ /* 0x000fe20003f05070 */
[----:B------:R-:W-:Y:S01]  /*2310*/  FADD.FTZ R9, R2, R9 ;  /* 0x0000000902097221 */ /* 0x000fe20000010000 */
[----:B------:R-:W-:Y:S02]  /*2320*/  FADD.FTZ R11, R8, R11 ;  /* 0x0000000b080b7221 */ /* 0x000fe40000010000 */
[----:B------:R-:W-:-:S13]  /*2330*/  ISETP.NE.AND.EX P0, PT, RZ, RZ, PT, P0 ;  /* 0x000000ffff00720c */ /* 0x000fda0003f05300 */
[----:B------:R-:W-:Y:S05]  /*2340*/  @!P0 BRA `(.L_x_4) ;  /* 0x0000000000188947 */ /* 0x000fea0003800000 */
[----:B------:R-:W-:Y:S01]  /*2350*/  ISETP.NE.U32.AND P0, PT, R0, 0x2, PT ;  /* 0x000000020000780c */ /* 0x000fe20003f05070 */
[----:B------:R-:W-:Y:S01]  /*2360*/  FADD.FTZ R9, R2, R9 ;  /* 0x0000000902097221 */ /* 0x000fe20000010000 */
[----:B------:R-:W-:Y:S02]  /*2370*/  FADD.FTZ R11, R8, R11 ;  /* 0x0000000b080b7221 */ /* 0x000fe40000010000 */
[----:B------:R-:W-:-:S13]  /*2380*/  ISETP.NE.AND.EX P0, PT, RZ, RZ, PT, P0 ;  /* 0x000000ffff00720c */ /* 0x000fda0003f05300 */
[----:B------:R-:W-:Y:S01]  /*2390*/  @P0 FADD.FTZ R9, R2, R9 ;  /* 0x0000000902090221 */ /* 0x000fe20000010000 */
[----:B------:R-:W-:-:S07]  /*23a0*/  @P0 FADD.FTZ R11, R8, R11 ;  /* 0x0000000b080b0221 */ /* 0x000fce0000010000 */
.L_x_4:
[----:B------:R-:W-:Y:S05]  /*23b0*/  BSYNC B1 ;  /* 0x0000000000017941 */ /* 0x000fea0003800000 */
.L_x_3:
[----:B------:R-:W-:Y:S02]  /*23c0*/  F2FP.F16.F32.PACK_AB R9, R11, R9 ;  /* 0x000000090b09723e */ /* 0x000fe400000000ff */
[----:B------:R-:W-:-:S03]  /*23d0*/  IADD3 R3, R3, 0x80, RZ ;  /* 0x0000008003037810 */ /* 0x000fc60007ffe0ff */
[----:B------:R0:W-:Y:S04]  /*23e0*/  STG.E desc[UR4][R4.64], R9 ;  /* 0x0000000904007986 */ /* 0x0001e8000c101904 */
.L_x_1:
[----:B------:R-:W-:Y:S05]  /*23f0*/  BSYNC B0 ;  /* 0x0000000000007941 */ /* 0x000fea0003800000 */
.L_x_0:
[----:B------:R-:W-:Y:S05]  /*2400*/  WARPSYNC.ALL ;  /* 0x0000000000007948 */ /* 0x000fea0003800000 */
[----:B------:R-:W-:Y:S01]  /*2410*/  ISETP.GE.AND P0, PT, R3, UR6, PT ;  /* 0x0000000603007c0c */ /* 0x000fe2000bf06270 */
[----:B------:R-:W-:Y:S04]  /*2420*/  BSSY B1, `(.L_x_14) ;  /* 0x0000d36000017945 */ /* 0x000fe80003800000 */
[----:B------:R-:W-:Y:S08]  /*2430*/  BSSY B0, `(.L_x_15) ;  /* 0x0000b03000007945 */ /* 0x000ff00003800000 */
[----:B------:R-:W-:Y:S05]  /*2440*/  @P0 BRA `(.L_x_16) ;  /* 0x0000004400900947 */ /* 0x000fea0003800000 */
[----:B------:R-:W1:Y:S01]  /*2450*/  LDC R10, c[0x0][0x218] ;  /* 0x00008600ff0a7b82 */ /* 0x000e620000000800 */
[----:B------:R-:W-:Y:S01]  /*2460*/  HFMA2.MMA R2, -RZ, RZ, 0, 0 ;  /* 0x00000000ff027435 */ /* 0x000fe200000001ff */
[----:B0-----:R-:W-:Y:S02]  /*2470*/  CS2R R4, SRZ ;  /* 0x0000000000047805 */ /* 0x001fe4000001ff00 */
[----:B------:R-:W-:Y:S02]  /*2480*/  MOV R0, RZ ;  /* 0x000000ff00007202 */ /* 0x000fe40000000f00 */
[----:B-1----:R-:W-:-:S13]  /*2490*/  ISETP.NE.AND P0, PT, R10, RZ, PT ;  /* 0x000000ff0a00720c */ /* 0x002fda0003f05270 */
[----:B------:R-:W-:Y:S05]  /*24a0*/  @!P0 BRA `(.L_x_17) ;  /* 0x0000001800348947 */ /* 0x000fea0003800000 */
        /* <DEDUP_REMOVED lines=10> */
[C---:B------:R-:W-:Y:S01]  /*2550*/  IMAD R5, R4.reuse, UR8, RZ ;  /* 0x0000000804057c24 */ /* 0x040fe2000f8e02ff */
[----:B------:R-:W-:Y:S01]  /*2560*/  ULDC UR8, c[0x0][0x35c] ;  /* 0x0000d70000087ab9 */ /* 0x000fe20000000800 */
        /* <DEDUP_REMOVED lines=385> */
.L_x_17:
        /* <DEDUP_REMOVED lines=59> */
.L_x_26:
        /* <DEDUP_REMOVED lines=37> */
.L_x_25:
[----:B------:R-:W-:Y:S05]  /*4380*/  BSYNC B5 ;  /* 0x0000000000057941 */ /* 0x000fea0003800000 */
.L_x_24:
        /* <DEDUP_REMOVED lines=23> */
.L_x_28:
[----:B------:R-:W-:Y:S05]  /*4500*/  BSYNC B5 ;  /* 0x0000000000057941 */ /* 0x000fea0003800000 */
.L_x_27:
[----:B------:R-:W-:-:S04]  /*4510*/  ISETP.NE.U32.AND P1, PT, R7, RZ, PT ;  /* 0x000000ff0700720c */ /* 0x000fc80003f25070 */
[----:B------:R-:W-:-:S13]  /*4520*/  ISETP.NE.OR.EX P0, PT, R6, RZ, P0, P1 ;  /* 0x000000ff0600720c */ /* 0x000fda0000705710 */
[----:B------:R-:W-:Y:S05]  /*4530*/  @!P0 BREAK B2 ;  /* 0x0000000000028942 */ /* 0x000fea0003800000 */
[----:B------:R-:W-:Y:S05]  /*4540*/  @!P0 BRA `(.L_x_21) ;  /* 0x0000000000388947 */ /* 0x000fea0003800000 */
.L_x_23:
[----:B------:R-:W-:Y:S05]  /*4550*/  BSYNC B2 ;  /* 0x0000000000027941 */ /* 0x000fea0003800000 */
.L_x_22:
        /* <DEDUP_REMOVED lines=13> */
.L_x_21:
[----:B------:R-:W-:Y:S05]  /*4630*/  BSYNC B3 ;  /* 0x0000000000037941 */ /* 0x000fea0003800000 */
.L_x_20:
        /* <DEDUP_REMOVED lines=14> */
.L_x_19:
[----:B------:R-:W-:Y:S05]  /*4720*/  BSYNC B4 ;  /* 0x0000000000047941 */ /* 0x000fea0003800000 */
.L_x_18:
[----:B------:R-:W-:Y:S02]  /*4730*/  F2FP.F16.F32.PACK_AB R9, R11, R9 ;  /* 0x000000090b09723e */ /* 0x000fe400000000ff */
[----:B------:R-:W-:-:S03]  /*4740*/  IADD3 R3, R3, 0x80, RZ ;  /* 0x0000008003037810 */ /* 0x000fc60007ffe0ff */
[----:B------:R0:W-:Y:S01]  /*4750*/  STG.E desc[UR4][R4.64], R9 ;  /* 0x0000000904007986 */ /* 0x0001e2000c101904 */
[----:B------:R-:W-:-:S13]  /*4760*/  ISETP.GE.AND P0, PT, R3, UR6, PT ;  /* 0x0000000603007c0c */ /* 0x000fda000bf06270 */
[----:B0-----:R-:W-:Y:S05]  /*4770*/  @P0 BRA `(.L_x_29) ;  /* 0x0000004400900947 */ /* 0x001fea0003800000 */
        /* <DEDUP_REMOVED lines=403> */
.L_x_30:
        /* <DEDUP_REMOVED lines=59> */
.L_x_39:
        /* <DEDUP_REMOVED lines=37> */
.L_x_38:
[----:B------:R-:W-:Y:S05]  /*66b0*/  BSYNC B5 ;  /* 0x0000000000057941 */ /* 0x000fea0003800000 */
.L_x_37:
        /* <DEDUP_REMOVED lines=23> */
.L_x_41:
[----:B------:R-:W-:Y:S05]  /*6830*/  BSYNC B5 ;  /* 0x0000000000057941 */ /* 0x000fea0003800000 */
.L_x_40:
[----:B------:R-:W-:-:S04]  /*6840*/  ISETP.NE.U32.AND P1, PT, R7, RZ, PT ;  /* 0x000000ff0700720c */ /* 0x000fc80003f25070 */
[----:B------:R-:W-:-:S13]  /*6850*/  ISETP.NE.OR.EX P0, PT, R6, RZ, P0, P1 ;  /* 0x000000ff0600720c */ /* 0x000fda0000705710 */
[----:B------:R-:W-:Y:S05]  /*6860*/  @!P0 BREAK B2 ;  /* 0x0000000000028942 */ /* 0x000fea0003800000 */
[----:B------:R-:W-:Y:S05]  /*6870*/  @!P0 BRA `(.L_x_34) ;  /* 0x0000000000388947 */ /* 0x000fea0003800000 */
.L_x_36:
[----:B------:R-:W-:Y:S05]  /*6880*/  BSYNC B2 ;  /* 0x0000000000027941 */ /* 0x000fea0003800000 */
.L_x_35:
        /* <DEDUP_REMOVED lines=13> */
.L_x_34:
[----:B------:R-:W-:Y:S05]  /*6960*/  BSYNC B3 ;  /* 0x0000000000037941 */ /* 0x000fea0003800000 */
.L_x_33:
        /* <DEDUP_REMOVED lines=14> */
.L_x_32:
[----:B------:R-:W-:Y:S05]  /*6a50*/  BSYNC B4 ;  /* 0x0000000000047941 */ /* 0x000fea0003800000 */
.L_x_31:
[----:B------:R-:W-:Y:S02]  /*6a60*/  F2FP.F16.F32.PACK_AB R9, R11, R9 ;  /* 0x000000090b09723e */ /* 0x000fe400000000ff */
[----:B------:R-:W-:-:S03]  /*6a70*/  IADD3 R3, R3, 0x80, RZ ;  /* 0x0000008003037810 */ /* 0x000fc60007ffe0ff */
[----:B------:R1:W-:Y:S04]  /*6a80*/  STG.E desc[UR4][R4.64], R9 ;  /* 0x0000000904007986 */ /* 0x0003e8000c101904 */
.L_x_16:
[----:B------:R-:W-:-:S13]  /*6a90*/  ISETP.GE.AND P0, PT, R3, UR6, PT ;  /* 0x0000000603007c0c */ /* 0x000fda000bf06270 */
[----:B------:R-:W-:Y:S05]  /*6aa0*/  @P0 BRA `(.L_x_42) ;  /* 0x0000004400900947 */ /* 0x000fea0003800000 */
[----:B------:R-:W2:Y:S01]  /*6ab0*/  LDC R10, c[0x0][0x218] ;  /* 0x00008600ff0a7b82 */ /* 0x000ea20000000800 */
[----:B------:R-:W-:Y:S01]  /*6ac0*/  HFMA2.MMA R2, -RZ, RZ, 0, 0 ;  /* 0x00000000ff027435 */ /* 0x000fe200000001ff */
[----:B01----:R-:W-:Y:S02]  /*6ad0*/  CS2R R4, SRZ ;  /* 0x0000000000047805 */ /* 0x003fe4000001ff00 */
[----:B------:R-:W-:Y:S02]  /*6ae0*/  MOV R0, RZ ;  /* 0x000000ff00007202 */ /* 0x000fe40000000f00 */
[----:B--2---:R-:W-:-:S13]  /*6af0*/  ISETP.NE.AND P0, PT, R10, RZ, PT ;  /* 0x000000ff0a00720c */ /* 0x004fda0003f05270 */
        /* <DEDUP_REMOVED lines=398> */
.L_x_43:
        /* <DEDUP_REMOVED lines=59> */
.L_x_52:
        /* <DEDUP_REMOVED lines=37> */
.L_x_51:
[----:B------:R-:W-:Y:S05]  /*89e0*/  BSYNC B5 ;  /* 0x0000000000057941 */ /* 0x000fea0003800000 */
.L_x_50:
        /* <DEDUP_REMOVED lines=23> */
.L_x_54:
[----:B------:R-:W-:Y:S05]  /*8b60*/  BSYNC B5 ;  /* 0x0000000000057941 */ /* 0x000fea0003800000 */
.L_x_53:
[----:B------:R-:W-:-:S04]  /*8b70*/  ISETP.NE.U32.AND P1, PT, R7, RZ, PT ;  /* 0x000000ff0700720c */ /* 0x000fc80003f25070 */
[----:B------:R-:W-:-:S13]  /*8b80*/  ISETP.NE.OR.EX P0, PT, R6, RZ, P0, P1 ;  /* 0x000000ff0600720c */ /* 0x000fda0000705710 */
[----:B------:R-:W-:Y:S05]  /*8b90*/  @!P0 BREAK B2 ;  /* 0x0000000000028942 */ /* 0x000fea0003800000 */
[----:B------:R-:W-:Y:S05]  /*8ba0*/  @!P0 BRA `(.L_x_47) ;  /* 0x0000000000388947 */ /* 0x000fea0003800000 */
.L_x_49:
[----:B------:R-:W-:Y:S05]  /*8bb0*/  BSYNC B2 ;  /* 0x0000000000027941 */ /* 0x000fea0003800000 */
.L_x_48:
        /* <DEDUP_REMOVED lines=13> */
.L_x_47:
[----:B------:R-:W-:Y:S05]  /*8c90*/  BSYNC B3 ;  /* 0x0000000000037941 */ /* 0x000fea0003800000 */
.L_x_46:
        /* <DEDUP_REMOVED lines=14> */
.L_x_45:
[----:B------:R-:W-:Y:S05]  /*8d80*/  BSYNC B4 ;  /* 0x0000000000047941 */ /* 0x000fea0003800000 */
.L_x_44:
[----:B------:R-:W-:Y:S02]  /*8d90*/  F2FP.F16.F32.PACK_AB R9, R11, R9 ;  /* 0x000000090b09723e */ /* 0x000fe400000000ff */
[----:B------:R-:W-:-:S03]  /*8da0*/  IADD3 R3, R3, 0x80, RZ ;  /* 0x0000008003037810 */ /* 0x000fc60007ffe0ff */
[----:B------:R0:W-:Y:S04]  /*8db0*/  STG.E desc[UR4][R4.64], R9 ;  /* 0x0000000904007986 */ /* 0x0001e8000c101904 */
.L_x_29:
[----:B------:R-:W-:-:S13]  /*8dc0*/  ISETP.GE.AND P0, PT, R3, UR6, PT ;  /* 0x0000000603007c0c */ /* 0x000fda000bf06270 */
        /* <DEDUP_REMOVED lines=404> */
.L_x_56:
        /* <DEDUP_REMOVED lines=59> */
.L_x_65:
        /* <DEDUP_REMOVED lines=37> */
.L_x_64:
[----:B------:R-:W-:Y:S05]  /*ad10*/  BSYNC B5 ;  /* 0x0000000000057941 */ /* 0x000fea0003800000 */
.L_x_63:
        /* <DEDUP_REMOVED lines=23> */
.L_x_67:
[----:B------:R-:W-:Y:S05]  /*ae90*/  BSYNC B5 ;  /* 0x0000000000057941 */ /* 0x000fea0003800000 */
.L_x_66:
[----:B------:R-:W-:-:S04]  /*aea0*/  ISETP.NE.U32.AND P1, PT, R7, RZ, PT ;  /* 0x000000ff0700720c */ /* 0x000fc80003f25070 */
[----:B------:R-:W-:-:S13]  /*aeb0*/  ISETP.NE.OR.EX P0, PT, R6, RZ, P0, P1 ;  /* 0x000000ff0600720c */ /* 0x000fda0000705710 */
[----:B------:R-:W-:Y:S05]  /*aec0*/  @!P0 BREAK B2 ;  /* 0x0000000000028942 */ /* 0x000fea0003800000 */
[----:B------:R-:W-:Y:S05]  /*aed0*/  @!P0 BRA `(.L_x_60) ;  /* 0x0000000000388947 */ /* 0x000fea0003800000 */
.L_x_62:
[----:B------:R-:W-:Y:S05]  /*aee0*/  BSYNC B2 ;  /* 0x0000000000027941 */ /* 0x000fea0003800000 */
.L_x_61:
        /* <DEDUP_REMOVED lines=13> */
.L_x_60:
[----:B------:R-:W-:Y:S05]  /*afc0*/  BSYNC B3 ;  /* 0x0000000000037941 */ /* 0x000fea0003800000 */
.L_x_59:
        /* <DEDUP_REMOVED lines=14> */
.L_x_58:
[----:B------:R-:W-:Y:S05]  /*b0b0*/  BSYNC B4 ;  /* 0x0000000000047941 */ /* 0x000fea0003800000 */
.L_x_57:
[----:B------:R-:W-:Y:S02]  /*b0c0*/  F2FP.F16.F32.PACK_AB R9, R11, R9 ;  /* 0x000000090b09723e */ /* 0x000fe400000000ff */
[----:B------:R-:W-:-:S03]  /*b0d0*/  IADD3 R3, R3, 0x80, RZ ;  /* 0x0000008003037810 */ /* 0x000fc60007ffe0ff */
[----:B------:R2:W-:Y:S04]  /*b0e0*/  STG.E desc[UR4][R4.64], R9 ;  /* 0x0000000904007986 */ /* 0x0005e8000c101904 */
.L_x_42:
[----:B------:R-:W-:-:S13]  /*b0f0*/  ISETP.GE.AND P0, PT, R3, UR6, PT ;  /* 0x0000000603007c0c */ /* 0x000fda000bf06270 */
[----:B------:R-:W-:Y:S05]  /*b100*/  @P0 BREAK B0 ;  /* 0x0000000000000942 */ /* 0x000fea0003800000 */
[----:B------:R-:W-:Y:S05]  /*b110*/  @P0 BRA `(.L_x_68) ;  /* 0x0000004400980947 */ /* 0x000fea0003800000 */
[----:B------:R-:W3:Y:S01]  /*b120*/  LDC R10, c[0x0][0x218] ;  /* 0x00008600ff0a7b82 */ /* 0x000ee20000000800 */
[----:B------:R-:W-:Y:S01]  /*b130*/  HFMA2.MMA R2, -RZ, RZ, 0, 0 ;  /* 0x00000000ff027435 */ /* 0x000fe200000001ff */
[----:B012---:R-:W-:Y:S02]  /*b140*/  CS2R R4, SRZ ;  /* 0x0000000000047805 */ /* 0x007fe4000001ff00 */
[----:B------:R-:W-:Y:S02]  /*b150*/  MOV R0, RZ ;  /* 0x000000ff00007202 */ /* 0x000fe40000000f00 */
[----:B---3--:R-:W-:-:S13]  /*b160*/  ISETP.NE.AND P0, PT, R10, RZ, PT ;  /* 0x000000ff0a00720c */ /* 0x008fda0003f05270 */
        /* <DEDUP_REMOVED lines=398> */
.L_x_69:
        /* <DEDUP_REMOVED lines=59> */
.L_x_78:
        /* <DEDUP_REMOVED lines=37> */
.L_x_77:
[----:B------:R-:W-:Y:S05]  /*d050*/  BSYNC B5 ;  /* 0x0000000000057941 */ /* 0x000fea0003800000 */
.L_x_76:
        /* <DEDUP_REMOVED lines=23> */
.L_x_80:
[----:B------:R-:W-:Y:S05]  /*d1d0*/  BSYNC B5 ;  /* 0x0000000000057941 */ /* 0x000fea0003800000 */
.L_x_79:
[----:B------:R-:W-:-:S04]  /*d1e0*/  ISETP.NE.U32.AND P1, PT, R7, RZ, PT ;  /* 0x000000ff0700720c */ /* 0x000fc80003f25070 */
[----:B------:R-:W-:-:S13]  /*d1f0*/  ISETP.NE.OR.EX P0, PT, R6, RZ, P0, P1 ;  /* 0x000000ff0600720c */ /* 0x000fda0000705710 */
[----:B------:R-:W-:Y:S05]  /*d200*/  @!P0 BREAK B2 ;  /* 0x0000000000028942 */ /* 0x000fea0003800000 */
[----:B------:R-:W-:Y:S05]  /*d210*/  @!P0 BRA `(.L_x_73) ;  /* 0x0000000000388947 */ /* 0x000fea0003800000 */
.L_x_75:
[----:B------:R-:W-:Y:S05]  /*d220*/  BSYNC B2 ;  /* 0x0000000000027941 */ /* 0x000fea0003800000 */
.L_x_74:
        /* <DEDUP_REMOVED lines=13> */
.L_x_73:
[----:B------:R-:W-:Y:S05]  /*d300*/  BSYNC B3 ;  /* 0x0000000000037941 */ /* 0x000fea0003800000 */
.L_x_72:
        /* <DEDUP_REMOVED lines=14> */
.L_x_71:
[----:B------:R-:W-:Y:S05]  /*d3f0*/  BSYNC B4 ;  /* 0x0000000000047941 */ /* 0x000fea0003800000 */
.L_x_70:
[----:B------:R-:W-:Y:S02]  /*d400*/  F2FP.F16.F32.PACK_AB R9, R11, R9 ;  /* 0x000000090b09723e */ /* 0x000fe400000000ff */
[----:B------:R-:W-:-:S03]  /*d410*/  IADD3 R3, R3, 0x80, RZ ;  /* 0x0000008003037810 */ /* 0x000fc60007ffe0ff */
[----:B------:R1:W-:Y:S04]  /*d420*/  STG.E desc[UR4][R4.64], R9 ;  /* 0x0000000904007986 */ /* 0x0003e8000c101904 */
.L_x_55:
[----:B------:R-:W-:-:S13]  /*d430*/  ISETP.GE.AND P0, PT, R3, UR6, PT ;  /* 0x0000000603007c0c */ /* 0x000fda000bf06270 */
[----:B------:R-:W-:Y:S05]  /*d440*/  @P0 BREAK B0 ;  /* 0x0000000000000942 */ /* 0x000fea0003800000 */
[----:B------:R-:W-:Y:S05]  /*d450*/  @P0 BRA `(.L_x_68) ;  /* 0x0000002000c80947 */ /* 0x000fea0003800000 */
[----:B------:R-:W-:Y:S05]  /*d460*/  BSYNC B0 ;  /* 0x0000000000007941 */ /* 0x000fea0003800000 */
.L_x_15:
        /* <DEDUP_REMOVED lines=403> */
.L_x_81:
        /* <DEDUP_REMOVED lines=59> */
.L_x_90:
        /* <DEDUP_REMOVED lines=37> */
.L_x_89:
[----:B------:R-:W-:Y:S05]  /*f3a0*/  BSYNC B5 ;  /* 0x0000000000057941 */ /* 0x000fea0003800000 */
.L_x_88:
        /* <DEDUP_REMOVED lines=23> */
.L_x_92:
[----:B------:R-:W-:Y:S05]  /*f520*/  BSYNC B5 ;  /* 0x0000000000057941 */ /* 0x000fea0003800000 */
.L_x_91:
[----:B------:R-:W-:-:S04]  /*f530*/  ISETP.NE.U32.AND P1, PT, R7, RZ, PT ;  /* 0x000000ff0700720c */ /* 0x000fc80003f25070 */
[----:B------:R-:W-:-:S13]  /*f540*/  ISETP.NE.OR.EX P0, PT, R6, RZ, P0, P1 ;  /* 0x000000ff0600720c */ /* 0x000fda0000705710 */
[----:B------:R-:W-:Y:S05]  /*f550*/  @!P0 BREAK B2 ;  /* 0x0000000000028942 */ /* 0x000fea0003800000 */
[----:B------:R-:W-:Y:S05]  /*f560*/  @!P0 BRA `(.L_x_85) ;  /* 0x0000000000388947 */ /* 0x000fea0003800000 */
.L_x_87:
[----:B------:R-:W-:Y:S05]  /*f570*/  BSYNC B2 ;  /* 0x0000000000027941 */ /* 0x000fea0003800000 */
.L_x_86:
        /* <DEDUP_REMOVED lines=13> */
.L_x_85:
[----:B------:R-:W-:Y:S05]  /*f650*/  BSYNC B3 ;  /* 0x0000000000037941 */ /* 0x000fea0003800000 */
.L_x_84:
        /* <DEDUP_REMOVED lines=14> */
.L_x_83:
[----:B------:R-:W-:Y:S05]  /*f740*/  BSYNC B4 ;  /* 0x0000000000047941 */ /* 0x000fea0003800000 */
.L_x_82:
[----:B------:R-:W-:Y:S02]  /*f750*/  F2FP.F16.F32.PACK_AB R9, R11, R9 ;  /* 0x000000090b09723e */ /* 0x000fe400000000ff */
[----:B------:R-:W-:-:S03]  /*f760*/  IADD3 R3, R3, 0x80, RZ ;  /* 0x0000008003037810 */ /* 0x000fc60007ffe0ff */
[----:B------:R3:W-:Y:S04]  /*f770*/  STG.E desc[UR4][R4.64], R9 ;  /* 0x0000000904007986 */ /* 0x0007e8000c101904 */
.L_x_68:
[----:B------:R-:W-:Y:S05]  /*f780*/  BSYNC B1 ;  /* 0x0000000000017941 */ /* 0x000fea0003800000 */
.L_x_14:
[----:B------:R-:W-:Y:S05]  /*f790*/  WARPSYNC.ALL ;  /* 0x0000000000007948 */ /* 0x000fea0003800000 */
[----:B------:R-:W-:-:S13]  /*f7a0*/  ISETP.GE.AND P0, PT, R3, UR6, PT ;  /* 0x0000000603007c0c */ /* 0x000fda000bf06270 */
[----:B------:R-:W-:Y:S05]  /*f7b0*/  @P0 EXIT ;  /* 0x000000000000094d */ /* 0x000fea0003800000 */
[----:B------:R-:W4:Y:S01]  /*f7c0*/  LDC R10, c[0x0][0x218] ;  /* 0x00008600ff0a7b82 */ /* 0x000f220000000800 */
[----:B------:R-:W-:Y:S01]  /*f7d0*/  HFMA2.MMA R2, -RZ, RZ, 0, 0 ;  /* 0x00000000ff027435 */ /* 0x000fe200000001ff */
[----:B0123--:R-:W-:Y:S02]  /*f7e0*/  CS2R R4, SRZ ;  /* 0x0000000000047805 */ /* 0x00ffe4000001ff00 */
[----:B------:R-:W-:Y:S02]  /*f7f0*/  MOV R0, RZ ;  /* 0x000000ff00007202 */ /* 0x000fe40000000f00 */
[----:B----4-:R-:W-:-:S13]  /*f800*/  ISETP.NE.AND P0, PT, R10, RZ, PT ;  /* 0x000000ff0a00720c */ /* 0x010fda0003f05270 */
[----:B------:R-:W-:Y:S05]  /*f810*/  @!P0 BRA `(.L_x_93) ;  /* 0x0000001800348947 */ /* 0x000fea0003800000 */
[----:B------:R-:W-:Y:S01]  /*f820*/  MOV R2, RZ ;  /* 0x000000ff00027202 */ /* 0x000fe20000000f00 */
[----:B------:R-:W-:Y:S01]  /*f830*/  ULDC.64 UR6, c[0x0][0x220] ;  /* 0x0000880000067ab9 */ /* 0x000fe20000000a00 */
[----:B------:R-:W-:-:S03]  /*f840*/  ISETP.NE.AND P0, PT, R10, 0x1, PT ;  /* 0x000000010a00780c */ /* 0x000fc60003f05270 */
[----:B------:R-:W-:Y:S01]  /*f850*/  IMAD.HI.U32 R6, R3, UR6, R2 ;  /* 0x0000000603067c27 */ /* 0x000fe2000f8e0002 */
[----:B------:R-:W-:-:S04]  /*f860*/  ULDC UR6, c[0x0][0x21c] ;  /* 0x0000870000067ab9 */ /* 0x000fc80000000800 */
[----:B------:R-:W-:-:S04]  /*f870*/  SHF.R.U32.HI R7, RZ, UR7, R6 ;  /* 0x00000007ff077c19 */ /* 0x000fc80008011606 */
[----:B------:R-:W-:-:S05]  /*f880*/  IADD3 R0, -R7, RZ, RZ ;  /* 0x000000ff07007210 */ /* 0x000fca0007ffe1ff */
[----:B------:R-:W-:Y:S01]  /*f890*/  IMAD R3, R0, UR6, R3 ;  /* 0x0000000600037c24 */ /* 0x000fe2000f8e0203 */
[----:B------:R-:W-:-:S03]  /*f8a0*/  ULDC.64 UR6, c[0x0][0x348] ;  /* 0x0000d20000067ab9 */ /* 0x000fc60000000a00 */
[C---:B------:R-:W-:Y:S01]  /*f8b0*/  IMAD R5, R3.reuse, UR6, RZ ;  /* 0x0000000603057c24 */ /* 0x040fe2000f8e02ff */
[----:B------:R-:W-:Y:S01]  /*f8c0*/  ULDC UR6, c[0x0][0x350] ;  /* 0x0000d40000067ab9 */ /* 0x000fe20000000800 */
[C---:B------:R-:W-:Y:S01]  /*f8d0*/  IMAD R0, R3.reuse, UR7, RZ ;  /* 0x0000000703007c24 */ /* 0x040fe2000f8e02ff */
[----:B------:R-:W-:Y:S01]  /*f8e0*/  ULDC UR7, c[0x0][0x35c] ;  /* 0x0000d70000077ab9 */ /* 0x000fe20000000800 */
        /* <DEDUP_REMOVED lines=9> */
[----:B------:R-:W-:-:S03]  /*f980*/  ULDC.64 UR6, c[0x0][0x360] ;  /* 0x0000d80000067ab9 */ /* 0x000fc60000000a00 */
[----:B------:R-:W-:-:S05]  /*f990*/  IADD3 R3, -R9, RZ, RZ ;  /* 0x000000ff09037210 */ /* 0x000fca0007ffe1ff */
[----:B------:R-:W-:-:S04]  /*f9a0*/  IMAD R7, R3, UR8, R7 ;  /* 0x0000000803077c24 */ /* 0x000fc8000f8e0207 */
[C---:B------:R-:W-:Y:S01]  /*f9b0*/  IMAD R5, R7.reuse, UR6, R5 ;  /* 0x0000000607057c24 */ /* 0x040fe2000f8e0205 */
[----:B------:R-:W-:Y:S01]  /*f9c0*/  ULDC UR6, c[0x0][0x368] ;  /* 0x0000da0000067ab9 */ /* 0x000fe20000000800 */
[C---:B------:R-:W-:Y:S01]  /*f9d0*/  IMAD R0, R7.reuse, UR7, R0 ;  /* 0x0000000707007c24 */ /* 0x040fe2000f8e0200 */
[----:B------:R-:W-:Y:S01]  /*f9e0*/  ULDC UR7, c[0x0][0x374] ;  /* 0x0000dd0000077ab9 */ /* 0x000fe20000000800 */
[C---:B------:R-:W-:Y:S02]  /*f9f0*/  IMAD R2, R7.reuse, UR6, R2 ;  /* 0x0000000607027c24 */ /* 0x040fe4000f8e0202 */
[----:B------:R-:W-:Y:S01]  /*fa00*/  IMAD R4, R7, UR7, R4 ;  /* 0x0000000707047c24 */ /* 0x000fe2000f8e0204 */
[----:B------:R-:W-:Y:S06]  /*fa10*/  @!P0 BRA `(.L_x_93) ;  /* 0x0000001400b48947 */ /* 0x000fec0003800000 */
        /* <DEDUP_REMOVED lines=32> */
[----:B------:R-:W-:Y:S01]  /*fc20*/  HFMA2.MMA R8, -RZ, RZ, 0, 0 ;  /* 0x00000000ff087435 */ /* 0x000fe200000001ff */
[----:B------:R-:W-:Y:S01]  /*fc30*/  ULDC.64 UR6, c[0x0][0x250] ;  /* 0x0000940000067ab9 */ /* 0x000fe20000000a00 */
[----:B------:R-:W-:-:S08]  /*fc40*/  ISETP.NE.AND P0, PT, R10, 0x5, PT ;  /* 0x000000050a00780c */ /* 0x000fd00003f05270 */
        /* <DEDUP_REMOVED lines=309> */
[----:B------:R-:W-:Y:S01]  /*10fa0*/  ULDC.64 UR6, c[0x0][0x570] ;  /* 0x00015c0000067ab9 */ /* 0x000fe20000000a00 */
[----:B------:R-:W-:-:S05]  /*10fb0*/  IADD3 R3, -R11, RZ, RZ ;  /* 0x000000ff0b037210 */ /* 0x000fca0007ffe1ff */
[----:B------:R-:W1:Y:S01]  /*10fc0*/  @P0 LDC R15, c[0x0][0x33c] ;  /* 0x0000cf00ff0f0b82 */ /* 0x000e620000000800 */
[----:B------:R-:W-:-:S04]  /*10fd0*/  IMAD R7, R3, UR8, R7 ;  /* 0x0000000803077c24 */ /* 0x000fc8000f8e0207 */
[C---:B------:R-:W-:Y:S01]  /*10fe0*/  IMAD R5, R7.reuse, UR6, R5 ;  /* 0x0000000607057c24 */ /* 0x040fe2000f8e0205 */
[----:B------:R-:W-:Y:S01]  /*10ff0*/  ULDC UR6, c[0x0][0x578] ;  /* 0x00015e0000067ab9 */ /* 0x000fe20000000800 */
[C---:B------:R-:W-:Y:S01]  /*11000*/  IMAD R0, R7.reuse, UR7, R0 ;  /* 0x0000000707007c24 */ /* 0x040fe2000f8e0200 */
[----:B------:R-:W2:Y:S01]  /*11010*/  @P0 LDC.64 R8, c[0x0][0x588] ;  /* 0x00016200ff080b82 */ /* 0x000ea20000000a00 */
[----:B------:R-:W-:Y:S01]  /*11020*/  ULDC UR7, c[0x0][0x584] ;  /* 0x0001610000077ab9 */ /* 0x000fe20000000800 */
[C---:B------:R-:W-:Y:S02]  /*11030*/  IMAD R2, R7.reuse, UR6, R2 ;  /* 0x0000000607027c24 */ /* 0x040fe4000f8e0202 */
[----:B------:R-:W-:Y:S02]  /*11040*/  IMAD R4, R7, UR7, R4 ;  /* 0x0000000707047c24 */ /* 0x000fe4000f8e0204 */
[----:B0-----:R-:W-:Y:S02]  /*11050*/  @P0 IMAD.HI.U32 R6, R11, R12, R10 ;  /* 0x0000000c0b060227 */ /* 0x001fe400078e000a */
[----:B------:R-:W0:Y:S03]  /*11060*/  @P0 LDC R14, c[0x0][0x59c] ;  /* 0x00016700ff0e0b82 */ /* 0x000e260000000800 */
[----:B------:R-:W-:-:S05]  /*11070*/  @P0 SHF.R.U32.HI R6, RZ, R13, R6 ;  /* 0x0000000dff060219 */ /* 0x000fca0000011606 */
[----:B------:R-:W3:Y:S01]  /*11080*/  @P0 LDC R12, c[0x0][0x590] ;  /* 0x00016400ff0c0b82 */ /* 0x000ee20000000800 */
[----:B------:R-:W-:-:S05]  /*11090*/  @P0 IADD3 R10, -R6, RZ, RZ ;  /* 0x000000ff060a0210 */ /* 0x000fca0007ffe1ff */
[----:B-1----:R-:W-:-:S04]  /*110a0*/  @P0 IMAD R11, R15, R10, R11 ;  /* 0x0000000a0f0b0224 */ /* 0x002fc800078e020b */
[C---:B--2---:R-:W-:Y:S02]  /*110b0*/  @P0 IMAD R5, R11.reuse, R8, R5 ;  /* 0x000000080b050224 */ /* 0x044fe400078e0205 */
[C---:B------:R-:W-:Y:S02]  /*110c0*/  @P0 IMAD R0, R11.reuse, R9, R0 ;  /* 0x000000090b000224 */ /* 0x040fe400078e0200 */
[C---:B0-----:R-:W-:Y:S02]  /*110d0*/  @P0 IMAD R4, R11.reuse, R14, R4 ;  /* 0x0000000e0b040224 */ /* 0x041fe400078e0204 */
[----:B---3--:R-:W-:-:S07]  /*110e0*/  @P0 IMAD R2, R11, R12, R2 ;  /* 0x0000000c0b020224 */ /* 0x008fce00078e0202 */
.L_x_93:
[----:B------:R-:W-:Y:S01]  /*110f0*/  ULDC.64 UR8, c[0x0][0x5c8] ;  /* 0x0001720000087ab9 */ /* 0x000fe20000000a00 */
[----:B------:R-:W-:Y:S01]  /*11100*/  ULDC.64 UR6, c[0x0][0x5b0] ;  /* 0x00016c0000067ab9 */ /* 0x000fe20000000a00 */
[----:B------:R-:W-:Y:S02]  /*11110*/  IADD3 R8, P1, R4, UR8, RZ ;  /* 0x0000000804087c10 */ /* 0x000fe4000ff3e0ff */
[----:B------:R-:W-:Y:S01]  /*11120*/  IADD3 R6, P0, R2, UR6, RZ ;  /* 0x0000000602067c10 */ /* 0x000fe2000ff1e0ff */
[----:B------:R-:W-:Y:S01]  /*11130*/  ULDC.U8 UR6, c[0x0][0x5e0] ;  /* 0x0001780000067ab9 */ /* 0x000fe20000000000 */
[----:B------:R-:W-:Y:S01]  /*11140*/  IADD3.X R9, RZ, UR9, RZ, P1, !PT ;  /* 0x00000009ff097c10 */ /* 0x000fe20008ffe4ff */
[----:B------:R-:W-:Y:S01]  /*11150*/  ULDC.64 UR8, c[0x0][0x5d0] ;  /* 0x0001740000087ab9 */ /* 0x000fe20000000a00 */
[----:B------:R-:W-:-:S03]  /*11160*/  IADD3.X R7, RZ, UR7, RZ, P0, !PT ;  /* 0x00000007ff077c10 */ /* 0x000fc600087fe4ff */
[----:B------:R-:W2:Y:S04]  /*11170*/  LDG.E.64.CONSTANT R2, desc[UR4][R8.64] ;  /* 0x0000000408027981 */ /* 0x000ea8000c1e9b00 */
[----:B------:R-:W3:Y:S01]  /*11180*/  LDG.E.64.CONSTANT R6, desc[UR4][R6.64] ;  /* 0x0000000406067981 */ /* 0x000ee2000c1e9b00 */
[----:B------:R-:W-:Y:S01]  /*11190*/  ISETP.NE.AND P1, PT, RZ, UR6, PT ;  /* 0x00000006ff007c0c */ /* 0x000fe2000bf25270 */
[----:B------:R-:W-:Y:S01]  /*111a0*/  ULDC.64 UR6, c[0x0][0x5a8] ;  /* 0x00016a0000067ab9 */ /* 0x000fe20000000a00 */
[----:B------:R-:W-:Y:S01]  /*111b0*/  BSSY B1, `(.L_x_94) ;  /* 0x000008c000017945 */ /* 0x000fe20003800000 */
[----:B--2---:R-:W-:-:S04]  /*111c0*/  ISETP.GT.U32.AND P0, PT, R2, RZ, PT ;  /* 0x000000ff0200720c */ /* 0x004fc80003f04070 */
[----:B------:R-:W-:Y:S01]  /*111d0*/  ISETP.GT.AND.EX P0, PT, R3, RZ, !P1, P0 ;  /* 0x000000ff0300720c */ /* 0x000fe20004f04300 */
[----:B---3--:R-:W-:Y:S01]  /*111e0*/  IMAD R13, R7, UR8, RZ ;  /* 0x00000008070d7c24 */ /* 0x008fe2000f8e02ff */
[----:B------:R-:W-:Y:S02]  /*111f0*/  IADD3 R11, P1, R0, UR6, RZ ;  /* 0x00000006000b7c10 */ /* 0x000fe4000ff3e0ff */
[----:B------:R-:W-:Y:S02]  /*11200*/  SEL R15, R2, 0x1, !P0 ;  /* 0x00000001020f7807 */ /* 0x000fe40004000000 */
[----:B------:R-:W-:Y:S01]  /*11210*/  SEL R12, R3, RZ, !P0 ;  /* 0x000000ff030c7207 */ /* 0x000fe20004000000 */
[C---:B------:R-:W-:Y:S01]  /*11220*/  IMAD R3, R6.reuse, UR9, R13 ;  /* 0x0000000906037c24 */ /* 0x040fe2000f8e020d */
[----:B------:R-:W-:Y:S01]  /*11230*/  ISETP.GE.U32.AND P0, PT, R15, 0x1, PT ;  /* 0x000000010f00780c */ /* 0x000fe20003f06070 */
[----:B------:R-:W-:Y:S01]  /*11240*/  IMAD.WIDE.U32 R6, R6, UR8, RZ ;  /* 0x0000000806067c25 */ /* 0x000fe2000f8e00ff */
[----:B------:R-:W-:Y:S01]  /*11250*/  IADD3.X R0, RZ, UR7, RZ, P1, !PT ;  /* 0x00000007ff007c10 */ /* 0x000fe20008ffe4ff */
[----:B------:R-:W-:Y:S01]  /*11260*/  ULDC.64 UR6, c[0x0][0x5a0] ;  /* 0x0001680000067ab9 */ /* 0x000fe20000000a00 */
[----:B------:R-:W-:-:S02]  /*11270*/  ISETP.GE.AND.EX P0, PT, R12, RZ, PT, P0 ;  /* 0x000000ff0c00720c */ /* 0x000fc40003f06300 */
[C---:B------:R-:W-:Y:S02]  /*11280*/  LEA R8, P2, R6.reuse, R11, 0x2 ;  /* 0x0000000b06087211 */ /* 0x040fe400078410ff */
[----:B------:R-:W-:Y:S02]  /*11290*/  CS2R R10, SRZ ;  /* 0x00000000000a7805 */ /* 0x000fe4000001ff00 */
[----:B------:R-:W-:Y:S02]  /*112a0*/  IADD3 R3, R7, R3, RZ ;  /* 0x0000000307037210 */ /* 0x000fe40007ffe0ff */
[----:B------:R-:W-:Y:S02]  /*112b0*/  IADD3 R2, P1, R5, UR6, RZ ;  /* 0x0000000605027c10 */ /* 0x000fe4000ff3e0ff */
[----:B------:R-:W-:Y:S02]  /*112c0*/  LEA.HI.X R9, R6, R0, R3, 0x2, P2 ;  /* 0x0000000006097211 */ /* 0x000fe400010f1403 */
[----:B------:R-:W-:Y:S01]  /*112d0*/  IADD3.X R3, RZ, UR7, RZ, P1, !PT ;  /* 0x00000007ff037c10 */ /* 0x000fe20008ffe4ff */
[----:B------:R-:W-:Y:S08]  /*112e0*/  @!P0 BRA `(.L_x_95) ;  /* 0x0000000400e08947 */ /* 0x000ff00003800000 */
[----:B------:R-:W2:Y:S04]  /*112f0*/  LDG.E.U16.CONSTANT R4, desc[UR4][R8.64] ;  /* 0x0000000408047981 */ /* 0x000ea8000c1e9500 */
[----:B------:R-:W3:Y:S01]  /*11300*/  LDG.E.U16.CONSTANT R7, desc[UR4][R8.64+0x2] ;  /* 0x0000020408077981 */ /* 0x000ee2000c1e9500 */
[----:B------:R-:W-:Y:S01]  /*11310*/  IADD3 R0, P1, R15, -0x1, RZ ;  /* 0xffffffff0f007810 */ /* 0x000fe20007f3e0ff */
[----:B------:R-:W-:Y:S01]  /*11320*/  BSSY B2, `(.L_x_96) ;  /* 0x0000066000027945 */ /* 0x000fe20003800000 */
[----:B------:R-:W-:Y:S02]  /*11330*/  CS2R R10, SRZ ;  /* 0x00000000000a7805 */ /* 0x000fe4000001ff00 */
[----:B------:R-:W-:Y:S02]  /*11340*/  ISETP.GE.U32.AND P0, PT, R0, 0x3, PT ;  /* 0x000000030000780c */ /* 0x000fe40003f06070 */
        /* <DEDUP_REMOVED lines=19> */
.L_x_102:
[----:B------:R-:W-:Y:S01]  /*11480*/  FADD.FTZ R11, R4, R11 ;  /* 0x0000000b040b7221 */ /* 0x000fe20000010000 */
[C---:B------:R-:W-:Y:S01]  /*11490*/  FADD.FTZ R10, R7.reuse, R10 ;  /* 0x0000000a070a7221 */ /* 0x040fe20000010000 */
[----:B------:R-:W-:Y:S02]  /*114a0*/  IADD3 R6, P1, R6, -0x10, RZ ;  /* 0xfffffff006067810 */ /* 0x000fe40007f3e0ff */
[C---:B------:R-:W-:Y:S01]  /*114b0*/  FADD.FTZ R11, R4.reuse, R11 ;  /* 0x0000000b040b7221 */ /* 0x040fe20000010000 */
[----:B------:R-:W-:Y:S01]  /*114c0*/  FADD.FTZ R10, R7, R10 ;  /* 0x0000000a070a7221 */ /* 0x000fe20000010000 */
[----:B------:R-:W-:Y:S02]  /*114d0*/  IADD3.X R5, R5, -0x1, RZ, P1, !PT ;  /* 0xffffffff05057810 */ /* 0x000fe40000ffe4ff */
[----:B------:R-:W-:Y:S01]  /*114e0*/  FADD.FTZ R11, R4, R11 ;  /* 0x0000000b040b7221 */ /* 0x000fe20000010000 */
[----:B------:R-:W-:Y:S01]  /*114f0*/  FADD.FTZ R10, R7, R10 ;  /* 0x0000000a070a7221 */ /* 0x000fe20000010000 */
[----:B------:R-:W-:-:S02]  /*11500*/  ISETP.GT.U32.AND P1, PT, R6, 0xc, PT ;  /* 0x0000000c0600780c */ /* 0x000fc40003f24070 */
[C---:B------:R-:W-:Y:S01]  /*11510*/  FADD.FTZ R11, R4.reuse, R11 ;  /* 0x0000000b040b7221 */ /* 0x040fe20000010000 */
        /* <DEDUP_REMOVED lines=27> */
.L_x_101:
[----:B------:R-:W-:Y:S05]  /*116d0*/  BSYNC B4 ;  /* 0x0000000000047941 */ /* 0x000fea0003800000 */
.L_x_100:
[----:B------:R-:W-:Y:S01]  /*116e0*/  ISETP.GT.U32.AND P1, PT, R6, 0x4, PT ;  /* 0x000000040600780c */ /* 0x000fe20003f24070 */
[----:B------:R-:W-:Y:S03]  /*116f0*/  BSSY B4, `(.L_x_103) ;  /* 0x0000016000047945 */ /* 0x000fe60003800000 */
[----:B------:R-:W-:-:S13]  /*11700*/  ISETP.GT.AND.EX P1, PT, R5, RZ, PT, P1 ;  /* 0x000000ff0500720c */ /* 0x000fda0003f24310 */
[----:B------:R-:W-:Y:S05]  /*11710*/  @!P1 BRA `(.L_x_104) ;  /* 0x00000000004c9947 */ /* 0x000fea0003800000 */
[----:B------:R-:W-:Y:S01]  /*11720*/  FADD.FTZ R11, R4, R11 ;  /* 0x0000000b040b7221 */ /* 0x000fe20000010000 */
[C---:B------:R-:W-:Y:S01]  /*11730*/  FADD.FTZ R10, R7.reuse, R10 ;  /* 0x0000000a070a7221 */ /* 0x040fe20000010000 */
[----:B------:R-:W-:Y:S02]  /*11740*/  IADD3 R6, P1, R6, -0x8, RZ ;  /* 0xfffffff806067810 */ /* 0x000fe40007f3e0ff */
[C---:B------:R-:W-:Y:S01]  /*11750*/  FADD.FTZ R11, R4.reuse, R11 ;  /* 0x0000000b040b7221 */ /* 0x040fe20000010000 */
[C---:B------:R-:W-:Y:S01]  /*11760*/  FADD.FTZ R10, R7.reuse, R10 ;  /* 0x0000000a070a7221 */ /* 0x040fe20000010000 */
        /* <DEDUP_REMOVED lines=14> */
.L_x_104:
[----:B------:R-:W-:Y:S05]  /*11850*/  BSYNC B4 ;  /* 0x0000000000047941 */ /* 0x000fea0003800000 */
.L_x_103:
[----:B------:R-:W-:-:S04]  /*11860*/  ISETP.NE.U32.AND P1, PT, R6, RZ, PT ;  /* 0x000000ff0600720c */ /* 0x000fc80003f25070 */
[----:B------:R-:W-:-:S13]  /*11870*/  ISETP.NE.OR.EX P0, PT, R5, RZ, P0, P1 ;  /* 0x000000ff0500720c */ /* 0x000fda0000705710 */
[----:B------:R-:W-:Y:S05]  /*11880*/  @!P0 BREAK B3 ;  /* 0x0000000000038942 */ /* 0x000fea0003800000 */
[----:B------:R-:W-:Y:S05]  /*11890*/  @!P0 BRA `(.L_x_97) ;  /* 0x0000000000388947 */ /* 0x000fea0003800000 */
.L_x_99:
[----:B------:R-:W-:Y:S05]  /*118a0*/  BSYNC B3 ;  /* 0x0000000000037941 */ /* 0x000fea0003800000 */
.L_x_98:
[----:B------:R-:W-:Y:S01]  /*118b0*/  IADD3 R6, P0, R6, -0x4, RZ ;  /* 0xfffffffc06067810 */ /* 0x000fe20007f1e0ff */
[C---:B------:R-:W-:Y:S01]  /*118c0*/  FADD.FTZ R11, R4.reuse, R11 ;  /* 0x0000000b040b7221 */ /* 0x040fe20000010000 */
        /* <DEDUP_REMOVED lines=11> */
.L_x_97:
[----:B------:R-:W-:Y:S05]  /*11980*/  BSYNC B2 ;  /* 0x0000000000027941 */ /* 0x000fea0003800000 */
.L_x_96:
        /* <DEDUP_REMOVED lines=14> */
.L_x_95:
[----:B------:R-:W-:Y:S05]  /*11a70*/  BSYNC B1 ;  /* 0x0000000000017941 */ /* 0x000fea0003800000 */
.L_x_94:
[----:B------:R-:W-:Y:S05]  /*11a80*/  WARPSYNC.ALL ;  /* 0x0000000000007948 */ /* 0x000fea0003800000 */
[----:B------:R-:W-:-:S05]  /*11a90*/  F2FP.F16.F32.PACK_AB R11, R10, R11 ;  /* 0x0000000b0a0b723e */ /* 0x000fca00000000ff */
[----:B------:R-:W-:Y:S01]  /*11aa0*/  STG.E desc[UR4][R2.64], R11 ;  /* 0x0000000b02007986 */ /* 0x000fe2000c101904 */
[----:B------:R-:W-:Y:S05]  /*11ab0*/  EXIT ;  /* 0x000000000000794d */ /* 0x000fea0003800000 */
.L_x_105:
[----:B------:R-:W-:-:S00]  /*11ac0*/  BRA `(.L_x_105) ;  /* 0xfffffffc00fc7947 */ /* 0x000fc0000383ffff */
[----:B------:R-:W-:-:S00]  /*11ad0*/  NOP ;  /* 0x0000000000007918 */ /* 0x000fc00000000000 */
        /* <DEDUP_REMOVED lines=10> */
.L_x_18525:


//--------------------- .text._ZN2at6native73_GLOBAL__N__c8866d80_35_SparseBinaryOpIntersectionKernel_cu_9e10b42f_311112apply_kernelILi128ELi8EZNS1_29binary_op_intersection_kernelINS1_9LhsProjOpEN3c108BFloat16ElEEvRNS_14TensorIteratorEllRKNS_6TensorEbEUliE_EEviT1_ --------------------------
	.section	.text._ZN2at6native73_GLOBAL__N__c8866d80_35_SparseBinaryOpIntersectionKernel_cu_9e10b42f_311112apply_kernelILi128ELi8EZNS1_29binary_op_intersection_kernelINS1_9LhsProjOpEN3c108BFloat16ElEEvRNS_14TensorIteratorEllRKNS_6TensorEbEUliE_EEviT1_,"ax",@progbits
	.align	128
.text._ZN2at6native73_GLOBAL__N__c8866d80_35_SparseBinaryOpIntersectionKernel_cu_9e10b42f_311112apply_kernelILi128ELi8EZNS1_29binary_op_intersection_kernelINS1_9LhsProjOpEN3c108BFloat16ElEEvRNS_14TensorIteratorEllRKNS_6TensorEbEUliE_EEviT1_:
        .type           _ZN2at6native73_GLOBAL__N__c8866d80_35_SparseBinaryOpIntersectionKernel_cu_9e10b42f_311112apply_kernelILi128ELi8EZNS1_29binary_op_intersection_kernelINS1_9LhsProjOpEN3c108BFloat16ElEEvRNS_14TensorIteratorEllRKNS_6TensorEbEUliE_EEviT1_,@function
        .size           _ZN2at6native73_GLOBAL__N__c8866d80_35_SparseBinaryOpIntersectionKernel_cu_9e10b42f_311112apply_kernelILi128ELi8EZNS1_29binary_op_intersection_kernelINS1_9LhsProjOpEN3c108BFloat16ElEEvRNS_14TensorIteratorEllRKNS_6TensorEbEUliE_EEviT1_,(.L_x_18526 - _ZN2at6native73_GLOBAL__N__c8866d80_35_SparseBinaryOpIntersectionKernel_cu_9e10b42f_311112apply_kernelILi128ELi8EZNS1_29binary_op_intersection_kernelINS1_9LhsProjOpEN3c108BFloat16ElEEvRNS_14TensorIteratorEllRKNS_6TensorEbEUliE_EEviT1_)
        .other          _ZN2at6native73_GLOBAL__N__c8866d80_35_SparseBinaryOpIntersectionKernel_cu_9e10b42f_311112apply_kernelILi128ELi8EZNS1_29binary_op_intersection_kernelINS1_9LhsProjOpEN3c108BFloat16ElEEvRNS_14TensorIteratorEllRKNS_6TensorEbEUliE_EEviT1_,@"STO_CUDA_ENTRY STV_DEFAULT"
_ZN2at6native73_GLOBAL__N__c8866d80_35_SparseBinaryOpIntersectionKernel_cu_9e10b42f_311112apply_kernelILi128ELi8EZNS1_29binary_op_intersection_kernelINS1_9LhsProjOpEN3c108BFloat16ElEEvRNS_14TensorIteratorEllRKNS_6TensorEbEUliE_EEviT1_:
        /* <DEDUP_REMOVED lines=417> */
.L_x_108:
        /* <DEDUP_REMOVED lines=30> */
[----:B------:R-:W-:Y:S01]  /*1bf0*/  IADD3.X R5, RZ, UR9, RZ, P1, !PT ;  /* 0x00000009ff057c10 */ /* 0x000fe20008ffe4ff */
[----:B------:R-:W-:Y:S06]  /*1c00*/  @!P0 BRA `(.L_x_110) ;  /* 0x0000000400648947 */ /* 0x000fec0003800000 */
[----:B------:R-:W2:Y:S01]  /*1c10*/  LDG.E.U16.CONSTANT R6, desc[UR4][R10.64] ;  /* 0x000000040a067981 */ /* 0x000ea2000c1e9500 */
[----:B------:R-:W-:Y:S01]  /*1c20*/  IADD3 R0, P1, R15, -0x1, RZ ;  /* 0xffffffff0f007810 */ /* 0x000fe20007f3e0ff */
[----:B------:R-:W-:Y:S01]  /*1c30*/  BSSY B2, `(.L_x_111) ;  /* 0x0000049000027945 */ /* 0x000fe20003800000 */
[----:B------:R-:W-:Y:S02]  /*1c40*/  MOV R9, RZ ;  /* 0x000000ff00097202 */ /* 0x000fe40000000f00 */
[----:B------:R-:W-:Y:S02]  /*1c50*/  ISETP.GE.U32.AND P0, PT, R0, 0x3, PT ;  /* 0x000000030000780c */ /* 0x000fe40003f06070 */
[----:B------:R-:W-:-:S04]  /*1c60*/  IADD3.X R0, R2, -0x1, RZ, P1, !PT ;  /* 0xffffffff02007810 */ /* 0x000fc80000ffe4ff */
[----:B------:R-:W-:Y:S02]  /*1c70*/  ISETP.GE.U32.AND.EX P0, PT, R0, RZ, PT, P0 ;  /* 0x000000ff0000720c */ /* 0x000fe40003f06100 */
[----:B------:R-:W-:Y:S02]  /*1c80*/  LOP3.LUT R0, R15, 0x3, RZ, 0xc0, !PT ;  /* 0x000000030f007812 */ /* 0x000fe400078ec0ff */
[----:B--2---:R-:W-:-:S09]  /*1c90*/  SHF.L.U32 R6, R6, 0x10, RZ ;  /* 0x0000001006067819 */ /* 0x004fd200000006ff */
[----:B------:R-:W-:Y:S05]  /*1ca0*/  @!P0 BRA `(.L_x_112) ;  /* 0x0000000400048947 */ /* 0x000fea0003800000 */
[----:B------:R-:W-:Y:S01]  /*1cb0*/  IADD3 R7, P0, R0, -R15, RZ ;  /* 0x8000000f00077210 */ /* 0x000fe20007f1e0ff */
[----:B------:R-:W-:-:S03]  /*1cc0*/  HFMA2.MMA R9, -RZ, RZ, 0, 0 ;  /* 0x00000000ff097435 */ /* 0x000fc600000001ff */
[----:B------:R-:W-:-:S04]  /*1cd0*/  IADD3.X R2, RZ, ~R2, RZ, P0, !PT ;  /* 0x80000002ff027210 */ /* 0x000fc800007fe4ff */
[----:B------:R-:W-:-:S13]  /*1ce0*/  ISETP.GE.AND P0, PT, R2, RZ, PT ;  /* 0x000000ff0200720c */ /* 0x000fda0003f06270 */
[----:B------:R-:W-:Y:S05]  /*1cf0*/  @P0 BRA `(.L_x_113) ;  /* 0x0000000000cc0947 */ /* 0x000fea0003800000 */
[----:B------:R-:W-:Y:S01]  /*1d00*/  IADD3 R8, P0, RZ, -R7, RZ ;  /* 0x80000007ff087210 */ /* 0x000fe20007f1e0ff */
[----:B------:R-:W-:Y:S03]  /*1d10*/  BSSY B3, `(.L_x_114) ;  /* 0x000001c000037945 */ /* 0x000fe60003800000 */
[----:B------:R-:W-:Y:S02]  /*1d20*/  ISETP.GT.U32.AND P1, PT, R8, 0xc, PT ;  /* 0x0000000c0800780c */ /* 0x000fe40003f24070 */
[----:B------:R-:W-:Y:S02]  /*1d30*/  IADD3.X R8, RZ, ~R2, RZ, P0, !PT ;  /* 0x80000002ff087210 */ /* 0x000fe400007fe4ff */
[----:B------:R-:W-:Y:S02]  /*1d40*/  PLOP3.LUT P0, PT, PT, PT, PT, 0x80, 0x0 ;  /* 0x000000000000781c */ /* 0x000fe40003f0f070 */
[----:B------:R-:W-:-:S13]  /*1d50*/  ISETP.GT.AND.EX P1, PT, R8, RZ, PT, P1 ;  /* 0x000000ff0800720c */ /* 0x000fda0003f24310 */
[----:B------:R-:W-:Y:S05]  /*1d60*/  @!P1 BRA `(.L_x_115) ;  /* 0x0000000000589947 */ /* 0x000fea0003800000 */
[----:B------:R-:W-:-:S13]  /*1d70*/  PLOP3.LUT P0, PT, PT, PT, PT, 0x8, 0x0 ;  /* 0x000000000000781c */ /* 0x000fda0003f0e170 */
.L_x_116:
[----:B------:R-:W-:Y:S01]  /*1d80*/  FADD.FTZ R9, R6, R9 ;  /* 0x0000000906097221 */ /* 0x000fe20000010000 */
[----:B------:R-:W-:-:S03]  /*1d90*/  IADD3 R7, P1, R7, 0x10, RZ ;  /* 0x0000001007077810 */ /* 0x000fc60007f3e0ff */
[C---:B------:R-:W-:Y:S01]  /*1da0*/  FADD.FTZ R9, R6.reuse, R9 ;  /* 0x0000000906097221 */ /* 0x040fe20000010000 */
[----:B------:R-:W-:Y:S02]  /*1db0*/  IADD3.X R2, RZ, R2, RZ, P1, !PT ;  /* 0x00000002ff027210 */ /* 0x000fe40000ffe4ff */
[----:B------:R-:W-:Y:S01]  /*1dc0*/  ISETP.GE.U32.AND P1, PT, R7, -0xc, PT ;  /* 0xfffffff40700780c */ /* 0x000fe20003f26070 */
[----:B------:R-:W-:-:S03]  /*1dd0*/  FADD.FTZ R9, R6, R9 ;  /* 0x0000000906097221 */ /* 0x000fc60000010000 */
[----:B------:R-:W-:Y:S01]  /*1de0*/  ISETP.GE.AND.EX P1, PT, R2, -0x1, PT, P1 ;  /* 0xffffffff0200780c */ /* 0x000fe20003f26310 */
[----:B------:R-:W-:-:S04]  /*1df0*/  FADD.FTZ R9, R6, R9 ;  /* 0x0000000906097221 */ /* 0x000fc80000010000 */
        /* <DEDUP_REMOVED lines=11> */
[----:B------:R-:W-:Y:S01]  /*1eb0*/  FADD.FTZ R9, R6, R9 ;  /* 0x0000000906097221 */ /* 0x000fe20000010000 */
[----:B------:R-:W-:Y:S06]  /*1ec0*/  @!P1 BRA `(.L_x_116) ;  /* 0xfffffffc00ac9947 */ /* 0x000fec000383ffff */
.L_x_115:
[----:B------:R-:W-:Y:S05]  /*1ed0*/  BSYNC B3 ;  /* 0x0000000000037941 */ /* 0x000fea0003800000 */
.L_x_114:
[----:B------:R-:W-:Y:S01]  /*1ee0*/  IADD3 R8, P2, RZ, -R7, RZ ;  /* 0x80000007ff087210 */ /* 0x000fe20007f5e0ff */
[----:B------:R-:W-:Y:S03]  /*1ef0*/  BSSY B3, `(.L_x_117) ;  /* 0x0000010000037945 */ /* 0x000fe60003800000 */
[----:B------:R-:W-:Y:S02]  /*1f00*/  ISETP.GT.U32.AND P1, PT, R8, 0x4, PT ;  /* 0x000000040800780c */ /* 0x000fe40003f24070 */
[----:B------:R-:W-:-:S04]  /*1f10*/  IADD3.X R8, RZ, ~R2, RZ, P2, !PT ;  /* 0x80000002ff087210 */ /* 0x000fc800017fe4ff */
[----:B------:R-:W-:-:S13]  /*1f20*/  ISETP.GT.AND.EX P1, PT, R8, RZ, PT, P1 ;  /* 0x000000ff0800720c */ /* 0x000fda0003f24310 */
[----:B------:R-:W-:Y:S05]  /*1f30*/  @!P1 BRA `(.L_x_118) ;  /* 0x00000000002c9947 */ /* 0x000fea0003800000 */
[C---:B------:R-:W-:Y:S01]  /*1f40*/  FADD.FTZ R9, R6.reuse, R9 ;  /* 0x0000000906097221 */ /* 0x040fe20000010000 */
[----:B------:R-:W-:Y:S02]  /*1f50*/  IADD3 R7, P1, R7, 0x8, RZ ;  /* 0x0000000807077810 */ /* 0x000fe40007f3e0ff */
[----:B------:R-:W-:Y:S01]  /*1f60*/  PLOP3.LUT P0, PT, PT, PT, PT, 0x8, 0x0 ;  /* 0x000000000000781c */ /* 0x000fe20003f0e170 */
[----:B------:R-:W-:Y:S01]  /*1f70*/  FADD.FTZ R9, R6, R9 ;  /* 0x0000000906097221 */ /* 0x000fe20000010000 */
[----:B------:R-:W-:-:S03]  /*1f80*/  IADD3.X R2, RZ, R2, RZ, P1, !PT ;  /* 0x00000002ff027210 */ /* 0x000fc60000ffe4ff */
[----:B------:R-:W-:-:S04]  /*1f90*/  FADD.FTZ R9, R6, R9 ;  /* 0x0000000906097221 */ /* 0x000fc80000010000 */
[----:B------:R-:W-:-:S04]  /*1fa0*/  FADD.FTZ R9, R6, R9 ;  /* 0x0000000906097221 */ /* 0x000fc80000010000 */
[----:B------:R-:W-:-:S04]  /*1fb0*/  FADD.FTZ R9, R6, R9 ;  /* 0x0000000906097221 */ /* 0x000fc80000010000 */
[----:B------:R-:W-:-:S04]  /*1fc0*/  FADD.FTZ R9, R6, R9 ;  /* 0x0000000906097221 */ /* 0x000fc80000010000 */
[----:B------:R-:W-:-:S04]  /*1fd0*/  FADD.FTZ R9, R6, R9 ;  /* 0x0000000906097221 */ /* 0x000fc80000010000 */
[----:B------:R-:W-:-:S07]  /*1fe0*/  FADD.FTZ R9, R6, R9 ;  /* 0x0000000906097221 */ /* 0x000fce0000010000 */
.L_x_118:
[----:B------:R-:W-:Y:S05]  /*1ff0*/  BSYNC B3 ;  /* 0x0000000000037941 */ /* 0x000fea0003800000 */
.L_x_117:
[----:B------:R-:W-:-:S04]  /*2000*/  ISETP.NE.U32.AND P1, PT, R7, RZ, PT ;  /* 0x000000ff0700720c */ /* 0x000fc80003f25070 */
[----:B------:R-:W-:-:S13]  /*2010*/  ISETP.NE.OR.EX P0, PT, R2, RZ, P0, P1 ;  /* 0x000000ff0200720c */ /* 0x000fda0000705710 */
[----:B------:R-:W-:Y:S05]  /*2020*/  @!P0 BRA `(.L_x_112) ;  /* 0x0000000000248947 */ /* 0x000fea0003800000 */
.L_x_113:
[----:B------:R-:W-:Y:S01]  /*2030*/  IADD3 R7, P0, R7, 0x4, RZ ;  /* 0x0000000407077810 */ /* 0x000fe20007f1e0ff */
[----:B------:R-:W-:-:S03]  /*2040*/  FADD.FTZ R9, R6, R9 ;  /* 0x0000000906097221 */ /* 0x000fc60000010000 */
[----:B------:R-:W-:Y:S01]  /*2050*/  IADD3.X R2, RZ, R2, RZ, P0, !PT ;  /* 0x00000002ff027210 */ /* 0x000fe200007fe4ff */
[----:B------:R-:W-:Y:S01]  /*2060*/  FADD.FTZ R9, R6, R9 ;  /* 0x0000000906097221 */ /* 0x000fe20000010000 */
[----:B------:R-:W-:-:S03]  /*2070*/  ISETP.NE.U32.AND P0, PT, R7, RZ, PT ;  /* 0x000000ff0700720c */ /* 0x000fc60003f05070 */
[----:B------:R-:W-:Y:S01]  /*2080*/  FADD.FTZ R9, R6, R9 ;  /* 0x0000000906097221 */ /* 0x000fe20000010000 */
[----:B------:R-:W-:-:S03]  /*2090*/  ISETP.NE.AND.EX P0, PT, R2, RZ, PT, P0 ;  /* 0x000000ff0200720c */ /* 0x000fc60003f05300 */
[----:B------:R-:W-:-:S10]  /*20a0*/  FADD.FTZ R9, R6, R9 ;  /* 0x0000000906097221 */ /* 0x000fd40000010000 */
[----:B------:R-:W-:Y:S05]  /*20b0*/  @P0 BRA `(.L_x_113) ;  /* 0xfffffffc00dc0947 */ /* 0x000fea000383ffff */
.L_x_112:
[----:B------:R-:W-:Y:S05]  /*20c0*/  BSYNC B2 ;  /* 0x0000000000027941 */ /* 0x000fea0003800000 */
.L_x_111:
[----:B------:R-:W-:-:S04]  /*20d0*/  ISETP.NE.U32.AND P0, PT, R0, RZ, PT ;  /* 0x000000ff0000720c */ /* 0x000fc80003f05070 */
[----:B------:R-:W-:-:S13]  /*20e0*/  ISETP.NE.AND.EX P0, PT, RZ, RZ, PT, P0 ;  /* 0x000000ffff00720c */ /* 0x000fda0003f05300 */
[----:B------:R-:W-:Y:S05]  /*20f0*/  @!P0 BRA `(.L_x_110) ;  /* 0x0000000000288947 */ /* 0x000fea0003800000 */
[----:B------:R-:W-:Y:S01]  /*2100*/  ISETP.NE.U32.AND P0, PT, R0, 0x1, PT ;  /* 0x000000010000780c */ /* 0x000fe20003f05070 */
[----:B------:R-:W-:Y:S01]  /*2110*/  FADD.FTZ R9, R6, R9 ;  /* 0x0000000906097221 */ /* 0x000fe20000010000 */
[----:B------:R-:W-:Y:S02]  /*2120*/  PLOP3.LUT P2, PT, PT, PT, PT, 0x8, 0x0 ;  /* 0x000000000000781c */ /* 0x000fe40003f4e170 */
[----:B------:R-:W-:-:S13]  /*2130*/  ISETP.NE.AND.EX P0, PT, RZ, RZ, PT, P0 ;  /* 0x000000ffff00720c */ /* 0x000fda0003f05300 */
[----:B------:R-:W-:Y:S01]  /*2140*/  @P0 ISETP.NE.U32.AND P1, PT, R0, 0x2, PT ;  /* 0x000000020000080c */ /* 0x000fe20003f25070 */
[----:B------:R-:W-:-:S03]  /*2150*/  @P0 FADD.FTZ R7, R6, R9 ;  /* 0x0000000906070221 */ /* 0x000fc60000010000 */
[----:B------:R-:W-:-:S04]  /*2160*/  @P0 ISETP.NE.AND.EX P1, PT, RZ, RZ, PT, P1 ;  /* 0x000000ffff00020c */ /* 0x000fc80003f25310 */
[----:B------:R-:W-:-:S13]  /*2170*/  @P0 PLOP3.LUT P2, PT, P1, PT, PT, 0x80, 0x0 ;  /* 0x000000000000081c */ /* 0x000fda0000f4f070 */
[----:B------:R-:W-:-:S05]  /*2180*/  @P2 FADD.FTZ R7, R6, R7 ;  /* 0x0000000706072221 */ /* 0x000fca0000010000 */
[----:B------:R-:W-:-:S07]  /*2190*/  @P0 MOV R9, R7 ;  /* 0x0000000700090202 */ /* 0x000fce0000000f00 */
.L_x_110:
[----:B------:R-:W-:Y:S05]  /*21a0*/  BSYNC B1 ;  /* 0x0000000000017941 */ /* 0x000fea0003800000 */
.L_x_109:
[----:B------:R-:W-:Y:S02]  /*21b0*/  F2FP.BF16.F32.PACK_AB R9, RZ, R9 ;  /* 0x00000009ff09723e */ /* 0x000fe400000010ff */
[----:B------:R-:W-:-:S03]  /*21c0*/  IADD3 R3, R3, 0x80, RZ ;  /* 0x0000008003037810 */ /* 0x000fc60007ffe0ff */
[----:B------:R0:W-:Y:S04]  /*21d0*/  STG.E.U16 desc[UR4][R4.64], R9 ;  /* 0x0000000904007986 */ /* 0x0001e8000c101504 */
.L_x_107:
[----:B------:R-:W-:Y:S05]  /*21e0*/  BSYNC B0 ;  /* 0x0000000000007941 */ /* 0x000fea0003800000 */
.L_x_106:
        /* <DEDUP_REMOVED lines=407> */
.L_x_122:
        /* <DEDUP_REMOVED lines=55> */
.L_x_130:
        /* <DEDUP_REMOVED lines=21> */
.L_x_129:
[----:B------:R-:W-:Y:S05]  /*4020*/  BSYNC B4 ;  /* 0x0000000000047941 */ /* 0x000fea0003800000 */
.L_x_128:
        /* <DEDUP_REMOVED lines=17> */
.L_x_132:
[----:B------:R-:W-:Y:S05]  /*4140*/  BSYNC B4 ;  /* 0x0000000000047941 */ /* 0x000fea0003800000 */
.L_x_131:
[----:B------:R-:W-:-:S04]  /*4150*/  ISETP.NE.U32.AND P1, PT, R7, RZ, PT ;  /* 0x000000ff0700720c */ /* 0x000fc80003f25070 */
[----:B------:R-:W-:-:S13]  /*4160*/  ISETP.NE.OR.EX P0, PT, R2, RZ, P0, P1 ;  /* 0x000000ff0200720c */ /* 0x000fda0000705710 */
[----:B------:R-:W-:Y:S05]  /*4170*/  @!P0 BRA `(.L_x_126) ;  /* 0x0000000000248947 */ /* 0x000fea0003800000 */
.L_x_127:
        /* <DEDUP_REMOVED lines=9> */
.L_x_126:
[----:B------:R-:W-:Y:S05]  /*4210*/  BSYNC B2 ;  /* 0x0000000000027941 */ /* 0x000fea0003800000 */
.L_x_125:
        /* <DEDUP_REMOVED lines=13> */
.L_x_124:
[----:B------:R-:W-:Y:S05]  /*42f0*/  BSYNC B3 ;  /* 0x0000000000037941 */ /* 0x000fea0003800000 */
.L_x_123:
[----:B------:R-:W-:Y:S02]  /*4300*/  F2FP.BF16.F32.PACK_AB R9, RZ, R9 ;  /* 0x00000009ff09723e */ /* 0x000fe400000010ff */
[----:B------:R-:W-:-:S03]  /*4310*/  IADD3 R3, R3, 0x80, RZ ;  /* 0x0000008003037810 */ /* 0x000fc60007ffe0ff */
[----:B------:R0:W-:Y:S01]  /*4320*/  STG.E.U16 desc[UR4][R4.64], R9 ;  /* 0x0000000904007986 */ /* 0x0001e2000c101504 */
        /* <DEDUP_REMOVED lines=405> */
.L_x_134:
        /* <DEDUP_REMOVED lines=55> */
.L_x_142:
        /* <DEDUP_REMOVED lines=21> */
.L_x_141:
[----:B------:R-:W-:Y:S05]  /*6140*/  BSYNC B4 ;  /* 0x0000000000047941 */ /* 0x000fea0003800000 */
.L_x_140:
        /* <DEDUP_REMOVED lines=17> */
.L_x_144:
[----:B------:R-:W-:Y:S05]  /*6260*/  BSYNC B4 ;  /* 0x0000000000047941 */ /* 0x000fea0003800000 */
.L_x_143:
[----:B------:R-:W-:-:S04]  /*6270*/  ISETP.NE.U32.AND P1, PT, R7, RZ, PT ;  /* 0x000000ff0700720c */ /* 0x000fc80003f25070 */
[----:B------:R-:W-:-:S13]  /*6280*/  ISETP.NE.OR.EX P0, PT, R2, RZ, P0, P1 ;  /* 0x000000ff0200720c */ /* 0x000fda0000705710 */
[----:B------:R-:W-:Y:S05]  /*6290*/  @!P0 BRA `(.L_x_138) ;  /* 0x0000000000248947 */ /* 0x000fea0003800000 */
.L_x_139:
        /* <DEDUP_REMOVED lines=9> */
.L_x_138:
[----:B------:R-:W-:Y:S05]  /*6330*/  BSYNC B2 ;  /* 0x0000000000027941 */ /* 0x000fea0003800000 */
.L_x_137:
        /* <DEDUP_REMOVED lines=13> */
.L_x_136:
[----:B------:R-:W-:Y:S05]  /*6410*/  BSYNC B3 ;  /* 0x0000000000037941 */ /* 0x000fea0003800000 */
.L_x_135:
[----:B------:R-:W-:Y:S02]  /*6420*/  F2FP.BF16.F32.PACK_AB R9, RZ, R9 ;  /* 0x00000009ff09723e */ /* 0x000fe400000010ff */
[----:B------:R-:W-:-:S03]  /*6430*/  IADD3 R3, R3, 0x80, RZ ;  /* 0x0000008003037810 */ /* 0x000fc60007ffe0ff */
[----:B------:R1:W-:Y:S04]  /*6440*/  STG.E.U16 desc[UR4][R4.64], R9 ;  /* 0x0000000904007986 */ /* 0x0003e8000c101504 */
.L_x_121:
        /* <DEDUP_REMOVED lines=405> */
.L_x_146:
        /* <DEDUP_REMOVED lines=55> */
.L_x_154:
        /* <DEDUP_REMOVED lines=21> */
.L_x_153:
[----:B------:R-:W-:Y:S05]  /*8260*/  BSYNC B4 ;  /* 0x0000000000047941 */ /* 0x000fea0003800000 */
.L_x_152:
        /* <DEDUP_REMOVED lines=17> */
.L_x_156:
[----:B------:R-:W-:Y:S05]  /*8380*/  BSYNC B4 ;  /* 0x0000000000047941 */ /* 0x000fea0003800000 */
.L_x_155:
[----:B------:R-:W-:-:S04]  /*8390*/  ISETP.NE.U32.AND P1, PT, R7, RZ, PT ;  /* 0x000000ff0700720c */ /* 0x000fc80003f25070 */
[----:B------:R-:W-:-:S13]  /*83a0*/  ISETP.NE.OR.EX P0, PT, R2, RZ, P0, P1 ;  /* 0x000000ff0200720c */ /* 0x000fda0000705710 */
[----:B------:R-:W-:Y:S05]  /*83b0*/  @!P0 BRA `(.L_x_150) ;  /* 0x0000000000248947 */ /* 0x000fea0003800000 */
.L_x_151:
        /* <DEDUP_REMOVED lines=9> */
.L_x_150:
[----:B------:R-:W-:Y:S05]  /*8450*/  BSYNC B2 ;  /* 0x0000000000027941 */ /* 0x000fea0003800000 */
.L_x_149:
        /* <DEDUP_REMOVED lines=13> */
.L_x_148:
[----:B------:R-:W-:Y:S05]  /*8530*/  BSYNC B3 ;  /* 0x0000000000037941 */ /* 0x000fea0003800000 */
.L_x_147:
[----:B------:R-:W-:Y:S02]  /*8540*/  F2FP.BF16.F32.PACK_AB R9, RZ, R9 ;  /* 0x00000009ff09723e */ /* 0x000fe400000010ff */
[----:B------:R-:W-:-:S03]  /*8550*/  IADD3 R3, R3, 0x80, RZ ;  /* 0x0000008003037810 */ /* 0x000fc60007ffe0ff */
[----:B------:R0:W-:Y:S04]  /*8560*/  STG.E.U16 desc[UR4][R4.64], R9 ;  /* 0x0000000904007986 */ /* 0x0001e8000c101504 */
.L_x_133:
        /* <DEDUP_REMOVED lines=405> */
.L_x_158:
        /* <DEDUP_REMOVED lines=55> */
.L_x_166:
        /* <DEDUP_REMOVED lines=21> */
.L_x_165:
[----:B------:R-:W-:Y:S05]  /*a380*/  BSYNC B4 ;  /* 0x0000000000047941 */ /* 0x000fea0003800000 */
.L_x_164:
        /* <DEDUP_REMOVED lines=17> */
.L_x_168:
[----:B------:R-:W-:Y:S05]  /*a4a0*/  BSYNC B4 ;  /* 0x0000000000047941 */ /* 0x000fea0003800000 */
.L_x_167:
[----:B------:R-:W-:-:S04]  /*a4b0*/  ISETP.NE.U32.AND P1, PT, R7, RZ, PT ;  /* 0x000000ff0700720c */ /* 0x000fc80003f25070 */
[----:B------:R-:W-:-:S13]  /*a4c0*/  ISETP.NE.OR.EX P0, PT, R2, RZ, P0, P1 ;  /* 0x000000ff0200720c */ /* 0x000fda0000705710 */
[----:B------:R-:W-:Y:S05]  /*a4d0*/  @!P0 BRA `(.L_x_162) ;  /* 0x0000000000248947 */ /* 0x000fea0003800000 */
.L_x_163:
        /* <DEDUP_REMOVED lines=9> */
.L_x_162:
[----:B------:R-:W-:Y:S05]  /*a570*/  BSYNC B2 ;  /* 0x0000000000027941 */ /* 0x000fea0003800000 */
.L_x_161:
        /* <DEDUP_REMOVED lines=13> */
.L_x_160:
[----:B------:R-:W-:Y:S05]  /*a650*/  BSYNC B3 ;  /* 0x0000000000037941 */ /* 0x000fea0003800000 */
.L_x_159:
[----:B------:R-:W-:Y:S02]  /*a660*/  F2FP.BF16.F32.PACK_AB R9, RZ, R9 ;  /* 0x00000009ff09723e */ /* 0x000fe400000010ff */
[----:B------:R-:W-:-:S03]  /*a670*/  IADD3 R3, R3, 0x80, RZ ;  /* 0x0000008003037810 */ /* 0x000fc60007ffe0ff */
[----:B------:R2:W-:Y:S04]  /*a680*/  STG.E.U16 desc[UR4][R4.64], R9 ;  /* 0x0000000904007986 */ /* 0x0005e8000c101504 */
.L_x_145:
        /* <DEDUP_REMOVED lines=406> */
.L_x_170:
        /* <DEDUP_REMOVED lines=55> */
.L_x_178:
        /* <DEDUP_REMOVED lines=21> */
.L_x_177:
[----:B------:R-:W-:Y:S05]  /*c4b0*/  BSYNC B4 ;  /* 0x0000000000047941 */ /* 0x000fea0003800000 */
.L_x_176:
        /* <DEDUP_REMOVED lines=17> */
.L_x_180:
[----:B------:R-:W-:Y:S05]  /*c5d0*/  BSYNC B4 ;  /* 0x0000000000047941 */ /* 0x000fea0003800000 */
.L_x_179:
[----:B------:R-:W-:-:S04]  /*c5e0*/  ISETP.NE.U32.AND P1, PT, R7, RZ, PT ;  /* 0x000000ff0700720c */ /* 0x000fc80003f25070 */
[----:B------:R-:W-:-:S13]  /*c5f0*/  ISETP.NE.OR.EX P0, PT, R2, RZ, P0, P1 ;  /* 0x000000ff0200720c */ /* 0x000fda0000705710 */
[----:B------:R-:W-:Y:S05]  /*c600*/  @!P0 BRA `(.L_x_174) ;  /* 0x0000000000248947 */ /* 0x000fea0003800000 */
.L_x_175:
        /* <DEDUP_REMOVED lines=9> */
.L_x_174:
[----:B------:R-:W-:Y:S05]  /*c6a0*/  BSYNC B2 ;  /* 0x0000000000027941 */ /* 0x000fea0003800000 */
.L_x_173:
        /* <DEDUP_REMOVED lines=13> */
.L_x_172:
[----:B------:R-:W-:Y:S05]  /*c780*/  BSYNC B3 ;  /* 0x0000000000037941 */ /* 0x000fea0003800000 */
.L_x_171:
[----:B------:R-:W-:Y:S02]  /*c790*/  F2FP.BF16.F32.PACK_AB R9, RZ, R9 ;  /* 0x00000009ff09723e */ /* 0x000fe400000010ff */
[----:B------:R-:W-:-:S03]  /*c7a0*/  IADD3 R3, R3, 0x80, RZ ;  /* 0x0000008003037810 */ /* 0x000fc60007ffe0ff */
[----:B------:R1:W-:Y:S04]  /*c7b0*/  STG.E.U16 desc[UR4][R4.64], R9 ;  /* 0x0000000904007986 */ /* 0x0003e8000c101504 */
.L_x_157:
[----:B------:R-:W-:-:S13]  /*c7c0*/  ISETP.GE.AND P0, PT, R3, UR6, PT ;  /* 0x0000000603007c0c */ /* 0x000fda000bf06270 */
[----:B------:R-:W-:Y:S05]  /*c7d0*/  @P0 BREAK B0 ;  /* 0x0000000000000942 */ /* 0x000fea0003800000 */
[----:B------:R-:W-:Y:S05]  /*c7e0*/  @P0 BRA `(.L_x_169) ;  /* 0x0000002000440947 */ /* 0x000fea0003800000 */
[----:B------:R-:W-:Y:S05]  /*c7f0*/  BSYNC B0 ;  /* 0x0000000000007941 */ /* 0x000fea0003800000 */
.L_x_120:
        /* <DEDUP_REMOVED lines=403> */
.L_x_181:
        /* <DEDUP_REMOVED lines=55> */
.L_x_189:
        /* <DEDUP_REMOVED lines=21> */
.L_x_188:
[----:B------:R-:W-:Y:S05]  /*e5f0*/  BSYNC B4 ;  /* 0x0000000000047941 */ /* 0x000fea0003800000 */
.L_x_187:
        /* <DEDUP_REMOVED lines=17> */
.L_x_191:
[----:B------:R-:W-:Y:S05]  /*e710*/  BSYNC B4 ;  /* 0x0000000000047941 */ /* 0x000fea0003800000 */
.L_x_190:
[----:B------:R-:W-:-:S04]  /*e720*/  ISETP.NE.U32.AND P1, PT, R7, RZ, PT ;  /* 0x000000ff0700720c */ /* 0x000fc80003f25070 */
[----:B------:R-:W-:-:S13]  /*e730*/  ISETP.NE.OR.EX P0, PT, R2, RZ, P0, P1 ;  /* 0x000000ff0200720c */ /* 0x000fda0000705710 */
[----:B------:R-:W-:Y:S05]  /*e740*/  @!P0 BRA `(.L_x_185) ;  /* 0x0000000000248947 */ /* 0x000fea0003800000 */
.L_x_186:
        /* <DEDUP_REMOVED lines=9> */
.L_x_185:
[----:B------:R-:W-:Y:S05]  /*e7e0*/  BSYNC B2 ;  /* 0x0000000000027941 */ /* 0x000fea0003800000 */
.L_x_184:
        /* <DEDUP_REMOVED lines=13> */
.L_x_183:
[----:B------:R-:W-:Y:S05]  /*e8c0*/  BSYNC B3 ;  /* 0x0000000000037941 */ /* 0x000fea0003800000 */
.L_x_182:
[----:B------:R-:W-:Y:S02]  /*e8d0*/  F2FP.BF16.F32.PACK_AB R9, RZ, R9 ;  /* 0x00000009ff09723e */ /* 0x000fe400000010ff */
[----:B------:R-:W-:-:S03]  /*e8e0*/  IADD3 R3, R3, 0x80, RZ ;  /* 0x0000008003037810 */ /* 0x000fc60007ffe0ff */
[----:B------:R3:W-:Y:S04]  /*e8f0*/  STG.E.U16 desc[UR4][R4.64], R9 ;  /* 0x0000000904007986 */ /* 0x0007e8000c101504 */
.L_x_169:
[----:B------:R-:W-:Y:S05]  /*e900*/  BSYNC B1 ;  /* 0x0000000000017941 */ /* 0x000fea0003800000 */
.L_x_119:
        /* <DEDUP_REMOVED lines=406> */
.L_x_192:
        /* <DEDUP_REMOVED lines=26> */
[----:B------:R-:W-:Y:S02]  /*10410*/  IADD3 R3, R7, R3, RZ ;  /* 0x0000000307037210 */ /* 0x000fe40007ffe0ff */
[----:B------:R-:W-:Y:S02]  /*10420*/  IADD3 R2, P1, R5, UR6, RZ ;  /* 0x0000000605027c10 */ /* 0x000fe4000ff3e0ff */
[----:B------:R-:W-:Y:S02]  /*10430*/  LEA.HI.X R9, R6, R0, R3, 0x1, P2 ;  /* 0x0000000006097211 */ /* 0x000fe400010f0c03 */
[----:B------:R-:W-:Y:S02]  /*10440*/  IADD3.X R3, RZ, UR7, RZ, P1, !PT ;  /* 0x00000007ff037c10 */ /* 0x000fe40008ffe4ff */
[----:B------:R-:W-:Y:S01]  /*10450*/  MOV R7, RZ ;  /* 0x000000ff00077202 */ /* 0x000fe20000000f00 */
        /* <DEDUP_REMOVED lines=24> */
.L_x_200:
        /* <DEDUP_REMOVED lines=21> */
.L_x_199:
[----:B------:R-:W-:Y:S05]  /*10730*/  BSYNC B3 ;  /* 0x0000000000037941 */ /* 0x000fea0003800000 */
.L_x_198:
        /* <DEDUP_REMOVED lines=17> */
.L_x_202:
[----:B------:R-:W-:Y:S05]  /*10850*/  BSYNC B3 ;  /* 0x0000000000037941 */ /* 0x000fea0003800000 */
.L_x_201:
[----:B------:R-:W-:-:S04]  /*10860*/  ISETP.NE.U32.AND P1, PT, R5, RZ, PT ;  /* 0x000000ff0500720c */ /* 0x000fc80003f25070 */
[----:B------:R-:W-:-:S13]  /*10870*/  ISETP.NE.OR.EX P0, PT, R6, RZ, P0, P1 ;  /* 0x000000ff0600720c */ /* 0x000fda0000705710 */
[----:B------:R-:W-:Y:S05]  /*10880*/  @!P0 BRA `(.L_x_196) ;  /* 0x0000000000248947 */ /* 0x000fea0003800000 */
.L_x_197:
        /* <DEDUP_REMOVED lines=9> */
.L_x_196:
[----:B------:R-:W-:Y:S05]  /*10920*/  BSYNC B2 ;  /* 0x0000000000027941 */ /* 0x000fea0003800000 */
.L_x_195:
        /* <DEDUP_REMOVED lines=13> */
.L_x_194:
[----:B------:R-:W-:Y:S05]  /*10a00*/  BSYNC B1 ;  /* 0x0000000000017941 */ /* 0x000fea0003800000 */
.L_x_193:
[----:B------:R-:W-:-:S05]  /*10a10*/  F2FP.BF16.F32.PACK_AB R7, RZ, R7 ;  /* 0x00000007ff07723e */ /* 0x000fca00000010ff */
[----:B------:R-:W-:Y:S01]  /*10a20*/  STG.E.U16 desc[UR4][R2.64], R7 ;  /* 0x0000000702007986 */ /* 0x000fe2000c101504 */
[----:B------:R-:W-:Y:S05]  /*10a30*/  EXIT ;  /* 0x000000000000794d */ /* 0x000fea0003800000 */
.L_x_203:
        /* <DEDUP_REMOVED lines=12> */
.L_x_18526:


//--------------------- .text._ZN2at6native73_GLOBAL__N__c8866d80_35_SparseBinaryOpIntersectionKernel_cu_9e10b42f_311112apply_kernelILi128ELi8EZNS1_29binary_op_intersection_kernelINS1_9LhsProjOpEN3c104HalfElEEvRNS_14TensorIteratorEllRKNS_6TensorEbEUliE_EEviT1_ --------------------------
	.section	.text._ZN2at6native73_GLOBAL__N__c8866d80_35_SparseBinaryOpIntersectionKernel_cu_9e10b42f_311112apply_kernelILi128ELi8EZNS1_29binary_op_intersection_kernelINS1_9LhsProjOpEN3c104HalfElEEvRNS_14TensorIteratorEllRKNS_6TensorEbEUliE_EEviT1_,"ax",@progbits
	.align	128
.text._ZN2at6native73_GLOBAL__N__c8866d80_35_SparseBinaryOpIntersectionKernel_cu_9e10b42f_311112apply_kernelILi128ELi8EZNS1_29binary_op_intersection_kernelINS1_9LhsProjOpEN3c104HalfElEEvRNS_14TensorIteratorEllRKNS_6TensorEbEUliE_EEviT1_:
        .type           _ZN2at6native73_GLOBAL__N__c8866d80_35_SparseBinaryOpIntersectionKernel_cu_9e10b42f_311112apply_kernelILi128ELi8EZNS1_29binary_op_intersection_kernelINS1_9LhsProjOpEN3c104HalfElEEvRNS_14TensorIteratorEllRKNS_6TensorEbEUliE_EEviT1_,@function
        .size           _ZN2at6native73_GLOBAL__N__c8866d80_35_SparseBinaryOpIntersectionKernel_cu_9e10b42f_311112apply_kernelILi128ELi8EZNS1_29binary_op_intersection_kernelINS1_9LhsProjOpEN3c104HalfElEEvRNS_14TensorIteratorEllRKNS_6TensorEbEUliE_EEviT1_,(.L_x_18527 - _ZN2at6native73_GLOBAL__N__c8866d80_35_SparseBinaryOpIntersectionKernel_cu_9e10b42f_311112apply_kernelILi128ELi8EZNS1_29binary_op_intersection_kernelINS1_9LhsProjOpEN3c104HalfElEEvRNS_14TensorIteratorEllRKNS_6TensorEbEUliE_EEviT1_)
        .other          _ZN2at6native73_GLOBAL__N__c8866d80_35_SparseBinaryOpIntersectionKernel_cu_9e10b42f_311112apply_kernelILi128ELi8EZNS1_29binary_op_intersection_kernelINS1_9LhsProjOpEN3c104HalfElEEvRNS_14TensorIteratorEllRKNS_6TensorEbEUliE_EEviT1_,@"STO_CUDA_ENTRY STV_DEFAULT"
_ZN2at6native73_GLOBAL__N__c8866d80_35_SparseBinaryOpIntersectionKernel_cu_9e10b42f_311112apply_kernelILi128ELi8EZNS1_29binary_op_intersection_kernelINS1_9LhsProjOpEN3c104HalfElEEvRNS_14TensorIteratorEllRKNS_6TensorEbEUliE_EEviT1_:
        /* <DEDUP_REMOVED lines=417> */
.L_x_206:
        /* <DEDUP_REMOVED lines=39> */
[----:B------:R-:W-:Y:S01]  /*1c80*/  LOP3.LUT R0, R15, 0x3, RZ, 0xc0, !PT ;  /* 0x000000030f007812 */ /* 0x000fe200078ec0ff */
[----:B--2---:R-:W-:-:S10]  /*1c90*/  HADD2.F32 R6, -RZ, R6.H0_H0 ;  /* 0x20000006ff067230 */ /* 0x004fd40000004100 */
        /* <DEDUP_REMOVED lines=14> */
.L_x_214:
        /* <DEDUP_REMOVED lines=21> */
.L_x_213:
[----:B------:R-:W-:Y:S05]  /*1ed0*/  BSYNC B3 ;  /* 0x0000000000037941 */ /* 0x000fea0003800000 */
.L_x_212:
        /* <DEDUP_REMOVED lines=17> */
.L_x_216:
[----:B------:R-:W-:Y:S05]  /*1ff0*/  BSYNC B3 ;  /* 0x0000000000037941 */ /* 0x000fea0003800000 */
.L_x_215:
[----:B------:R-:W-:-:S04]  /*2000*/  ISETP.NE.U32.AND P1, PT, R7, RZ, PT ;  /* 0x000000ff0700720c */ /* 0x000fc80003f25070 */
[----:B------:R-:W-:-:S13]  /*2010*/  ISETP.NE.OR.EX P0, PT, R2, RZ, P0, P1 ;  /* 0x000000ff0200720c */ /* 0x000fda0000705710 */
[----:B------:R-:W-:Y:S05]  /*2020*/  @!P0 BRA `(.L_x_210) ;  /* 0x0000000000248947 */ /* 0x000fea0003800000 */
.L_x_211:
        /* <DEDUP_REMOVED lines=9> */
.L_x_210:
[----:B------:R-:W-:Y:S05]  /*20c0*/  BSYNC B2 ;  /* 0x0000000000027941 */ /* 0x000fea0003800000 */
.L_x_209:
        /* <DEDUP_REMOVED lines=13> */
.L_x_208:
[----:B------:R-:W-:Y:S05]  /*21a0*/  BSYNC B1 ;  /* 0x0000000000017941 */ /* 0x000fea0003800000 */
.L_x_207:
[----:B------:R-:W-:Y:S02]  /*21b0*/  F2FP.F16.F32.PACK_AB R9, RZ, R9 ;  /* 0x00000009ff09723e */ /* 0x000fe400000000ff */
[----:B------:R-:W-:-:S03]  /*21c0*/  IADD3 R3, R3, 0x80, RZ ;  /* 0x0000008003037810 */ /* 0x000fc60007ffe0ff */
[----:B------:R0:W-:Y:S04]  /*21d0*/  STG.E.U16 desc[UR4][R4.64], R9 ;  /* 0x0000000904007986 */ /* 0x0001e8000c101504 */
.L_x_205:
[----:B------:R-:W-:Y:S05]  /*21e0*/  BSYNC B0 ;  /* 0x0000000000007941 */ /* 0x000fea0003800000 */
.L_x_204:
        /* <DEDUP_REMOVED lines=407> */
.L_x_220:
        /* <DEDUP_REMOVED lines=55> */
.L_x_228:
        /* <DEDUP_REMOVED lines=21> */
.L_x_227:
[----:B------:R-:W-:Y:S05]  /*4020*/  BSYNC B4 ;  /* 0x0000000000047941 */ /* 0x000fea0003800000 */
.L_x_226:
        /* <DEDUP_REMOVED lines=17> */
.L_x_230:
[----:B------:R-:W-:Y:S05]  /*4140*/  BSYNC B4 ;  /* 0x0000000000047941 */ /* 0x000fea0003800000 */
.L_x_229:
[----:B------:R-:W-:-:S04]  /*4150*/  ISETP.NE.U32.AND P1, PT, R7, RZ, PT ;  /* 0x000000ff0700720c */ /* 0x000fc80003f25070 */
[----:B------:R-:W-:-:S13]  /*4160*/  ISETP.NE.OR.EX P0, PT, R2, RZ, P0, P1 ;  /* 0x000000ff0200720c */ /* 0x000fda0000705710 */
[----:B------:R-:W-:Y:S05]  /*4170*/  @!P0 BRA `(.L_x_224) ;  /* 0x0000000000248947 */ /* 0x000fea0003800000 */
.L_x_225:
        /* <DEDUP_REMOVED lines=9> */
.L_x_224:
[----:B------:R-:W-:Y:S05]  /*4210*/  BSYNC B2 ;  /* 0x0000000000027941 */ /* 0x000fea0003800000 */
.L_x_223:
        /* <DEDUP_REMOVED lines=13> */
.L_x_222:
[----:B------:R-:W-:Y:S05]  /*42f0*/  BSYNC B3 ;  /* 0x0000000000037941 */ /* 0x000fea0003800000 */
.L_x_221:
[----:B------:R-:W-:Y:S02]  /*4300*/  F2FP.F16.F32.PACK_AB R9, RZ, R9 ;  /* 0x00000009ff09723e */ /* 0x000fe400000000ff */
        /* <DEDUP_REMOVED lines=407> */
.L_x_232:
        /* <DEDUP_REMOVED lines=55> */
.L_x_240:
        /* <DEDUP_REMOVED lines=21> */
.L_x_239:
[----:B------:R-:W-:Y:S05]  /*6140*/  BSYNC B4 ;  /* 0x0000000000047941 */ /* 0x000fea0003800000 */
.L_x_238:
        /* <DEDUP_REMOVED lines=17> */
.L_x_242:
[----:B------:R-:W-:Y:S05]  /*6260*/  BSYNC B4 ;  /* 0x0000000000047941 */ /* 0x000fea0003800000 */
.L_x_241:
[----:B------:R-:W-:-:S04]  /*6270*/  ISETP.NE.U32.AND P1, PT, R7, RZ, PT ;  /* 0x000000ff0700720c */ /* 0x000fc80003f25070 */
[----:B------:R-:W-:-:S13]  /*6280*/  ISETP.NE.OR.EX P0, PT, R2, RZ, P0, P1 ;  /* 0x000000ff0200720c */ /* 0x000fda0000705710 */
[----:B------:R-:W-:Y:S05]  /*6290*/  @!P0 BRA `(.L_x_236) ;  /* 0x0000000000248947 */ /* 0x000fea0003800000 */
.L_x_237:
        /* <DEDUP_REMOVED lines=9> */
.L_x_236:
[----:B------:R-:W-:Y:S05]  /*6330*/  BSYNC B2 ;  /* 0x0000000000027941 */ /* 0x000fea0003800000 */
.L_x_235:
        /* <DEDUP_REMOVED lines=13> */
.L_x_234:
[----:B------:R-:W-:Y:S05]  /*6410*/  BSYNC B3 ;  /* 0x0000000000037941 */ /* 0x000fea0003800000 */
.L_x_233:
[----:B------:R-:W-:Y:S02]  /*6420*/  F2FP.F16.F32.PACK_AB R9, RZ, R9 ;  /* 0x00000009ff09723e */ /* 0x000fe400000000ff */
[----:B------:R-:W-:-:S03]  /*6430*/  IADD3 R3, R3, 0x80, RZ ;  /* 0x0000008003037810 */ /* 0x000fc60007ffe0ff */
[----:B------:R1:W-:Y:S04]  /*6440*/  STG.E.U16 desc[UR4][R4.64], R9 ;  /* 0x0000000904007986 */ /* 0x0003e8000c101504 */
.L_x_219:
        /* <DEDUP_REMOVED lines=405> */
.L_x_244:
        /* <DEDUP_REMOVED lines=55> */
.L_x_252:
        /* <DEDUP_REMOVED lines=21> */
.L_x_251:
[----:B------:R-:W-:Y:S05]  /*8260*/  BSYNC B4 ;  /* 0x0000000000047941 */ /* 0x000fea0003800000 */
.L_x_250:
        /* <DEDUP_REMOVED lines=17> */
.L_x_254:
[----:B------:R-:W-:Y:S05]  /*8380*/  BSYNC B4 ;  /* 0x0000000000047941 */ /* 0x000fea0003800000 */
.L_x_253:
[----:B------:R-:W-:-:S04]  /*8390*/  ISETP.NE.U32.AND P1, PT, R7, RZ, PT ;  /* 0x000000ff0700720c */ /* 0x000fc80003f25070 */
[----:B------:R-:W-:-:S13]  /*83a0*/  ISETP.NE.OR.EX P0, PT, R2, RZ, P0, P1 ;  /* 0x000000ff0200720c */ /* 0x000fda0000705710 */
[----:B------:R-:W-:Y:S05]  /*83b0*/  @!P0 BRA `(.L_x_248) ;  /* 0x0000000000248947 */ /* 0x000fea0003800000 */
.L_x_249:
        /* <DEDUP_REMOVED lines=9> */
.L_x_248:
[----:B------:R-:W-:Y:S05]  /*8450*/  BSYNC B2 ;  /* 0x0000000000027941 */ /* 0x000fea0003800000 */
.L_x_247:
        /* <DEDUP_REMOVED lines=13> */
.L_x_246:
[----:B------:R-:W-:Y:S05]  /*8530*/  BSYNC B3 ;  /* 0x0000000000037941 */ /* 0x000fea0003800000 */
.L_x_245:
[----:B------:R-:W-:Y:S02]  /*8540*/  F2FP.F16.F32.PACK_AB R9, RZ, R9 ;  /* 0x00000009ff09723e */ /* 0x000fe400000000ff */
[----:B------:R-:W-:-:S03]  /*8550*/  IADD3 R3, R3, 0x80, RZ ;  /* 0x0000008003037810 */ /* 0x000fc60007ffe0ff */
[----:B------:R0:W-:Y:S04]  /*8560*/  STG.E.U16 desc[UR4][R4.64], R9 ;  /* 0x0000000904007986 */ /* 0x0001e8000c101504 */
.L_x_231:
        /* <DEDUP_REMOVED lines=405> */
.L_x_256:
        /* <DEDUP_REMOVED lines=55> */
.L_x_264:
        /* <DEDUP_REMOVED lines=21> */
.L_x_263:
[----:B------:R-:W-:Y:S05]  /*a380*/  BSYNC B4 ;  /* 0x0000000000047941 */ /* 0x000fea0003800000 */
.L_x_262:
        /* <DEDUP_REMOVED lines=17> */
.L_x_266:
[----:B------:R-:W-:Y:S05]  /*a4a0*/  BSYNC B4 ;  /* 0x0000000000047941 */ /* 0x000fea0003800000 */
.L_x_265:
[----:B------:R-:W-:-:S04]  /*a4b0*/  ISETP.NE.U32.AND P1, PT, R7, RZ, PT ;  /* 0x000000ff0700720c */ /* 0x000fc80003f25070 */
[----:B------:R-:W-:-:S13]  /*a4c0*/  ISETP.NE.OR.EX P0, PT, R2, RZ, P0, P1 ;  /* 0x000000ff0200720c */ /* 0x000fda0000705710 */
[----:B------:R-:W-:Y:S05]  /*a4d0*/  @!P0 BRA `(.L_x_260) ;  /* 0x0000000000248947 */ /* 0x000fea0003800000 */
.L_x_261:
        /* <DEDUP_REMOVED lines=9> */
.L_x_260:
[----:B------:R-:W-:Y:S05]  /*a570*/  BSYNC B2 ;  /* 0x0000000000027941 */ /* 0x000fea0003800000 */
.L_x_259:
        /* <DEDUP_REMOVED lines=13> */
.L_x_258:
[----:B------:R-:W-:Y:S05]  /*a650*/  BSYNC B3 ;  /* 0x0000000000037941 */ /* 0x000fea0003800000 */
.L_x_257:
[----:B------:R-:W-:Y:S02]  /*a660*/  F2FP.F16.F32.PACK_AB R9, RZ, R9 ;  /* 0x00000009ff09723e */ /* 0x000fe400000000ff */
[----:B------:R-:W-:-:S03]  /*a670*/  IADD3 R3, R3, 0x80, RZ ;  /* 0x0000008003037810 */ /* 0x000fc60007ffe0ff */
[----:B------:R2:W-:Y:S04]  /*a680*/  STG.E.U16 desc[UR4][R4.64], R9 ;  /* 0x0000000904007986 */ /* 0x0005e8000c101504 */
.L_x_243:
        /* <DEDUP_REMOVED lines=406> */
.L_x_268:
        /* <DEDUP_REMOVED lines=55> */
.L_x_276:
        /* <DEDUP_REMOVED lines=21> */
.L_x_275:
[----:B------:R-:W-:Y:S05]  /*c4b0*/  BSYNC B4 ;  /* 0x0000000000047941 */ /* 0x000fea0003800000 */
.L_x_274:
        /* <DEDUP_REMOVED lines=17> */
.L_x_278:
[----:B------:R-:W-:Y:S05]  /*c5d0*/  BSYNC B4 ;  /* 0x0000000000047941 */ /* 0x000fea0003800000 */
.L_x_277:
[----:B------:R-:W-:-:S04]  /*c5e0*/  ISETP.NE.U32.AND P1, PT, R7, RZ, PT ;  /* 0x000000ff0700720c */ /* 0x000fc80003f25070 */
[----:B------:R-:W-:-:S13]  /*c5f0*/  ISETP.NE.OR.EX P0, PT, R2, RZ, P0, P1 ;  /* 0x000000ff0200720c */ /* 0x000fda0000705710 */
[----:B------:R-:W-:Y:S05]  /*c600*/  @!P0 BRA `(.L_x_272) ;  /* 0x0000000000248947 */ /* 0x000fea0003800000 */
.L_x_273:
        /* <DEDUP_REMOVED lines=9> */
.L_x_272:
[----:B------:R-:W-:Y:S05]  /*c6a0*/  BSYNC B2 ;  /* 0x0000000000027941 */ /* 0x000fea0003800000 */
.L_x_271:
        /* <DEDUP_REMOVED lines=13> */
.L_x_270:
[----:B------:R-:W-:Y:S05]  /*c780*/  BSYNC B3 ;  /* 0x0000000000037941 */ /* 0x000fea0003800000 */
.L_x_269:
[----:B------:R-:W-:Y:S02]  /*c790*/  F2FP.F16.F32.PACK_AB R9, RZ, R9 ;  /* 0x00000009ff09723e */ /* 0x000fe400000000ff */
[----:B------:R-:W-:-:S03]  /*c7a0*/  IADD3 R3, R3, 0x80, RZ ;  /* 0x0000008003037810 */ /* 0x000fc60007ffe0ff */
[----:B------:R1:W-:Y:S04]  /*c7b0*/  STG.E.U16 desc[UR4][R4.64], R9 ;  /* 0x0000000904007986 */ /* 0x0003e8000c101504 */
.L_x_255:
[----:B------:R-:W-:-:S13]  /*c7c0*/  ISETP.GE.AND P0, PT, R3, UR6, PT ;  /* 0x0000000603007c0c */ /* 0x000fda000bf06270 */
[----:B------:R-:W-:Y:S05]  /*c7d0*/  @P0 BREAK B0 ;  /* 0x0000000000000942 */ /* 0x000fea0003800000 */
[----:B------:R-:W-:Y:S05]  /*c7e0*/  @P0 BRA `(.L_x_267) ;  /* 0x0000002000440947 */ /* 0x000fea0003800000 */
[----:B------:R-:W-:Y:S05]  /*c7f0*/  BSYNC B0 ;  /* 0x0000000000007941 */ /* 0x000fea0003800000 */
.L_x_218:
        /* <DEDUP_REMOVED lines=403> */
.L_x_279:
        /* <DEDUP_REMOVED lines=55> */
.L_x_287:
        /* <DEDUP_REMOVED lines=21> */
.L_x_286:
[----:B------:R-:W-:Y:S05]  /*e5f0*/  BSYNC B4 ;  /* 0x0000000000047941 */ /* 0x000fea0003800000 */
.L_x_285:
        /* <DEDUP_REMOVED lines=17> */
.L_x_289:
[----:B------:R-:W-:Y:S05]  /*e710*/  BSYNC B4 ;  /* 0x0000000000047941 */ /* 0x000fea0003800000 */
.L_x_288:
[----:B------:R-:W-:-:S04]  /*e720*/  ISETP.NE.U32.AND P1, PT, R7, RZ, PT ;  /* 0x000000ff0700720c */ /* 0x000fc80003f25070 */
[----:B------:R-:W-:-:S13]  /*e730*/  ISETP.NE.OR.EX P0, PT, R2, RZ, P0, P1 ;  /* 0x000000ff0200720c */ /* 0x000fda0000705710 */
[----:B------:R-:W-:Y:S05]  /*e740*/  @!P0 BRA `(.L_x_283) ;  /* 0x0000000000248947 */ /* 0x000fea0003800000 */
.L_x_284:
        /* <DEDUP_REMOVED lines=9> */
.L_x_283:
[----:B------:R-:W-:Y:S05]  /*e7e0*/  BSYNC B2 ;  /* 0x0000000000027941 */ /* 0x000fea0003800000 */
.L_x_282:
        /* <DEDUP_REMOVED lines=13> */
.L_x_281:
[----:B------:R-:W-:Y:S05]  /*e8c0*/  BSYNC B3 ;  /* 0x0000000000037941 */ /* 0x000fea0003800000 */
.L_x_280:
[----:B------:R-:W-:Y:S02]  /*e8d0*/  F2FP.F16.F32.PACK_AB R9, RZ, R9 ;  /* 0x00000009ff09723e */ /* 0x000fe400000000ff */
[----:B------:R-:W-:-:S03]  /*e8e0*/  IADD3 R3, R3, 0x80, RZ ;  /* 0x0000008003037810 */ /* 0x000fc60007ffe0ff */
[----:B------:R3:W-:Y:S04]  /*e8f0*/  STG.E.U16 desc[UR4][R4.64], R9 ;  /* 0x0000000904007986 */ /* 0x0007e8000c101504 */
.L_x_267:
[----:B------:R-:W-:Y:S05]  /*e900*/  BSYNC B1 ;  /* 0x0000000000017941 */ /* 0x000fea0003800000 */
.L_x_217:
        /* <DEDUP_REMOVED lines=406> */
.L_x_290:
        /* <DEDUP_REMOVED lines=55> */
.L_x_298:
        /* <DEDUP_REMOVED lines=21> */
.L_x_297:
[----:B------:R-:W-:Y:S05]  /*10730*/  BSYNC B3 ;  /* 0x0000000000037941 */ /* 0x000fea0003800000 */
.L_x_296:
        /* <DEDUP_REMOVED lines=17> */
.L_x_300:
[----:B------:R-:W-:Y:S05]  /*10850*/  BSYNC B3 ;  /* 0x0000000000037941 */ /* 0x000fea0003800000 */
.L_x_299:
[----:B------:R-:W-:-:S04]  /*10860*/  ISETP.NE.U32.AND P1, PT, R5, RZ, PT ;  /* 0x000000ff0500720c */ /* 0x000fc80003f25070 */
[----:B------:R-:W-:-:S13]  /*10870*/  ISETP.NE.OR.EX P0, PT, R6, RZ, P0, P1 ;  /* 0x000000ff0600720c */ /* 0x000fda0000705710 */
[----:B------:R-:W-:Y:S05]  /*10880*/  @!P0 BRA `(.L_x_294) ;  /* 0x0000000000248947 */ /* 0x000fea0003800000 */
.L_x_295:
        /* <DEDUP_REMOVED lines=9> */
.L_x_294:
[----:B------:R-:W-:Y:S05]  /*10920*/  BSYNC B2 ;  /* 0x0000000000027941 */ /* 0x000fea0003800000 */
.L_x_293:
        /* <DEDUP_REMOVED lines=13> */
.L_x_292:
[----:B------:R-:W-:Y:S05]  /*10a00*/  BSYNC B1 ;  /* 0x0000000000017941 */ /* 0x000fea0003800000 */
.L_x_291:
[----:B------:R-:W-:-:S05]  /*10a10*/  F2FP.F16.F32.PACK_AB R7, RZ, R7 ;  /* 0x00000007ff07723e */ /* 0x000fca00000000ff */
[----:B------:R-:W-:Y:S01]  /*10a20*/  STG.E.U16 desc[UR4][R2.64], R7 ;  /* 0x0000000702007986 */ /* 0x000fe2000c101504 */
[----:B------:R-:W-:Y:S05]  /*10a30*/  EXIT ;  /* 0x000000000000794d */ /* 0x000fea0003800000 */
.L_x_301:
        /* <DEDUP_REMOVED lines=12> */
.L_x_18527:


//--------------------- .text._ZN2at6native73_GLOBAL__N__c8866d80_35_SparseBinaryOpIntersectionKernel_cu_9e10b42f_311112apply_kernelILi128ELi8EZNS1_29binary_op_intersection_kernelINS1_9LhsProjOpEblEEvRNS_14TensorIteratorEllRKNS_6TensorEbEUliE_EEviT1_ --------------------------
	.section	.text._ZN2at6native73_GLOBAL__N__c8866d80_35_SparseBinaryOpIntersectionKernel_cu_9e10b42f_311112apply_kernelILi128ELi8EZNS1_29binary_op_intersection_kernelINS1_9LhsProjOpEblEEvRNS_14TensorIteratorEllRKNS_6TensorEbEUliE_EEviT1_,"ax",@progbits
	.align	128
.text._ZN2at6native73_GLOBAL__N__c8866d80_35_SparseBinaryOpIntersectionKernel_cu_9e10b42f_311112apply_kernelILi128ELi8EZNS1_29binary_op_intersection_kernelINS1_9LhsProjOpEblEEvRNS_14TensorIteratorEllRKNS_6TensorEbEUliE_EEviT1_:
        .type           _ZN2at6native73_GLOBAL__N__c8866d80_35_SparseBinaryOpIntersectionKernel_cu_9e10b42f_311112apply_kernelILi128ELi8EZNS1_29binary_op_intersection_kernelINS1_9LhsProjOpEblEEvRNS_14TensorIteratorEllRKNS_6TensorEbEUliE_EEviT1_,@function
        .size           _ZN2at6native73_GLOBAL__N__c8866d80_35_SparseBinaryOpIntersectionKernel_cu_9e10b42f_311112apply_kernelILi128ELi8EZNS1_29binary_op_intersection_kernelINS1_9LhsProjOpEblEEvRNS_14TensorIteratorEllRKNS_6TensorEbEUliE_EEviT1_,(.L_x_18528 - _ZN2at6native73_GLOBAL__N__c8866d80_35_SparseBinaryOpIntersectionKernel_cu_9e10b42f_311112apply_kernelILi128ELi8EZNS1_29binary_op_intersection_kernelINS1_9LhsProjOpEblEEvRNS_14TensorIteratorEllRKNS_6TensorEbEUliE_EEviT1_)
        .other          _ZN2at6native73_GLOBAL__N__c8866d80_35_SparseBinaryOpIntersectionKernel_cu_9e10b42f_311112apply_kernelILi128ELi8EZNS1_29binary_op_intersection_kernelINS1_9LhsProjOpEblEEvRNS_14TensorIteratorEllRKNS_6TensorEbEUliE_EEviT1_,@"STO_CUDA_ENTRY STV_DEFAULT"
_ZN2at6native73_GLOBAL__N__c8866d80_35_SparseBinaryOpIntersectionKernel_cu_9e10b42f_311112apply_kernelILi128ELi8EZNS1_29binary_op_intersection_kernelINS1_9LhsProjOpEblEEvRNS_14TensorIteratorEllRKNS_6TensorEbEUliE_EEviT1_:
[----:B------:R-:W-:Y:S01]  /*0000*/  LDC R1, c[0x0][0x28] ;  /* 0x00000a00ff017b82 */ /* 0x000fe20000000800 */
[----:B------:R-:W0:Y:S01]  /*0010*/  S2R R3, SR_CTAID.X ;  /* 0x0000000000037919 */ /* 0x000e220000002500 */
[----:B------:R-:W-:Y:S01]  /*0020*/  ULDC UR6, c[0x0][0x210] ;  /* 0x0000840000067ab9 */ /* 0x000fe20000000800 */
[----:B------:R-:W-:Y:S01]  /*0030*/  ULDC.64 UR4, c[0x0][0x208] ;  /* 0x0000820000047ab9 */ /* 0x000fe20000000a00 */
[----:B------:R-:W-:Y:S01]  /*0040*/  BSSY B2, `(.L_x_302) ;  /* 0x000023f000027945 */ /* 0x000fe20003800000 */
[----:B------:R-:W0:Y:S02]  /*0050*/  S2R R0, SR_TID.X ;  /* 0x0000000000007919 */ /* 0x000e240000002100 */
[----:B0-----:R-:W-:-:S05]  /*0060*/  IMAD R3, R3, 0x400, R0 ;  /* 0x0000040003037824 */ /* 0x001fca00078e0200 */
[----:B------:R-:W-:-:S13]  /*0070*/  ISETP.GE.AND P0, PT, R3, UR6, PT ;  /* 0x0000000603007c0c */ /* 0x000fda000bf06270 */
[----:B------:R-:W-:Y:S05]  /*0080*/  @P0 BRA `(.L_x_303) ;  /* 0x0000002000e80947 */ /* 0x000fea0003800000 */
[----:B------:R-:W0:Y:S01]  /*0090*/  LDC R7, c[0x0][0x218] ;  /* 0x00008600ff077b82 */ /* 0x000e220000000800 */
[----:B------:R-:W-:Y:S01]  /*00a0*/  HFMA2.MMA R6, -RZ, RZ, 0, 0 ;  /* 0x00000000ff067435 */ /* 0x000fe200000001ff */
[----:B------:R-:W-:Y:S01]  /*00b0*/  IMAD.MOV.U32 R0, RZ, RZ, RZ ;  /* 0x000000ffff007224 */ /* 0x000fe200078e00ff */
[----:B------:R-:W-:Y:S01]  /*00c0*/  CS2R R4, SRZ ;  /* 0x0000000000047805 */ /* 0x000fe2000001ff00 */
[----:B------:R-:W-:Y:S01]  /*00d0*/  IMAD.MOV.U32 R2, RZ, RZ, RZ ;  /* 0x000000ffff027224 */ /* 0x000fe200078e00ff */
[----:B0-----:R-:W-:-:S13]  /*00e0*/  ISETP.NE.AND P0, PT, R7, RZ, PT ;  /* 0x000000ff0700720c */ /* 0x001fda0003f05270 */
[----:B------:R-:W-:Y:S05]  /*00f0*/  @!P0 BRA `(.L_x_304) ;  /* 0x0000001800488947 */ /* 0x000fea0003800000 */
[----:B------:R-:W-:Y:S01]  /*0100*/  MOV R5, R3 ;  /* 0x0000000300057202 */ /* 0x000fe20000000f00 */
[----:B------:R-:W-:Y:S01]  /*0110*/  IMAD.MOV.U32 R4, RZ, RZ, RZ ;  /* 0x000000ffff047224 */ /* 0x000fe200078e00ff */
[----:B------:R-:W-:Y:S01]  /*0120*/  ULDC.64 UR8, c[0x0][0x220] ;  /* 0x0000880000087ab9 */ /* 0x000fe20000000a00 */
[----:B------:R-:W-:Y:S01]  /*0130*/  ISETP.NE.AND P0, PT, R7, 0x1, PT ;  /* 0x000000010700780c */ /* 0x000fe20003f05270 */
[----:B------:R-:W-:Y:S01]  /*0140*/  ULDC UR7, c[0x0][0x21c] ;  /* 0x0000870000077ab9 */ /* 0x000fe20000000800 */
[----:B------:R-:W-:Y:S01]  /*0150*/  IMAD.HI.U32 R10, R3, UR8, R4 ;  /* 0x00000008030a7c27 */ /* 0x000fe2000f8e0004 */
[----:B------:R-:W-:-:S04]  /*0160*/  ULDC UR10, c[0x0][0x350] ;  /* 0x0000d400000a7ab9 */ /* 0x000fc80000000800 */
[----:B------:R-:W-:Y:S01]  /*0170*/  SHF.R.U32.HI R11, RZ, UR9, R10 ;  /* 0x00000009ff0b7c19 */ /* 0x000fe2000801160a */
[----:B------:R-:W-:-:S04]  /*0180*/  ULDC.64 UR8, c[0x0][0x348] ;  /* 0x0000d20000087ab9 */ /* 0x000fc80000000a00 */
[----:B------:R-:W-:-:S04]  /*0190*/  IMAD.MOV R2, RZ, RZ, -R11 ;  /* 0x000000ffff027224 */ /* 0x000fc800078e0a0b */
[----:B------:R-:W-:Y:S01]  /*01a0*/  IMAD R13, R2, UR7, R3 ;  /* 0x00000007020d7c24 */ /* 0x000fe2000f8e0203 */
[----:B------:R-:W-:-:S03]  /*01b0*/  ULDC UR7, c[0x0][0x35c] ;  /* 0x0000d70000077ab9 */ /* 0x000fc60000000800 */
[C---:B------:R-:W-:Y:S02]  /*01c0*/  IMAD R5, R13.reuse, UR8, RZ ;  /* 0x000000080d057c24 */ /* 0x040fe4000f8e02ff */
[C---:B------:R-:W-:Y:S02]  /*01d0*/  IMAD R2, R13.reuse, UR9, RZ ;  /* 0x000000090d027c24 */ /* 0x040fe4000f8e02ff */
[C---:B------:R-:W-:Y:S02]  /*01e0*/  IMAD R4, R13.reuse, UR10, RZ ;  /* 0x0000000a0d047c24 */ /* 0x040fe4000f8e02ff */
[----:B------:R-:W-:Y:S01]  /*01f0*/  IMAD R6, R13, UR7, RZ ;  /* 0x000000070d067c24 */ /* 0x000fe2000f8e02ff */
[----:B------:R-:W-:Y:S06]  /*0200*/  @!P0 BRA `(.L_x_304) ;  /* 0x0000001800048947 */ /* 0x000fec0003800000 */
[----:B------:R-:W-:Y:S01]  /*0210*/  IMAD.MOV.U32 R10, RZ, RZ, RZ ;  /* 0x000000ffff0a7224 */ /* 0x000fe200078e00ff */
[----:B------:R-:W-:Y:S01]  /*0220*/  ULDC.64 UR12, c[0x0][0x228] ;  /* 0x00008a00000c7ab9 */ /* 0x000fe20000000a00 */
[----:B------:R-:W-:Y:S01]  /*0230*/  ULDC UR11, c[0x0][0x230] ;  /* 0x00008c00000b7ab9 */ /* 0x000fe20000000800 */
[----:B------:R-:W-:Y:S01]  /*0240*/  ISETP.NE.AND P0, PT, R7, 0x2, PT ;  /* 0x000000020700780c */ /* 0x000fe20003f05270 */
        /* <DEDUP_REMOVED lines=16> */
[----:B------:R-:W-:Y:S01]  /*0350*/  IMAD.MOV.U32 R8, RZ, RZ, RZ ;  /* 0x000000ffff087224 */ /* 0x000fe200078e00ff */
[----:B------:R-:W-:Y:S01]  /*0360*/  ULDC.64 UR8, c[0x0][0x238] ;  /* 0x00008e0000087ab9 */ /* 0x000fe20000000a00 */
[----:B------:R-:W-:Y:S01]  /*0370*/  ISETP.NE.AND P0, PT, R7, 0x3, PT ;  /* 0x000000030700780c */ /* 0x000fe20003f05270 */
[----:B------:R-:W-:Y:S01]  /*0380*/  ULDC UR7, c[0x0][0x234] ;  /* 0x00008d0000077ab9 */ /* 0x000fe20000000800 */
[----:B------:R-:W-:-:S05]  /*0390*/  IMAD.HI.U32 R10, R9, UR8, R8 ;  /* 0x00000008090a7c27 */ /* 0x000fca000f8e0008 */
[----:B------:R-:W-:Y:S01]  /*03a0*/  SHF.R.U32.HI R11, RZ, UR9, R10 ;  /* 0x00000009ff0b7c19 */ /* 0x000fe2000801160a */
[----:B------:R-:W-:-:S04]  /*03b0*/  ULDC.64 UR8, c[0x0][0x378] ;  /* 0x0000de0000087ab9 */ /* 0x000fc80000000a00 */
[----:B------:R-:W-:-:S04]  /*03c0*/  IMAD.MOV R8, RZ, RZ, -R11 ;  /* 0x000000ffff087224 */ /* 0x000fc800078e0a0b */
        /* <DEDUP_REMOVED lines=14> */
[----:B------:R-:W-:-:S04]  /*04b0*/  ULDC UR7, c[0x0][0x398] ;  /* 0x0000e60000077ab9 */ /* 0x000fc80000000800 */
[----:B------:R-:W-:-:S04]  /*04c0*/  IMAD.MOV R10, RZ, RZ, -R9 ;  /* 0x000000ffff0a7224 */ /* 0x000fc800078e0a09 */
        /* <DEDUP_REMOVED lines=26> */
[----:B------:R-:W-:Y:S01]  /*0670*/  ULDC UR7, c[0x0][0x260] ;  /* 0x0000980000077ab9 */ /* 0x000fe20000000800 */
[----:B------:R-:W-:Y:S01]  /*0680*/  ISETP.NE.AND P0, PT, R7, 0x6, PT ;  /* 0x000000060700780c */ /* 0x000fe20003f05270 */
        /* <DEDUP_REMOVED lines=285> */
[----:B------:R-:W-:Y:S01]  /*1860*/  IMAD.MOV.U32 R8, RZ, RZ, RZ ;  /* 0x000000ffff087224 */ /* 0x000fe200078e00ff */
[----:B------:R-:W-:Y:S01]  /*1870*/  ULDC.64 UR8, c[0x0][0x330] ;  /* 0x0000cc0000087ab9 */ /* 0x000fe20000000a00 */
[----:B------:R-:W-:Y:S02]  /*1880*/  ULDC UR7, c[0x0][0x338] ;  /* 0x0000ce0000077ab9 */ /* 0x000fe40000000800 */
[----:B------:R-:W-:-:S05]  /*1890*/  IMAD.HI.U32 R12, R9, UR9, R8 ;  /* 0x00000009090c7c27 */ /* 0x000fca000f8e0008 */
[----:B------:R-:W-:Y:S01]  /*18a0*/  SHF.R.U32.HI R13, RZ, UR7, R12 ;  /* 0x00000007ff0d7c19 */ /* 0x000fe2000801160c */
[----:B------:R-:W-:Y:S02]  /*18b0*/  ULDC UR7, c[0x0][0x578] ;  /* 0x00015e0000077ab9 */ /* 0x000fe40000000800 */
[----:B------:R-:W0:Y:S01]  /*18c0*/  @P0 LDC.64 R14, c[0x0][0x340] ;  /* 0x0000d000ff0e0b82 */ /* 0x000e220000000a00 */
[----:B------:R-:W-:Y:S01]  /*18d0*/  @P0 IMAD.MOV.U32 R12, RZ, RZ, RZ ;  /* 0x000000ffff0c0224 */ /* 0x000fe200078e00ff */
[----:B------:R-:W-:-:S05]  /*18e0*/  IADD3 R7, -R13, RZ, RZ ;  /* 0x000000ff0d077210 */ /* 0x000fca0007ffe1ff */
[----:B------:R-:W-:Y:S01]  /*18f0*/  IMAD R9, R7, UR8, R9 ;  /* 0x0000000807097c24 */ /* 0x000fe2000f8e0209 */
[----:B------:R-:W1:Y:S01]  /*1900*/  @P0 LDC R17, c[0x0][0x33c] ;  /* 0x0000cf00ff110b82 */ /* 0x000e620000000800 */
[----:B------:R-:W-:Y:S02]  /*1910*/  ULDC.64 UR8, c[0x0][0x570] ;  /* 0x00015c0000087ab9 */ /* 0x000fe40000000a00 */
[C---:B------:R-:W-:Y:S01]  /*1920*/  IMAD R5, R9.reuse, UR8, R5 ;  /* 0x0000000809057c24 */ /* 0x040fe2000f8e0205 */
[----:B------:R-:W-:Y:S01]  /*1930*/  ULDC UR8, c[0x0][0x584] ;  /* 0x0001610000087ab9 */ /* 0x000fe20000000800 */
[C---:B------:R-:W-:Y:S02]  /*1940*/  IMAD R2, R9.reuse, UR9, R2 ;  /* 0x0000000909027c24 */ /* 0x040fe4000f8e0202 */
[C---:B------:R-:W-:Y:S01]  /*1950*/  IMAD R4, R9.reuse, UR7, R4 ;  /* 0x0000000709047c24 */ /* 0x040fe2000f8e0204 */
[----:B------:R-:W2:Y:S01]  /*1960*/  @P0 LDC.64 R10, c[0x0][0x588] ;  /* 0x00016200ff0a0b82 */ /* 0x000ea20000000a00 */
[----:B------:R-:W-:-:S07]  /*1970*/  IMAD R6, R9, UR8, R6 ;  /* 0x0000000809067c24 */ /* 0x000fce000f8e0206 */
[----:B------:R-:W3:Y:S01]  /*1980*/  @P0 LDC R8, c[0x0][0x590] ;  /* 0x00016400ff080b82 */ /* 0x000ee20000000800 */
[----:B0-----:R-:W-:-:S05]  /*1990*/  @P0 IMAD.HI.U32 R14, R13, R14, R12 ;  /* 0x0000000e0d0e0227 */ /* 0x001fca00078e000c */
[----:B------:R-:W-:Y:S02]  /*19a0*/  @P0 SHF.R.U32.HI R14, RZ, R15, R14 ;  /* 0x0000000fff0e0219 */ /* 0x000fe4000001160e */
[----:B------:R-:W0:Y:S03]  /*19b0*/  @P0 LDC R16, c[0x0][0x59c] ;  /* 0x00016700ff100b82 */ /* 0x000e260000000800 */
[----:B------:R-:W-:-:S04]  /*19c0*/  @P0 IMAD.MOV R12, RZ, RZ, -R14 ;  /* 0x000000ffff0c0224 */ /* 0x000fc800078e0a0e */
[----:B-1----:R-:W-:-:S04]  /*19d0*/  @P0 IMAD R13, R12, R17, R13 ;  /* 0x000000110c0d0224 */ /* 0x002fc800078e020d */
[C---:B--2---:R-:W-:Y:S02]  /*19e0*/  @P0 IMAD R5, R13.reuse, R10, R5 ;  /* 0x0000000a0d050224 */ /* 0x044fe400078e0205 */
[C---:B------:R-:W-:Y:S02]  /*19f0*/  @P0 IMAD R2, R13.reuse, R11, R2 ;  /* 0x0000000b0d020224 */ /* 0x040fe400078e0202 */
[C---:B---3--:R-:W-:Y:S02]  /*1a00*/  @P0 IMAD R4, R13.reuse, R8, R4 ;  /* 0x000000080d040224 */ /* 0x048fe400078e0204 */
[----:B0-----:R-:W-:-:S07]  /*1a10*/  @P0 IMAD R6, R13, R16, R6 ;  /* 0x000000100d060224 */ /* 0x001fce00078e0206 */
.L_x_304:
[----:B------:R-:W-:Y:S01]  /*1a20*/  ULDC.64 UR8, c[0x0][0x5c8] ;  /* 0x0001720000087ab9 */ /* 0x000fe20000000a00 */
[----:B------:R-:W-:Y:S01]  /*1a30*/  ULDC.U8 UR7, c[0x0][0x5e0] ;  /* 0x0001780000077ab9 */ /* 0x000fe20000000000 */
[----:B------:R-:W-:Y:S01]  /*1a40*/  IADD3 R8, P0, R6, UR8, RZ ;  /* 0x0000000806087c10 */ /* 0x000fe2000ff1e0ff */
[----:B------:R-:W-:Y:S01]  /*1a50*/  ULDC.64 UR10, c[0x0][0x5d0] ;  /* 0x00017400000a7ab9 */ /* 0x000fe20000000a00 */
[----:B------:R-:W-:-:S03]  /*1a60*/  ULDC.64 UR12, c[0x0][0x5a8] ;  /* 0x00016a00000c7ab9 */ /* 0x000fc60000000a00 */
[----:B------:R-:W-:Y:S01]  /*1a70*/  IMAD.X R9, RZ, RZ, UR9, P0 ;  /* 0x00000009ff097e24 */ /* 0x000fe200080e06ff */
[----:B------:R-:W-:-:S05]  /*1a80*/  ULDC.64 UR8, c[0x0][0x5b0] ;  /* 0x00016c0000087ab9 */ /* 0x000fca0000000a00 */
[----:B------:R-:W2:Y:S01]  /*1a90*/  LDG.E.64.CONSTANT R8, desc[UR4][R8.64] ;  /* 0x0000000408087981 */ /* 0x000ea2000c1e9b00 */
[----:B------:R-:W-:-:S04]  /*1aa0*/  IADD3 R6, P0, R4, UR8, RZ ;  /* 0x0000000804067c10 */ /* 0x000fc8000ff1e0ff */
[----:B------:R-:W-:Y:S01]  /*1ab0*/  IADD3.X R7, RZ, UR9, RZ, P0, !PT ;  /* 0x00000009ff077c10 */ /* 0x000fe200087fe4ff */
[----:B------:R-:W-:-:S05]  /*1ac0*/  ULDC.64 UR8, c[0x0][0x5a0] ;  /* 0x0001680000087ab9 */ /* 0x000fca0000000a00 */
[----:B------:R-:W3:Y:S01]  /*1ad0*/  LDG.E.64.CONSTANT R6, desc[UR4][R6.64] ;  /* 0x0000000406067981 */ /* 0x000ee2000c1e9b00 */
[----:B------:R-:W-:Y:S01]  /*1ae0*/  ISETP.NE.AND P0, PT, RZ, UR7, PT ;  /* 0x00000007ff007c0c */ /* 0x000fe2000bf05270 */
[----:B------:R-:W-:Y:S01]  /*1af0*/  BSSY B1, `(.L_x_305) ;  /* 0x0000091000017945 */ /* 0x000fe20003800000 */
[----:B--2---:R-:W-:-:S04]  /*1b00*/  ISETP.GT.U32.AND P1, PT, R8, RZ, PT ;  /* 0x000000ff0800720c */ /* 0x004fc80003f24070 */
[----:B------:R-:W-:Y:S02]  /*1b10*/  ISETP.GT.AND.EX P0, PT, R9, RZ, !P0, P1 ;  /* 0x000000ff0900720c */ /* 0x000fe40004704310 */
[----:B------:R-:W-:Y:S02]  /*1b20*/  IADD3 R4, P1, R5, UR8, RZ ;  /* 0x0000000805047c10 */ /* 0x000fe4000ff3e0ff */
[----:B------:R-:W-:Y:S01]  /*1b30*/  SEL R13, R8, 0x1, !P0 ;  /* 0x00000001080d7807 */ /* 0x000fe20004000000 */
[----:B------:R-:W-:Y:S01]  /*1b40*/  IMAD.MOV.U32 R8, RZ, RZ, R2 ;  /* 0x000000ffff087224 */ /* 0x000fe200078e0002 */
[----:B------:R-:W-:Y:S01]  /*1b50*/  SEL R10, R9, RZ, !P0 ;  /* 0x000000ff090a7207 */ /* 0x000fe20004000000 */
[----:B------:R-:W-:Y:S01]  /*1b60*/  IMAD.MOV.U32 R9, RZ, RZ, RZ ;  /* 0x000000ffff097224 */ /* 0x000fe200078e00ff */
[----:B------:R-:W-:Y:S01]  /*1b70*/  ISETP.GE.U32.AND P0, PT, R13, 0x1, PT ;  /* 0x000000010d00780c */ /* 0x000fe20003f06070 */
[----:B---3--:R-:W-:Y:S01]  /*1b80*/  IMAD R7, R7, UR10, RZ ;  /* 0x0000000a07077c24 */ /* 0x008fe2000f8e02ff */
[----:B------:R-:W-:Y:S01]  /*1b90*/  IADD3.X R5, RZ, UR9, RZ, P1, !PT ;  /* 0x00000009ff057c10 */ /* 0x000fe20008ffe4ff */
[----:B------:R-:W-:Y:S01]  /*1ba0*/  IMAD.WIDE.U32 R8, R6, UR10, R8 ;  /* 0x0000000a06087c25 */ /* 0x000fe2000f8e0008 */
[----:B------:R-:W-:-:S03]  /*1bb0*/  ISETP.GE.AND.EX P0, PT, R10, RZ, PT, P0 ;  /* 0x000000ff0a00720c */ /* 0x000fc60003f06300 */
[----:B------:R-:W-:Y:S01]  /*1bc0*/  IMAD R7, R6, UR11, R7 ;  /* 0x0000000b06077c24 */ /* 0x000fe2000f8e0207 */
[----:B------:R-:W-:-:S04]  /*1bd0*/  IADD3 R8, P2, R8, UR12, RZ ;  /* 0x0000000c08087c10 */ /* 0x000fc8000ff5e0ff */
[----:B------:R-:W-:-:S05]  /*1be0*/  IADD3.X R9, R9, UR13, R7, P2, !PT ;  /* 0x0000000d09097c10 */ /* 0x000fca00097fe407 */
[----:B------:R-:W-:Y:S05]  /*1bf0*/  @!P0 BRA `(.L_x_306) ;  /* 0x0000000800008947 */ /* 0x000fea0003800000 */
[----:B------:R-:W2:Y:S01]  /*1c00*/  LDG.E.U8.CONSTANT R8, desc[UR4][R8.64] ;  /* 0x0000000408087981 */ /* 0x000ea2000c1e9100 */
[C---:B------:R-:W-:Y:S01]  /*1c10*/  IADD3 R0, P1, R13.reuse, -0x1, RZ ;  /* 0xffffffff0d007810 */ /* 0x040fe20007f3e0ff */
[----:B------:R-:W-:Y:S01]  /*1c20*/  BSSY B0, `(.L_x_307) ;  /* 0x000006d000007945 */ /* 0x000fe20003800000 */
[----:B------:R-:W-:Y:S01]  /*1c30*/  LOP3.LUT R6, R13, 0x3, RZ, 0xc0, !PT ;  /* 0x000000030d067812 */ /* 0x000fe200078ec0ff */
[----:B------:R-:W-:Y:S01]  /*1c40*/  IMAD.MOV.U32 R11, RZ, RZ, RZ ;  /* 0x000000ffff0b7224 */ /* 0x000fe200078e00ff */
[----:B------:R-:W-:Y:S02]  /*1c50*/  ISETP.GE.U32.AND P0, PT, R0, 0x3, PT ;  /* 0x000000030000780c */ /* 0x000fe40003f06070 */
[----:B------:R-:W-:-:S04]  /*1c60*/  IADD3.X R0, R10, -0x1, RZ, P1, !PT ;  /* 0xffffffff0a007810 */ /* 0x000fc80000ffe4ff */
[----:B------:R-:W-:Y:S02]  /*1c70*/  ISETP.GE.U32.AND.EX P0, PT, R0, RZ, PT, P0 ;  /* 0x000000ff0000720c */ /* 0x000fe40003f06100 */
[----:B--2---:R-:W-:-:S04]  /*1c80*/  ISETP.NE.AND P1, PT, R8, RZ, PT ;  /* 0x000000ff0800720c */ /* 0x004fc80003f25270 */
[----:B------:R-:W-:-:S07]  /*1c90*/  SEL R0, RZ, 0xffffffff, !P1 ;  /* 0xffffffffff007807 */ /* 0x000fce0004800000 */
[----:B------:R-:W-:Y:S05]  /*1ca0*/  @!P0 BRA `(.L_x_308) ;  /* 0x0000000400908947 */ /* 0x000fea0003800000 */
[----:B------:R-:W-:Y:S01]  /*1cb0*/  IADD3 R2, P0, R6, -R13, RZ ;  /* 0x8000000d06027210 */ /* 0x000fe20007f1e0ff */
[----:B------:R-:W-:Y:S01]  /*1cc0*/  BSSY B3, `(.L_x_309) ;  /* 0x0000053000037945 */ /* 0x000fe20003800000 */
[----:B------:R-:W-:-:S03]  /*1cd0*/  HFMA2.MMA R11, -RZ, RZ, 0, 0 ;  /* 0x00000000ff0b7435 */ /* 0x000fc600000001ff */
[----:B------:R-:W-:-:S05]  /*1ce0*/  IMAD.X R7, RZ, RZ, ~R10, P0 ;  /* 0x000000ffff077224 */ /* 0x000fca00000e0e0a */
[----:B------:R-:W-:-:S13]  /*1cf0*/  ISETP.GE.AND P0, PT, R7, RZ, PT ;  /* 0x000000ff0700720c */ /* 0x000fda0003f06270 */
[----:B------:R-:W-:Y:S05]  /*1d00*/  @P0 BRA `(.L_x_310) ;  /* 0x0000000400380947 */ /* 0x000fea0003800000 */
[----:B------:R-:W-:Y:S01]  /*1d10*/  IADD3 R8, P0, RZ, -R2, RZ ;  /* 0x80000002ff087210 */ /* 0x000fe20007f1e0ff */
[----:B------:R-:W-:Y:S03]  /*1d20*/  BSSY B4, `(.L_x_311) ;  /* 0x000002e000047945 */ /* 0x000fe60003800000 */
[----:B------:R-:W-:Y:S01]  /*1d30*/  ISETP.GT.U32.AND P1, PT, R8, 0xc, PT ;  /* 0x0000000c0800780c */ /* 0x000fe20003f24070 */
[----:B------:R-:W-:Y:S01]  /*1d40*/  IMAD.X R8, RZ, RZ, ~R7, P0 ;  /* 0x000000ffff087224 */ /* 0x000fe200000e0e07 */
[----:B------:R-:W-:-:S04]  /*1d50*/  PLOP3.LUT P0, PT, PT, PT, PT, 0x80, 0x0 ;  /* 0x000000000000781c */ /* 0x000fc80003f0f070 */
[----:B------:R-:W-:-:S13]  /*1d60*/  ISETP.GT.AND.EX P1, PT, R8, RZ, PT, P1 ;  /* 0x000000ff0800720c */ /* 0x000fda0003f24310 */
[----:B------:R-:W-:Y:S05]  /*1d70*/  @!P1 BRA `(.L_x_312) ;  /* 0x0000000000a09947 */ /* 0x000fea0003800000 */
[----:B------:R-:W-:Y:S01]  /*1d80*/  BSSY B5, `(.L_x_312) ;  /* 0x0000027000057945 */ /* 0x000fe20003800000 */
[----:B------:R-:W-:-:S13]  /*1d90*/  PLOP3.LUT P0, PT, PT, PT, PT, 0x8, 0x0 ;  /* 0x000000000000781c */ /* 0x000fda0003f0e170 */
.L_x_313:
[----:B------:R-:W-:Y:S02]  /*1da0*/  ISETP.NE.AND P1, PT, R11, R0, PT ;  /* 0x000000000b00720c */ /* 0x000fe40003f25270 */
[----:B------:R-:W-:Y:S02]  /*1db0*/  IADD3 R2, P2, R2, 0x10, RZ ;  /* 0x0000001002027810 */ /* 0x000fe40007f5e0ff */
[----:B------:R-:W-:-:S03]  /*1dc0*/  SEL R9, RZ, 0x1, !P1 ;  /* 0x00000001ff097807 */ /* 0x000fc60004800000 */
[----:B------:R-:W-:Y:S01]  /*1dd0*/  IMAD.X R7, RZ, RZ, R7, P2 ;  /* 0x000000ffff077224 */ /* 0x000fe200010e0607 */
[-C--:B------:R-:W-:Y:S02]  /*1de0*/  ISETP.NE.AND P1, PT, R9, R0.reuse, PT ;  /* 0x000000000900720c */ /* 0x080fe40003f25270 */
[----:B------:R-:W-:Y:S02]  /*1df0*/  ISETP.GE.U32.AND P2, PT, R2, -0xc, PT ;  /* 0xfffffff40200780c */ /* 0x000fe40003f46070 */
[----:B------:R-:W-:Y:S02]  /*1e00*/  SEL R9, RZ, 0x1, !P1 ;  /* 0x00000001ff097807 */ /* 0x000fe40004800000 */
[----:B------:R-:W-:Y:S02]  /*1e10*/  ISETP.GE.AND.EX P2, PT, R7, -0x1, PT, P2 ;  /* 0xffffffff0700780c */ /* 0x000fe40003f46320 */
[----:B------:R-:W-:-:S04]  /*1e20*/  ISETP.NE.AND P1, PT, R9, R0, PT ;  /* 0x000000000900720c */ /* 0x000fc80003f25270 */
[----:B------:R-:W-:-:S04]  /*1e30*/  SEL R9, RZ, 0x1, !P1 ;  /* 0x00000001ff097807 */ /* 0x000fc80004800000 */
        /* <DEDUP_REMOVED lines=25> */
[----:B------:R-:W-:Y:S01]  /*1fd0*/  SEL R11, RZ, 0x1, !P1 ;  /* 0x00000001ff0b7807 */ /* 0x000fe20004800000 */
[----:B------:R-:W-:Y:S08]  /*1fe0*/  @!P2 BRA `(.L_x_313) ;  /* 0xfffffffc006ca947 */ /* 0x000ff0000383ffff */
[----:B------:R-:W-:Y:S05]  /*1ff0*/  BSYNC B5 ;  /* 0x0000000000057941 */ /* 0x000fea0003800000 */
.L_x_312:
[----:B------:R-:W-:Y:S05]  /*2000*/  BSYNC B4 ;  /* 0x0000000000047941 */ /* 0x000fea0003800000 */
.L_x_311:
[----:B------:R-:W-:Y:S01]  /*2010*/  IADD3 R8, P3, RZ, -R2, RZ ;  /* 0x80000002ff087210 */ /* 0x000fe20007f7e0ff */
[----:B------:R-:W-:Y:S03]  /*2020*/  BSSY B4, `(.L_x_314) ;  /* 0x0000018000047945 */ /* 0x000fe60003800000 */
[----:B------:R-:W-:Y:S02]  /*2030*/  ISETP.GT.U32.AND P2, PT, R8, 0x4, PT ;  /* 0x000000040800780c */ /* 0x000fe40003f44070 */
[----:B------:R-:W-:-:S04]  /*2040*/  IADD3.X R8, RZ, ~R7, RZ, P3, !PT ;  /* 0x80000007ff087210 */ /* 0x000fc80001ffe4ff */
[----:B------:R-:W-:-:S13]  /*2050*/  ISETP.GT.AND.EX P2, PT, R8, RZ, PT, P2 ;  /* 0x000000ff0800720c */ /* 0x000fda0003f44320 */
[----:B------:R-:W-:Y:S05]  /*2060*/  @!P2 BRA `(.L_x_315) ;  /* 0x00000000004ca947 */ /* 0x000fea0003800000 */
[----:B------:R-:W-:Y:S02]  /*2070*/  ISETP.NE.AND P0, PT, R11, R0, PT ;  /* 0x000000000b00720c */ /* 0x000fe40003f05270 */
[----:B------:R-:W-:Y:S02]  /*2080*/  IADD3 R2, P2, R2, 0x8, RZ ;  /* 0x0000000802027810 */ /* 0x000fe40007f5e0ff */
[----:B------:R-:W-:-:S03]  /*2090*/  SEL R9, RZ, 0x1, !P0 ;  /* 0x00000001ff097807 */ /* 0x000fc60004000000 */
[----:B------:R-:W-:Y:S01]  /*20a0*/  IMAD.X R7, RZ, RZ, R7, P2 ;  /* 0x000000ffff077224 */ /* 0x000fe200010e0607 */
        /* <DEDUP_REMOVED lines=11> */
[----:B------:R-:W-:Y:S02]  /*2160*/  SEL R9, RZ, 0x1, !P0 ;  /* 0x00000001ff097807 */ /* 0x000fe40004000000 */
[----:B------:R-:W-:Y:S02]  /*2170*/  PLOP3.LUT P0, PT, PT, PT, PT, 0x8, 0x0 ;  /* 0x000000000000781c */ /* 0x000fe40003f0e170 */
[----:B------:R-:W-:-:S04]  /*2180*/  ISETP.NE.AND P1, PT, R9, R0, PT ;  /* 0x000000000900720c */ /* 0x000fc80003f25270 */
[----:B------:R-:W-:-:S09]  /*2190*/  SEL R11, RZ, 0x1, !P1 ;  /* 0x00000001ff0b7807 */ /* 0x000fd20004800000 */
.L_x_315:
[----:B------:R-:W-:Y:S05]  /*21a0*/  BSYNC B4 ;  /* 0x0000000000047941 */ /* 0x000fea0003800000 */
.L_x_314:
[----:B------:R-:W-:-:S04]  /*21b0*/  ISETP.NE.U32.AND P2, PT, R2, RZ, PT ;  /* 0x000000ff0200720c */ /* 0x000fc80003f45070 */
[----:B------:R-:W-:-:S13]  /*21c0*/  ISETP.NE.OR.EX P0, PT, R7, RZ, P0, P2 ;  /* 0x000000ff0700720c */ /* 0x000fda0000705720 */
[----:B------:R-:W-:Y:S05]  /*21d0*/  @!P0 BREAK B3 ;  /* 0x0000000000038942 */ /* 0x000fea0003800000 */
[----:B------:R-:W-:Y:S05]  /*21e0*/  @!P0 BRA `(.L_x_308) ;  /* 0x0000000000408947 */ /* 0x000fea0003800000 */
.L_x_310:
[----:B------:R-:W-:Y:S05]  /*21f0*/  BSYNC B3 ;  /* 0x0000000000037941 */ /* 0x000fea0003800000 */
.L_x_309:
[----:B------:R-:W-:Y:S01]  /*2200*/  BSSY B3, `(.L_x_308) ;  /* 0x000000e000037945 */ /* 0x000fe20003800000 */
.L_x_316:
[----:B------:R-:W-:-:S04]  /*2210*/  ISETP.NE.AND P0, PT, R11, R0, PT ;  /* 0x000000000b00720c */ /* 0x000fc80003f05270 */
[----:B------:R-:W-:-:S04]  /*2220*/  SEL R9, RZ, 0x1, !P0 ;  /* 0x00000001ff097807 */ /* 0x000fc80004000000 */
[----:B------:R-:W-:-:S04]  /*2230*/  ISETP.NE.AND P0, PT, R9, R0, PT ;  /* 0x000000000900720c */ /* 0x000fc80003f05270 */
[----:B------:R-:W-:Y:S02]  /*2240*/  SEL R9, RZ, 0x1, !P0 ;  /* 0x00000001ff097807 */ /* 0x000fe40004000000 */
[----:B------:R-:W-:Y:S02]  /*2250*/  IADD3 R2, P0, R2, 0x4, RZ ;  /* 0x0000000402027810 */ /* 0x000fe40007f1e0ff */
[----:B------:R-:W-:-:S03]  /*2260*/  ISETP.NE.AND P1, PT, R9, R0, PT ;  /* 0x000000000900720c */ /* 0x000fc60003f25270 */
[----:B------:R-:W-:Y:S01]  /*2270*/  IMAD.X R7, RZ, RZ, R7, P0 ;  /* 0x000000ffff077224 */ /* 0x000fe200000e0607 */
[----:B------:R-:W-:Y:S02]  /*2280*/  ISETP.NE.U32.AND P0, PT, R2, RZ, PT ;  /* 0x000000ff0200720c */ /* 0x000fe40003f05070 */
[----:B------:R-:W-:Y:S02]  /*2290*/  SEL R9, RZ, 0x1, !P1 ;  /* 0x00000001ff097807 */ /* 0x000fe40004800000 */
[----:B------:R-:W-:Y:S02]  /*22a0*/  ISETP.NE.AND.EX P0, PT, R7, RZ, PT, P0 ;  /* 0x000000ff0700720c */ /* 0x000fe40003f05300 */
[----:B------:R-:W-:-:S04]  /*22b0*/  ISETP.NE.AND P1, PT, R9, R0, PT ;  /* 0x000000000900720c */ /* 0x000fc80003f25270 */
[----:B------:R-:W-:-:S07]  /*22c0*/  SEL R11, RZ, 0x1, !P1 ;  /* 0x00000001ff0b7807 */ /* 0x000fce0004800000 */
[----:B------:R-:W-:Y:S05]  /*22d0*/  @P0 BRA `(.L_x_316) ;  /* 0xfffffffc00cc0947 */ /* 0x000fea000383ffff */
[----:B------:R-:W-:Y:S05]  /*22e0*/  BSYNC B3 ;  /* 0x0000000000037941 */ /* 0x000fea0003800000 */
.L_x_308:
[----:B------:R-:W-:Y:S05]  /*22f0*/  BSYNC B0 ;  /* 0x0000000000007941 */ /* 0x000fea0003800000 */
.L_x_307:
[----:B------:R-:W-:Y:S01]  /*2300*/  ISETP.NE.U32.AND P0, PT, R6, RZ, PT ;  /* 0x000000ff0600720c */ /* 0x000fe20003f05070 */
[----:B------:R-:W-:Y:S03]  /*2310*/  BSSY B0, `(.L_x_317) ;  /* 0x000000d000007945 */ /* 0x000fe60003800000 */
[----:B------:R-:W-:-:S13]  /*2320*/  ISETP.NE.AND.EX P0, PT, RZ, RZ, PT, P0 ;  /* 0x000000ffff00720c */ /* 0x000fda0003f05300 */
[----:B------:R-:W-:Y:S05]  /*2330*/  @!P0 BRA `(.L_x_318) ;  /* 0x0000000000288947 */ /* 0x000fea0003800000 */
[----:B------:R-:W-:Y:S02]  /*2340*/  ISETP.NE.U32.AND P0, PT, R6, 0x1, PT ;  /* 0x000000010600780c */ /* 0x000fe40003f05070 */
[----:B------:R-:W-:Y:S02]  /*2350*/  ISETP.NE.AND P1, PT, R11, R0, PT ;  /* 0x000000000b00720c */ /* 0x000fe40003f25270 */
[----:B------:R-:W-:-:S13]  /*2360*/  ISETP.NE.AND.EX P0, PT, RZ, RZ, PT, P0 ;  /* 0x000000ffff00720c */ /* 0x000fda0003f05300 */
[----:B------:R-:W-:Y:S05]  /*2370*/  @!P0 BRA `(.L_x_318) ;  /* 0x0000000000188947 */ /* 0x000fea0003800000 */
[----:B------:R-:W-:Y:S02]  /*2380*/  ISETP.NE.U32.AND P0, PT, R6, 0x2, PT ;  /* 0x000000020600780c */ /* 0x000fe40003f05070 */
[----:B------:R-:W-:Y:S02]  /*2390*/  SEL R7, RZ, 0x1, !P1 ;  /* 0x00000001ff077807 */ /* 0x000fe40004800000 */
[----:B------:R-:W-:Y:S02]  /*23a0*/  ISETP.NE.AND.EX P0, PT, RZ, RZ, PT, P0 ;  /* 0x000000ffff00720c */ /* 0x000fe40003f05300 */
[----:B------:R-:W-:-:S11]  /*23b0*/  ISETP.NE.AND P1, PT, R7, R0, PT ;  /* 0x000000000700720c */ /* 0x000fd60003f25270 */
[----:B------:R-:W-:-:S04]  /*23c0*/  @P0 SEL R7, RZ, 0x1, !P1 ;  /* 0x00000001ff070807 */ /* 0x000fc80004800000 */
[----:B------:R-:W-:-:S13]  /*23d0*/  @P0 ISETP.NE.AND P1, PT, R7, R0, PT ;  /* 0x000000000700020c */ /* 0x000fda0003f25270 */
.L_x_318:
[----:B------:R-:W-:Y:S05]  /*23e0*/  BSYNC B0 ;  /* 0x0000000000007941 */ /* 0x000fea0003800000 */
.L_x_317:
[----:B------:R-:W-:-:S07]  /*23f0*/  SEL R0, RZ, 0x1, !P1 ;  /* 0x00000001ff007807 */ /* 0x000fce0004800000 */
.L_x_306:
[----:B------:R-:W-:Y:S05]  /*2400*/  BSYNC B1 ;  /* 0x0000000000017941 */ /* 0x000fea0003800000 */
.L_x_305:
[----:B------:R0:W-:Y:S01]  /*2410*/  STG.E.U8 desc[UR4][R4.64], R0 ;  /* 0x0000000004007986 */ /* 0x0001e2000c101104 */
[----:B------:R-:W-:-:S07]  /*2420*/  IADD3 R3, R3, 0x80, RZ ;  /* 0x0000008003037810 */ /* 0x000fce0007ffe0ff */
.L_x_303:
[----:B------:R-:W-:Y:S05]  /*2430*/  BSYNC B2 ;  /* 0x0000000000027941 */ /* 0x000fea0003800000 */
.L_x_302:
[----:B------:R-:W-:Y:S05]  /*2440*/  WARPSYNC.ALL ;  /* 0x0000000000007948 */ /* 0x000fea0003800000 */
[----:B------:R-:W-:Y:S01]  /*2450*/  ISETP.GE.AND P0, PT, R3, UR6, PT ;  /* 0x0000000603007c0c */ /* 0x000fe2000bf06270 */
[----:B------:R-:W-:Y:S04]  /*2460*/  BSSY B1, `(.L_x_319) ;  /* 0x0000d4e000017945 */ /* 0x000fe80003800000 */
[----:B------:R-:W-:Y:S08]  /*2470*/  BSSY B0, `(.L_x_320) ;  /* 0x0000b17000007945 */ /* 0x000ff00003800000 */
[----:B------:R-:W-:Y:S05]  /*2480*/  @P0 BRA `(.L_x_321) ;  /* 0x0000004400b00947 */ /* 0x000fea0003800000 */
[----:B------:R-:W1:Y:S01]  /*2490*/  LDC R7, c[0x0][0x218] ;  /* 0x00008600ff077b82 */ /* 0x000e620000000800 */
[----:B------:R-:W-:Y:S01]  /*24a0*/  HFMA2.MMA R2, -RZ, RZ, 0, 0 ;  /* 0x00000000ff027435 */ /* 0x000fe200000001ff */
[----:B0-----:R-:W-:Y:S01]  /*24b0*/  IMAD.MOV.U32 R0, RZ, RZ, RZ ;  /* 0x000000ffff007224 */ /* 0x001fe200078e00ff */
[----:B------:R-:W-:Y:S01]  /*24c0*/  CS2R R4, SRZ ;  /* 0x0000000000047805 */ /* 0x000fe2000001ff00 */
[----:B------:R-:W-:Y:S01]  /*24d0*/  IMAD.MOV.U32 R6, RZ, RZ, RZ ;  /* 0x000000ffff067224 */ /* 0x000fe200078e00ff */
[----:B-1----:R-:W-:-:S13]  /*24e0*/  ISETP.NE.AND P0, PT, R7, RZ, PT ;  /* 0x000000ff0700720c */ /* 0x002fda0003f05270 */
[----:B------:R-:W-:Y:S05]  /*24f0*/  @!P0 BRA `(.L_x_322) ;  /* 0x0000001800348947 */ /* 0x000fea0003800000 */
        /* <DEDUP_REMOVED lines=376> */
[----:B------:R-:W-:Y:S01]  /*3c80*/  @P0 MOV R12, RZ ;  /* 0x000000ff000c0202 */ /* 0x000fe20000000f00 */
[----:B------:R-:W-:-:S04]  /*3c90*/  IMAD.MOV R7, RZ, RZ, -R13 ;  /* 0x000000ffff077224 */ /* 0x000fc800078e0a0d */
[----:B------:R-:W-:Y:S01]  /*3ca0*/  IMAD R9, R7, UR8, R9 ;  /* 0x0000000807097c24 */ /* 0x000fe2000f8e0209 */
[----:B------:R-:W-:Y:S01]  /*3cb0*/  ULDC.64 UR8, c[0x0][0x570] ;  /* 0x00015c0000087ab9 */ /* 0x000fe20000000a00 */
[----:B------:R-:W1:Y:S02]  /*3cc0*/  @P0 LDC R17, c[0x0][0x33c] ;  /* 0x0000cf00ff110b82 */ /* 0x000e640000000800 */
[C---:B------:R-:W-:Y:S01]  /*3cd0*/  IMAD R5, R9.reuse, UR8, R5 ;  /* 0x0000000809057c24 */ /* 0x040fe2000f8e0205 */
[----:B------:R-:W-:Y:S01]  /*3ce0*/  ULDC UR8, c[0x0][0x584] ;  /* 0x0001610000087ab9 */ /* 0x000fe20000000800 */
[C---:B------:R-:W-:Y:S02]  /*3cf0*/  IMAD R2, R9.reuse, UR9, R2 ;  /* 0x0000000909027c24 */ /* 0x040fe4000f8e0202 */
[C---:B------:R-:W-:Y:S02]  /*3d00*/  IMAD R4, R9.reuse, UR7, R4 ;  /* 0x0000000709047c24 */ /* 0x040fe4000f8e0204 */
        /* <DEDUP_REMOVED lines=12> */
.L_x_322:
[----:B------:R-:W-:Y:S01]  /*3dd0*/  ULDC.64 UR8, c[0x0][0x5c8] ;  /* 0x0001720000087ab9 */ /* 0x000fe20000000a00 */
[----:B------:R-:W-:Y:S01]  /*3de0*/  ULDC.U8 UR7, c[0x0][0x5e0] ;  /* 0x0001780000077ab9 */ /* 0x000fe20000000000 */
[----:B------:R-:W-:Y:S01]  /*3df0*/  IADD3 R8, P0, R6, UR8, RZ ;  /* 0x0000000806087c10 */ /* 0x000fe2000ff1e0ff */
[----:B------:R-:W-:Y:S01]  /*3e00*/  ULDC.64 UR10, c[0x0][0x5d0] ;  /* 0x00017400000a7ab9 */ /* 0x000fe20000000a00 */
[----:B------:R-:W-:Y:S02]  /*3e10*/  ULDC.64 UR12, c[0x0][0x5a8] ;  /* 0x00016a00000c7ab9 */ /* 0x000fe40000000a00 */
[----:B------:R-:W-:Y:S01]  /*3e20*/  IADD3.X R9, RZ, UR9, RZ, P0, !PT ;  /* 0x00000009ff097c10 */ /* 0x000fe200087fe4ff */
[----:B------:R-:W-:-:S05]  /*3e30*/  ULDC.64 UR8, c[0x0][0x5b0] ;  /* 0x00016c0000087ab9 */ /* 0x000fca0000000a00 */
[----:B------:R-:W2:Y:S01]  /*3e40*/  LDG.E.64.CONSTANT R8, desc[UR4][R8.64] ;  /* 0x0000000408087981 */ /* 0x000ea2000c1e9b00 */
[----:B------:R-:W-:-:S05]  /*3e50*/  IADD3 R6, P0, R4, UR8, RZ ;  /* 0x0000000804067c10 */ /* 0x000fca000ff1e0ff */
[----:B------:R-:W-:Y:S01]  /*3e60*/  IMAD.X R7, RZ, RZ, UR9, P0 ;  /* 0x00000009ff077e24 */ /* 0x000fe200080e06ff */
[----:B------:R-:W-:Y:S01]  /*3e70*/  ISETP.NE.AND P1, PT, RZ, UR7, PT ;  /* 0x00000007ff007c0c */ /* 0x000fe2000bf25270 */
[----:B------:R-:W-:-:S04]  /*3e80*/  ULDC.64 UR8, c[0x0][0x5a0] ;  /* 0x0001680000087ab9 */ /* 0x000fc80000000a00 */
[----:B------:R-:W3:Y:S01]  /*3e90*/  LDG.E.64.CONSTANT R6, desc[UR4][R6.64] ;  /* 0x0000000406067981 */ /* 0x000ee2000c1e9b00 */
[----:B------:R-:W-:Y:S01]  /*3ea0*/  BSSY B4, `(.L_x_323) ;  /* 0x0000091000047945 */ /* 0x000fe20003800000 */
[----:B--2---:R-:W-:-:S04]  /*3eb0*/  ISETP.GT.U32.AND P0, PT, R8, RZ, PT ;  /* 0x000000ff0800720c */ /* 0x004fc80003f04070 */
[----:B------:R-:W-:Y:S02]  /*3ec0*/  ISETP.GT.AND.EX P0, PT, R9, RZ, !P1, P0 ;  /* 0x000000ff0900720c */ /* 0x000fe40004f04300 */
[----:B------:R-:W-:Y:S02]  /*3ed0*/  IADD3 R4, P1, R5, UR8, RZ ;  /* 0x0000000805047c10 */ /* 0x000fe4000ff3e0ff */
[----:B------:R-:W-:Y:S01]  /*3ee0*/  SEL R13, R8, 0x1, !P0 ;  /* 0x00000001080d7807 */ /* 0x000fe20004000000 */
[----:B------:R-:W-:Y:S01]  /*3ef0*/  IMAD.MOV.U32 R8, RZ, RZ, R2 ;  /* 0x000000ffff087224 */ /* 0x000fe200078e0002 */
[----:B------:R-:W-:Y:S01]  /*3f00*/  SEL R10, R9, RZ, !P0 ;  /* 0x000000ff090a7207 */ /* 0x000fe20004000000 */
[----:B------:R-:W-:Y:S01]  /*3f10*/  IMAD.X R5, RZ, RZ, UR9, P1 ;  /* 0x00000009ff057e24 */ /* 0x000fe200088e06ff */
[----:B------:R-:W-:Y:S01]  /*3f20*/  ISETP.GE.U32.AND P0, PT, R13, 0x1, PT ;  /* 0x000000010d00780c */ /* 0x000fe20003f06070 */
[----:B---3--:R-:W-:Y:S01]  /*3f30*/  IMAD R7, R7, UR10, RZ ;  /* 0x0000000a07077c24 */ /* 0x008fe2000f8e02ff */
[----:B------:R-:W-:-:S02]  /*3f40*/  MOV R9, RZ ;  /* 0x000000ff00097202 */ /* 0x000fc40000000f00 */
[----:B------:R-:W-:Y:S01]  /*3f50*/  ISETP.GE.AND.EX P0, PT, R10, RZ, PT, P0 ;  /* 0x000000ff0a00720c */ /* 0x000fe20003f06300 */
[C---:B------:R-:W-:Y:S02]  /*3f60*/  IMAD R7, R6.reuse, UR11, R7 ;  /* 0x0000000b06077c24 */ /* 0x040fe4000f8e0207 */
[----:B------:R-:W-:-:S03]  /*3f70*/  IMAD.WIDE.U32 R8, R6, UR10, R8 ;  /* 0x0000000a06087c25 */ /* 0x000fc6000f8e0008 */
[----:B------:R-:W-:-:S04]  /*3f80*/  IADD3 R8, P2, R8, UR12, RZ ;  /* 0x0000000c08087c10 */ /* 0x000fc8000ff5e0ff */
[----:B------:R-:W-:-:S03]  /*3f90*/  IADD3.X R9, R9, UR13, R7, P2, !PT ;  /* 0x0000000d09097c10 */ /* 0x000fc600097fe407 */
[----:B------:R-:W-:Y:S06]  /*3fa0*/  @!P0 BRA `(.L_x_324) ;  /* 0x0000000800008947 */ /* 0x000fec0003800000 */
[----:B------:R-:W2:Y:S01]  /*3fb0*/  LDG.E.U8.CONSTANT R8, desc[UR4][R8.64] ;  /* 0x0000000408087981 */ /* 0x000ea2000c1e9100 */
[C---:B------:R-:W-:Y:S01]  /*3fc0*/  IADD3 R0, P1, R13.reuse, -0x1, RZ ;  /* 0xffffffff0d007810 */ /* 0x040fe20007f3e0ff */
[----:B------:R-:W-:Y:S01]  /*3fd0*/  BSSY B3, `(.L_x_325) ;  /* 0x000006d000037945 */ /* 0x000fe20003800000 */
[----:B------:R-:W-:Y:S02]  /*3fe0*/  LOP3.LUT R6, R13, 0x3, RZ, 0xc0, !PT ;  /* 0x000000030d067812 */ /* 0x000fe400078ec0ff */
[----:B------:R-:W-:Y:S02]  /*3ff0*/  ISETP.GE.U32.AND P0, PT, R0, 0x3, PT ;  /* 0x000000030000780c */ /* 0x000fe40003f06070 */
[----:B------:R-:W-:Y:S02]  /*4000*/  IADD3.X R0, R10, -0x1, RZ, P1, !PT ;  /* 0xffffffff0a007810 */ /* 0x000fe40000ffe4ff */
[----:B------:R-:W-:Y:S02]  /*4010*/  MOV R11, RZ ;  /* 0x000000ff000b7202 */ /* 0x000fe40000000f00 */
[----:B------:R-:W-:-:S02]  /*4020*/  ISETP.GE.U32.AND.EX P0, PT, R0, RZ, PT, P0 ;  /* 0x000000ff0000720c */ /* 0x000fc40003f06100 */
        /* <DEDUP_REMOVED lines=18> */
.L_x_331:
[-C--:B------:R-:W-:Y:S02]  /*4150*/  ISETP.NE.AND P1, PT, R11, R0.reuse, PT ;  /* 0x000000000b00720c */ /* 0x080fe40003f25270 */
[----:B------:R-:W-:Y:S02]  /*4160*/  IADD3 R2, P2, R2, 0x10, RZ ;  /* 0x0000001002027810 */ /* 0x000fe40007f5e0ff */
[----:B------:R-:W-:Y:S02]  /*4170*/  SEL R9, RZ, 0x1, !P1 ;  /* 0x00000001ff097807 */ /* 0x000fe40004800000 */
[----:B------:R-:W-:Y:S02]  /*4180*/  IADD3.X R7, RZ, R7, RZ, P2, !PT ;  /* 0x00000007ff077210 */ /* 0x000fe400017fe4ff */
[----:B------:R-:W-:Y:S02]  /*4190*/  ISETP.NE.AND P1, PT, R9, R0, PT ;  /* 0x000000000900720c */ /* 0x000fe40003f25270 */
[----:B------:R-:W-:-:S02]  /*41a0*/  ISETP.GE.U32.AND P2, PT, R2, -0xc, PT ;  /* 0xfffffff40200780c */ /* 0x000fc40003f46070 */
        /* <DEDUP_REMOVED lines=32> */
.L_x_330:
[----:B------:R-:W-:Y:S05]  /*43b0*/  BSYNC B5 ;  /* 0x0000000000057941 */ /* 0x000fea0003800000 */
.L_x_329:
[----:B------:R-:W-:Y:S01]  /*43c0*/  IADD3 R8, P3, RZ, -R2, RZ ;  /* 0x80000002ff087210 */ /* 0x000fe20007f7e0ff */
[----:B------:R-:W-:Y:S03]  /*43d0*/  BSSY B5, `(.L_x_332) ;  /* 0x0000018000057945 */ /* 0x000fe60003800000 */
[----:B------:R-:W-:Y:S01]  /*43e0*/  ISETP.GT.U32.AND P2, PT, R8, 0x4, PT ;  /* 0x000000040800780c */ /* 0x000fe20003f44070 */
[----:B------:R-:W-:-:S05]  /*43f0*/  IMAD.X R8, RZ, RZ, ~R7, P3 ;  /* 0x000000ffff087224 */ /* 0x000fca00018e0e07 */
[----:B------:R-:W-:-:S13]  /*4400*/  ISETP.GT.AND.EX P2, PT, R8, RZ, PT, P2 ;  /* 0x000000ff0800720c */ /* 0x000fda0003f44320 */
[----:B------:R-:W-:Y:S05]  /*4410*/  @!P2 BRA `(.L_x_333) ;  /* 0x00000000004ca947 */ /* 0x000fea0003800000 */
[-C--:B------:R-:W-:Y:S02]  /*4420*/  ISETP.NE.AND P0, PT, R11, R0.reuse, PT ;  /* 0x000000000b00720c */ /* 0x080fe40003f05270 */
[----:B------:R-:W-:Y:S02]  /*4430*/  IADD3 R2, P2, R2, 0x8, RZ ;  /* 0x0000000802027810 */ /* 0x000fe40007f5e0ff */
[----:B------:R-:W-:Y:S02]  /*4440*/  SEL R9, RZ, 0x1, !P0 ;  /* 0x00000001ff097807 */ /* 0x000fe40004000000 */
[----:B------:R-:W-:Y:S02]  /*4450*/  IADD3.X R7, RZ, R7, RZ, P2, !PT ;  /* 0x00000007ff077210 */ /* 0x000fe400017fe4ff */
        /* <DEDUP_REMOVED lines=15> */
.L_x_333:
[----:B------:R-:W-:Y:S05]  /*4550*/  BSYNC B5 ;  /* 0x0000000000057941 */ /* 0x000fea0003800000 */
.L_x_332:
[----:B------:R-:W-:-:S04]  /*4560*/  ISETP.NE.U32.AND P2, PT, R2, RZ, PT ;  /* 0x000000ff0200720c */ /* 0x000fc80003f45070 */
[----:B------:R-:W-:-:S13]  /*4570*/  ISETP.NE.OR.EX P0, PT, R7, RZ, P0, P2 ;  /* 0x000000ff0700720c */ /* 0x000fda0000705720 */
[----:B------:R-:W-:Y:S05]  /*4580*/  @!P0 BREAK B2 ;  /* 0x0000000000028942 */ /* 0x000fea0003800000 */
[----:B------:R-:W-:Y:S05]  /*4590*/  @!P0 BRA `(.L_x_326) ;  /* 0x0000000000408947 */ /* 0x000fea0003800000 */
.L_x_328:
[----:B------:R-:W-:Y:S05]  /*45a0*/  BSYNC B2 ;  /* 0x0000000000027941 */ /* 0x000fea0003800000 */
.L_x_327:
[----:B------:R-:W-:Y:S01]  /*45b0*/  BSSY B2, `(.L_x_326) ;  /* 0x000000e000027945 */ /* 0x000fe20003800000 */
.L_x_334:
        /* <DEDUP_REMOVED lines=14> */
.L_x_326:
[----:B------:R-:W-:Y:S05]  /*46a0*/  BSYNC B3 ;  /* 0x0000000000037941 */ /* 0x000fea0003800000 */
.L_x_325:
        /* <DEDUP_REMOVED lines=14> */
.L_x_336:
[----:B------:R-:W-:Y:S05]  /*4790*/  BSYNC B2 ;  /* 0x0000000000027941 */ /* 0x000fea0003800000 */
.L_x_335:
[----:B------:R-:W-:-:S07]  /*47a0*/  SEL R0, RZ, 0x1, !P1 ;  /* 0x00000001ff007807 */ /* 0x000fce0004800000 */
.L_x_324:
[----:B------:R-:W-:Y:S05]  /*47b0*/  BSYNC B4 ;  /* 0x0000000000047941 */ /* 0x000fea0003800000 */
.L_x_323:
[----:B------:R0:W-:Y:S01]  /*47c0*/  STG.E.U8 desc[UR4][R4.64], R0 ;  /* 0x0000000004007986 */ /* 0x0001e2000c101104 */
[----:B------:R-:W-:-:S04]  /*47d0*/  IADD3 R3, R3, 0x80, RZ ;  /* 0x0000008003037810 */ /* 0x000fc80007ffe0ff */
[----:B------:R-:W-:-:S13]  /*47e0*/  ISETP.GE.AND P0, PT, R3, UR6, PT ;  /* 0x0000000603007c0c */ /* 0x000fda000bf06270 */
[----:B0-----:R-:W-:Y:S05]  /*47f0*/  @P0 BRA `(.L_x_337) ;  /* 0x0000004400b00947 */ /* 0x001fea0003800000 */
[----:B------:R-:W0:Y:S01]  /*4800*/  LDC R7, c[0x0][0x218] ;  /* 0x00008600ff077b82 */ /* 0x000e220000000800 */
[----:B------:R-:W-:Y:S01]  /*4810*/  HFMA2.MMA R6, -RZ, RZ, 0, 0 ;  /* 0x00000000ff067435 */ /* 0x000fe200000001ff */
[----:B------:R-:W-:Y:S01]  /*4820*/  IMAD.MOV.U32 R0, RZ, RZ, RZ ;  /* 0x000000ffff007224 */ /* 0x000fe200078e00ff */
[----:B------:R-:W-:Y:S01]  /*4830*/  CS2R R4, SRZ ;  /* 0x0000000000047805 */ /* 0x000fe2000001ff00 */
[----:B------:R-:W-:Y:S01]  /*4840*/  IMAD.MOV.U32 R2, RZ, RZ, RZ ;  /* 0x000000ffff027224 */ /* 0x000fe200078e00ff */
        /* <DEDUP_REMOVED lines=371> */
[----:B------:R-:W-:Y:S01]  /*5f80*/  HFMA2.MMA R8, -RZ, RZ, 0, 0 ;  /* 0x00000000ff087435 */ /* 0x000fe200000001ff */
[----:B------:R-:W-:Y:S01]  /*5f90*/  ULDC.64 UR8, c[0x0][0x330] ;  /* 0x0000cc0000087ab9 */ /* 0x000fe20000000a00 */
[----:B------:R-:W-:-:S08]  /*5fa0*/  ULDC UR7, c[0x0][0x338] ;  /* 0x0000ce0000077ab9 */ /* 0x000fd00000000800 */
[----:B------:R-:W-:Y:S02]  /*5fb0*/  IMAD.HI.U32 R12, R9, UR9, R8 ;  /* 0x00000009090c7c27 */ /* 0x000fe4000f8e0008 */
[----:B------:R-:W0:Y:S03]  /*5fc0*/  @P0 LDC.64 R14, c[0x0][0x340] ;  /* 0x0000d000ff0e0b82 */ /* 0x000e260000000a00 */
[----:B------:R-:W-:Y:S01]  /*5fd0*/  SHF.R.U32.HI R13, RZ, UR7, R12 ;  /* 0x00000007ff0d7c19 */ /* 0x000fe2000801160c */
[----:B------:R-:W-:Y:S01]  /*5fe0*/  @P0 IMAD.MOV.U32 R12, RZ, RZ, RZ ;  /* 0x000000ffff0c0224 */ /* 0x000fe200078e00ff */
[----:B------:R-:W-:Y:S02]  /*5ff0*/  ULDC UR7, c[0x0][0x578] ;  /* 0x00015e0000077ab9 */ /* 0x000fe40000000800 */
[----:B------:R-:W-:Y:S01]  /*6000*/  IADD3 R7, -R13, RZ, RZ ;  /* 0x000000ff0d077210 */ /* 0x000fe20007ffe1ff */
[----:B------:R-:W1:Y:S04]  /*6010*/  @P0 LDC R17, c[0x0][0x33c] ;  /* 0x0000cf00ff110b82 */ /* 0x000e680000000800 */
[----:B------:R-:W-:Y:S01]  /*6020*/  IMAD R9, R7, UR8, R9 ;  /* 0x0000000807097c24 */ /* 0x000fe2000f8e0209 */
[----:B------:R-:W-:-:S03]  /*6030*/  ULDC.64 UR8, c[0x0][0x570] ;  /* 0x00015c0000087ab9 */ /* 0x000fc60000000a00 */
[----:B------:R-:W2:Y:S01]  /*6040*/  @P0 LDC.64 R10, c[0x0][0x588] ;  /* 0x00016200ff0a0b82 */ /* 0x000ea20000000a00 */
[C---:B------:R-:W-:Y:S01]  /*6050*/  IMAD R5, R9.reuse, UR8, R5 ;  /* 0x0000000809057c24 */ /* 0x040fe2000f8e0205 */
[----:B------:R-:W-:Y:S01]  /*6060*/  ULDC UR8, c[0x0][0x584] ;  /* 0x0001610000087ab9 */ /* 0x000fe20000000800 */
[C---:B------:R-:W-:Y:S02]  /*6070*/  IMAD R2, R9.reuse, UR9, R2 ;  /* 0x0000000909027c24 */ /* 0x040fe4000f8e0202 */
[C---:B------:R-:W-:Y:S02]  /*6080*/  IMAD R4, R9.reuse, UR7, R4 ;  /* 0x0000000709047c24 */ /* 0x040fe4000f8e0204 */
[----:B------:R-:W-:Y:S01]  /*6090*/  IMAD R6, R9, UR8, R6 ;  /* 0x0000000809067c24 */ /* 0x000fe2000f8e0206 */
        /* <DEDUP_REMOVED lines=10> */
.L_x_338:
        /* <DEDUP_REMOVED lines=17> */
[----:B------:R-:W-:Y:S02]  /*6250*/  SEL R13, R8, 0x1, !P0 ;  /* 0x00000001080d7807 */ /* 0x000fe40004000000 */
[----:B------:R-:W-:Y:S01]  /*6260*/  SEL R10, R9, RZ, !P0 ;  /* 0x000000ff090a7207 */ /* 0x000fe20004000000 */
[----:B------:R-:W-:Y:S01]  /*6270*/  IMAD.MOV.U32 R9, RZ, RZ, RZ ;  /* 0x000000ffff097224 */ /* 0x000fe200078e00ff */
[----:B------:R-:W-:Y:S01]  /*6280*/  ISETP.GE.U32.AND P0, PT, R13, 0x1, PT ;  /* 0x000000010d00780c */ /* 0x000fe20003f06070 */
[----:B---3--:R-:W-:Y:S01]  /*6290*/  IMAD R7, R7, UR10, RZ ;  /* 0x0000000a07077c24 */ /* 0x008fe2000f8e02ff */
[----:B------:R-:W-:-:S02]  /*62a0*/  MOV R8, R2 ;  /* 0x0000000200087202 */ /* 0x000fc40000000f00 */
[----:B------:R-:W-:Y:S01]  /*62b0*/  ISETP.GE.AND.EX P0, PT, R10, RZ, PT, P0 ;  /* 0x000000ff0a00720c */ /* 0x000fe20003f06300 */
[C---:B------:R-:W-:Y:S01]  /*62c0*/  IMAD R7, R6.reuse, UR11, R7 ;  /* 0x0000000b06077c24 */ /* 0x040fe2000f8e0207 */
[----:B------:R-:W-:Y:S01]  /*62d0*/  IADD3.X R5, RZ, UR9, RZ, P1, !PT ;  /* 0x00000009ff057c10 */ /* 0x000fe20008ffe4ff */
[----:B------:R-:W-:-:S03]  /*62e0*/  IMAD.WIDE.U32 R8, R6, UR10, R8 ;  /* 0x0000000a06087c25 */ /* 0x000fc6000f8e0008 */
[----:B------:R-:W-:-:S04]  /*62f0*/  IADD3 R8, P2, R8, UR12, RZ ;  /* 0x0000000c08087c10 */ /* 0x000fc8000ff5e0ff */
[----:B------:R-:W-:-:S03]  /*6300*/  IADD3.X R9, R9, UR13, R7, P2, !PT ;  /* 0x0000000d09097c10 */ /* 0x000fc600097fe407 */
[----:B------:R-:W-:Y:S06]  /*6310*/  @!P0 BRA `(.L_x_340) ;  /* 0x0000000800008947 */ /* 0x000fec0003800000 */
        /* <DEDUP_REMOVED lines=13> */
[----:B------:R-:W-:Y:S02]  /*63f0*/  IMAD.MOV.U32 R11, RZ, RZ, RZ ;  /* 0x000000ffff0b7224 */ /* 0x000fe400078e00ff */
        /* <DEDUP_REMOVED lines=10> */
[----:B------:R-:W-:Y:S01]  /*64a0*/  BSSY B6, `(.L_x_346) ;  /* 0x0000027000067945 */ /* 0x000fe20003800000 */
[----:B------:R-:W-:-:S13]  /*64b0*/  PLOP3.LUT P0, PT, PT, PT, PT, 0x8, 0x0 ;  /* 0x000000000000781c */ /* 0x000fda0003f0e170 */
.L_x_347:
        /* <DEDUP_REMOVED lines=38> */
.L_x_346:
[----:B------:R-:W-:Y:S05]  /*6720*/  BSYNC B5 ;  /* 0x0000000000057941 */ /* 0x000fea0003800000 */
.L_x_345:
        /* <DEDUP_REMOVED lines=25> */
.L_x_349:
[----:B------:R-:W-:Y:S05]  /*68c0*/  BSYNC B5 ;  /* 0x0000000000057941 */ /* 0x000fea0003800000 */
.L_x_348:
[----:B------:R-:W-:-:S04]  /*68d0*/  ISETP.NE.U32.AND P2, PT, R2, RZ, PT ;  /* 0x000000ff0200720c */ /* 0x000fc80003f45070 */
[----:B------:R-:W-:-:S13]  /*68e0*/  ISETP.NE.OR.EX P0, PT, R7, RZ, P0, P2 ;  /* 0x000000ff0700720c */ /* 0x000fda0000705720 */
[----:B------:R-:W-:Y:S05]  /*68f0*/  @!P0 BREAK B2 ;  /* 0x0000000000028942 */ /* 0x000fea0003800000 */
[----:B------:R-:W-:Y:S05]  /*6900*/  @!P0 BRA `(.L_x_342) ;  /* 0x0000000000408947 */ /* 0x000fea0003800000 */
.L_x_344:
[----:B------:R-:W-:Y:S05]  /*6910*/  BSYNC B2 ;  /* 0x0000000000027941 */ /* 0x000fea0003800000 */
.L_x_343:
[----:B------:R-:W-:Y:S01]  /*6920*/  BSSY B2, `(.L_x_342) ;  /* 0x000000e000027945 */ /* 0x000fe20003800000 */
.L_x_350:
[----:B------:R-:W-:-:S04]  /*6930*/  ISETP.NE.AND P0, PT, R11, R0, PT ;  /* 0x000000000b00720c */ /* 0x000fc80003f05270 */
[----:B------:R-:W-:-:S04]  /*6940*/  SEL R9, RZ, 0x1, !P0 ;  /* 0x00000001ff097807 */ /* 0x000fc80004000000 */
[----:B------:R-:W-:-:S04]  /*6950*/  ISETP.NE.AND P0, PT, R9, R0, PT ;  /* 0x000000000900720c */ /* 0x000fc80003f05270 */
[----:B------:R-:W-:Y:S02]  /*6960*/  SEL R9, RZ, 0x1, !P0 ;  /* 0x00000001ff097807 */ /* 0x000fe40004000000 */
[----:B------:R-:W-:Y:S02]  /*6970*/  IADD3 R2, P0, R2, 0x4, RZ ;  /* 0x0000000402027810 */ /* 0x000fe40007f1e0ff */
[----:B------:R-:W-:Y:S02]  /*6980*/  ISETP.NE.AND P1, PT, R9, R0, PT ;  /* 0x000000000900720c */ /* 0x000fe40003f25270 */
[----:B------:R-:W-:Y:S02]  /*6990*/  IADD3.X R7, RZ, R7, RZ, P0, !PT ;  /* 0x00000007ff077210 */ /* 0x000fe400007fe4ff */
[----:B------:R-:W-:Y:S02]  /*69a0*/  ISETP.NE.U32.AND P0, PT, R2, RZ, PT ;  /* 0x000000ff0200720c */ /* 0x000fe40003f05070 */
[----:B------:R-:W-:-:S02]  /*69b0*/  SEL R9, RZ, 0x1, !P1 ;  /* 0x00000001ff097807 */ /* 0x000fc40004800000 */
[----:B------:R-:W-:Y:S02]  /*69c0*/  ISETP.NE.AND.EX P0, PT, R7, RZ, PT, P0 ;  /* 0x000000ff0700720c */ /* 0x000fe40003f05300 */
[----:B------:R-:W-:-:S04]  /*69d0*/  ISETP.NE.AND P1, PT, R9, R0, PT ;  /* 0x000000000900720c */ /* 0x000fc80003f25270 */
[----:B------:R-:W-:-:S07]  /*69e0*/  SEL R11, RZ, 0x1, !P1 ;  /* 0x00000001ff0b7807 */ /* 0x000fce0004800000 */
[----:B------:R-:W-:Y:S05]  /*69f0*/  @P0 BRA `(.L_x_350) ;  /* 0xfffffffc00cc0947 */ /* 0x000fea000383ffff */
[----:B------:R-:W-:Y:S05]  /*6a00*/  BSYNC B2 ;  /* 0x0000000000027941 */ /* 0x000fea0003800000 */
.L_x_342:
[----:B------:R-:W-:Y:S05]  /*6a10*/  BSYNC B3 ;  /* 0x0000000000037941 */ /* 0x000fea0003800000 */
.L_x_341:
        /* <DEDUP_REMOVED lines=14> */
.L_x_352:
[----:B------:R-:W-:Y:S05]  /*6b00*/  BSYNC B2 ;  /* 0x0000000000027941 */ /* 0x000fea0003800000 */
.L_x_351:
[----:B------:R-:W-:-:S07]  /*6b10*/  SEL R0, RZ, 0x1, !P1 ;  /* 0x00000001ff007807 */ /* 0x000fce0004800000 */
.L_x_340:
[----:B------:R-:W-:Y:S05]  /*6b20*/  BSYNC B4 ;  /* 0x0000000000047941 */ /* 0x000fea0003800000 */
.L_x_339:
[----:B------:R1:W-:Y:S01]  /*6b30*/  STG.E.U8 desc[UR4][R4.64], R0 ;  /* 0x0000000004007986 */ /* 0x0003e2000c101104 */
[----:B------:R-:W-:-:S07]  /*6b40*/  VIADD R3, R3, 0x80 ;  /* 0x0000008003037836 */ /* 0x000fce0000000000 */
.L_x_321:
[----:B------:R-:W-:-:S13]  /*6b50*/  ISETP.GE.AND P0, PT, R3, UR6, PT ;  /* 0x0000000603007c0c */ /* 0x000fda000bf06270 */
[----:B------:R-:W-:Y:S05]  /*6b60*/  @P0 BRA `(.L_x_353) ;  /* 0x0000004400b00947 */ /* 0x000fea0003800000 */
[----:B------:R-:W2:Y:S01]  /*6b70*/  LDC R7, c[0x0][0x218] ;  /* 0x00008600ff077b82 */ /* 0x000ea20000000800 */
[----:B01----:R-:W-:Y:S01]  /*6b80*/  HFMA2.MMA R0, -RZ, RZ, 0, 0 ;  /* 0x00000000ff007435 */ /* 0x003fe200000001ff */
[----:B------:R-:W-:Y:S01]  /*6b90*/  IMAD.MOV.U32 R6, RZ, RZ, RZ ;  /* 0x000000ffff067224 */ /* 0x000fe200078e00ff */
[----:B------:R-:W-:Y:S02]  /*6ba0*/  CS2R R4, SRZ ;  /* 0x0000000000047805 */ /* 0x000fe4000001ff00 */
[----:B------:R-:W-:Y:S02]  /*6bb0*/  MOV R2, RZ ;  /* 0x000000ff00027202 */ /* 0x000fe40000000f00 */
[----:B--2---:R-:W-:-:S13]  /*6bc0*/  ISETP.NE.AND P0, PT, R7, RZ, PT ;  /* 0x000000ff0700720c */ /* 0x004fda0003f05270 */
[----:B------:R-:W-:Y:S05]  /*6bd0*/  @!P0 BRA `(.L_x_354) ;  /* 0x0000001800348947 */ /* 0x000fea0003800000 */
        /* <DEDUP_REMOVED lines=390> */
[----:B------:R-:W0:Y:S02]  /*8440*/  @P0 LDC R16, c[0x0][0x59c] ;  /* 0x00016700ff100b82 */ /* 0x000e240000000800 */
[----:B------:R-:W-:-:S05]  /*8450*/  @P0 IADD3 R12, -R14, RZ, RZ ;  /* 0x000000ff0e0c0210 */ /* 0x000fca0007ffe1ff */
[----:B-1----:R-:W-:-:S04]  /*8460*/  @P0 IMAD R13, R17, R12, R13 ;  /* 0x0000000c110d0224 */ /* 0x002fc800078e020d */
[C---:B--2---:R-:W-:Y:S02]  /*8470*/  @P0 IMAD R5, R13.reuse, R10, R5 ;  /* 0x0000000a0d050224 */ /* 0x044fe400078e0205 */
[C---:B------:R-:W-:Y:S02]  /*8480*/  @P0 IMAD R2, R13.reuse, R11, R2 ;  /* 0x0000000b0d020224 */ /* 0x040fe400078e0202 */
[C---:B---3--:R-:W-:Y:S02]  /*8490*/  @P0 IMAD R4, R13.reuse, R8, R4 ;  /* 0x000000080d040224 */ /* 0x048fe400078e0204 */
[----:B0-----:R-:W-:-:S07]  /*84a0*/  @P0 IMAD R6, R13, R16, R6 ;  /* 0x000000100d060224 */ /* 0x001fce00078e0206 */
.L_x_354:
        /* <DEDUP_REMOVED lines=20> */
[----:B---3--:R-:W-:Y:S01]  /*85f0*/  IMAD R7, R7, UR10, RZ ;  /* 0x0000000a07077c24 */ /* 0x008fe2000f8e02ff */
[----:B------:R-:W-:Y:S01]  /*8600*/  ISETP.GE.U32.AND P0, PT, R13, 0x1, PT ;  /* 0x000000010d00780c */ /* 0x000fe20003f06070 */
[----:B------:R-:W-:Y:S01]  /*8610*/  IMAD.X R5, RZ, RZ, UR9, P1 ;  /* 0x00000009ff057e24 */ /* 0x000fe200088e06ff */
[----:B------:R-:W-:Y:S01]  /*8620*/  MOV R9, RZ ;  /* 0x000000ff00097202 */ /* 0x000fe20000000f00 */
[----:B------:R-:W-:Y:S01]  /*8630*/  IMAD R7, R6, UR11, R7 ;  /* 0x0000000b06077c24 */ /* 0x000fe2000f8e0207 */
[----:B------:R-:W-:Y:S01]  /*8640*/  ISETP.GE.AND.EX P0, PT, R10, RZ, PT, P0 ;  /* 0x000000ff0a00720c */ /* 0x000fe20003f06300 */
[----:B------:R-:W-:-:S03]  /*8650*/  IMAD.WIDE.U32 R8, R6, UR10, R8 ;  /* 0x0000000a06087c25 */ /* 0x000fc6000f8e0008 */
[----:B------:R-:W-:-:S04]  /*8660*/  IADD3 R8, P2, R8, UR12, RZ ;  /* 0x0000000c08087c10 */ /* 0x000fc8000ff5e0ff */
[----:B------:R-:W-:-:S05]  /*8670*/  IADD3.X R9, R9, UR13, R7, P2, !PT ;  /* 0x0000000d09097c10 */ /* 0x000fca00097fe407 */
[----:B------:R-:W-:Y:S05]  /*8680*/  @!P0 BRA `(.L_x_356) ;  /* 0x0000000800008947 */ /* 0x000fea0003800000 */
[----:B------:R-:W2:Y:S01]  /*8690*/  LDG.E.U8.CONSTANT R8, desc[UR4][R8.64] ;  /* 0x0000000408087981 */ /* 0x000ea2000c1e9100 */
[C---:B------:R-:W-:Y:S01]  /*86a0*/  IADD3 R0, P1, R13.reuse, -0x1, RZ ;  /* 0xffffffff0d007810 */ /* 0x040fe20007f3e0ff */
[----:B------:R-:W-:Y:S01]  /*86b0*/  BSSY B3, `(.L_x_357) ;  /* 0x000006d000037945 */ /* 0x000fe20003800000 */
[----:B------:R-:W-:Y:S01]  /*86c0*/  HFMA2.MMA R11, -RZ, RZ, 0, 0 ;  /* 0x00000000ff0b7435 */ /* 0x000fe200000001ff */
[----:B------:R-:W-:Y:S02]  /*86d0*/  LOP3.LUT R6, R13, 0x3, RZ, 0xc0, !PT ;  /* 0x000000030d067812 */ /* 0x000fe400078ec0ff */
        /* <DEDUP_REMOVED lines=8> */
[----:B------:R-:W-:-:S03]  /*8760*/  MOV R11, RZ ;  /* 0x000000ff000b7202 */ /* 0x000fc60000000f00 */
        /* <DEDUP_REMOVED lines=12> */
.L_x_363:
        /* <DEDUP_REMOVED lines=38> */
.L_x_362:
[----:B------:R-:W-:Y:S05]  /*8a90*/  BSYNC B5 ;  /* 0x0000000000057941 */ /* 0x000fea0003800000 */
.L_x_361:
        /* <DEDUP_REMOVED lines=25> */
.L_x_365:
[----:B------:R-:W-:Y:S05]  /*8c30*/  BSYNC B5 ;  /* 0x0000000000057941 */ /* 0x000fea0003800000 */
.L_x_364:
[----:B------:R-:W-:-:S04]  /*8c40*/  ISETP.NE.U32.AND P2, PT, R2, RZ, PT ;  /* 0x000000ff0200720c */ /* 0x000fc80003f45070 */
[----:B------:R-:W-:-:S13]  /*8c50*/  ISETP.NE.OR.EX P0, PT, R7, RZ, P0, P2 ;  /* 0x000000ff0700720c */ /* 0x000fda0000705720 */
[----:B------:R-:W-:Y:S05]  /*8c60*/  @!P0 BREAK B2 ;  /* 0x0000000000028942 */ /* 0x000fea0003800000 */
[----:B------:R-:W-:Y:S05]  /*8c70*/  @!P0 BRA `(.L_x_358) ;  /* 0x0000000000408947 */ /* 0x000fea0003800000 */
.L_x_360:
[----:B------:R-:W-:Y:S05]  /*8c80*/  BSYNC B2 ;  /* 0x0000000000027941 */ /* 0x000fea0003800000 */
.L_x_359:
[----:B------:R-:W-:Y:S01]  /*8c90*/  BSSY B2, `(.L_x_358) ;  /* 0x000000e000027945 */ /* 0x000fe20003800000 */
.L_x_366:
        /* <DEDUP_REMOVED lines=14> */
.L_x_358:
[----:B------:R-:W-:Y:S05]  /*8d80*/  BSYNC B3 ;  /* 0x0000000000037941 */ /* 0x000fea0003800000 */
.L_x_357:
        /* <DEDUP_REMOVED lines=14> */
.L_x_368:
[----:B------:R-:W-:Y:S05]  /*8e70*/  BSYNC B2 ;  /* 0x0000000000027941 */ /* 0x000fea0003800000 */
.L_x_367:
[----:B------:R-:W-:-:S07]  /*8e80*/  SEL R0, RZ, 0x1, !P1 ;  /* 0x00000001ff007807 */ /* 0x000fce0004800000 */
.L_x_356:
[----:B------:R-:W-:Y:S05]  /*8e90*/  BSYNC B4 ;  /* 0x0000000000047941 */ /* 0x000fea0003800000 */
.L_x_355:
[----:B------:R0:W-:Y:S01]  /*8ea0*/  STG.E.U8 desc[UR4][R4.64], R0 ;  /* 0x0000000004007986 */ /* 0x0001e2000c101104 */
[----:B------:R-:W-:-:S07]  /*8eb0*/  IADD3 R3, R3, 0x80, RZ ;  /* 0x0000008003037810 */ /* 0x000fce0007ffe0ff */
.L_x_337:
[----:B------:R-:W-:-:S13]  /*8ec0*/  ISETP.GE.AND P0, PT, R3, UR6, PT ;  /* 0x0000000603007c0c */ /* 0x000fda000bf06270 */
        /* <DEDUP_REMOVED lines=405> */
.L_x_370:
        /* <DEDUP_REMOVED lines=56> */
.L_x_379:
        /* <DEDUP_REMOVED lines=38> */
.L_x_378:
[----:B------:R-:W-:Y:S05]  /*ae00*/  BSYNC B5 ;  /* 0x0000000000057941 */ /* 0x000fea0003800000 */
.L_x_377:
        /* <DEDUP_REMOVED lines=25> */
.L_x_381:
[----:B------:R-:W-:Y:S05]  /*afa0*/  BSYNC B5 ;  /* 0x0000000000057941 */ /* 0x000fea0003800000 */
.L_x_380:
[----:B------:R-:W-:-:S04]  /*afb0*/  ISETP.NE.U32.AND P2, PT, R2, RZ, PT ;  /* 0x000000ff0200720c */ /* 0x000fc80003f45070 */
[----:B------:R-:W-:-:S13]  /*afc0*/  ISETP.NE.OR.EX P0, PT, R7, RZ, P0, P2 ;  /* 0x000000ff0700720c */ /* 0x000fda0000705720 */
[----:B------:R-:W-:Y:S05]  /*afd0*/  @!P0 BREAK B2 ;  /* 0x0000000000028942 */ /* 0x000fea0003800000 */
[----:B------:R-:W-:Y:S05]  /*afe0*/  @!P0 BRA `(.L_x_374) ;  /* 0x0000000000408947 */ /* 0x000fea0003800000 */
.L_x_376:
[----:B------:R-:W-:Y:S05]  /*aff0*/  BSYNC B2 ;  /* 0x0000000000027941 */ /* 0x000fea0003800000 */
.L_x_375:
[----:B------:R-:W-:Y:S01]  /*b000*/  BSSY B2, `(.L_x_374) ;  /* 0x000000e000027945 */ /* 0x000fe20003800000 */
.L_x_382:
        /* <DEDUP_REMOVED lines=14> */
.L_x_374:
[----:B------:R-:W-:Y:S05]  /*b0f0*/  BSYNC B3 ;  /* 0x0000000000037941 */ /* 0x000fea0003800000 */
.L_x_373:
        /* <DEDUP_REMOVED lines=14> */
.L_x_384:
[----:B------:R-:W-:Y:S05]  /*b1e0*/  BSYNC B2 ;  /* 0x0000000000027941 */ /* 0x000fea0003800000 */
.L_x_383:
[----:B------:R-:W-:-:S07]  /*b1f0*/  SEL R0, RZ, 0x1, !P1 ;  /* 0x00000001ff007807 */ /* 0x000fce0004800000 */
.L_x_372:
[----:B------:R-:W-:Y:S05]  /*b200*/  BSYNC B4 ;  /* 0x0000000000047941 */ /* 0x000fea0003800000 */
.L_x_371:
[----:B------:R2:W-:Y:S01]  /*b210*/  STG.E.U8 desc[UR4][R4.64], R0 ;  /* 0x0000000004007986 */ /* 0x0005e2000c101104 */
[----:B------:R-:W-:-:S07]  /*b220*/  VIADD R3, R3, 0x80 ;  /* 0x0000008003037836 */ /* 0x000fce0000000000 */
.L_x_353:
[----:B------:R-:W-:-:S13]  /*b230*/  ISETP.GE.AND P0, PT, R3, UR6, PT ;  /* 0x0000000603007c0c */ /* 0x000fda000bf06270 */
[----:B------:R-:W-:Y:S05]  /*b240*/  @P0 BREAK B0 ;  /* 0x0000000000000942 */ /* 0x000fea0003800000 */
[----:B------:R-:W-:Y:S05]  /*b250*/  @P0 BRA `(.L_x_385) ;  /* 0x0000004400b80947 */ /* 0x000fea0003800000 */
[----:B------:R-:W3:Y:S01]  /*b260*/  LDC R7, c[0x0][0x218] ;  /* 0x00008600ff077b82 */ /* 0x000ee20000000800 */
[----:B012---:R-:W-:Y:S01]  /*b270*/  HFMA2.MMA R0, -RZ, RZ, 0, 0 ;  /* 0x00000000ff007435 */ /* 0x007fe200000001ff */
[----:B------:R-:W-:Y:S01]  /*b280*/  IMAD.MOV.U32 R6, RZ, RZ, RZ ;  /* 0x000000ffff067224 */ /* 0x000fe200078e00ff */
[----:B------:R-:W-:Y:S02]  /*b290*/  CS2R R4, SRZ ;  /* 0x0000000000047805 */ /* 0x000fe4000001ff00 */
[----:B------:R-:W-:Y:S02]  /*b2a0*/  MOV R2, RZ ;  /* 0x000000ff00027202 */ /* 0x000fe40000000f00 */
[----:B---3--:R-:W-:-:S13]  /*b2b0*/  ISETP.NE.AND P0, PT, R7, RZ, PT ;  /* 0x000000ff0700720c */ /* 0x008fda0003f05270 */
        /* <DEDUP_REMOVED lines=398> */
.L_x_386:
        /* <DEDUP_REMOVED lines=56> */
.L_x_395:
        /* <DEDUP_REMOVED lines=38> */
.L_x_394:
[----:B------:R-:W-:Y:S05]  /*d180*/  BSYNC B5 ;  /* 0x0000000000057941 */ /* 0x000fea0003800000 */
.L_x_393:
        /* <DEDUP_REMOVED lines=25> */
.L_x_397:
[----:B------:R-:W-:Y:S05]  /*d320*/  BSYNC B5 ;  /* 0x0000000000057941 */ /* 0x000fea0003800000 */
.L_x_396:
[----:B------:R-:W-:-:S04]  /*d330*/  ISETP.NE.U32.AND P2, PT, R2, RZ, PT ;  /* 0x000000ff0200720c */ /* 0x000fc80003f45070 */
[----:B------:R-:W-:-:S13]  /*d340*/  ISETP.NE.OR.EX P0, PT, R7, RZ, P0, P2 ;  /* 0x000000ff0700720c */ /* 0x000fda0000705720 */
[----:B------:R-:W-:Y:S05]  /*d350*/  @!P0 BREAK B2 ;  /* 0x0000000000028942 */ /* 0x000fea0003800000 */
[----:B------:R-:W-:Y:S05]  /*d360*/  @!P0 BRA `(.L_x_390) ;  /* 0x0000000000408947 */ /* 0x000fea0003800000 */
.L_x_392:
[----:B------:R-:W-:Y:S05]  /*d370*/  BSYNC B2 ;  /* 0x0000000000027941 */ /* 0x000fea0003800000 */
.L_x_391:
[----:B------:R-:W-:Y:S01]  /*d380*/  BSSY B2, `(.L_x_390) ;  /* 0x000000e000027945 */ /* 0x000fe20003800000 */
.L_x_398:
        /* <DEDUP_REMOVED lines=14> */
.L_x_390:
[----:B------:R-:W-:Y:S05]  /*d470*/  BSYNC B3 ;  /* 0x0000000000037941 */ /* 0x000fea0003800000 */
.L_x_389:
        /* <DEDUP_REMOVED lines=14> */
.L_x_400:
[----:B------:R-:W-:Y:S05]  /*d560*/  BSYNC B2 ;  /* 0x0000000000027941 */ /* 0x000fea0003800000 */
.L_x_399:
[----:B------:R-:W-:-:S07]  /*d570*/  SEL R0, RZ, 0x1, !P1 ;  /* 0x00000001ff007807 */ /* 0x000fce0004800000 */
.L_x_388:
[----:B------:R-:W-:Y:S05]  /*d580*/  BSYNC B4 ;  /* 0x0000000000047941 */ /* 0x000fea0003800000 */
.L_x_387:
[----:B------:R1:W-:Y:S01]  /*d590*/  STG.E.U8 desc[UR4][R4.64], R0 ;  /* 0x0000000004007986 */ /* 0x0003e2000c101104 */
[----:B------:R-:W-:-:S07]  /*d5a0*/  IADD3 R3, R3, 0x80, RZ ;  /* 0x0000008003037810 */ /* 0x000fce0007ffe0ff */
.L_x_369:
[----:B------:R-:W-:-:S13]  /*d5b0*/  ISETP.GE.AND P0, PT, R3, UR6, PT ;  /* 0x0000000603007c0c */ /* 0x000fda000bf06270 */
[----:B------:R-:W-:Y:S05]  /*d5c0*/  @P0 BREAK B0 ;  /* 0x0000000000000942 */ /* 0x000fea0003800000 */
[----:B------:R-:W-:Y:S05]  /*d5d0*/  @P0 BRA `(.L_x_385) ;  /* 0x0000002000d80947 */ /* 0x000fea0003800000 */
[----:B------:R-:W-:Y:S05]  /*d5e0*/  BSYNC B0 ;  /* 0x0000000000007941 */ /* 0x000fea0003800000 */
.L_x_320:
[----:B------:R-:W2:Y:S01]  /*d5f0*/  LDC R7, c[0x0][0x218] ;  /* 0x00008600ff077b82 */ /* 0x000ea20000000800 */
[----:B------:R-:W-:Y:S01]  /*d600*/  HFMA2.MMA R6, -RZ, RZ, 0, 0 ;  /* 0x00000000ff067435 */ /* 0x000fe200000001ff */
[----:B01----:R-:W-:Y:S01]  /*d610*/  IMAD.MOV.U32 R0, RZ, RZ, RZ ;  /* 0x000000ffff007224 */ /* 0x003fe200078e00ff */
[----:B------:R-:W-:Y:S01]  /*d620*/  CS2R R4, SRZ ;  /* 0x0000000000047805 */ /* 0x000fe2000001ff00 */
[----:B------:R-:W-:Y:S01]  /*d630*/  IMAD.MOV.U32 R2, RZ, RZ, RZ ;  /* 0x000000ffff027224 */ /* 0x000fe200078e00ff */
        /* <DEDUP_REMOVED lines=399> */
.L_x_401:
        /* <DEDUP_REMOVED lines=56> */
.L_x_410:
        /* <DEDUP_REMOVED lines=38> */
.L_x_409:
[----:B------:R-:W-:Y:S05]  /*f510*/  BSYNC B5 ;  /* 0x0000000000057941 */ /* 0x000fea0003800000 */
.L_x_408:
        /* <DEDUP_REMOVED lines=25> */
.L_x_412:
[----:B------:R-:W-:Y:S05]  /*f6b0*/  BSYNC B5 ;  /* 0x0000000000057941 */ /* 0x000fea0003800000 */
.L_x_411:
[----:B------:R-:W-:-:S04]  /*f6c0*/  ISETP.NE.U32.AND P2, PT, R2, RZ, PT ;  /* 0x000000ff0200720c */ /* 0x000fc80003f45070 */
[----:B------:R-:W-:-:S13]  /*f6d0*/  ISETP.NE.OR.EX P0, PT, R7, RZ, P0, P2 ;  /* 0x000000ff0700720c */ /* 0x000fda0000705720 */
[----:B------:R-:W-:Y:S05]  /*f6e0*/  @!P0 BREAK B2 ;  /* 0x0000000000028942 */ /* 0x000fea0003800000 */
[----:B------:R-:W-:Y:S05]  /*f6f0*/  @!P0 BRA `(.L_x_405) ;  /* 0x0000000000408947 */ /* 0x000fea0003800000 */
.L_x_407:
[----:B------:R-:W-:Y:S05]  /*f700*/  BSYNC B2 ;  /* 0x0000000000027941 */ /* 0x000fea0003800000 */
.L_x_406:
[----:B------:R-:W-:Y:S01]  /*f710*/  BSSY B2, `(.L_x_405) ;  /* 0x000000e000027945 */ /* 0x000fe20003800000 */
.L_x_413:
        /* <DEDUP_REMOVED lines=14> */
.L_x_405:
[----:B------:R-:W-:Y:S05]  /*f800*/  BSYNC B3 ;  /* 0x0000000000037941 */ /* 0x000fea0003800000 */
.L_x_404:
        /* <DEDUP_REMOVED lines=14> */
.L_x_415:
[----:B------:R-:W-:Y:S05]  /*f8f0*/  BSYNC B2 ;  /* 0x0000000000027941 */ /* 0x000fea0003800000 */
.L_x_414:
[----:B------:R-:W-:-:S07]  /*f900*/  SEL R0, RZ, 0x1, !P1 ;  /* 0x00000001ff007807 */ /* 0x000fce0004800000 */
.L_x_403:
[----:B------:R-:W-:Y:S05]  /*f910*/  BSYNC B4 ;  /* 0x0000000000047941 */ /* 0x000fea0003800000 */
.L_x_402:
[----:B------:R3:W-:Y:S01]  /*f920*/  STG.E.U8 desc[UR4][R4.64], R0 ;  /* 0x0000000004007986 */ /* 0x0007e2000c101104 */
[----:B------:R-:W-:-:S07]  /*f930*/  VIADD R3, R3, 0x80 ;  /* 0x0000008003037836 */ /* 0x000fce0000000000 */
.L_x_385:
[----:B------:R-:W-:Y:S05]  /*f940*/  BSYNC B1 ;  /* 0x0000000000017941 */ /* 0x000fea0003800000 */
.L_x_319:
[----:B------:R-:W-:Y:S05]  /*f950*/  WARPSYNC.ALL ;  /* 0x0000000000007948 */ /* 0x000fea0003800000 */
[----:B------:R-:W-:-:S13]  /*f960*/  ISETP.GE.AND P0, PT, R3, UR6, PT ;  /* 0x0000000603007c0c */ /* 0x000fda000bf06270 */
[----:B------:R-:W-:Y:S05]  /*f970*/  @P0 EXIT ;  /* 0x000000000000094d */ /* 0x000fea0003800000 */
[----:B------:R-:W4:Y:S01]  /*f980*/  LDC R10, c[0x0][0x218] ;  /* 0x00008600ff0a7b82 */ /* 0x000f220000000800 */
[----:B------:R-:W-:Y:S01]  /*f990*/  HFMA2.MMA R2, -RZ, RZ, 0, 0 ;  /* 0x00000000ff027435 */ /* 0x000fe200000001ff */
[----:B0123--:R-:W-:Y:S01]  /*f9a0*/  CS2R R4, SRZ ;  /* 0x0000000000047805 */ /* 0x00ffe2000001ff00 */
[----:B------:R-:W-:Y:S01]  /*f9b0*/  IMAD.MOV.U32 R0, RZ, RZ, RZ ;  /* 0x000000ffff007224 */ /* 0x000fe200078e00ff */
[----:B----4-:R-:W-:-:S13]  /*f9c0*/  ISETP.NE.AND P0, PT, R10, RZ, PT ;  /* 0x000000ff0a00720c */ /* 0x010fda0003f05270 */
[----:B------:R-:W-:Y:S05]  /*f9d0*/  @!P0 BRA `(.L_x_416) ;  /* 0x0000001800348947 */ /* 0x000fea0003800000 */
[----:B------:R-:W-:Y:S01]  /*f9e0*/  MOV R2, RZ ;  /* 0x000000ff00027202 */ /* 0x000fe20000000f00 */
[----:B------:R-:W-:Y:S01]  /*f9f0*/  ULDC.64 UR6, c[0x0][0x220] ;  /* 0x0000880000067ab9 */ /* 0x000fe20000000a00 */
[----:B------:R-:W-:-:S03]  /*fa00*/  ISETP.NE.AND P0, PT, R10, 0x1, PT ;  /* 0x000000010a00780c */ /* 0x000fc60003f05270 */
[----:B------:R-:W-:Y:S01]  /*fa10*/  IMAD.HI.U32 R6, R3, UR6, R2 ;  /* 0x0000000603067c27 */ /* 0x000fe2000f8e0002 */
[----:B------:R-:W-:-:S04]  /*fa20*/  ULDC UR6, c[0x0][0x21c] ;  /* 0x0000870000067ab9 */ /* 0x000fc80000000800 */
[----:B------:R-:W-:-:S05]  /*fa30*/  SHF.R.U32.HI R7, RZ, UR7, R6 ;  /* 0x00000007ff077c19 */ /* 0x000fca0008011606 */
[----:B------:R-:W-:-:S04]  /*fa40*/  IMAD.MOV R0, RZ, RZ, -R7 ;  /* 0x000000ffff007224 */ /* 0x000fc800078e0a07 */
        /* <DEDUP_REMOVED lines=15> */
[----:B------:R-:W-:-:S04]  /*fb40*/  ULDC.64 UR6, c[0x0][0x360] ;  /* 0x0000d80000067ab9 */ /* 0x000fc80000000a00 */
[----:B------:R-:W-:-:S04]  /*fb50*/  IMAD.MOV R3, RZ, RZ, -R9 ;  /* 0x000000ffff037224 */ /* 0x000fc800078e0a09 */
        /* <DEDUP_REMOVED lines=13> */
[----:B------:R-:W-:-:S05]  /*fc30*/  SHF.R.U32.HI R7, RZ, UR7, R6 ;  /* 0x00000007ff077c19 */ /* 0x000fca0008011606 */
[----:B------:R-:W-:-:S04]  /*fc40*/  IMAD.MOV R3, RZ, RZ, -R7 ;  /* 0x000000ffff037224 */ /* 0x000fc800078e0a07 */
        /* <DEDUP_REMOVED lines=337> */
[----:B------:R-:W-:Y:S02]  /*11160*/  ULDC.64 UR6, c[0x0][0x570] ;  /* 0x00015c0000067ab9 */ /* 0x000fe40000000a00 */
[----:B------:R-:W-:Y:S01]  /*11170*/  IADD3 R3, -R11, RZ, RZ ;  /* 0x000000ff0b037210 */ /* 0x000fe20007ffe1ff */
[----:B------:R-:W1:Y:S04]  /*11180*/  @P0 LDC R15, c[0x0][0x33c] ;  /* 0x0000cf00ff0f0b82 */ /* 0x000e680000000800 */
[----:B------:R-:W-:-:S04]  /*11190*/  IMAD R7, R3, UR8, R7 ;  /* 0x0000000803077c24 */ /* 0x000fc8000f8e0207 */
[----:B------:R-:W2:Y:S01]  /*111a0*/  @P0 LDC.64 R8, c[0x0][0x588] ;  /* 0x00016200ff080b82 */ /* 0x000ea20000000a00 */
[C---:B------:R-:W-:Y:S01]  /*111b0*/  IMAD R5, R7.reuse, UR6, R5 ;  /* 0x0000000607057c24 */ /* 0x040fe2000f8e0205 */
[----:B------:R-:W-:Y:S01]  /*111c0*/  ULDC UR6, c[0x0][0x578] ;  /* 0x00015e0000067ab9 */ /* 0x000fe20000000800 */
[C---:B------:R-:W-:Y:S01]  /*111d0*/  IMAD R0, R7.reuse, UR7, R0 ;  /* 0x0000000707007c24 */ /* 0x040fe2000f8e0200 */
[----:B------:R-:W-:Y:S01]  /*111e0*/  ULDC UR7, c[0x0][0x584] ;  /* 0x0001610000077ab9 */ /* 0x000fe20000000800 */
        /* <DEDUP_REMOVED lines=12> */
.L_x_416:
[----:B------:R-:W-:Y:S01]  /*112b0*/  ULDC.64 UR8, c[0x0][0x5c8] ;  /* 0x0001720000087ab9 */ /* 0x000fe20000000a00 */
[----:B------:R-:W-:Y:S01]  /*112c0*/  ULDC.64 UR6, c[0x0][0x5b0] ;  /* 0x00016c0000067ab9 */ /* 0x000fe20000000a00 */
[----:B------:R-:W-:Y:S02]  /*112d0*/  IADD3 R6, P1, R4, UR8, RZ ;  /* 0x0000000804067c10 */ /* 0x000fe4000ff3e0ff */
[----:B------:R-:W-:Y:S01]  /*112e0*/  IADD3 R2, P0, R2, UR6, RZ ;  /* 0x0000000602027c10 */ /* 0x000fe2000ff1e0ff */
[----:B------:R-:W-:Y:S01]  /*112f0*/  ULDC.U8 UR6, c[0x0][0x5e0] ;  /* 0x0001780000067ab9 */ /* 0x000fe20000000000 */
[----:B------:R-:W-:Y:S01]  /*11300*/  IADD3.X R7, RZ, UR9, RZ, P1, !PT ;  /* 0x00000009ff077c10 */ /* 0x000fe20008ffe4ff */
[----:B------:R-:W-:Y:S01]  /*11310*/  IMAD.MOV.U32 R9, RZ, RZ, RZ ;  /* 0x000000ffff097224 */ /* 0x000fe200078e00ff */
[----:B------:R-:W-:Y:S01]  /*11320*/  MOV R8, R0 ;  /* 0x0000000000087202 */ /* 0x000fe20000000f00 */
[----:B------:R-:W-:Y:S01]  /*11330*/  IMAD.X R3, RZ, RZ, UR7, P0 ;  /* 0x00000007ff037e24 */ /* 0x000fe200080e06ff */
[----:B------:R-:W-:-:S02]  /*11340*/  ULDC.64 UR8, c[0x0][0x5a8] ;  /* 0x00016a0000087ab9 */ /* 0x000fc40000000a00 */
        /* <DEDUP_REMOVED lines=8> */
[----:B------:R-:W-:Y:S01]  /*113d0*/  PLOP3.LUT P1, PT, PT, PT, PT, 0x8, 0x0 ;  /* 0x000000000000781c */ /* 0x000fe20003f2e170 */
[----:B------:R-:W-:Y:S01]  /*113e0*/  IMAD.WIDE.U32 R8, R2, UR6, R8 ;  /* 0x0000000602087c25 */ /* 0x000fe2000f8e0008 */
[----:B------:R-:W-:Y:S02]  /*113f0*/  SEL R13, R6, 0x1, !P0 ;  /* 0x00000001060d7807 */ /* 0x000fe40004000000 */
[----:B------:R-:W-:Y:S01]  /*11400*/  SEL R10, R7, RZ, !P0 ;  /* 0x000000ff070a7207 */ /* 0x000fe20004000000 */
[----:B------:R-:W-:Y:S01]  /*11410*/  IMAD R11, R2, UR7, R11 ;  /* 0x00000007020b7c24 */ /* 0x000fe2000f8e020b */
[----:B------:R-:W-:Y:S01]  /*11420*/  ISETP.GE.U32.AND P0, PT, R13, 0x1, PT ;  /* 0x000000010d00780c */ /* 0x000fe20003f06070 */
[----:B------:R-:W-:Y:S01]  /*11430*/  ULDC.64 UR6, c[0x0][0x5a0] ;  /* 0x0001680000067ab9 */ /* 0x000fe20000000a00 */
[----:B------:R-:W-:-:S02]  /*11440*/  IADD3 R6, P3, R8, UR8, RZ ;  /* 0x0000000808067c10 */ /* 0x000fc4000ff7e0ff */
[----:B------:R-:W-:Y:S02]  /*11450*/  ISETP.GE.AND.EX P0, PT, R10, RZ, PT, P0 ;  /* 0x000000ff0a00720c */ /* 0x000fe40003f06300 */
[----:B------:R-:W-:Y:S02]  /*11460*/  IADD3 R2, P2, R5, UR6, RZ ;  /* 0x0000000605027c10 */ /* 0x000fe4000ff5e0ff */
[----:B------:R-:W-:Y:S02]  /*11470*/  IADD3.X R7, R9, UR9, R11, P3, !PT ;  /* 0x0000000909077c10 */ /* 0x000fe40009ffe40b */
[----:B------:R-:W-:-:S07]  /*11480*/  IADD3.X R3, RZ, UR7, RZ, P2, !PT ;  /* 0x00000007ff037c10 */ /* 0x000fce00097fe4ff */
        /* <DEDUP_REMOVED lines=27> */
.L_x_425:
        /* <DEDUP_REMOVED lines=38> */
.L_x_424:
[----:B------:R-:W-:Y:S05]  /*118a0*/  BSYNC B4 ;  /* 0x0000000000047941 */ /* 0x000fea0003800000 */
.L_x_423:
        /* <DEDUP_REMOVED lines=25> */
.L_x_427:
[----:B------:R-:W-:Y:S05]  /*11a40*/  BSYNC B4 ;  /* 0x0000000000047941 */ /* 0x000fea0003800000 */
.L_x_426:
[----:B------:R-:W-:-:S04]  /*11a50*/  ISETP.NE.U32.AND P2, PT, R5, RZ, PT ;  /* 0x000000ff0500720c */ /* 0x000fc80003f45070 */
[----:B------:R-:W-:-:S13]  /*11a60*/  ISETP.NE.OR.EX P0, PT, R6, RZ, P0, P2 ;  /* 0x000000ff0600720c */ /* 0x000fda0000705720 */
[----:B------:R-:W-:Y:S05]  /*11a70*/  @!P0 BREAK B3 ;  /* 0x0000000000038942 */ /* 0x000fea0003800000 */
[----:B------:R-:W-:Y:S05]  /*11a80*/  @!P0 BRA `(.L_x_420) ;  /* 0x0000000000408947 */ /* 0x000fea0003800000 */
.L_x_422:
[----:B------:R-:W-:Y:S05]  /*11a90*/  BSYNC B3 ;  /* 0x0000000000037941 */ /* 0x000fea0003800000 */
.L_x_421:
[----:B------:R-:W-:Y:S01]  /*11aa0*/  BSSY B3, `(.L_x_420) ;  /* 0x000000e000037945 */ /* 0x000fe20003800000 */
.L_x_428:
        /* <DEDUP_REMOVED lines=14> */
.L_x_420:
[----:B------:R-:W-:Y:S05]  /*11b90*/  BSYNC B1 ;  /* 0x0000000000017941 */ /* 0x000fea0003800000 */
.L_x_419:
[----:B------:R-:W-:-:S04]  /*11ba0*/  ISETP.NE.U32.AND P0, PT, R4, RZ, PT ;  /* 0x000000ff0400720c */ /* 0x000fc80003f05070 */
        /* <DEDUP_REMOVED lines=12> */
.L_x_418:
[----:B------:R-:W-:Y:S05]  /*11c70*/  BSYNC B2 ;  /* 0x0000000000027941 */ /* 0x000fea0003800000 */
.L_x_417:
[----:B------:R-:W-:Y:S05]  /*11c80*/  WARPSYNC.ALL ;  /* 0x0000000000007948 */ /* 0x000fea0003800000 */
[----:B------:R-:W-:-:S05]  /*11c90*/  SEL R5, RZ, 0x1, !P1 ;  /* 0x00000001ff057807 */ /* 0x000fca0004800000 */
[----:B------:R-:W-:Y:S01]  /*11ca0*/  STG.E.U8 desc[UR4][R2.64], R5 ;  /* 0x0000000502007986 */ /* 0x000fe2000c101104 */
[----:B------:R-:W-:Y:S05]  /*11cb0*/  EXIT ;  /* 0x000000000000794d */ /* 0x000fea0003800000 */
.L_x_429:
        /* <DEDUP_REMOVED lines=12> */
.L_x_18528:


//--------------------- .text._ZN2at6native73_GLOBAL__N__c8866d80_35_SparseBinaryOpIntersectionKernel_cu_9e10b42f_311112apply_kernelILi128ELi8EZNS1_29binary_op_intersection_kernelINS1_9LhsProjOpEN3c107complexIfEElEEvRNS_14TensorIteratorEllRKNS_6TensorEbEUliE_EEviT1_ --------------------------
	.section	.text._ZN2at6native73_GLOBAL__N__c8866d80_35_SparseBinaryOpIntersectionKernel_cu_9e10b42f_311112apply_kernelILi128ELi8EZNS1_29binary_op_intersection_kernelINS1_9LhsProjOpEN3c107complexIfEElEEvRNS_14TensorIteratorEllRKNS_6TensorEbEUliE_EEviT1_,"ax",@progbits
	.align	128
.text._ZN2at6native73_GLOBAL__N__c8866d80_35_SparseBinaryOpIntersectionKernel_cu_9e10b42f_311112apply_kernelILi128ELi8EZNS1_29binary_op_intersection_kernelINS1_9LhsProjOpEN3c107complexIfEElEEvRNS_14TensorIteratorEllRKNS_6TensorEbEUliE_EEviT1_:
        .type           _ZN2at6native73_GLOBAL__N__c8866d80_35_SparseBinaryOpIntersectionKernel_cu_9e10b42f_311112apply_kernelILi128ELi8EZNS1_29binary_op_intersection_kernelINS1_9LhsProjOpEN3c107complexIfEElEEvRNS_14TensorIteratorEllRKNS_6TensorEbEUliE_EEviT1_,@function
        .size           _ZN2at6native73_GLOBAL__N__c8866d80_35_SparseBinaryOpIntersectionKernel_cu_9e10b42f_311112apply_kernelILi128ELi8EZNS1_29binary_op_intersection_kernelINS1_9LhsProjOpEN3c107complexIfEElEEvRNS_14TensorIteratorEllRKNS_6TensorEbEUliE_EEviT1_,(.L_x_18529 - _ZN2at6native73_GLOBAL__N__c8866d80_35_SparseBinaryOpIntersectionKernel_cu_9e10b42f_311112apply_kernelILi128ELi8EZNS1_29binary_op_intersection_kernelINS1_9LhsProjOpEN3c107complexIfEElEEvRNS_14TensorIteratorEllRKNS_6TensorEbEUliE_EEviT1_)
        .other          _ZN2at6native73_GLOBAL__N__c8866d80_35_SparseBinaryOpIntersectionKernel_cu_9e10b42f_311112apply_kernelILi128ELi8EZNS1_29binary_op_intersection_kernelINS1_9LhsProjOpEN3c107complexIfEElEEvRNS_14TensorIteratorEllRKNS_6TensorEbEUliE_EEviT1_,@"STO_CUDA_ENTRY STV_DEFAULT"
_ZN2at6native73_GLOBAL__N__c8866d80_35_SparseBinaryOpIntersectionKernel_cu_9e10b42f_311112apply_kernelILi128ELi8EZNS1_29binary_op_intersection_kernelINS1_9LhsProjOpEN3c107complexIfEElEEvRNS_14TensorIteratorEllRKNS_6TensorEbEUliE_EEviT1_:
        /* <DEDUP_REMOVED lines=417> */
.L_x_432:
        /* <DEDUP_REMOVED lines=28> */
[----:B------:R-:W-:Y:S02]  /*1bd0*/  CS2R R10, SRZ ;  /* 0x00000000000a7805 */ /* 0x000fe4000001ff00 */
[----:B------:R-:W-:Y:S02]  /*1be0*/  LEA.HI.X R13, R6, R0, R5, 0x3, P2 ;  /* 0x00000000060d7211 */ /* 0x000fe400010f1c05 */
[----:B------:R-:W-:Y:S01]  /*1bf0*/  IADD3.X R5, RZ, UR9, RZ, P1, !PT ;  /* 0x00000009ff057c10 */ /* 0x000fe20008ffe4ff */
[----:B------:R-:W-:Y:S06]  /*1c00*/  @!P0 BRA `(.L_x_434) ;  /* 0x0000000400d48947 */ /* 0x000fec0003800000 */
[----:B------:R0:W5:Y:S01]  /*1c10*/  LDG.E.64.CONSTANT R6, desc[UR4][R12.64] ;  /* 0x000000040c067981 */ /* 0x000162000c1e9b00 */
[C---:B------:R-:W-:Y:S01]  /*1c20*/  IADD3 R0, P1, R15.reuse, -0x1, RZ ;  /* 0xffffffff0f007810 */ /* 0x040fe20007f3e0ff */
[----:B------:R-:W-:Y:S01]  /*1c30*/  BSSY B2, `(.L_x_435) ;  /* 0x0000064000027945 */ /* 0x000fe20003800000 */
[----:B------:R-:W-:Y:S02]  /*1c40*/  LOP3.LUT R8, R15, 0x3, RZ, 0xc0, !PT ;  /* 0x000000030f087812 */ /* 0x000fe400078ec0ff */
[----:B------:R-:W-:Y:S02]  /*1c50*/  CS2R R10, SRZ ;  /* 0x00000000000a7805 */ /* 0x000fe4000001ff00 */
[----:B------:R-:W-:Y:S02]  /*1c60*/  ISETP.GE.U32.AND P0, PT, R0, 0x3, PT ;  /* 0x000000030000780c */ /* 0x000fe40003f06070 */
[----:B------:R-:W-:-:S04]  /*1c70*/  IADD3.X R0, R9, -0x1, RZ, P1, !PT ;  /* 0xffffffff09007810 */ /* 0x000fc80000ffe4ff */
[----:B------:R-:W-:-:S13]  /*1c80*/  ISETP.GE.U32.AND.EX P0, PT, R0, RZ, PT, P0 ;  /* 0x000000ff0000720c */ /* 0x000fda0003f06100 */
[----:B0-----:R-:W-:Y:S05]  /*1c90*/  @!P0 BRA `(.L_x_436) ;  /* 0x0000000400748947 */ /* 0x001fea0003800000 */
        /* <DEDUP_REMOVED lines=13> */
.L_x_441:
[----:B-----5:R-:W-:Y:S01]  /*1d70*/  FADD.FTZ R9, R6, R10 ;  /* 0x0000000a06097221 */ /* 0x020fe20000010000 */
[C---:B------:R-:W-:Y:S01]  /*1d80*/  FADD.FTZ R10, R7.reuse, R11 ;  /* 0x0000000b070a7221 */ /* 0x040fe20000010000 */
[----:B------:R-:W-:Y:S02]  /*1d90*/  IADD3 R2, P1, R2, -0x10, RZ ;  /* 0xfffffff002027810 */ /* 0x000fe40007f3e0ff */
[----:B------:R-:W-:Y:S01]  /*1da0*/  FADD.FTZ R9, R6, R9 ;  /* 0x0000000906097221 */ /* 0x000fe20000010000 */
[C---:B------:R-:W-:Y:S01]  /*1db0*/  FADD.FTZ R10, R7.reuse, R10 ;  /* 0x0000000a070a7221 */ /* 0x040fe20000010000 */
[----:B------:R-:W-:Y:S02]  /*1dc0*/  IADD3.X R0, R0, -0x1, RZ, P1, !PT ;  /* 0xffffffff00007810 */ /* 0x000fe40000ffe4ff */
[----:B------:R-:W-:Y:S01]  /*1dd0*/  FADD.FTZ R9, R6, R9 ;  /* 0x0000000906097221 */ /* 0x000fe20000010000 */
[----:B------:R-:W-:Y:S01]  /*1de0*/  FADD.FTZ R10, R7, R10 ;  /* 0x0000000a070a7221 */ /* 0x000fe20000010000 */
[----:B------:R-:W-:-:S02]  /*1df0*/  ISETP.GT.U32.AND P1, PT, R2, 0xc, PT ;  /* 0x0000000c0200780c */ /* 0x000fc40003f24070 */
[----:B------:R-:W-:Y:S01]  /*1e00*/  FADD.FTZ R9, R6, R9 ;  /* 0x0000000906097221 */ /* 0x000fe20000010000 */
[C---:B------:R-:W-:Y:S01]  /*1e10*/  FADD.FTZ R10, R7.reuse, R10 ;  /* 0x0000000a070a7221 */ /* 0x040fe20000010000 */
        /* <DEDUP_REMOVED lines=26> */
.L_x_440:
[----:B------:R-:W-:Y:S05]  /*1fc0*/  BSYNC B4 ;  /* 0x0000000000047941 */ /* 0x000fea0003800000 */
.L_x_439:
[----:B------:R-:W-:Y:S01]  /*1fd0*/  ISETP.GT.U32.AND P1, PT, R2, 0x4, PT ;  /* 0x000000040200780c */ /* 0x000fe20003f24070 */
[----:B------:R-:W-:Y:S03]  /*1fe0*/  BSSY B4, `(.L_x_442) ;  /* 0x0000016000047945 */ /* 0x000fe60003800000 */
[----:B------:R-:W-:-:S13]  /*1ff0*/  ISETP.GT.AND.EX P1, PT, R0, RZ, PT, P1 ;  /* 0x000000ff0000720c */ /* 0x000fda0003f24310 */
[----:B------:R-:W-:Y:S05]  /*2000*/  @!P1 BRA `(.L_x_443) ;  /* 0x00000000004c9947 */ /* 0x000fea0003800000 */
[----:B-----5:R-:W-:Y:S01]  /*2010*/  FADD.FTZ R9, R6, R10 ;  /* 0x0000000a06097221 */ /* 0x020fe20000010000 */
        /* <DEDUP_REMOVED lines=18> */
.L_x_443:
[----:B------:R-:W-:Y:S05]  /*2140*/  BSYNC B4 ;  /* 0x0000000000047941 */ /* 0x000fea0003800000 */
.L_x_442:
[----:B------:R-:W-:-:S04]  /*2150*/  ISETP.NE.U32.AND P1, PT, R2, RZ, PT ;  /* 0x000000ff0200720c */ /* 0x000fc80003f25070 */
[----:B------:R-:W-:-:S13]  /*2160*/  ISETP.NE.OR.EX P0, PT, R0, RZ, P0, P1 ;  /* 0x000000ff0000720c */ /* 0x000fda0000705710 */
[----:B------:R-:W-:Y:S05]  /*2170*/  @!P0 BREAK B3 ;  /* 0x0000000000038942 */ /* 0x000fea0003800000 */
[----:B------:R-:W-:Y:S05]  /*2180*/  @!P0 BRA `(.L_x_436) ;  /* 0x0000000000388947 */ /* 0x000fea0003800000 */
.L_x_438:
[----:B------:R-:W-:Y:S05]  /*2190*/  BSYNC B3 ;  /* 0x0000000000037941 */ /* 0x000fea0003800000 */
.L_x_437:
[----:B------:R-:W-:Y:S01]  /*21a0*/  IADD3 R2, P0, R2, -0x4, RZ ;  /* 0xfffffffc02027810 */ /* 0x000fe20007f1e0ff */
[----:B-----5:R-:W-:Y:S01]  /*21b0*/  FADD.FTZ R9, R6, R10 ;  /* 0x0000000a06097221 */ /* 0x020fe20000010000 */
[C---:B------:R-:W-:Y:S02]  /*21c0*/  FADD.FTZ R10, R7.reuse, R11 ;  /* 0x0000000b070a7221 */ /* 0x040fe40000010000 */
[----:B------:R-:W-:Y:S01]  /*21d0*/  IADD3.X R0, R0, -0x1, RZ, P0, !PT ;  /* 0xffffffff00007810 */ /* 0x000fe200007fe4ff */
[----:B------:R-:W-:Y:S01]  /*21e0*/  FADD.FTZ R9, R6, R9 ;  /* 0x0000000906097221 */ /* 0x000fe20000010000 */
[----:B------:R-:W-:Y:S01]  /*21f0*/  ISETP.NE.U32.AND P0, PT, R2, RZ, PT ;  /* 0x000000ff0200720c */ /* 0x000fe20003f05070 */
[C---:B------:R-:W-:Y:S02]  /*2200*/  FADD.FTZ R10, R7.reuse, R10 ;  /* 0x0000000a070a7221 */ /* 0x040fe40000010000 */
[----:B------:R-:W-:Y:S01]  /*2210*/  FADD.FTZ R9, R6, R9 ;  /* 0x0000000906097221 */ /* 0x000fe20000010000 */
[----:B------:R-:W-:Y:S01]  /*2220*/  ISETP.NE.AND.EX P0, PT, R0, RZ, PT, P0 ;  /* 0x000000ff0000720c */ /* 0x000fe20003f05300 */
[----:B------:R-:W-:-:S02]  /*2230*/  FADD.FTZ R12, R7, R10 ;  /* 0x0000000a070c7221 */ /* 0x000fc40000010000 */
[----:B------:R-:W-:Y:S02]  /*2240*/  FADD.FTZ R10, R6, R9 ;  /* 0x00000009060a7221 */ /* 0x000fe40000010000 */
[----:B------:R-:W-:-:S08]  /*2250*/  FADD.FTZ R11, R7, R12 ;  /* 0x0000000c070b7221 */ /* 0x000fd00000010000 */
[----:B------:R-:W-:Y:S05]  /*2260*/  @P0 BRA `(.L_x_437) ;  /* 0xfffffffc00cc0947 */ /* 0x000fea000383ffff */
.L_x_436:
[----:B------:R-:W-:Y:S05]  /*2270*/  BSYNC B2 ;  /* 0x0000000000027941 */ /* 0x000fea0003800000 */
.L_x_435:
[----:B------:R-:W-:-:S04]  /*2280*/  ISETP.NE.U32.AND P0, PT, R8, RZ, PT ;  /* 0x000000ff0800720c */ /* 0x000fc80003f05070 */
[----:B------:R-:W-:-:S13]  /*2290*/  ISETP.NE.AND.EX P0, PT, RZ, RZ, PT, P0 ;  /* 0x000000ffff00720c */ /* 0x000fda0003f05300 */
[----:B------:R-:W-:Y:S05]  /*22a0*/  @!P0 BRA `(.L_x_434) ;  /* 0x00000000002c8947 */ /* 0x000fea0003800000 */
[----:B------:R-:W-:Y:S01]  /*22b0*/  ISETP.NE.U32.AND P0, PT, R8, 0x1, PT ;  /* 0x000000010800780c */ /* 0x000fe20003f05070 */
[----:B-----5:R-:W-:Y:S01]  /*22c0*/  FADD.FTZ R10, R6, R10 ;  /* 0x0000000a060a7221 */ /* 0x020fe20000010000 */
        /* <DEDUP_REMOVED lines=9> */
.L_x_434:
[----:B------:R-:W-:Y:S05]  /*2360*/  BSYNC B1 ;  /* 0x0000000000017941 */ /* 0x000fea0003800000 */
.L_x_433:
[----:B------:R0:W-:Y:S01]  /*2370*/  STG.E.64 desc[UR4][R4.64], R10 ;  /* 0x0000000a04007986 */ /* 0x0001e2000c101b04 */
[----:B------:R-:W-:-:S07]  /*2380*/  IADD3 R3, R3, 0x80, RZ ;  /* 0x0000008003037810 */ /* 0x000fce0007ffe0ff */
.L_x_431:
[----:B------:R-:W-:Y:S05]  /*2390*/  BSYNC B0 ;  /* 0x0000000000007941 */ /* 0x000fea0003800000 */
.L_x_430:
[----:B------:R-:W-:Y:S05]  /*23a0*/  WARPSYNC.ALL ;  /* 0x0000000000007948 */ /* 0x000fea0003800000 */
[----:B------:R-:W-:Y:S01]  /*23b0*/  ISETP.GE.AND P0, PT, R3, UR6, PT ;  /* 0x0000000603007c0c */ /* 0x000fe2000bf06270 */
[----:B------:R-:W-:Y:S04]  /*23c0*/  BSSY B1, `(.L_x_444) ;  /* 0x0000d12000017945 */ /* 0x000fe80003800000 */
[----:B------:R-:W-:Y:S08]  /*23d0*/  BSSY B0, `(.L_x_445) ;  /* 0x0000ae5000007945 */ /* 0x000ff00003800000 */
[----:B------:R-:W-:Y:S05]  /*23e0*/  @P0 BRA `(.L_x_446) ;  /* 0x0000004400600947 */ /* 0x000fea0003800000 */
[----:B0-----:R-:W0:Y:S01]  /*23f0*/  LDC R10, c[0x0][0x218] ;  /* 0x00008600ff0a7b82 */ /* 0x001e220000000800 */
        /* <DEDUP_REMOVED lines=9> */
[----:B-----5:R-:W-:-:S05]  /*2490*/  IMAD.HI.U32 R6, R3, UR8, R2 ;  /* 0x0000000803067c27 */ /* 0x020fca000f8e0002 */
        /* <DEDUP_REMOVED lines=392> */
.L_x_447:
[----:B------:R-:W-:Y:S01]  /*3d20*/  ULDC.64 UR10, c[0x0][0x5c8] ;  /* 0x00017200000a7ab9 */ /* 0x000fe20000000a00 */
[----:B------:R-:W-:Y:S01]  /*3d30*/  ULDC.64 UR8, c[0x0][0x5b0] ;  /* 0x00016c0000087ab9 */ /* 0x000fe20000000a00 */
[----:B------:R-:W-:Y:S01]  /*3d40*/  IADD3 R8, P1, R4, UR10, RZ ;  /* 0x0000000a04087c10 */ /* 0x000fe2000ff3e0ff */
[----:B------:R-:W-:Y:S01]  /*3d50*/  ULDC.U8 UR7, c[0x0][0x5e0] ;  /* 0x0001780000077ab9 */ /* 0x000fe20000000000 */
[----:B-----5:R-:W-:Y:S02]  /*3d60*/  IADD3 R6, P0, R2, UR8, RZ ;  /* 0x0000000802067c10 */ /* 0x020fe4000ff1e0ff */
        /* <DEDUP_REMOVED lines=49> */
.L_x_456:
        /* <DEDUP_REMOVED lines=37> */
.L_x_455:
[----:B------:R-:W-:Y:S05]  /*42d0*/  BSYNC B5 ;  /* 0x0000000000057941 */ /* 0x000fea0003800000 */
.L_x_454:
        /* <DEDUP_REMOVED lines=23> */
.L_x_458:
[----:B------:R-:W-:Y:S05]  /*4450*/  BSYNC B5 ;  /* 0x0000000000057941 */ /* 0x000fea0003800000 */
.L_x_457:
[----:B------:R-:W-:-:S04]  /*4460*/  ISETP.NE.U32.AND P1, PT, R2, RZ, PT ;  /* 0x000000ff0200720c */ /* 0x000fc80003f25070 */
[----:B------:R-:W-:-:S13]  /*4470*/  ISETP.NE.OR.EX P0, PT, R0, RZ, P0, P1 ;  /* 0x000000ff0000720c */ /* 0x000fda0000705710 */
[----:B------:R-:W-:Y:S05]  /*4480*/  @!P0 BREAK B2 ;  /* 0x0000000000028942 */ /* 0x000fea0003800000 */
[----:B------:R-:W-:Y:S05]  /*4490*/  @!P0 BRA `(.L_x_451) ;  /* 0x0000000000388947 */ /* 0x000fea0003800000 */
.L_x_453:
[----:B------:R-:W-:Y:S05]  /*44a0*/  BSYNC B2 ;  /* 0x0000000000027941 */ /* 0x000fea0003800000 */
.L_x_452:
        /* <DEDUP_REMOVED lines=13> */
.L_x_451:
[----:B------:R-:W-:Y:S05]  /*4580*/  BSYNC B3 ;  /* 0x0000000000037941 */ /* 0x000fea0003800000 */
.L_x_450:
        /* <DEDUP_REMOVED lines=14> */
.L_x_449:
[----:B------:R-:W-:Y:S05]  /*4670*/  BSYNC B4 ;  /* 0x0000000000047941 */ /* 0x000fea0003800000 */
.L_x_448:
[----:B------:R0:W-:Y:S01]  /*4680*/  STG.E.64 desc[UR4][R4.64], R10 ;  /* 0x0000000a04007986 */ /* 0x0001e2000c101b04 */
[----:B------:R-:W-:-:S04]  /*4690*/  IADD3 R3, R3, 0x80, RZ ;  /* 0x0000008003037810 */ /* 0x000fc80007ffe0ff */
        /* <DEDUP_REMOVED lines=405> */
.L_x_460:
        /* <DEDUP_REMOVED lines=54> */
.L_x_469:
        /* <DEDUP_REMOVED lines=37> */
.L_x_468:
[----:B------:R-:W-:Y:S05]  /*65a0*/  BSYNC B5 ;  /* 0x0000000000057941 */ /* 0x000fea0003800000 */
.L_x_467:
        /* <DEDUP_REMOVED lines=23> */
.L_x_471:
[----:B------:R-:W-:Y:S05]  /*6720*/  BSYNC B5 ;  /* 0x0000000000057941 */ /* 0x000fea0003800000 */
.L_x_470:
[----:B------:R-:W-:-:S04]  /*6730*/  ISETP.NE.U32.AND P1, PT, R2, RZ, PT ;  /* 0x000000ff0200720c */ /* 0x000fc80003f25070 */
[----:B------:R-:W-:-:S13]  /*6740*/  ISETP.NE.OR.EX P0, PT, R0, RZ, P0, P1 ;  /* 0x000000ff0000720c */ /* 0x000fda0000705710 */
[----:B------:R-:W-:Y:S05]  /*6750*/  @!P0 BREAK B2 ;  /* 0x0000000000028942 */ /* 0x000fea0003800000 */
[----:B------:R-:W-:Y:S05]  /*6760*/  @!P0 BRA `(.L_x_464) ;  /* 0x0000000000388947 */ /* 0x000fea0003800000 */
.L_x_466:
[----:B------:R-:W-:Y:S05]  /*6770*/  BSYNC B2 ;  /* 0x0000000000027941 */ /* 0x000fea0003800000 */
.L_x_465:
        /* <DEDUP_REMOVED lines=13> */
.L_x_464:
[----:B------:R-:W-:Y:S05]  /*6850*/  BSYNC B3 ;  /* 0x0000000000037941 */ /* 0x000fea0003800000 */
.L_x_463:
        /* <DEDUP_REMOVED lines=14> */
.L_x_462:
[----:B------:R-:W-:Y:S05]  /*6940*/  BSYNC B4 ;  /* 0x0000000000047941 */ /* 0x000fea0003800000 */
.L_x_461:
[----:B------:R1:W-:Y:S01]  /*6950*/  STG.E.64 desc[UR4][R4.64], R10 ;  /* 0x0000000a04007986 */ /* 0x0003e2000c101b04 */
[----:B------:R-:W-:-:S07]  /*6960*/  IADD3 R3, R3, 0x80, RZ ;  /* 0x0000008003037810 */ /* 0x000fce0007ffe0ff */
.L_x_446:
[----:B------:R-:W-:-:S13]  /*6970*/  ISETP.GE.AND P0, PT, R3, UR6, PT ;  /* 0x0000000603007c0c */ /* 0x000fda000bf06270 */
[----:B------:R-:W-:Y:S05]  /*6980*/  @P0 BRA `(.L_x_472) ;  /* 0x0000004400600947 */ /* 0x000fea0003800000 */
[----:B01----:R-:W0:Y:S01]  /*6990*/  LDC R10, c[0x0][0x218] ;  /* 0x00008600ff0a7b82 */ /* 0x003e220000000800 */
        /* <DEDUP_REMOVED lines=402> */
.L_x_473:
        /* <DEDUP_REMOVED lines=54> */
.L_x_482:
        /* <DEDUP_REMOVED lines=37> */
.L_x_481:
[----:B------:R-:W-:Y:S05]  /*8870*/  BSYNC B5 ;  /* 0x0000000000057941 */ /* 0x000fea0003800000 */
.L_x_480:
        /* <DEDUP_REMOVED lines=23> */
.L_x_484:
[----:B------:R-:W-:Y:S05]  /*89f0*/  BSYNC B5 ;  /* 0x0000000000057941 */ /* 0x000fea0003800000 */
.L_x_483:
[----:B------:R-:W-:-:S04]  /*8a00*/  ISETP.NE.U32.AND P1, PT, R2, RZ, PT ;  /* 0x000000ff0200720c */ /* 0x000fc80003f25070 */
[----:B------:R-:W-:-:S13]  /*8a10*/  ISETP.NE.OR.EX P0, PT, R0, RZ, P0, P1 ;  /* 0x000000ff0000720c */ /* 0x000fda0000705710 */
[----:B------:R-:W-:Y:S05]  /*8a20*/  @!P0 BREAK B2 ;  /* 0x0000000000028942 */ /* 0x000fea0003800000 */
[----:B------:R-:W-:Y:S05]  /*8a30*/  @!P0 BRA `(.L_x_477) ;  /* 0x0000000000388947 */ /* 0x000fea0003800000 */
.L_x_479:
[----:B------:R-:W-:Y:S05]  /*8a40*/  BSYNC B2 ;  /* 0x0000000000027941 */ /* 0x000fea0003800000 */
.L_x_478:
        /* <DEDUP_REMOVED lines=13> */
.L_x_477:
[----:B------:R-:W-:Y:S05]  /*8b20*/  BSYNC B3 ;  /* 0x0000000000037941 */ /* 0x000fea0003800000 */
.L_x_476:
        /* <DEDUP_REMOVED lines=14> */
.L_x_475:
[----:B------:R-:W-:Y:S05]  /*8c10*/  BSYNC B4 ;  /* 0x0000000000047941 */ /* 0x000fea0003800000 */
.L_x_474:
[----:B------:R0:W-:Y:S01]  /*8c20*/  STG.E.64 desc[UR4][R4.64], R10 ;  /* 0x0000000a04007986 */ /* 0x0001e2000c101b04 */
[----:B------:R-:W-:-:S07]  /*8c30*/  IADD3 R3, R3, 0x80, RZ ;  /* 0x0000008003037810 */ /* 0x000fce0007ffe0ff */
.L_x_459:
[----:B------:R-:W-:-:S13]  /*8c40*/  ISETP.GE.AND P0, PT, R3, UR6, PT ;  /* 0x0000000603007c0c */ /* 0x000fda000bf06270 */
        /* <DEDUP_REMOVED lines=404> */
.L_x_486:
        /* <DEDUP_REMOVED lines=54> */
.L_x_495:
        /* <DEDUP_REMOVED lines=37> */
.L_x_494:
[----:B------:R-:W-:Y:S05]  /*ab40*/  BSYNC B5 ;  /* 0x0000000000057941 */ /* 0x000fea0003800000 */
.L_x_493:
        /* <DEDUP_REMOVED lines=23> */
.L_x_497:
[----:B------:R-:W-:Y:S05]  /*acc0*/  BSYNC B5 ;  /* 0x0000000000057941 */ /* 0x000fea0003800000 */
.L_x_496:
[----:B------:R-:W-:-:S04]  /*acd0*/  ISETP.NE.U32.AND P1, PT, R2, RZ, PT ;  /* 0x000000ff0200720c */ /* 0x000fc80003f25070 */
[----:B------:R-:W-:-:S13]  /*ace0*/  ISETP.NE.OR.EX P0, PT, R0, RZ, P0, P1 ;  /* 0x000000ff0000720c */ /* 0x000fda0000705710 */
[----:B------:R-:W-:Y:S05]  /*acf0*/  @!P0 BREAK B2 ;  /* 0x0000000000028942 */ /* 0x000fea0003800000 */
[----:B------:R-:W-:Y:S05]  /*ad00*/  @!P0 BRA `(.L_x_490) ;  /* 0x0000000000388947 */ /* 0x000fea0003800000 */
.L_x_492:
[----:B------:R-:W-:Y:S05]  /*ad10*/  BSYNC B2 ;  /* 0x0000000000027941 */ /* 0x000fea0003800000 */
.L_x_491:
        /* <DEDUP_REMOVED lines=13> */
.L_x_490:
[----:B------:R-:W-:Y:S05]  /*adf0*/  BSYNC B3 ;  /* 0x0000000000037941 */ /* 0x000fea0003800000 */
.L_x_489:
        /* <DEDUP_REMOVED lines=14> */
.L_x_488:
[----:B------:R-:W-:Y:S05]  /*aee0*/  BSYNC B4 ;  /* 0x0000000000047941 */ /* 0x000fea0003800000 */
.L_x_487:
[----:B------:R2:W-:Y:S01]  /*aef0*/  STG.E.64 desc[UR4][R4.64], R10 ;  /* 0x0000000a04007986 */ /* 0x0005e2000c101b04 */
[----:B------:R-:W-:-:S07]  /*af00*/  IADD3 R3, R3, 0x80, RZ ;  /* 0x0000008003037810 */ /* 0x000fce0007ffe0ff */
.L_x_472:
[----:B------:R-:W-:-:S13]  /*af10*/  ISETP.GE.AND P0, PT, R3, UR6, PT ;  /* 0x0000000603007c0c */ /* 0x000fda000bf06270 */
[----:B------:R-:W-:Y:S05]  /*af20*/  @P0 BREAK B0 ;  /* 0x0000000000000942 */ /* 0x000fea0003800000 */
[----:B------:R-:W-:Y:S05]  /*af30*/  @P0 BRA `(.L_x_498) ;  /* 0x0000004400680947 */ /* 0x000fea0003800000 */
[----:B012---:R-:W0:Y:S01]  /*af40*/  LDC R10, c[0x0][0x218] ;  /* 0x00008600ff0a7b82 */ /* 0x007e220000000800 */
        /* <DEDUP_REMOVED lines=402> */
.L_x_499:
        /* <DEDUP_REMOVED lines=54> */
.L_x_508:
        /* <DEDUP_REMOVED lines=37> */
.L_x_507:
[----:B------:R-:W-:Y:S05]  /*ce20*/  BSYNC B5 ;  /* 0x0000000000057941 */ /* 0x000fea0003800000 */
.L_x_506:
        /* <DEDUP_REMOVED lines=23> */
.L_x_510:
[----:B------:R-:W-:Y:S05]  /*cfa0*/  BSYNC B5 ;  /* 0x0000000000057941 */ /* 0x000fea0003800000 */
.L_x_509:
[----:B------:R-:W-:-:S04]  /*cfb0*/  ISETP.NE.U32.AND P1, PT, R2, RZ, PT ;  /* 0x000000ff0200720c */ /* 0x000fc80003f25070 */
[----:B------:R-:W-:-:S13]  /*cfc0*/  ISETP.NE.OR.EX P0, PT, R0, RZ, P0, P1 ;  /* 0x000000ff0000720c */ /* 0x000fda0000705710 */
[----:B------:R-:W-:Y:S05]  /*cfd0*/  @!P0 BREAK B2 ;  /* 0x0000000000028942 */ /* 0x000fea0003800000 */
[----:B------:R-:W-:Y:S05]  /*cfe0*/  @!P0 BRA `(.L_x_503) ;  /* 0x0000000000388947 */ /* 0x000fea0003800000 */
.L_x_505:
[----:B------:R-:W-:Y:S05]  /*cff0*/  BSYNC B2 ;  /* 0x0000000000027941 */ /* 0x000fea0003800000 */
.L_x_504:
        /* <DEDUP_REMOVED lines=13> */
.L_x_503:
[----:B------:R-:W-:Y:S05]  /*d0d0*/  BSYNC B3 ;  /* 0x0000000000037941 */ /* 0x000fea0003800000 */
.L_x_502:
        /* <DEDUP_REMOVED lines=14> */
.L_x_501:
[----:B------:R-:W-:Y:S05]  /*d1c0*/  BSYNC B4 ;  /* 0x0000000000047941 */ /* 0x000fea0003800000 */
.L_x_500:
[----:B------:R1:W-:Y:S01]  /*d1d0*/  STG.E.64 desc[UR4][R4.64], R10 ;  /* 0x0000000a04007986 */ /* 0x0003e2000c101b04 */
[----:B------:R-:W-:-:S07]  /*d1e0*/  IADD3 R3, R3, 0x80, RZ ;  /* 0x0000008003037810 */ /* 0x000fce0007ffe0ff */
.L_x_485:
[----:B------:R-:W-:-:S13]  /*d1f0*/  ISETP.GE.AND P0, PT, R3, UR6, PT ;  /* 0x0000000603007c0c */ /* 0x000fda000bf06270 */
[----:B------:R-:W-:Y:S05]  /*d200*/  @P0 BREAK B0 ;  /* 0x0000000000000942 */ /* 0x000fea0003800000 */
[----:B------:R-:W-:Y:S05]  /*d210*/  @P0 BRA `(.L_x_498) ;  /* 0x0000002000b00947 */ /* 0x000fea0003800000 */
[----:B------:R-:W-:Y:S05]  /*d220*/  BSYNC B0 ;  /* 0x0000000000007941 */ /* 0x000fea0003800000 */
.L_x_445:
        /* <DEDUP_REMOVED lines=403> */
.L_x_511:
        /* <DEDUP_REMOVED lines=54> */
.L_x_520:
        /* <DEDUP_REMOVED lines=37> */
.L_x_519:
[----:B------:R-:W-:Y:S05]  /*f110*/  BSYNC B5 ;  /* 0x0000000000057941 */ /* 0x000fea0003800000 */
.L_x_518:
        /* <DEDUP_REMOVED lines=23> */
.L_x_522:
[----:B------:R-:W-:Y:S05]  /*f290*/  BSYNC B5 ;  /* 0x0000000000057941 */ /* 0x000fea0003800000 */
.L_x_521:
[----:B------:R-:W-:-:S04]  /*f2a0*/  ISETP.NE.U32.AND P1, PT, R2, RZ, PT ;  /* 0x000000ff0200720c */ /* 0x000fc80003f25070 */
[----:B------:R-:W-:-:S13]  /*f2b0*/  ISETP.NE.OR.EX P0, PT, R0, RZ, P0, P1 ;  /* 0x000000ff0000720c */ /* 0x000fda0000705710 */
[----:B------:R-:W-:Y:S05]  /*f2c0*/  @!P0 BREAK B2 ;  /* 0x0000000000028942 */ /* 0x000fea0003800000 */
[----:B------:R-:W-:Y:S05]  /*f2d0*/  @!P0 BRA `(.L_x_515) ;  /* 0x0000000000388947 */ /* 0x000fea0003800000 */
.L_x_517:
[----:B------:R-:W-:Y:S05]  /*f2e0*/  BSYNC B2 ;  /* 0x0000000000027941 */ /* 0x000fea0003800000 */
.L_x_516:
        /* <DEDUP_REMOVED lines=13> */
.L_x_515:
[----:B------:R-:W-:Y:S05]  /*f3c0*/  BSYNC B3 ;  /* 0x0000000000037941 */ /* 0x000fea0003800000 */
.L_x_514:
        /* <DEDUP_REMOVED lines=14> */
.L_x_513:
[----:B------:R-:W-:Y:S05]  /*f4b0*/  BSYNC B4 ;  /* 0x0000000000047941 */ /* 0x000fea0003800000 */
.L_x_512:
[----:B------:R3:W-:Y:S01]  /*f4c0*/  STG.E.64 desc[UR4][R4.64], R10 ;  /* 0x0000000a04007986 */ /* 0x0007e2000c101b04 */
[----:B------:R-:W-:-:S07]  /*f4d0*/  IADD3 R3, R3, 0x80, RZ ;  /* 0x0000008003037810 */ /* 0x000fce0007ffe0ff */
.L_x_498:
[----:B------:R-:W-:Y:S05]  /*f4e0*/  BSYNC B1 ;  /* 0x0000000000017941 */ /* 0x000fea0003800000 */
.L_x_444:
[----:B------:R-:W-:Y:S05]  /*f4f0*/  WARPSYNC.ALL ;  /* 0x0000000000007948 */ /* 0x000fea0003800000 */
[----:B------:R-:W-:-:S13]  /*f500*/  ISETP.GE.AND P0, PT, R3, UR6, PT ;  /* 0x0000000603007c0c */ /* 0x000fda000bf06270 */
[----:B------:R-:W-:Y:S05]  /*f510*/  @P0 EXIT ;  /* 0x000000000000094d */ /* 0x000fea0003800000 */
[----:B0123--:R-:W0:Y:S01]  /*f520*/  LDC R10, c[0x0][0x218] ;  /* 0x00008600ff0a7b82 */ /* 0x00fe220000000800 */
[----:B------:R-:W-:Y:S01]  /*f530*/  HFMA2.MMA R2, -RZ, RZ, 0, 0 ;  /* 0x00000000ff027435 */ /* 0x000fe200000001ff */
[----:B------:R-:W-:Y:S02]  /*f540*/  CS2R R4, SRZ ;  /* 0x0000000000047805 */ /* 0x000fe4000001ff00 */
[----:B------:R-:W-:Y:S02]  /*f550*/  MOV R0, RZ ;  /* 0x000000ff00007202 */ /* 0x000fe40000000f00 */
[----:B0-----:R-:W-:-:S13]  /*f560*/  ISETP.NE.AND P0, PT, R10, RZ, PT ;  /* 0x000000ff0a00720c */ /* 0x001fda0003f05270 */
[----:B------:R-:W-:Y:S05]  /*f570*/  @!P0 BRA `(.L_x_523) ;  /* 0x0000001800348947 */ /* 0x000fea0003800000 */
[----:B------:R-:W-:Y:S01]  /*f580*/  MOV R2, RZ ;  /* 0x000000ff00027202 */ /* 0x000fe20000000f00 */
[----:B------:R-:W-:Y:S01]  /*f590*/  ULDC.64 UR6, c[0x0][0x220] ;  /* 0x0000880000067ab9 */ /* 0x000fe20000000a00 */
[----:B------:R-:W-:-:S03]  /*f5a0*/  ISETP.NE.AND P0, PT, R10, 0x1, PT ;  /* 0x000000010a00780c */ /* 0x000fc60003f05270 */
[----:B-----5:R-:W-:Y:S01]  /*f5b0*/  IMAD.HI.U32 R6, R3, UR6, R2 ;  /* 0x0000000603067c27 */ /* 0x020fe2000f8e0002 */
        /* <DEDUP_REMOVED lines=393> */
.L_x_523:
[----:B------:R-:W-:Y:S01]  /*10e50*/  ULDC.64 UR8, c[0x0][0x5c8] ;  /* 0x0001720000087ab9 */ /* 0x000fe20000000a00 */
[----:B------:R-:W-:Y:S01]  /*10e60*/  ULDC.64 UR6, c[0x0][0x5b0] ;  /* 0x00016c0000067ab9 */ /* 0x000fe20000000a00 */
[----:B-----5:R-:W-:Y:S02]  /*10e70*/  IADD3 R6, P1, R4, UR8, RZ ;  /* 0x0000000804067c10 */ /* 0x020fe4000ff3e0ff */
[----:B------:R-:W-:Y:S01]  /*10e80*/  IADD3 R2, P0, R2, UR6, RZ ;  /* 0x0000000602027c10 */ /* 0x000fe2000ff1e0ff */
[----:B------:R-:W-:Y:S01]  /*10e90*/  ULDC.U8 UR6, c[0x0][0x5e0] ;  /* 0x0001780000067ab9 */ /* 0x000fe20000000000 */
[----:B------:R-:W-:Y:S01]  /*10ea0*/  IADD3.X R7, RZ, UR9, RZ, P1, !PT ;  /* 0x00000009ff077c10 */ /* 0x000fe20008ffe4ff */
[----:B------:R-:W-:Y:S01]  /*10eb0*/  ULDC.64 UR8, c[0x0][0x5d0] ;  /* 0x0001740000087ab9 */ /* 0x000fe20000000a00 */
[----:B------:R-:W-:-:S04]  /*10ec0*/  IADD3.X R3, RZ, UR7, RZ, P0, !PT ;  /* 0x00000007ff037c10 */ /* 0x000fc800087fe4ff */
        /* <DEDUP_REMOVED lines=24> */
[----:B------:R-:W5:Y:S01]  /*11050*/  LDG.E.64.CONSTANT R4, desc[UR4][R4.64] ;  /* 0x0000000404047981 */ /* 0x000f62000c1e9b00 */
[C---:B------:R-:W-:Y:S01]  /*11060*/  IADD3 R0, P1, R10.reuse, -0x1, RZ ;  /* 0xffffffff0a007810 */ /* 0x040fe20007f3e0ff */
[----:B------:R-:W-:Y:S01]  /*11070*/  BSSY B2, `(.L_x_526) ;  /* 0x0000064000027945 */ /* 0x000fe20003800000 */
[----:B------:R-:W-:Y:S02]  /*11080*/  LOP3.LUT R7, R10, 0x3, RZ, 0xc0, !PT ;  /* 0x000000030a077812 */ /* 0x000fe400078ec0ff */
[----:B------:R-:W-:Y:S02]  /*11090*/  CS2R R8, SRZ ;  /* 0x0000000000087805 */ /* 0x000fe4000001ff00 */
[----:B------:R-:W-:Y:S02]  /*110a0*/  ISETP.GE.U32.AND P0, PT, R0, 0x3, PT ;  /* 0x000000030000780c */ /* 0x000fe40003f06070 */
[----:B------:R-:W-:-:S04]  /*110b0*/  IADD3.X R0, R12, -0x1, RZ, P1, !PT ;  /* 0xffffffff0c007810 */ /* 0x000fc80000ffe4ff */
[----:B------:R-:W-:-:S13]  /*110c0*/  ISETP.GE.U32.AND.EX P0, PT, R0, RZ, PT, P0 ;  /* 0x000000ff0000720c */ /* 0x000fda0003f06100 */
        /* <DEDUP_REMOVED lines=14> */
.L_x_532:
        /* <DEDUP_REMOVED lines=37> */
.L_x_531:
[----:B------:R-:W-:Y:S05]  /*11400*/  BSYNC B4 ;  /* 0x0000000000047941 */ /* 0x000fea0003800000 */
.L_x_530:
        /* <DEDUP_REMOVED lines=23> */
.L_x_534:
[----:B------:R-:W-:Y:S05]  /*11580*/  BSYNC B4 ;  /* 0x0000000000047941 */ /* 0x000fea0003800000 */
.L_x_533:
[----:B------:R-:W-:-:S04]  /*11590*/  ISETP.NE.U32.AND P1, PT, R6, RZ, PT ;  /* 0x000000ff0600720c */ /* 0x000fc80003f25070 */
[----:B------:R-:W-:-:S13]  /*115a0*/  ISETP.NE.OR.EX P0, PT, R0, RZ, P0, P1 ;  /* 0x000000ff0000720c */ /* 0x000fda0000705710 */
[----:B------:R-:W-:Y:S05]  /*115b0*/  @!P0 BREAK B3 ;  /* 0x0000000000038942 */ /* 0x000fea0003800000 */
[----:B------:R-:W-:Y:S05]  /*115c0*/  @!P0 BRA `(.L_x_527) ;  /* 0x0000000000388947 */ /* 0x000fea0003800000 */
.L_x_529:
[----:B------:R-:W-:Y:S05]  /*115d0*/  BSYNC B3 ;  /* 0x0000000000037941 */ /* 0x000fea0003800000 */
.L_x_528:
        /* <DEDUP_REMOVED lines=13> */
.L_x_527:
[----:B------:R-:W-:Y:S05]  /*116b0*/  BSYNC B2 ;  /* 0x0000000000027941 */ /* 0x000fea0003800000 */
.L_x_526:
        /* <DEDUP_REMOVED lines=14> */
.L_x_525:
[----:B------:R-:W-:Y:S05]  /*117a0*/  BSYNC B1 ;  /* 0x0000000000017941 */ /* 0x000fea0003800000 */
.L_x_524:
[----:B------:R-:W-:Y:S05]  /*117b0*/  WARPSYNC.ALL ;  /* 0x0000000000007948 */ /* 0x000fea0003800000 */
[----:B------:R-:W-:Y:S01]  /*117c0*/  STG.E.64 desc[UR4][R2.64], R8 ;  /* 0x0000000802007986 */ /* 0x000fe2000c101b04 */
[----:B------:R-:W-:Y:S05]  /*117d0*/  EXIT ;  /* 0x000000000000794d */ /* 0x000fea0003800000 */
.L_x_535:
        /* <DEDUP_REMOVED lines=10> */
.L_x_18529:


//--------------------- .text._ZN2at6native73_GLOBAL__N__c8866d80_35_SparseBinaryOpIntersectionKernel_cu_9e10b42f_311112apply_kernelILi128ELi8EZNS1_29binary_op_intersection_kernelINS1_9LhsProjOpEN3c107complexIdEElEEvRNS_14TensorIteratorEllRKNS_6TensorEbEUliE_EEviT1_ --------------------------
	.section	.text._ZN2at6native73_GLOBAL__N__c8866d80_35_SparseBinaryOpIntersectionKernel_cu_9e10b42f_311112apply_kernelILi128ELi8EZNS1_29binary_op_intersection_kernelINS1_9LhsProjOpEN3c107complexIdEElEEvRNS_14TensorIteratorEllRKNS_6TensorEbEUliE_EEviT1_,"ax",@progbits
	.align	128
.text._ZN2at6native73_GLOBAL__N__c8866d80_35_SparseBinaryOpIntersectionKernel_cu_9e10b42f_311112apply_kernelILi128ELi8EZNS1_29binary_op_intersection_kernelINS1_9LhsProjOpEN3c107complexIdEElEEvRNS_14TensorIteratorEllRKNS_6TensorEbEUliE_EEviT1_:
        .type           _ZN2at6native73_GLOBAL__N__c8866d80_35_SparseBinaryOpIntersectionKernel_cu_9e10b42f_311112apply_kernelILi128ELi8EZNS1_29binary_op_intersection_kernelINS1_9LhsProjOpEN3c107complexIdEElEEvRNS_14TensorIteratorEllRKNS_6TensorEbEUliE_EEviT1_,@function
        .size           _ZN2at6native73_GLOBAL__N__c8866d80_35_SparseBinaryOpIntersectionKernel_cu_9e10b42f_311112apply_kernelILi128ELi8EZNS1_29binary_op_intersection_kernelINS1_9LhsProjOpEN3c107complexIdEElEEvRNS_14TensorIteratorEllRKNS_6TensorEbEUliE_EEviT1_,(.L_x_18530 - _ZN2at6native73_GLOBAL__N__c8866d80_35_SparseBinaryOpIntersectionKernel_cu_9e10b42f_311112apply_kernelILi128ELi8EZNS1_29binary_op_intersection_kernelINS1_9LhsProjOpEN3c107complexIdEElEEvRNS_14TensorIteratorEllRKNS_6TensorEbEUliE_EEviT1_)
        .other          _ZN2at6native73_GLOBAL__N__c8866d80_35_SparseBinaryOpIntersectionKernel_cu_9e10b42f_311112apply_kernelILi128ELi8EZNS1_29binary_op_intersection_kernelINS1_9LhsProjOpEN3c107complexIdEElEEvRNS_14TensorIteratorEllRKNS_6TensorEbEUliE_EEviT1_,@"STO_CUDA_ENTRY STV_DEFAULT"
_ZN2at6native73_GLOBAL__N__c8866d80_35_SparseBinaryOpIntersectionKernel_cu_9e10b42f_311112apply_kernelILi128ELi8EZNS1_29binary_op_intersection_kernelINS1_9LhsProjOpEN3c107complexIdEElEEvRNS_14TensorIteratorEllRKNS_6TensorEbEUliE_EEviT1_:
        /* <DEDUP_REMOVED lines=11> */
[----:B------:R-:W-:Y:S01]  /*00b0*/  MOV R2, RZ ;  /* 0x000000ff00027202 */ /* 0x000fe20000000f00 */
[----:B------:R-:W-:Y:S01]  /*00c0*/  HFMA2.MMA R0, -RZ, RZ, 0, 0 ;  /* 0x00000000ff007435 */ /* 0x000fe200000001ff */
        /* <DEDUP_REMOVED lines=384> */
[----:B------:R-:W-:Y:S01]  /*18d0*/  ULDC UR7, c[0x0][0x578] ;  /* 0x00015e0000077ab9 */ /* 0x000fe20000000800 */
[----:B------:R-:W-:-:S05]  /*18e0*/  IADD3 R5, -R11, RZ, RZ ;  /* 0x000000ff0b057210 */ /* 0x000fca0007ffe1ff */
[----:B------:R-:W1:Y:S01]  /*18f0*/  @P0 LDC R17, c[0x0][0x33c] ;  /* 0x0000cf00ff110b82 */ /* 0x000e620000000800 */
[----:B------:R-:W-:Y:S01]  /*1900*/  IMAD R7, R5, UR8, R7 ;  /* 0x0000000805077c24 */ /* 0x000fe2000f8e0207 */
[----:B------:R-:W-:-:S03]  /*1910*/  ULDC.64 UR8, c[0x0][0x570] ;  /* 0x00015c0000087ab9 */ /* 0x000fc60000000a00 */
[C---:B------:R-:W-:Y:S01]  /*1920*/  IMAD R13, R7.reuse, UR8, R13 ;  /* 0x00000008070d7c24 */ /* 0x040fe2000f8e020d */
[----:B------:R-:W-:Y:S01]  /*1930*/  ULDC UR8, c[0x0][0x584] ;  /* 0x0001610000087ab9 */ /* 0x000fe20000000800 */
[C---:B------:R-:W-:Y:S01]  /*1940*/  IMAD R0, R7.reuse, UR9, R0 ;  /* 0x0000000907007c24 */ /* 0x040fe2000f8e0200 */
[----:B------:R-:W2:Y:S01]  /*1950*/  @P0 LDC.64 R8, c[0x0][0x588] ;  /* 0x00016200ff080b82 */ /* 0x000ea20000000a00 */
[C---:B------:R-:W-:Y:S02]  /*1960*/  IMAD R2, R7.reuse, UR7, R2 ;  /* 0x0000000707027c24 */ /* 0x040fe4000f8e0202 */
[----:B------:R-:W-:Y:S02]  /*1970*/  IMAD R4, R7, UR8, R4 ;  /* 0x0000000807047c24 */ /* 0x000fe4000f8e0204 */
[----:B0-----:R-:W-:-:S03]  /*1980*/  @P0 IMAD.HI.U32 R6, R11, R14, R10 ;  /* 0x0000000e0b060227 */ /* 0x001fc600078e000a */
[----:B------:R-:W0:Y:S02]  /*1990*/  @P0 LDC R12, c[0x0][0x590] ;  /* 0x00016400ff0c0b82 */ /* 0x000e240000000800 */
[----:B------:R-:W-:-:S06]  /*19a0*/  @P0 SHF.R.U32.HI R6, RZ, R15, R6 ;  /* 0x0000000fff060219 */ /* 0x000fcc0000011606 */
[----:B------:R-:W3:Y:S01]  /*19b0*/  @P0 LDC R14, c[0x0][0x59c] ;  /* 0x00016700ff0e0b82 */ /* 0x000ee20000000800 */
[----:B------:R-:W-:-:S05]  /*19c0*/  @P0 IADD3 R10, -R6, RZ, RZ ;  /* 0x000000ff060a0210 */ /* 0x000fca0007ffe1ff */
[----:B-1----:R-:W-:-:S04]  /*19d0*/  @P0 IMAD R11, R10, R17, R11 ;  /* 0x000000110a0b0224 */ /* 0x002fc800078e020b */
[C---:B--2---:R-:W-:Y:S02]  /*19e0*/  @P0 IMAD R13, R11.reuse, R8, R13 ;  /* 0x000000080b0d0224 */ /* 0x044fe400078e020d */
[C---:B------:R-:W-:Y:S02]  /*19f0*/  @P0 IMAD R0, R11.reuse, R9, R0 ;  /* 0x000000090b000224 */ /* 0x040fe400078e0200 */
[C---:B0-----:R-:W-:Y:S02]  /*1a00*/  @P0 IMAD R2, R11.reuse, R12, R2 ;  /* 0x0000000c0b020224 */ /* 0x041fe400078e0202 */
[----:B---3--:R-:W-:-:S07]  /*1a10*/  @P0 IMAD R4, R11, R14, R4 ;  /* 0x0000000e0b040224 */ /* 0x008fce00078e0204 */
.L_x_538:
        /* <DEDUP_REMOVED lines=24> */
[----:B------:R-:W-:Y:S01]  /*1ba0*/  ISETP.GE.AND.EX P0, PT, R16, RZ, PT, P0 ;  /* 0x000000ff1000720c */ /* 0x000fe20003f06300 */
[----:B------:R-:W-:Y:S01]  /*1bb0*/  IMAD.IADD R5, R5, 0x1, R11 ;  /* 0x0000000105057824 */ /* 0x000fe200078e020b */
[----:B------:R-:W-:-:S02]  /*1bc0*/  IADD3 R12, P1, R13, UR8, RZ ;  /* 0x000000080d0c7c10 */ /* 0x000fc4000ff3e0ff */
[----:B------:R-:W-:Y:S02]  /*1bd0*/  CS2R R10, SRZ ;  /* 0x00000000000a7805 */ /* 0x000fe4000001ff00 */
[C---:B------:R-:W-:Y:S02]  /*1be0*/  LEA R6, P2, R4.reuse, R9, 0x4 ;  /* 0x0000000904067211 */ /* 0x040fe400078420ff */
[----:B------:R-:W-:Y:S02]  /*1bf0*/  CS2R R8, SRZ ;  /* 0x0000000000087805 */ /* 0x000fe4000001ff00 */
[----:B------:R-:W-:Y:S02]  /*1c00*/  IADD3.X R13, RZ, UR9, RZ, P1, !PT ;  /* 0x00000009ff0d7c10 */ /* 0x000fe40008ffe4ff */
[----:B------:R-:W-:Y:S01]  /*1c10*/  LEA.HI.X R7, R4, R0, R5, 0x4, P2 ;  /* 0x0000000004077211 */ /* 0x000fe200010f2405 */
[----:B------:R-:W-:Y:S06]  /*1c20*/  @!P0 BRA `(.L_x_540) ;  /* 0x0000000400d88947 */ /* 0x000fec0003800000 */
[----:B------:R-:W5:Y:S01]  /*1c30*/  LDG.E.128.CONSTANT R4, desc[UR4][R6.64] ;  /* 0x0000000406047981 */ /* 0x000f62000c1e9d00 */
[C---:B------:R-:W-:Y:S01]  /*1c40*/  IADD3 R0, P1, R15.reuse, -0x1, RZ ;  /* 0xffffffff0f007810 */ /* 0x040fe20007f3e0ff */
[----:B------:R-:W-:Y:S01]  /*1c50*/  BSSY B2, `(.L_x_541) ;  /* 0x0000065000027945 */ /* 0x000fe20003800000 */
[----:B------:R-:W-:Y:S02]  /*1c60*/  LOP3.LUT R14, R15, 0x3, RZ, 0xc0, !PT ;  /* 0x000000030f0e7812 */ /* 0x000fe400078ec0ff */
[----:B------:R-:W-:Y:S02]  /*1c70*/  CS2R R10, SRZ ;  /* 0x00000000000a7805 */ /* 0x000fe4000001ff00 */
[----:B------:R-:W-:Y:S02]  /*1c80*/  ISETP.GE.U32.AND P0, PT, R0, 0x3, PT ;  /* 0x000000030000780c */ /* 0x000fe40003f06070 */
[----:B------:R-:W-:Y:S02]  /*1c90*/  CS2R R8, SRZ ;  /* 0x0000000000087805 */ /* 0x000fe4000001ff00 */
[----:B------:R-:W-:-:S04]  /*1ca0*/  IADD3.X R0, R16, -0x1, RZ, P1, !PT ;  /* 0xffffffff10007810 */ /* 0x000fc80000ffe4ff */
[----:B------:R-:W-:-:S13]  /*1cb0*/  ISETP.GE.U32.AND.EX P0, PT, R0, RZ, PT, P0 ;  /* 0x000000ff0000720c */ /* 0x000fda0003f06100 */
[----:B------:R-:W-:Y:S05]  /*1cc0*/  @!P0 BRA `(.L_x_542) ;  /* 0x0000000400748947 */ /* 0x000fea0003800000 */
[----:B------:R-:W-:Y:S01]  /*1cd0*/  IADD3 R2, P0, -R14, R15, RZ ;  /* 0x0000000f0e027210 */ /* 0x000fe20007f1e1ff */
[----:B------:R-:W-:Y:S01]  /*1ce0*/  BSSY B3, `(.L_x_543) ;  /* 0x000004e000037945 */ /* 0x000fe20003800000 */
[----:B------:R-:W-:Y:S02]  /*1cf0*/  CS2R R10, SRZ ;  /* 0x00000000000a7805 */ /* 0x000fe4000001ff00 */
        /* <DEDUP_REMOVED lines=10> */
.L_x_547:
[----:B-----5:R-:W-:Y:S01]  /*1da0*/  DADD R8, R4, R8 ;  /* 0x0000000004087229 */ /* 0x020fe20000000008 */
[----:B------:R-:W-:Y:S01]  /*1db0*/  IADD3 R2, P1, R2, -0x10, RZ ;  /* 0xfffffff002027810 */ /* 0x000fe20007f3e0ff */
[----:B------:R-:W-:-:S03]  /*1dc0*/  DADD R10, R6, R10 ;  /* 0x00000000060a7229 */ /* 0x000fc6000000000a */
[----:B------:R-:W-:Y:S02]  /*1dd0*/  IADD3.X R0, R0, -0x1, RZ, P1, !PT ;  /* 0xffffffff00007810 */ /* 0x000fe40000ffe4ff */
[----:B------:R-:W-:Y:S01]  /*1de0*/  ISETP.GT.U32.AND P1, PT, R2, 0xc, PT ;  /* 0x0000000c0200780c */ /* 0x000fe20003f24070 */
[----:B------:R-:W-:Y:S02]  /*1df0*/  DADD R8, R4, R8 ;  /* 0x0000000004087229 */ /* 0x000fe40000000008 */
[----:B------:R-:W-:Y:S01]  /*1e00*/  DADD R10, R6, R10 ;  /* 0x00000000060a7229 */ /* 0x000fe2000000000a */
[----:B------:R-:W-:-:S05]  /*1e10*/  ISETP.GT.AND.EX P1, PT, R0, RZ, PT, P1 ;  /* 0x000000ff0000720c */ /* 0x000fca0003f24310 */
[----:B------:R-:W-:Y:S02]  /*1e20*/  DADD R8, R4, R8 ;  /* 0x0000000004087229 */ /* 0x000fe40000000008 */
[----:B------:R-:W-:-:S06]  /*1e30*/  DADD R10, R6, R10 ;  /* 0x00000000060a7229 */ /* 0x000fcc000000000a */
        /* <DEDUP_REMOVED lines=25> */
[----:B------:R-:W-:Y:S01]  /*1fd0*/  DADD R10, R6, R10 ;  /* 0x00000000060a7229 */ /* 0x000fe2000000000a */
[----:B------:R-:W-:Y:S10]  /*1fe0*/  @P1 BRA `(.L_x_547) ;  /* 0xfffffffc006c1947 */ /* 0x000ff4000383ffff */
.L_x_546:
[----:B------:R-:W-:Y:S05]  /*1ff0*/  BSYNC B4 ;  /* 0x0000000000047941 */ /* 0x000fea0003800000 */
.L_x_545:
[----:B------:R-:W-:Y:S01]  /*2000*/  ISETP.GT.U32.AND P1, PT, R2, 0x4, PT ;  /* 0x000000040200780c */ /* 0x000fe20003f24070 */
[----:B------:R-:W-:Y:S03]  /*2010*/  BSSY B4, `(.L_x_548) ;  /* 0x0000016000047945 */ /* 0x000fe60003800000 */
[----:B------:R-:W-:-:S13]  /*2020*/  ISETP.GT.AND.EX P1, PT, R0, RZ, PT, P1 ;  /* 0x000000ff0000720c */ /* 0x000fda0003f24310 */
[----:B------:R-:W-:Y:S05]  /*2030*/  @!P1 BRA `(.L_x_549) ;  /* 0x00000000004c9947 */ /* 0x000fea0003800000 */
[----:B-----5:R-:W-:Y:S01]  /*2040*/  DADD R8, R4, R8 ;  /* 0x0000000004087229 */ /* 0x020fe20000000008 */
[----:B------:R-:W-:Y:S01]  /*2050*/  IADD3 R2, P1, R2, -0x8, RZ ;  /* 0xfffffff802027810 */ /* 0x000fe20007f3e0ff */
[----:B------:R-:W-:Y:S01]  /*2060*/  DADD R10, R6, R10 ;  /* 0x00000000060a7229 */ /* 0x000fe2000000000a */
[----:B------:R-:W-:Y:S02]  /*2070*/  PLOP3.LUT P0, PT, PT, PT, PT, 0x8, 0x0 ;  /* 0x000000000000781c */ /* 0x000fe40003f0e170 */
[----:B------:R-:W-:-:S03]  /*2080*/  IADD3.X R0, R0, -0x1, RZ, P1, !PT ;  /* 0xffffffff00007810 */ /* 0x000fc60000ffe4ff */
        /* <DEDUP_REMOVED lines=13> */
[----:B------:R-:W-:-:S11]  /*2160*/  DADD R10, R6, R10 ;  /* 0x00000000060a7229 */ /* 0x000fd6000000000a */
.L_x_549:
[----:B------:R-:W-:Y:S05]  /*2170*/  BSYNC B4 ;  /* 0x0000000000047941 */ /* 0x000fea0003800000 */
.L_x_548:
[----:B------:R-:W-:-:S04]  /*2180*/  ISETP.NE.U32.AND P1, PT, R2, RZ, PT ;  /* 0x000000ff0200720c */ /* 0x000fc80003f25070 */
[----:B------:R-:W-:-:S13]  /*2190*/  ISETP.NE.OR.EX P0, PT, R0, RZ, P0, P1 ;  /* 0x000000ff0000720c */ /* 0x000fda0000705710 */
[----:B------:R-:W-:Y:S05]  /*21a0*/  @!P0 BREAK B3 ;  /* 0x0000000000038942 */ /* 0x000fea0003800000 */
[----:B------:R-:W-:Y:S05]  /*21b0*/  @!P0 BRA `(.L_x_542) ;  /* 0x0000000000388947 */ /* 0x000fea0003800000 */
.L_x_544:
[----:B------:R-:W-:Y:S05]  /*21c0*/  BSYNC B3 ;  /* 0x0000000000037941 */ /* 0x000fea0003800000 */
.L_x_543:
[----:B-----5:R-:W-:Y:S01]  /*21d0*/  DADD R8, R4, R8 ;  /* 0x0000000004087229 */ /* 0x020fe20000000008 */
[----:B------:R-:W-:Y:S01]  /*21e0*/  IADD3 R2, P0, R2, -0x4, RZ ;  /* 0xfffffffc02027810 */ /* 0x000fe20007f1e0ff */
[----:B------:R-:W-:-:S03]  /*21f0*/  DADD R10, R6, R10 ;  /* 0x00000000060a7229 */ /* 0x000fc6000000000a */
[----:B------:R-:W-:Y:S02]  /*2200*/  IADD3.X R0, R0, -0x1, RZ, P0, !PT ;  /* 0xffffffff00007810 */ /* 0x000fe400007fe4ff */
[----:B------:R-:W-:Y:S01]  /*2210*/  ISETP.NE.U32.AND P0, PT, R2, RZ, PT ;  /* 0x000000ff0200720c */ /* 0x000fe20003f05070 */
[----:B------:R-:W-:Y:S02]  /*2220*/  DADD R8, R4, R8 ;  /* 0x0000000004087229 */ /* 0x000fe40000000008 */
[----:B------:R-:W-:Y:S01]  /*2230*/  DADD R10, R6, R10 ;  /* 0x00000000060a7229 */ /* 0x000fe2000000000a */
[----:B------:R-:W-:-:S05]  /*2240*/  ISETP.NE.AND.EX P0, PT, R0, RZ, PT, P0 ;  /* 0x000000ff0000720c */ /* 0x000fca0003f05300 */
[----:B------:R-:W-:Y:S02]  /*2250*/  DADD R8, R4, R8 ;  /* 0x0000000004087229 */ /* 0x000fe40000000008 */
[----:B------:R-:W-:-:S06]  /*2260*/  DADD R10, R6, R10 ;  /* 0x00000000060a7229 */ /* 0x000fcc000000000a */
[----:B------:R-:W-:Y:S02]  /*2270*/  DADD R8, R4, R8 ;  /* 0x0000000004087229 */ /* 0x000fe40000000008 */
[----:B------:R-:W-:Y:S01]  /*2280*/  DADD R10, R6, R10 ;  /* 0x00000000060a7229 */ /* 0x000fe2000000000a */
[----:B------:R-:W-:Y:S10]  /*2290*/  @P0 BRA `(.L_x_543) ;  /* 0xfffffffc00cc0947 */ /* 0x000ff4000383ffff */
.L_x_542:
[----:B------:R-:W-:Y:S05]  /*22a0*/  BSYNC B2 ;  /* 0x0000000000027941 */ /* 0x000fea0003800000 */
.L_x_541:
[----:B------:R-:W-:-:S04]  /*22b0*/  ISETP.NE.U32.AND P0, PT, R14, RZ, PT ;  /* 0x000000ff0e00720c */ /* 0x000fc80003f05070 */
[----:B------:R-:W-:-:S13]  /*22c0*/  ISETP.NE.AND.EX P0, PT, RZ, RZ, PT, P0 ;  /* 0x000000ffff00720c */ /* 0x000fda0003f05300 */
[----:B------:R-:W-:Y:S05]  /*22d0*/  @!P0 BRA `(.L_x_540) ;  /* 0x00000000002c8947 */ /* 0x000fea0003800000 */
[----:B------:R-:W-:Y:S01]  /*22e0*/  ISETP.NE.U32.AND P0, PT, R14, 0x1, PT ;  /* 0x000000010e00780c */ /* 0x000fe20003f05070 */
[----:B-----5:R-:W-:Y:S02]  /*22f0*/  DADD R8, R4, R8 ;  /* 0x0000000004087229 */ /* 0x020fe40000000008 */
[----:B------:R-:W-:Y:S01]  /*2300*/  DADD R10, R6, R10 ;  /* 0x00000000060a7229 */ /* 0x000fe2000000000a */
[----:B------:R-:W-:-:S13]  /*2310*/  ISETP.NE.AND.EX P0, PT, RZ, RZ, PT, P0 ;  /* 0x000000ffff00720c */ /* 0x000fda0003f05300 */
[----:B------:R-:W-:Y:S05]  /*2320*/  @!P0 BRA `(.L_x_540) ;  /* 0x0000000000188947 */ /* 0x000fea0003800000 */
[----:B------:R-:W-:Y:S01]  /*2330*/  ISETP.NE.U32.AND P0, PT, R14, 0x2, PT ;  /* 0x000000020e00780c */ /* 0x000fe20003f05070 */
[----:B------:R-:W-:Y:S02]  /*2340*/  DADD R8, R4, R8 ;  /* 0x0000000004087229 */ /* 0x000fe40000000008 */
[----:B------:R-:W-:Y:S01]  /*2350*/  DADD R10, R6, R10 ;  /* 0x00000000060a7229 */ /* 0x000fe2000000000a */
[----:B------:R-:W-:-:S13]  /*2360*/  ISETP.NE.AND.EX P0, PT, RZ, RZ, PT, P0 ;  /* 0x000000ffff00720c */ /* 0x000fda0003f05300 */
[----:B------:R-:W-:Y:S02]  /*2370*/  @P0 DADD R8, R4, R8 ;  /* 0x0000000004080229 */ /* 0x000fe40000000008 */
[----:B------:R-:W-:-:S11]  /*2380*/  @P0 DADD R10, R6, R10 ;  /* 0x00000000060a0229 */ /* 0x000fd6000000000a */
.L_x_540:
[----:B------:R-:W-:Y:S05]  /*2390*/  BSYNC B1 ;  /* 0x0000000000017941 */ /* 0x000fea0003800000 */
.L_x_539:
[----:B------:R0:W-:Y:S01]  /*23a0*/  STG.E.128 desc[UR4][R12.64], R8 ;  /* 0x000000080c007986 */ /* 0x0001e2000c101d04 */
[----:B------:R-:W-:-:S07]  /*23b0*/  IADD3 R3, R3, 0x80, RZ ;  /* 0x0000008003037810 */ /* 0x000fce0007ffe0ff */
.L_x_537:
[----:B------:R-:W-:Y:S05]  /*23c0*/  BSYNC B0 ;  /* 0x0000000000007941 */ /* 0x000fea0003800000 */
.L_x_536:
[----:B------:R-:W-:Y:S05]  /*23d0*/  WARPSYNC.ALL ;  /* 0x0000000000007948 */ /* 0x000fea0003800000 */
[----:B------:R-:W-:Y:S01]  /*23e0*/  ISETP.GE.AND P0, PT, R3, UR6, PT ;  /* 0x0000000603007c0c */ /* 0x000fe2000bf06270 */
[----:B------:R-:W-:Y:S04]  /*23f0*/  BSSY B1, `(.L_x_550) ;  /* 0x0000d24000017945 */ /* 0x000fe80003800000 */
[----:B------:R-:W-:Y:S08]  /*2400*/  BSSY B0, `(.L_x_551) ;  /* 0x0000af4000007945 */ /* 0x000ff00003800000 */
[----:B------:R-:W-:Y:S05]  /*2410*/  @P0 BRA `(.L_x_552) ;  /* 0x0000004400780947 */ /* 0x000fea0003800000 */
[----:B-----5:R-:W1:Y:S01]  /*2420*/  LDC R5, c[0x0][0x218] ;  /* 0x00008600ff057b82 */ /* 0x020e620000000800 */
[----:B------:R-:W-:Y:S01]  /*2430*/  HFMA2.MMA R2, -RZ, RZ, 0, 0 ;  /* 0x00000000ff027435 */ /* 0x000fe200000001ff */
[----:B------:R-:W-:Y:S01]  /*2440*/  MOV R4, RZ ;  /* 0x000000ff00047202 */ /* 0x000fe20000000f00 */
[----:B0-----:R-:W-:Y:S01]  /*2450*/  HFMA2.MMA R13, -RZ, RZ, 0, 0 ;  /* 0x00000000ff0d7435 */ /* 0x001fe200000001ff */
        /* <DEDUP_REMOVED lines=378> */
[----:B------:R-:W-:Y:S01]  /*3c00*/  ULDC UR7, c[0x0][0x578] ;  /* 0x00015e0000077ab9 */ /* 0x000fe20000000800 */
[----:B------:R-:W-:Y:S02]  /*3c10*/  @P0 MOV R10, RZ ;  /* 0x000000ff000a0202 */ /* 0x000fe40000000f00 */
        /* <DEDUP_REMOVED lines=20> */
.L_x_553:
        /* <DEDUP_REMOVED lines=56> */
.L_x_562:
        /* <DEDUP_REMOVED lines=37> */
.L_x_561:
[----:B------:R-:W-:Y:S05]  /*4330*/  BSYNC B5 ;  /* 0x0000000000057941 */ /* 0x000fea0003800000 */
.L_x_560:
        /* <DEDUP_REMOVED lines=23> */
.L_x_564:
[----:B------:R-:W-:Y:S05]  /*44b0*/  BSYNC B5 ;  /* 0x0000000000057941 */ /* 0x000fea0003800000 */
.L_x_563:
[----:B------:R-:W-:-:S04]  /*44c0*/  ISETP.NE.U32.AND P1, PT, R2, RZ, PT ;  /* 0x000000ff0200720c */ /* 0x000fc80003f25070 */
[----:B------:R-:W-:-:S13]  /*44d0*/  ISETP.NE.OR.EX P0, PT, R0, RZ, P0, P1 ;  /* 0x000000ff0000720c */ /* 0x000fda0000705710 */
[----:B------:R-:W-:Y:S05]  /*44e0*/  @!P0 BREAK B2 ;  /* 0x0000000000028942 */ /* 0x000fea0003800000 */
[----:B------:R-:W-:Y:S05]  /*44f0*/  @!P0 BRA `(.L_x_557) ;  /* 0x0000000000388947 */ /* 0x000fea0003800000 */
.L_x_559:
[----:B------:R-:W-:Y:S05]  /*4500*/  BSYNC B2 ;  /* 0x0000000000027941 */ /* 0x000fea0003800000 */
.L_x_558:
        /* <DEDUP_REMOVED lines=13> */
.L_x_557:
[----:B------:R-:W-:Y:S05]  /*45e0*/  BSYNC B3 ;  /* 0x0000000000037941 */ /* 0x000fea0003800000 */
.L_x_556:
        /* <DEDUP_REMOVED lines=14> */
.L_x_555:
[----:B------:R-:W-:Y:S05]  /*46d0*/  BSYNC B4 ;  /* 0x0000000000047941 */ /* 0x000fea0003800000 */
.L_x_554:
[----:B------:R0:W-:Y:S01]  /*46e0*/  STG.E.128 desc[UR4][R12.64], R8 ;  /* 0x000000080c007986 */ /* 0x0001e2000c101d04 */
[----:B------:R-:W-:-:S04]  /*46f0*/  IADD3 R3, R3, 0x80, RZ ;  /* 0x0000008003037810 */ /* 0x000fc80007ffe0ff */
[----:B------:R-:W-:-:S13]  /*4700*/  ISETP.GE.AND P0, PT, R3, UR6, PT ;  /* 0x0000000603007c0c */ /* 0x000fda000bf06270 */
[----:B0-----:R-:W-:Y:S05]  /*4710*/  @P0 BRA `(.L_x_565) ;  /* 0x0000004400780947 */ /* 0x001fea0003800000 */
[----:B-----5:R-:W0:Y:S01]  /*4720*/  LDC R5, c[0x0][0x218] ;  /* 0x00008600ff057b82 */ /* 0x020e220000000800 */
        /* <DEDUP_REMOVED lines=403> */
.L_x_566:
        /* <DEDUP_REMOVED lines=56> */
.L_x_575:
        /* <DEDUP_REMOVED lines=37> */
.L_x_574:
[----:B------:R-:W-:Y:S05]  /*6630*/  BSYNC B5 ;  /* 0x0000000000057941 */ /* 0x000fea0003800000 */
.L_x_573:
        /* <DEDUP_REMOVED lines=23> */
.L_x_577:
[----:B------:R-:W-:Y:S05]  /*67b0*/  BSYNC B5 ;  /* 0x0000000000057941 */ /* 0x000fea0003800000 */
.L_x_576:
[----:B------:R-:W-:-:S04]  /*67c0*/  ISETP.NE.U32.AND P1, PT, R2, RZ, PT ;  /* 0x000000ff0200720c */ /* 0x000fc80003f25070 */
[----:B------:R-:W-:-:S13]  /*67d0*/  ISETP.NE.OR.EX P0, PT, R0, RZ, P0, P1 ;  /* 0x000000ff0000720c */ /* 0x000fda0000705710 */
[----:B------:R-:W-:Y:S05]  /*67e0*/  @!P0 BREAK B2 ;  /* 0x0000000000028942 */ /* 0x000fea0003800000 */
[----:B------:R-:W-:Y:S05]  /*67f0*/  @!P0 BRA `(.L_x_570) ;  /* 0x0000000000388947 */ /* 0x000fea0003800000 */
.L_x_572:
[----:B------:R-:W-:Y:S05]  /*6800*/  BSYNC B2 ;  /* 0x0000000000027941 */ /* 0x000fea0003800000 */
.L_x_571:
        /* <DEDUP_REMOVED lines=13> */
.L_x_570:
[----:B------:R-:W-:Y:S05]  /*68e0*/  BSYNC B3 ;  /* 0x0000000000037941 */ /* 0x000fea0003800000 */
.L_x_569:
        /* <DEDUP_REMOVED lines=14> */
.L_x_568:
[----:B------:R-:W-:Y:S05]  /*69d0*/  BSYNC B4 ;  /* 0x0000000000047941 */ /* 0x000fea0003800000 */
.L_x_567:
[----:B------:R1:W-:Y:S01]  /*69e0*/  STG.E.128 desc[UR4][R12.64], R8 ;  /* 0x000000080c007986 */ /* 0x0003e2000c101d04 */
[----:B------:R-:W-:-:S07]  /*69f0*/  IADD3 R3, R3, 0x80, RZ ;  /* 0x0000008003037810 */ /* 0x000fce0007ffe0ff */
.L_x_552:
[----:B------:R-:W-:-:S13]  /*6a00*/  ISETP.GE.AND P0, PT, R3, UR6, PT ;  /* 0x0000000603007c0c */ /* 0x000fda000bf06270 */
[----:B------:R-:W-:Y:S05]  /*6a10*/  @P0 BRA `(.L_x_578) ;  /* 0x0000004400780947 */ /* 0x000fea0003800000 */
[----:B-----5:R-:W2:Y:S01]  /*6a20*/  LDC R5, c[0x0][0x218] ;  /* 0x00008600ff057b82 */ /* 0x020ea20000000800 */
[----:B------:R-:W-:Y:S01]  /*6a30*/  HFMA2.MMA R2, -RZ, RZ, 0, 0 ;  /* 0x00000000ff027435 */ /* 0x000fe200000001ff */
[----:B------:R-:W-:Y:S01]  /*6a40*/  MOV R4, RZ ;  /* 0x000000ff00047202 */ /* 0x000fe20000000f00 */
[----:B01----:R-:W-:Y:S01]  /*6a50*/  HFMA2.MMA R13, -RZ, RZ, 0, 0 ;  /* 0x00000000ff0d7435 */ /* 0x003fe200000001ff */
        /* <DEDUP_REMOVED lines=400> */
.L_x_579:
        /* <DEDUP_REMOVED lines=56> */
.L_x_588:
        /* <DEDUP_REMOVED lines=37> */
.L_x_587:
[----:B------:R-:W-:Y:S05]  /*8930*/  BSYNC B5 ;  /* 0x0000000000057941 */ /* 0x000fea0003800000 */
.L_x_586:
        /* <DEDUP_REMOVED lines=23> */
.L_x_590:
[----:B------:R-:W-:Y:S05]  /*8ab0*/  BSYNC B5 ;  /* 0x0000000000057941 */ /* 0x000fea0003800000 */
.L_x_589:
[----:B------:R-:W-:-:S04]  /*8ac0*/  ISETP.NE.U32.AND P1, PT, R2, RZ, PT ;  /* 0x000000ff0200720c */ /* 0x000fc80003f25070 */
[----:B------:R-:W-:-:S13]  /*8ad0*/  ISETP.NE.OR.EX P0, PT, R0, RZ, P0, P1 ;  /* 0x000000ff0000720c */ /* 0x000fda0000705710 */
[----:B------:R-:W-:Y:S05]  /*8ae0*/  @!P0 BREAK B2 ;  /* 0x0000000000028942 */ /* 0x000fea0003800000 */
[----:B------:R-:W-:Y:S05]  /*8af0*/  @!P0 BRA `(.L_x_583) ;  /* 0x0000000000388947 */ /* 0x000fea0003800000 */
.L_x_585:
[----:B------:R-:W-:Y:S05]  /*8b00*/  BSYNC B2 ;  /* 0x0000000000027941 */ /* 0x000fea0003800000 */
.L_x_584:
        /* <DEDUP_REMOVED lines=13> */
.L_x_583:
[----:B------:R-:W-:Y:S05]  /*8be0*/  BSYNC B3 ;  /* 0x0000000000037941 */ /* 0x000fea0003800000 */
.L_x_582:
        /* <DEDUP_REMOVED lines=14> */
.L_x_581:
[----:B------:R-:W-:Y:S05]  /*8cd0*/  BSYNC B4 ;  /* 0x0000000000047941 */ /* 0x000fea0003800000 */
.L_x_580:
[----:B------:R0:W-:Y:S01]  /*8ce0*/  STG.E.128 desc[UR4][R12.64], R8 ;  /* 0x000000080c007986 */ /* 0x0001e2000c101d04 */
[----:B------:R-:W-:-:S07]  /*8cf0*/  IADD3 R3, R3, 0x80, RZ ;  /* 0x0000008003037810 */ /* 0x000fce0007ffe0ff */
.L_x_565:
[----:B------:R-:W-:-:S13]  /*8d00*/  ISETP.GE.AND P0, PT, R3, UR6, PT ;  /* 0x0000000603007c0c */ /* 0x000fda000bf06270 */
        /* <DEDUP_REMOVED lines=405> */
.L_x_592:
        /* <DEDUP_REMOVED lines=56> */
.L_x_601:
        /* <DEDUP_REMOVED lines=37> */
.L_x_600:
[----:B------:R-:W-:Y:S05]  /*ac30*/  BSYNC B5 ;  /* 0x0000000000057941 */ /* 0x000fea0003800000 */
.L_x_599:
        /* <DEDUP_REMOVED lines=23> */
.L_x_603:
[----:B------:R-:W-:Y:S05]  /*adb0*/  BSYNC B5 ;  /* 0x0000000000057941 */ /* 0x000fea0003800000 */
.L_x_602:
[----:B------:R-:W-:-:S04]  /*adc0*/  ISETP.NE.U32.AND P1, PT, R2, RZ, PT ;  /* 0x000000ff0200720c */ /* 0x000fc80003f25070 */
[----:B------:R-:W-:-:S13]  /*add0*/  ISETP.NE.OR.EX P0, PT, R0, RZ, P0, P1 ;  /* 0x000000ff0000720c */ /* 0x000fda0000705710 */
[----:B------:R-:W-:Y:S05]  /*ade0*/  @!P0 BREAK B2 ;  /* 0x0000000000028942 */ /* 0x000fea0003800000 */
[----:B------:R-:W-:Y:S05]  /*adf0*/  @!P0 BRA `(.L_x_596) ;  /* 0x0000000000388947 */ /* 0x000fea0003800000 */
.L_x_598:
[----:B------:R-:W-:Y:S05]  /*ae00*/  BSYNC B2 ;  /* 0x0000000000027941 */ /* 0x000fea0003800000 */
.L_x_597:
        /* <DEDUP_REMOVED lines=13> */
.L_x_596:
[----:B------:R-:W-:Y:S05]  /*aee0*/  BSYNC B3 ;  /* 0x0000000000037941 */ /* 0x000fea0003800000 */
.L_x_595:
        /* <DEDUP_REMOVED lines=14> */
.L_x_594:
[----:B------:R-:W-:Y:S05]  /*afd0*/  BSYNC B4 ;  /* 0x0000000000047941 */ /* 0x000fea0003800000 */
.L_x_593:
[----:B------:R2:W-:Y:S01]  /*afe0*/  STG.E.128 desc[UR4][R12.64], R8 ;  /* 0x000000080c007986 */ /* 0x0005e2000c101d04 */
[----:B------:R-:W-:-:S07]  /*aff0*/  IADD3 R3, R3, 0x80, RZ ;  /* 0x0000008003037810 */ /* 0x000fce0007ffe0ff */
.L_x_578:
[----:B------:R-:W-:-:S13]  /*b000*/  ISETP.GE.AND P0, PT, R3, UR6, PT ;  /* 0x0000000603007c0c */ /* 0x000fda000bf06270 */
[----:B------:R-:W-:Y:S05]  /*b010*/  @P0 BREAK B0 ;  /* 0x0000000000000942 */ /* 0x000fea0003800000 */
[----:B------:R-:W-:Y:S05]  /*b020*/  @P0 BRA `(.L_x_604) ;  /* 0x0000004400800947 */ /* 0x000fea0003800000 */
[----:B-----5:R-:W3:Y:S01]  /*b030*/  LDC R5, c[0x0][0x218] ;  /* 0x00008600ff057b82 */ /* 0x020ee20000000800 */
[----:B------:R-:W-:Y:S01]  /*b040*/  HFMA2.MMA R2, -RZ, RZ, 0, 0 ;  /* 0x00000000ff027435 */ /* 0x000fe200000001ff */
[----:B------:R-:W-:Y:S01]  /*b050*/  MOV R4, RZ ;  /* 0x000000ff00047202 */ /* 0x000fe20000000f00 */
[----:B012---:R-:W-:Y:S01]  /*b060*/  HFMA2.MMA R13, -RZ, RZ, 0, 0 ;  /* 0x00000000ff0d7435 */ /* 0x007fe200000001ff */
        /* <DEDUP_REMOVED lines=400> */
.L_x_605:
        /* <DEDUP_REMOVED lines=26> */
[----:B------:R-:W-:Y:S02]  /*cb10*/  LEA R6, P2, R4, R9, 0x4 ;  /* 0x0000000904067211 */ /* 0x000fe400078420ff */
[----:B------:R-:W-:Y:S02]  /*cb20*/  CS2R R8, SRZ ;  /* 0x0000000000087805 */ /* 0x000fe4000001ff00 */
[----:B------:R-:W-:Y:S02]  /*cb30*/  IADD3 R5, R5, R11, RZ ;  /* 0x0000000b05057210 */ /* 0x000fe40007ffe0ff */
[----:B------:R-:W-:Y:S02]  /*cb40*/  CS2R R10, SRZ ;  /* 0x00000000000a7805 */ /* 0x000fe4000001ff00 */
[----:B------:R-:W-:-:S02]  /*cb50*/  IADD3.X R13, RZ, UR9, RZ, P1, !PT ;  /* 0x00000009ff0d7c10 */ /* 0x000fc40008ffe4ff */
        /* <DEDUP_REMOVED lines=25> */
.L_x_614:
        /* <DEDUP_REMOVED lines=37> */
.L_x_613:
[----:B------:R-:W-:Y:S05]  /*cf40*/  BSYNC B5 ;  /* 0x0000000000057941 */ /* 0x000fea0003800000 */
.L_x_612:
        /* <DEDUP_REMOVED lines=23> */
.L_x_616:
[----:B------:R-:W-:Y:S05]  /*d0c0*/  BSYNC B5 ;  /* 0x0000000000057941 */ /* 0x000fea0003800000 */
.L_x_615:
[----:B------:R-:W-:-:S04]  /*d0d0*/  ISETP.NE.U32.AND P1, PT, R2, RZ, PT ;  /* 0x000000ff0200720c */ /* 0x000fc80003f25070 */
[----:B------:R-:W-:-:S13]  /*d0e0*/  ISETP.NE.OR.EX P0, PT, R0, RZ, P0, P1 ;  /* 0x000000ff0000720c */ /* 0x000fda0000705710 */
[----:B------:R-:W-:Y:S05]  /*d0f0*/  @!P0 BREAK B2 ;  /* 0x0000000000028942 */ /* 0x000fea0003800000 */
[----:B------:R-:W-:Y:S05]  /*d100*/  @!P0 BRA `(.L_x_609) ;  /* 0x0000000000388947 */ /* 0x000fea0003800000 */
.L_x_611:
[----:B------:R-:W-:Y:S05]  /*d110*/  BSYNC B2 ;  /* 0x0000000000027941 */ /* 0x000fea0003800000 */
.L_x_610:
        /* <DEDUP_REMOVED lines=13> */
.L_x_609:
[----:B------:R-:W-:Y:S05]  /*d1f0*/  BSYNC B3 ;  /* 0x0000000000037941 */ /* 0x000fea0003800000 */
.L_x_608:
        /* <DEDUP_REMOVED lines=14> */
.L_x_607:
[----:B------:R-:W-:Y:S05]  /*d2e0*/  BSYNC B4 ;  /* 0x0000000000047941 */ /* 0x000fea0003800000 */
.L_x_606:
[----:B------:R1:W-:Y:S01]  /*d2f0*/  STG.E.128 desc[UR4][R12.64], R8 ;  /* 0x000000080c007986 */ /* 0x0003e2000c101d04 */
[----:B------:R-:W-:-:S07]  /*d300*/  IADD3 R3, R3, 0x80, RZ ;  /* 0x0000008003037810 */ /* 0x000fce0007ffe0ff */
.L_x_591:
[----:B------:R-:W-:-:S13]  /*d310*/  ISETP.GE.AND P0, PT, R3, UR6, PT ;  /* 0x0000000603007c0c */ /* 0x000fda000bf06270 */
[----:B------:R-:W-:Y:S05]  /*d320*/  @P0 BREAK B0 ;  /* 0x0000000000000942 */ /* 0x000fea0003800000 */
[----:B------:R-:W-:Y:S05]  /*d330*/  @P0 BRA `(.L_x_604) ;  /* 0x0000002000bc0947 */ /* 0x000fea0003800000 */
[----:B------:R-:W-:Y:S05]  /*d340*/  BSYNC B0 ;  /* 0x0000000000007941 */ /* 0x000fea0003800000 */
.L_x_551:
[----:B-----5:R-:W2:Y:S01]  /*d350*/  LDC R5, c[0x0][0x218] ;  /* 0x00008600ff057b82 */ /* 0x020ea20000000800 */
[----:B------:R-:W-:Y:S01]  /*d360*/  HFMA2.MMA R0, -RZ, RZ, 0, 0 ;  /* 0x00000000ff007435 */ /* 0x000fe200000001ff */
[----:B------:R-:W-:Y:S01]  /*d370*/  IMAD.MOV.U32 R4, RZ, RZ, RZ ;  /* 0x000000ffff047224 */ /* 0x000fe200078e00ff */
[----:B------:R-:W-:Y:S02]  /*d380*/  MOV R2, RZ ;  /* 0x000000ff00027202 */ /* 0x000fe40000000f00 */
[----:B01----:R-:W-:Y:S02]  /*d390*/  MOV R13, RZ ;  /* 0x000000ff000d7202 */ /* 0x003fe40000000f00 */
        /* <DEDUP_REMOVED lines=378> */
[----:B------:R-:W-:Y:S02]  /*eb40*/  ULDC UR7, c[0x0][0x578] ;  /* 0x00015e0000077ab9 */ /* 0x000fe40000000800 */
[----:B------:R-:W-:-:S04]  /*eb50*/  IMAD.MOV R5, RZ, RZ, -R11 ;  /* 0x000000ffff057224 */ /* 0x000fc800078e0a0b */
        /* <DEDUP_REMOVED lines=19> */
.L_x_617:
        /* <DEDUP_REMOVED lines=56> */
.L_x_626:
        /* <DEDUP_REMOVED lines=37> */
.L_x_625:
[----:B------:R-:W-:Y:S05]  /*f260*/  BSYNC B5 ;  /* 0x0000000000057941 */ /* 0x000fea0003800000 */
.L_x_624:
        /* <DEDUP_REMOVED lines=23> */
.L_x_628:
[----:B------:R-:W-:Y:S05]  /*f3e0*/  BSYNC B5 ;  /* 0x0000000000057941 */ /* 0x000fea0003800000 */
.L_x_627:
[----:B------:R-:W-:-:S04]  /*f3f0*/  ISETP.NE.U32.AND P1, PT, R2, RZ, PT ;  /* 0x000000ff0200720c */ /* 0x000fc80003f25070 */
[----:B------:R-:W-:-:S13]  /*f400*/  ISETP.NE.OR.EX P0, PT, R0, RZ, P0, P1 ;  /* 0x000000ff0000720c */ /* 0x000fda0000705710 */
[----:B------:R-:W-:Y:S05]  /*f410*/  @!P0 BREAK B2 ;  /* 0x0000000000028942 */ /* 0x000fea0003800000 */
[----:B------:R-:W-:Y:S05]  /*f420*/  @!P0 BRA `(.L_x_621) ;  /* 0x0000000000388947 */ /* 0x000fea0003800000 */
.L_x_623:
[----:B------:R-:W-:Y:S05]  /*f430*/  BSYNC B2 ;  /* 0x0000000000027941 */ /* 0x000fea0003800000 */
.L_x_622:
        /* <DEDUP_REMOVED lines=13> */
.L_x_621:
[----:B------:R-:W-:Y:S05]  /*f510*/  BSYNC B3 ;  /* 0x0000000000037941 */ /* 0x000fea0003800000 */
.L_x_620:
        /* <DEDUP_REMOVED lines=14> */
.L_x_619:
[----:B------:R-:W-:Y:S05]  /*f600*/  BSYNC B4 ;  /* 0x0000000000047941 */ /* 0x000fea0003800000 */
.L_x_618:
[----:B------:R3:W-:Y:S01]  /*f610*/  STG.E.128 desc[UR4][R12.64], R8 ;  /* 0x000000080c007986 */ /* 0x0007e2000c101d04 */
[----:B------:R-:W-:-:S07]  /*f620*/  IADD3 R3, R3, 0x80, RZ ;  /* 0x0000008003037810 */ /* 0x000fce0007ffe0ff */
.L_x_604:
[----:B------:R-:W-:Y:S05]  /*f630*/  BSYNC B1 ;  /* 0x0000000000017941 */ /* 0x000fea0003800000 */
.L_x_550:
[----:B------:R-:W-:Y:S05]  /*f640*/  WARPSYNC.ALL ;  /* 0x0000000000007948 */ /* 0x000fea0003800000 */
[----:B------:R-:W-:-:S13]  /*f650*/  ISETP.GE.AND P0, PT, R3, UR6, PT ;  /* 0x0000000603007c0c */ /* 0x000fda000bf06270 */
[----:B------:R-:W-:Y:S05]  /*f660*/  @P0 EXIT ;  /* 0x000000000000094d */ /* 0x000fea0003800000 */
[----:B0123--:R-:W0:Y:S01]  /*f670*/  LDC R10, c[0x0][0x218] ;  /* 0x00008600ff0a7b82 */ /* 0x00fe220000000800 */
[----:B------:R-:W-:Y:S01]  /*f680*/  HFMA2.MMA R0, -RZ, RZ, 0, 0 ;  /* 0x00000000ff007435 */ /* 0x000fe200000001ff */
[----:B-----5:R-:W-:Y:S02]  /*f690*/  CS2R R4, SRZ ;  /* 0x0000000000047805 */ /* 0x020fe4000001ff00 */
[----:B------:R-:W-:Y:S02]  /*f6a0*/  MOV R2, RZ ;  /* 0x000000ff00027202 */ /* 0x000fe40000000f00 */
[----:B0-----:R-:W-:-:S13]  /*f6b0*/  ISETP.NE.AND P0, PT, R10, RZ, PT ;  /* 0x000000ff0a00720c */ /* 0x001fda0003f05270 */
        /* <DEDUP_REMOVED lines=129> */
[----:B------:R-:W-:Y:S01]  /*fed0*/  IMAD.MOV.U32 R8, RZ, RZ, RZ ;  /* 0x000000ffff087224 */ /* 0x000fe200078e00ff */
[----:B------:R-:W-:Y:S01]  /*fee0*/  ULDC.64 UR6, c[0x0][0x280] ;  /* 0x0000a00000067ab9 */ /* 0x000fe20000000a00 */
[----:B------:R-:W-:Y:S02]  /*fef0*/  ISETP.NE.AND P0, PT, R10, 0x9, PT ;  /* 0x000000090a00780c */ /* 0x000fe40003f05270 */
        /* <DEDUP_REMOVED lines=266> */
.L_x_629:
[----:B------:R-:W-:Y:S01]  /*10fa0*/  ULDC.64 UR8, c[0x0][0x5c8] ;  /* 0x0001720000087ab9 */ /* 0x000fe20000000a00 */
[----:B------:R-:W-:Y:S01]  /*10fb0*/  ULDC.64 UR6, c[0x0][0x5b0] ;  /* 0x00016c0000067ab9 */ /* 0x000fe20000000a00 */
[----:B------:R-:W-:Y:S02]  /*10fc0*/  IADD3 R6, P1, R4, UR8, RZ ;  /* 0x0000000804067c10 */ /* 0x000fe4000ff3e0ff */
        /* <DEDUP_REMOVED lines=19> */
[----:B------:R-:W-:-:S02]  /*11100*/  CS2R R10, SRZ ;  /* 0x00000000000a7805 */ /* 0x000fc4000001ff00 */
[----:B------:R-:W-:Y:S01]  /*11110*/  IADD3.X R0, RZ, UR7, RZ, P1, !PT ;  /* 0x00000007ff007c10 */ /* 0x000fe20008ffe4ff */
[----:B------:R-:W-:Y:S01]  /*11120*/  ULDC.64 UR6, c[0x0][0x5a0] ;  /* 0x0001680000067ab9 */ /* 0x000fe20000000a00 */
[----:B------:R-:W-:Y:S02]  /*11130*/  ISETP.GE.AND.EX P0, PT, R14, RZ, PT, P0 ;  /* 0x000000ff0e00720c */ /* 0x000fe40003f06300 */
[----:B------:R-:W-:Y:S02]  /*11140*/  LEA R4, P2, R6, R9, 0x4 ;  /* 0x0000000906047211 */ /* 0x000fe400078420ff */
[----:B------:R-:W-:Y:S02]  /*11150*/  CS2R R8, SRZ ;  /* 0x0000000000087805 */ /* 0x000fe4000001ff00 */
[----:B------:R-:W-:Y:S02]  /*11160*/  IADD3 R3, R7, R3, RZ ;  /* 0x0000000307037210 */ /* 0x000fe40007ffe0ff */
[----:B------:R-:W-:-:S02]  /*11170*/  IADD3 R2, P1, R5, UR6, RZ ;  /* 0x0000000605027c10 */ /* 0x000fc4000ff3e0ff */
[----:B------:R-:W-:Y:S02]  /*11180*/  LEA.HI.X R5, R6, R0, R3, 0x4, P2 ;  /* 0x0000000006057211 */ /* 0x000fe400010f2403 */
[----:B------:R-:W-:Y:S01]  /*11190*/  IADD3.X R3, RZ, UR7, RZ, P1, !PT ;  /* 0x00000007ff037c10 */ /* 0x000fe20008ffe4ff */
[----:B------:R-:W-:Y:S08]  /*111a0*/  @!P0 BRA `(.L_x_631) ;  /* 0x0000000400d88947 */ /* 0x000ff00003800000 */
        /* <DEDUP_REMOVED lines=23> */
.L_x_638:
        /* <DEDUP_REMOVED lines=37> */
.L_x_637:
[----:B------:R-:W-:Y:S05]  /*11570*/  BSYNC B4 ;  /* 0x0000000000047941 */ /* 0x000fea0003800000 */
.L_x_636:
        /* <DEDUP_REMOVED lines=23> */
.L_x_640:
[----:B------:R-:W-:Y:S05]  /*116f0*/  BSYNC B4 ;  /* 0x0000000000047941 */ /* 0x000fea0003800000 */
.L_x_639:
[----:B------:R-:W-:-:S04]  /*11700*/  ISETP.NE.U32.AND P1, PT, R12, RZ, PT ;  /* 0x000000ff0c00720c */ /* 0x000fc80003f25070 */
[----:B------:R-:W-:-:S13]  /*11710*/  ISETP.NE.OR.EX P0, PT, R0, RZ, P0, P1 ;  /* 0x000000ff0000720c */ /* 0x000fda0000705710 */
[----:B------:R-:W-:Y:S05]  /*11720*/  @!P0 BREAK B3 ;  /* 0x0000000000038942 */ /* 0x000fea0003800000 */
[----:B------:R-:W-:Y:S05]  /*11730*/  @!P0 BRA `(.L_x_633) ;  /* 0x0000000000388947 */ /* 0x000fea0003800000 */
.L_x_635:
[----:B------:R-:W-:Y:S05]  /*11740*/  BSYNC B3 ;  /* 0x0000000000037941 */ /* 0x000fea0003800000 */
.L_x_634:
        /* <DEDUP_REMOVED lines=13> */
.L_x_633:
[----:B------:R-:W-:Y:S05]  /*11820*/  BSYNC B2 ;  /* 0x0000000000027941 */ /* 0x000fea0003800000 */
.L_x_632:
        /* <DEDUP_REMOVED lines=14> */
.L_x_631:
[----:B------:R-:W-:Y:S05]  /*11910*/  BSYNC B1 ;  /* 0x0000000000017941 */ /* 0x000fea0003800000 */
.L_x_630:
[----:B------:R-:W-:Y:S05]  /*11920*/  WARPSYNC.ALL ;  /* 0x0000000000007948 */ /* 0x000fea0003800000 */
[----:B------:R-:W-:Y:S01]  /*11930*/  STG.E.128 desc[UR4][R2.64], R8 ;  /* 0x0000000802007986 */ /* 0x000fe2000c101d04 */
[----:B------:R-:W-:Y:S05]  /*11940*/  EXIT ;  /* 0x000000000000794d */ /* 0x000fea0003800000 */
.L_x_641:
        /* <DEDUP_REMOVED lines=11> */
.L_x_18530:


//--------------------- .text._ZN2at6native73_GLOBAL__N__c8866d80_35_SparseBinaryOpIntersectionKernel_cu_9e10b42f_311112apply_kernelILi128ELi8EZNS1_29binary_op_intersection_kernelINS1_9LhsProjOpEflEEvRNS_14TensorIteratorEllRKNS_6TensorEbEUliE_EEviT1_ --------------------------
	.section	.text._ZN2at6native73_GLOBAL__N__c8866d80_35_SparseBinaryOpIntersectionKernel_cu_9e10b42f_311112apply_kernelILi128ELi8EZNS1_29binary_op_intersection_kernelINS1_9LhsProjOpEflEEvRNS_14TensorIteratorEllRKNS_6TensorEbEUliE_EEviT1_,"ax",@progbits
	.align	128
.text._ZN2at6native73_GLOBAL__N__c8866d80_35_SparseBinaryOpIntersectionKernel_cu_9e10b42f_311112apply_kernelILi128ELi8EZNS1_29binary_op_intersection_kernelINS1_9LhsProjOpEflEEvRNS_14TensorIteratorEllRKNS_6TensorEbEUliE_EEviT1_:
        .type           _ZN2at6native73_GLOBAL__N__c8866d80_35_SparseBinaryOpIntersectionKernel_cu_9e10b42f_311112apply_kernelILi128ELi8EZNS1_29binary_op_intersection_kernelINS1_9LhsProjOpEflEEvRNS_14TensorIteratorEllRKNS_6TensorEbEUliE_EEviT1_,@function
        .size           _ZN2at6native73_GLOBAL__N__c8866d80_35_SparseBinaryOpIntersectionKernel_cu_9e10b42f_311112apply_kernelILi128ELi8EZNS1_29binary_op_intersection_kernelINS1_9LhsProjOpEflEEvRNS_14TensorIteratorEllRKNS_6TensorEbEUliE_EEviT1_,(.L_x_18531 - _ZN2at6native73_GLOBAL__N__c8866d80_35_SparseBinaryOpIntersectionKernel_cu_9e10b42f_311112apply_kernelILi128ELi8EZNS1_29binary_op_intersection_kernelINS1_9LhsProjOpEflEEvRNS_14TensorIteratorEllRKNS_6TensorEbEUliE_EEviT1_)
        .other          _ZN2at6native73_GLOBAL__N__c8866d80_35_SparseBinaryOpIntersectionKernel_cu_9e10b42f_311112apply_kernelILi128ELi8EZNS1_29binary_op_intersection_kernelINS1_9LhsProjOpEflEEvRNS_14TensorIteratorEllRKNS_6TensorEbEUliE_EEviT1_,@"STO_CUDA_ENTRY STV_DEFAULT"
_ZN2at6native73_GLOBAL__N__c8866d80_35_SparseBinaryOpIntersectionKernel_cu_9e10b42f_311112apply_kernelILi128ELi8EZNS1_29binary_op_intersection_kernelINS1_9LhsProjOpEflEEvRNS_14TensorIteratorEllRKNS_6TensorEbEUliE_EEviT1_:
        /* <DEDUP_REMOVED lines=417> */
.L_x_644:
        /* <DEDUP_REMOVED lines=32> */
[----:B------:R0:W5:Y:S01]  /*1c10*/  LDG.E.CONSTANT R2, desc[UR4][R8.64] ;  /* 0x0000000408027981 */ /* 0x000162000c1e9900 */
[C---:B------:R-:W-:Y:S01]  /*1c20*/  IADD3 R0, P1, R15.reuse, -0x1, RZ ;  /* 0xffffffff0f007810 */ /* 0x040fe20007f3e0ff */
[----:B------:R-:W-:Y:S01]  /*1c30*/  BSSY B2, `(.L_x_647) ;  /* 0x0000048000027945 */ /* 0x000fe20003800000 */
[----:B------:R-:W-:Y:S02]  /*1c40*/  LOP3.LUT R6, R15, 0x3, RZ, 0xc0, !PT ;  /* 0x000000030f067812 */ /* 0x000fe400078ec0ff */
[----:B------:R-:W-:Y:S02]  /*1c50*/  ISETP.GE.U32.AND P0, PT, R0, 0x3, PT ;  /* 0x000000030000780c */ /* 0x000fe40003f06070 */
[----:B------:R-:W-:Y:S02]  /*1c60*/  IADD3.X R0, R10, -0x1, RZ, P1, !PT ;  /* 0xffffffff0a007810 */ /* 0x000fe40000ffe4ff */
[----:B------:R-:W-:Y:S02]  /*1c70*/  MOV R11, RZ ;  /* 0x000000ff000b7202 */ /* 0x000fe40000000f00 */
[----:B------:R-:W-:-:S13]  /*1c80*/  ISETP.GE.U32.AND.EX P0, PT, R0, RZ, PT, P0 ;  /* 0x000000ff0000720c */ /* 0x000fda0003f06100 */
[----:B0-----:R-:W-:Y:S05]  /*1c90*/  @!P0 BRA `(.L_x_648) ;  /* 0x0000000400048947 */ /* 0x001fea0003800000 */
        /* <DEDUP_REMOVED lines=13> */
.L_x_652:
[----:B-----5:R-:W-:Y:S01]  /*1d70*/  FADD.FTZ R11, R2, R11 ;  /* 0x0000000b020b7221 */ /* 0x020fe20000010000 */
        /* <DEDUP_REMOVED lines=20> */
.L_x_651:
[----:B------:R-:W-:Y:S05]  /*1ec0*/  BSYNC B3 ;  /* 0x0000000000037941 */ /* 0x000fea0003800000 */
.L_x_650:
[----:B------:R-:W-:Y:S01]  /*1ed0*/  IADD3 R8, P2, RZ, -R7, RZ ;  /* 0x80000007ff087210 */ /* 0x000fe20007f5e0ff */
[----:B------:R-:W-:Y:S03]  /*1ee0*/  BSSY B3, `(.L_x_653) ;  /* 0x0000010000037945 */ /* 0x000fe60003800000 */
[----:B------:R-:W-:Y:S02]  /*1ef0*/  ISETP.GT.U32.AND P1, PT, R8, 0x4, PT ;  /* 0x000000040800780c */ /* 0x000fe40003f24070 */
[----:B------:R-:W-:-:S04]  /*1f00*/  IADD3.X R8, RZ, ~R0, RZ, P2, !PT ;  /* 0x80000000ff087210 */ /* 0x000fc800017fe4ff */
[----:B------:R-:W-:-:S13]  /*1f10*/  ISETP.GT.AND.EX P1, PT, R8, RZ, PT, P1 ;  /* 0x000000ff0800720c */ /* 0x000fda0003f24310 */
[----:B------:R-:W-:Y:S05]  /*1f20*/  @!P1 BRA `(.L_x_654) ;  /* 0x00000000002c9947 */ /* 0x000fea0003800000 */
[C---:B-----5:R-:W-:Y:S01]  /*1f30*/  FADD.FTZ R11, R2.reuse, R11 ;  /* 0x0000000b020b7221 */ /* 0x060fe20000010000 */
        /* <DEDUP_REMOVED lines=10> */
.L_x_654:
[----:B------:R-:W-:Y:S05]  /*1fe0*/  BSYNC B3 ;  /* 0x0000000000037941 */ /* 0x000fea0003800000 */
.L_x_653:
[----:B------:R-:W-:-:S04]  /*1ff0*/  ISETP.NE.U32.AND P1, PT, R7, RZ, PT ;  /* 0x000000ff0700720c */ /* 0x000fc80003f25070 */
[----:B------:R-:W-:-:S13]  /*2000*/  ISETP.NE.OR.EX P0, PT, R0, RZ, P0, P1 ;  /* 0x000000ff0000720c */ /* 0x000fda0000705710 */
[----:B------:R-:W-:Y:S05]  /*2010*/  @!P0 BRA `(.L_x_648) ;  /* 0x0000000000248947 */ /* 0x000fea0003800000 */
.L_x_649:
[----:B------:R-:W-:Y:S01]  /*2020*/  IADD3 R7, P0, R7, 0x4, RZ ;  /* 0x0000000407077810 */ /* 0x000fe20007f1e0ff */
[----:B-----5:R-:W-:-:S03]  /*2030*/  FADD.FTZ R11, R2, R11 ;  /* 0x0000000b020b7221 */ /* 0x020fc60000010000 */
[----:B------:R-:W-:Y:S01]  /*2040*/  IADD3.X R0, RZ, R0, RZ, P0, !PT ;  /* 0x00000000ff007210 */ /* 0x000fe200007fe4ff */
[----:B------:R-:W-:Y:S01]  /*2050*/  FADD.FTZ R11, R2, R11 ;  /* 0x0000000b020b7221 */ /* 0x000fe20000010000 */
[----:B------:R-:W-:-:S03]  /*2060*/  ISETP.NE.U32.AND P0, PT, R7, RZ, PT ;  /* 0x000000ff0700720c */ /* 0x000fc60003f05070 */
[----:B------:R-:W-:Y:S01]  /*2070*/  FADD.FTZ R11, R2, R11 ;  /* 0x0000000b020b7221 */ /* 0x000fe20000010000 */
[----:B------:R-:W-:-:S03]  /*2080*/  ISETP.NE.AND.EX P0, PT, R0, RZ, PT, P0 ;  /* 0x000000ff0000720c */ /* 0x000fc60003f05300 */
[----:B------:R-:W-:-:S10]  /*2090*/  FADD.FTZ R11, R2, R11 ;  /* 0x0000000b020b7221 */ /* 0x000fd40000010000 */
[----:B------:R-:W-:Y:S05]  /*20a0*/  @P0 BRA `(.L_x_649) ;  /* 0xfffffffc00dc0947 */ /* 0x000fea000383ffff */
.L_x_648:
[----:B------:R-:W-:Y:S05]  /*20b0*/  BSYNC B2 ;  /* 0x0000000000027941 */ /* 0x000fea0003800000 */
.L_x_647:
[----:B------:R-:W-:-:S04]  /*20c0*/  ISETP.NE.U32.AND P0, PT, R6, RZ, PT ;  /* 0x000000ff0600720c */ /* 0x000fc80003f05070 */
[----:B------:R-:W-:-:S13]  /*20d0*/  ISETP.NE.AND.EX P0, PT, RZ, RZ, PT, P0 ;  /* 0x000000ffff00720c */ /* 0x000fda0003f05300 */
[----:B------:R-:W-:Y:S05]  /*20e0*/  @!P0 BRA `(.L_x_646) ;  /* 0x0000000000288947 */ /* 0x000fea0003800000 */
[----:B------:R-:W-:Y:S01]  /*20f0*/  ISETP.NE.U32.AND P0, PT, R6, 0x1, PT ;  /* 0x000000010600780c */ /* 0x000fe20003f05070 */
[----:B-----5:R-:W-:Y:S01]  /*2100*/  FADD.FTZ R11, R2, R11 ;  /* 0x0000000b020b7221 */ /* 0x020fe20000010000 */
        /* <DEDUP_REMOVED lines=8> */
.L_x_646:
[----:B------:R-:W-:Y:S05]  /*2190*/  BSYNC B1 ;  /* 0x0000000000017941 */ /* 0x000fea0003800000 */
.L_x_645:
[----:B------:R0:W-:Y:S01]  /*21a0*/  STG.E desc[UR4][R4.64], R11 ;  /* 0x0000000b04007986 */ /* 0x0001e2000c101904 */
[----:B------:R-:W-:-:S07]  /*21b0*/  IADD3 R3, R3, 0x80, RZ ;  /* 0x0000008003037810 */ /* 0x000fce0007ffe0ff */
.L_x_643:
[----:B------:R-:W-:Y:S05]  /*21c0*/  BSYNC B0 ;  /* 0x0000000000007941 */ /* 0x000fea0003800000 */
.L_x_642:
[----:B------:R-:W-:Y:S01]  /*21d0*/  ISETP.GE.AND P0, PT, R3, UR6, PT ;  /* 0x0000000603007c0c */ /* 0x000fe2000bf06270 */
[----:B------:R-:W-:Y:S04]  /*21e0*/  BSSY B1, `(.L_x_655) ;  /* 0x0000c64000017945 */ /* 0x000fe80003800000 */
[----:B------:R-:W-:Y:S08]  /*21f0*/  BSSY B0, `(.L_x_656) ;  /* 0x0000a54000007945 */ /* 0x000ff00003800000 */
[----:B------:R-:W-:Y:S05]  /*2200*/  @P0 BRA `(.L_x_657) ;  /* 0x0000004000780947 */ /* 0x000fea0003800000 */
[----:B------:R-:W1:Y:S01]  /*2210*/  LDC R10, c[0x0][0x218] ;  /* 0x00008600ff0a7b82 */ /* 0x000e620000000800 */
[----:B-----5:R-:W-:Y:S01]  /*2220*/  HFMA2.MMA R2, -RZ, RZ, 0, 0 ;  /* 0x00000000ff027435 */ /* 0x020fe200000001ff */
        /* <DEDUP_REMOVED lines=401> */
.L_x_658:
        /* <DEDUP_REMOVED lines=54> */
.L_x_666:
        /* <DEDUP_REMOVED lines=21> */
.L_x_665:
[----:B------:R-:W-:Y:S05]  /*3ff0*/  BSYNC B4 ;  /* 0x0000000000047941 */ /* 0x000fea0003800000 */
.L_x_664:
        /* <DEDUP_REMOVED lines=17> */
.L_x_668:
[----:B------:R-:W-:Y:S05]  /*4110*/  BSYNC B4 ;  /* 0x0000000000047941 */ /* 0x000fea0003800000 */
.L_x_667:
[----:B------:R-:W-:-:S04]  /*4120*/  ISETP.NE.U32.AND P1, PT, R7, RZ, PT ;  /* 0x000000ff0700720c */ /* 0x000fc80003f25070 */
[----:B------:R-:W-:-:S13]  /*4130*/  ISETP.NE.OR.EX P0, PT, R0, RZ, P0, P1 ;  /* 0x000000ff0000720c */ /* 0x000fda0000705710 */
[----:B------:R-:W-:Y:S05]  /*4140*/  @!P0 BRA `(.L_x_662) ;  /* 0x0000000000248947 */ /* 0x000fea0003800000 */
.L_x_663:
        /* <DEDUP_REMOVED lines=9> */
.L_x_662:
[----:B------:R-:W-:Y:S05]  /*41e0*/  BSYNC B2 ;  /* 0x0000000000027941 */ /* 0x000fea0003800000 */
.L_x_661:
        /* <DEDUP_REMOVED lines=13> */
.L_x_660:
[----:B------:R-:W-:Y:S05]  /*42c0*/  BSYNC B3 ;  /* 0x0000000000037941 */ /* 0x000fea0003800000 */
.L_x_659:
[----:B------:R0:W-:Y:S01]  /*42d0*/  STG.E desc[UR4][R4.64], R11 ;  /* 0x0000000b04007986 */ /* 0x0001e2000c101904 */
[----:B------:R-:W-:-:S04]  /*42e0*/  IADD3 R3, R3, 0x80, RZ ;  /* 0x0000008003037810 */ /* 0x000fc80007ffe0ff */
[----:B------:R-:W-:-:S13]  /*42f0*/  ISETP.GE.AND P0, PT, R3, UR6, PT ;  /* 0x0000000603007c0c */ /* 0x000fda000bf06270 */
[----:B0-----:R-:W-:Y:S05]  /*4300*/  @P0 BRA `(.L_x_669) ;  /* 0x0000004000780947 */ /* 0x001fea0003800000 */
[----:B------:R-:W0:Y:S01]  /*4310*/  LDC R10, c[0x0][0x218] ;  /* 0x00008600ff0a7b82 */ /* 0x000e220000000800 */
[----:B-----5:R-:W-:Y:S01]  /*4320*/  HFMA2.MMA R2, -RZ, RZ, 0, 0 ;  /* 0x00000000ff027435 */ /* 0x020fe200000001ff */
        /* <DEDUP_REMOVED lines=401> */
.L_x_670:
        /* <DEDUP_REMOVED lines=54> */
.L_x_678:
        /* <DEDUP_REMOVED lines=21> */
.L_x_677:
[----:B------:R-:W-:Y:S05]  /*60f0*/  BSYNC B4 ;  /* 0x0000000000047941 */ /* 0x000fea0003800000 */
.L_x_676:
        /* <DEDUP_REMOVED lines=17> */
.L_x_680:
[----:B------:R-:W-:Y:S05]  /*6210*/  BSYNC B4 ;  /* 0x0000000000047941 */ /* 0x000fea0003800000 */
.L_x_679:
[----:B------:R-:W-:-:S04]  /*6220*/  ISETP.NE.U32.AND P1, PT, R7, RZ, PT ;  /* 0x000000ff0700720c */ /* 0x000fc80003f25070 */
[----:B------:R-:W-:-:S13]  /*6230*/  ISETP.NE.OR.EX P0, PT, R0, RZ, P0, P1 ;  /* 0x000000ff0000720c */ /* 0x000fda0000705710 */
[----:B------:R-:W-:Y:S05]  /*6240*/  @!P0 BRA `(.L_x_674) ;  /* 0x0000000000248947 */ /* 0x000fea0003800000 */
.L_x_675:
        /* <DEDUP_REMOVED lines=9> */
.L_x_674:
[----:B------:R-:W-:Y:S05]  /*62e0*/  BSYNC B2 ;  /* 0x0000000000027941 */ /* 0x000fea0003800000 */
.L_x_673:
        /* <DEDUP_REMOVED lines=13> */
.L_x_672:
[----:B------:R-:W-:Y:S05]  /*63c0*/  BSYNC B3 ;  /* 0x0000000000037941 */ /* 0x000fea0003800000 */
.L_x_671:
[----:B------:R1:W-:Y:S01]  /*63d0*/  STG.E desc[UR4][R4.64], R11 ;  /* 0x0000000b04007986 */ /* 0x0003e2000c101904 */
[----:B------:R-:W-:-:S07]  /*63e0*/  IADD3 R3, R3, 0x80, RZ ;  /* 0x0000008003037810 */ /* 0x000fce0007ffe0ff */
.L_x_657:
[----:B------:R-:W-:-:S13]  /*63f0*/  ISETP.GE.AND P0, PT, R3, UR6, PT ;  /* 0x0000000603007c0c */ /* 0x000fda000bf06270 */
[----:B------:R-:W-:Y:S05]  /*6400*/  @P0 BRA `(.L_x_681) ;  /* 0x0000004000780947 */ /* 0x000fea0003800000 */
[----:B------:R-:W2:Y:S01]  /*6410*/  LDC R10, c[0x0][0x218] ;  /* 0x00008600ff0a7b82 */ /* 0x000ea20000000800 */
[----:B-----5:R-:W-:Y:S01]  /*6420*/  HFMA2.MMA R2, -RZ, RZ, 0, 0 ;  /* 0x00000000ff027435 */ /* 0x020fe200000001ff */
        /* <DEDUP_REMOVED lines=401> */
.L_x_682:
        /* <DEDUP_REMOVED lines=54> */
.L_x_690:
        /* <DEDUP_REMOVED lines=21> */
.L_x_689:
[----:B------:R-:W-:Y:S05]  /*81f0*/  BSYNC B4 ;  /* 0x0000000000047941 */ /* 0x000fea0003800000 */
.L_x_688:
        /* <DEDUP_REMOVED lines=17> */
.L_x_692:
[----:B------:R-:W-:Y:S05]  /*8310*/  BSYNC B4 ;  /* 0x0000000000047941 */ /* 0x000fea0003800000 */
.L_x_691:
[----:B------:R-:W-:-:S04]  /*8320*/  ISETP.NE.U32.AND P1, PT, R7, RZ, PT ;  /* 0x000000ff0700720c */ /* 0x000fc80003f25070 */
[----:B------:R-:W-:-:S13]  /*8330*/  ISETP.NE.OR.EX P0, PT, R0, RZ, P0, P1 ;  /* 0x000000ff0000720c */ /* 0x000fda0000705710 */
[----:B------:R-:W-:Y:S05]  /*8340*/  @!P0 BRA `(.L_x_686) ;  /* 0x0000000000248947 */ /* 0x000fea0003800000 */
.L_x_687:
        /* <DEDUP_REMOVED lines=9> */
.L_x_686:
[----:B------:R-:W-:Y:S05]  /*83e0*/  BSYNC B2 ;  /* 0x0000000000027941 */ /* 0x000fea0003800000 */
.L_x_685:
        /* <DEDUP_REMOVED lines=13> */
.L_x_684:
[----:B------:R-:W-:Y:S05]  /*84c0*/  BSYNC B3 ;  /* 0x0000000000037941 */ /* 0x000fea0003800000 */
.L_x_683:
[----:B------:R0:W-:Y:S01]  /*84d0*/  STG.E desc[UR4][R4.64], R11 ;  /* 0x0000000b04007986 */ /* 0x0001e2000c101904 */
[----:B------:R-:W-:-:S07]  /*84e0*/  IADD3 R3, R3, 0x80, RZ ;  /* 0x0000008003037810 */ /* 0x000fce0007ffe0ff */
.L_x_669:
[----:B------:R-:W-:-:S13]  /*84f0*/  ISETP.GE.AND P0, PT, R3, UR6, PT ;  /* 0x0000000603007c0c */ /* 0x000fda000bf06270 */
        /* <DEDUP_REMOVED lines=404> */
.L_x_694:
        /* <DEDUP_REMOVED lines=54> */
.L_x_702:
        /* <DEDUP_REMOVED lines=21> */
.L_x_701:
[----:B------:R-:W-:Y:S05]  /*a2f0*/  BSYNC B4 ;  /* 0x0000000000047941 */ /* 0x000fea0003800000 */
.L_x_700:
        /* <DEDUP_REMOVED lines=17> */
.L_x_704:
[----:B------:R-:W-:Y:S05]  /*a410*/  BSYNC B4 ;  /* 0x0000000000047941 */ /* 0x000fea0003800000 */
.L_x_703:
[----:B------:R-:W-:-:S04]  /*a420*/  ISETP.NE.U32.AND P1, PT, R7, RZ, PT ;  /* 0x000000ff0700720c */ /* 0x000fc80003f25070 */
[----:B------:R-:W-:-:S13]  /*a430*/  ISETP.NE.OR.EX P0, PT, R0, RZ, P0, P1 ;  /* 0x000000ff0000720c */ /* 0x000fda0000705710 */
[----:B------:R-:W-:Y:S05]  /*a440*/  @!P0 BRA `(.L_x_698) ;  /* 0x0000000000248947 */ /* 0x000fea0003800000 */
.L_x_699:
        /* <DEDUP_REMOVED lines=9> */
.L_x_698:
[----:B------:R-:W-:Y:S05]  /*a4e0*/  BSYNC B2 ;  /* 0x0000000000027941 */ /* 0x000fea0003800000 */
.L_x_697:
        /* <DEDUP_REMOVED lines=13> */
.L_x_696:
[----:B------:R-:W-:Y:S05]  /*a5c0*/  BSYNC B3 ;  /* 0x0000000000037941 */ /* 0x000fea0003800000 */
.L_x_695:
[----:B------:R2:W-:Y:S01]  /*a5d0*/  STG.E desc[UR4][R4.64], R11 ;  /* 0x0000000b04007986 */ /* 0x0005e2000c101904 */
[----:B------:R-:W-:-:S07]  /*a5e0*/  IADD3 R3, R3, 0x80, RZ ;  /* 0x0000008003037810 */ /* 0x000fce0007ffe0ff */
.L_x_681:
[----:B------:R-:W-:-:S13]  /*a5f0*/  ISETP.GE.AND P0, PT, R3, UR6, PT ;  /* 0x0000000603007c0c */ /* 0x000fda000bf06270 */
[----:B------:R-:W-:Y:S05]  /*a600*/  @P0 BREAK B0 ;  /* 0x0000000000000942 */ /* 0x000fea0003800000 */
[----:B------:R-:W-:Y:S05]  /*a610*/  @P0 BRA `(.L_x_705) ;  /* 0x0000004000800947 */ /* 0x000fea0003800000 */
[----:B------:R-:W3:Y:S01]  /*a620*/  LDC R10, c[0x0][0x218] ;  /* 0x00008600ff0a7b82 */ /* 0x000ee20000000800 */
[----:B-----5:R-:W-:Y:S01]  /*a630*/  HFMA2.MMA R2, -RZ, RZ, 0, 0 ;  /* 0x00000000ff027435 */ /* 0x020fe200000001ff */
        /* <DEDUP_REMOVED lines=401> */
.L_x_706:
        /* <DEDUP_REMOVED lines=54> */
.L_x_714:
        /* <DEDUP_REMOVED lines=21> */
.L_x_713:
[----:B------:R-:W-:Y:S05]  /*c400*/  BSYNC B4 ;  /* 0x0000000000047941 */ /* 0x000fea0003800000 */
.L_x_712:
        /* <DEDUP_REMOVED lines=17> */
.L_x_716:
[----:B------:R-:W-:Y:S05]  /*c520*/  BSYNC B4 ;  /* 0x0000000000047941 */ /* 0x000fea0003800000 */
.L_x_715:
[----:B------:R-:W-:-:S04]  /*c530*/  ISETP.NE.U32.AND P1, PT, R7, RZ, PT ;  /* 0x000000ff0700720c */ /* 0x000fc80003f25070 */
[----:B------:R-:W-:-:S13]  /*c540*/  ISETP.NE.OR.EX P0, PT, R0, RZ, P0, P1 ;  /* 0x000000ff0000720c */ /* 0x000fda0000705710 */
[----:B------:R-:W-:Y:S05]  /*c550*/  @!P0 BRA `(.L_x_710) ;  /* 0x0000000000248947 */ /* 0x000fea0003800000 */
.L_x_711:
        /* <DEDUP_REMOVED lines=9> */
.L_x_710:
[----:B------:R-:W-:Y:S05]  /*c5f0*/  BSYNC B2 ;  /* 0x0000000000027941 */ /* 0x000fea0003800000 */
.L_x_709:
        /* <DEDUP_REMOVED lines=13> */
.L_x_708:
[----:B------:R-:W-:Y:S05]  /*c6d0*/  BSYNC B3 ;  /* 0x0000000000037941 */ /* 0x000fea0003800000 */
.L_x_707:
[----:B------:R1:W-:Y:S01]  /*c6e0*/  STG.E desc[UR4][R4.64], R11 ;  /* 0x0000000b04007986 */ /* 0x0003e2000c101904 */
[----:B------:R-:W-:-:S07]  /*c6f0*/  IADD3 R3, R3, 0x80, RZ ;  /* 0x0000008003037810 */ /* 0x000fce0007ffe0ff */
.L_x_693:
[----:B------:R-:W-:-:S13]  /*c700*/  ISETP.GE.AND P0, PT, R3, UR6, PT ;  /* 0x0000000603007c0c */ /* 0x000fda000bf06270 */
[----:B------:R-:W-:Y:S05]  /*c710*/  @P0 BREAK B0 ;  /* 0x0000000000000942 */ /* 0x000fea0003800000 */
[----:B------:R-:W-:Y:S05]  /*c720*/  @P0 BRA `(.L_x_705) ;  /* 0x00000020003c0947 */ /* 0x000fea0003800000 */
[----:B------:R-:W-:Y:S05]  /*c730*/  BSYNC B0 ;  /* 0x0000000000007941 */ /* 0x000fea0003800000 */
.L_x_656:
        /* <DEDUP_REMOVED lines=403> */
.L_x_717:
        /* <DEDUP_REMOVED lines=54> */
.L_x_725:
        /* <DEDUP_REMOVED lines=21> */
.L_x_724:
[----:B------:R-:W-:Y:S05]  /*e520*/  BSYNC B4 ;  /* 0x0000000000047941 */ /* 0x000fea0003800000 */
.L_x_723:
        /* <DEDUP_REMOVED lines=17> */
.L_x_727:
[----:B------:R-:W-:Y:S05]  /*e640*/  BSYNC B4 ;  /* 0x0000000000047941 */ /* 0x000fea0003800000 */
.L_x_726:
[----:B------:R-:W-:-:S04]  /*e650*/  ISETP.NE.U32.AND P1, PT, R7, RZ, PT ;  /* 0x000000ff0700720c */ /* 0x000fc80003f25070 */
[----:B------:R-:W-:-:S13]  /*e660*/  ISETP.NE.OR.EX P0, PT, R0, RZ, P0, P1 ;  /* 0x000000ff0000720c */ /* 0x000fda0000705710 */
[----:B------:R-:W-:Y:S05]  /*e670*/  @!P0 BRA `(.L_x_721) ;  /* 0x0000000000248947 */ /* 0x000fea0003800000 */
.L_x_722:
        /* <DEDUP_REMOVED lines=9> */
.L_x_721:
[----:B------:R-:W-:Y:S05]  /*e710*/  BSYNC B2 ;  /* 0x0000000000027941 */ /* 0x000fea0003800000 */
.L_x_720:
        /* <DEDUP_REMOVED lines=13> */
.L_x_719:
[----:B------:R-:W-:Y:S05]  /*e7f0*/  BSYNC B3 ;  /* 0x0000000000037941 */ /* 0x000fea0003800000 */
.L_x_718:
[----:B------:R3:W-:Y:S01]  /*e800*/  STG.E desc[UR4][R4.64], R11 ;  /* 0x0000000b04007986 */ /* 0x0007e2000c101904 */
[----:B------:R-:W-:-:S07]  /*e810*/  IADD3 R3, R3, 0x80, RZ ;  /* 0x0000008003037810 */ /* 0x000fce0007ffe0ff */
.L_x_705:
[----:B------:R-:W-:Y:S05]  /*e820*/  BSYNC B1 ;  /* 0x0000000000017941 */ /* 0x000fea0003800000 */
.L_x_655:
[----:B------:R-:W-:Y:S05]  /*e830*/  WARPSYNC.ALL ;  /* 0x0000000000007948 */ /* 0x000fea0003800000 */
[----:B------:R-:W-:-:S13]  /*e840*/  ISETP.GE.AND P0, PT, R3, UR6, PT ;  /* 0x0000000603007c0c */ /* 0x000fda000bf06270 */
[----:B------:R-:W-:Y:S05]  /*e850*/  @P0 EXIT ;  /* 0x000000000000094d */ /* 0x000fea0003800000 */
[----:B------:R-:W4:Y:S01]  /*e860*/  LDC R10, c[0x0][0x218] ;  /* 0x00008600ff0a7b82 */ /* 0x000f220000000800 */
[----:B-----5:R-:W-:Y:S01]  /*e870*/  HFMA2.MMA R2, -RZ, RZ, 0, 0 ;  /* 0x00000000ff027435 */ /* 0x020fe200000001ff */
        /* <DEDUP_REMOVED lines=401> */
.L_x_728:
        /* <DEDUP_REMOVED lines=32> */
[----:B------:R0:W5:Y:S01]  /*10390*/  LDG.E.CONSTANT R0, desc[UR4][R8.64] ;  /* 0x0000000408007981 */ /* 0x000162000c1e9900 */
[----:B------:R-:W-:Y:S01]  /*103a0*/  IADD3 R4, P1, R13, -0x1, RZ ;  /* 0xffffffff0d047810 */ /* 0x000fe20007f3e0ff */
[----:B------:R-:W-:Y:S01]  /*103b0*/  BSSY B2, `(.L_x_731) ;  /* 0x0000048000027945 */ /* 0x000fe20003800000 */
[----:B------:R-:W-:Y:S02]  /*103c0*/  MOV R7, RZ ;  /* 0x000000ff00077202 */ /* 0x000fe40000000f00 */
[----:B------:R-:W-:Y:S02]  /*103d0*/  ISETP.GE.U32.AND P0, PT, R4, 0x3, PT ;  /* 0x000000030400780c */ /* 0x000fe40003f06070 */
[----:B------:R-:W-:-:S04]  /*103e0*/  IADD3.X R4, R10, -0x1, RZ, P1, !PT ;  /* 0xffffffff0a047810 */ /* 0x000fc80000ffe4ff */
[----:B------:R-:W-:Y:S02]  /*103f0*/  ISETP.GE.U32.AND.EX P0, PT, R4, RZ, PT, P0 ;  /* 0x000000ff0400720c */ /* 0x000fe40003f06100 */
[----:B------:R-:W-:-:S11]  /*10400*/  LOP3.LUT R4, R13, 0x3, RZ, 0xc0, !PT ;  /* 0x000000030d047812 */ /* 0x000fd600078ec0ff */
        /* <DEDUP_REMOVED lines=14> */
.L_x_736:
        /* <DEDUP_REMOVED lines=21> */
.L_x_735:
[----:B------:R-:W-:Y:S05]  /*10640*/  BSYNC B3 ;  /* 0x0000000000037941 */ /* 0x000fea0003800000 */
.L_x_734:
        /* <DEDUP_REMOVED lines=17> */
.L_x_738:
[----:B------:R-:W-:Y:S05]  /*10760*/  BSYNC B3 ;  /* 0x0000000000037941 */ /* 0x000fea0003800000 */
.L_x_737:
[----:B------:R-:W-:-:S04]  /*10770*/  ISETP.NE.U32.AND P1, PT, R5, RZ, PT ;  /* 0x000000ff0500720c */ /* 0x000fc80003f25070 */
[----:B------:R-:W-:-:S13]  /*10780*/  ISETP.NE.OR.EX P0, PT, R6, RZ, P0, P1 ;  /* 0x000000ff0600720c */ /* 0x000fda0000705710 */
[----:B------:R-:W-:Y:S05]  /*10790*/  @!P0 BRA `(.L_x_732) ;  /* 0x0000000000248947 */ /* 0x000fea0003800000 */
.L_x_733:
        /* <DEDUP_REMOVED lines=9> */
.L_x_732:
[----:B------:R-:W-:Y:S05]  /*10830*/  BSYNC B2 ;  /* 0x0000000000027941 */ /* 0x000fea0003800000 */
.L_x_731:
        /* <DEDUP_REMOVED lines=13> */
.L_x_730:
[----:B------:R-:W-:Y:S05]  /*10910*/  BSYNC B1 ;  /* 0x0000000000017941 */ /* 0x000fea0003800000 */
.L_x_729:
[----:B------:R-:W-:Y:S01]  /*10920*/  STG.E desc[UR4][R2.64], R7 ;  /* 0x0000000702007986 */ /* 0x000fe2000c101904 */
[----:B------:R-:W-:Y:S05]  /*10930*/  EXIT ;  /* 0x000000000000794d */ /* 0x000fea0003800000 */
.L_x_739:
        /* <DEDUP_REMOVED lines=12> */
.L_x_18531:


//--------------------- .text._ZN2at6native73_GLOBAL__N__c8866d80_35_SparseBinaryOpIntersectionKernel_cu_9e10b42f_311112apply_kernelILi128ELi8EZNS1_29binary_op_intersection_kernelINS1_9LhsProjOpEdlEEvRNS_14TensorIteratorEllRKNS_6TensorEbEUliE_EEviT1_ --------------------------
	.section	.text._ZN2at6native73_GLOBAL__N__c8866d80_35_SparseBinaryOpIntersectionKernel_cu_9e10b42f_311112apply_kernelILi128ELi8EZNS1_29binary_op_intersection_kernelINS1_9LhsProjOpEdlEEvRNS_14TensorIteratorEllRKNS_6TensorEbEUliE_EEviT1_,"ax",@progbits
	.align	128
.text._ZN2at6native73_GLOBAL__N__c8866d80_35_SparseBinaryOpIntersectionKernel_cu_9e10b42f_311112apply_kernelILi128ELi8EZNS1_29binary_op_intersection_kernelINS1_9LhsProjOpEdlEEvRNS_14TensorIteratorEllRKNS_6TensorEbEUliE_EEviT1_:
        .type           _ZN2at6native73_GLOBAL__N__c8866d80_35_SparseBinaryOpIntersectionKernel_cu_9e10b42f_311112apply_kernelILi128ELi8EZNS1_29binary_op_intersection_kernelINS1_9LhsProjOpEdlEEvRNS_14TensorIteratorEllRKNS_6TensorEbEUliE_EEviT1_,@function
        .size           _ZN2at6native73_GLOBAL__N__c8866d80_35_SparseBinaryOpIntersectionKernel_cu_9e10b42f_311112apply_kernelILi128ELi8EZNS1_29binary_op_intersection_kernelINS1_9LhsProjOpEdlEEvRNS_14TensorIteratorEllRKNS_6TensorEbEUliE_EEviT1_,(.L_x_18532 - _ZN2at6native73_GLOBAL__N__c8866d80_35_SparseBinaryOpIntersectionKernel_cu_9e10b42f_311112apply_kernelILi128ELi8EZNS1_29binary_op_intersection_kernelINS1_9LhsProjOpEdlEEvRNS_14TensorIteratorEllRKNS_6TensorEbEUliE_EEviT1_)
        .other          _ZN2at6native73_GLOBAL__N__c8866d80_35_SparseBinaryOpIntersectionKernel_cu_9e10b42f_311112apply_kernelILi128ELi8EZNS1_29binary_op_intersection_kernelINS1_9LhsProjOpEdlEEvRNS_14TensorIteratorEllRKNS_6TensorEbEUliE_EEviT1_,@"STO_CUDA_ENTRY STV_DEFAULT"
_ZN2at6native73_GLOBAL__N__c8866d80_35_SparseBinaryOpIntersectionKernel_cu_9e10b42f_311112apply_kernelILi128ELi8EZNS1_29binary_op_intersection_kernelINS1_9LhsProjOpEdlEEvRNS_14TensorIteratorEllRKNS_6TensorEbEUliE_EEviT1_:
        /* <DEDUP_REMOVED lines=395> */
[----:B------:R-:W-:Y:S01]  /*18b0*/  @P0 IMAD.MOV.U32 R10, RZ, RZ, RZ ;  /* 0x000000ffff0a0224 */ /* 0x000fe200078e00ff */
        /* <DEDUP_REMOVED lines=21> */
.L_x_742:
        /* <DEDUP_REMOVED lines=28> */
[----:B------:R-:W-:-:S04]  /*1bd0*/  IADD3 R5, R7, R13, RZ ;  /* 0x0000000d07057210 */ /* 0x000fc80007ffe0ff */
        /* <DEDUP_REMOVED lines=12> */
[----:B------:R-:W-:Y:S02]  /*1ca0*/  IADD3 R8, P0, R2, -R15, RZ ;  /* 0x8000000f02087210 */ /* 0x000fe40007f1e0ff */
[----:B------:R-:W-:Y:S02]  /*1cb0*/  CS2R R10, SRZ ;  /* 0x00000000000a7805 */ /* 0x000fe4000001ff00 */
        /* <DEDUP_REMOVED lines=11> */
.L_x_750:
[----:B-----5:R-:W-:Y:S01]  /*1d70*/  DADD R10, R6, R10 ;  /* 0x00000000060a7229 */ /* 0x020fe2000000000a */
[----:B------:R-:W-:-:S04]  /*1d80*/  IADD3 R8, P1, R8, 0x10, RZ ;  /* 0x0000001008087810 */ /* 0x000fc80007f3e0ff */
[----:B------:R-:W-:Y:S02]  /*1d90*/  IADD3.X R0, RZ, R0, RZ, P1, !PT ;  /* 0x00000000ff007210 */ /* 0x000fe40000ffe4ff */
[----:B------:R-:W-:Y:S01]  /*1da0*/  ISETP.GE.U32.AND P1, PT, R8, -0xc, PT ;  /* 0xfffffff40800780c */ /* 0x000fe20003f26070 */
[----:B------:R-:W-:-:S03]  /*1db0*/  DADD R10, R6, R10 ;  /* 0x00000000060a7229 */ /* 0x000fc6000000000a */
[----:B------:R-:W-:-:S05]  /*1dc0*/  ISETP.GE.AND.EX P1, PT, R0, -0x1, PT, P1 ;  /* 0xffffffff0000780c */ /* 0x000fca0003f26310 */
[----:B------:R-:W-:-:S08]  /*1dd0*/  DADD R10, R6, R10 ;  /* 0x00000000060a7229 */ /* 0x000fd0000000000a */
        /* <DEDUP_REMOVED lines=12> */
[----:B------:R-:W-:Y:S01]  /*1ea0*/  DADD R10, R6, R10 ;  /* 0x00000000060a7229 */ /* 0x000fe2000000000a */
[----:B------:R-:W-:Y:S10]  /*1eb0*/  @!P1 BRA `(.L_x_750) ;  /* 0xfffffffc00ac9947 */ /* 0x000ff4000383ffff */
.L_x_749:
[----:B------:R-:W-:Y:S05]  /*1ec0*/  BSYNC B3 ;  /* 0x0000000000037941 */ /* 0x000fea0003800000 */
.L_x_748:
[----:B------:R-:W-:Y:S01]  /*1ed0*/  IADD3 R9, P2, RZ, -R8, RZ ;  /* 0x80000008ff097210 */ /* 0x000fe20007f5e0ff */
[----:B------:R-:W-:Y:S03]  /*1ee0*/  BSSY B3, `(.L_x_751) ;  /* 0x0000010000037945 */ /* 0x000fe60003800000 */
[----:B------:R-:W-:Y:S01]  /*1ef0*/  ISETP.GT.U32.AND P1, PT, R9, 0x4, PT ;  /* 0x000000040900780c */ /* 0x000fe20003f24070 */
[----:B------:R-:W-:-:S05]  /*1f00*/  IMAD.X R9, RZ, RZ, ~R0, P2 ;  /* 0x000000ffff097224 */ /* 0x000fca00010e0e00 */
[----:B------:R-:W-:-:S13]  /*1f10*/  ISETP.GT.AND.EX P1, PT, R9, RZ, PT, P1 ;  /* 0x000000ff0900720c */ /* 0x000fda0003f24310 */
[----:B------:R-:W-:Y:S05]  /*1f20*/  @!P1 BRA `(.L_x_752) ;  /* 0x00000000002c9947 */ /* 0x000fea0003800000 */
[----:B-----5:R-:W-:Y:S01]  /*1f30*/  DADD R10, R6, R10 ;  /* 0x00000000060a7229 */ /* 0x020fe2000000000a */
[----:B------:R-:W-:Y:S02]  /*1f40*/  IADD3 R8, P1, R8, 0x8, RZ ;  /* 0x0000000808087810 */ /* 0x000fe40007f3e0ff */
[----:B------:R-:W-:Y:S02]  /*1f50*/  PLOP3.LUT P0, PT, PT, PT, PT, 0x8, 0x0 ;  /* 0x000000000000781c */ /* 0x000fe40003f0e170 */
[----:B------:R-:W-:-:S03]  /*1f60*/  IADD3.X R0, RZ, R0, RZ, P1, !PT ;  /* 0x00000000ff007210 */ /* 0x000fc60000ffe4ff */
[----:B------:R-:W-:-:S08]  /*1f70*/  DADD R10, R6, R10 ;  /* 0x00000000060a7229 */ /* 0x000fd0000000000a */
[----:B------:R-:W-:-:S08]  /*1f80*/  DADD R10, R6, R10 ;  /* 0x00000000060a7229 */ /* 0x000fd0000000000a */
[----:B------:R-:W-:-:S08]  /*1f90*/  DADD R10, R6, R10 ;  /* 0x00000000060a7229 */ /* 0x000fd0000000000a */
[----:B------:R-:W-:-:S08]  /*1fa0*/  DADD R10, R6, R10 ;  /* 0x00000000060a7229 */ /* 0x000fd0000000000a */
[----:B------:R-:W-:-:S08]  /*1fb0*/  DADD R10, R6, R10 ;  /* 0x00000000060a7229 */ /* 0x000fd0000000000a */
[----:B------:R-:W-:-:S08]  /*1fc0*/  DADD R10, R6, R10 ;  /* 0x00000000060a7229 */ /* 0x000fd0000000000a */
[----:B------:R-:W-:-:S11]  /*1fd0*/  DADD R10, R6, R10 ;  /* 0x00000000060a7229 */ /* 0x000fd6000000000a */
.L_x_752:
[----:B------:R-:W-:Y:S05]  /*1fe0*/  BSYNC B3 ;  /* 0x0000000000037941 */ /* 0x000fea0003800000 */
.L_x_751:
[----:B------:R-:W-:-:S04]  /*1ff0*/  ISETP.NE.U32.AND P1, PT, R8, RZ, PT ;  /* 0x000000ff0800720c */ /* 0x000fc80003f25070 */
[----:B------:R-:W-:-:S13]  /*2000*/  ISETP.NE.OR.EX P0, PT, R0, RZ, P0, P1 ;  /* 0x000000ff0000720c */ /* 0x000fda0000705710 */
[----:B------:R-:W-:Y:S05]  /*2010*/  @!P0 BRA `(.L_x_746) ;  /* 0x0000000000248947 */ /* 0x000fea0003800000 */
.L_x_747:
[----:B-----5:R-:W-:Y:S01]  /*2020*/  DADD R10, R6, R10 ;  /* 0x00000000060a7229 */ /* 0x020fe2000000000a */
[----:B------:R-:W-:-:S04]  /*2030*/  IADD3 R8, P0, R8, 0x4, RZ ;  /* 0x0000000408087810 */ /* 0x000fc80007f1e0ff */
[----:B------:R-:W-:Y:S02]  /*2040*/  IADD3.X R0, RZ, R0, RZ, P0, !PT ;  /* 0x00000000ff007210 */ /* 0x000fe400007fe4ff */
[----:B------:R-:W-:Y:S01]  /*2050*/  ISETP.NE.U32.AND P0, PT, R8, RZ, PT ;  /* 0x000000ff0800720c */ /* 0x000fe20003f05070 */
[----:B------:R-:W-:-:S03]  /*2060*/  DADD R10, R6, R10 ;  /* 0x00000000060a7229 */ /* 0x000fc6000000000a */
[----:B------:R-:W-:-:S05]  /*2070*/  ISETP.NE.AND.EX P0, PT, R0, RZ, PT, P0 ;  /* 0x000000ff0000720c */ /* 0x000fca0003f05300 */
[----:B------:R-:W-:-:S08]  /*2080*/  DADD R10, R6, R10 ;  /* 0x00000000060a7229 */ /* 0x000fd0000000000a */
[----:B------:R-:W-:Y:S01]  /*2090*/  DADD R10, R6, R10 ;  /* 0x00000000060a7229 */ /* 0x000fe2000000000a */
[----:B------:R-:W-:Y:S10]  /*20a0*/  @P0 BRA `(.L_x_747) ;  /* 0xfffffffc00dc0947 */ /* 0x000ff4000383ffff */
.L_x_746:
[----:B------:R-:W-:Y:S05]  /*20b0*/  BSYNC B2 ;  /* 0x0000000000027941 */ /* 0x000fea0003800000 */
.L_x_745:
[----:B------:R-:W-:-:S04]  /*20c0*/  ISETP.NE.U32.AND P0, PT, R2, RZ, PT ;  /* 0x000000ff0200720c */ /* 0x000fc80003f05070 */
[----:B------:R-:W-:-:S13]  /*20d0*/  ISETP.NE.AND.EX P0, PT, RZ, RZ, PT, P0 ;  /* 0x000000ffff00720c */ /* 0x000fda0003f05300 */
[----:B------:R-:W-:Y:S05]  /*20e0*/  @!P0 BRA `(.L_x_744) ;  /* 0x0000000000248947 */ /* 0x000fea0003800000 */
[----:B------:R-:W-:Y:S01]  /*20f0*/  ISETP.NE.U32.AND P0, PT, R2, 0x1, PT ;  /* 0x000000010200780c */ /* 0x000fe20003f05070 */
[----:B-----5:R-:W-:-:S03]  /*2100*/  DADD R10, R6, R10 ;  /* 0x00000000060a7229 */ /* 0x020fc6000000000a */
[----:B------:R-:W-:-:S13]  /*2110*/  ISETP.NE.AND.EX P0, PT, RZ, RZ, PT, P0 ;  /* 0x000000ffff00720c */ /* 0x000fda0003f05300 */
[----:B------:R-:W-:Y:S01]  /*2120*/  @P0 DADD R8, R6, R10 ;  /* 0x0000000006080229 */ /* 0x000fe2000000000a */
[----:B------:R-:W-:-:S04]  /*2130*/  @P0 ISETP.NE.U32.AND P1, PT, R2, 0x2, PT ;  /* 0x000000020200080c */ /* 0x000fc80003f25070 */
[----:B------:R-:W-:-:S03]  /*2140*/  @P0 ISETP.NE.AND.EX P1, PT, RZ, RZ, PT, P1 ;  /* 0x000000ffff00020c */ /* 0x000fc60003f25310 */
[----:B------:R-:W-:-:S10]  /*2150*/  @P0 DADD R6, R6, R8 ;  /* 0x0000000006060229 */ /* 0x000fd40000000008 */
[----:B------:R-:W-:Y:S02]  /*2160*/  @P0 FSEL R10, R8, R6, !P1 ;  /* 0x00000006080a0208 */ /* 0x000fe40004800000 */
[----:B------:R-:W-:-:S07]  /*2170*/  @P0 FSEL R11, R9, R7, !P1 ;  /* 0x00000007090b0208 */ /* 0x000fce0004800000 */
.L_x_744:
[----:B------:R-:W-:Y:S05]  /*2180*/  BSYNC B1 ;  /* 0x0000000000017941 */ /* 0x000fea0003800000 */
.L_x_743:
[----:B------:R0:W-:Y:S01]  /*2190*/  STG.E.64 desc[UR4][R4.64], R10 ;  /* 0x0000000a04007986 */ /* 0x0001e2000c101b04 */
[----:B------:R-:W-:-:S07]  /*21a0*/  IADD3 R3, R3, 0x80, RZ ;  /* 0x0000008003037810 */ /* 0x000fce0007ffe0ff */
.L_x_741:
[----:B------:R-:W-:Y:S05]  /*21b0*/  BSYNC B0 ;  /* 0x0000000000007941 */ /* 0x000fea0003800000 */
.L_x_740:
        /* <DEDUP_REMOVED lines=394> */
[----:B------:R-:W-:Y:S02]  /*3a60*/  @P0 IMAD.MOV R10, RZ, RZ, -R6 ;  /* 0x000000ffff0a0224 */ /* 0x000fe400078e0a06 */
[----:B------:R-:W-:Y:S01]  /*3a70*/  IMAD R7, R13, UR8, R7 ;  /* 0x000000080d077c24 */ /* 0x000fe2000f8e0207 */
[----:B------:R-:W-:Y:S01]  /*3a80*/  ULDC.64 UR8, c[0x0][0x570] ;  /* 0x00015c0000087ab9 */ /* 0x000fe20000000a00 */
[----:B-1----:R-:W-:Y:S02]  /*3a90*/  @P0 IMAD R11, R15, R10, R11 ;  /* 0x0000000a0f0b0224 */ /* 0x002fe400078e020b */
[C---:B------:R-:W-:Y:S01]  /*3aa0*/  IMAD R5, R7.reuse, UR8, R5 ;  /* 0x0000000807057c24 */ /* 0x040fe2000f8e0205 */
[----:B------:R-:W-:Y:S01]  /*3ab0*/  ULDC UR8, c[0x0][0x584] ;  /* 0x0001610000087ab9 */ /* 0x000fe20000000800 */
[C---:B------:R-:W-:Y:S02]  /*3ac0*/  IMAD R0, R7.reuse, UR9, R0 ;  /* 0x0000000907007c24 */ /* 0x040fe4000f8e0200 */
[----:B------:R-:W-:-:S02]  /*3ad0*/  IMAD R2, R7, UR7, R2 ;  /* 0x0000000707027c24 */ /* 0x000fc4000f8e0202 */
[----:B------:R-:W-:Y:S02]  /*3ae0*/  IMAD R4, R7, UR8, R4 ;  /* 0x0000000807047c24 */ /* 0x000fe4000f8e0204 */
[C---:B--2---:R-:W-:Y:S02]  /*3af0*/  @P0 IMAD R5, R11.reuse, R8, R5 ;  /* 0x000000080b050224 */ /* 0x044fe400078e0205 */
[C---:B------:R-:W-:Y:S02]  /*3b00*/  @P0 IMAD R0, R11.reuse, R9, R0 ;  /* 0x000000090b000224 */ /* 0x040fe400078e0200 */
[C---:B0-----:R-:W-:Y:S02]  /*3b10*/  @P0 IMAD R4, R11.reuse, R14, R4 ;  /* 0x0000000e0b040224 */ /* 0x041fe400078e0204 */
[----:B---3--:R-:W-:-:S07]  /*3b20*/  @P0 IMAD R2, R11, R12, R2 ;  /* 0x0000000c0b020224 */ /* 0x008fce00078e0202 */
.L_x_756:
        /* <DEDUP_REMOVED lines=54> */
.L_x_764:
        /* <DEDUP_REMOVED lines=21> */
.L_x_763:
[----:B------:R-:W-:Y:S05]  /*3fe0*/  BSYNC B4 ;  /* 0x0000000000047941 */ /* 0x000fea0003800000 */
.L_x_762:
[----:B------:R-:W-:Y:S01]  /*3ff0*/  IADD3 R9, P2, RZ, -R8, RZ ;  /* 0x80000008ff097210 */ /* 0x000fe20007f5e0ff */
[----:B------:R-:W-:Y:S03]  /*4000*/  BSSY B4, `(.L_x_765) ;  /* 0x0000010000047945 */ /* 0x000fe60003800000 */
[----:B------:R-:W-:Y:S02]  /*4010*/  ISETP.GT.U32.AND P1, PT, R9, 0x4, PT ;  /* 0x000000040900780c */ /* 0x000fe40003f24070 */
[----:B------:R-:W-:-:S04]  /*4020*/  IADD3.X R9, RZ, ~R0, RZ, P2, !PT ;  /* 0x80000000ff097210 */ /* 0x000fc800017fe4ff */
        /* <DEDUP_REMOVED lines=13> */
.L_x_766:
[----:B------:R-:W-:Y:S05]  /*4100*/  BSYNC B4 ;  /* 0x0000000000047941 */ /* 0x000fea0003800000 */
.L_x_765:
[----:B------:R-:W-:-:S04]  /*4110*/  ISETP.NE.U32.AND P1, PT, R8, RZ, PT ;  /* 0x000000ff0800720c */ /* 0x000fc80003f25070 */
[----:B------:R-:W-:-:S13]  /*4120*/  ISETP.NE.OR.EX P0, PT, R0, RZ, P0, P1 ;  /* 0x000000ff0000720c */ /* 0x000fda0000705710 */
[----:B------:R-:W-:Y:S05]  /*4130*/  @!P0 BRA `(.L_x_760) ;  /* 0x0000000000248947 */ /* 0x000fea0003800000 */
.L_x_761:
[----:B-----5:R-:W-:Y:S01]  /*4140*/  DADD R10, R6, R10 ;  /* 0x00000000060a7229 */ /* 0x020fe2000000000a */
[----:B------:R-:W-:-:S05]  /*4150*/  IADD3 R8, P0, R8, 0x4, RZ ;  /* 0x0000000408087810 */ /* 0x000fca0007f1e0ff */
[----:B------:R-:W-:Y:S01]  /*4160*/  IMAD.X R0, RZ, RZ, R0, P0 ;  /* 0x000000ffff007224 */ /* 0x000fe200000e0600 */
[----:B------:R-:W-:Y:S01]  /*4170*/  ISETP.NE.U32.AND P0, PT, R8, RZ, PT ;  /* 0x000000ff0800720c */ /* 0x000fe20003f05070 */
[----:B------:R-:W-:-:S03]  /*4180*/  DADD R10, R6, R10 ;  /* 0x00000000060a7229 */ /* 0x000fc6000000000a */
[----:B------:R-:W-:-:S05]  /*4190*/  ISETP.NE.AND.EX P0, PT, R0, RZ, PT, P0 ;  /* 0x000000ff0000720c */ /* 0x000fca0003f05300 */
[----:B------:R-:W-:-:S08]  /*41a0*/  DADD R10, R6, R10 ;  /* 0x00000000060a7229 */ /* 0x000fd0000000000a */
[----:B------:R-:W-:Y:S01]  /*41b0*/  DADD R10, R6, R10 ;  /* 0x00000000060a7229 */ /* 0x000fe2000000000a */
[----:B------:R-:W-:Y:S10]  /*41c0*/  @P0 BRA `(.L_x_761) ;  /* 0xfffffffc00dc0947 */ /* 0x000ff4000383ffff */
.L_x_760:
[----:B------:R-:W-:Y:S05]  /*41d0*/  BSYNC B2 ;  /* 0x0000000000027941 */ /* 0x000fea0003800000 */
.L_x_759:
        /* <DEDUP_REMOVED lines=12> */
.L_x_758:
[----:B------:R-:W-:Y:S05]  /*42a0*/  BSYNC B3 ;  /* 0x0000000000037941 */ /* 0x000fea0003800000 */
.L_x_757:
        /* <DEDUP_REMOVED lines=407> */
.L_x_768:
[----:B------:R-:W-:Y:S01]  /*5c20*/  ULDC.64 UR10, c[0x0][0x5c8] ;  /* 0x00017200000a7ab9 */ /* 0x000fe20000000a00 */
[----:B------:R-:W-:Y:S01]  /*5c30*/  ULDC.64 UR8, c[0x0][0x5b0] ;  /* 0x00016c0000087ab9 */ /* 0x000fe20000000a00 */
[----:B------:R-:W-:Y:S01]  /*5c40*/  IADD3 R8, P1, R4, UR10, RZ ;  /* 0x0000000a04087c10 */ /* 0x000fe2000ff3e0ff */
[----:B------:R-:W-:Y:S01]  /*5c50*/  ULDC.U8 UR7, c[0x0][0x5e0] ;  /* 0x0001780000077ab9 */ /* 0x000fe20000000000 */
[----:B-----5:R-:W-:Y:S02]  /*5c60*/  IADD3 R6, P0, R2, UR8, RZ ;  /* 0x0000000802067c10 */ /* 0x020fe4000ff1e0ff */
[----:B------:R-:W-:Y:S01]  /*5c70*/  IADD3.X R9, RZ, UR11, RZ, P1, !PT ;  /* 0x0000000bff097c10 */ /* 0x000fe20008ffe4ff */
[----:B------:R-:W-:Y:S02]  /*5c80*/  ULDC.64 UR10, c[0x0][0x5d0] ;  /* 0x00017400000a7ab9 */ /* 0x000fe40000000a00 */
[----:B------:R-:W-:Y:S01]  /*5c90*/  IMAD.X R7, RZ, RZ, UR9, P0 ;  /* 0x00000009ff077e24 */ /* 0x000fe200080e06ff */
[----:B------:R-:W-:Y:S01]  /*5ca0*/  ISETP.NE.AND P1, PT, RZ, UR7, PT ;  /* 0x00000007ff007c0c */ /* 0x000fe2000bf25270 */
[----:B------:R-:W-:Y:S01]  /*5cb0*/  ULDC.64 UR8, c[0x0][0x5a8] ;  /* 0x00016a0000087ab9 */ /* 0x000fe20000000a00 */
[----:B------:R-:W2:Y:S04]  /*5cc0*/  LDG.E.64.CONSTANT R8, desc[UR4][R8.64] ;  /* 0x0000000408087981 */ /* 0x000ea8000c1e9b00 */
[----:B------:R-:W3:Y:S01]  /*5cd0*/  LDG.E.64.CONSTANT R6, desc[UR4][R6.64] ;  /* 0x0000000406067981 */ /* 0x000ee2000c1e9b00 */
        /* <DEDUP_REMOVED lines=42> */
.L_x_776:
        /* <DEDUP_REMOVED lines=21> */
.L_x_775:
[----:B------:R-:W-:Y:S05]  /*60d0*/  BSYNC B4 ;  /* 0x0000000000047941 */ /* 0x000fea0003800000 */
.L_x_774:
        /* <DEDUP_REMOVED lines=17> */
.L_x_778:
[----:B------:R-:W-:Y:S05]  /*61f0*/  BSYNC B4 ;  /* 0x0000000000047941 */ /* 0x000fea0003800000 */
.L_x_777:
[----:B------:R-:W-:-:S04]  /*6200*/  ISETP.NE.U32.AND P1, PT, R8, RZ, PT ;  /* 0x000000ff0800720c */ /* 0x000fc80003f25070 */
[----:B------:R-:W-:-:S13]  /*6210*/  ISETP.NE.OR.EX P0, PT, R0, RZ, P0, P1 ;  /* 0x000000ff0000720c */ /* 0x000fda0000705710 */
[----:B------:R-:W-:Y:S05]  /*6220*/  @!P0 BRA `(.L_x_772) ;  /* 0x0000000000248947 */ /* 0x000fea0003800000 */
.L_x_773:
        /* <DEDUP_REMOVED lines=9> */
.L_x_772:
[----:B------:R-:W-:Y:S05]  /*62c0*/  BSYNC B2 ;  /* 0x0000000000027941 */ /* 0x000fea0003800000 */
.L_x_771:
        /* <DEDUP_REMOVED lines=12> */
.L_x_770:
[----:B------:R-:W-:Y:S05]  /*6390*/  BSYNC B3 ;  /* 0x0000000000037941 */ /* 0x000fea0003800000 */
.L_x_769:
[----:B------:R1:W-:Y:S01]  /*63a0*/  STG.E.64 desc[UR4][R4.64], R10 ;  /* 0x0000000a04007986 */ /* 0x0003e2000c101b04 */
[----:B------:R-:W-:-:S07]  /*63b0*/  IADD3 R3, R3, 0x80, RZ ;  /* 0x0000008003037810 */ /* 0x000fce0007ffe0ff */
.L_x_755:
[----:B------:R-:W-:-:S13]  /*63c0*/  ISETP.GE.AND P0, PT, R3, UR6, PT ;  /* 0x0000000603007c0c */ /* 0x000fda000bf06270 */
[----:B------:R-:W-:Y:S05]  /*63d0*/  @P0 BRA `(.L_x_779) ;  /* 0x0000004000700947 */ /* 0x000fea0003800000 */
[----:B01----:R-:W0:Y:S01]  /*63e0*/  LDC R10, c[0x0][0x218] ;  /* 0x00008600ff0a7b82 */ /* 0x003e220000000800 */
[----:B------:R-:W-:Y:S01]  /*63f0*/  CS2R R4, SRZ ;  /* 0x0000000000047805 */ /* 0x000fe2000001ff00 */
[----:B------:R-:W-:Y:S01]  /*6400*/  IMAD.MOV.U32 R2, RZ, RZ, RZ ;  /* 0x000000ffff027224 */ /* 0x000fe200078e00ff */
[----:B------:R-:W-:Y:S02]  /*6410*/  MOV R0, RZ ;  /* 0x000000ff00007202 */ /* 0x000fe40000000f00 */
[----:B0-----:R-:W-:-:S13]  /*6420*/  ISETP.NE.AND P0, PT, R10, RZ, PT ;  /* 0x000000ff0a00720c */ /* 0x001fda0003f05270 */
[----:B------:R-:W-:Y:S05]  /*6430*/  @!P0 BRA `(.L_x_780) ;  /* 0x0000001800348947 */ /* 0x000fea0003800000 */
[----:B------:R-:W-:Y:S01]  /*6440*/  HFMA2.MMA R2, -RZ, RZ, 0, 0 ;  /* 0x00000000ff027435 */ /* 0x000fe200000001ff */
[----:B------:R-:W-:Y:S01]  /*6450*/  ULDC.64 UR8, c[0x0][0x220] ;  /* 0x0000880000087ab9 */ /* 0x000fe20000000a00 */
[----:B------:R-:W-:Y:S01]  /*6460*/  ISETP.NE.AND P0, PT, R10, 0x1, PT ;  /* 0x000000010a00780c */ /* 0x000fe20003f05270 */
[----:B------:R-:W-:-:S07]  /*6470*/  ULDC UR7, c[0x0][0x21c] ;  /* 0x0000870000077ab9 */ /* 0x000fce0000000800 */
        /* <DEDUP_REMOVED lines=393> */
.L_x_780:
        /* <DEDUP_REMOVED lines=25> */
[----:B------:R-:W-:Y:S01]  /*7ea0*/  IADD3 R4, P1, R5, UR8, RZ ;  /* 0x0000000805047c10 */ /* 0x000fe2000ff3e0ff */
[----:B------:R-:W-:Y:S01]  /*7eb0*/  IMAD.IADD R5, R7, 0x1, R13 ;  /* 0x0000000107057824 */ /* 0x000fe200078e020d */
[C---:B------:R-:W-:Y:S02]  /*7ec0*/  LEA R8, P2, R6.reuse, R11, 0x3 ;  /* 0x0000000b06087211 */ /* 0x040fe400078418ff */
[----:B------:R-:W-:Y:S02]  /*7ed0*/  CS2R R10, SRZ ;  /* 0x00000000000a7805 */ /* 0x000fe4000001ff00 */
[----:B------:R-:W-:Y:S02]  /*7ee0*/  LEA.HI.X R9, R6, R0, R5, 0x3, P2 ;  /* 0x0000000006097211 */ /* 0x000fe400010f1c05 */
[----:B------:R-:W-:-:S03]  /*7ef0*/  IADD3.X R5, RZ, UR9, RZ, P1, !PT ;  /* 0x00000009ff057c10 */ /* 0x000fc60008ffe4ff */
[----:B------:R-:W-:Y:S05]  /*7f00*/  @!P0 BRA `(.L_x_782) ;  /* 0x00000004005c8947 */ /* 0x000fea0003800000 */
        /* <DEDUP_REMOVED lines=22> */
.L_x_788:
        /* <DEDUP_REMOVED lines=21> */
.L_x_787:
[----:B------:R-:W-:Y:S05]  /*81c0*/  BSYNC B4 ;  /* 0x0000000000047941 */ /* 0x000fea0003800000 */
.L_x_786:
        /* <DEDUP_REMOVED lines=17> */
.L_x_790:
[----:B------:R-:W-:Y:S05]  /*82e0*/  BSYNC B4 ;  /* 0x0000000000047941 */ /* 0x000fea0003800000 */
.L_x_789:
[----:B------:R-:W-:-:S04]  /*82f0*/  ISETP.NE.U32.AND P1, PT, R8, RZ, PT ;  /* 0x000000ff0800720c */ /* 0x000fc80003f25070 */
[----:B------:R-:W-:-:S13]  /*8300*/  ISETP.NE.OR.EX P0, PT, R0, RZ, P0, P1 ;  /* 0x000000ff0000720c */ /* 0x000fda0000705710 */
[----:B------:R-:W-:Y:S05]  /*8310*/  @!P0 BRA `(.L_x_784) ;  /* 0x0000000000248947 */ /* 0x000fea0003800000 */
.L_x_785:
        /* <DEDUP_REMOVED lines=9> */
.L_x_784:
[----:B------:R-:W-:Y:S05]  /*83b0*/  BSYNC B2 ;  /* 0x0000000000027941 */ /* 0x000fea0003800000 */
.L_x_783:
        /* <DEDUP_REMOVED lines=12> */
.L_x_782:
[----:B------:R-:W-:Y:S05]  /*8480*/  BSYNC B3 ;  /* 0x0000000000037941 */ /* 0x000fea0003800000 */
.L_x_781:
[----:B------:R0:W-:Y:S01]  /*8490*/  STG.E.64 desc[UR4][R4.64], R10 ;  /* 0x0000000a04007986 */ /* 0x0001e2000c101b04 */
[----:B------:R-:W-:-:S07]  /*84a0*/  IADD3 R3, R3, 0x80, RZ ;  /* 0x0000008003037810 */ /* 0x000fce0007ffe0ff */
.L_x_767:
        /* <DEDUP_REMOVED lines=8> */
[----:B------:R-:W-:Y:S01]  /*8530*/  IMAD.MOV.U32 R2, RZ, RZ, RZ ;  /* 0x000000ffff027224 */ /* 0x000fe200078e00ff */
[----:B------:R-:W-:Y:S01]  /*8540*/  ULDC.64 UR8, c[0x0][0x220] ;  /* 0x0000880000087ab9 */ /* 0x000fe20000000a00 */
[----:B------:R-:W-:Y:S01]  /*8550*/  ISETP.NE.AND P0, PT, R10, 0x1, PT ;  /* 0x000000010a00780c */ /* 0x000fe20003f05270 */
[----:B------:R-:W-:Y:S01]  /*8560*/  ULDC UR7, c[0x0][0x21c] ;  /* 0x0000870000077ab9 */ /* 0x000fe20000000800 */
        /* <DEDUP_REMOVED lines=393> */
.L_x_792:
        /* <DEDUP_REMOVED lines=42> */
[----:B------:R-:W-:-:S03]  /*a0a0*/  CS2R R10, SRZ ;  /* 0x00000000000a7805 */ /* 0x000fc6000001ff00 */
[----:B------:R-:W-:-:S05]  /*a0b0*/  IMAD.X R0, RZ, RZ, ~R12, P0 ;  /* 0x000000ffff007224 */ /* 0x000fca00000e0e0c */
        /* <DEDUP_REMOVED lines=10> */
.L_x_800:
        /* <DEDUP_REMOVED lines=21> */
.L_x_799:
[----:B------:R-:W-:Y:S05]  /*a2b0*/  BSYNC B4 ;  /* 0x0000000000047941 */ /* 0x000fea0003800000 */
.L_x_798:
        /* <DEDUP_REMOVED lines=17> */
.L_x_802:
[----:B------:R-:W-:Y:S05]  /*a3d0*/  BSYNC B4 ;  /* 0x0000000000047941 */ /* 0x000fea0003800000 */
.L_x_801:
[----:B------:R-:W-:-:S04]  /*a3e0*/  ISETP.NE.U32.AND P1, PT, R8, RZ, PT ;  /* 0x000000ff0800720c */ /* 0x000fc80003f25070 */
[----:B------:R-:W-:-:S13]  /*a3f0*/  ISETP.NE.OR.EX P0, PT, R0, RZ, P0, P1 ;  /* 0x000000ff0000720c */ /* 0x000fda0000705710 */
[----:B------:R-:W-:Y:S05]  /*a400*/  @!P0 BRA `(.L_x_796) ;  /* 0x0000000000248947 */ /* 0x000fea0003800000 */
.L_x_797:
        /* <DEDUP_REMOVED lines=9> */
.L_x_796:
[----:B------:R-:W-:Y:S05]  /*a4a0*/  BSYNC B2 ;  /* 0x0000000000027941 */ /* 0x000fea0003800000 */
.L_x_795:
        /* <DEDUP_REMOVED lines=12> */
.L_x_794:
[----:B------:R-:W-:Y:S05]  /*a570*/  BSYNC B3 ;  /* 0x0000000000037941 */ /* 0x000fea0003800000 */
.L_x_793:
[----:B------:R2:W-:Y:S01]  /*a580*/  STG.E.64 desc[UR4][R4.64], R10 ;  /* 0x0000000a04007986 */ /* 0x0005e2000c101b04 */
[----:B------:R-:W-:-:S07]  /*a590*/  IADD3 R3, R3, 0x80, RZ ;  /* 0x0000008003037810 */ /* 0x000fce0007ffe0ff */
.L_x_779:
        /* <DEDUP_REMOVED lines=385> */
[----:B------:R-:W-:-:S07]  /*bdb0*/  @P0 MOV R10, RZ ;  /* 0x000000ff000a0202 */ /* 0x000fce0000000f00 */
        /* <DEDUP_REMOVED lines=20> */
.L_x_804:
        /* <DEDUP_REMOVED lines=54> */
.L_x_812:
[----:B-----5:R-:W-:Y:S01]  /*c260*/  DADD R10, R6, R10 ;  /* 0x00000000060a7229 */ /* 0x020fe2000000000a */
[----:B------:R-:W-:-:S05]  /*c270*/  IADD3 R8, P1, R8, 0x10, RZ ;  /* 0x0000001008087810 */ /* 0x000fca0007f3e0ff */
[----:B------:R-:W-:Y:S01]  /*c280*/  IMAD.X R0, RZ, RZ, R0, P1 ;  /* 0x000000ffff007224 */ /* 0x000fe200008e0600 */
        /* <DEDUP_REMOVED lines=18> */
.L_x_811:
[----:B------:R-:W-:Y:S05]  /*c3b0*/  BSYNC B4 ;  /* 0x0000000000047941 */ /* 0x000fea0003800000 */
.L_x_810:
        /* <DEDUP_REMOVED lines=17> */
.L_x_814:
[----:B------:R-:W-:Y:S05]  /*c4d0*/  BSYNC B4 ;  /* 0x0000000000047941 */ /* 0x000fea0003800000 */
.L_x_813:
[----:B------:R-:W-:-:S04]  /*c4e0*/  ISETP.NE.U32.AND P1, PT, R8, RZ, PT ;  /* 0x000000ff0800720c */ /* 0x000fc80003f25070 */
[----:B------:R-:W-:-:S13]  /*c4f0*/  ISETP.NE.OR.EX P0, PT, R0, RZ, P0, P1 ;  /* 0x000000ff0000720c */ /* 0x000fda0000705710 */
[----:B------:R-:W-:Y:S05]  /*c500*/  @!P0 BRA `(.L_x_808) ;  /* 0x0000000000248947 */ /* 0x000fea0003800000 */
.L_x_809:
        /* <DEDUP_REMOVED lines=9> */
.L_x_808:
[----:B------:R-:W-:Y:S05]  /*c5a0*/  BSYNC B2 ;  /* 0x0000000000027941 */ /* 0x000fea0003800000 */
.L_x_807:
        /* <DEDUP_REMOVED lines=12> */
.L_x_806:
[----:B------:R-:W-:Y:S05]  /*c670*/  BSYNC B3 ;  /* 0x0000000000037941 */ /* 0x000fea0003800000 */
.L_x_805:
[----:B------:R1:W-:Y:S01]  /*c680*/  STG.E.64 desc[UR4][R4.64], R10 ;  /* 0x0000000a04007986 */ /* 0x0003e2000c101b04 */
[----:B------:R-:W-:-:S07]  /*c690*/  IADD3 R3, R3, 0x80, RZ ;  /* 0x0000008003037810 */ /* 0x000fce0007ffe0ff */
.L_x_791:
[----:B------:R-:W-:-:S13]  /*c6a0*/  ISETP.GE.AND P0, PT, R3, UR6, PT ;  /* 0x0000000603007c0c */ /* 0x000fda000bf06270 */
[----:B------:R-:W-:Y:S05]  /*c6b0*/  @P0 BREAK B0 ;  /* 0x0000000000000942 */ /* 0x000fea0003800000 */
[----:B------:R-:W-:Y:S05]  /*c6c0*/  @P0 BRA `(.L_x_803) ;  /* 0x0000002000380947 */ /* 0x000fea0003800000 */
[----:B------:R-:W-:Y:S05]  /*c6d0*/  BSYNC B0 ;  /* 0x0000000000007941 */ /* 0x000fea0003800000 */
.L_x_754:
        /* <DEDUP_REMOVED lines=387> */
[----:B------:R-:W-:Y:S01]  /*df10*/  @P0 SHF.R.U32.HI R6, RZ, R13, R6 ;  /* 0x0000000dff060219 */ /* 0x000fe20000011606 */
[----:B------:R-:W-:-:S06]  /*df20*/  IMAD.MOV R13, RZ, RZ, -R11 ;  /* 0x000000ffff0d7224 */ /* 0x000fcc00078e0a0b */
[----:B------:R-:W3:Y:S01]  /*df30*/  @P0 LDC R12, c[0x0][0x590] ;  /* 0x00016400ff0c0b82 */ /* 0x000ee20000000800 */
[----:B------:R-:W-:Y:S01]  /*df40*/  IMAD R7, R13, UR8, R7 ;  /* 0x000000080d077c24 */ /* 0x000fe2000f8e0207 */
[----:B------:R-:W-:Y:S01]  /*df50*/  @P0 IADD3 R10, -R6, RZ, RZ ;  /* 0x000000ff060a0210 */ /* 0x000fe20007ffe1ff */
[----:B------:R-:W-:Y:S02]  /*df60*/  ULDC.64 UR8, c[0x0][0x570] ;  /* 0x00015c0000087ab9 */ /* 0x000fe40000000a00 */
[----:B------:R-:W-:Y:S01]  /*df70*/  IMAD R5, R7, UR8, R5 ;  /* 0x0000000807057c24 */ /* 0x000fe2000f8e0205 */
[----:B------:R-:W-:Y:S01]  /*df80*/  ULDC UR8, c[0x0][0x584] ;  /* 0x0001610000087ab9 */ /* 0x000fe20000000800 */
[----:B-1----:R-:W-:Y:S02]  /*df90*/  @P0 IMAD R11, R15, R10, R11 ;  /* 0x0000000a0f0b0224 */ /* 0x002fe400078e020b */
[C---:B------:R-:W-:Y:S02]  /*dfa0*/  IMAD R0, R7.reuse, UR9, R0 ;  /* 0x0000000907007c24 */ /* 0x040fe4000f8e0200 */
[----:B------:R-:W-:-:S02]  /*dfb0*/  IMAD R2, R7, UR7, R2 ;  /* 0x0000000707027c24 */ /* 0x000fc4000f8e0202 */
[----:B------:R-:W-:Y:S02]  /*dfc0*/  IMAD R4, R7, UR8, R4 ;  /* 0x0000000807047c24 */ /* 0x000fe4000f8e0204 */
[C---:B--2---:R-:W-:Y:S02]  /*dfd0*/  @P0 IMAD R5, R11.reuse, R8, R5 ;  /* 0x000000080b050224 */ /* 0x044fe400078e0205 */
[C---:B------:R-:W-:Y:S02]  /*dfe0*/  @P0 IMAD R0, R11.reuse, R9, R0 ;  /* 0x000000090b000224 */ /* 0x040fe400078e0200 */
[C---:B0-----:R-:W-:Y:S02]  /*dff0*/  @P0 IMAD R4, R11.reuse, R14, R4 ;  /* 0x0000000e0b040224 */ /* 0x041fe400078e0204 */
[----:B---3--:R-:W-:-:S07]  /*e000*/  @P0 IMAD R2, R11, R12, R2 ;  /* 0x0000000c0b020224 */ /* 0x008fce00078e0202 */
.L_x_815:
        /* <DEDUP_REMOVED lines=54> */
.L_x_823:
        /* <DEDUP_REMOVED lines=21> */
.L_x_822:
[----:B------:R-:W-:Y:S05]  /*e4c0*/  BSYNC B4 ;  /* 0x0000000000047941 */ /* 0x000fea0003800000 */
.L_x_821:
        /* <DEDUP_REMOVED lines=8> */
[----:B------:R-:W-:-:S03]  /*e550*/  PLOP3.LUT P0, PT, PT, PT, PT, 0x8, 0x0 ;  /* 0x000000000000781c */ /* 0x000fc60003f0e170 */
[----:B------:R-:W-:Y:S02]  /*e560*/  IMAD.X R0, RZ, RZ, R0, P1 ;  /* 0x000000ffff007224 */ /* 0x000fe400008e0600 */
[----:B------:R-:W-:-:S08]  /*e570*/  DADD R10, R6, R10 ;  /* 0x00000000060a7229 */ /* 0x000fd0000000000a */
[----:B------:R-:W-:-:S08]  /*e580*/  DADD R10, R6, R10 ;  /* 0x00000000060a7229 */ /* 0x000fd0000000000a */
[----:B------:R-:W-:-:S08]  /*e590*/  DADD R10, R6, R10 ;  /* 0x00000000060a7229 */ /* 0x000fd0000000000a */
[----:B------:R-:W-:-:S08]  /*e5a0*/  DADD R10, R6, R10 ;  /* 0x00000000060a7229 */ /* 0x000fd0000000000a */
[----:B------:R-:W-:-:S08]  /*e5b0*/  DADD R10, R6, R10 ;  /* 0x00000000060a7229 */ /* 0x000fd0000000000a */
[----:B------:R-:W-:-:S08]  /*e5c0*/  DADD R10, R6, R10 ;  /* 0x00000000060a7229 */ /* 0x000fd0000000000a */
[----:B------:R-:W-:-:S11]  /*e5d0*/  DADD R10, R6, R10 ;  /* 0x00000000060a7229 */ /* 0x000fd6000000000a */
.L_x_825:
[----:B------:R-:W-:Y:S05]  /*e5e0*/  BSYNC B4 ;  /* 0x0000000000047941 */ /* 0x000fea0003800000 */
.L_x_824:
[----:B------:R-:W-:-:S04]  /*e5f0*/  ISETP.NE.U32.AND P1, PT, R8, RZ, PT ;  /* 0x000000ff0800720c */ /* 0x000fc80003f25070 */
[----:B------:R-:W-:-:S13]  /*e600*/  ISETP.NE.OR.EX P0, PT, R0, RZ, P0, P1 ;  /* 0x000000ff0000720c */ /* 0x000fda0000705710 */
[----:B------:R-:W-:Y:S05]  /*e610*/  @!P0 BRA `(.L_x_819) ;  /* 0x0000000000248947 */ /* 0x000fea0003800000 */
.L_x_820:
        /* <DEDUP_REMOVED lines=9> */
.L_x_819:
[----:B------:R-:W-:Y:S05]  /*e6b0*/  BSYNC B2 ;  /* 0x0000000000027941 */ /* 0x000fea0003800000 */
.L_x_818:
        /* <DEDUP_REMOVED lines=12> */
.L_x_817:
[----:B------:R-:W-:Y:S05]  /*e780*/  BSYNC B3 ;  /* 0x0000000000037941 */ /* 0x000fea0003800000 */
.L_x_816:
[----:B------:R3:W-:Y:S01]  /*e790*/  STG.E.64 desc[UR4][R4.64], R10 ;  /* 0x0000000a04007986 */ /* 0x0007e2000c101b04 */
[----:B------:R-:W-:-:S07]  /*e7a0*/  IADD3 R3, R3, 0x80, RZ ;  /* 0x0000008003037810 */ /* 0x000fce0007ffe0ff */
.L_x_803:
[----:B------:R-:W-:Y:S05]  /*e7b0*/  BSYNC B1 ;  /* 0x0000000000017941 */ /* 0x000fea0003800000 */
.L_x_753:
        /* <DEDUP_REMOVED lines=406> */
.L_x_826:
[----:B------:R-:W-:Y:S01]  /*10120*/  ULDC.64 UR8, c[0x0][0x5c8] ;  /* 0x0001720000087ab9 */ /* 0x000fe20000000a00 */
[----:B------:R-:W-:Y:S01]  /*10130*/  ULDC.64 UR6, c[0x0][0x5b0] ;  /* 0x00016c0000067ab9 */ /* 0x000fe20000000a00 */
[----:B-----5:R-:W-:Y:S02]  /*10140*/  IADD3 R6, P1, R4, UR8, RZ ;  /* 0x0000000804067c10 */ /* 0x020fe4000ff3e0ff */
[----:B------:R-:W-:Y:S01]  /*10150*/  IADD3 R2, P0, R2, UR6, RZ ;  /* 0x0000000602027c10 */ /* 0x000fe2000ff1e0ff */
[----:B------:R-:W-:Y:S02]  /*10160*/  ULDC.U8 UR6, c[0x0][0x5e0] ;  /* 0x0001780000067ab9 */ /* 0x000fe40000000000 */
[----:B------:R-:W-:Y:S01]  /*10170*/  IMAD.X R7, RZ, RZ, UR9, P1 ;  /* 0x00000009ff077e24 */ /* 0x000fe200088e06ff */
[----:B------:R-:W-:Y:S01]  /*10180*/  IADD3.X R3, RZ, UR7, RZ, P0, !PT ;  /* 0x00000007ff037c10 */ /* 0x000fe200087fe4ff */
[----:B------:R-:W-:-:S04]  /*10190*/  ULDC.64 UR8, c[0x0][0x5d0] ;  /* 0x0001740000087ab9 */ /* 0x000fc80000000a00 */
        /* <DEDUP_REMOVED lines=46> */
.L_x_834:
        /* <DEDUP_REMOVED lines=21> */
.L_x_833:
[----:B------:R-:W-:Y:S05]  /*105d0*/  BSYNC B3 ;  /* 0x0000000000037941 */ /* 0x000fea0003800000 */
.L_x_832:
        /* <DEDUP_REMOVED lines=17> */
.L_x_836:
[----:B------:R-:W-:Y:S05]  /*106f0*/  BSYNC B3 ;  /* 0x0000000000037941 */ /* 0x000fea0003800000 */
.L_x_835:
[----:B------:R-:W-:-:S04]  /*10700*/  ISETP.NE.U32.AND P1, PT, R7, RZ, PT ;  /* 0x000000ff0700720c */ /* 0x000fc80003f25070 */
[----:B------:R-:W-:-:S13]  /*10710*/  ISETP.NE.OR.EX P0, PT, R0, RZ, P0, P1 ;  /* 0x000000ff0000720c */ /* 0x000fda0000705710 */
[----:B------:R-:W-:Y:S05]  /*10720*/  @!P0 BRA `(.L_x_830) ;  /* 0x0000000000248947 */ /* 0x000fea0003800000 */
.L_x_831:
        /* <DEDUP_REMOVED lines=9> */
.L_x_830:
[----:B------:R-:W-:Y:S05]  /*107c0*/  BSYNC B2 ;  /* 0x0000000000027941 */ /* 0x000fea0003800000 */
.L_x_829:
        /* <DEDUP_REMOVED lines=12> */
.L_x_828:
[----:B------:R-:W-:Y:S05]  /*10890*/  BSYNC B1 ;  /* 0x0000000000017941 */ /* 0x000fea0003800000 */
.L_x_827:
[----:B------:R-:W-:Y:S01]  /*108a0*/  STG.E.64 desc[UR4][R2.64], R8 ;  /* 0x0000000802007986 */ /* 0x000fe2000c101b04 */
[----:B------:R-:W-:Y:S05]  /*108b0*/  EXIT ;  /* 0x000000000000794d */ /* 0x000fea0003800000 */
.L_x_837:
        /* <DEDUP_REMOVED lines=12> */
.L_x_18532:


//--------------------- .text._ZN2at6native73_GLOBAL__N__c8866d80_35_SparseBinaryOpIntersectionKernel_cu_9e10b42f_311112apply_kernelILi128ELi8EZNS1_29binary_op_intersection_kernelINS1_9LhsProjOpEslEEvRNS_14TensorIteratorEllRKNS_6TensorEbEUliE_EEviT1_ --------------------------
	.section	.text._ZN2at6native73_GLOBAL__N__c8866d80_35_SparseBinaryOpIntersectionKernel_cu_9e10b42f_311112apply_kernelILi128ELi8EZNS1_29binary_op_intersection_kernelINS1_9LhsProjOpEslEEvRNS_14TensorIteratorEllRKNS_6TensorEbEUliE_EEviT1_,"ax",@progbits
	.align	128
.text._ZN2at6native73_GLOBAL__N__c8866d80_35_SparseBinaryOpIntersectionKernel_cu_9e10b42f_311112apply_kernelILi128ELi8EZNS1_29binary_op_intersection_kernelINS1_9LhsProjOpEslEEvRNS_14TensorIteratorEllRKNS_6TensorEbEUliE_EEviT1_:
        .type           _ZN2at6native73_GLOBAL__N__c8866d80_35_SparseBinaryOpIntersectionKernel_cu_9e10b42f_311112apply_kernelILi128ELi8EZNS1_29binary_op_intersection_kernelINS1_9LhsProjOpEslEEvRNS_14TensorIteratorEllRKNS_6TensorEbEUliE_EEviT1_,@function
        .size           _ZN2at6native73_GLOBAL__N__c8866d80_35_SparseBinaryOpIntersectionKernel_cu_9e10b42f_311112apply_kernelILi128ELi8EZNS1_29binary_op_intersection_kernelINS1_9LhsProjOpEslEEvRNS_14TensorIteratorEllRKNS_6TensorEbEUliE_EEviT1_,(.L_x_18533 - _ZN2at6native73_GLOBAL__N__c8866d80_35_SparseBinaryOpIntersectionKernel_cu_9e10b42f_311112apply_kernelILi128ELi8EZNS1_29binary_op_intersection_kernelINS1_9LhsProjOpEslEEvRNS_14TensorIteratorEllRKNS_6TensorEbEUliE_EEviT1_)
        .other          _ZN2at6native73_GLOBAL__N__c8866d80_35_SparseBinaryOpIntersectionKernel_cu_9e10b42f_311112apply_kernelILi128ELi8EZNS1_29binary_op_intersection_kernelINS1_9LhsProjOpEslEEvRNS_14TensorIteratorEllRKNS_6TensorEbEUliE_EEviT1_,@"STO_CUDA_ENTRY STV_DEFAULT"
_ZN2at6native73_GLOBAL__N__c8866d80_35_SparseBinaryOpIntersectionKernel_cu_9e10b42f_311112apply_kernelILi128ELi8EZNS1_29binary_op_intersection_kernelINS1_9LhsProjOpEslEEvRNS_14TensorIteratorEllRKNS_6TensorEbEUliE_EEviT1_:
        /* <DEDUP_REMOVED lines=417> */
.L_x_840:
[----:B------:R-:W-:Y:S01]  /*1a10*/  ULDC.64 UR10, c[0x0][0x5c8] ;  /* 0x00017200000a7ab9 */ /* 0x000fe20000000a00 */
[----:B------:R-:W-:Y:S01]  /*1a20*/  ULDC.64 UR8, c[0x0][0x5b0] ;  /* 0x00016c0000087ab9 */ /* 0x000fe20000000a00 */
[----:B------:R-:W-:Y:S01]  /*1a30*/  IADD3 R8, P1, R4, UR10, RZ ;  /* 0x0000000a04087c10 */ /* 0x000fe2000ff3e0ff */
[----:B------:R-:W-:Y:S01]  /*1a40*/  ULDC.U8 UR7, c[0x0][0x5e0] ;  /* 0x0001780000077ab9 */ /* 0x000fe20000000000 */
[----:B------:R-:W-:Y:S02]  /*1a50*/  IADD3 R6, P0, R2, UR8, RZ ;  /* 0x0000000802067c10 */ /* 0x000fe4000ff1e0ff */
[----:B------:R-:W-:Y:S01]  /*1a60*/  IADD3.X R9, RZ, UR11, RZ, P1, !PT ;  /* 0x0000000bff097c10 */ /* 0x000fe20008ffe4ff */
[----:B------:R-:W-:Y:S02]  /*1a70*/  ULDC.64 UR10, c[0x0][0x5d0] ;  /* 0x00017400000a7ab9 */ /* 0x000fe40000000a00 */
[----:B------:R-:W-:Y:S01]  /*1a80*/  IMAD.X R7, RZ, RZ, UR9, P0 ;  /* 0x00000009ff077e24 */ /* 0x000fe200080e06ff */
[----:B------:R-:W-:-:S02]  /*1a90*/  ULDC.64 UR8, c[0x0][0x5a8] ;  /* 0x00016a0000087ab9 */ /* 0x000fc40000000a00 */
        /* <DEDUP_REMOVED lines=24> */
[C---:B------:R-:W-:Y:S01]  /*1c20*/  IADD3 R0, P1, R2.reuse, -0x1, RZ ;  /* 0xffffffff02007810 */ /* 0x040fe20007f3e0ff */
[----:B------:R-:W-:Y:S01]  /*1c30*/  BSSY B2, `(.L_x_843) ;  /* 0x0000038000027945 */ /* 0x000fe20003800000 */
[----:B------:R-:W-:Y:S01]  /*1c40*/  LOP3.LUT R13, R2, 0x3, RZ, 0xc0, !PT ;  /* 0x00000003020d7812 */ /* 0x000fe200078ec0ff */
[----:B------:R-:W-:Y:S01]  /*1c50*/  IMAD.MOV.U32 R7, RZ, RZ, RZ ;  /* 0x000000ffff077224 */ /* 0x000fe200078e00ff */
[----:B------:R-:W-:Y:S02]  /*1c60*/  ISETP.GE.U32.AND P0, PT, R0, 0x3, PT ;  /* 0x000000030000780c */ /* 0x000fe40003f06070 */
[----:B------:R-:W-:-:S04]  /*1c70*/  IADD3.X R0, R10, -0x1, RZ, P1, !PT ;  /* 0xffffffff0a007810 */ /* 0x000fc80000ffe4ff */
[----:B------:R-:W-:Y:S02]  /*1c80*/  ISETP.GE.U32.AND.EX P0, PT, R0, RZ, PT, P0 ;  /* 0x000000ff0000720c */ /* 0x000fe40003f06100 */
[----:B--2---:R-:W-:-:S11]  /*1c90*/  PRMT R11, R8, 0x9910, RZ ;  /* 0x00009910080b7816 */ /* 0x004fd600000000ff */
        /* <DEDUP_REMOVED lines=14> */
.L_x_848:
[C-C-:B------:R-:W-:Y:S02]  /*1d80*/  IADD3 R0, R11.reuse, R7, R11.reuse ;  /* 0x000000070b007210 */ /* 0x140fe40007ffe00b */
[----:B------:R-:W-:Y:S02]  /*1d90*/  IADD3 R2, P1, R2, 0x10, RZ ;  /* 0x0000001002027810 */ /* 0x000fe40007f3e0ff */
[C-C-:B------:R-:W-:Y:S02]  /*1da0*/  IADD3 R0, R11.reuse, R0, R11.reuse ;  /* 0x000000000b007210 */ /* 0x140fe40007ffe00b */
[----:B------:R-:W-:Y:S02]  /*1db0*/  IADD3.X R6, RZ, R6, RZ, P1, !PT ;  /* 0x00000006ff067210 */ /* 0x000fe40000ffe4ff */
[----:B------:R-:W-:Y:S02]  /*1dc0*/  IADD3 R0, R11, R0, R11 ;  /* 0x000000000b007210 */ /* 0x000fe40007ffe00b */
[----:B------:R-:W-:-:S02]  /*1dd0*/  ISETP.GE.U32.AND P1, PT, R2, -0xc, PT ;  /* 0xfffffff40200780c */ /* 0x000fc40003f26070 */
[C-C-:B------:R-:W-:Y:S02]  /*1de0*/  IADD3 R0, R11.reuse, R0, R11.reuse ;  /* 0x000000000b007210 */ /* 0x140fe40007ffe00b */
[----:B------:R-:W-:Y:S02]  /*1df0*/  ISETP.GE.AND.EX P1, PT, R6, -0x1, PT, P1 ;  /* 0xffffffff0600780c */ /* 0x000fe40003f26310 */
[----:B------:R-:W-:-:S04]  /*1e00*/  IADD3 R0, R11, R0, R11 ;  /* 0x000000000b007210 */ /* 0x000fc80007ffe00b */
[----:B------:R-:W-:-:S04]  /*1e10*/  IADD3 R0, R11, R0, R11 ;  /* 0x000000000b007210 */ /* 0x000fc80007ffe00b */
[----:B------:R-:W-:-:S04]  /*1e20*/  IADD3 R0, R11, R0, R11 ;  /* 0x000000000b007210 */ /* 0x000fc80007ffe00b */
[----:B------:R-:W-:Y:S01]  /*1e30*/  IADD3 R7, R11, R0, R11 ;  /* 0x000000000b077210 */ /* 0x000fe20007ffe00b */
[----:B------:R-:W-:Y:S06]  /*1e40*/  @!P1 BRA `(.L_x_848) ;  /* 0xfffffffc00cc9947 */ /* 0x000fec000383ffff */
.L_x_847:
[----:B------:R-:W-:Y:S05]  /*1e50*/  BSYNC B3 ;  /* 0x0000000000037941 */ /* 0x000fea0003800000 */
.L_x_846:
[----:B------:R-:W-:-:S04]  /*1e60*/  IADD3 R0, P2, RZ, -R2, RZ ;  /* 0x80000002ff007210 */ /* 0x000fc80007f5e0ff */
[----:B------:R-:W-:Y:S01]  /*1e70*/  ISETP.GT.U32.AND P1, PT, R0, 0x4, PT ;  /* 0x000000040000780c */ /* 0x000fe20003f24070 */
[----:B------:R-:W-:-:S05]  /*1e80*/  IMAD.X R0, RZ, RZ, ~R6, P2 ;  /* 0x000000ffff007224 */ /* 0x000fca00010e0e06 */
[----:B------:R-:W-:-:S13]  /*1e90*/  ISETP.GT.AND.EX P1, PT, R0, RZ, PT, P1 ;  /* 0x000000ff0000720c */ /* 0x000fda0003f24310 */
[----:B------:R-:W-:Y:S02]  /*1ea0*/  @P1 IADD3 R2, P3, R2, 0x8, RZ ;  /* 0x0000000802021810 */ /* 0x000fe40007f7e0ff */
[----:B------:R-:W-:Y:S02]  /*1eb0*/  @P1 PLOP3.LUT P0, PT, PT, PT, PT, 0x8, 0x0 ;  /* 0x000000000000181c */ /* 0x000fe40003f0e170 */
[----:B------:R-:W-:Y:S02]  /*1ec0*/  ISETP.NE.U32.AND P2, PT, R2, RZ, PT ;  /* 0x000000ff0200720c */ /* 0x000fe40003f45070 */
[----:B------:R-:W-:Y:S02]  /*1ed0*/  @P1 IADD3.X R6, RZ, R6, RZ, P3, !PT ;  /* 0x00000006ff061210 */ /* 0x000fe40001ffe4ff */
[----:B------:R-:W-:Y:S02]  /*1ee0*/  @P1 IADD3 R0, R11, R7, R11 ;  /* 0x000000070b001210 */ /* 0x000fe40007ffe00b */
[----:B------:R-:W-:-:S02]  /*1ef0*/  ISETP.NE.OR.EX P0, PT, R6, RZ, P0, P2 ;  /* 0x000000ff0600720c */ /* 0x000fc40000705720 */
[----:B------:R-:W-:-:S04]  /*1f00*/  @P1 IADD3 R0, R11, R0, R11 ;  /* 0x000000000b001210 */ /* 0x000fc80007ffe00b */
[----:B------:R-:W-:-:S04]  /*1f10*/  @P1 IADD3 R0, R11, R0, R11 ;  /* 0x000000000b001210 */ /* 0x000fc80007ffe00b */
[----:B------:R-:W-:-:S03]  /*1f20*/  @P1 IADD3 R7, R11, R0, R11 ;  /* 0x000000000b071210 */ /* 0x000fc60007ffe00b */
[----:B------:R-:W-:Y:S05]  /*1f30*/  @!P0 BRA `(.L_x_844) ;  /* 0x00000000001c8947 */ /* 0x000fea0003800000 */
.L_x_845:
[----:B------:R-:W-:Y:S02]  /*1f40*/  IADD3 R2, P0, R2, 0x4, RZ ;  /* 0x0000000402027810 */ /* 0x000fe40007f1e0ff */
[C-C-:B------:R-:W-:Y:S02]  /*1f50*/  IADD3 R0, R11.reuse, R7, R11.reuse ;  /* 0x000000070b007210 */ /* 0x140fe40007ffe00b */
[----:B------:R-:W-:Y:S02]  /*1f60*/  IADD3.X R6, RZ, R6, RZ, P0, !PT ;  /* 0x00000006ff067210 */ /* 0x000fe400007fe4ff */
[----:B------:R-:W-:Y:S02]  /*1f70*/  ISETP.NE.U32.AND P0, PT, R2, RZ, PT ;  /* 0x000000ff0200720c */ /* 0x000fe40003f05070 */
[----:B------:R-:W-:Y:S02]  /*1f80*/  IADD3 R7, R11, R0, R11 ;  /* 0x000000000b077210 */ /* 0x000fe40007ffe00b */
[----:B------:R-:W-:-:S13]  /*1f90*/  ISETP.NE.AND.EX P0, PT, R6, RZ, PT, P0 ;  /* 0x000000ff0600720c */ /* 0x000fda0003f05300 */
[----:B------:R-:W-:Y:S05]  /*1fa0*/  @P0 BRA `(.L_x_845) ;  /* 0xfffffffc00e40947 */ /* 0x000fea000383ffff */
.L_x_844:
[----:B------:R-:W-:Y:S05]  /*1fb0*/  BSYNC B2 ;  /* 0x0000000000027941 */ /* 0x000fea0003800000 */
.L_x_843:
[----:B------:R-:W-:-:S04]  /*1fc0*/  ISETP.NE.U32.AND P0, PT, R13, RZ, PT ;  /* 0x000000ff0d00720c */ /* 0x000fc80003f05070 */
[----:B------:R-:W-:-:S13]  /*1fd0*/  ISETP.NE.AND.EX P0, PT, RZ, RZ, PT, P0 ;  /* 0x000000ffff00720c */ /* 0x000fda0003f05300 */
[----:B------:R-:W-:Y:S05]  /*1fe0*/  @!P0 BRA `(.L_x_842) ;  /* 0x00000000001c8947 */ /* 0x000fea0003800000 */
[----:B------:R-:W-:Y:S02]  /*1ff0*/  ISETP.NE.U32.AND P0, PT, R13, 0x1, PT ;  /* 0x000000010d00780c */ /* 0x000fe40003f05070 */
[----:B------:R-:W-:Y:S02]  /*2000*/  IADD3 R7, R11, R7, RZ ;  /* 0x000000070b077210 */ /* 0x000fe40007ffe0ff */
[----:B------:R-:W-:-:S13]  /*2010*/  ISETP.NE.AND.EX P0, PT, RZ, RZ, PT, P0 ;  /* 0x000000ffff00720c */ /* 0x000fda0003f05300 */
[----:B------:R-:W-:-:S04]  /*2020*/  @P0 ISETP.NE.U32.AND P1, PT, R13, 0x2, PT ;  /* 0x000000020d00080c */ /* 0x000fc80003f25070 */
[----:B------:R-:W-:-:S04]  /*2030*/  @P0 ISETP.NE.AND.EX P1, PT, RZ, RZ, PT, P1 ;  /* 0x000000ffff00020c */ /* 0x000fc80003f25310 */
[----:B------:R-:W-:-:S04]  /*2040*/  @P0 SEL R0, R11, RZ, P1 ;  /* 0x000000ff0b000207 */ /* 0x000fc80000800000 */
[----:B------:R-:W-:-:S07]  /*2050*/  @P0 IADD3 R7, R0, R7, R11 ;  /* 0x0000000700070210 */ /* 0x000fce0007ffe00b */
.L_x_842:
[----:B------:R-:W-:Y:S05]  /*2060*/  BSYNC B1 ;  /* 0x0000000000017941 */ /* 0x000fea0003800000 */
.L_x_841:
[----:B------:R0:W-:Y:S01]  /*2070*/  STG.E.U16 desc[UR4][R4.64], R7 ;  /* 0x0000000704007986 */ /* 0x0001e2000c101504 */
[----:B------:R-:W-:-:S07]  /*2080*/  IADD3 R3, R3, 0x80, RZ ;  /* 0x0000008003037810 */ /* 0x000fce0007ffe0ff */
.L_x_839:
[----:B------:R-:W-:Y:S05]  /*2090*/  BSYNC B0 ;  /* 0x0000000000007941 */ /* 0x000fea0003800000 */
.L_x_838:
[----:B------:R-:W-:Y:S01]  /*20a0*/  ISETP.GE.AND P0, PT, R3, UR6, PT ;  /* 0x0000000603007c0c */ /* 0x000fe2000bf06270 */
[----:B------:R-:W-:Y:S04]  /*20b0*/  BSSY B1, `(.L_x_849) ;  /* 0x0000bf2000017945 */ /* 0x000fe80003800000 */
[----:B------:R-:W-:Y:S08]  /*20c0*/  BSSY B0, `(.L_x_850) ;  /* 0x00009f5000007945 */ /* 0x000ff00003800000 */
[----:B------:R-:W-:Y:S05]  /*20d0*/  @P0 BRA `(.L_x_851) ;  /* 0x0000003c00e00947 */ /* 0x000fea0003800000 */
[----:B------:R-:W1:Y:S01]  /*20e0*/  LDC R10, c[0x0][0x218] ;  /* 0x00008600ff0a7b82 */ /* 0x000e620000000800 */
[----:B------:R-:W-:Y:S01]  /*20f0*/  HFMA2.MMA R0, -RZ, RZ, 0, 0 ;  /* 0x00000000ff007435 */ /* 0x000fe200000001ff */
[----:B0-----:R-:W-:Y:S01]  /*2100*/  CS2R R4, SRZ ;  /* 0x0000000000047805 */ /* 0x001fe2000001ff00 */
        /* <DEDUP_REMOVED lines=379> */
[----:B------:R-:W-:-:S03]  /*38c0*/  @P0 MOV R10, RZ ;  /* 0x000000ff000a0202 */ /* 0x000fc60000000f00 */
        /* <DEDUP_REMOVED lines=20> */
.L_x_852:
        /* <DEDUP_REMOVED lines=28> */
[----:B------:R-:W-:Y:S02]  /*3bd0*/  MOV R7, RZ ;  /* 0x000000ff00077202 */ /* 0x000fe40000000f00 */
[----:B------:R-:W-:Y:S02]  /*3be0*/  LEA.HI.X R9, R6, R0, R5, 0x1, P2 ;  /* 0x0000000006097211 */ /* 0x000fe400010f0c05 */
[----:B------:R-:W-:-:S03]  /*3bf0*/  IADD3.X R5, RZ, UR9, RZ, P1, !PT ;  /* 0x00000009ff057c10 */ /* 0x000fc60008ffe4ff */
[----:B------:R-:W-:Y:S05]  /*3c00*/  @!P0 BRA `(.L_x_854) ;  /* 0x0000000400148947 */ /* 0x000fea0003800000 */
[----:B------:R-:W2:Y:S01]  /*3c10*/  LDG.E.U16.CONSTANT R8, desc[UR4][R8.64] ;  /* 0x0000000408087981 */ /* 0x000ea2000c1e9500 */
[C---:B------:R-:W-:Y:S01]  /*3c20*/  IADD3 R0, P1, R2.reuse, -0x1, RZ ;  /* 0xffffffff02007810 */ /* 0x040fe20007f3e0ff */
[----:B------:R-:W-:Y:S01]  /*3c30*/  BSSY B3, `(.L_x_855) ;  /* 0x0000038000037945 */ /* 0x000fe20003800000 */
[----:B------:R-:W-:Y:S01]  /*3c40*/  HFMA2.MMA R7, -RZ, RZ, 0, 0 ;  /* 0x00000000ff077435 */ /* 0x000fe200000001ff */
[----:B------:R-:W-:Y:S02]  /*3c50*/  LOP3.LUT R13, R2, 0x3, RZ, 0xc0, !PT ;  /* 0x00000003020d7812 */ /* 0x000fe400078ec0ff */
[----:B------:R-:W-:Y:S02]  /*3c60*/  ISETP.GE.U32.AND P0, PT, R0, 0x3, PT ;  /* 0x000000030000780c */ /* 0x000fe40003f06070 */
[----:B------:R-:W-:-:S04]  /*3c70*/  IADD3.X R0, R10, -0x1, RZ, P1, !PT ;  /* 0xffffffff0a007810 */ /* 0x000fc80000ffe4ff */
[----:B------:R-:W-:Y:S02]  /*3c80*/  ISETP.GE.U32.AND.EX P0, PT, R0, RZ, PT, P0 ;  /* 0x000000ff0000720c */ /* 0x000fe40003f06100 */
[----:B--2---:R-:W-:-:S11]  /*3c90*/  PRMT R11, R8, 0x9910, RZ ;  /* 0x00009910080b7816 */ /* 0x004fd600000000ff */
[----:B------:R-:W-:Y:S05]  /*3ca0*/  @!P0 BRA `(.L_x_856) ;  /* 0x0000000000c08947 */ /* 0x000fea0003800000 */
[----:B------:R-:W-:Y:S01]  /*3cb0*/  IADD3 R2, P0, R13, -R2, RZ ;  /* 0x800000020d027210 */ /* 0x000fe20007f1e0ff */
[----:B------:R-:W-:-:S03]  /*3cc0*/  IMAD.MOV.U32 R7, RZ, RZ, RZ ;  /* 0x000000ffff077224 */ /* 0x000fc600078e00ff */
        /* <DEDUP_REMOVED lines=11> */
.L_x_860:
        /* <DEDUP_REMOVED lines=13> */
.L_x_859:
[----:B------:R-:W-:Y:S05]  /*3e50*/  BSYNC B4 ;  /* 0x0000000000047941 */ /* 0x000fea0003800000 */
.L_x_858:
[----:B------:R-:W-:-:S04]  /*3e60*/  IADD3 R0, P2, RZ, -R2, RZ ;  /* 0x80000002ff007210 */ /* 0x000fc80007f5e0ff */
[----:B------:R-:W-:Y:S02]  /*3e70*/  ISETP.GT.U32.AND P1, PT, R0, 0x4, PT ;  /* 0x000000040000780c */ /* 0x000fe40003f24070 */
[----:B------:R-:W-:-:S04]  /*3e80*/  IADD3.X R0, RZ, ~R6, RZ, P2, !PT ;  /* 0x80000006ff007210 */ /* 0x000fc800017fe4ff */
        /* <DEDUP_REMOVED lines=11> */
.L_x_857:
[----:B------:R-:W-:Y:S02]  /*3f40*/  IADD3 R2, P0, R2, 0x4, RZ ;  /* 0x0000000402027810 */ /* 0x000fe40007f1e0ff */
[----:B------:R-:W-:-:S03]  /*3f50*/  IADD3 R0, R11, R7, R11 ;  /* 0x000000070b007210 */ /* 0x000fc60007ffe00b */
[----:B------:R-:W-:Y:S01]  /*3f60*/  IMAD.X R6, RZ, RZ, R6, P0 ;  /* 0x000000ffff067224 */ /* 0x000fe200000e0606 */
[----:B------:R-:W-:Y:S02]  /*3f70*/  ISETP.NE.U32.AND P0, PT, R2, RZ, PT ;  /* 0x000000ff0200720c */ /* 0x000fe40003f05070 */
[----:B------:R-:W-:Y:S02]  /*3f80*/  IADD3 R7, R11, R0, R11 ;  /* 0x000000000b077210 */ /* 0x000fe40007ffe00b */
[----:B------:R-:W-:-:S13]  /*3f90*/  ISETP.NE.AND.EX P0, PT, R6, RZ, PT, P0 ;  /* 0x000000ff0600720c */ /* 0x000fda0003f05300 */
[----:B------:R-:W-:Y:S05]  /*3fa0*/  @P0 BRA `(.L_x_857) ;  /* 0xfffffffc00e40947 */ /* 0x000fea000383ffff */
.L_x_856:
[----:B------:R-:W-:Y:S05]  /*3fb0*/  BSYNC B3 ;  /* 0x0000000000037941 */ /* 0x000fea0003800000 */
.L_x_855:
        /* <DEDUP_REMOVED lines=10> */
.L_x_854:
[----:B------:R-:W-:Y:S05]  /*4060*/  BSYNC B2 ;  /* 0x0000000000027941 */ /* 0x000fea0003800000 */
.L_x_853:
[----:B------:R0:W-:Y:S01]  /*4070*/  STG.E.U16 desc[UR4][R4.64], R7 ;  /* 0x0000000704007986 */ /* 0x0001e2000c101504 */
        /* <DEDUP_REMOVED lines=406> */
.L_x_862:
[----:B------:R-:W-:Y:S01]  /*59e0*/  ULDC.64 UR10, c[0x0][0x5c8] ;  /* 0x00017200000a7ab9 */ /* 0x000fe20000000a00 */
[----:B------:R-:W-:Y:S01]  /*59f0*/  ULDC.64 UR8, c[0x0][0x5b0] ;  /* 0x00016c0000087ab9 */ /* 0x000fe20000000a00 */
[----:B------:R-:W-:Y:S01]  /*5a00*/  IADD3 R8, P1, R4, UR10, RZ ;  /* 0x0000000a04087c10 */ /* 0x000fe2000ff3e0ff */
[----:B------:R-:W-:Y:S01]  /*5a10*/  ULDC.U8 UR7, c[0x0][0x5e0] ;  /* 0x0001780000077ab9 */ /* 0x000fe20000000000 */
[----:B------:R-:W-:-:S03]  /*5a20*/  IADD3 R6, P0, R2, UR8, RZ ;  /* 0x0000000802067c10 */ /* 0x000fc6000ff1e0ff */
[----:B------:R-:W-:Y:S01]  /*5a30*/  IMAD.X R9, RZ, RZ, UR11, P1 ;  /* 0x0000000bff097e24 */ /* 0x000fe200088e06ff */
[----:B------:R-:W-:Y:S01]  /*5a40*/  IADD3.X R7, RZ, UR9, RZ, P0, !PT ;  /* 0x00000009ff077c10 */ /* 0x000fe200087fe4ff */
[----:B------:R-:W-:Y:S01]  /*5a50*/  ULDC.64 UR10, c[0x0][0x5d0] ;  /* 0x00017400000a7ab9 */ /* 0x000fe20000000a00 */
[----:B------:R-:W-:Y:S01]  /*5a60*/  ISETP.NE.AND P1, PT, RZ, UR7, PT ;  /* 0x00000007ff007c0c */ /* 0x000fe2000bf25270 */
[----:B------:R-:W-:Y:S02]  /*5a70*/  ULDC.64 UR8, c[0x0][0x5a8] ;  /* 0x00016a0000087ab9 */ /* 0x000fe40000000a00 */
        /* <DEDUP_REMOVED lines=17> */
[----:B------:R-:W-:Y:S01]  /*5b90*/  IADD3 R5, R7, R13, RZ ;  /* 0x0000000d07057210 */ /* 0x000fe20007ffe0ff */
[----:B------:R-:W-:-:S03]  /*5ba0*/  IMAD.MOV.U32 R7, RZ, RZ, RZ ;  /* 0x000000ffff077224 */ /* 0x000fc600078e00ff */
[----:B------:R-:W-:Y:S02]  /*5bb0*/  LEA.HI.X R9, R6, R0, R5, 0x1, P2 ;  /* 0x0000000006097211 */ /* 0x000fe400010f0c05 */
[----:B------:R-:W-:Y:S01]  /*5bc0*/  IADD3.X R5, RZ, UR9, RZ, P1, !PT ;  /* 0x00000009ff057c10 */ /* 0x000fe20008ffe4ff */
[----:B------:R-:W-:Y:S06]  /*5bd0*/  @!P0 BRA `(.L_x_864) ;  /* 0x0000000400148947 */ /* 0x000fec0003800000 */
        /* <DEDUP_REMOVED lines=10> */
[----:B------:R-:W-:Y:S02]  /*5c80*/  IADD3 R2, P0, R13, -R2, RZ ;  /* 0x800000020d027210 */ /* 0x000fe40007f1e0ff */
[----:B------:R-:W-:Y:S02]  /*5c90*/  MOV R7, RZ ;  /* 0x000000ff00077202 */ /* 0x000fe40000000f00 */
        /* <DEDUP_REMOVED lines=11> */
.L_x_870:
[C-C-:B------:R-:W-:Y:S02]  /*5d50*/  IADD3 R0, R11.reuse, R7, R11.reuse ;  /* 0x000000070b007210 */ /* 0x140fe40007ffe00b */
[----:B------:R-:W-:Y:S02]  /*5d60*/  IADD3 R2, P1, R2, 0x10, RZ ;  /* 0x0000001002027810 */ /* 0x000fe40007f3e0ff */
[----:B------:R-:W-:-:S03]  /*5d70*/  IADD3 R0, R11, R0, R11 ;  /* 0x000000000b007210 */ /* 0x000fc60007ffe00b */
[----:B------:R-:W-:Y:S01]  /*5d80*/  IMAD.X R6, RZ, RZ, R6, P1 ;  /* 0x000000ffff067224 */ /* 0x000fe200008e0606 */
[C-C-:B------:R-:W-:Y:S02]  /*5d90*/  IADD3 R0, R11.reuse, R0, R11.reuse ;  /* 0x000000000b007210 */ /* 0x140fe40007ffe00b */
[----:B------:R-:W-:Y:S02]  /*5da0*/  ISETP.GE.U32.AND P1, PT, R2, -0xc, PT ;  /* 0xfffffff40200780c */ /* 0x000fe40003f26070 */
[C-C-:B------:R-:W-:Y:S02]  /*5db0*/  IADD3 R0, R11.reuse, R0, R11.reuse ;  /* 0x000000000b007210 */ /* 0x140fe40007ffe00b */
[----:B------:R-:W-:Y:S02]  /*5dc0*/  ISETP.GE.AND.EX P1, PT, R6, -0x1, PT, P1 ;  /* 0xffffffff0600780c */ /* 0x000fe40003f26310 */
[----:B------:R-:W-:-:S04]  /*5dd0*/  IADD3 R0, R11, R0, R11 ;  /* 0x000000000b007210 */ /* 0x000fc80007ffe00b */
[----:B------:R-:W-:-:S04]  /*5de0*/  IADD3 R0, R11, R0, R11 ;  /* 0x000000000b007210 */ /* 0x000fc80007ffe00b */
[----:B------:R-:W-:-:S04]  /*5df0*/  IADD3 R0, R11, R0, R11 ;  /* 0x000000000b007210 */ /* 0x000fc80007ffe00b */
[----:B------:R-:W-:Y:S01]  /*5e00*/  IADD3 R7, R11, R0, R11 ;  /* 0x000000000b077210 */ /* 0x000fe20007ffe00b */
[----:B------:R-:W-:Y:S06]  /*5e10*/  @!P1 BRA `(.L_x_870) ;  /* 0xfffffffc00cc9947 */ /* 0x000fec000383ffff */
.L_x_869:
[----:B------:R-:W-:Y:S05]  /*5e20*/  BSYNC B4 ;  /* 0x0000000000047941 */ /* 0x000fea0003800000 */
.L_x_868:
        /* <DEDUP_REMOVED lines=14> */
.L_x_867:
[----:B------:R-:W-:Y:S02]  /*5f10*/  IADD3 R2, P0, R2, 0x4, RZ ;  /* 0x0000000402027810 */ /* 0x000fe40007f1e0ff */
[C-C-:B------:R-:W-:Y:S02]  /*5f20*/  IADD3 R0, R11.reuse, R7, R11.reuse ;  /* 0x000000070b007210 */ /* 0x140fe40007ffe00b */
[----:B------:R-:W-:Y:S02]  /*5f30*/  IADD3.X R6, RZ, R6, RZ, P0, !PT ;  /* 0x00000006ff067210 */ /* 0x000fe400007fe4ff */
[----:B------:R-:W-:Y:S02]  /*5f40*/  ISETP.NE.U32.AND P0, PT, R2, RZ, PT ;  /* 0x000000ff0200720c */ /* 0x000fe40003f05070 */
[----:B------:R-:W-:Y:S02]  /*5f50*/  IADD3 R7, R11, R0, R11 ;  /* 0x000000000b077210 */ /* 0x000fe40007ffe00b */
[----:B------:R-:W-:-:S13]  /*5f60*/  ISETP.NE.AND.EX P0, PT, R6, RZ, PT, P0 ;  /* 0x000000ff0600720c */ /* 0x000fda0003f05300 */
[----:B------:R-:W-:Y:S05]  /*5f70*/  @P0 BRA `(.L_x_867) ;  /* 0xfffffffc00e40947 */ /* 0x000fea000383ffff */
.L_x_866:
[----:B------:R-:W-:Y:S05]  /*5f80*/  BSYNC B3 ;  /* 0x0000000000037941 */ /* 0x000fea0003800000 */
.L_x_865:
        /* <DEDUP_REMOVED lines=10> */
.L_x_864:
[----:B------:R-:W-:Y:S05]  /*6030*/  BSYNC B2 ;  /* 0x0000000000027941 */ /* 0x000fea0003800000 */
.L_x_863:
[----:B------:R1:W-:Y:S01]  /*6040*/  STG.E.U16 desc[UR4][R4.64], R7 ;  /* 0x0000000704007986 */ /* 0x0003e2000c101504 */
[----:B------:R-:W-:-:S07]  /*6050*/  VIADD R3, R3, 0x80 ;  /* 0x0000008003037836 */ /* 0x000fce0000000000 */
.L_x_851:
        /* <DEDUP_REMOVED lines=405> */
.L_x_872:
        /* <DEDUP_REMOVED lines=21> */
[----:B------:R-:W-:-:S03]  /*7b00*/  ISETP.GE.U32.AND P0, PT, R2, 0x1, PT ;  /* 0x000000010200780c */ /* 0x000fc60003f06070 */
[----:B------:R-:W-:Y:S01]  /*7b10*/  IMAD.X R0, RZ, RZ, UR9, P1 ;  /* 0x00000009ff007e24 */ /* 0x000fe200088e06ff */
[----:B------:R-:W-:Y:S01]  /*7b20*/  ISETP.GE.AND.EX P0, PT, R10, RZ, PT, P0 ;  /* 0x000000ff0a00720c */ /* 0x000fe20003f06300 */
[----:B------:R-:W-:Y:S01]  /*7b30*/  ULDC.64 UR8, c[0x0][0x5a0] ;  /* 0x0001680000087ab9 */ /* 0x000fe20000000a00 */
[C---:B------:R-:W-:Y:S02]  /*7b40*/  LEA R8, P2, R6.reuse, R11, 0x1 ;  /* 0x0000000b06087211 */ /* 0x040fe400078408ff */
[----:B------:R-:W-:Y:S02]  /*7b50*/  IADD3 R4, P1, R5, UR8, RZ ;  /* 0x0000000805047c10 */ /* 0x000fe4000ff3e0ff */
[----:B------:R-:W-:Y:S02]  /*7b60*/  IADD3 R5, R7, R13, RZ ;  /* 0x0000000d07057210 */ /* 0x000fe40007ffe0ff */
[----:B------:R-:W-:Y:S02]  /*7b70*/  MOV R7, RZ ;  /* 0x000000ff00077202 */ /* 0x000fe40000000f00 */
[----:B------:R-:W-:-:S02]  /*7b80*/  LEA.HI.X R9, R6, R0, R5, 0x1, P2 ;  /* 0x0000000006097211 */ /* 0x000fc400010f0c05 */
[----:B------:R-:W-:Y:S01]  /*7b90*/  IADD3.X R5, RZ, UR9, RZ, P1, !PT ;  /* 0x00000009ff057c10 */ /* 0x000fe20008ffe4ff */
[----:B------:R-:W-:Y:S06]  /*7ba0*/  @!P0 BRA `(.L_x_874) ;  /* 0x0000000400148947 */ /* 0x000fec0003800000 */
[----:B------:R-:W2:Y:S01]  /*7bb0*/  LDG.E.U16.CONSTANT R8, desc[UR4][R8.64] ;  /* 0x0000000408087981 */ /* 0x000ea2000c1e9500 */
[C---:B------:R-:W-:Y:S01]  /*7bc0*/  IADD3 R0, P1, R2.reuse, -0x1, RZ ;  /* 0xffffffff02007810 */ /* 0x040fe20007f3e0ff */
[----:B------:R-:W-:Y:S01]  /*7bd0*/  BSSY B3, `(.L_x_875) ;  /* 0x0000038000037945 */ /* 0x000fe20003800000 */
[----:B------:R-:W-:Y:S02]  /*7be0*/  LOP3.LUT R13, R2, 0x3, RZ, 0xc0, !PT ;  /* 0x00000003020d7812 */ /* 0x000fe400078ec0ff */
[----:B------:R-:W-:Y:S02]  /*7bf0*/  ISETP.GE.U32.AND P0, PT, R0, 0x3, PT ;  /* 0x000000030000780c */ /* 0x000fe40003f06070 */
[----:B------:R-:W-:Y:S02]  /*7c00*/  IADD3.X R0, R10, -0x1, RZ, P1, !PT ;  /* 0xffffffff0a007810 */ /* 0x000fe40000ffe4ff */
[----:B------:R-:W-:Y:S02]  /*7c10*/  MOV R7, RZ ;  /* 0x000000ff00077202 */ /* 0x000fe40000000f00 */
[----:B------:R-:W-:-:S02]  /*7c20*/  ISETP.GE.U32.AND.EX P0, PT, R0, RZ, PT, P0 ;  /* 0x000000ff0000720c */ /* 0x000fc40003f06100 */
[----:B--2---:R-:W-:-:S11]  /*7c30*/  PRMT R11, R8, 0x9910, RZ ;  /* 0x00009910080b7816 */ /* 0x004fd600000000ff */
[----:B------:R-:W-:Y:S05]  /*7c40*/  @!P0 BRA `(.L_x_876) ;  /* 0x0000000000c08947 */ /* 0x000fea0003800000 */
[----:B------:R-:W-:Y:S01]  /*7c50*/  IADD3 R2, P0, R13, -R2, RZ ;  /* 0x800000020d027210 */ /* 0x000fe20007f1e0ff */
[----:B------:R-:W-:-:S04]  /*7c60*/  HFMA2.MMA R7, -RZ, RZ, 0, 0 ;  /* 0x00000000ff077435 */ /* 0x000fc800000001ff */
        /* <DEDUP_REMOVED lines=11> */
.L_x_880:
        /* <DEDUP_REMOVED lines=13> */
.L_x_879:
[----:B------:R-:W-:Y:S05]  /*7df0*/  BSYNC B4 ;  /* 0x0000000000047941 */ /* 0x000fea0003800000 */
.L_x_878:
[----:B------:R-:W-:-:S04]  /*7e00*/  IADD3 R0, P2, RZ, -R2, RZ ;  /* 0x80000002ff007210 */ /* 0x000fc80007f5e0ff */
[----:B------:R-:W-:Y:S02]  /*7e10*/  ISETP.GT.U32.AND P1, PT, R0, 0x4, PT ;  /* 0x000000040000780c */ /* 0x000fe40003f24070 */
[----:B------:R-:W-:-:S04]  /*7e20*/  IADD3.X R0, RZ, ~R6, RZ, P2, !PT ;  /* 0x80000006ff007210 */ /* 0x000fc800017fe4ff */
[----:B------:R-:W-:-:S13]  /*7e30*/  ISETP.GT.AND.EX P1, PT, R0, RZ, PT, P1 ;  /* 0x000000ff0000720c */ /* 0x000fda0003f24310 */
[----:B------:R-:W-:Y:S02]  /*7e40*/  @P1 IADD3 R2, P3, R2, 0x8, RZ ;  /* 0x0000000802021810 */ /* 0x000fe40007f7e0ff */
[----:B------:R-:W-:Y:S02]  /*7e50*/  @P1 PLOP3.LUT P0, PT, PT, PT, PT, 0x8, 0x0 ;  /* 0x000000000000181c */ /* 0x000fe40003f0e170 */
[----:B------:R-:W-:Y:S01]  /*7e60*/  ISETP.NE.U32.AND P2, PT, R2, RZ, PT ;  /* 0x000000ff0200720c */ /* 0x000fe20003f45070 */
[----:B------:R-:W-:Y:S01]  /*7e70*/  @P1 IMAD.X R6, RZ, RZ, R6, P3 ;  /* 0x000000ffff061224 */ /* 0x000fe200018e0606 */
[----:B------:R-:W-:-:S04]  /*7e80*/  @P1 IADD3 R0, R11, R7, R11 ;  /* 0x000000070b001210 */ /* 0x000fc80007ffe00b */
[----:B------:R-:W-:Y:S02]  /*7e90*/  ISETP.NE.OR.EX P0, PT, R6, RZ, P0, P2 ;  /* 0x000000ff0600720c */ /* 0x000fe40000705720 */
[----:B------:R-:W-:-:S04]  /*7ea0*/  @P1 IADD3 R0, R11, R0, R11 ;  /* 0x000000000b001210 */ /* 0x000fc80007ffe00b */
[----:B------:R-:W-:-:S04]  /*7eb0*/  @P1 IADD3 R0, R11, R0, R11 ;  /* 0x000000000b001210 */ /* 0x000fc80007ffe00b */
[----:B------:R-:W-:-:S03]  /*7ec0*/  @P1 IADD3 R7, R11, R0, R11 ;  /* 0x000000000b071210 */ /* 0x000fc60007ffe00b */
[----:B------:R-:W-:Y:S05]  /*7ed0*/  @!P0 BRA `(.L_x_876) ;  /* 0x00000000001c8947 */ /* 0x000fea0003800000 */
.L_x_877:
[----:B------:R-:W-:Y:S02]  /*7ee0*/  IADD3 R2, P0, R2, 0x4, RZ ;  /* 0x0000000402027810 */ /* 0x000fe40007f1e0ff */
[C-C-:B------:R-:W-:Y:S02]  /*7ef0*/  IADD3 R0, R11.reuse, R7, R11.reuse ;  /* 0x000000070b007210 */ /* 0x140fe40007ffe00b */
[----:B------:R-:W-:Y:S02]  /*7f00*/  IADD3.X R6, RZ, R6, RZ, P0, !PT ;  /* 0x00000006ff067210 */ /* 0x000fe400007fe4ff */
[----:B------:R-:W-:Y:S02]  /*7f10*/  ISETP.NE.U32.AND P0, PT, R2, RZ, PT ;  /* 0x000000ff0200720c */ /* 0x000fe40003f05070 */
[----:B------:R-:W-:Y:S02]  /*7f20*/  IADD3 R7, R11, R0, R11 ;  /* 0x000000000b077210 */ /* 0x000fe40007ffe00b */
[----:B------:R-:W-:-:S13]  /*7f30*/  ISETP.NE.AND.EX P0, PT, R6, RZ, PT, P0 ;  /* 0x000000ff0600720c */ /* 0x000fda0003f05300 */
[----:B------:R-:W-:Y:S05]  /*7f40*/  @P0 BRA `(.L_x_877) ;  /* 0xfffffffc00e40947 */ /* 0x000fea000383ffff */
.L_x_876:
[----:B------:R-:W-:Y:S05]  /*7f50*/  BSYNC B3 ;  /* 0x0000000000037941 */ /* 0x000fea0003800000 */
.L_x_875:
        /* <DEDUP_REMOVED lines=10> */
.L_x_874:
[----:B------:R-:W-:Y:S05]  /*8000*/  BSYNC B2 ;  /* 0x0000000000027941 */ /* 0x000fea0003800000 */
.L_x_873:
[----:B------:R0:W-:Y:S01]  /*8010*/  STG.E.U16 desc[UR4][R4.64], R7 ;  /* 0x0000000704007986 */ /* 0x0001e2000c101504 */
[----:B------:R-:W-:-:S07]  /*8020*/  IADD3 R3, R3, 0x80, RZ ;  /* 0x0000008003037810 */ /* 0x000fce0007ffe0ff */
.L_x_861:
[----:B------:R-:W-:-:S13]  /*8030*/  ISETP.GE.AND P0, PT, R3, UR6, PT ;  /* 0x0000000603007c0c */ /* 0x000fda000bf06270 */
        /* <DEDUP_REMOVED lines=404> */
.L_x_882:
        /* <DEDUP_REMOVED lines=29> */
[----:B------:R-:W-:Y:S01]  /*9b50*/  LEA.HI.X R9, R6, R0, R5, 0x1, P2 ;  /* 0x0000000006097211 */ /* 0x000fe200010f0c05 */
[----:B------:R-:W-:Y:S02]  /*9b60*/  IMAD.X R5, RZ, RZ, UR9, P1 ;  /* 0x00000009ff057e24 */ /* 0x000fe400088e06ff */
        /* <DEDUP_REMOVED lines=23> */
[----:B------:R-:W-:-:S13]  /*9ce0*/  PLOP3.LUT P0, PT, PT, PT, PT, 0x8, 0x0 ;  /* 0x000000000000781c */ /* 0x000fda0003f0e170 */
.L_x_890:
        /* <DEDUP_REMOVED lines=13> */
.L_x_889:
[----:B------:R-:W-:Y:S05]  /*9dc0*/  BSYNC B4 ;  /* 0x0000000000047941 */ /* 0x000fea0003800000 */
.L_x_888:
        /* <DEDUP_REMOVED lines=14> */
.L_x_887:
[----:B------:R-:W-:Y:S02]  /*9eb0*/  IADD3 R2, P0, R2, 0x4, RZ ;  /* 0x0000000402027810 */ /* 0x000fe40007f1e0ff */
[C-C-:B------:R-:W-:Y:S02]  /*9ec0*/  IADD3 R0, R11.reuse, R7, R11.reuse ;  /* 0x000000070b007210 */ /* 0x140fe40007ffe00b */
[----:B------:R-:W-:Y:S02]  /*9ed0*/  IADD3.X R6, RZ, R6, RZ, P0, !PT ;  /* 0x00000006ff067210 */ /* 0x000fe400007fe4ff */
[----:B------:R-:W-:Y:S02]  /*9ee0*/  ISETP.NE.U32.AND P0, PT, R2, RZ, PT ;  /* 0x000000ff0200720c */ /* 0x000fe40003f05070 */
[----:B------:R-:W-:Y:S02]  /*9ef0*/  IADD3 R7, R11, R0, R11 ;  /* 0x000000000b077210 */ /* 0x000fe40007ffe00b */
[----:B------:R-:W-:-:S13]  /*9f00*/  ISETP.NE.AND.EX P0, PT, R6, RZ, PT, P0 ;  /* 0x000000ff0600720c */ /* 0x000fda0003f05300 */
[----:B------:R-:W-:Y:S05]  /*9f10*/  @P0 BRA `(.L_x_887) ;  /* 0xfffffffc00e40947 */ /* 0x000fea000383ffff */
.L_x_886:
[----:B------:R-:W-:Y:S05]  /*9f20*/  BSYNC B3 ;  /* 0x0000000000037941 */ /* 0x000fea0003800000 */
.L_x_885:
[----:B------:R-:W-:-:S04]  /*9f30*/  ISETP.NE.U32.AND P0, PT, R13, RZ, PT ;  /* 0x000000ff0d00720c */ /* 0x000fc80003f05070 */
[----:B------:R-:W-:-:S13]  /*9f40*/  ISETP.NE.AND.EX P0, PT, RZ, RZ, PT, P0 ;  /* 0x000000ffff00720c */ /* 0x000fda0003f05300 */
[----:B------:R-:W-:Y:S05]  /*9f50*/  @!P0 BRA `(.L_x_884) ;  /* 0x00000000001c8947 */ /* 0x000fea0003800000 */
[----:B------:R-:W-:Y:S01]  /*9f60*/  ISETP.NE.U32.AND P0, PT, R13, 0x1, PT ;  /* 0x000000010d00780c */ /* 0x000fe20003f05070 */
[----:B------:R-:W-:-:S03]  /*9f70*/  IMAD.IADD R7, R11, 0x1, R7 ;  /* 0x000000010b077824 */ /* 0x000fc600078e0207 */
[----:B------:R-:W-:-:S13]  /*9f80*/  ISETP.NE.AND.EX P0, PT, RZ, RZ, PT, P0 ;  /* 0x000000ffff00720c */ /* 0x000fda0003f05300 */
[----:B------:R-:W-:-:S04]  /*9f90*/  @P0 ISETP.NE.U32.AND P1, PT, R13, 0x2, PT ;  /* 0x000000020d00080c */ /* 0x000fc80003f25070 */
[----:B------:R-:W-:-:S04]  /*9fa0*/  @P0 ISETP.NE.AND.EX P1, PT, RZ, RZ, PT, P1 ;  /* 0x000000ffff00020c */ /* 0x000fc80003f25310 */
[----:B------:R-:W-:-:S04]  /*9fb0*/  @P0 SEL R0, R11, RZ, P1 ;  /* 0x000000ff0b000207 */ /* 0x000fc80000800000 */
[----:B------:R-:W-:-:S07]  /*9fc0*/  @P0 IADD3 R7, R0, R7, R11 ;  /* 0x0000000700070210 */ /* 0x000fce0007ffe00b */
.L_x_884:
[----:B------:R-:W-:Y:S05]  /*9fd0*/  BSYNC B2 ;  /* 0x0000000000027941 */ /* 0x000fea0003800000 */
.L_x_883:
[----:B------:R2:W-:Y:S01]  /*9fe0*/  STG.E.U16 desc[UR4][R4.64], R7 ;  /* 0x0000000704007986 */ /* 0x0005e2000c101504 */
[----:B------:R-:W-:-:S07]  /*9ff0*/  IADD3 R3, R3, 0x80, RZ ;  /* 0x0000008003037810 */ /* 0x000fce0007ffe0ff */
.L_x_871:
        /* <DEDUP_REMOVED lines=406> */
.L_x_892:
        /* <DEDUP_REMOVED lines=55> */
.L_x_900:
        /* <DEDUP_REMOVED lines=13> */
.L_x_899:
[----:B------:R-:W-:Y:S05]  /*bda0*/  BSYNC B4 ;  /* 0x0000000000047941 */ /* 0x000fea0003800000 */
.L_x_898:
        /* <DEDUP_REMOVED lines=14> */
.L_x_897:
[----:B------:R-:W-:Y:S02]  /*be90*/  IADD3 R2, P0, R2, 0x4, RZ ;  /* 0x0000000402027810 */ /* 0x000fe40007f1e0ff */
[C-C-:B------:R-:W-:Y:S02]  /*bea0*/  IADD3 R0, R11.reuse, R7, R11.reuse ;  /* 0x000000070b007210 */ /* 0x140fe40007ffe00b */
[----:B------:R-:W-:Y:S02]  /*beb0*/  IADD3.X R6, RZ, R6, RZ, P0, !PT ;  /* 0x00000006ff067210 */ /* 0x000fe400007fe4ff */
[----:B------:R-:W-:Y:S02]  /*bec0*/  ISETP.NE.U32.AND P0, PT, R2, RZ, PT ;  /* 0x000000ff0200720c */ /* 0x000fe40003f05070 */
[----:B------:R-:W-:Y:S02]  /*bed0*/  IADD3 R7, R11, R0, R11 ;  /* 0x000000000b077210 */ /* 0x000fe40007ffe00b */
[----:B------:R-:W-:-:S13]  /*bee0*/  ISETP.NE.AND.EX P0, PT, R6, RZ, PT, P0 ;  /* 0x000000ff0600720c */ /* 0x000fda0003f05300 */
[----:B------:R-:W-:Y:S05]  /*bef0*/  @P0 BRA `(.L_x_897) ;  /* 0xfffffffc00e40947 */ /* 0x000fea000383ffff */
.L_x_896:
[----:B------:R-:W-:Y:S05]  /*bf00*/  BSYNC B3 ;  /* 0x0000000000037941 */ /* 0x000fea0003800000 */
.L_x_895:
        /* <DEDUP_REMOVED lines=10> */
.L_x_894:
[----:B------:R-:W-:Y:S05]  /*bfb0*/  BSYNC B2 ;  /* 0x0000000000027941 */ /* 0x000fea0003800000 */
.L_x_893:
[----:B------:R1:W-:Y:S01]  /*bfc0*/  STG.E.U16 desc[UR4][R4.64], R7 ;  /* 0x0000000704007986 */ /* 0x0003e2000c101504 */
[----:B------:R-:W-:-:S07]  /*bfd0*/  IADD3 R3, R3, 0x80, RZ ;  /* 0x0000008003037810 */ /* 0x000fce0007ffe0ff */
.L_x_881:
[----:B------:R-:W-:-:S13]  /*bfe0*/  ISETP.GE.AND P0, PT, R3, UR6, PT ;  /* 0x0000000603007c0c */ /* 0x000fda000bf06270 */
[----:B------:R-:W-:Y:S05]  /*bff0*/  @P0 BREAK B0 ;  /* 0x0000000000000942 */ /* 0x000fea0003800000 */
[----:B------:R-:W-:Y:S05]  /*c000*/  @P0 BRA `(.L_x_891) ;  /* 0x0000001c00f00947 */ /* 0x000fea0003800000 */
[----:B------:R-:W-:Y:S05]  /*c010*/  BSYNC B0 ;  /* 0x0000000000007941 */ /* 0x000fea0003800000 */
.L_x_850:
[----:B------:R-:W2:Y:S01]  /*c020*/  LDC R10, c[0x0][0x218] ;  /* 0x00008600ff0a7b82 */ /* 0x000ea20000000800 */
[----:B------:R-:W-:Y:S01]  /*c030*/  HFMA2.MMA R0, -RZ, RZ, 0, 0 ;  /* 0x00000000ff007435 */ /* 0x000fe200000001ff */
[----:B01----:R-:W-:Y:S01]  /*c040*/  CS2R R4, SRZ ;  /* 0x0000000000047805 */ /* 0x003fe2000001ff00 */
        /* <DEDUP_REMOVED lines=400> */
.L_x_901:
        /* <DEDUP_REMOVED lines=55> */
.L_x_909:
        /* <DEDUP_REMOVED lines=13> */
.L_x_908:
[----:B------:R-:W-:Y:S05]  /*dd90*/  BSYNC B4 ;  /* 0x0000000000047941 */ /* 0x000fea0003800000 */
.L_x_907:
        /* <DEDUP_REMOVED lines=14> */
.L_x_906:
[----:B------:R-:W-:Y:S02]  /*de80*/  IADD3 R2, P0, R2, 0x4, RZ ;  /* 0x0000000402027810 */ /* 0x000fe40007f1e0ff */
[----:B------:R-:W-:-:S03]  /*de90*/  IADD3 R0, R11, R7, R11 ;  /* 0x000000070b007210 */ /* 0x000fc60007ffe00b */
[----:B------:R-:W-:Y:S01]  /*dea0*/  IMAD.X R6, RZ, RZ, R6, P0 ;  /* 0x000000ffff067224 */ /* 0x000fe200000e0606 */
[----:B------:R-:W-:Y:S02]  /*deb0*/  ISETP.NE.U32.AND P0, PT, R2, RZ, PT ;  /* 0x000000ff0200720c */ /* 0x000fe40003f05070 */
[----:B------:R-:W-:Y:S02]  /*dec0*/  IADD3 R7, R11, R0, R11 ;  /* 0x000000000b077210 */ /* 0x000fe40007ffe00b */
[----:B------:R-:W-:-:S13]  /*ded0*/  ISETP.NE.AND.EX P0, PT, R6, RZ, PT, P0 ;  /* 0x000000ff0600720c */ /* 0x000fda0003f05300 */
[----:B------:R-:W-:Y:S05]  /*dee0*/  @P0 BRA `(.L_x_906) ;  /* 0xfffffffc00e40947 */ /* 0x000fea000383ffff */
.L_x_905:
[----:B------:R-:W-:Y:S05]  /*def0*/  BSYNC B3 ;  /* 0x0000000000037941 */ /* 0x000fea0003800000 */
.L_x_904:
        /* <DEDUP_REMOVED lines=10> */
.L_x_903:
[----:B------:R-:W-:Y:S05]  /*dfa0*/  BSYNC B2 ;  /* 0x0000000000027941 */ /* 0x000fea0003800000 */
.L_x_902:
[----:B------:R3:W-:Y:S01]  /*dfb0*/  STG.E.U16 desc[UR4][R4.64], R7 ;  /* 0x0000000704007986 */ /* 0x0007e2000c101504 */
[----:B------:R-:W-:-:S07]  /*dfc0*/  IADD3 R3, R3, 0x80, RZ ;  /* 0x0000008003037810 */ /* 0x000fce0007ffe0ff */
.L_x_891:
[----:B------:R-:W-:Y:S05]  /*dfd0*/  BSYNC B1 ;  /* 0x0000000000017941 */ /* 0x000fea0003800000 */
.L_x_849:
        /* <DEDUP_REMOVED lines=406> */
.L_x_910:
[----:B------:R-:W-:Y:S01]  /*f940*/  ULDC.64 UR8, c[0x0][0x5c8] ;  /* 0x0001720000087ab9 */ /* 0x000fe20000000a00 */
[----:B------:R-:W-:Y:S01]  /*f950*/  ULDC.64 UR6, c[0x0][0x5b0] ;  /* 0x00016c0000067ab9 */ /* 0x000fe20000000a00 */
[----:B------:R-:W-:Y:S02]  /*f960*/  IADD3 R6, P1, R4, UR8, RZ ;  /* 0x0000000804067c10 */ /* 0x000fe4000ff3e0ff */
        /* <DEDUP_REMOVED lines=23> */
[----:B------:R-:W-:Y:S01]  /*fae0*/  IADD3 R3, R7, R3, RZ ;  /* 0x0000000307037210 */ /* 0x000fe20007ffe0ff */
[----:B------:R-:W-:Y:S01]  /*faf0*/  IMAD.MOV.U32 R7, RZ, RZ, RZ ;  /* 0x000000ffff077224 */ /* 0x000fe200078e00ff */
[----:B------:R-:W-:Y:S02]  /*fb00*/  IADD3 R2, P1, R5, UR6, RZ ;  /* 0x0000000605027c10 */ /* 0x000fe4000ff3e0ff */
[----:B------:R-:W-:Y:S02]  /*fb10*/  LEA.HI.X R5, R6, R0, R3, 0x1, P2 ;  /* 0x0000000006057211 */ /* 0x000fe400010f0c03 */
[----:B------:R-:W-:-:S03]  /*fb20*/  IADD3.X R3, RZ, UR7, RZ, P1, !PT ;  /* 0x00000007ff037c10 */ /* 0x000fc60008ffe4ff */
        /* <DEDUP_REMOVED lines=24> */
.L_x_918:
[C-C-:B------:R-:W-:Y:S02]  /*fcb0*/  IADD3 R0, R9.reuse, R7, R9.reuse ;  /* 0x0000000709007210 */ /* 0x140fe40007ffe009 */
[----:B------:R-:W-:Y:S02]  /*fcc0*/  IADD3 R4, P1, R4, 0x10, RZ ;  /* 0x0000001004047810 */ /* 0x000fe40007f3e0ff */
[----:B------:R-:W-:-:S03]  /*fcd0*/  IADD3 R0, R9, R0, R9 ;  /* 0x0000000009007210 */ /* 0x000fc60007ffe009 */
[----:B------:R-:W-:Y:S01]  /*fce0*/  IMAD.X R5, RZ, RZ, R5, P1 ;  /* 0x000000ffff057224 */ /* 0x000fe200008e0605 */
[C-C-:B------:R-:W-:Y:S02]  /*fcf0*/  IADD3 R0, R9.reuse, R0, R9.reuse ;  /* 0x0000000009007210 */ /* 0x140fe40007ffe009 */
[----:B------:R-:W-:Y:S02]  /*fd00*/  ISETP.GE.U32.AND P1, PT, R4, -0xc, PT ;  /* 0xfffffff40400780c */ /* 0x000fe40003f26070 */
[--C-:B------:R-:W-:Y:S02]  /*fd10*/  IADD3 R0, R9, R0, R9.reuse ;  /* 0x0000000009007210 */ /* 0x100fe40007ffe009 */
[----:B------:R-:W-:Y:S02]  /*fd20*/  ISETP.GE.AND.EX P1, PT, R5, -0x1, PT, P1 ;  /* 0xffffffff0500780c */ /* 0x000fe40003f26310 */
[----:B------:R-:W-:-:S04]  /*fd30*/  IADD3 R0, R9, R0, R9 ;  /* 0x0000000009007210 */ /* 0x000fc80007ffe009 */
[----:B------:R-:W-:-:S04]  /*fd40*/  IADD3 R0, R9, R0, R9 ;  /* 0x0000000009007210 */ /* 0x000fc80007ffe009 */
[----:B------:R-:W-:-:S04]  /*fd50*/  IADD3 R0, R9, R0, R9 ;  /* 0x0000000009007210 */ /* 0x000fc80007ffe009 */
[----:B------:R-:W-:Y:S01]  /*fd60*/  IADD3 R7, R9, R0, R9 ;  /* 0x0000000009077210 */ /* 0x000fe20007ffe009 */
[----:B------:R-:W-:Y:S06]  /*fd70*/  @!P1 BRA `(.L_x_918) ;  /* 0xfffffffc00cc9947 */ /* 0x000fec000383ffff */
.L_x_917:
[----:B------:R-:W-:Y:S05]  /*fd80*/  BSYNC B3 ;  /* 0x0000000000037941 */ /* 0x000fea0003800000 */
.L_x_916:
        /* <DEDUP_REMOVED lines=14> */
.L_x_915:
[----:B------:R-:W-:Y:S02]  /*fe70*/  IADD3 R4, P0, R4, 0x4, RZ ;  /* 0x0000000404047810 */ /* 0x000fe40007f1e0ff */
[C-C-:B------:R-:W-:Y:S02]  /*fe80*/  IADD3 R0, R9.reuse, R7, R9.reuse ;  /* 0x0000000709007210 */ /* 0x140fe40007ffe009 */
[----:B------:R-:W-:Y:S02]  /*fe90*/  IADD3.X R5, RZ, R5, RZ, P0, !PT ;  /* 0x00000005ff057210 */ /* 0x000fe400007fe4ff */
[----:B------:R-:W-:Y:S02]  /*fea0*/  ISETP.NE.U32.AND P0, PT, R4, RZ, PT ;  /* 0x000000ff0400720c */ /* 0x000fe40003f05070 */
[----:B------:R-:W-:Y:S02]  /*feb0*/  IADD3 R7, R9, R0, R9 ;  /* 0x0000000009077210 */ /* 0x000fe40007ffe009 */
[----:B------:R-:W-:-:S13]  /*fec0*/  ISETP.NE.AND.EX P0, PT, R5, RZ, PT, P0 ;  /* 0x000000ff0500720c */ /* 0x000fda0003f05300 */
[----:B------:R-:W-:Y:S05]  /*fed0*/  @P0 BRA `(.L_x_915) ;  /* 0xfffffffc00e40947 */ /* 0x000fea000383ffff */
.L_x_914:
[----:B------:R-:W-:Y:S05]  /*fee0*/  BSYNC B2 ;  /* 0x0000000000027941 */ /* 0x000fea0003800000 */
.L_x_913:
        /* <DEDUP_REMOVED lines=10> */
.L_x_912:
[----:B------:R-:W-:Y:S05]  /*ff90*/  BSYNC B1 ;  /* 0x0000000000017941 */ /* 0x000fea0003800000 */
.L_x_911:
[----:B------:R-:W-:Y:S01]  /*ffa0*/  STG.E.U16 desc[UR4][R2.64], R7 ;  /* 0x0000000702007986 */ /* 0x000fe2000c101504 */
[----:B------:R-:W-:Y:S05]  /*ffb0*/  EXIT ;  /* 0x000000000000794d */ /* 0x000fea0003800000 */
.L_x_919:
        /* <DEDUP_REMOVED lines=12> */
.L_x_18533:


//--------------------- .text._ZN2at6native73_GLOBAL__N__c8866d80_35_SparseBinaryOpIntersectionKernel_cu_9e10b42f_311112apply_kernelILi128ELi8EZNS1_29binary_op_intersection_kernelINS1_9LhsProjOpEllEEvRNS_14TensorIteratorEllRKNS_6TensorEbEUliE_EEviT1_ --------------------------
	.section	.text._ZN2at6native73_GLOBAL__N__c8866d80_35_SparseBinaryOpIntersectionKernel_cu_9e10b42f_311112apply_kernelILi128ELi8EZNS1_29binary_op_intersection_kernelINS1_9LhsProjOpEllEEvRNS_14TensorIteratorEllRKNS_6TensorEbEUliE_EEviT1_,"ax",@progbits
	.align	128
.text._ZN2at6native73_GLOBAL__N__c8866d80_35_SparseBinaryOpIntersectionKernel_cu_9e10b42f_311112apply_kernelILi128ELi8EZNS1_29binary_op_intersection_kernelINS1_9LhsProjOpEllEEvRNS_14TensorIteratorEllRKNS_6TensorEbEUliE_EEviT1_:
        .type           _ZN2at6native73_GLOBAL__N__c8866d80_35_SparseBinaryOpIntersectionKernel_cu_9e10b42f_311112apply_kernelILi128ELi8EZNS1_29binary_op_intersection_kernelINS1_9LhsProjOpEllEEvRNS_14TensorIteratorEllRKNS_6TensorEbEUliE_EEviT1_,@function
        .size           _ZN2at6native73_GLOBAL__N__c8866d80_35_SparseBinaryOpIntersectionKernel_cu_9e10b42f_311112apply_kernelILi128ELi8EZNS1_29binary_op_intersection_kernelINS1_9LhsProjOpEllEEvRNS_14TensorIteratorEllRKNS_6TensorEbEUliE_EEviT1_,(.L_x_18534 - _ZN2at6native73_GLOBAL__N__c8866d80_35_SparseBinaryOpIntersectionKernel_cu_9e10b42f_311112apply_kernelILi128ELi8EZNS1_29binary_op_intersection_kernelINS1_9LhsProjOpEllEEvRNS_14TensorIteratorEllRKNS_6TensorEbEUliE_EEviT1_)
        .other          _ZN2at6native73_GLOBAL__N__c8866d80_35_SparseBinaryOpIntersectionKernel_cu_9e10b42f_311112apply_kernelILi128ELi8EZNS1_29binary_op_intersection_kernelINS1_9LhsProjOpEllEEvRNS_14TensorIteratorEllRKNS_6TensorEbEUliE_EEviT1_,@"STO_CUDA_ENTRY STV_DEFAULT"
_ZN2at6native73_GLOBAL__N__c8866d80_35_SparseBinaryOpIntersectionKernel_cu_9e10b42f_311112apply_kernelILi128ELi8EZNS1_29binary_op_intersection_kernelINS1_9LhsProjOpEllEEvRNS_14TensorIteratorEllRKNS_6TensorEbEUliE_EEviT1_:
        /* <DEDUP_REMOVED lines=11> */
[----:B------:R-:W-:Y:S01]  /*00b0*/  CS2R R4, SRZ ;  /* 0x0000000000047805 */ /* 0x000fe2000001ff00 */
[----:B------:R-:W-:Y:S01]  /*00c0*/  IMAD.MOV.U32 R0, RZ, RZ, RZ ;  /* 0x000000ffff007224 */ /* 0x000fe200078e00ff */
        /* <DEDUP_REMOVED lines=404> */
.L_x_922:
        /* <DEDUP_REMOVED lines=27> */
[----:B------:R-:W-:Y:S01]  /*1bc0*/  IADD3 R5, R7, R13, RZ ;  /* 0x0000000d07057210 */ /* 0x000fe20007ffe0ff */
[----:B------:R-:W-:Y:S01]  /*1bd0*/  IMAD.MOV.U32 R13, RZ, RZ, RZ ;  /* 0x000000ffff0d7224 */ /* 0x000fe200078e00ff */
[----:B------:R-:W-:Y:S02]  /*1be0*/  MOV R11, RZ ;  /* 0x000000ff000b7202 */ /* 0x000fe40000000f00 */
[----:B------:R-:W-:-:S02]  /*1bf0*/  LEA.HI.X R9, R6, R0, R5, 0x3, P2 ;  /* 0x0000000006097211 */ /* 0x000fc400010f1c05 */
[----:B------:R-:W-:Y:S01]  /*1c00*/  IADD3.X R5, RZ, UR9, RZ, P1, !PT ;  /* 0x00000009ff057c10 */ /* 0x000fe20008ffe4ff */
[----:B------:R-:W-:Y:S06]  /*1c10*/  @!P0 BRA `(.L_x_924) ;  /* 0x0000000400688947 */ /* 0x000fec0003800000 */
[----:B------:R0:W5:Y:S01]  /*1c20*/  LDG.E.64.CONSTANT R6, desc[UR4][R8.64] ;  /* 0x0000000408067981 */ /* 0x000162000c1e9b00 */
[----:B------:R-:W-:Y:S01]  /*1c30*/  IADD3 R0, P1, R15, -0x1, RZ ;  /* 0xffffffff0f007810 */ /* 0x000fe20007f3e0ff */
[----:B------:R-:W-:Y:S01]  /*1c40*/  BSSY B2, `(.L_x_925) ;  /* 0x000004a000027945 */ /* 0x000fe20003800000 */
[----:B------:R-:W-:Y:S01]  /*1c50*/  MOV R13, RZ ;  /* 0x000000ff000d7202 */ /* 0x000fe20000000f00 */
[----:B------:R-:W-:Y:S01]  /*1c60*/  IMAD.MOV.U32 R11, RZ, RZ, RZ ;  /* 0x000000ffff0b7224 */ /* 0x000fe200078e00ff */
[----:B------:R-:W-:Y:S02]  /*1c70*/  ISETP.GE.U32.AND P0, PT, R0, 0x3, PT ;  /* 0x000000030000780c */ /* 0x000fe40003f06070 */
[----:B------:R-:W-:-:S04]  /*1c80*/  IADD3.X R0, R10, -0x1, RZ, P1, !PT ;  /* 0xffffffff0a007810 */ /* 0x000fc80000ffe4ff */
[----:B------:R-:W-:Y:S02]  /*1c90*/  ISETP.GE.U32.AND.EX P0, PT, R0, RZ, PT, P0 ;  /* 0x000000ff0000720c */ /* 0x000fe40003f06100 */
[----:B------:R-:W-:-:S11]  /*1ca0*/  LOP3.LUT R0, R15, 0x3, RZ, 0xc0, !PT ;  /* 0x000000030f007812 */ /* 0x000fd600078ec0ff */
[----:B0-----:R-:W-:Y:S05]  /*1cb0*/  @!P0 BRA `(.L_x_926) ;  /* 0x0000000400088947 */ /* 0x001fea0003800000 */
[----:B------:R-:W-:Y:S01]  /*1cc0*/  IADD3 R2, P0, R0, -R15, RZ ;  /* 0x8000000f00027210 */ /* 0x000fe20007f1e0ff */
[----:B------:R-:W-:Y:S01]  /*1cd0*/  HFMA2.MMA R13, -RZ, RZ, 0, 0 ;  /* 0x00000000ff0d7435 */ /* 0x000fe200000001ff */
        /* <DEDUP_REMOVED lines=12> */
.L_x_930:
[----:B-----5:R-:W-:-:S04]  /*1da0*/  IADD3 R9, P1, P2, R6, R13, R6 ;  /* 0x0000000d06097210 */ /* 0x020fc80007a3e006 */
[C-C-:B------:R-:W-:Y:S02]  /*1db0*/  IADD3 R9, P3, P4, R6.reuse, R9, R6.reuse ;  /* 0x0000000906097210 */ /* 0x140fe40007c7e006 */
[C-C-:B------:R-:W-:Y:S02]  /*1dc0*/  IADD3.X R11, R7.reuse, R11, R7.reuse, P1, P2 ;  /* 0x0000000b070b7210 */ /* 0x140fe40000fe4407 */
[C-C-:B------:R-:W-:Y:S02]  /*1dd0*/  IADD3 R9, P1, P2, R6.reuse, R9, R6.reuse ;  /* 0x0000000906097210 */ /* 0x140fe40007a3e006 */
[C-C-:B------:R-:W-:Y:S02]  /*1de0*/  IADD3.X R11, R7.reuse, R11, R7.reuse, P3, P4 ;  /* 0x0000000b070b7210 */ /* 0x140fe40001fe8407 */
[----:B------:R-:W-:Y:S02]  /*1df0*/  IADD3 R9, P4, P5, R6, R9, R6 ;  /* 0x0000000906097210 */ /* 0x000fe40007d9e006 */
[----:B------:R-:W-:-:S02]  /*1e00*/  IADD3.X R11, R7, R11, R7, P1, P2 ;  /* 0x0000000b070b7210 */ /* 0x000fc40000fe4407 */
[----:B------:R-:W-:Y:S02]  /*1e10*/  IADD3 R9, P1, P2, R6, R9, R6 ;  /* 0x0000000906097210 */ /* 0x000fe40007a3e006 */
[C-C-:B------:R-:W-:Y:S02]  /*1e20*/  IADD3.X R11, R7.reuse, R11, R7.reuse, P4, P5 ;  /* 0x0000000b070b7210 */ /* 0x140fe400027ea407 */
[----:B------:R-:W-:Y:S02]  /*1e30*/  IADD3 R2, P3, R2, 0x10, RZ ;  /* 0x0000001002027810 */ /* 0x000fe40007f7e0ff */
[----:B------:R-:W-:Y:S02]  /*1e40*/  IADD3.X R11, R7, R11, R7, P1, P2 ;  /* 0x0000000b070b7210 */ /* 0x000fe40000fe4407 */
[----:B------:R-:W-:Y:S02]  /*1e50*/  IADD3.X R8, RZ, R8, RZ, P3, !PT ;  /* 0x00000008ff087210 */ /* 0x000fe40001ffe4ff */
[----:B------:R-:W-:-:S02]  /*1e60*/  ISETP.GE.U32.AND P1, PT, R2, -0xc, PT ;  /* 0xfffffff40200780c */ /* 0x000fc40003f26070 */
[--C-:B------:R-:W-:Y:S02]  /*1e70*/  IADD3 R9, P4, P5, R6, R9, R6.reuse ;  /* 0x0000000906097210 */ /* 0x100fe40007d9e006 */
[----:B------:R-:W-:Y:S02]  /*1e80*/  ISETP.GE.AND.EX P1, PT, R8, -0x1, PT, P1 ;  /* 0xffffffff0800780c */ /* 0x000fe40003f26310 */
[C-C-:B------:R-:W-:Y:S02]  /*1e90*/  IADD3 R9, P2, P3, R6.reuse, R9, R6.reuse ;  /* 0x0000000906097210 */ /* 0x140fe40007b5e006 */
[C-C-:B------:R-:W-:Y:S02]  /*1ea0*/  IADD3.X R11, R7.reuse, R11, R7.reuse, P4, P5 ;  /* 0x0000000b070b7210 */ /* 0x140fe400027ea407 */
[----:B------:R-:W-:Y:S02]  /*1eb0*/  IADD3 R13, P4, P5, R6, R9, R6 ;  /* 0x00000009060d7210 */ /* 0x000fe40007d9e006 */
[----:B------:R-:W-:-:S04]  /*1ec0*/  IADD3.X R9, R7, R11, R7, P2, P3 ;  /* 0x0000000b07097210 */ /* 0x000fc800017e6407 */
[----:B------:R-:W-:Y:S01]  /*1ed0*/  IADD3.X R11, R7, R9, R7, P4, P5 ;  /* 0x00000009070b7210 */ /* 0x000fe200027ea407 */
[----:B------:R-:W-:Y:S06]  /*1ee0*/  @!P1 BRA `(.L_x_930) ;  /* 0xfffffffc00ac9947 */ /* 0x000fec000383ffff */
.L_x_929:
[----:B------:R-:W-:Y:S05]  /*1ef0*/  BSYNC B3 ;  /* 0x0000000000037941 */ /* 0x000fea0003800000 */
.L_x_928:
[----:B------:R-:W-:Y:S01]  /*1f00*/  IADD3 R9, P2, RZ, -R2, RZ ;  /* 0x80000002ff097210 */ /* 0x000fe20007f5e0ff */
[----:B------:R-:W-:Y:S03]  /*1f10*/  BSSY B3, `(.L_x_931) ;  /* 0x0000010000037945 */ /* 0x000fe60003800000 */
[----:B------:R-:W-:Y:S01]  /*1f20*/  ISETP.GT.U32.AND P1, PT, R9, 0x4, PT ;  /* 0x000000040900780c */ /* 0x000fe20003f24070 */
[----:B------:R-:W-:-:S05]  /*1f30*/  IMAD.X R9, RZ, RZ, ~R8, P2 ;  /* 0x000000ffff097224 */ /* 0x000fca00010e0e08 */
[----:B------:R-:W-:-:S13]  /*1f40*/  ISETP.GT.AND.EX P1, PT, R9, RZ, PT, P1 ;  /* 0x000000ff0900720c */ /* 0x000fda0003f24310 */
[----:B------:R-:W-:Y:S05]  /*1f50*/  @!P1 BRA `(.L_x_932) ;  /* 0x00000000002c9947 */ /* 0x000fea0003800000 */
[----:B-----5:R-:W-:-:S04]  /*1f60*/  IADD3 R9, P2, P3, R6, R13, R6 ;  /* 0x0000000d06097210 */ /* 0x020fc80007b5e006 */
[C-C-:B------:R-:W-:Y:S02]  /*1f70*/  IADD3 R9, P0, P1, R6.reuse, R9, R6.reuse ;  /* 0x0000000906097210 */ /* 0x140fe4000791e006 */
[C-C-:B------:R-:W-:Y:S02]  /*1f80*/  IADD3.X R11, R7.reuse, R11, R7.reuse, P2, P3 ;  /* 0x0000000b070b7210 */ /* 0x140fe400017e6407 */
[C-C-:B------:R-:W-:Y:S02]  /*1f90*/  IADD3 R9, P3, P4, R6.reuse, R9, R6.reuse ;  /* 0x0000000906097210 */ /* 0x140fe40007c7e006 */
[----:B------:R-:W-:Y:S02]  /*1fa0*/  IADD3.X R11, R7, R11, R7, P0, P1 ;  /* 0x0000000b070b7210 */ /* 0x000fe400007e2407 */
[----:B------:R-:W-:Y:S02]  /*1fb0*/  IADD3 R13, P1, P5, R6, R9, R6 ;  /* 0x00000009060d7210 */ /* 0x000fe40007d3e006 */
[----:B------:R-:W-:-:S02]  /*1fc0*/  IADD3 R2, P2, R2, 0x8, RZ ;  /* 0x0000000802027810 */ /* 0x000fc40007f5e0ff */
[C-C-:B------:R-:W-:Y:S02]  /*1fd0*/  IADD3.X R9, R7.reuse, R11, R7.reuse, P3, P4 ;  /* 0x0000000b07097210 */ /* 0x140fe40001fe8407 */
[----:B------:R-:W-:Y:S02]  /*1fe0*/  PLOP3.LUT P0, PT, PT, PT, PT, 0x8, 0x0 ;  /* 0x000000000000781c */ /* 0x000fe40003f0e170 */
[----:B------:R-:W-:Y:S02]  /*1ff0*/  IADD3.X R8, RZ, R8, RZ, P2, !PT ;  /* 0x00000008ff087210 */ /* 0x000fe400017fe4ff */
[----:B------:R-:W-:-:S09]  /*2000*/  IADD3.X R11, R7, R9, R7, P1, P5 ;  /* 0x00000009070b7210 */ /* 0x000fd20000fea407 */
.L_x_932:
[----:B------:R-:W-:Y:S05]  /*2010*/  BSYNC B3 ;  /* 0x0000000000037941 */ /* 0x000fea0003800000 */
.L_x_931:
[----:B------:R-:W-:-:S04]  /*2020*/  ISETP.NE.U32.AND P1, PT, R2, RZ, PT ;  /* 0x000000ff0200720c */ /* 0x000fc80003f25070 */
[----:B------:R-:W-:-:S13]  /*2030*/  ISETP.NE.OR.EX P0, PT, R8, RZ, P0, P1 ;  /* 0x000000ff0800720c */ /* 0x000fda0000705710 */
[----:B------:R-:W-:Y:S05]  /*2040*/  @!P0 BRA `(.L_x_926) ;  /* 0x0000000000248947 */ /* 0x000fea0003800000 */
.L_x_927:
[----:B------:R-:W-:Y:S02]  /*2050*/  IADD3 R2, P0, R2, 0x4, RZ ;  /* 0x0000000402027810 */ /* 0x000fe40007f1e0ff */
[--C-:B-----5:R-:W-:Y:S02]  /*2060*/  IADD3 R13, P2, P1, R6, R13, R6.reuse ;  /* 0x0000000d060d7210 */ /* 0x120fe4000795e006 */
[----:B------:R-:W-:Y:S02]  /*2070*/  IADD3.X R8, RZ, R8, RZ, P0, !PT ;  /* 0x00000008ff087210 */ /* 0x000fe400007fe4ff */
[----:B------:R-:W-:Y:S02]  /*2080*/  ISETP.NE.U32.AND P0, PT, R2, RZ, PT ;  /* 0x000000ff0200720c */ /* 0x000fe40003f05070 */
[----:B------:R-:W-:Y:S02]  /*2090*/  IADD3 R13, P3, P4, R6, R13, R6 ;  /* 0x0000000d060d7210 */ /* 0x000fe40007c7e006 */
[----:B------:R-:W-:-:S02]  /*20a0*/  ISETP.NE.AND.EX P0, PT, R8, RZ, PT, P0 ;  /* 0x000000ff0800720c */ /* 0x000fc40003f05300 */
[----:B------:R-:W-:-:S04]  /*20b0*/  IADD3.X R11, R7, R11, R7, P2, P1 ;  /* 0x0000000b070b7210 */ /* 0x000fc800017e2407 */
[----:B------:R-:W-:-:S07]  /*20c0*/  IADD3.X R11, R7, R11, R7, P3, P4 ;  /* 0x0000000b070b7210 */ /* 0x000fce0001fe8407 */
[----:B------:R-:W-:Y:S05]  /*20d0*/  @P0 BRA `(.L_x_927) ;  /* 0xfffffffc00dc0947 */ /* 0x000fea000383ffff */
.L_x_926:
[----:B------:R-:W-:Y:S05]  /*20e0*/  BSYNC B2 ;  /* 0x0000000000027941 */ /* 0x000fea0003800000 */
.L_x_925:
[----:B------:R-:W-:-:S04]  /*20f0*/  ISETP.NE.U32.AND P0, PT, R0, RZ, PT ;  /* 0x000000ff0000720c */ /* 0x000fc80003f05070 */
[----:B------:R-:W-:-:S13]  /*2100*/  ISETP.NE.AND.EX P0, PT, RZ, RZ, PT, P0 ;  /* 0x000000ffff00720c */ /* 0x000fda0003f05300 */
[----:B------:R-:W-:Y:S05]  /*2110*/  @!P0 BRA `(.L_x_924) ;  /* 0x0000000000288947 */ /* 0x000fea0003800000 */
[----:B------:R-:W-:Y:S02]  /*2120*/  ISETP.NE.U32.AND P0, PT, R0, 0x1, PT ;  /* 0x000000010000780c */ /* 0x000fe40003f05070 */
[----:B-----5:R-:W-:Y:S02]  /*2130*/  IADD3 R13, P2, R6, R13, RZ ;  /* 0x0000000d060d7210 */ /* 0x020fe40007f5e0ff */
[----:B------:R-:W-:-:S03]  /*2140*/  ISETP.NE.AND.EX P0, PT, RZ, RZ, PT, P0 ;  /* 0x000000ffff00720c */ /* 0x000fc60003f05300 */
[----:B------:R-:W-:-:S10]  /*2150*/  IMAD.X R11, R7, 0x1, R11, P2 ;  /* 0x00000001070b7824 */ /* 0x000fd400010e060b */
[----:B------:R-:W-:-:S04]  /*2160*/  @P0 ISETP.NE.U32.AND P1, PT, R0, 0x2, PT ;  /* 0x000000020000080c */ /* 0x000fc80003f25070 */
[----:B------:R-:W-:-:S04]  /*2170*/  @P0 ISETP.NE.AND.EX P1, PT, RZ, RZ, PT, P1 ;  /* 0x000000ffff00020c */ /* 0x000fc80003f25310 */
[----:B------:R-:W-:-:S04]  /*2180*/  @P0 SEL R9, R6, RZ, P1 ;  /* 0x000000ff06090207 */ /* 0x000fc80000800000 */
[----:B------:R-:W-:Y:S02]  /*2190*/  @P0 IADD3 R13, P3, P4, R9, R13, R6 ;  /* 0x0000000d090d0210 */ /* 0x000fe40007c7e006 */
[----:B------:R-:W-:-:S04]  /*21a0*/  @P0 SEL R6, R7, RZ, P1 ;  /* 0x000000ff07060207 */ /* 0x000fc80000800000 */
[----:B------:R-:W-:-:S07]  /*21b0*/  @P0 IADD3.X R11, R6, R11, R7, P3, P4 ;  /* 0x0000000b060b0210 */ /* 0x000fce0001fe8407 */
.L_x_924:
[----:B------:R-:W-:Y:S05]  /*21c0*/  BSYNC B1 ;  /* 0x0000000000017941 */ /* 0x000fea0003800000 */
.L_x_923:
[----:B-----5:R-:W-:Y:S01]  /*21d0*/  MOV R6, R13 ;  /* 0x0000000d00067202 */ /* 0x020fe20000000f00 */
[----:B------:R-:W-:Y:S01]  /*21e0*/  VIADD R3, R3, 0x80 ;  /* 0x0000008003037836 */ /* 0x000fe20000000000 */
[----:B------:R-:W-:-:S05]  /*21f0*/  MOV R7, R11 ;  /* 0x0000000b00077202 */ /* 0x000fca0000000f00 */
[----:B------:R0:W-:Y:S02]  /*2200*/  STG.E.64 desc[UR4][R4.64], R6 ;  /* 0x0000000604007986 */ /* 0x0001e4000c101b04 */
.L_x_921:
[----:B------:R-:W-:Y:S05]  /*2210*/  BSYNC B0 ;  /* 0x0000000000007941 */ /* 0x000fea0003800000 */
.L_x_920:
        /* <DEDUP_REMOVED lines=407> */
.L_x_936:
        /* <DEDUP_REMOVED lines=30> */
[----:B------:R-:W-:Y:S01]  /*3d70*/  IMAD.X R5, RZ, RZ, UR9, P1 ;  /* 0x00000009ff057e24 */ /* 0x000fe200088e06ff */
[----:B------:R-:W-:Y:S01]  /*3d80*/  MOV R11, RZ ;  /* 0x000000ff000b7202 */ /* 0x000fe20000000f00 */
[----:B------:R-:W-:Y:S06]  /*3d90*/  @!P0 BRA `(.L_x_938) ;  /* 0x0000000400688947 */ /* 0x000fec0003800000 */
[----:B------:R0:W5:Y:S01]  /*3da0*/  LDG.E.64.CONSTANT R6, desc[UR4][R8.64] ;  /* 0x0000000408067981 */ /* 0x000162000c1e9b00 */
[----:B------:R-:W-:Y:S01]  /*3db0*/  IADD3 R0, P1, R15, -0x1, RZ ;  /* 0xffffffff0f007810 */ /* 0x000fe20007f3e0ff */
[----:B------:R-:W-:Y:S01]  /*3dc0*/  BSSY B2, `(.L_x_939) ;  /* 0x000004a000027945 */ /* 0x000fe20003800000 */
[----:B------:R-:W-:Y:S01]  /*3dd0*/  HFMA2.MMA R11, -RZ, RZ, 0, 0 ;  /* 0x00000000ff0b7435 */ /* 0x000fe200000001ff */
[----:B------:R-:W-:Y:S01]  /*3de0*/  IMAD.MOV.U32 R13, RZ, RZ, RZ ;  /* 0x000000ffff0d7224 */ /* 0x000fe200078e00ff */
[----:B------:R-:W-:Y:S02]  /*3df0*/  ISETP.GE.U32.AND P0, PT, R0, 0x3, PT ;  /* 0x000000030000780c */ /* 0x000fe40003f06070 */
[----:B------:R-:W-:-:S04]  /*3e00*/  IADD3.X R0, R10, -0x1, RZ, P1, !PT ;  /* 0xffffffff0a007810 */ /* 0x000fc80000ffe4ff */
[----:B------:R-:W-:Y:S02]  /*3e10*/  ISETP.GE.U32.AND.EX P0, PT, R0, RZ, PT, P0 ;  /* 0x000000ff0000720c */ /* 0x000fe40003f06100 */
[----:B------:R-:W-:-:S11]  /*3e20*/  LOP3.LUT R0, R15, 0x3, RZ, 0xc0, !PT ;  /* 0x000000030f007812 */ /* 0x000fd600078ec0ff */
[----:B0-----:R-:W-:Y:S05]  /*3e30*/  @!P0 BRA `(.L_x_940) ;  /* 0x0000000400088947 */ /* 0x001fea0003800000 */
[----:B------:R-:W-:Y:S01]  /*3e40*/  IADD3 R2, P0, R0, -R15, RZ ;  /* 0x8000000f00027210 */ /* 0x000fe20007f1e0ff */
[----:B------:R-:W-:Y:S01]  /*3e50*/  IMAD.MOV.U32 R13, RZ, RZ, RZ ;  /* 0x000000ffff0d7224 */ /* 0x000fe200078e00ff */
        /* <DEDUP_REMOVED lines=12> */
.L_x_944:
[----:B-----5:R-:W-:-:S04]  /*3f20*/  IADD3 R9, P1, P2, R6, R13, R6 ;  /* 0x0000000d06097210 */ /* 0x020fc80007a3e006 */
[C-C-:B------:R-:W-:Y:S02]  /*3f30*/  IADD3 R9, P3, P4, R6.reuse, R9, R6.reuse ;  /* 0x0000000906097210 */ /* 0x140fe40007c7e006 */
[C-C-:B------:R-:W-:Y:S02]  /*3f40*/  IADD3.X R11, R7.reuse, R11, R7.reuse, P1, P2 ;  /* 0x0000000b070b7210 */ /* 0x140fe40000fe4407 */
[C-C-:B------:R-:W-:Y:S02]  /*3f50*/  IADD3 R9, P1, P2, R6.reuse, R9, R6.reuse ;  /* 0x0000000906097210 */ /* 0x140fe40007a3e006 */
[C-C-:B------:R-:W-:Y:S02]  /*3f60*/  IADD3.X R11, R7.reuse, R11, R7.reuse, P3, P4 ;  /* 0x0000000b070b7210 */ /* 0x140fe40001fe8407 */
[----:B------:R-:W-:Y:S02]  /*3f70*/  IADD3 R9, P4, P5, R6, R9, R6 ;  /* 0x0000000906097210 */ /* 0x000fe40007d9e006 */
[----:B------:R-:W-:-:S02]  /*3f80*/  IADD3.X R11, R7, R11, R7, P1, P2 ;  /* 0x0000000b070b7210 */ /* 0x000fc40000fe4407 */
[----:B------:R-:W-:Y:S02]  /*3f90*/  IADD3 R2, P3, R2, 0x10, RZ ;  /* 0x0000001002027810 */ /* 0x000fe40007f7e0ff */
[C---:B------:R-:W-:Y:S02]  /*3fa0*/  IADD3 R9, P1, P2, R6.reuse, R9, R6 ;  /* 0x0000000906097210 */ /* 0x040fe40007a3e006 */
[C-C-:B------:R-:W-:Y:S01]  /*3fb0*/  IADD3.X R11, R7.reuse, R11, R7.reuse, P4, P5 ;  /* 0x0000000b070b7210 */ /* 0x140fe200027ea407 */
[----:B------:R-:W-:Y:S01]  /*3fc0*/  IMAD.X R8, RZ, RZ, R8, P3 ;  /* 0x000000ffff087224 */ /* 0x000fe200018e0608 */
[----:B------:R-:W-:Y:S02]  /*3fd0*/  IADD3 R9, P4, P5, R6, R9, R6 ;  /* 0x0000000906097210 */ /* 0x000fe40007d9e006 */
[----:B------:R-:W-:Y:S02]  /*3fe0*/  IADD3.X R11, R7, R11, R7, P1, P2 ;  /* 0x0000000b070b7210 */ /* 0x000fe40000fe4407 */
[----:B------:R-:W-:-:S02]  /*3ff0*/  ISETP.GE.U32.AND P1, PT, R2, -0xc, PT ;  /* 0xfffffff40200780c */ /* 0x000fc40003f26070 */
[--C-:B------:R-:W-:Y:S02]  /*4000*/  IADD3 R9, P2, P3, R6, R9, R6.reuse ;  /* 0x0000000906097210 */ /* 0x100fe40007b5e006 */
[----:B------:R-:W-:Y:S02]  /*4010*/  ISETP.GE.AND.EX P1, PT, R8, -0x1, PT, P1 ;  /* 0xffffffff0800780c */ /* 0x000fe40003f26310 */
[C-C-:B------:R-:W-:Y:S02]  /*4020*/  IADD3.X R11, R7.reuse, R11, R7.reuse, P4, P5 ;  /* 0x0000000b070b7210 */ /* 0x140fe400027ea407 */
[----:B------:R-:W-:Y:S02]  /*4030*/  IADD3 R13, P4, P5, R6, R9, R6 ;  /* 0x00000009060d7210 */ /* 0x000fe40007d9e006 */
[----:B------:R-:W-:-:S04]  /*4040*/  IADD3.X R9, R7, R11, R7, P2, P3 ;  /* 0x0000000b07097210 */ /* 0x000fc800017e6407 */
[----:B------:R-:W-:-:S03]  /*4050*/  IADD3.X R11, R7, R9, R7, P4, P5 ;  /* 0x00000009070b7210 */ /* 0x000fc600027ea407 */
[----:B------:R-:W-:Y:S05]  /*4060*/  @!P1 BRA `(.L_x_944) ;  /* 0xfffffffc00ac9947 */ /* 0x000fea000383ffff */
.L_x_943:
[----:B------:R-:W-:Y:S05]  /*4070*/  BSYNC B4 ;  /* 0x0000000000047941 */ /* 0x000fea0003800000 */
.L_x_942:
[----:B------:R-:W-:Y:S01]  /*4080*/  IADD3 R9, P2, RZ, -R2, RZ ;  /* 0x80000002ff097210 */ /* 0x000fe20007f5e0ff */
[----:B------:R-:W-:Y:S03]  /*4090*/  BSSY B4, `(.L_x_945) ;  /* 0x0000010000047945 */ /* 0x000fe60003800000 */
[----:B------:R-:W-:Y:S02]  /*40a0*/  ISETP.GT.U32.AND P1, PT, R9, 0x4, PT ;  /* 0x000000040900780c */ /* 0x000fe40003f24070 */
[----:B------:R-:W-:-:S04]  /*40b0*/  IADD3.X R9, RZ, ~R8, RZ, P2, !PT ;  /* 0x80000008ff097210 */ /* 0x000fc800017fe4ff */
        /* <DEDUP_REMOVED lines=13> */
.L_x_946:
[----:B------:R-:W-:Y:S05]  /*4190*/  BSYNC B4 ;  /* 0x0000000000047941 */ /* 0x000fea0003800000 */
.L_x_945:
[----:B------:R-:W-:-:S04]  /*41a0*/  ISETP.NE.U32.AND P1, PT, R2, RZ, PT ;  /* 0x000000ff0200720c */ /* 0x000fc80003f25070 */
[----:B------:R-:W-:-:S13]  /*41b0*/  ISETP.NE.OR.EX P0, PT, R8, RZ, P0, P1 ;  /* 0x000000ff0800720c */ /* 0x000fda0000705710 */
[----:B------:R-:W-:Y:S05]  /*41c0*/  @!P0 BRA `(.L_x_940) ;  /* 0x0000000000248947 */ /* 0x000fea0003800000 */
.L_x_941:
[----:B------:R-:W-:Y:S02]  /*41d0*/  IADD3 R2, P0, R2, 0x4, RZ ;  /* 0x0000000402027810 */ /* 0x000fe40007f1e0ff */
[----:B-----5:R-:W-:-:S03]  /*41e0*/  IADD3 R13, P2, P1, R6, R13, R6 ;  /* 0x0000000d060d7210 */ /* 0x020fc6000795e006 */
[----:B------:R-:W-:Y:S01]  /*41f0*/  IMAD.X R8, RZ, RZ, R8, P0 ;  /* 0x000000ffff087224 */ /* 0x000fe200000e0608 */
[----:B------:R-:W-:Y:S02]  /*4200*/  ISETP.NE.U32.AND P0, PT, R2, RZ, PT ;  /* 0x000000ff0200720c */ /* 0x000fe40003f05070 */
[----:B------:R-:W-:Y:S02]  /*4210*/  IADD3 R13, P3, P4, R6, R13, R6 ;  /* 0x0000000d060d7210 */ /* 0x000fe40007c7e006 */
[----:B------:R-:W-:Y:S02]  /*4220*/  ISETP.NE.AND.EX P0, PT, R8, RZ, PT, P0 ;  /* 0x000000ff0800720c */ /* 0x000fe40003f05300 */
[----:B------:R-:W-:-:S04]  /*4230*/  IADD3.X R11, R7, R11, R7, P2, P1 ;  /* 0x0000000b070b7210 */ /* 0x000fc800017e2407 */
[----:B------:R-:W-:-:S07]  /*4240*/  IADD3.X R11, R7, R11, R7, P3, P4 ;  /* 0x0000000b070b7210 */ /* 0x000fce0001fe8407 */
[----:B------:R-:W-:Y:S05]  /*4250*/  @P0 BRA `(.L_x_941) ;  /* 0xfffffffc00dc0947 */ /* 0x000fea000383ffff */
.L_x_940:
[----:B------:R-:W-:Y:S05]  /*4260*/  BSYNC B2 ;  /* 0x0000000000027941 */ /* 0x000fea0003800000 */
.L_x_939:
[----:B------:R-:W-:-:S04]  /*4270*/  ISETP.NE.U32.AND P0, PT, R0, RZ, PT ;  /* 0x000000ff0000720c */ /* 0x000fc80003f05070 */
[----:B------:R-:W-:-:S13]  /*4280*/  ISETP.NE.AND.EX P0, PT, RZ, RZ, PT, P0 ;  /* 0x000000ffff00720c */ /* 0x000fda0003f05300 */
[----:B------:R-:W-:Y:S05]  /*4290*/  @!P0 BRA `(.L_x_938) ;  /* 0x0000000000288947 */ /* 0x000fea0003800000 */
[----:B------:R-:W-:Y:S02]  /*42a0*/  ISETP.NE.U32.AND P0, PT, R0, 0x1, PT ;  /* 0x000000010000780c */ /* 0x000fe40003f05070 */
[----:B-----5:R-:W-:Y:S02]  /*42b0*/  IADD3 R13, P2, R6, R13, RZ ;  /* 0x0000000d060d7210 */ /* 0x020fe40007f5e0ff */
[----:B------:R-:W-:Y:S02]  /*42c0*/  ISETP.NE.AND.EX P0, PT, RZ, RZ, PT, P0 ;  /* 0x000000ffff00720c */ /* 0x000fe40003f05300 */
[----:B------:R-:W-:-:S11]  /*42d0*/  IADD3.X R11, R7, R11, RZ, P2, !PT ;  /* 0x0000000b070b7210 */ /* 0x000fd600017fe4ff */
[----:B------:R-:W-:-:S04]  /*42e0*/  @P0 ISETP.NE.U32.AND P1, PT, R0, 0x2, PT ;  /* 0x000000020000080c */ /* 0x000fc80003f25070 */
[----:B------:R-:W-:-:S04]  /*42f0*/  @P0 ISETP.NE.AND.EX P1, PT, RZ, RZ, PT, P1 ;  /* 0x000000ffff00020c */ /* 0x000fc80003f25310 */
[----:B------:R-:W-:-:S04]  /*4300*/  @P0 SEL R9, R6, RZ, P1 ;  /* 0x000000ff06090207 */ /* 0x000fc80000800000 */
[----:B------:R-:W-:Y:S02]  /*4310*/  @P0 IADD3 R13, P3, P4, R9, R13, R6 ;  /* 0x0000000d090d0210 */ /* 0x000fe40007c7e006 */
[----:B------:R-:W-:-:S04]  /*4320*/  @P0 SEL R6, R7, RZ, P1 ;  /* 0x000000ff07060207 */ /* 0x000fc80000800000 */
[----:B------:R-:W-:-:S07]  /*4330*/  @P0 IADD3.X R11, R6, R11, R7, P3, P4 ;  /* 0x0000000b060b0210 */ /* 0x000fce0001fe8407 */
.L_x_938:
[----:B------:R-:W-:Y:S05]  /*4340*/  BSYNC B3 ;  /* 0x0000000000037941 */ /* 0x000fea0003800000 */
.L_x_937:
[----:B-----5:R-:W-:Y:S01]  /*4350*/  MOV R6, R13 ;  /* 0x0000000d00067202 */ /* 0x020fe20000000f00 */
[----:B------:R-:W-:Y:S01]  /*4360*/  IMAD.MOV.U32 R7, RZ, RZ, R11 ;  /* 0x000000ffff077224 */ /* 0x000fe200078e000b */
[----:B------:R-:W-:-:S04]  /*4370*/  IADD3 R3, R3, 0x80, RZ ;  /* 0x0000008003037810 */ /* 0x000fc80007ffe0ff */
[----:B------:R0:W-:Y:S01]  /*4380*/  STG.E.64 desc[UR4][R4.64], R6 ;  /* 0x0000000604007986 */ /* 0x0001e2000c101b04 */
[----:B------:R-:W-:-:S13]  /*4390*/  ISETP.GE.AND P0, PT, R3, UR6, PT ;  /* 0x0000000603007c0c */ /* 0x000fda000bf06270 */
[----:B0-----:R-:W-:Y:S05]  /*43a0*/  @P0 BRA `(.L_x_947) ;  /* 0x0000004000a00947 */ /* 0x001fea0003800000 */
        /* <DEDUP_REMOVED lines=403> */
.L_x_948:
        /* <DEDUP_REMOVED lines=27> */
[C---:B------:R-:W-:Y:S01]  /*5e90*/  LEA R8, P2, R6.reuse, R11, 0x3 ;  /* 0x0000000b06087211 */ /* 0x040fe200078418ff */
[----:B------:R-:W-:Y:S01]  /*5ea0*/  IMAD.MOV.U32 R11, RZ, RZ, RZ ;  /* 0x000000ffff0b7224 */ /* 0x000fe200078e00ff */
[----:B------:R-:W-:Y:S02]  /*5eb0*/  MOV R13, RZ ;  /* 0x000000ff000d7202 */ /* 0x000fe40000000f00 */
[----:B------:R-:W-:Y:S02]  /*5ec0*/  LEA.HI.X R9, R6, R0, R5, 0x3, P2 ;  /* 0x0000000006097211 */ /* 0x000fe400010f1c05 */
[----:B------:R-:W-:-:S03]  /*5ed0*/  IADD3.X R5, RZ, UR9, RZ, P1, !PT ;  /* 0x00000009ff057c10 */ /* 0x000fc60008ffe4ff */
[----:B------:R-:W-:Y:S05]  /*5ee0*/  @!P0 BRA `(.L_x_950) ;  /* 0x0000000400688947 */ /* 0x000fea0003800000 */
[----:B------:R0:W5:Y:S01]  /*5ef0*/  LDG.E.64.CONSTANT R6, desc[UR4][R8.64] ;  /* 0x0000000408067981 */ /* 0x000162000c1e9b00 */
[----:B------:R-:W-:Y:S01]  /*5f00*/  IADD3 R0, P1, R15, -0x1, RZ ;  /* 0xffffffff0f007810 */ /* 0x000fe20007f3e0ff */
[----:B------:R-:W-:Y:S01]  /*5f10*/  BSSY B2, `(.L_x_951) ;  /* 0x000004a000027945 */ /* 0x000fe20003800000 */
[----:B------:R-:W-:Y:S01]  /*5f20*/  HFMA2.MMA R13, -RZ, RZ, 0, 0 ;  /* 0x00000000ff0d7435 */ /* 0x000fe200000001ff */
[----:B------:R-:W-:Y:S02]  /*5f30*/  MOV R11, RZ ;  /* 0x000000ff000b7202 */ /* 0x000fe40000000f00 */
[----:B------:R-:W-:Y:S02]  /*5f40*/  ISETP.GE.U32.AND P0, PT, R0, 0x3, PT ;  /* 0x000000030000780c */ /* 0x000fe40003f06070 */
[----:B------:R-:W-:-:S04]  /*5f50*/  IADD3.X R0, R10, -0x1, RZ, P1, !PT ;  /* 0xffffffff0a007810 */ /* 0x000fc80000ffe4ff */
[----:B------:R-:W-:Y:S02]  /*5f60*/  ISETP.GE.U32.AND.EX P0, PT, R0, RZ, PT, P0 ;  /* 0x000000ff0000720c */ /* 0x000fe40003f06100 */
[----:B------:R-:W-:-:S11]  /*5f70*/  LOP3.LUT R0, R15, 0x3, RZ, 0xc0, !PT ;  /* 0x000000030f007812 */ /* 0x000fd600078ec0ff */
[----:B0-----:R-:W-:Y:S05]  /*5f80*/  @!P0 BRA `(.L_x_952) ;  /* 0x0000000400088947 */ /* 0x001fea0003800000 */
[----:B------:R-:W-:Y:S02]  /*5f90*/  IADD3 R2, P0, R0, -R15, RZ ;  /* 0x8000000f00027210 */ /* 0x000fe40007f1e0ff */
[----:B------:R-:W-:Y:S02]  /*5fa0*/  MOV R13, RZ ;  /* 0x000000ff000d7202 */ /* 0x000fe40000000f00 */
[----:B------:R-:W-:Y:S01]  /*5fb0*/  MOV R11, RZ ;  /* 0x000000ff000b7202 */ /* 0x000fe20000000f00 */
        /* <DEDUP_REMOVED lines=11> */
.L_x_956:
        /* <DEDUP_REMOVED lines=21> */
.L_x_955:
[----:B------:R-:W-:Y:S05]  /*61c0*/  BSYNC B4 ;  /* 0x0000000000047941 */ /* 0x000fea0003800000 */
.L_x_954:
        /* <DEDUP_REMOVED lines=9> */
[--C-:B------:R-:W-:Y:S02]  /*6260*/  IADD3 R9, P3, P4, R6, R9, R6.reuse ;  /* 0x0000000906097210 */ /* 0x100fe40007c7e006 */
[----:B------:R-:W-:Y:S02]  /*6270*/  IADD3.X R11, R7, R11, R7, P0, P1 ;  /* 0x0000000b070b7210 */ /* 0x000fe400007e2407 */
[----:B------:R-:W-:Y:S02]  /*6280*/  IADD3 R2, P2, R2, 0x8, RZ ;  /* 0x0000000802027810 */ /* 0x000fe40007f5e0ff */
[----:B------:R-:W-:-:S02]  /*6290*/  IADD3 R13, P1, P5, R6, R9, R6 ;  /* 0x00000009060d7210 */ /* 0x000fc40007d3e006 */
[C-C-:B------:R-:W-:Y:S01]  /*62a0*/  IADD3.X R9, R7.reuse, R11, R7.reuse, P3, P4 ;  /* 0x0000000b07097210 */ /* 0x140fe20001fe8407 */
[----:B------:R-:W-:Y:S01]  /*62b0*/  IMAD.X R8, RZ, RZ, R8, P2 ;  /* 0x000000ffff087224 */ /* 0x000fe200010e0608 */
[----:B------:R-:W-:Y:S02]  /*62c0*/  PLOP3.LUT P0, PT, PT, PT, PT, 0x8, 0x0 ;  /* 0x000000000000781c */ /* 0x000fe40003f0e170 */
[----:B------:R-:W-:-:S11]  /*62d0*/  IADD3.X R11, R7, R9, R7, P1, P5 ;  /* 0x00000009070b7210 */ /* 0x000fd60000fea407 */
.L_x_958:
[----:B------:R-:W-:Y:S05]  /*62e0*/  BSYNC B4 ;  /* 0x0000000000047941 */ /* 0x000fea0003800000 */
.L_x_957:
[----:B------:R-:W-:-:S04]  /*62f0*/  ISETP.NE.U32.AND P1, PT, R2, RZ, PT ;  /* 0x000000ff0200720c */ /* 0x000fc80003f25070 */
[----:B------:R-:W-:-:S13]  /*6300*/  ISETP.NE.OR.EX P0, PT, R8, RZ, P0, P1 ;  /* 0x000000ff0800720c */ /* 0x000fda0000705710 */
[----:B------:R-:W-:Y:S05]  /*6310*/  @!P0 BRA `(.L_x_952) ;  /* 0x0000000000248947 */ /* 0x000fea0003800000 */
.L_x_953:
        /* <DEDUP_REMOVED lines=9> */
.L_x_952:
[----:B------:R-:W-:Y:S05]  /*63b0*/  BSYNC B2 ;  /* 0x0000000000027941 */ /* 0x000fea0003800000 */
.L_x_951:
        /* <DEDUP_REMOVED lines=13> */
.L_x_950:
[----:B------:R-:W-:Y:S05]  /*6490*/  BSYNC B3 ;  /* 0x0000000000037941 */ /* 0x000fea0003800000 */
.L_x_949:
[----:B-----5:R-:W-:Y:S01]  /*64a0*/  IMAD.MOV.U32 R6, RZ, RZ, R13 ;  /* 0x000000ffff067224 */ /* 0x020fe200078e000d */
[----:B------:R-:W-:Y:S02]  /*64b0*/  MOV R7, R11 ;  /* 0x0000000b00077202 */ /* 0x000fe40000000f00 */
[----:B------:R-:W-:-:S03]  /*64c0*/  IADD3 R3, R3, 0x80, RZ ;  /* 0x0000008003037810 */ /* 0x000fc60007ffe0ff */
[----:B------:R1:W-:Y:S04]  /*64d0*/  STG.E.64 desc[UR4][R4.64], R6 ;  /* 0x0000000604007986 */ /* 0x0003e8000c101b04 */
.L_x_935:
[----:B------:R-:W-:-:S13]  /*64e0*/  ISETP.GE.AND P0, PT, R3, UR6, PT ;  /* 0x0000000603007c0c */ /* 0x000fda000bf06270 */
[----:B------:R-:W-:Y:S05]  /*64f0*/  @P0 BRA `(.L_x_959) ;  /* 0x0000004000a00947 */ /* 0x000fea0003800000 */
        /* <DEDUP_REMOVED lines=403> */
.L_x_960:
        /* <DEDUP_REMOVED lines=57> */
.L_x_968:
        /* <DEDUP_REMOVED lines=21> */
.L_x_967:
[----:B------:R-:W-:Y:S05]  /*8310*/  BSYNC B4 ;  /* 0x0000000000047941 */ /* 0x000fea0003800000 */
.L_x_966:
        /* <DEDUP_REMOVED lines=17> */
.L_x_970:
[----:B------:R-:W-:Y:S05]  /*8430*/  BSYNC B4 ;  /* 0x0000000000047941 */ /* 0x000fea0003800000 */
.L_x_969:
[----:B------:R-:W-:-:S04]  /*8440*/  ISETP.NE.U32.AND P1, PT, R2, RZ, PT ;  /* 0x000000ff0200720c */ /* 0x000fc80003f25070 */
[----:B------:R-:W-:-:S13]  /*8450*/  ISETP.NE.OR.EX P0, PT, R8, RZ, P0, P1 ;  /* 0x000000ff0800720c */ /* 0x000fda0000705710 */
[----:B------:R-:W-:Y:S05]  /*8460*/  @!P0 BRA `(.L_x_964) ;  /* 0x0000000000248947 */ /* 0x000fea0003800000 */
.L_x_965:
        /* <DEDUP_REMOVED lines=9> */
.L_x_964:
[----:B------:R-:W-:Y:S05]  /*8500*/  BSYNC B2 ;  /* 0x0000000000027941 */ /* 0x000fea0003800000 */
.L_x_963:
        /* <DEDUP_REMOVED lines=13> */
.L_x_962:
[----:B------:R-:W-:Y:S05]  /*85e0*/  BSYNC B3 ;  /* 0x0000000000037941 */ /* 0x000fea0003800000 */
.L_x_961:
[----:B-----5:R-:W-:Y:S01]  /*85f0*/  MOV R6, R13 ;  /* 0x0000000d00067202 */ /* 0x020fe20000000f00 */
[----:B------:R-:W-:Y:S01]  /*8600*/  VIADD R3, R3, 0x80 ;  /* 0x0000008003037836 */ /* 0x000fe20000000000 */
[----:B------:R-:W-:-:S05]  /*8610*/  MOV R7, R11 ;  /* 0x0000000b00077202 */ /* 0x000fca0000000f00 */
[----:B------:R0:W-:Y:S02]  /*8620*/  STG.E.64 desc[UR4][R4.64], R6 ;  /* 0x0000000604007986 */ /* 0x0001e4000c101b04 */
.L_x_947:
        /* <DEDUP_REMOVED lines=405> */
.L_x_972:
        /* <DEDUP_REMOVED lines=57> */
.L_x_980:
        /* <DEDUP_REMOVED lines=21> */
.L_x_979:
[----:B------:R-:W-:Y:S05]  /*a460*/  BSYNC B4 ;  /* 0x0000000000047941 */ /* 0x000fea0003800000 */
.L_x_978:
        /* <DEDUP_REMOVED lines=17> */
.L_x_982:
[----:B------:R-:W-:Y:S05]  /*a580*/  BSYNC B4 ;  /* 0x0000000000047941 */ /* 0x000fea0003800000 */
.L_x_981:
[----:B------:R-:W-:-:S04]  /*a590*/  ISETP.NE.U32.AND P1, PT, R2, RZ, PT ;  /* 0x000000ff0200720c */ /* 0x000fc80003f25070 */
[----:B------:R-:W-:-:S13]  /*a5a0*/  ISETP.NE.OR.EX P0, PT, R8, RZ, P0, P1 ;  /* 0x000000ff0800720c */ /* 0x000fda0000705710 */
[----:B------:R-:W-:Y:S05]  /*a5b0*/  @!P0 BRA `(.L_x_976) ;  /* 0x0000000000248947 */ /* 0x000fea0003800000 */
.L_x_977:
        /* <DEDUP_REMOVED lines=9> */
.L_x_976:
[----:B------:R-:W-:Y:S05]  /*a650*/  BSYNC B2 ;  /* 0x0000000000027941 */ /* 0x000fea0003800000 */
.L_x_975:
        /* <DEDUP_REMOVED lines=13> */
.L_x_974:
[----:B------:R-:W-:Y:S05]  /*a730*/  BSYNC B3 ;  /* 0x0000000000037941 */ /* 0x000fea0003800000 */
.L_x_973:
[----:B-----5:R-:W-:Y:S01]  /*a740*/  MOV R6, R13 ;  /* 0x0000000d00067202 */ /* 0x020fe20000000f00 */
[----:B------:R-:W-:Y:S01]  /*a750*/  IMAD.MOV.U32 R7, RZ, RZ, R11 ;  /* 0x000000ffff077224 */ /* 0x000fe200078e000b */
[----:B------:R-:W-:-:S04]  /*a760*/  IADD3 R3, R3, 0x80, RZ ;  /* 0x0000008003037810 */ /* 0x000fc80007ffe0ff */
[----:B------:R2:W-:Y:S03]  /*a770*/  STG.E.64 desc[UR4][R4.64], R6 ;  /* 0x0000000604007986 */ /* 0x0005e6000c101b04 */
.L_x_959:
[----:B------:R-:W-:-:S13]  /*a780*/  ISETP.GE.AND P0, PT, R3, UR6, PT ;  /* 0x0000000603007c0c */ /* 0x000fda000bf06270 */
[----:B------:R-:W-:Y:S05]  /*a790*/  @P0 BREAK B0 ;  /* 0x0000000000000942 */ /* 0x000fea0003800000 */
[----:B------:R-:W-:Y:S05]  /*a7a0*/  @P0 BRA `(.L_x_983) ;  /* 0x0000004000a80947 */ /* 0x000fea0003800000 */
[----:B------:R-:W3:Y:S01]  /*a7b0*/  LDC R10, c[0x0][0x218] ;  /* 0x00008600ff0a7b82 */ /* 0x000ee20000000800 */
[----:B------:R-:W-:Y:S01]  /*a7c0*/  HFMA2.MMA R2, -RZ, RZ, 0, 0 ;  /* 0x00000000ff027435 */ /* 0x000fe200000001ff */
[----:B012---:R-:W-:Y:S01]  /*a7d0*/  CS2R R4, SRZ ;  /* 0x0000000000047805 */ /* 0x007fe2000001ff00 */
[----:B------:R-:W-:Y:S01]  /*a7e0*/  IMAD.MOV.U32 R0, RZ, RZ, RZ ;  /* 0x000000ffff007224 */ /* 0x000fe200078e00ff */
        /* <DEDUP_REMOVED lines=399> */
.L_x_984:
        /* <DEDUP_REMOVED lines=57> */
.L_x_992:
        /* <DEDUP_REMOVED lines=21> */
.L_x_991:
[----:B------:R-:W-:Y:S05]  /*c5c0*/  BSYNC B4 ;  /* 0x0000000000047941 */ /* 0x000fea0003800000 */
.L_x_990:
        /* <DEDUP_REMOVED lines=17> */
.L_x_994:
[----:B------:R-:W-:Y:S05]  /*c6e0*/  BSYNC B4 ;  /* 0x0000000000047941 */ /* 0x000fea0003800000 */
.L_x_993:
[----:B------:R-:W-:-:S04]  /*c6f0*/  ISETP.NE.U32.AND P1, PT, R2, RZ, PT ;  /* 0x000000ff0200720c */ /* 0x000fc80003f25070 */
[----:B------:R-:W-:-:S13]  /*c700*/  ISETP.NE.OR.EX P0, PT, R8, RZ, P0, P1 ;  /* 0x000000ff0800720c */ /* 0x000fda0000705710 */
[----:B------:R-:W-:Y:S05]  /*c710*/  @!P0 BRA `(.L_x_988) ;  /* 0x0000000000248947 */ /* 0x000fea0003800000 */
.L_x_989:
        /* <DEDUP_REMOVED lines=9> */
.L_x_988:
[----:B------:R-:W-:Y:S05]  /*c7b0*/  BSYNC B2 ;  /* 0x0000000000027941 */ /* 0x000fea0003800000 */
.L_x_987:
        /* <DEDUP_REMOVED lines=13> */
.L_x_986:
[----:B------:R-:W-:Y:S05]  /*c890*/  BSYNC B3 ;  /* 0x0000000000037941 */ /* 0x000fea0003800000 */
.L_x_985:
[----:B-----5:R-:W-:Y:S01]  /*c8a0*/  IMAD.MOV.U32 R6, RZ, RZ, R13 ;  /* 0x000000ffff067224 */ /* 0x020fe200078e000d */
[----:B------:R-:W-:Y:S02]  /*c8b0*/  MOV R7, R11 ;  /* 0x0000000b00077202 */ /* 0x000fe40000000f00 */
[----:B------:R-:W-:-:S03]  /*c8c0*/  IADD3 R3, R3, 0x80, RZ ;  /* 0x0000008003037810 */ /* 0x000fc60007ffe0ff */
[----:B------:R1:W-:Y:S04]  /*c8d0*/  STG.E.64 desc[UR4][R4.64], R6 ;  /* 0x0000000604007986 */ /* 0x0003e8000c101b04 */
.L_x_971:
[----:B------:R-:W-:-:S13]  /*c8e0*/  ISETP.GE.AND P0, PT, R3, UR6, PT ;  /* 0x0000000603007c0c */ /* 0x000fda000bf06270 */
[----:B------:R-:W-:Y:S05]  /*c8f0*/  @P0 BREAK B0 ;  /* 0x0000000000000942 */ /* 0x000fea0003800000 */
[----:B------:R-:W-:Y:S05]  /*c900*/  @P0 BRA `(.L_x_983) ;  /* 0x0000002000500947 */ /* 0x000fea0003800000 */
[----:B------:R-:W-:Y:S05]  /*c910*/  BSYNC B0 ;  /* 0x0000000000007941 */ /* 0x000fea0003800000 */
.L_x_934:
        /* <DEDUP_REMOVED lines=403> */
.L_x_995:
        /* <DEDUP_REMOVED lines=57> */
.L_x_1003:
        /* <DEDUP_REMOVED lines=21> */
.L_x_1002:
[----:B------:R-:W-:Y:S05]  /*e730*/  BSYNC B4 ;  /* 0x0000000000047941 */ /* 0x000fea0003800000 */
.L_x_1001:
        /* <DEDUP_REMOVED lines=17> */
.L_x_1005:
[----:B------:R-:W-:Y:S05]  /*e850*/  BSYNC B4 ;  /* 0x0000000000047941 */ /* 0x000fea0003800000 */
.L_x_1004:
[----:B------:R-:W-:-:S04]  /*e860*/  ISETP.NE.U32.AND P1, PT, R2, RZ, PT ;  /* 0x000000ff0200720c */ /* 0x000fc80003f25070 */
[----:B------:R-:W-:-:S13]  /*e870*/  ISETP.NE.OR.EX P0, PT, R8, RZ, P0, P1 ;  /* 0x000000ff0800720c */ /* 0x000fda0000705710 */
[----:B------:R-:W-:Y:S05]  /*e880*/  @!P0 BRA `(.L_x_999) ;  /* 0x0000000000248947 */ /* 0x000fea0003800000 */
.L_x_1000:
        /* <DEDUP_REMOVED lines=9> */
.L_x_999:
[----:B------:R-:W-:Y:S05]  /*e920*/  BSYNC B2 ;  /* 0x0000000000027941 */ /* 0x000fea0003800000 */
.L_x_998:
        /* <DEDUP_REMOVED lines=13> */
.L_x_997:
[----:B------:R-:W-:Y:S05]  /*ea00*/  BSYNC B3 ;  /* 0x0000000000037941 */ /* 0x000fea0003800000 */
.L_x_996:
[----:B-----5:R-:W-:Y:S01]  /*ea10*/  MOV R6, R13 ;  /* 0x0000000d00067202 */ /* 0x020fe20000000f00 */
[----:B------:R-:W-:Y:S01]  /*ea20*/  VIADD R3, R3, 0x80 ;  /* 0x0000008003037836 */ /* 0x000fe20000000000 */
[----:B------:R-:W-:-:S05]  /*ea30*/  MOV R7, R11 ;  /* 0x0000000b00077202 */ /* 0x000fca0000000f00 */
[----:B------:R3:W-:Y:S02]  /*ea40*/  STG.E.64 desc[UR4][R4.64], R6 ;  /* 0x0000000604007986 */ /* 0x0007e4000c101b04 */
.L_x_983:
[----:B------:R-:W-:Y:S05]  /*ea50*/  BSYNC B1 ;  /* 0x0000000000017941 */ /* 0x000fea0003800000 */
.L_x_933:
        /* <DEDUP_REMOVED lines=384> */
[----:B------:R-:W-:Y:S01]  /*10260*/  ULDC.64 UR6, c[0x0][0x570] ;  /* 0x00015c0000067ab9 */ /* 0x000fe20000000a00 */
[----:B------:R-:W-:-:S03]  /*10270*/  @P0 MOV R10, RZ ;  /* 0x000000ff000a0202 */ /* 0x000fc60000000f00 */
[----:B------:R-:W1:Y:S01]  /*10280*/  @P0 LDC R15, c[0x0][0x33c] ;  /* 0x0000cf00ff0f0b82 */ /* 0x000e620000000800 */
[----:B------:R-:W-:-:S04]  /*10290*/  IMAD.MOV R3, RZ, RZ, -R11 ;  /* 0x000000ffff037224 */ /* 0x000fc800078e0a0b */
[----:B------:R-:W-:-:S03]  /*102a0*/  IMAD R7, R3, UR8, R7 ;  /* 0x0000000803077c24 */ /* 0x000fc6000f8e0207 */
        /* <DEDUP_REMOVED lines=17> */
.L_x_1006:
[----:B------:R-:W-:Y:S01]  /*103c0*/  ULDC.64 UR8, c[0x0][0x5c8] ;  /* 0x0001720000087ab9 */ /* 0x000fe20000000a00 */
[----:B------:R-:W-:Y:S01]  /*103d0*/  ULDC.64 UR6, c[0x0][0x5b0] ;  /* 0x00016c0000067ab9 */ /* 0x000fe20000000a00 */
[----:B------:R-:W-:Y:S02]  /*103e0*/  IADD3 R6, P1, R4, UR8, RZ ;  /* 0x0000000804067c10 */ /* 0x000fe4000ff3e0ff */
[----:B------:R-:W-:Y:S01]  /*103f0*/  IADD3 R2, P0, R2, UR6, RZ ;  /* 0x0000000602027c10 */ /* 0x000fe2000ff1e0ff */
[----:B------:R-:W-:Y:S01]  /*10400*/  ULDC.U8 UR6, c[0x0][0x5e0] ;  /* 0x0001780000067ab9 */ /* 0x000fe20000000000 */
[----:B------:R-:W-:Y:S01]  /*10410*/  IADD3.X R7, RZ, UR9, RZ, P1, !PT ;  /* 0x00000009ff077c10 */ /* 0x000fe20008ffe4ff */
[----:B------:R-:W-:Y:S02]  /*10420*/  ULDC.64 UR8, c[0x0][0x5d0] ;  /* 0x0001740000087ab9 */ /* 0x000fe40000000a00 */
[----:B------:R-:W-:-:S03]  /*10430*/  IMAD.X R3, RZ, RZ, UR7, P0 ;  /* 0x00000007ff037e24 */ /* 0x000fc600080e06ff */
[----:B------:R-:W2:Y:S04]  /*10440*/  LDG.E.64.CONSTANT R6, desc[UR4][R6.64] ;  /* 0x0000000406067981 */ /* 0x000ea8000c1e9b00 */
[----:B------:R-:W3:Y:S01]  /*10450*/  LDG.E.64.CONSTANT R2, desc[UR4][R2.64] ;  /* 0x0000000402027981 */ /* 0x000ee2000c1e9b00 */
[----:B------:R-:W-:Y:S01]  /*10460*/  ISETP.NE.AND P1, PT, RZ, UR6, PT ;  /* 0x00000006ff007c0c */ /* 0x000fe2000bf25270 */
[----:B------:R-:W-:Y:S01]  /*10470*/  ULDC.64 UR6, c[0x0][0x5a8] ;  /* 0x00016a0000067ab9 */ /* 0x000fe20000000a00 */
[----:B------:R-:W-:Y:S01]  /*10480*/  BSSY B1, `(.L_x_1007) ;  /* 0x000006f000017945 */ /* 0x000fe20003800000 */
[----:B------:R-:W-:Y:S02]  /*10490*/  MOV R13, RZ ;  /* 0x000000ff000d7202 */ /* 0x000fe40000000f00 */
        /* <DEDUP_REMOVED lines=19> */
[----:B------:R-:W5:Y:S01]  /*105d0*/  LDG.E.64.CONSTANT R4, desc[UR4][R4.64] ;  /* 0x0000000404047981 */ /* 0x000f62000c1e9b00 */
        /* <DEDUP_REMOVED lines=8> */
[----:B------:R-:W-:Y:S05]  /*10660*/  @!P0 BRA `(.L_x_1010) ;  /* 0x0000000400088947 */ /* 0x000fea0003800000 */
        /* <DEDUP_REMOVED lines=14> */
.L_x_1014:
        /* <DEDUP_REMOVED lines=8> */
[C-C-:B------:R-:W-:Y:S02]  /*107d0*/  IADD3 R9, P1, P2, R4.reuse, R9, R4.reuse ;  /* 0x0000000904097210 */ /* 0x140fe40007a3e004 */
[C---:B------:R-:W-:Y:S01]  /*107e0*/  IADD3.X R11, R5.reuse, R11, R5, P4, P5 ;  /* 0x0000000b050b7210 */ /* 0x040fe200027ea405 */
[----:B------:R-:W-:Y:S01]  /*107f0*/  IMAD.X R7, RZ, RZ, R7, P3 ;  /* 0x000000ffff077224 */ /* 0x000fe200018e0607 */
[----:B------:R-:W-:Y:S02]  /*10800*/  IADD3 R9, P4, P5, R4, R9, R4 ;  /* 0x0000000904097210 */ /* 0x000fe40007d9e004 */
[----:B------:R-:W-:Y:S02]  /*10810*/  IADD3.X R11, R5, R11, R5, P1, P2 ;  /* 0x0000000b050b7210 */ /* 0x000fe40000fe4405 */
[----:B------:R-:W-:-:S02]  /*10820*/  ISETP.GE.U32.AND P1, PT, R6, -0xc, PT ;  /* 0xfffffff40600780c */ /* 0x000fc40003f26070 */
[C-C-:B------:R-:W-:Y:S02]  /*10830*/  IADD3 R9, P2, P3, R4.reuse, R9, R4.reuse ;  /* 0x0000000904097210 */ /* 0x140fe40007b5e004 */
[----:B------:R-:W-:Y:S02]  /*10840*/  ISETP.GE.AND.EX P1, PT, R7, -0x1, PT, P1 ;  /* 0xffffffff0700780c */ /* 0x000fe40003f26310 */
[C-C-:B------:R-:W-:Y:S02]  /*10850*/  IADD3.X R11, R5.reuse, R11, R5.reuse, P4, P5 ;  /* 0x0000000b050b7210 */ /* 0x140fe400027ea405 */
[----:B------:R-:W-:Y:S02]  /*10860*/  IADD3 R13, P4, P5, R4, R9, R4 ;  /* 0x00000009040d7210 */ /* 0x000fe40007d9e004 */
[----:B------:R-:W-:-:S04]  /*10870*/  IADD3.X R9, R5, R11, R5, P2, P3 ;  /* 0x0000000b05097210 */ /* 0x000fc800017e6405 */
[----:B------:R-:W-:-:S03]  /*10880*/  IADD3.X R11, R5, R9, R5, P4, P5 ;  /* 0x00000009050b7210 */ /* 0x000fc600027ea405 */
[----:B------:R-:W-:Y:S05]  /*10890*/  @!P1 BRA `(.L_x_1014) ;  /* 0xfffffffc00ac9947 */ /* 0x000fea000383ffff */
.L_x_1013:
[----:B------:R-:W-:Y:S05]  /*108a0*/  BSYNC B3 ;  /* 0x0000000000037941 */ /* 0x000fea0003800000 */
.L_x_1012:
        /* <DEDUP_REMOVED lines=17> */
.L_x_1016:
[----:B------:R-:W-:Y:S05]  /*109c0*/  BSYNC B3 ;  /* 0x0000000000037941 */ /* 0x000fea0003800000 */
.L_x_1015:
[----:B------:R-:W-:-:S04]  /*109d0*/  ISETP.NE.U32.AND P1, PT, R6, RZ, PT ;  /* 0x000000ff0600720c */ /* 0x000fc80003f25070 */
[----:B------:R-:W-:-:S13]  /*109e0*/  ISETP.NE.OR.EX P0, PT, R7, RZ, P0, P1 ;  /* 0x000000ff0700720c */ /* 0x000fda0000705710 */
[----:B------:R-:W-:Y:S05]  /*109f0*/  @!P0 BRA `(.L_x_1010) ;  /* 0x0000000000248947 */ /* 0x000fea0003800000 */
.L_x_1011:
        /* <DEDUP_REMOVED lines=9> */
.L_x_1010:
[----:B------:R-:W-:Y:S05]  /*10a90*/  BSYNC B2 ;  /* 0x0000000000027941 */ /* 0x000fea0003800000 */
.L_x_1009:
        /* <DEDUP_REMOVED lines=13> */
.L_x_1008:
[----:B------:R-:W-:Y:S05]  /*10b70*/  BSYNC B1 ;  /* 0x0000000000017941 */ /* 0x000fea0003800000 */
.L_x_1007:
[----:B-----5:R-:W-:Y:S02]  /*10b80*/  MOV R4, R13 ;  /* 0x0000000d00047202 */ /* 0x020fe40000000f00 */
[----:B------:R-:W-:-:S05]  /*10b90*/  MOV R5, R11 ;  /* 0x0000000b00057202 */ /* 0x000fca0000000f00 */
[----:B------:R-:W-:Y:S01]  /*10ba0*/  STG.E.64 desc[UR4][R2.64], R4 ;  /* 0x0000000402007986 */ /* 0x000fe2000c101b04 */
[----:B------:R-:W-:Y:S05]  /*10bb0*/  EXIT ;  /* 0x000000000000794d */ /* 0x000fea0003800000 */
.L_x_1017:
        /* <DEDUP_REMOVED lines=12> */
.L_x_18534:


//--------------------- .text._ZN2at6native73_GLOBAL__N__c8866d80_35_SparseBinaryOpIntersectionKernel_cu_9e10b42f_311112apply_kernelILi128ELi8EZNS1_29binary_op_intersection_kernelINS1_9LhsProjOpEilEEvRNS_14TensorIteratorEllRKNS_6TensorEbEUliE_EEviT1_ --------------------------
	.section	.text._ZN2at6native73_GLOBAL__N__c8866d80_35_SparseBinaryOpIntersectionKernel_cu_9e10b42f_311112apply_kernelILi128ELi8EZNS1_29binary_op_intersection_kernelINS1_9LhsProjOpEilEEvRNS_14TensorIteratorEllRKNS_6TensorEbEUliE_EEviT1_,"ax",@progbits
	.align	128
.text._ZN2at6native73_GLOBAL__N__c8866d80_35_SparseBinaryOpIntersectionKernel_cu_9e10b42f_311112apply_kernelILi128ELi8EZNS1_29binary_op_intersection_kernelINS1_9LhsProjOpEilEEvRNS_14TensorIteratorEllRKNS_6TensorEbEUliE_EEviT1_:
        .type           _ZN2at6native73_GLOBAL__N__c8866d80_35_SparseBinaryOpIntersectionKernel_cu_9e10b42f_311112apply_kernelILi128ELi8EZNS1_29binary_op_intersection_kernelINS1_9LhsProjOpEilEEvRNS_14TensorIteratorEllRKNS_6TensorEbEUliE_EEviT1_,@function
        .size           _ZN2at6native73_GLOBAL__N__c8866d80_35_SparseBinaryOpIntersectionKernel_cu_9e10b42f_311112apply_kernelILi128ELi8EZNS1_29binary_op_intersection_kernelINS1_9LhsProjOpEilEEvRNS_14TensorIteratorEllRKNS_6TensorEbEUliE_EEviT1_,(.L_x_18535 - _ZN2at6native73_GLOBAL__N__c8866d80_35_SparseBinaryOpIntersectionKernel_cu_9e10b42f_311112apply_kernelILi128ELi8EZNS1_29binary_op_intersection_kernelINS1_9LhsProjOpEilEEvRNS_14TensorIteratorEllRKNS_6TensorEbEUliE_EEviT1_)
        .other          _ZN2at6native73_GLOBAL__N__c8866d80_35_SparseBinaryOpIntersectionKernel_cu_9e10b42f_311112apply_kernelILi128ELi8EZNS1_29binary_op_intersection_kernelINS1_9LhsProjOpEilEEvRNS_14TensorIteratorEllRKNS_6TensorEbEUliE_EEviT1_,@"STO_CUDA_ENTRY STV_DEFAULT"
_ZN2at6native73_GLOBAL__N__c8866d80_35_SparseBinaryOpIntersectionKernel_cu_9e10b42f_311112apply_kernelILi128ELi8EZNS1_29binary_op_intersection_kernelINS1_9LhsProjOpEilEEvRNS_14TensorIteratorEllRKNS_6TensorEbEUliE_EEviT1_:
        /* <DEDUP_REMOVED lines=16> */
[----:B------:R-:W-:Y:S01]  /*0100*/  IMAD.MOV.U32 R5, RZ, RZ, R3 ;  /* 0x000000ffff057224 */ /* 0x000fe200078e0003 */
        /* <DEDUP_REMOVED lines=400> */
.L_x_1020:
        /* <DEDUP_REMOVED lines=32> */
[----:B------:R0:W5:Y:S01]  /*1c10*/  LDG.E.CONSTANT R9, desc[UR4][R8.64] ;  /* 0x0000000408097981 */ /* 0x000162000c1e9900 */
[C---:B------:R-:W-:Y:S01]  /*1c20*/  IADD3 R0, P1, R2.reuse, -0x1, RZ ;  /* 0xffffffff02007810 */ /* 0x040fe20007f3e0ff */
[----:B------:R-:W-:Y:S01]  /*1c30*/  BSSY B2, `(.L_x_1023) ;  /* 0x0000037000027945 */ /* 0x000fe20003800000 */
[----:B------:R-:W-:Y:S01]  /*1c40*/  HFMA2.MMA R7, -RZ, RZ, 0, 0 ;  /* 0x00000000ff077435 */ /* 0x000fe200000001ff */
[----:B------:R-:W-:Y:S02]  /*1c50*/  LOP3.LUT R11, R2, 0x3, RZ, 0xc0, !PT ;  /* 0x00000003020b7812 */ /* 0x000fe400078ec0ff */
[----:B------:R-:W-:Y:S02]  /*1c60*/  ISETP.GE.U32.AND P0, PT, R0, 0x3, PT ;  /* 0x000000030000780c */ /* 0x000fe40003f06070 */
[----:B------:R-:W-:-:S04]  /*1c70*/  IADD3.X R0, R10, -0x1, RZ, P1, !PT ;  /* 0xffffffff0a007810 */ /* 0x000fc80000ffe4ff */
[----:B------:R-:W-:-:S13]  /*1c80*/  ISETP.GE.U32.AND.EX P0, PT, R0, RZ, PT, P0 ;  /* 0x000000ff0000720c */ /* 0x000fda0003f06100 */
[----:B0-----:R-:W-:Y:S05]  /*1c90*/  @!P0 BRA `(.L_x_1024) ;  /* 0x0000000000c08947 */ /* 0x001fea0003800000 */
        /* <DEDUP_REMOVED lines=13> */
.L_x_1028:
[C-C-:B-----5:R-:W-:Y:S02]  /*1d70*/  IADD3 R0, R9.reuse, R7, R9.reuse ;  /* 0x0000000709007210 */ /* 0x160fe40007ffe009 */
        /* <DEDUP_REMOVED lines=12> */
.L_x_1027:
[----:B------:R-:W-:Y:S05]  /*1e40*/  BSYNC B3 ;  /* 0x0000000000037941 */ /* 0x000fea0003800000 */
.L_x_1026:
        /* <DEDUP_REMOVED lines=8> */
[----:B-----5:R-:W-:Y:S02]  /*1ed0*/  @P1 IADD3 R0, R9, R7, R9 ;  /* 0x0000000709001210 */ /* 0x020fe40007ffe009 */
[----:B------:R-:W-:-:S02]  /*1ee0*/  ISETP.NE.OR.EX P0, PT, R6, RZ, P0, P2 ;  /* 0x000000ff0600720c */ /* 0x000fc40000705720 */
[----:B------:R-:W-:-:S04]  /*1ef0*/  @P1 IADD3 R0, R9, R0, R9 ;  /* 0x0000000009001210 */ /* 0x000fc80007ffe009 */
[----:B------:R-:W-:-:S04]  /*1f00*/  @P1 IADD3 R0, R9, R0, R9 ;  /* 0x0000000009001210 */ /* 0x000fc80007ffe009 */
[----:B------:R-:W-:-:S03]  /*1f10*/  @P1 IADD3 R7, R9, R0, R9 ;  /* 0x0000000009071210 */ /* 0x000fc60007ffe009 */
[----:B------:R-:W-:Y:S05]  /*1f20*/  @!P0 BRA `(.L_x_1024) ;  /* 0x00000000001c8947 */ /* 0x000fea0003800000 */
.L_x_1025:
[----:B------:R-:W-:Y:S02]  /*1f30*/  IADD3 R2, P0, R2, 0x4, RZ ;  /* 0x0000000402027810 */ /* 0x000fe40007f1e0ff */
[C-C-:B-----5:R-:W-:Y:S02]  /*1f40*/  IADD3 R0, R9.reuse, R7, R9.reuse ;  /* 0x0000000709007210 */ /* 0x160fe40007ffe009 */
[----:B------:R-:W-:Y:S02]  /*1f50*/  IADD3.X R6, RZ, R6, RZ, P0, !PT ;  /* 0x00000006ff067210 */ /* 0x000fe400007fe4ff */
[----:B------:R-:W-:Y:S02]  /*1f60*/  ISETP.NE.U32.AND P0, PT, R2, RZ, PT ;  /* 0x000000ff0200720c */ /* 0x000fe40003f05070 */
[----:B------:R-:W-:Y:S02]  /*1f70*/  IADD3 R7, R9, R0, R9 ;  /* 0x0000000009077210 */ /* 0x000fe40007ffe009 */
[----:B------:R-:W-:-:S13]  /*1f80*/  ISETP.NE.AND.EX P0, PT, R6, RZ, PT, P0 ;  /* 0x000000ff0600720c */ /* 0x000fda0003f05300 */
[----:B------:R-:W-:Y:S05]  /*1f90*/  @P0 BRA `(.L_x_1025) ;  /* 0xfffffffc00e40947 */ /* 0x000fea000383ffff */
.L_x_1024:
[----:B------:R-:W-:Y:S05]  /*1fa0*/  BSYNC B2 ;  /* 0x0000000000027941 */ /* 0x000fea0003800000 */
.L_x_1023:
[----:B------:R-:W-:-:S04]  /*1fb0*/  ISETP.NE.U32.AND P0, PT, R11, RZ, PT ;  /* 0x000000ff0b00720c */ /* 0x000fc80003f05070 */
[----:B------:R-:W-:-:S13]  /*1fc0*/  ISETP.NE.AND.EX P0, PT, RZ, RZ, PT, P0 ;  /* 0x000000ffff00720c */ /* 0x000fda0003f05300 */
[----:B------:R-:W-:Y:S05]  /*1fd0*/  @!P0 BRA `(.L_x_1022) ;  /* 0x00000000001c8947 */ /* 0x000fea0003800000 */
[----:B------:R-:W-:Y:S02]  /*1fe0*/  ISETP.NE.U32.AND P0, PT, R11, 0x1, PT ;  /* 0x000000010b00780c */ /* 0x000fe40003f05070 */
[----:B-----5:R-:W-:Y:S02]  /*1ff0*/  IADD3 R7, R9, R7, RZ ;  /* 0x0000000709077210 */ /* 0x020fe40007ffe0ff */
[----:B------:R-:W-:-:S13]  /*2000*/  ISETP.NE.AND.EX P0, PT, RZ, RZ, PT, P0 ;  /* 0x000000ffff00720c */ /* 0x000fda0003f05300 */
[----:B------:R-:W-:-:S04]  /*2010*/  @P0 ISETP.NE.U32.AND P1, PT, R11, 0x2, PT ;  /* 0x000000020b00080c */ /* 0x000fc80003f25070 */
[----:B------:R-:W-:-:S04]  /*2020*/  @P0 ISETP.NE.AND.EX P1, PT, RZ, RZ, PT, P1 ;  /* 0x000000ffff00020c */ /* 0x000fc80003f25310 */
[----:B------:R-:W-:-:S04]  /*2030*/  @P0 SEL R0, R9, RZ, P1 ;  /* 0x000000ff09000207 */ /* 0x000fc80000800000 */
[----:B------:R-:W-:-:S07]  /*2040*/  @P0 IADD3 R7, R0, R7, R9 ;  /* 0x0000000700070210 */ /* 0x000fce0007ffe009 */
.L_x_1022:
[----:B------:R-:W-:Y:S05]  /*2050*/  BSYNC B1 ;  /* 0x0000000000017941 */ /* 0x000fea0003800000 */
.L_x_1021:
[----:B------:R0:W-:Y:S01]  /*2060*/  STG.E desc[UR4][R4.64], R7 ;  /* 0x0000000704007986 */ /* 0x0001e2000c101904 */
[----:B------:R-:W-:-:S07]  /*2070*/  VIADD R3, R3, 0x80 ;  /* 0x0000008003037836 */ /* 0x000fce0000000000 */
.L_x_1019:
[----:B------:R-:W-:Y:S05]  /*2080*/  BSYNC B0 ;  /* 0x0000000000007941 */ /* 0x000fea0003800000 */
.L_x_1018:
        /* <DEDUP_REMOVED lines=31> */
[----:B-----5:R-:W-:Y:S01]  /*2280*/  SHF.R.U32.HI R9, RZ, UR7, R8 ;  /* 0x00000007ff097c19 */ /* 0x020fe20008011608 */
        /* <DEDUP_REMOVED lines=375> */
.L_x_1032:
[----:B------:R-:W-:Y:S01]  /*3a00*/  ULDC.64 UR10, c[0x0][0x5c8] ;  /* 0x00017200000a7ab9 */ /* 0x000fe20000000a00 */
[----:B------:R-:W-:Y:S01]  /*3a10*/  ULDC.64 UR8, c[0x0][0x5b0] ;  /* 0x00016c0000087ab9 */ /* 0x000fe20000000a00 */
[----:B------:R-:W-:Y:S01]  /*3a20*/  IADD3 R8, P1, R4, UR10, RZ ;  /* 0x0000000a04087c10 */ /* 0x000fe2000ff3e0ff */
[----:B------:R-:W-:Y:S01]  /*3a30*/  ULDC.U8 UR7, c[0x0][0x5e0] ;  /* 0x0001780000077ab9 */ /* 0x000fe20000000000 */
[----:B------:R-:W-:Y:S02]  /*3a40*/  IADD3 R6, P0, R2, UR8, RZ ;  /* 0x0000000802067c10 */ /* 0x000fe4000ff1e0ff */
[----:B-----5:R-:W-:Y:S01]  /*3a50*/  IADD3.X R9, RZ, UR11, RZ, P1, !PT ;  /* 0x0000000bff097c10 */ /* 0x020fe20008ffe4ff */
        /* <DEDUP_REMOVED lines=48> */
.L_x_1040:
[C-C-:B-----5:R-:W-:Y:S02]  /*3d60*/  IADD3 R0, R9.reuse, R7, R9.reuse ;  /* 0x0000000709007210 */ /* 0x160fe40007ffe009 */
        /* <DEDUP_REMOVED lines=12> */
.L_x_1039:
[----:B------:R-:W-:Y:S05]  /*3e30*/  BSYNC B4 ;  /* 0x0000000000047941 */ /* 0x000fea0003800000 */
.L_x_1038:
        /* <DEDUP_REMOVED lines=8> */
[----:B-----5:R-:W-:-:S04]  /*3ec0*/  @P1 IADD3 R0, R9, R7, R9 ;  /* 0x0000000709001210 */ /* 0x020fc80007ffe009 */
[----:B------:R-:W-:Y:S02]  /*3ed0*/  ISETP.NE.OR.EX P0, PT, R6, RZ, P0, P2 ;  /* 0x000000ff0600720c */ /* 0x000fe40000705720 */
[----:B------:R-:W-:-:S04]  /*3ee0*/  @P1 IADD3 R0, R9, R0, R9 ;  /* 0x0000000009001210 */ /* 0x000fc80007ffe009 */
[----:B------:R-:W-:-:S04]  /*3ef0*/  @P1 IADD3 R0, R9, R0, R9 ;  /* 0x0000000009001210 */ /* 0x000fc80007ffe009 */
[----:B------:R-:W-:-:S03]  /*3f00*/  @P1 IADD3 R7, R9, R0, R9 ;  /* 0x0000000009071210 */ /* 0x000fc60007ffe009 */
[----:B------:R-:W-:Y:S05]  /*3f10*/  @!P0 BRA `(.L_x_1036) ;  /* 0x00000000001c8947 */ /* 0x000fea0003800000 */
.L_x_1037:
[----:B------:R-:W-:Y:S02]  /*3f20*/  IADD3 R2, P0, R2, 0x4, RZ ;  /* 0x0000000402027810 */ /* 0x000fe40007f1e0ff */
[C-C-:B-----5:R-:W-:Y:S02]  /*3f30*/  IADD3 R0, R9.reuse, R7, R9.reuse ;  /* 0x0000000709007210 */ /* 0x160fe40007ffe009 */
[----:B------:R-:W-:Y:S02]  /*3f40*/  IADD3.X R6, RZ, R6, RZ, P0, !PT ;  /* 0x00000006ff067210 */ /* 0x000fe400007fe4ff */
[----:B------:R-:W-:Y:S02]  /*3f50*/  ISETP.NE.U32.AND P0, PT, R2, RZ, PT ;  /* 0x000000ff0200720c */ /* 0x000fe40003f05070 */
[----:B------:R-:W-:Y:S02]  /*3f60*/  IADD3 R7, R9, R0, R9 ;  /* 0x0000000009077210 */ /* 0x000fe40007ffe009 */
[----:B------:R-:W-:-:S13]  /*3f70*/  ISETP.NE.AND.EX P0, PT, R6, RZ, PT, P0 ;  /* 0x000000ff0600720c */ /* 0x000fda0003f05300 */
[----:B------:R-:W-:Y:S05]  /*3f80*/  @P0 BRA `(.L_x_1037) ;  /* 0xfffffffc00e40947 */ /* 0x000fea000383ffff */
.L_x_1036:
[----:B------:R-:W-:Y:S05]  /*3f90*/  BSYNC B3 ;  /* 0x0000000000037941 */ /* 0x000fea0003800000 */
.L_x_1035:
        /* <DEDUP_REMOVED lines=10> */
.L_x_1034:
[----:B------:R-:W-:Y:S05]  /*4040*/  BSYNC B2 ;  /* 0x0000000000027941 */ /* 0x000fea0003800000 */
.L_x_1033:
[----:B------:R0:W-:Y:S01]  /*4050*/  STG.E desc[UR4][R4.64], R7 ;  /* 0x0000000704007986 */ /* 0x0001e2000c101904 */
[----:B------:R-:W-:-:S04]  /*4060*/  IADD3 R3, R3, 0x80, RZ ;  /* 0x0000008003037810 */ /* 0x000fc80007ffe0ff */
        /* <DEDUP_REMOVED lines=405> */
.L_x_1042:
        /* <DEDUP_REMOVED lines=54> */
.L_x_1050:
        /* <DEDUP_REMOVED lines=13> */
.L_x_1049:
[----:B------:R-:W-:Y:S05]  /*5df0*/  BSYNC B4 ;  /* 0x0000000000047941 */ /* 0x000fea0003800000 */
.L_x_1048:
        /* <DEDUP_REMOVED lines=14> */
.L_x_1047:
[----:B------:R-:W-:Y:S02]  /*5ee0*/  IADD3 R2, P0, R2, 0x4, RZ ;  /* 0x0000000402027810 */ /* 0x000fe40007f1e0ff */
[C-C-:B-----5:R-:W-:Y:S02]  /*5ef0*/  IADD3 R0, R9.reuse, R7, R9.reuse ;  /* 0x0000000709007210 */ /* 0x160fe40007ffe009 */
[----:B------:R-:W-:Y:S02]  /*5f00*/  IADD3.X R6, RZ, R6, RZ, P0, !PT ;  /* 0x00000006ff067210 */ /* 0x000fe400007fe4ff */
[----:B------:R-:W-:Y:S02]  /*5f10*/  ISETP.NE.U32.AND P0, PT, R2, RZ, PT ;  /* 0x000000ff0200720c */ /* 0x000fe40003f05070 */
[----:B------:R-:W-:Y:S02]  /*5f20*/  IADD3 R7, R9, R0, R9 ;  /* 0x0000000009077210 */ /* 0x000fe40007ffe009 */
[----:B------:R-:W-:-:S13]  /*5f30*/  ISETP.NE.AND.EX P0, PT, R6, RZ, PT, P0 ;  /* 0x000000ff0600720c */ /* 0x000fda0003f05300 */
[----:B------:R-:W-:Y:S05]  /*5f40*/  @P0 BRA `(.L_x_1047) ;  /* 0xfffffffc00e40947 */ /* 0x000fea000383ffff */
.L_x_1046:
[----:B------:R-:W-:Y:S05]  /*5f50*/  BSYNC B3 ;  /* 0x0000000000037941 */ /* 0x000fea0003800000 */
.L_x_1045:
[----:B------:R-:W-:-:S04]  /*5f60*/  ISETP.NE.U32.AND P0, PT, R11, RZ, PT ;  /* 0x000000ff0b00720c */ /* 0x000fc80003f05070 */
[----:B------:R-:W-:-:S13]  /*5f70*/  ISETP.NE.AND.EX P0, PT, RZ, RZ, PT, P0 ;  /* 0x000000ffff00720c */ /* 0x000fda0003f05300 */
[----:B------:R-:W-:Y:S05]  /*5f80*/  @!P0 BRA `(.L_x_1044) ;  /* 0x00000000001c8947 */ /* 0x000fea0003800000 */
[----:B------:R-:W-:Y:S01]  /*5f90*/  ISETP.NE.U32.AND P0, PT, R11, 0x1, PT ;  /* 0x000000010b00780c */ /* 0x000fe20003f05070 */
[----:B-----5:R-:W-:-:S03]  /*5fa0*/  IMAD.IADD R7, R9, 0x1, R7 ;  /* 0x0000000109077824 */ /* 0x020fc600078e0207 */
[----:B------:R-:W-:-:S13]  /*5fb0*/  ISETP.NE.AND.EX P0, PT, RZ, RZ, PT, P0 ;  /* 0x000000ffff00720c */ /* 0x000fda0003f05300 */
[----:B------:R-:W-:-:S04]  /*5fc0*/  @P0 ISETP.NE.U32.AND P1, PT, R11, 0x2, PT ;  /* 0x000000020b00080c */ /* 0x000fc80003f25070 */
[----:B------:R-:W-:-:S04]  /*5fd0*/  @P0 ISETP.NE.AND.EX P1, PT, RZ, RZ, PT, P1 ;  /* 0x000000ffff00020c */ /* 0x000fc80003f25310 */
[----:B------:R-:W-:-:S04]  /*5fe0*/  @P0 SEL R0, R9, RZ, P1 ;  /* 0x000000ff09000207 */ /* 0x000fc80000800000 */
[----:B------:R-:W-:-:S07]  /*5ff0*/  @P0 IADD3 R7, R0, R7, R9 ;  /* 0x0000000700070210 */ /* 0x000fce0007ffe009 */
.L_x_1044:
[----:B------:R-:W-:Y:S05]  /*6000*/  BSYNC B2 ;  /* 0x0000000000027941 */ /* 0x000fea0003800000 */
.L_x_1043:
[----:B------:R1:W-:Y:S01]  /*6010*/  STG.E desc[UR4][R4.64], R7 ;  /* 0x0000000704007986 */ /* 0x0003e2000c101904 */
[----:B------:R-:W-:-:S07]  /*6020*/  IADD3 R3, R3, 0x80, RZ ;  /* 0x0000008003037810 */ /* 0x000fce0007ffe0ff */
.L_x_1031:
        /* <DEDUP_REMOVED lines=405> */
.L_x_1052:
[----:B------:R-:W-:Y:S01]  /*7980*/  ULDC.64 UR10, c[0x0][0x5c8] ;  /* 0x00017200000a7ab9 */ /* 0x000fe20000000a00 */
[----:B------:R-:W-:Y:S01]  /*7990*/  ULDC.64 UR8, c[0x0][0x5b0] ;  /* 0x00016c0000087ab9 */ /* 0x000fe20000000a00 */
[----:B------:R-:W-:Y:S01]  /*79a0*/  IADD3 R8, P1, R4, UR10, RZ ;  /* 0x0000000a04087c10 */ /* 0x000fe2000ff3e0ff */
[----:B------:R-:W-:Y:S01]  /*79b0*/  ULDC.U8 UR7, c[0x0][0x5e0] ;  /* 0x0001780000077ab9 */ /* 0x000fe20000000000 */
[----:B------:R-:W-:Y:S02]  /*79c0*/  IADD3 R6, P0, R2, UR8, RZ ;  /* 0x0000000802067c10 */ /* 0x000fe4000ff1e0ff */
[----:B-----5:R-:W-:Y:S01]  /*79d0*/  IADD3.X R9, RZ, UR11, RZ, P1, !PT ;  /* 0x0000000bff097c10 */ /* 0x020fe20008ffe4ff */
        /* <DEDUP_REMOVED lines=29> */
[----:B------:R-:W-:Y:S01]  /*7bb0*/  LOP3.LUT R11, R2, 0x3, RZ, 0xc0, !PT ;  /* 0x00000003020b7812 */ /* 0x000fe200078ec0ff */
[----:B------:R-:W-:Y:S01]  /*7bc0*/  IMAD.MOV.U32 R7, RZ, RZ, RZ ;  /* 0x000000ffff077224 */ /* 0x000fe200078e00ff */
        /* <DEDUP_REMOVED lines=17> */
.L_x_1060:
        /* <DEDUP_REMOVED lines=13> */
.L_x_1059:
[----:B------:R-:W-:Y:S05]  /*7db0*/  BSYNC B4 ;  /* 0x0000000000047941 */ /* 0x000fea0003800000 */
.L_x_1058:
        /* <DEDUP_REMOVED lines=14> */
.L_x_1057:
[----:B------:R-:W-:Y:S02]  /*7ea0*/  IADD3 R2, P0, R2, 0x4, RZ ;  /* 0x0000000402027810 */ /* 0x000fe40007f1e0ff */
[C-C-:B-----5:R-:W-:Y:S02]  /*7eb0*/  IADD3 R0, R9.reuse, R7, R9.reuse ;  /* 0x0000000709007210 */ /* 0x160fe40007ffe009 */
[----:B------:R-:W-:Y:S02]  /*7ec0*/  IADD3.X R6, RZ, R6, RZ, P0, !PT ;  /* 0x00000006ff067210 */ /* 0x000fe400007fe4ff */
[----:B------:R-:W-:Y:S02]  /*7ed0*/  ISETP.NE.U32.AND P0, PT, R2, RZ, PT ;  /* 0x000000ff0200720c */ /* 0x000fe40003f05070 */
[----:B------:R-:W-:Y:S02]  /*7ee0*/  IADD3 R7, R9, R0, R9 ;  /* 0x0000000009077210 */ /* 0x000fe40007ffe009 */
[----:B------:R-:W-:-:S13]  /*7ef0*/  ISETP.NE.AND.EX P0, PT, R6, RZ, PT, P0 ;  /* 0x000000ff0600720c */ /* 0x000fda0003f05300 */
[----:B------:R-:W-:Y:S05]  /*7f00*/  @P0 BRA `(.L_x_1057) ;  /* 0xfffffffc00e40947 */ /* 0x000fea000383ffff */
.L_x_1056:
[----:B------:R-:W-:Y:S05]  /*7f10*/  BSYNC B3 ;  /* 0x0000000000037941 */ /* 0x000fea0003800000 */
.L_x_1055:
        /* <DEDUP_REMOVED lines=10> */
.L_x_1054:
[----:B------:R-:W-:Y:S05]  /*7fc0*/  BSYNC B2 ;  /* 0x0000000000027941 */ /* 0x000fea0003800000 */
.L_x_1053:
[----:B------:R0:W-:Y:S01]  /*7fd0*/  STG.E desc[UR4][R4.64], R7 ;  /* 0x0000000704007986 */ /* 0x0001e2000c101904 */
[----:B------:R-:W-:-:S07]  /*7fe0*/  IADD3 R3, R3, 0x80, RZ ;  /* 0x0000008003037810 */ /* 0x000fce0007ffe0ff */
.L_x_1041:
        /* <DEDUP_REMOVED lines=405> */
.L_x_1062:
        /* <DEDUP_REMOVED lines=54> */
.L_x_1070:
        /* <DEDUP_REMOVED lines=13> */
.L_x_1069:
[----:B------:R-:W-:Y:S05]  /*9d70*/  BSYNC B4 ;  /* 0x0000000000047941 */ /* 0x000fea0003800000 */
.L_x_1068:
        /* <DEDUP_REMOVED lines=14> */
.L_x_1067:
[----:B------:R-:W-:Y:S02]  /*9e60*/  IADD3 R2, P0, R2, 0x4, RZ ;  /* 0x0000000402027810 */ /* 0x000fe40007f1e0ff */
[----:B-----5:R-:W-:-:S03]  /*9e70*/  IADD3 R0, R9, R7, R9 ;  /* 0x0000000709007210 */ /* 0x020fc60007ffe009 */
[----:B------:R-:W-:Y:S01]  /*9e80*/  IMAD.X R6, RZ, RZ, R6, P0 ;  /* 0x000000ffff067224 */ /* 0x000fe200000e0606 */
[----:B------:R-:W-:Y:S02]  /*9e90*/  ISETP.NE.U32.AND P0, PT, R2, RZ, PT ;  /* 0x000000ff0200720c */ /* 0x000fe40003f05070 */
[----:B------:R-:W-:Y:S02]  /*9ea0*/  IADD3 R7, R9, R0, R9 ;  /* 0x0000000009077210 */ /* 0x000fe40007ffe009 */
[----:B------:R-:W-:-:S13]  /*9eb0*/  ISETP.NE.AND.EX P0, PT, R6, RZ, PT, P0 ;  /* 0x000000ff0600720c */ /* 0x000fda0003f05300 */
[----:B------:R-:W-:Y:S05]  /*9ec0*/  @P0 BRA `(.L_x_1067) ;  /* 0xfffffffc00e40947 */ /* 0x000fea000383ffff */
.L_x_1066:
[----:B------:R-:W-:Y:S05]  /*9ed0*/  BSYNC B3 ;  /* 0x0000000000037941 */ /* 0x000fea0003800000 */
.L_x_1065:
        /* <DEDUP_REMOVED lines=10> */
.L_x_1064:
[----:B------:R-:W-:Y:S05]  /*9f80*/  BSYNC B2 ;  /* 0x0000000000027941 */ /* 0x000fea0003800000 */
.L_x_1063:
[----:B------:R2:W-:Y:S01]  /*9f90*/  STG.E desc[UR4][R4.64], R7 ;  /* 0x0000000704007986 */ /* 0x0005e2000c101904 */
[----:B------:R-:W-:-:S07]  /*9fa0*/  IADD3 R3, R3, 0x80, RZ ;  /* 0x0000008003037810 */ /* 0x000fce0007ffe0ff */
.L_x_1051:
        /* <DEDUP_REMOVED lines=406> */
.L_x_1072:
[----:B------:R-:W-:Y:S01]  /*b910*/  ULDC.64 UR10, c[0x0][0x5c8] ;  /* 0x00017200000a7ab9 */ /* 0x000fe20000000a00 */
[----:B------:R-:W-:Y:S01]  /*b920*/  ULDC.64 UR8, c[0x0][0x5b0] ;  /* 0x00016c0000087ab9 */ /* 0x000fe20000000a00 */
[----:B------:R-:W-:Y:S01]  /*b930*/  IADD3 R8, P1, R4, UR10, RZ ;  /* 0x0000000a04087c10 */ /* 0x000fe2000ff3e0ff */
[----:B------:R-:W-:Y:S01]  /*b940*/  ULDC.U8 UR7, c[0x0][0x5e0] ;  /* 0x0001780000077ab9 */ /* 0x000fe20000000000 */
[----:B------:R-:W-:-:S03]  /*b950*/  IADD3 R6, P0, R2, UR8, RZ ;  /* 0x0000000802067c10 */ /* 0x000fc6000ff1e0ff */
[----:B-----5:R-:W-:Y:S01]  /*b960*/  IMAD.X R9, RZ, RZ, UR11, P1 ;  /* 0x0000000bff097e24 */ /* 0x020fe200088e06ff */
        /* <DEDUP_REMOVED lines=48> */
.L_x_1080:
        /* <DEDUP_REMOVED lines=13> */
.L_x_1079:
[----:B------:R-:W-:Y:S05]  /*bd40*/  BSYNC B4 ;  /* 0x0000000000047941 */ /* 0x000fea0003800000 */
.L_x_1078:
        /* <DEDUP_REMOVED lines=14> */
.L_x_1077:
[----:B------:R-:W-:Y:S02]  /*be30*/  IADD3 R2, P0, R2, 0x4, RZ ;  /* 0x0000000402027810 */ /* 0x000fe40007f1e0ff */
[C-C-:B-----5:R-:W-:Y:S02]  /*be40*/  IADD3 R0, R9.reuse, R7, R9.reuse ;  /* 0x0000000709007210 */ /* 0x160fe40007ffe009 */
[----:B------:R-:W-:Y:S02]  /*be50*/  IADD3.X R6, RZ, R6, RZ, P0, !PT ;  /* 0x00000006ff067210 */ /* 0x000fe400007fe4ff */
[----:B------:R-:W-:Y:S02]  /*be60*/  ISETP.NE.U32.AND P0, PT, R2, RZ, PT ;  /* 0x000000ff0200720c */ /* 0x000fe40003f05070 */
[----:B------:R-:W-:Y:S02]  /*be70*/  IADD3 R7, R9, R0, R9 ;  /* 0x0000000009077210 */ /* 0x000fe40007ffe009 */
[----:B------:R-:W-:-:S13]  /*be80*/  ISETP.NE.AND.EX P0, PT, R6, RZ, PT, P0 ;  /* 0x000000ff0600720c */ /* 0x000fda0003f05300 */
[----:B------:R-:W-:Y:S05]  /*be90*/  @P0 BRA `(.L_x_1077) ;  /* 0xfffffffc00e40947 */ /* 0x000fea000383ffff */
.L_x_1076:
[----:B------:R-:W-:Y:S05]  /*bea0*/  BSYNC B3 ;  /* 0x0000000000037941 */ /* 0x000fea0003800000 */
.L_x_1075:
        /* <DEDUP_REMOVED lines=10> */
.L_x_1074:
[----:B------:R-:W-:Y:S05]  /*bf50*/  BSYNC B2 ;  /* 0x0000000000027941 */ /* 0x000fea0003800000 */
.L_x_1073:
[----:B------:R1:W-:Y:S01]  /*bf60*/  STG.E desc[UR4][R4.64], R7 ;  /* 0x0000000704007986 */ /* 0x0003e2000c101904 */
[----:B------:R-:W-:-:S07]  /*bf70*/  VIADD R3, R3, 0x80 ;  /* 0x0000008003037836 */ /* 0x000fce0000000000 */
.L_x_1061:
[----:B------:R-:W-:-:S13]  /*bf80*/  ISETP.GE.AND P0, PT, R3, UR6, PT ;  /* 0x0000000603007c0c */ /* 0x000fda000bf06270 */
[----:B------:R-:W-:Y:S05]  /*bf90*/  @P0 BREAK B0 ;  /* 0x0000000000000942 */ /* 0x000fea0003800000 */
[----:B------:R-:W-:Y:S05]  /*bfa0*/  @P0 BRA `(.L_x_1071) ;  /* 0x0000001c00ec0947 */ /* 0x000fea0003800000 */
[----:B------:R-:W-:Y:S05]  /*bfb0*/  BSYNC B0 ;  /* 0x0000000000007941 */ /* 0x000fea0003800000 */
.L_x_1030:
        /* <DEDUP_REMOVED lines=403> */
.L_x_1081:
        /* <DEDUP_REMOVED lines=54> */
.L_x_1089:
        /* <DEDUP_REMOVED lines=13> */
.L_x_1088:
[----:B------:R-:W-:Y:S05]  /*dd20*/  BSYNC B4 ;  /* 0x0000000000047941 */ /* 0x000fea0003800000 */
.L_x_1087:
        /* <DEDUP_REMOVED lines=14> */
.L_x_1086:
[----:B------:R-:W-:Y:S02]  /*de10*/  IADD3 R2, P0, R2, 0x4, RZ ;  /* 0x0000000402027810 */ /* 0x000fe40007f1e0ff */
[C-C-:B-----5:R-:W-:Y:S02]  /*de20*/  IADD3 R0, R9.reuse, R7, R9.reuse ;  /* 0x0000000709007210 */ /* 0x160fe40007ffe009 */
[----:B------:R-:W-:Y:S02]  /*de30*/  IADD3.X R6, RZ, R6, RZ, P0, !PT ;  /* 0x00000006ff067210 */ /* 0x000fe400007fe4ff */
[----:B------:R-:W-:Y:S02]  /*de40*/  ISETP.NE.U32.AND P0, PT, R2, RZ, PT ;  /* 0x000000ff0200720c */ /* 0x000fe40003f05070 */
[----:B------:R-:W-:Y:S02]  /*de50*/  IADD3 R7, R9, R0, R9 ;  /* 0x0000000009077210 */ /* 0x000fe40007ffe009 */
[----:B------:R-:W-:-:S13]  /*de60*/  ISETP.NE.AND.EX P0, PT, R6, RZ, PT, P0 ;  /* 0x000000ff0600720c */ /* 0x000fda0003f05300 */
[----:B------:R-:W-:Y:S05]  /*de70*/  @P0 BRA `(.L_x_1086) ;  /* 0xfffffffc00e40947 */ /* 0x000fea000383ffff */
.L_x_1085:
[----:B------:R-:W-:Y:S05]  /*de80*/  BSYNC B3 ;  /* 0x0000000000037941 */ /* 0x000fea0003800000 */
.L_x_1084:
        /* <DEDUP_REMOVED lines=10> */
.L_x_1083:
[----:B------:R-:W-:Y:S05]  /*df30*/  BSYNC B2 ;  /* 0x0000000000027941 */ /* 0x000fea0003800000 */
.L_x_1082:
[----:B------:R3:W-:Y:S01]  /*df40*/  STG.E desc[UR4][R4.64], R7 ;  /* 0x0000000704007986 */ /* 0x0007e2000c101904 */
[----:B------:R-:W-:-:S07]  /*df50*/  IADD3 R3, R3, 0x80, RZ ;  /* 0x0000008003037810 */ /* 0x000fce0007ffe0ff */
.L_x_1071:
[----:B------:R-:W-:Y:S05]  /*df60*/  BSYNC B1 ;  /* 0x0000000000017941 */ /* 0x000fea0003800000 */
.L_x_1029:
        /* <DEDUP_REMOVED lines=406> */
.L_x_1090:
        /* <DEDUP_REMOVED lines=16> */
[----:B-----5:R-:W-:Y:S02]  /*f9d0*/  IADD3 R9, P1, R0, UR6, RZ ;  /* 0x0000000600097c10 */ /* 0x020fe4000ff3e0ff */
        /* <DEDUP_REMOVED lines=9> */
[----:B------:R-:W-:-:S02]  /*fa70*/  LEA R4, P2, R6, R9, 0x2 ;  /* 0x0000000906047211 */ /* 0x000fc400078410ff */
[----:B------:R-:W-:Y:S02]  /*fa80*/  IADD3 R2, P1, R5, UR6, RZ ;  /* 0x0000000605027c10 */ /* 0x000fe4000ff3e0ff */
[----:B------:R-:W-:Y:S02]  /*fa90*/  LEA.HI.X R5, R6, R0, R3, 0x2, P2 ;  /* 0x0000000006057211 */ /* 0x000fe400010f1403 */
[----:B------:R-:W-:Y:S02]  /*faa0*/  IADD3.X R3, RZ, UR7, RZ, P1, !PT ;  /* 0x00000007ff037c10 */ /* 0x000fe40008ffe4ff */
[----:B------:R-:W-:-:S03]  /*fab0*/  MOV R7, RZ ;  /* 0x000000ff00077202 */ /* 0x000fc60000000f00 */
[----:B------:R-:W-:Y:S05]  /*fac0*/  @!P0 BRA `(.L_x_1092) ;  /* 0x0000000400108947 */ /* 0x000fea0003800000 */
        /* <DEDUP_REMOVED lines=22> */
.L_x_1098:
[C-C-:B-----5:R-:W-:Y:S02]  /*fc30*/  IADD3 R0, R9.reuse, R7, R9.reuse ;  /* 0x0000000709007210 */ /* 0x160fe40007ffe009 */
[----:B------:R-:W-:Y:S02]  /*fc40*/  IADD3 R4, P1, R4, 0x10, RZ ;  /* 0x0000001004047810 */ /* 0x000fe40007f3e0ff */
[C-C-:B------:R-:W-:Y:S02]  /*fc50*/  IADD3 R0, R9.reuse, R0, R9.reuse ;  /* 0x0000000009007210 */ /* 0x140fe40007ffe009 */
[----:B------:R-:W-:Y:S02]  /*fc60*/  IADD3.X R5, RZ, R5, RZ, P1, !PT ;  /* 0x00000005ff057210 */ /* 0x000fe40000ffe4ff */
[----:B------:R-:W-:Y:S02]  /*fc70*/  IADD3 R0, R9, R0, R9 ;  /* 0x0000000009007210 */ /* 0x000fe40007ffe009 */
[----:B------:R-:W-:-:S02]  /*fc80*/  ISETP.GE.U32.AND P1, PT, R4, -0xc, PT ;  /* 0xfffffff40400780c */ /* 0x000fc40003f26070 */
[--C-:B------:R-:W-:Y:S02]  /*fc90*/  IADD3 R0, R9, R0, R9.reuse ;  /* 0x0000000009007210 */ /* 0x100fe40007ffe009 */
[----:B------:R-:W-:Y:S02]  /*fca0*/  ISETP.GE.AND.EX P1, PT, R5, -0x1, PT, P1 ;  /* 0xffffffff0500780c */ /* 0x000fe40003f26310 */
[----:B------:R-:W-:-:S04]  /*fcb0*/  IADD3 R0, R9, R0, R9 ;  /* 0x0000000009007210 */ /* 0x000fc80007ffe009 */
[----:B------:R-:W-:-:S04]  /*fcc0*/  IADD3 R0, R9, R0, R9 ;  /* 0x0000000009007210 */ /* 0x000fc80007ffe009 */
[----:B------:R-:W-:-:S04]  /*fcd0*/  IADD3 R0, R9, R0, R9 ;  /* 0x0000000009007210 */ /* 0x000fc80007ffe009 */
[----:B------:R-:W-:Y:S01]  /*fce0*/  IADD3 R7, R9, R0, R9 ;  /* 0x0000000009077210 */ /* 0x000fe20007ffe009 */
[----:B------:R-:W-:Y:S06]  /*fcf0*/  @!P1 BRA `(.L_x_1098) ;  /* 0xfffffffc00cc9947 */ /* 0x000fec000383ffff */
.L_x_1097:
[----:B------:R-:W-:Y:S05]  /*fd00*/  BSYNC B3 ;  /* 0x0000000000037941 */ /* 0x000fea0003800000 */
.L_x_1096:
        /* <DEDUP_REMOVED lines=14> */
.L_x_1095:
[----:B------:R-:W-:Y:S02]  /*fdf0*/  IADD3 R4, P0, R4, 0x4, RZ ;  /* 0x0000000404047810 */ /* 0x000fe40007f1e0ff */
[C-C-:B-----5:R-:W-:Y:S02]  /*fe00*/  IADD3 R0, R9.reuse, R7, R9.reuse ;  /* 0x0000000709007210 */ /* 0x160fe40007ffe009 */
[----:B------:R-:W-:Y:S02]  /*fe10*/  IADD3.X R5, RZ, R5, RZ, P0, !PT ;  /* 0x00000005ff057210 */ /* 0x000fe400007fe4ff */
[----:B------:R-:W-:Y:S02]  /*fe20*/  ISETP.NE.U32.AND P0, PT, R4, RZ, PT ;  /* 0x000000ff0400720c */ /* 0x000fe40003f05070 */
[----:B------:R-:W-:Y:S02]  /*fe30*/  IADD3 R7, R9, R0, R9 ;  /* 0x0000000009077210 */ /* 0x000fe40007ffe009 */
[----:B------:R-:W-:-:S13]  /*fe40*/  ISETP.NE.AND.EX P0, PT, R5, RZ, PT, P0 ;  /* 0x000000ff0500720c */ /* 0x000fda0003f05300 */
[----:B------:R-:W-:Y:S05]  /*fe50*/  @P0 BRA `(.L_x_1095) ;  /* 0xfffffffc00e40947 */ /* 0x000fea000383ffff */
.L_x_1094:
[----:B------:R-:W-:Y:S05]  /*fe60*/  BSYNC B2 ;  /* 0x0000000000027941 */ /* 0x000fea0003800000 */
.L_x_1093:
        /* <DEDUP_REMOVED lines=10> */
.L_x_1092:
[----:B------:R-:W-:Y:S05]  /*ff10*/  BSYNC B1 ;  /* 0x0000000000017941 */ /* 0x000fea0003800000 */
.L_x_1091:
[----:B------:R-:W-:Y:S01]  /*ff20*/  STG.E desc[UR4][R2.64], R7 ;  /* 0x0000000702007986 */ /* 0x000fe2000c101904 */
[----:B------:R-:W-:Y:S05]  /*ff30*/  EXIT ;  /* 0x000000000000794d */ /* 0x000fea0003800000 */
.L_x_1099:
        /* <DEDUP_REMOVED lines=12> */
.L_x_18535:


//--------------------- .text._ZN2at6native73_GLOBAL__N__c8866d80_35_SparseBinaryOpIntersectionKernel_cu_9e10b42f_311112apply_kernelILi128ELi8EZNS1_29binary_op_intersection_kernelINS1_9LhsProjOpEalEEvRNS_14TensorIteratorEllRKNS_6TensorEbEUliE_EEviT1_ --------------------------
	.section	.text._ZN2at6native73_GLOBAL__N__c8866d80_35_SparseBinaryOpIntersectionKernel_cu_9e10b42f_311112apply_kernelILi128ELi8EZNS1_29binary_op_intersection_kernelINS1_9LhsProjOpEalEEvRNS_14TensorIteratorEllRKNS_6TensorEbEUliE_EEviT1_,"ax",@progbits
	.align	128
.text._ZN2at6native73_GLOBAL__N__c8866d80_35_SparseBinaryOpIntersectionKernel_cu_9e10b42f_311112apply_kernelILi128ELi8EZNS1_29binary_op_intersection_kernelINS1_9LhsProjOpEalEEvRNS_14TensorIteratorEllRKNS_6TensorEbEUliE_EEviT1_:
        .type           _ZN2at6native73_GLOBAL__N__c8866d80_35_SparseBinaryOpIntersectionKernel_cu_9e10b42f_311112apply_kernelILi128ELi8EZNS1_29binary_op_intersection_kernelINS1_9LhsProjOpEalEEvRNS_14TensorIteratorEllRKNS_6TensorEbEUliE_EEviT1_,@function
        .size           _ZN2at6native73_GLOBAL__N__c8866d80_35_SparseBinaryOpIntersectionKernel_cu_9e10b42f_311112apply_kernelILi128ELi8EZNS1_29binary_op_intersection_kernelINS1_9LhsProjOpEalEEvRNS_14TensorIteratorEllRKNS_6TensorEbEUliE_EEviT1_,(.L_x_18536 - _ZN2at6native73_GLOBAL__N__c8866d80_35_SparseBinaryOpIntersectionKernel_cu_9e10b42f_311112apply_kernelILi128ELi8EZNS1_29binary_op_intersection_kernelINS1_9LhsProjOpEalEEvRNS_14TensorIteratorEllRKNS_6TensorEbEUliE_EEviT1_)
        .other          _ZN2at6native73_GLOBAL__N__c8866d80_35_SparseBinaryOpIntersectionKernel_cu_9e10b42f_311112apply_kernelILi128ELi8EZNS1_29binary_op_intersection_kernelINS1_9LhsProjOpEalEEvRNS_14TensorIteratorEllRKNS_6TensorEbEUliE_EEviT1_,@"STO_CUDA_ENTRY STV_DEFAULT"
_ZN2at6native73_GLOBAL__N__c8866d80_35_SparseBinaryOpIntersectionKernel_cu_9e10b42f_311112apply_kernelILi128ELi8EZNS1_29binary_op_intersection_kernelINS1_9LhsProjOpEalEEvRNS_14TensorIteratorEllRKNS_6TensorEbEUliE_EEviT1_:
        /* <DEDUP_REMOVED lines=417> */
.L_x_1102:
        /* <DEDUP_REMOVED lines=8> */
[----:B------:R-:W-:Y:S01]  /*1a90*/  MOV R10, R0 ;  /* 0x00000000000a7202 */ /* 0x000fe20000000f00 */
[----:B------:R-:W-:Y:S02]  /*1aa0*/  ULDC.64 UR10, c[0x0][0x5a8] ;  /* 0x00016a00000a7ab9 */ /* 0x000fe40000000a00 */
[----:B------:R-:W2:Y:S04]  /*1ab0*/  LDG.E.64.CONSTANT R8, desc[UR4][R8.64] ;  /* 0x0000000408087981 */ /* 0x000ea8000c1e9b00 */
[----:B------:R-:W3:Y:S01]  /*1ac0*/  LDG.E.64.CONSTANT R6, desc[UR4][R6.64] ;  /* 0x0000000406067981 */ /* 0x000ee2000c1e9b00 */
[----:B------:R-:W-:Y:S01]  /*1ad0*/  ISETP.NE.AND P0, PT, RZ, UR7, PT ;  /* 0x00000007ff007c0c */ /* 0x000fe2000bf05270 */
[----:B------:R-:W-:Y:S01]  /*1ae0*/  BSSY B1, `(.L_x_1103) ;  /* 0x0000057000017945 */ /* 0x000fe20003800000 */
[----:B------:R-:W-:-:S02]  /*1af0*/  MOV R11, RZ ;  /* 0x000000ff000b7202 */ /* 0x000fc40000000f00 */
[----:B--2---:R-:W-:-:S04]  /*1b00*/  ISETP.GT.U32.AND P1, PT, R8, RZ, PT ;  /* 0x000000ff0800720c */ /* 0x004fc80003f24070 */
[----:B------:R-:W-:Y:S01]  /*1b10*/  ISETP.GT.AND.EX P0, PT, R9, RZ, !P0, P1 ;  /* 0x000000ff0900720c */ /* 0x000fe20004704310 */
[----:B---3--:R-:W-:Y:S02]  /*1b20*/  IMAD R13, R7, UR8, RZ ;  /* 0x00000008070d7c24 */ /* 0x008fe4000f8e02ff */
[----:B------:R-:W-:Y:S01]  /*1b30*/  IMAD.WIDE.U32 R10, R6, UR8, R10 ;  /* 0x00000008060a7c25 */ /* 0x000fe2000f8e000a */
[----:B------:R-:W-:Y:S02]  /*1b40*/  SEL R2, R8, 0x1, !P0 ;  /* 0x0000000108027807 */ /* 0x000fe40004000000 */
[----:B------:R-:W-:Y:S01]  /*1b50*/  SEL R8, R9, RZ, !P0 ;  /* 0x000000ff09087207 */ /* 0x000fe20004000000 */
[----:B------:R-:W-:Y:S01]  /*1b60*/  IMAD R13, R6, UR9, R13 ;  /* 0x00000009060d7c24 */ /* 0x000fe2000f8e020d */
[----:B------:R-:W-:Y:S01]  /*1b70*/  ISETP.GE.U32.AND P0, PT, R2, 0x1, PT ;  /* 0x000000010200780c */ /* 0x000fe20003f06070 */
[----:B------:R-:W-:Y:S01]  /*1b80*/  ULDC.64 UR8, c[0x0][0x5a0] ;  /* 0x0001680000087ab9 */ /* 0x000fe20000000a00 */
[----:B------:R-:W-:Y:S01]  /*1b90*/  IADD3 R6, P2, R10, UR10, RZ ;  /* 0x0000000a0a067c10 */ /* 0x000fe2000ff5e0ff */
[----:B------:R-:W-:Y:S01]  /*1ba0*/  IMAD.MOV.U32 R9, RZ, RZ, RZ ;  /* 0x000000ffff097224 */ /* 0x000fe200078e00ff */
[----:B------:R-:W-:-:S02]  /*1bb0*/  ISETP.GE.AND.EX P0, PT, R8, RZ, PT, P0 ;  /* 0x000000ff0800720c */ /* 0x000fc40003f06300 */
[----:B------:R-:W-:Y:S02]  /*1bc0*/  IADD3 R4, P1, R5, UR8, RZ ;  /* 0x0000000805047c10 */ /* 0x000fe4000ff3e0ff */
[----:B------:R-:W-:Y:S02]  /*1bd0*/  IADD3.X R7, R11, UR11, R13, P2, !PT ;  /* 0x0000000b0b077c10 */ /* 0x000fe400097fe40d */
[----:B------:R-:W-:-:S07]  /*1be0*/  IADD3.X R5, RZ, UR9, RZ, P1, !PT ;  /* 0x00000009ff057c10 */ /* 0x000fce0008ffe4ff */
        /* <DEDUP_REMOVED lines=24> */
.L_x_1110:
        /* <DEDUP_REMOVED lines=13> */
.L_x_1109:
[----:B------:R-:W-:Y:S05]  /*1e40*/  BSYNC B3 ;  /* 0x0000000000037941 */ /* 0x000fea0003800000 */
.L_x_1108:
        /* <DEDUP_REMOVED lines=14> */
.L_x_1107:
[----:B------:R-:W-:Y:S02]  /*1f30*/  IADD3 R2, P0, R2, 0x4, RZ ;  /* 0x0000000402027810 */ /* 0x000fe40007f1e0ff */
[C-C-:B------:R-:W-:Y:S02]  /*1f40*/  IADD3 R0, R11.reuse, R9, R11.reuse ;  /* 0x000000090b007210 */ /* 0x140fe40007ffe00b */
[----:B------:R-:W-:Y:S02]  /*1f50*/  IADD3.X R6, RZ, R6, RZ, P0, !PT ;  /* 0x00000006ff067210 */ /* 0x000fe400007fe4ff */
[----:B------:R-:W-:Y:S02]  /*1f60*/  ISETP.NE.U32.AND P0, PT, R2, RZ, PT ;  /* 0x000000ff0200720c */ /* 0x000fe40003f05070 */
[----:B------:R-:W-:Y:S02]  /*1f70*/  IADD3 R9, R11, R0, R11 ;  /* 0x000000000b097210 */ /* 0x000fe40007ffe00b */
[----:B------:R-:W-:-:S13]  /*1f80*/  ISETP.NE.AND.EX P0, PT, R6, RZ, PT, P0 ;  /* 0x000000ff0600720c */ /* 0x000fda0003f05300 */
[----:B------:R-:W-:Y:S05]  /*1f90*/  @P0 BRA `(.L_x_1107) ;  /* 0xfffffffc00e40947 */ /* 0x000fea000383ffff */
.L_x_1106:
[----:B------:R-:W-:Y:S05]  /*1fa0*/  BSYNC B2 ;  /* 0x0000000000027941 */ /* 0x000fea0003800000 */
.L_x_1105:
        /* <DEDUP_REMOVED lines=10> */
.L_x_1104:
[----:B------:R-:W-:Y:S05]  /*2050*/  BSYNC B1 ;  /* 0x0000000000017941 */ /* 0x000fea0003800000 */
.L_x_1103:
[----:B------:R0:W-:Y:S01]  /*2060*/  STG.E.U8 desc[UR4][R4.64], R9 ;  /* 0x0000000904007986 */ /* 0x0001e2000c101104 */
[----:B------:R-:W-:-:S07]  /*2070*/  VIADD R3, R3, 0x80 ;  /* 0x0000008003037836 */ /* 0x000fce0000000000 */
.L_x_1101:
[----:B------:R-:W-:Y:S05]  /*2080*/  BSYNC B0 ;  /* 0x0000000000007941 */ /* 0x000fea0003800000 */
.L_x_1100:
        /* <DEDUP_REMOVED lines=407> */
.L_x_1114:
[----:B------:R-:W-:Y:S01]  /*3a00*/  ULDC.64 UR10, c[0x0][0x5c8] ;  /* 0x00017200000a7ab9 */ /* 0x000fe20000000a00 */
[----:B------:R-:W-:Y:S01]  /*3a10*/  ULDC.64 UR8, c[0x0][0x5b0] ;  /* 0x00016c0000087ab9 */ /* 0x000fe20000000a00 */
[----:B------:R-:W-:Y:S01]  /*3a20*/  IADD3 R8, P1, R4, UR10, RZ ;  /* 0x0000000a04087c10 */ /* 0x000fe2000ff3e0ff */
[----:B------:R-:W-:Y:S01]  /*3a30*/  ULDC.U8 UR7, c[0x0][0x5e0] ;  /* 0x0001780000077ab9 */ /* 0x000fe20000000000 */
[----:B------:R-:W-:Y:S02]  /*3a40*/  IADD3 R6, P0, R2, UR8, RZ ;  /* 0x0000000802067c10 */ /* 0x000fe4000ff1e0ff */
[----:B------:R-:W-:Y:S01]  /*3a50*/  IADD3.X R9, RZ, UR11, RZ, P1, !PT ;  /* 0x0000000bff097c10 */ /* 0x000fe20008ffe4ff */
[----:B------:R-:W-:Y:S01]  /*3a60*/  IMAD.MOV.U32 R10, RZ, RZ, R0 ;  /* 0x000000ffff0a7224 */ /* 0x000fe200078e0000 */
[----:B------:R-:W-:Y:S01]  /*3a70*/  IADD3.X R7, RZ, UR9, RZ, P0, !PT ;  /* 0x00000009ff077c10 */ /* 0x000fe200087fe4ff */
[----:B------:R-:W-:Y:S01]  /*3a80*/  ULDC.64 UR8, c[0x0][0x5d0] ;  /* 0x0001740000087ab9 */ /* 0x000fe20000000a00 */
[----:B------:R-:W-:Y:S01]  /*3a90*/  MOV R11, RZ ;  /* 0x000000ff000b7202 */ /* 0x000fe20000000f00 */
[----:B------:R-:W-:Y:S01]  /*3aa0*/  ULDC.64 UR10, c[0x0][0x5a8] ;  /* 0x00016a00000a7ab9 */ /* 0x000fe20000000a00 */
[----:B------:R-:W2:Y:S04]  /*3ab0*/  LDG.E.64.CONSTANT R8, desc[UR4][R8.64] ;  /* 0x0000000408087981 */ /* 0x000ea8000c1e9b00 */
[----:B------:R-:W3:Y:S01]  /*3ac0*/  LDG.E.64.CONSTANT R6, desc[UR4][R6.64] ;  /* 0x0000000406067981 */ /* 0x000ee2000c1e9b00 */
[----:B------:R-:W-:Y:S01]  /*3ad0*/  ISETP.NE.AND P1, PT, RZ, UR7, PT ;  /* 0x00000007ff007c0c */ /* 0x000fe2000bf25270 */
[----:B------:R-:W-:Y:S01]  /*3ae0*/  BSSY B2, `(.L_x_1115) ;  /* 0x0000056000027945 */ /* 0x000fe20003800000 */
        /* <DEDUP_REMOVED lines=13> */
[----:B------:R-:W-:Y:S02]  /*3bc0*/  IADD3.X R5, RZ, UR9, RZ, P1, !PT ;  /* 0x00000009ff057c10 */ /* 0x000fe40008ffe4ff */
[----:B------:R-:W-:-:S05]  /*3bd0*/  MOV R9, RZ ;  /* 0x000000ff00097202 */ /* 0x000fca0000000f00 */
[----:B------:R-:W-:Y:S05]  /*3be0*/  @!P0 BRA `(.L_x_1116) ;  /* 0x0000000400148947 */ /* 0x000fea0003800000 */
        /* <DEDUP_REMOVED lines=23> */
.L_x_1122:
        /* <DEDUP_REMOVED lines=13> */
.L_x_1121:
[----:B------:R-:W-:Y:S05]  /*3e30*/  BSYNC B4 ;  /* 0x0000000000047941 */ /* 0x000fea0003800000 */
.L_x_1120:
        /* <DEDUP_REMOVED lines=14> */
.L_x_1119:
[----:B------:R-:W-:Y:S02]  /*3f20*/  IADD3 R2, P0, R2, 0x4, RZ ;  /* 0x0000000402027810 */ /* 0x000fe40007f1e0ff */
[C-C-:B------:R-:W-:Y:S02]  /*3f30*/  IADD3 R0, R11.reuse, R9, R11.reuse ;  /* 0x000000090b007210 */ /* 0x140fe40007ffe00b */
[----:B------:R-:W-:Y:S02]  /*3f40*/  IADD3.X R6, RZ, R6, RZ, P0, !PT ;  /* 0x00000006ff067210 */ /* 0x000fe400007fe4ff */
[----:B------:R-:W-:Y:S02]  /*3f50*/  ISETP.NE.U32.AND P0, PT, R2, RZ, PT ;  /* 0x000000ff0200720c */ /* 0x000fe40003f05070 */
[----:B------:R-:W-:Y:S02]  /*3f60*/  IADD3 R9, R11, R0, R11 ;  /* 0x000000000b097210 */ /* 0x000fe40007ffe00b */
[----:B------:R-:W-:-:S13]  /*3f70*/  ISETP.NE.AND.EX P0, PT, R6, RZ, PT, P0 ;  /* 0x000000ff0600720c */ /* 0x000fda0003f05300 */
[----:B------:R-:W-:Y:S05]  /*3f80*/  @P0 BRA `(.L_x_1119) ;  /* 0xfffffffc00e40947 */ /* 0x000fea000383ffff */
.L_x_1118:
[----:B------:R-:W-:Y:S05]  /*3f90*/  BSYNC B3 ;  /* 0x0000000000037941 */ /* 0x000fea0003800000 */
.L_x_1117:
        /* <DEDUP_REMOVED lines=10> */
.L_x_1116:
[----:B------:R-:W-:Y:S05]  /*4040*/  BSYNC B2 ;  /* 0x0000000000027941 */ /* 0x000fea0003800000 */
.L_x_1115:
[----:B------:R0:W-:Y:S01]  /*4050*/  STG.E.U8 desc[UR4][R4.64], R9 ;  /* 0x0000000904007986 */ /* 0x0001e2000c101104 */
        /* <DEDUP_REMOVED lines=406> */
.L_x_1124:
        /* <DEDUP_REMOVED lines=13> */
[----:B------:R-:W-:Y:S02]  /*5a90*/  MOV R10, R0 ;  /* 0x00000000000a7202 */ /* 0x000fe40000000f00 */
[----:B------:R-:W-:Y:S02]  /*5aa0*/  MOV R11, RZ ;  /* 0x000000ff000b7202 */ /* 0x000fe40000000f00 */
        /* <DEDUP_REMOVED lines=13> */
[----:B------:R-:W-:Y:S01]  /*5b80*/  MOV R9, RZ ;  /* 0x000000ff00097202 */ /* 0x000fe20000000f00 */
[----:B------:R-:W-:-:S06]  /*5b90*/  IMAD.X R5, RZ, RZ, UR9, P1 ;  /* 0x00000009ff057e24 */ /* 0x000fcc00088e06ff */
        /* <DEDUP_REMOVED lines=24> */
.L_x_1132:
        /* <DEDUP_REMOVED lines=13> */
.L_x_1131:
[----:B------:R-:W-:Y:S05]  /*5df0*/  BSYNC B4 ;  /* 0x0000000000047941 */ /* 0x000fea0003800000 */
.L_x_1130:
        /* <DEDUP_REMOVED lines=14> */
.L_x_1129:
[----:B------:R-:W-:Y:S02]  /*5ee0*/  IADD3 R2, P0, R2, 0x4, RZ ;  /* 0x0000000402027810 */ /* 0x000fe40007f1e0ff */
[C-C-:B------:R-:W-:Y:S02]  /*5ef0*/  IADD3 R0, R11.reuse, R9, R11.reuse ;  /* 0x000000090b007210 */ /* 0x140fe40007ffe00b */
[----:B------:R-:W-:Y:S02]  /*5f00*/  IADD3.X R6, RZ, R6, RZ, P0, !PT ;  /* 0x00000006ff067210 */ /* 0x000fe400007fe4ff */
[----:B------:R-:W-:Y:S02]  /*5f10*/  ISETP.NE.U32.AND P0, PT, R2, RZ, PT ;  /* 0x000000ff0200720c */ /* 0x000fe40003f05070 */
[----:B------:R-:W-:Y:S02]  /*5f20*/  IADD3 R9, R11, R0, R11 ;  /* 0x000000000b097210 */ /* 0x000fe40007ffe00b */
[----:B------:R-:W-:-:S13]  /*5f30*/  ISETP.NE.AND.EX P0, PT, R6, RZ, PT, P0 ;  /* 0x000000ff0600720c */ /* 0x000fda0003f05300 */
[----:B------:R-:W-:Y:S05]  /*5f40*/  @P0 BRA `(.L_x_1129) ;  /* 0xfffffffc00e40947 */ /* 0x000fea000383ffff */
.L_x_1128:
[----:B------:R-:W-:Y:S05]  /*5f50*/  BSYNC B3 ;  /* 0x0000000000037941 */ /* 0x000fea0003800000 */
.L_x_1127:
        /* <DEDUP_REMOVED lines=10> */
.L_x_1126:
[----:B------:R-:W-:Y:S05]  /*6000*/  BSYNC B2 ;  /* 0x0000000000027941 */ /* 0x000fea0003800000 */
.L_x_1125:
[----:B------:R1:W-:Y:S01]  /*6010*/  STG.E.U8 desc[UR4][R4.64], R9 ;  /* 0x0000000904007986 */ /* 0x0003e2000c101104 */
[----:B------:R-:W-:-:S07]  /*6020*/  IADD3 R3, R3, 0x80, RZ ;  /* 0x0000008003037810 */ /* 0x000fce0007ffe0ff */
.L_x_1113:
        /* <DEDUP_REMOVED lines=405> */
.L_x_1134:
        /* <DEDUP_REMOVED lines=12> */
[----:B------:R-:W-:Y:S01]  /*7a40*/  MOV R10, R0 ;  /* 0x00000000000a7202 */ /* 0x000fe20000000f00 */
        /* <DEDUP_REMOVED lines=41> */
.L_x_1142:
        /* <DEDUP_REMOVED lines=13> */
.L_x_1141:
[----:B------:R-:W-:Y:S05]  /*7db0*/  BSYNC B4 ;  /* 0x0000000000047941 */ /* 0x000fea0003800000 */
.L_x_1140:
        /* <DEDUP_REMOVED lines=14> */
.L_x_1139:
[----:B------:R-:W-:Y:S02]  /*7ea0*/  IADD3 R2, P0, R2, 0x4, RZ ;  /* 0x0000000402027810 */ /* 0x000fe40007f1e0ff */
[C-C-:B------:R-:W-:Y:S02]  /*7eb0*/  IADD3 R0, R11.reuse, R9, R11.reuse ;  /* 0x000000090b007210 */ /* 0x140fe40007ffe00b */
[----:B------:R-:W-:Y:S02]  /*7ec0*/  IADD3.X R6, RZ, R6, RZ, P0, !PT ;  /* 0x00000006ff067210 */ /* 0x000fe400007fe4ff */
[----:B------:R-:W-:Y:S02]  /*7ed0*/  ISETP.NE.U32.AND P0, PT, R2, RZ, PT ;  /* 0x000000ff0200720c */ /* 0x000fe40003f05070 */
[----:B------:R-:W-:Y:S02]  /*7ee0*/  IADD3 R9, R11, R0, R11 ;  /* 0x000000000b097210 */ /* 0x000fe40007ffe00b */
[----:B------:R-:W-:-:S13]  /*7ef0*/  ISETP.NE.AND.EX P0, PT, R6, RZ, PT, P0 ;  /* 0x000000ff0600720c */ /* 0x000fda0003f05300 */
[----:B------:R-:W-:Y:S05]  /*7f00*/  @P0 BRA `(.L_x_1139) ;  /* 0xfffffffc00e40947 */ /* 0x000fea000383ffff */
.L_x_1138:
[----:B------:R-:W-:Y:S05]  /*7f10*/  BSYNC B3 ;  /* 0x0000000000037941 */ /* 0x000fea0003800000 */
.L_x_1137:
        /* <DEDUP_REMOVED lines=10> */
.L_x_1136:
[----:B------:R-:W-:Y:S05]  /*7fc0*/  BSYNC B2 ;  /* 0x0000000000027941 */ /* 0x000fea0003800000 */
.L_x_1135:
[----:B------:R0:W-:Y:S01]  /*7fd0*/  STG.E.U8 desc[UR4][R4.64], R9 ;  /* 0x0000000904007986 */ /* 0x0001e2000c101104 */
[----:B------:R-:W-:-:S07]  /*7fe0*/  IADD3 R3, R3, 0x80, RZ ;  /* 0x0000008003037810 */ /* 0x000fce0007ffe0ff */
.L_x_1123:
        /* <DEDUP_REMOVED lines=405> */
.L_x_1144:
[----:B------:R-:W-:Y:S01]  /*9940*/  ULDC.64 UR10, c[0x0][0x5c8] ;  /* 0x00017200000a7ab9 */ /* 0x000fe20000000a00 */
[----:B------:R-:W-:Y:S01]  /*9950*/  ULDC.64 UR8, c[0x0][0x5b0] ;  /* 0x00016c0000087ab9 */ /* 0x000fe20000000a00 */
[----:B------:R-:W-:Y:S01]  /*9960*/  IADD3 R8, P1, R4, UR10, RZ ;  /* 0x0000000a04087c10 */ /* 0x000fe2000ff3e0ff */
[----:B------:R-:W-:Y:S01]  /*9970*/  ULDC.U8 UR7, c[0x0][0x5e0] ;  /* 0x0001780000077ab9 */ /* 0x000fe20000000000 */
[----:B------:R-:W-:Y:S02]  /*9980*/  IADD3 R6, P0, R2, UR8, RZ ;  /* 0x0000000802067c10 */ /* 0x000fe4000ff1e0ff */
[----:B------:R-:W-:Y:S01]  /*9990*/  IADD3.X R9, RZ, UR11, RZ, P1, !PT ;  /* 0x0000000bff097c10 */ /* 0x000fe20008ffe4ff */
[----:B------:R-:W-:Y:S01]  /*99a0*/  IMAD.MOV.U32 R11, RZ, RZ, RZ ;  /* 0x000000ffff0b7224 */ /* 0x000fe200078e00ff */
[----:B------:R-:W-:Y:S01]  /*99b0*/  IADD3.X R7, RZ, UR9, RZ, P0, !PT ;  /* 0x00000009ff077c10 */ /* 0x000fe200087fe4ff */
[----:B------:R-:W-:Y:S01]  /*99c0*/  ULDC.64 UR8, c[0x0][0x5d0] ;  /* 0x0001740000087ab9 */ /* 0x000fe20000000a00 */
[----:B------:R-:W-:Y:S01]  /*99d0*/  MOV R10, R0 ;  /* 0x00000000000a7202 */ /* 0x000fe20000000f00 */
        /* <DEDUP_REMOVED lines=44> */
.L_x_1152:
        /* <DEDUP_REMOVED lines=13> */
.L_x_1151:
[----:B------:R-:W-:Y:S05]  /*9d70*/  BSYNC B4 ;  /* 0x0000000000047941 */ /* 0x000fea0003800000 */
.L_x_1150:
        /* <DEDUP_REMOVED lines=14> */
.L_x_1149:
[----:B------:R-:W-:Y:S02]  /*9e60*/  IADD3 R2, P0, R2, 0x4, RZ ;  /* 0x0000000402027810 */ /* 0x000fe40007f1e0ff */
[----:B------:R-:W-:-:S03]  /*9e70*/  IADD3 R0, R11, R9, R11 ;  /* 0x000000090b007210 */ /* 0x000fc60007ffe00b */
[----:B------:R-:W-:Y:S01]  /*9e80*/  IMAD.X R6, RZ, RZ, R6, P0 ;  /* 0x000000ffff067224 */ /* 0x000fe200000e0606 */
[----:B------:R-:W-:Y:S02]  /*9e90*/  ISETP.NE.U32.AND P0, PT, R2, RZ, PT ;  /* 0x000000ff0200720c */ /* 0x000fe40003f05070 */
[----:B------:R-:W-:Y:S02]  /*9ea0*/  IADD3 R9, R11, R0, R11 ;  /* 0x000000000b097210 */ /* 0x000fe40007ffe00b */
[----:B------:R-:W-:-:S13]  /*9eb0*/  ISETP.NE.AND.EX P0, PT, R6, RZ, PT, P0 ;  /* 0x000000ff0600720c */ /* 0x000fda0003f05300 */
[----:B------:R-:W-:Y:S05]  /*9ec0*/  @P0 BRA `(.L_x_1149) ;  /* 0xfffffffc00e40947 */ /* 0x000fea000383ffff */
.L_x_1148:
[----:B------:R-:W-:Y:S05]  /*9ed0*/  BSYNC B3 ;  /* 0x0000000000037941 */ /* 0x000fea0003800000 */
.L_x_1147:
        /* <DEDUP_REMOVED lines=10> */
.L_x_1146:
[----:B------:R-:W-:Y:S05]  /*9f80*/  BSYNC B2 ;  /* 0x0000000000027941 */ /* 0x000fea0003800000 */
.L_x_1145:
[----:B------:R2:W-:Y:S01]  /*9f90*/  STG.E.U8 desc[UR4][R4.64], R9 ;  /* 0x0000000904007986 */ /* 0x0005e2000c101104 */
[----:B------:R-:W-:-:S07]  /*9fa0*/  IADD3 R3, R3, 0x80, RZ ;  /* 0x0000008003037810 */ /* 0x000fce0007ffe0ff */
.L_x_1133:
        /* <DEDUP_REMOVED lines=406> */
.L_x_1154:
        /* <DEDUP_REMOVED lines=54> */
.L_x_1162:
        /* <DEDUP_REMOVED lines=13> */
.L_x_1161:
[----:B------:R-:W-:Y:S05]  /*bd40*/  BSYNC B4 ;  /* 0x0000000000047941 */ /* 0x000fea0003800000 */
.L_x_1160:
        /* <DEDUP_REMOVED lines=14> */
.L_x_1159:
[----:B------:R-:W-:Y:S02]  /*be30*/  IADD3 R2, P0, R2, 0x4, RZ ;  /* 0x0000000402027810 */ /* 0x000fe40007f1e0ff */
[C-C-:B------:R-:W-:Y:S02]  /*be40*/  IADD3 R0, R11.reuse, R9, R11.reuse ;  /* 0x000000090b007210 */ /* 0x140fe40007ffe00b */
[----:B------:R-:W-:Y:S02]  /*be50*/  IADD3.X R6, RZ, R6, RZ, P0, !PT ;  /* 0x00000006ff067210 */ /* 0x000fe400007fe4ff */
[----:B------:R-:W-:Y:S02]  /*be60*/  ISETP.NE.U32.AND P0, PT, R2, RZ, PT ;  /* 0x000000ff0200720c */ /* 0x000fe40003f05070 */
[----:B------:R-:W-:Y:S02]  /*be70*/  IADD3 R9, R11, R0, R11 ;  /* 0x000000000b097210 */ /* 0x000fe40007ffe00b */
[----:B------:R-:W-:-:S13]  /*be80*/  ISETP.NE.AND.EX P0, PT, R6, RZ, PT, P0 ;  /* 0x000000ff0600720c */ /* 0x000fda0003f05300 */
[----:B------:R-:W-:Y:S05]  /*be90*/  @P0 BRA `(.L_x_1159) ;  /* 0xfffffffc00e40947 */ /* 0x000fea000383ffff */
.L_x_1158:
[----:B------:R-:W-:Y:S05]  /*bea0*/  BSYNC B3 ;  /* 0x0000000000037941 */ /* 0x000fea0003800000 */
.L_x_1157:
        /* <DEDUP_REMOVED lines=10> */
.L_x_1156:
[----:B------:R-:W-:Y:S05]  /*bf50*/  BSYNC B2 ;  /* 0x0000000000027941 */ /* 0x000fea0003800000 */
.L_x_1155:
[----:B------:R1:W-:Y:S01]  /*bf60*/  STG.E.U8 desc[UR4][R4.64], R9 ;  /* 0x0000000904007986 */ /* 0x0003e2000c101104 */
[----:B------:R-:W-:-:S07]  /*bf70*/  VIADD R3, R3, 0x80 ;  /* 0x0000008003037836 */ /* 0x000fce0000000000 */
.L_x_1143:
[----:B------:R-:W-:-:S13]  /*bf80*/  ISETP.GE.AND P0, PT, R3, UR6, PT ;  /* 0x0000000603007c0c */ /* 0x000fda000bf06270 */
[----:B------:R-:W-:Y:S05]  /*bf90*/  @P0 BREAK B0 ;  /* 0x0000000000000942 */ /* 0x000fea0003800000 */
[----:B------:R-:W-:Y:S05]  /*bfa0*/  @P0 BRA `(.L_x_1153) ;  /* 0x0000001c00ec0947 */ /* 0x000fea0003800000 */
[----:B------:R-:W-:Y:S05]  /*bfb0*/  BSYNC B0 ;  /* 0x0000000000007941 */ /* 0x000fea0003800000 */
.L_x_1112:
        /* <DEDUP_REMOVED lines=403> */
.L_x_1163:
        /* <DEDUP_REMOVED lines=54> */
.L_x_1171:
        /* <DEDUP_REMOVED lines=13> */
.L_x_1170:
[----:B------:R-:W-:Y:S05]  /*dd20*/  BSYNC B4 ;  /* 0x0000000000047941 */ /* 0x000fea0003800000 */
.L_x_1169:
        /* <DEDUP_REMOVED lines=14> */
.L_x_1168:
[----:B------:R-:W-:Y:S02]  /*de10*/  IADD3 R2, P0, R2, 0x4, RZ ;  /* 0x0000000402027810 */ /* 0x000fe40007f1e0ff */
[C-C-:B------:R-:W-:Y:S02]  /*de20*/  IADD3 R0, R11.reuse, R9, R11.reuse ;  /* 0x000000090b007210 */ /* 0x140fe40007ffe00b */
[----:B------:R-:W-:Y:S02]  /*de30*/  IADD3.X R6, RZ, R6, RZ, P0, !PT ;  /* 0x00000006ff067210 */ /* 0x000fe400007fe4ff */
[----:B------:R-:W-:Y:S02]  /*de40*/  ISETP.NE.U32.AND P0, PT, R2, RZ, PT ;  /* 0x000000ff0200720c */ /* 0x000fe40003f05070 */
[----:B------:R-:W-:Y:S02]  /*de50*/  IADD3 R9, R11, R0, R11 ;  /* 0x000000000b097210 */ /* 0x000fe40007ffe00b */
[----:B------:R-:W-:-:S13]  /*de60*/  ISETP.NE.AND.EX P0, PT, R6, RZ, PT, P0 ;  /* 0x000000ff0600720c */ /* 0x000fda0003f05300 */
[----:B------:R-:W-:Y:S05]  /*de70*/  @P0 BRA `(.L_x_1168) ;  /* 0xfffffffc00e40947 */ /* 0x000fea000383ffff */
.L_x_1167:
[----:B------:R-:W-:Y:S05]  /*de80*/  BSYNC B3 ;  /* 0x0000000000037941 */ /* 0x000fea0003800000 */
.L_x_1166:
        /* <DEDUP_REMOVED lines=10> */
.L_x_1165:
[----:B------:R-:W-:Y:S05]  /*df30*/  BSYNC B2 ;  /* 0x0000000000027941 */ /* 0x000fea0003800000 */
.L_x_1164:
[----:B------:R3:W-:Y:S01]  /*df40*/  STG.E.U8 desc[UR4][R4.64], R9 ;  /* 0x0000000904007986 */ /* 0x0007e2000c101104 */
[----:B------:R-:W-:-:S07]  /*df50*/  IADD3 R3, R3, 0x80, RZ ;  /* 0x0000008003037810 */ /* 0x000fce0007ffe0ff */
.L_x_1153:
[----:B------:R-:W-:Y:S05]  /*df60*/  BSYNC B1 ;  /* 0x0000000000017941 */ /* 0x000fea0003800000 */
.L_x_1111:
        /* <DEDUP_REMOVED lines=406> */
.L_x_1172:
[----:B------:R-:W-:Y:S01]  /*f8d0*/  ULDC.64 UR8, c[0x0][0x5c8] ;  /* 0x0001720000087ab9 */ /* 0x000fe20000000a00 */
[----:B------:R-:W-:Y:S01]  /*f8e0*/  ULDC.64 UR6, c[0x0][0x5b0] ;  /* 0x00016c0000067ab9 */ /* 0x000fe20000000a00 */
[----:B------:R-:W-:Y:S02]  /*f8f0*/  IADD3 R6, P1, R4, UR8, RZ ;  /* 0x0000000804067c10 */ /* 0x000fe4000ff3e0ff */
[----:B------:R-:W-:Y:S01]  /*f900*/  IADD3 R2, P0, R2, UR6, RZ ;  /* 0x0000000602027c10 */ /* 0x000fe2000ff1e0ff */
[----:B------:R-:W-:Y:S01]  /*f910*/  ULDC.U8 UR6, c[0x0][0x5e0] ;  /* 0x0001780000067ab9 */ /* 0x000fe20000000000 */
[----:B------:R-:W-:Y:S01]  /*f920*/  IADD3.X R7, RZ, UR9, RZ, P1, !PT ;  /* 0x00000009ff077c10 */ /* 0x000fe20008ffe4ff */
[----:B------:R-:W-:Y:S01]  /*f930*/  IMAD.MOV.U32 R9, RZ, RZ, RZ ;  /* 0x000000ffff097224 */ /* 0x000fe200078e00ff */
[----:B------:R-:W-:Y:S01]  /*f940*/  IADD3.X R3, RZ, UR7, RZ, P0, !PT ;  /* 0x00000007ff037c10 */ /* 0x000fe200087fe4ff */
[----:B------:R-:W-:-:S03]  /*f950*/  ULDC.64 UR8, c[0x0][0x5a8] ;  /* 0x00016a0000087ab9 */ /* 0x000fc60000000a00 */
[----:B------:R-:W2:Y:S04]  /*f960*/  LDG.E.64.CONSTANT R6, desc[UR4][R6.64] ;  /* 0x0000000406067981 */ /* 0x000ea8000c1e9b00 */
[----:B------:R-:W3:Y:S01]  /*f970*/  LDG.E.64.CONSTANT R2, desc[UR4][R2.64] ;  /* 0x0000000402027981 */ /* 0x000ee2000c1e9b00 */
[----:B------:R-:W-:Y:S01]  /*f980*/  ISETP.NE.AND P1, PT, RZ, UR6, PT ;  /* 0x00000006ff007c0c */ /* 0x000fe2000bf25270 */
[----:B------:R-:W-:Y:S01]  /*f990*/  ULDC.64 UR6, c[0x0][0x5d0] ;  /* 0x0001740000067ab9 */ /* 0x000fe20000000a00 */
[----:B------:R-:W-:Y:S01]  /*f9a0*/  MOV R8, R0 ;  /* 0x0000000000087202 */ /* 0x000fe20000000f00 */
        /* <DEDUP_REMOVED lines=40> */
.L_x_1180:
[C-C-:B------:R-:W-:Y:S02]  /*fc30*/  IADD3 R0, R9.reuse, R7, R9.reuse ;  /* 0x0000000709007210 */ /* 0x140fe40007ffe009 */
        /* <DEDUP_REMOVED lines=12> */
.L_x_1179:
[----:B------:R-:W-:Y:S05]  /*fd00*/  BSYNC B3 ;  /* 0x0000000000037941 */ /* 0x000fea0003800000 */
.L_x_1178:
        /* <DEDUP_REMOVED lines=14> */
.L_x_1177:
[----:B------:R-:W-:Y:S02]  /*fdf0*/  IADD3 R4, P0, R4, 0x4, RZ ;  /* 0x0000000404047810 */ /* 0x000fe40007f1e0ff */
[C-C-:B------:R-:W-:Y:S02]  /*fe00*/  IADD3 R0, R9.reuse, R7, R9.reuse ;  /* 0x0000000709007210 */ /* 0x140fe40007ffe009 */
[----:B------:R-:W-:Y:S02]  /*fe10*/  IADD3.X R5, RZ, R5, RZ, P0, !PT ;  /* 0x00000005ff057210 */ /* 0x000fe400007fe4ff */
[----:B------:R-:W-:Y:S02]  /*fe20*/  ISETP.NE.U32.AND P0, PT, R4, RZ, PT ;  /* 0x000000ff0400720c */ /* 0x000fe40003f05070 */
[----:B------:R-:W-:Y:S02]  /*fe30*/  IADD3 R7, R9, R0, R9 ;  /* 0x0000000009077210 */ /* 0x000fe40007ffe009 */
[----:B------:R-:W-:-:S13]  /*fe40*/  ISETP.NE.AND.EX P0, PT, R5, RZ, PT, P0 ;  /* 0x000000ff0500720c */ /* 0x000fda0003f05300 */
[----:B------:R-:W-:Y:S05]  /*fe50*/  @P0 BRA `(.L_x_1177) ;  /* 0xfffffffc00e40947 */ /* 0x000fea000383ffff */
.L_x_1176:
[----:B------:R-:W-:Y:S05]  /*fe60*/  BSYNC B2 ;  /* 0x0000000000027941 */ /* 0x000fea0003800000 */
.L_x_1175:
        /* <DEDUP_REMOVED lines=10> */
.L_x_1174:
[----:B------:R-:W-:Y:S05]  /*ff10*/  BSYNC B1 ;  /* 0x0000000000017941 */ /* 0x000fea0003800000 */
.L_x_1173:
[----:B------:R-:W-:Y:S01]  /*ff20*/  STG.E.U8 desc[UR4][R2.64], R7 ;  /* 0x0000000702007986 */ /* 0x000fe2000c101104 */
[----:B------:R-:W-:Y:S05]  /*ff30*/  EXIT ;  /* 0x000000000000794d */ /* 0x000fea0003800000 */
.L_x_1181:
        /* <DEDUP_REMOVED lines=12> */
.L_x_18536:


//--------------------- .text._ZN2at6native73_GLOBAL__N__c8866d80_35_SparseBinaryOpIntersectionKernel_cu_9e10b42f_311112apply_kernelILi128ELi8EZNS1_29binary_op_intersection_kernelINS1_9LhsProjOpEhlEEvRNS_14TensorIteratorEllRKNS_6TensorEbEUliE_EEviT1_ --------------------------
	.section	.text._ZN2at6native73_GLOBAL__N__c8866d80_35_SparseBinaryOpIntersectionKernel_cu_9e10b42f_311112apply_kernelILi128ELi8EZNS1_29binary_op_intersection_kernelINS1_9LhsProjOpEhlEEvRNS_14TensorIteratorEllRKNS_6TensorEbEUliE_EEviT1_,"ax",@progbits
	.align	128
.text._ZN2at6native73_GLOBAL__N__c8866d80_35_SparseBinaryOpIntersectionKernel_cu_9e10b42f_311112apply_kernelILi128ELi8EZNS1_29binary_op_intersection_kernelINS1_9LhsProjOpEhlEEvRNS_14TensorIteratorEllRKNS_6TensorEbEUliE_EEviT1_:
        .type           _ZN2at6native73_GLOBAL__N__c8866d80_35_SparseBinaryOpIntersectionKernel_cu_9e10b42f_311112apply_kernelILi128ELi8EZNS1_29binary_op_intersection_kernelINS1_9LhsProjOpEhlEEvRNS_14TensorIteratorEllRKNS_6TensorEbEUliE_EEviT1_,@function
        .size           _ZN2at6native73_GLOBAL__N__c8866d80_35_SparseBinaryOpIntersectionKernel_cu_9e10b42f_311112apply_kernelILi128ELi8EZNS1_29binary_op_intersection_kernelINS1_9LhsProjOpEhlEEvRNS_14TensorIteratorEllRKNS_6TensorEbEUliE_EEviT1_,(.L_x_18537 - _ZN2at6native73_GLOBAL__N__c8866d80_35_SparseBinaryOpIntersectionKernel_cu_9e10b42f_311112apply_kernelILi128ELi8EZNS1_29binary_op_intersection_kernelINS1_9LhsProjOpEhlEEvRNS_14TensorIteratorEllRKNS_6TensorEbEUliE_EEviT1_)
        .other          _ZN2at6native73_GLOBAL__N__c8866d80_35_SparseBinaryOpIntersectionKernel_cu_9e10b42f_311112apply_kernelILi128ELi8EZNS1_29binary_op_intersection_kernelINS1_9LhsProjOpEhlEEvRNS_14TensorIteratorEllRKNS_6TensorEbEUliE_EEviT1_,@"STO_CUDA_ENTRY STV_DEFAULT"
_ZN2at6native73_GLOBAL__N__c8866d80_35_SparseBinaryOpIntersectionKernel_cu_9e10b42f_311112apply_kernelILi128ELi8EZNS1_29binary_op_intersection_kernelINS1_9LhsProjOpEhlEEvRNS_14TensorIteratorEllRKNS_6TensorEbEUliE_EEviT1_:
        /* <DEDUP_REMOVED lines=417> */
.L_x_1184:
        /* <DEDUP_REMOVED lines=39> */
[----:B--2---:R-:W-:-:S11]  /*1c80*/  LOP3.LUT R11, R6, 0xff, RZ, 0xc0, !PT ;  /* 0x000000ff060b7812 */ /* 0x004fd600078ec0ff */
        /* <DEDUP_REMOVED lines=14> */
.L_x_1192:
        /* <DEDUP_REMOVED lines=13> */
.L_x_1191:
[----:B------:R-:W-:Y:S05]  /*1e40*/  BSYNC B3 ;  /* 0x0000000000037941 */ /* 0x000fea0003800000 */
.L_x_1190:
        /* <DEDUP_REMOVED lines=14> */
.L_x_1189:
[----:B------:R-:W-:Y:S02]  /*1f30*/  IADD3 R2, P0, R2, 0x4, RZ ;  /* 0x0000000402027810 */ /* 0x000fe40007f1e0ff */
[C-C-:B------:R-:W-:Y:S02]  /*1f40*/  IADD3 R0, R11.reuse, R9, R11.reuse ;  /* 0x000000090b007210 */ /* 0x140fe40007ffe00b */
[----:B------:R-:W-:Y:S02]  /*1f50*/  IADD3.X R6, RZ, R6, RZ, P0, !PT ;  /* 0x00000006ff067210 */ /* 0x000fe400007fe4ff */
[----:B------:R-:W-:Y:S02]  /*1f60*/  ISETP.NE.U32.AND P0, PT, R2, RZ, PT ;  /* 0x000000ff0200720c */ /* 0x000fe40003f05070 */
[----:B------:R-:W-:Y:S02]  /*1f70*/  IADD3 R9, R11, R0, R11 ;  /* 0x000000000b097210 */ /* 0x000fe40007ffe00b */
[----:B------:R-:W-:-:S13]  /*1f80*/  ISETP.NE.AND.EX P0, PT, R6, RZ, PT, P0 ;  /* 0x000000ff0600720c */ /* 0x000fda0003f05300 */
[----:B------:R-:W-:Y:S05]  /*1f90*/  @P0 BRA `(.L_x_1189) ;  /* 0xfffffffc00e40947 */ /* 0x000fea000383ffff */
.L_x_1188:
[----:B------:R-:W-:Y:S05]  /*1fa0*/  BSYNC B2 ;  /* 0x0000000000027941 */ /* 0x000fea0003800000 */
.L_x_1187:
        /* <DEDUP_REMOVED lines=10> */
.L_x_1186:
[----:B------:R-:W-:Y:S05]  /*2050*/  BSYNC B1 ;  /* 0x0000000000017941 */ /* 0x000fea0003800000 */
.L_x_1185:
[----:B------:R0:W-:Y:S01]  /*2060*/  STG.E.U8 desc[UR4][R4.64], R9 ;  /* 0x0000000904007986 */ /* 0x0001e2000c101104 */
[----:B------:R-:W-:-:S07]  /*2070*/  VIADD R3, R3, 0x80 ;  /* 0x0000008003037836 */ /* 0x000fce0000000000 */
.L_x_1183:
[----:B------:R-:W-:Y:S05]  /*2080*/  BSYNC B0 ;  /* 0x0000000000007941 */ /* 0x000fea0003800000 */
.L_x_1182:
        /* <DEDUP_REMOVED lines=407> */
.L_x_1196:
        /* <DEDUP_REMOVED lines=39> */
[----:B--2---:R-:W-:-:S11]  /*3c70*/  LOP3.LUT R11, R6, 0xff, RZ, 0xc0, !PT ;  /* 0x000000ff060b7812 */ /* 0x004fd600078ec0ff */
        /* <DEDUP_REMOVED lines=14> */
.L_x_1204:
        /* <DEDUP_REMOVED lines=13> */
.L_x_1203:
[----:B------:R-:W-:Y:S05]  /*3e30*/  BSYNC B4 ;  /* 0x0000000000047941 */ /* 0x000fea0003800000 */
.L_x_1202:
        /* <DEDUP_REMOVED lines=14> */
.L_x_1201:
[----:B------:R-:W-:Y:S02]  /*3f20*/  IADD3 R2, P0, R2, 0x4, RZ ;  /* 0x0000000402027810 */ /* 0x000fe40007f1e0ff */
[C-C-:B------:R-:W-:Y:S02]  /*3f30*/  IADD3 R0, R11.reuse, R9, R11.reuse ;  /* 0x000000090b007210 */ /* 0x140fe40007ffe00b */
[----:B------:R-:W-:Y:S02]  /*3f40*/  IADD3.X R6, RZ, R6, RZ, P0, !PT ;  /* 0x00000006ff067210 */ /* 0x000fe400007fe4ff */
[----:B------:R-:W-:Y:S02]  /*3f50*/  ISETP.NE.U32.AND P0, PT, R2, RZ, PT ;  /* 0x000000ff0200720c */ /* 0x000fe40003f05070 */
[----:B------:R-:W-:Y:S02]  /*3f60*/  IADD3 R9, R11, R0, R11 ;  /* 0x000000000b097210 */ /* 0x000fe40007ffe00b */
[----:B------:R-:W-:-:S13]  /*3f70*/  ISETP.NE.AND.EX P0, PT, R6, RZ, PT, P0 ;  /* 0x000000ff0600720c */ /* 0x000fda0003f05300 */
[----:B------:R-:W-:Y:S05]  /*3f80*/  @P0 BRA `(.L_x_1201) ;  /* 0xfffffffc00e40947 */ /* 0x000fea000383ffff */
.L_x_1200:
[----:B------:R-:W-:Y:S05]  /*3f90*/  BSYNC B3 ;  /* 0x0000000000037941 */ /* 0x000fea0003800000 */
.L_x_1199:
        /* <DEDUP_REMOVED lines=10> */
.L_x_1198:
[----:B------:R-:W-:Y:S05]  /*4040*/  BSYNC B2 ;  /* 0x0000000000027941 */ /* 0x000fea0003800000 */
.L_x_1197:
        /* <DEDUP_REMOVED lines=407> */
.L_x_1206:
        /* <DEDUP_REMOVED lines=54> */
.L_x_1214:
        /* <DEDUP_REMOVED lines=13> */
.L_x_1213:
[----:B------:R-:W-:Y:S05]  /*5df0*/  BSYNC B4 ;  /* 0x0000000000047941 */ /* 0x000fea0003800000 */
.L_x_1212:
        /* <DEDUP_REMOVED lines=14> */
.L_x_1211:
[----:B------:R-:W-:Y:S02]  /*5ee0*/  IADD3 R2, P0, R2, 0x4, RZ ;  /* 0x0000000402027810 */ /* 0x000fe40007f1e0ff */
[C-C-:B------:R-:W-:Y:S02]  /*5ef0*/  IADD3 R0, R11.reuse, R9, R11.reuse ;  /* 0x000000090b007210 */ /* 0x140fe40007ffe00b */
[----:B------:R-:W-:Y:S02]  /*5f00*/  IADD3.X R6, RZ, R6, RZ, P0, !PT ;  /* 0x00000006ff067210 */ /* 0x000fe400007fe4ff */
[----:B------:R-:W-:Y:S02]  /*5f10*/  ISETP.NE.U32.AND P0, PT, R2, RZ, PT ;  /* 0x000000ff0200720c */ /* 0x000fe40003f05070 */
[----:B------:R-:W-:Y:S02]  /*5f20*/  IADD3 R9, R11, R0, R11 ;  /* 0x000000000b097210 */ /* 0x000fe40007ffe00b */
[----:B------:R-:W-:-:S13]  /*5f30*/  ISETP.NE.AND.EX P0, PT, R6, RZ, PT, P0 ;  /* 0x000000ff0600720c */ /* 0x000fda0003f05300 */
[----:B------:R-:W-:Y:S05]  /*5f40*/  @P0 BRA `(.L_x_1211) ;  /* 0xfffffffc00e40947 */ /* 0x000fea000383ffff */
.L_x_1210:
[----:B------:R-:W-:Y:S05]  /*5f50*/  BSYNC B3 ;  /* 0x0000000000037941 */ /* 0x000fea0003800000 */
.L_x_1209:
        /* <DEDUP_REMOVED lines=10> */
.L_x_1208:
[----:B------:R-:W-:Y:S05]  /*6000*/  BSYNC B2 ;  /* 0x0000000000027941 */ /* 0x000fea0003800000 */
.L_x_1207:
[----:B------:R1:W-:Y:S01]  /*6010*/  STG.E.U8 desc[UR4][R4.64], R9 ;  /* 0x0000000904007986 */ /* 0x0003e2000c101104 */
[----:B------:R-:W-:-:S07]  /*6020*/  IADD3 R3, R3, 0x80, RZ ;  /* 0x0000008003037810 */ /* 0x000fce0007ffe0ff */
.L_x_1195:
        /* <DEDUP_REMOVED lines=405> */
.L_x_1216:
        /* <DEDUP_REMOVED lines=54> */
.L_x_1224:
        /* <DEDUP_REMOVED lines=13> */
.L_x_1223:
[----:B------:R-:W-:Y:S05]  /*7db0*/  BSYNC B4 ;  /* 0x0000000000047941 */ /* 0x000fea0003800000 */
.L_x_1222:
        /* <DEDUP_REMOVED lines=14> */
.L_x_1221:
[----:B------:R-:W-:Y:S02]  /*7ea0*/  IADD3 R2, P0, R2, 0x4, RZ ;  /* 0x0000000402027810 */ /* 0x000fe40007f1e0ff */
[C-C-:B------:R-:W-:Y:S02]  /*7eb0*/  IADD3 R0, R11.reuse, R9, R11.reuse ;  /* 0x000000090b007210 */ /* 0x140fe40007ffe00b */
[----:B------:R-:W-:Y:S02]  /*7ec0*/  IADD3.X R6, RZ, R6, RZ, P0, !PT ;  /* 0x00000006ff067210 */ /* 0x000fe400007fe4ff */
[----:B------:R-:W-:Y:S02]  /*7ed0*/  ISETP.NE.U32.AND P0, PT, R2, RZ, PT ;  /* 0x000000ff0200720c */ /* 0x000fe40003f05070 */
[----:B------:R-:W-:Y:S02]  /*7ee0*/  IADD3 R9, R11, R0, R11 ;  /* 0x000000000b097210 */ /* 0x000fe40007ffe00b */
[----:B------:R-:W-:-:S13]  /*7ef0*/  ISETP.NE.AND.EX P0, PT, R6, RZ, PT, P0 ;  /* 0x000000ff0600720c */ /* 0x000fda0003f05300 */
[----:B------:R-:W-:Y:S05]  /*7f00*/  @P0 BRA `(.L_x_1221) ;  /* 0xfffffffc00e40947 */ /* 0x000fea000383ffff */
.L_x_1220:
[----:B------:R-:W-:Y:S05]  /*7f10*/  BSYNC B3 ;  /* 0x0000000000037941 */ /* 0x000fea0003800000 */
.L_x_1219:
        /* <DEDUP_REMOVED lines=10> */
.L_x_1218:
[----:B------:R-:W-:Y:S05]  /*7fc0*/  BSYNC B2 ;  /* 0x0000000000027941 */ /* 0x000fea0003800000 */
.L_x_1217:
[----:B------:R0:W-:Y:S01]  /*7fd0*/  STG.E.U8 desc[UR4][R4.64], R9 ;  /* 0x0000000904007986 */ /* 0x0001e2000c101104 */
[----:B------:R-:W-:-:S07]  /*7fe0*/  IADD3 R3, R3, 0x80, RZ ;  /* 0x0000008003037810 */ /* 0x000fce0007ffe0ff */
.L_x_1205:
        /* <DEDUP_REMOVED lines=405> */
.L_x_1226:
        /* <DEDUP_REMOVED lines=54> */
.L_x_1234:
        /* <DEDUP_REMOVED lines=13> */
.L_x_1233:
[----:B------:R-:W-:Y:S05]  /*9d70*/  BSYNC B4 ;  /* 0x0000000000047941 */ /* 0x000fea0003800000 */
.L_x_1232:
        /* <DEDUP_REMOVED lines=14> */
.L_x_1231:
[----:B------:R-:W-:Y:S02]  /*9e60*/  IADD3 R2, P0, R2, 0x4, RZ ;  /* 0x0000000402027810 */ /* 0x000fe40007f1e0ff */
[----:B------:R-:W-:-:S03]  /*9e70*/  IADD3 R0, R11, R9, R11 ;  /* 0x000000090b007210 */ /* 0x000fc60007ffe00b */
[----:B------:R-:W-:Y:S01]  /*9e80*/  IMAD.X R6, RZ, RZ, R6, P0 ;  /* 0x000000ffff067224 */ /* 0x000fe200000e0606 */
[----:B------:R-:W-:Y:S02]  /*9e90*/  ISETP.NE.U32.AND P0, PT, R2, RZ, PT ;  /* 0x000000ff0200720c */ /* 0x000fe40003f05070 */
[----:B------:R-:W-:Y:S02]  /*9ea0*/  IADD3 R9, R11, R0, R11 ;  /* 0x000000000b097210 */ /* 0x000fe40007ffe00b */
[----:B------:R-:W-:-:S13]  /*9eb0*/  ISETP.NE.AND.EX P0, PT, R6, RZ, PT, P0 ;  /* 0x000000ff0600720c */ /* 0x000fda0003f05300 */
[----:B------:R-:W-:Y:S05]  /*9ec0*/  @P0 BRA `(.L_x_1231) ;  /* 0xfffffffc00e40947 */ /* 0x000fea000383ffff */
.L_x_1230:
[----:B------:R-:W-:Y:S05]  /*9ed0*/  BSYNC B3 ;  /* 0x0000000000037941 */ /* 0x000fea0003800000 */
.L_x_1229:
        /* <DEDUP_REMOVED lines=10> */
.L_x_1228:
[----:B------:R-:W-:Y:S05]  /*9f80*/  BSYNC B2 ;  /* 0x0000000000027941 */ /* 0x000fea0003800000 */
.L_x_1227:
[----:B------:R2:W-:Y:S01]  /*9f90*/  STG.E.U8 desc[UR4][R4.64], R9 ;  /* 0x0000000904007986 */ /* 0x0005e2000c101104 */
[----:B------:R-:W-:-:S07]  /*9fa0*/  IADD3 R3, R3, 0x80, RZ ;  /* 0x0000008003037810 */ /* 0x000fce0007ffe0ff */
.L_x_1215:
        /* <DEDUP_REMOVED lines=406> */
.L_x_1236:
        /* <DEDUP_REMOVED lines=54> */
.L_x_1244:
        /* <DEDUP_REMOVED lines=13> */
.L_x_1243:
[----:B------:R-:W-:Y:S05]  /*bd40*/  BSYNC B4 ;  /* 0x0000000000047941 */ /* 0x000fea0003800000 */
.L_x_1242:
        /* <DEDUP_REMOVED lines=14> */
.L_x_1241:
[----:B------:R-:W-:Y:S02]  /*be30*/  IADD3 R2, P0, R2, 0x4, RZ ;  /* 0x0000000402027810 */ /* 0x000fe40007f1e0ff */
[C-C-:B------:R-:W-:Y:S02]  /*be40*/  IADD3 R0, R11.reuse, R9, R11.reuse ;  /* 0x000000090b007210 */ /* 0x140fe40007ffe00b */
[----:B------:R-:W-:Y:S02]  /*be50*/  IADD3.X R6, RZ, R6, RZ, P0, !PT ;  /* 0x00000006ff067210 */ /* 0x000fe400007fe4ff */
[----:B------:R-:W-:Y:S02]  /*be60*/  ISETP.NE.U32.AND P0, PT, R2, RZ, PT ;  /* 0x000000ff0200720c */ /* 0x000fe40003f05070 */
[----:B------:R-:W-:Y:S02]  /*be70*/  IADD3 R9, R11, R0, R11 ;  /* 0x000000000b097210 */ /* 0x000fe40007ffe00b */
[----:B------:R-:W-:-:S13]  /*be80*/  ISETP.NE.AND.EX P0, PT, R6, RZ, PT, P0 ;  /* 0x000000ff0600720c */ /* 0x000fda0003f05300 */
[----:B------:R-:W-:Y:S05]  /*be90*/  @P0 BRA `(.L_x_1241) ;  /* 0xfffffffc00e40947 */ /* 0x000fea000383ffff */
.L_x_1240:
[----:B------:R-:W-:Y:S05]  /*bea0*/  BSYNC B3 ;  /* 0x0000000000037941 */ /* 0x000fea0003800000 */
.L_x_1239:
        /* <DEDUP_REMOVED lines=10> */
.L_x_1238:
[----:B------:R-:W-:Y:S05]  /*bf50*/  BSYNC B2 ;  /* 0x0000000000027941 */ /* 0x000fea0003800000 */
.L_x_1237:
[----:B------:R1:W-:Y:S01]  /*bf60*/  STG.E.U8 desc[UR4][R4.64], R9 ;  /* 0x0000000904007986 */ /* 0x0003e2000c101104 */
[----:B------:R-:W-:-:S07]  /*bf70*/  VIADD R3, R3, 0x80 ;  /* 0x0000008003037836 */ /* 0x000fce0000000000 */
.L_x_1225:
[----:B------:R-:W-:-:S13]  /*bf80*/  ISETP.GE.AND P0, PT, R3, UR6, PT ;  /* 0x0000000603007c0c */ /* 0x000fda000bf06270 */
[----:B------:R-:W-:Y:S05]  /*bf90*/  @P0 BREAK B0 ;  /* 0x0000000000000942 */ /* 0x000fea0003800000 */
[----:B------:R-:W-:Y:S05]  /*bfa0*/  @P0 BRA `(.L_x_1235) ;  /* 0x0000001c00ec0947 */ /* 0x000fea0003800000 */
[----:B------:R-:W-:Y:S05]  /*bfb0*/  BSYNC B0 ;  /* 0x0000000000007941 */ /* 0x000fea0003800000 */
.L_x_1194:
        /* <DEDUP_REMOVED lines=403> */
.L_x_1245:
        /* <DEDUP_REMOVED lines=54> */
.L_x_1253:
        /* <DEDUP_REMOVED lines=13> */
.L_x_1252:
[----:B------:R-:W-:Y:S05]  /*dd20*/  BSYNC B4 ;  /* 0x0000000000047941 */ /* 0x000fea0003800000 */
.L_x_1251:
        /* <DEDUP_REMOVED lines=14> */
.L_x_1250:
[----:B------:R-:W-:Y:S02]  /*de10*/  IADD3 R2, P0, R2, 0x4, RZ ;  /* 0x0000000402027810 */ /* 0x000fe40007f1e0ff */
[C-C-:B------:R-:W-:Y:S02]  /*de20*/  IADD3 R0, R11.reuse, R9, R11.reuse ;  /* 0x000000090b007210 */ /* 0x140fe40007ffe00b */
[----:B------:R-:W-:Y:S02]  /*de30*/  IADD3.X R6, RZ, R6, RZ, P0, !PT ;  /* 0x00000006ff067210 */ /* 0x000fe400007fe4ff */
[----:B------:R-:W-:Y:S02]  /*de40*/  ISETP.NE.U32.AND P0, PT, R2, RZ, PT ;  /* 0x000000ff0200720c */ /* 0x000fe40003f05070 */
[----:B------:R-:W-:Y:S02]  /*de50*/  IADD3 R9, R11, R0, R11 ;  /* 0x000000000b097210 */ /* 0x000fe40007ffe00b */
[----:B------:R-:W-:-:S13]  /*de60*/  ISETP.NE.AND.EX P0, PT, R6, RZ, PT, P0 ;  /* 0x000000ff0600720c */ /* 0x000fda0003f05300 */
[----:B------:R-:W-:Y:S05]  /*de70*/  @P0 BRA `(.L_x_1250) ;  /* 0xfffffffc00e40947 */ /* 0x000fea000383ffff */
.L_x_1249:
[----:B------:R-:W-:Y:S05]  /*de80*/  BSYNC B3 ;  /* 0x0000000000037941 */ /* 0x000fea0003800000 */
.L_x_1248:
        /* <DEDUP_REMOVED lines=10> */
.L_x_1247:
[----:B------:R-:W-:Y:S05]  /*df30*/  BSYNC B2 ;  /* 0x0000000000027941 */ /* 0x000fea0003800000 */
.L_x_1246:
[----:B------:R3:W-:Y:S01]  /*df40*/  STG.E.U8 desc[UR4][R4.64], R9 ;  /* 0x0000000904007986 */ /* 0x0007e2000c101104 */
[----:B------:R-:W-:-:S07]  /*df50*/  IADD3 R3, R3, 0x80, RZ ;  /* 0x0000008003037810 */ /* 0x000fce0007ffe0ff */
.L_x_1235:
[----:B------:R-:W-:Y:S05]  /*df60*/  BSYNC B1 ;  /* 0x0000000000017941 */ /* 0x000fea0003800000 */
.L_x_1193:
        /* <DEDUP_REMOVED lines=406> */
.L_x_1254:
        /* <DEDUP_REMOVED lines=54> */
.L_x_1262:
        /* <DEDUP_REMOVED lines=13> */
.L_x_1261:
[----:B------:R-:W-:Y:S05]  /*fd00*/  BSYNC B3 ;  /* 0x0000000000037941 */ /* 0x000fea0003800000 */
.L_x_1260:
        /* <DEDUP_REMOVED lines=14> */
.L_x_1259:
[----:B------:R-:W-:Y:S02]  /*fdf0*/  IADD3 R4, P0, R4, 0x4, RZ ;  /* 0x0000000404047810 */ /* 0x000fe40007f1e0ff */
[C-C-:B------:R-:W-:Y:S02]  /*fe00*/  IADD3 R0, R9.reuse, R7, R9.reuse ;  /* 0x0000000709007210 */ /* 0x140fe40007ffe009 */
[----:B------:R-:W-:Y:S02]  /*fe10*/  IADD3.X R5, RZ, R5, RZ, P0, !PT ;  /* 0x00000005ff057210 */ /* 0x000fe400007fe4ff */
[----:B------:R-:W-:Y:S02]  /*fe20*/  ISETP.NE.U32.AND P0, PT, R4, RZ, PT ;  /* 0x000000ff0400720c */ /* 0x000fe40003f05070 */
[----:B------:R-:W-:Y:S02]  /*fe30*/  IADD3 R7, R9, R0, R9 ;  /* 0x0000000009077210 */ /* 0x000fe40007ffe009 */
[----:B------:R-:W-:-:S13]  /*fe40*/  ISETP.NE.AND.EX P0, PT, R5, RZ, PT, P0 ;  /* 0x000000ff0500720c */ /* 0x000fda0003f05300 */
[----:B------:R-:W-:Y:S05]  /*fe50*/  @P0 BRA `(.L_x_1259) ;  /* 0xfffffffc00e40947 */ /* 0x000fea000383ffff */
.L_x_1258:
[----:B------:R-:W-:Y:S05]  /*fe60*/  BSYNC B2 ;  /* 0x0000000000027941 */ /* 0x000fea0003800000 */
.L_x_1257:
        /* <DEDUP_REMOVED lines=10> */
.L_x_1256:
[----:B------:R-:W-:Y:S05]  /*ff10*/  BSYNC B1 ;  /* 0x0000000000017941 */ /* 0x000fea0003800000 */
.L_x_1255:
[----:B------:R-:W-:Y:S01]  /*ff20*/  STG.E.U8 desc[UR4][R2.64], R7 ;  /* 0x0000000702007986 */ /* 0x000fe2000c101104 */
[----:B------:R-:W-:Y:S05]  /*ff30*/  EXIT ;  /* 0x000000000000794d */ /* 0x000fea0003800000 */
.L_x_1263:
        /* <DEDUP_REMOVED lines=12> */
.L_x_18537:


//--------------------- .text._ZN2at6native73_GLOBAL__N__c8866d80_35_SparseBinaryOpIntersectionKernel_cu_9e10b42f_311112apply_kernelILi128ELi8EZNS1_29binary_op_intersection_kernelINS1_9RhsProjOpEN3c107complexINS5_4HalfEEElEEvRNS_14TensorIteratorEllRKNS_6TensorEbEUliE_EEviT1_ --------------------------
	.section	.text._ZN2at6native73_GLOBAL__N__c8866d80_35_SparseBinaryOpIntersectionKernel_cu_9e10b42f_311112apply_kernelILi128ELi8EZNS1_29binary_op_intersection_kernelINS1_9RhsProjOpEN3c107complexINS5_4HalfEEElEEvRNS_14TensorIteratorEllRKNS_6TensorEbEUliE_EEviT1_,"ax",@progbits
	.align	128
.text._ZN2at6native73_GLOBAL__N__c8866d80_35_SparseBinaryOpIntersectionKernel_cu_9e10b42f_311112apply_kernelILi128ELi8EZNS1_29binary_op_intersection_kernelINS1_9RhsProjOpEN3c107complexINS5_4HalfEEElEEvRNS_14TensorIteratorEllRKNS_6TensorEbEUliE_EEviT1_:
        .type           _ZN2at6native73_GLOBAL__N__c8866d80_35_SparseBinaryOpIntersectionKernel_cu_9e10b42f_311112apply_kernelILi128ELi8EZNS1_29binary_op_intersection_kernelINS1_9RhsProjOpEN3c107complexINS5_4HalfEEElEEvRNS_14TensorIteratorEllRKNS_6TensorEbEUliE_EEviT1_,@function
        .size           _ZN2at6native73_GLOBAL__N__c8866d80_35_SparseBinaryOpIntersectionKernel_cu_9e10b42f_311112apply_kernelILi128ELi8EZNS1_29binary_op_intersection_kernelINS1_9RhsProjOpEN3c107complexINS5_4HalfEEElEEvRNS_14TensorIteratorEllRKNS_6TensorEbEUliE_EEviT1_,(.L_x_18538 - _ZN2at6native73_GLOBAL__N__c8866d80_35_SparseBinaryOpIntersectionKernel_cu_9e10b42f_311112apply_kernelILi128ELi8EZNS1_29binary_op_intersection_kernelINS1_9RhsProjOpEN3c107complexINS5_4HalfEEElEEvRNS_14TensorIteratorEllRKNS_6TensorEbEUliE_EEviT1_)
        .other          _ZN2at6native73_GLOBAL__N__c8866d80_35_SparseBinaryOpIntersectionKernel_cu_9e10b42f_311112apply_kernelILi128ELi8EZNS1_29binary_op_intersection_kernelINS1_9RhsProjOpEN3c107complexINS5_4HalfEEElEEvRNS_14TensorIteratorEllRKNS_6TensorEbEUliE_EEviT1_,@"STO_CUDA_ENTRY STV_DEFAULT"
_ZN2at6native73_GLOBAL__N__c8866d80_35_SparseBinaryOpIntersectionKernel_cu_9e10b42f_311112apply_kernelILi128ELi8EZNS1_29binary_op_intersection_kernelINS1_9RhsProjOpEN3c107complexINS5_4HalfEEElEEvRNS_14TensorIteratorEllRKNS_6TensorEbEUliE_EEviT1_:
[----:B------:R-:W-:Y:S01]  /*0000*/  LDC R1, c[0x0][0x28] ;  /* 0x00000a00ff017b82 */ /* 0x000fe20000000800 */
[----:B------:R-:W0:Y:S01]  /*0010*/  S2R R3, SR_CTAID.X ;  /* 0x0000000000037919 */ /* 0x000e220000002500 */
[----:B------:R-:W-:Y:S01]  /*0020*/  ULDC UR8, c[0x0][0x210] ;  /* 0x0000840000087ab9 */ /* 0x000fe20000000800 */
[----:B------:R-:W-:Y:S01]  /*0030*/  ULDC.64 UR4, c[0x0][0x208] ;  /* 0x0000820000047ab9 */ /* 0x000fe20000000a00 */
[----:B------:R-:W-:Y:S01]  /*0040*/  ULDC.64 UR6, c[0x0][0x5e8] ;  /* 0x00017a0000067ab9 */ /* 0x000fe20000000a00 */
[----:B------:R-:W0:Y:S01]  /*0050*/  S2R R0, SR_TID.X ;  /* 0x0000000000007919 */ /* 0x000e220000002100 */
[----:B------:R-:W-:Y:S01]  /*0060*/  BSSY B0, `(.L_x_1264) ;  /* 0x000023b000007945 */ /* 0x000fe20003800000 */
        /* <DEDUP_REMOVED lines=15> */
[----:B------:R-:W-:Y:S01]  /*0160*/  ULDC.64 UR12, c[0x0][0x358] ;  /* 0x0000d600000c7ab9 */ /* 0x000fe20000000a00 */
[----:B------:R-:W-:Y:S01]  /*0170*/  IMAD.HI.U32 R10, R3, UR10, R4 ;  /* 0x0000000a030a7c27 */ /* 0x000fe2000f8e0004 */
[----:B------:R-:W-:-:S04]  /*0180*/  ULDC UR10, c[0x0][0x348] ;  /* 0x0000d200000a7ab9 */ /* 0x000fc80000000800 */
[----:B------:R-:W-:-:S04]  /*0190*/  SHF.R.U32.HI R11, RZ, UR11, R10 ;  /* 0x0000000bff0b7c19 */ /* 0x000fc8000801160a */
        /* <DEDUP_REMOVED lines=11> */
[----:B------:R-:W-:Y:S01]  /*0250*/  ISETP.NE.AND P0, PT, R7, 0x2, PT ;  /* 0x000000020700780c */ /* 0x000fe20003f05270 */
[----:B------:R-:W-:-:S06]  /*0260*/  ULDC.64 UR16, c[0x0][0x370] ;  /* 0x0000dc0000107ab9 */ /* 0x000fcc0000000a00 */
[----:B------:R-:W-:-:S05]  /*0270*/  IMAD.HI.U32 R8, R11, UR15, R10 ;  /* 0x0000000f0b087c27 */ /* 0x000fca000f8e000a */
[----:B------:R-:W-:Y:S01]  /*0280*/  SHF.R.U32.HI R9, RZ, UR11, R8 ;  /* 0x0000000bff097c19 */ /* 0x000fe20008011608 */
[----:B------:R-:W-:-:S03]  /*0290*/  ULDC UR11, c[0x0][0x360] ;  /* 0x0000d800000b7ab9 */ /* 0x000fc60000000800 */
[----:B------:R-:W-:-:S05]  /*02a0*/  IADD3 R10, -R9, RZ, RZ ;  /* 0x000000ff090a7210 */ /* 0x000fca0007ffe1ff */
[----:B------:R-:W-:Y:S01]  /*02b0*/  IMAD R10, R10, UR14, R11 ;  /* 0x0000000e0a0a7c24 */ /* 0x000fe2000f8e020b */
[----:B------:R-:W-:-:S03]  /*02c0*/  ULDC UR14, c[0x0][0x36c] ;  /* 0x0000db00000e7ab9 */ /* 0x000fc60000000800 */
[C---:B------:R-:W-:Y:S02]  /*02d0*/  IMAD R6, R10.reuse, UR11, RZ ;  /* 0x0000000b0a067c24 */ /* 0x040fe4000f8e02ff */
        /* <DEDUP_REMOVED lines=11> */
[----:B------:R-:W-:Y:S01]  /*0390*/  ULDC UR9, c[0x0][0x234] ;  /* 0x00008d0000097ab9 */ /* 0x000fe20000000800 */
[----:B------:R-:W-:Y:S01]  /*03a0*/  ULDC.64 UR12, c[0x0][0x388] ;  /* 0x0000e200000c7ab9 */ /* 0x000fe20000000a00 */
[----:B------:R-:W-:Y:S01]  /*03b0*/  IMAD.HI.U32 R10, R9, UR10, R8 ;  /* 0x0000000a090a7c27 */ /* 0x000fe2000f8e0008 */
[----:B------:R-:W-:-:S04]  /*03c0*/  ULDC UR10, c[0x0][0x378] ;  /* 0x0000de00000a7ab9 */ /* 0x000fc80000000800 */
[----:B------:R-:W-:-:S04]  /*03d0*/  SHF.R.U32.HI R11, RZ, UR11, R10 ;  /* 0x0000000bff0b7c19 */ /* 0x000fc8000801160a */
[----:B------:R-:W-:-:S05]  /*03e0*/  IADD3 R5, -R11, RZ, RZ ;  /* 0x000000ff0b057210 */ /* 0x000fca0007ffe1ff */
[----:B------:R-:W-:Y:S01]  /*03f0*/  IMAD R9, R5, UR9, R9 ;  /* 0x0000000905097c24 */ /* 0x000fe2000f8e0209 */
[----:B------:R-:W-:-:S03]  /*0400*/  ULDC UR9, c[0x0][0x384] ;  /* 0x0000e10000097ab9 */ /* 0x000fc60000000800 */
[C---:B------:R-:W-:Y:S02]  /*0410*/  IMAD R6, R9.reuse, UR10, R6 ;  /* 0x0000000a09067c24 */ /* 0x040fe4000f8e0206 */
[C---:B------:R-:W-:Y:S02]  /*0420*/  IMAD R0, R9.reuse, UR9, R0 ;  /* 0x0000000909007c24 */ /* 0x040fe4000f8e0200 */
[C---:B------:R-:W-:Y:S02]  /*0430*/  IMAD R2, R9.reuse, UR12, R2 ;  /* 0x0000000c09027c24 */ /* 0x040fe4000f8e0202 */
[----:B------:R-:W-:Y:S01]  /*0440*/  IMAD R4, R9, UR13, R4 ;  /* 0x0000000d09047c24 */ /* 0x000fe2000f8e0204 */
[----:B------:R-:W-:Y:S06]  /*0450*/  @!P0 BRA `(.L_x_1266) ;  /* 0x0000001400788947 */ /* 0x000fec0003800000 */
[----:B------:R-:W-:Y:S01]  /*0460*/  MOV R10, RZ ;  /* 0x000000ff000a7202 */ /* 0x000fe20000000f00 */
[----:B------:R-:W-:Y:S01]  /*0470*/  ULDC.64 UR10, c[0x0][0x240] ;  /* 0x00009000000a7ab9 */ /* 0x000fe20000000a00 */
[----:B------:R-:W-:Y:S01]  /*0480*/  ULDC UR9, c[0x0][0x248] ;  /* 0x0000920000097ab9 */ /* 0x000fe20000000800 */
[----:B------:R-:W-:Y:S01]  /*0490*/  ISETP.NE.AND P0, PT, R7, 0x4, PT ;  /* 0x000000040700780c */ /* 0x000fe20003f05270 */
[----:B------:R-:W-:Y:S01]  /*04a0*/  ULDC.64 UR12, c[0x0][0x3a0] ;  /* 0x0000e800000c7ab9 */ /* 0x000fe20000000a00 */
[----:B------:R-:W-:-:S05]  /*04b0*/  IMAD.HI.U32 R8, R11, UR11, R10 ;  /* 0x0000000b0b087c27 */ /* 0x000fca000f8e000a */
[----:B------:R-:W-:Y:S01]  /*04c0*/  SHF.R.U32.HI R9, RZ, UR9, R8 ;  /* 0x00000009ff097c19 */ /* 0x000fe20008011608 */
[----:B------:R-:W-:-:S03]  /*04d0*/  ULDC UR9, c[0x0][0x390] ;  /* 0x0000e40000097ab9 */ /* 0x000fc60000000800 */
        /* <DEDUP_REMOVED lines=8> */
[----:B------:R-:W-:Y:S01]  /*0560*/  HFMA2.MMA R8, -RZ, RZ, 0, 0 ;  /* 0x00000000ff087435 */ /* 0x000fe200000001ff */
[----:B------:R-:W-:Y:S01]  /*0570*/  ULDC.64 UR10, c[0x0][0x250] ;  /* 0x00009400000a7ab9 */ /* 0x000fe20000000a00 */
[----:B------:R-:W-:Y:S01]  /*0580*/  ISETP.NE.AND P0, PT, R7, 0x5, PT ;  /* 0x000000050700780c */ /* 0x000fe20003f05270 */
[----:B------:R-:W-:Y:S01]  /*0590*/  ULDC UR9, c[0x0][0x24c] ;  /* 0x0000930000097ab9 */ /* 0x000fe20000000800 */
[----:B------:R-:W-:-:S06]  /*05a0*/  ULDC.64 UR12, c[0x0][0x3b8] ;  /* 0x0000ee00000c7ab9 */ /* 0x000fcc0000000a00 */
        /* <DEDUP_REMOVED lines=318> */
[----:B------:R-:W-:Y:S02]  /*1990*/  ULDC.64 UR12, c[0x0][0x598] ;  /* 0x00016600000c7ab9 */ /* 0x000fe40000000a00 */
        /* <DEDUP_REMOVED lines=9> */
[----:B------:R-:W-:-:S07]  /*1a30*/  IMAD R4, R9, UR13, R4 ;  /* 0x0000000d09047c24 */ /* 0x000fce000f8e0204 */
.L_x_1266:
        /* <DEDUP_REMOVED lines=14> */
[----:B------:R-:W-:Y:S02]  /*1b20*/  IADD3 R0, P3, R0, UR12, RZ ;  /* 0x0000000c00007c10 */ /* 0x000fe4000ff7e0ff */
[----:B------:R-:W-:Y:S02]  /*1b30*/  MOV R25, RZ ;  /* 0x000000ff00197202 */ /* 0x000fe40000000f00 */
[----:B------:R-:W-:Y:S02]  /*1b40*/  IADD3.X R2, RZ, UR13, RZ, P3, !PT ;  /* 0x0000000dff027c10 */ /* 0x000fe40009ffe4ff */
[----:B--2---:R-:W-:-:S04]  /*1b50*/  ISETP.GT.U32.AND P1, PT, R8, RZ, PT ;  /* 0x000000ff0800720c */ /* 0x004fc80003f24070 */
[C---:B------:R-:W-:Y:S02]  /*1b60*/  ISETP.GT.AND.EX P0, PT, R9.reuse, RZ, !P0, P1 ;  /* 0x000000ff0900720c */ /* 0x040fe40004704310 */
[----:B------:R-:W-:Y:S02]  /*1b70*/  IADD3 R6, P1, R6, UR10, RZ ;  /* 0x0000000a06067c10 */ /* 0x000fe4000ff3e0ff */
[----:B------:R-:W-:Y:S02]  /*1b80*/  SEL R24, R8, 0x1, !P0 ;  /* 0x0000000108187807 */ /* 0x000fe40004000000 */
[----:B------:R-:W-:Y:S02]  /*1b90*/  SEL R26, R9, RZ, !P0 ;  /* 0x000000ff091a7207 */ /* 0x000fe40004000000 */
[----:B------:R-:W-:Y:S02]  /*1ba0*/  ISETP.GE.U32.AND P0, PT, R24, 0x1, PT ;  /* 0x000000011800780c */ /* 0x000fe40003f06070 */
[----:B---3--:R-:W-:-:S02]  /*1bb0*/  LEA R8, P2, R4, UR14, 0x3 ;  /* 0x0000000e04087c11 */ /* 0x008fc4000f8418ff */
[----:B------:R-:W-:Y:S02]  /*1bc0*/  ISETP.GE.AND.EX P0, PT, R26, RZ, PT, P0 ;  /* 0x000000ff1a00720c */ /* 0x000fe40003f06300 */
[----:B------:R-:W-:Y:S02]  /*1bd0*/  LEA.HI.X R9, R4, UR15, R5, 0x3, P2 ;  /* 0x0000000f04097c11 */ /* 0x000fe400090f1c05 */
[----:B------:R-:W-:Y:S02]  /*1be0*/  IADD3.X R7, RZ, UR11, RZ, P1, !PT ;  /* 0x0000000bff077c10 */ /* 0x000fe40008ffe4ff */
[----:B------:R-:W-:-:S07]  /*1bf0*/  MOV R4, RZ ;  /* 0x000000ff00047202 */ /* 0x000fce0000000f00 */
[----:B------:R-:W-:Y:S05]  /*1c00*/  @!P0 BRA `(.L_x_1268) ;  /* 0x0000000400f08947 */ /* 0x000fea0003800000 */
[C---:B------:R-:W-:Y:S01]  /*1c10*/  IADD3 R4, P1, R24.reuse, -0x1, RZ ;  /* 0xffffffff18047810 */ /* 0x040fe20007f3e0ff */
[----:B------:R-:W-:Y:S01]  /*1c20*/  BSSY B2, `(.L_x_1269) ;  /* 0x0000048000027945 */ /* 0x000fe20003800000 */
[----:B------:R-:W-:Y:S02]  /*1c30*/  LOP3.LUT R5, R24, 0x3, RZ, 0xc0, !PT ;  /* 0x0000000318057812 */ /* 0x000fe400078ec0ff */
[----:B------:R-:W-:Y:S02]  /*1c40*/  ISETP.GE.U32.AND P0, PT, R4, 0x3, PT ;  /* 0x000000030400780c */ /* 0x000fe40003f06070 */
[----:B------:R-:W-:Y:S02]  /*1c50*/  IADD3.X R4, R26, -0x1, RZ, P1, !PT ;  /* 0xffffffff1a047810 */ /* 0x000fe40000ffe4ff */
[----:B------:R-:W-:Y:S02]  /*1c60*/  MOV R25, RZ ;  /* 0x000000ff00197202 */ /* 0x000fe40000000f00 */
[----:B------:R-:W-:Y:S01]  /*1c70*/  ISETP.GE.U32.AND.EX P0, PT, R4, RZ, PT, P0 ;  /* 0x000000ff0400720c */ /* 0x000fe20003f06100 */
[----:B------:R-:W-:-:S12]  /*1c80*/  HFMA2.MMA R4, -RZ, RZ, 0, 0 ;  /* 0x00000000ff047435 */ /* 0x000fd800000001ff */
[----:B------:R-:W-:Y:S05]  /*1c90*/  @!P0 BRA `(.L_x_1270) ;  /* 0x0000000400008947 */ /* 0x000fea0003800000 */
[----:B------:R-:W-:Y:S01]  /*1ca0*/  IADD3 R24, P0, -R5, R24, RZ ;  /* 0x0000001805187210 */ /* 0x000fe20007f1e1ff */
[----:B------:R-:W-:Y:S01]  /*1cb0*/  BSSY B3, `(.L_x_1270) ;  /* 0x000003e000037945 */ /* 0x000fe20003800000 */
[----:B------:R-:W-:Y:S02]  /*1cc0*/  MOV R4, RZ ;  /* 0x000000ff00047202 */ /* 0x000fe40000000f00 */
[----:B------:R-:W-:-:S09]  /*1cd0*/  IADD3.X R26, R26, -0x1, RZ, P0, !PT ;  /* 0xffffffff1a1a7810 */ /* 0x000fd200007fe4ff */
.L_x_1271:
[----:B------:R-:W2:Y:S04]  /*1ce0*/  LDG.E.64.CONSTANT R20, desc[UR4][R8.64] ;  /* 0x0000000408147981 */ /* 0x000ea8000c1e9b00 */
[----:B------:R-:W3:Y:S04]  /*1cf0*/  LDG.E.64.CONSTANT R18, desc[UR4][R8.64+0x8] ;  /* 0x0000080408127981 */ /* 0x000ee8000c1e9b00 */
[----:B------:R-:W4:Y:S04]  /*1d00*/  LDG.E.64.CONSTANT R10, desc[UR4][R8.64+0x10] ;  /* 0x00001004080a7981 */ /* 0x000f28000c1e9b00 */
[----:B------:R-:W5:Y:S01]  /*1d10*/  LDG.E.64.CONSTANT R12, desc[UR4][R8.64+0x18] ;  /* 0x00001804080c7981 */ /* 0x000f62000c1e9b00 */
[----:B--2---:R-:W-:-:S02]  /*1d20*/  IMAD R21, R21, UR6, RZ ;  /* 0x0000000615157c24 */ /* 0x004fc4000f8e02ff */
[----:B------:R-:W-:-:S04]  /*1d30*/  IMAD.WIDE.U32 R14, R20, UR6, RZ ;  /* 0x00000006140e7c25 */ /* 0x000fc8000f8e00ff */
[----:B---3--:R-:W-:Y:S02]  /*1d40*/  IMAD R23, R19, UR6, RZ ;  /* 0x0000000613177c24 */ /* 0x008fe4000f8e02ff */
[----:B------:R-:W-:Y:S02]  /*1d50*/  IMAD R19, R20, UR7, R21 ;  /* 0x0000000714137c24 */ /* 0x000fe4000f8e0215 */
[----:B------:R-:W-:-:S03]  /*1d60*/  IMAD.WIDE.U32 R16, R18, UR6, RZ ;  /* 0x0000000612107c25 */ /* 0x000fc6000f8e00ff */
[----:B------:R-:W-:Y:S01]  /*1d70*/  IADD3 R19, R15, R19, RZ ;  /* 0x000000130f137210 */ /* 0x000fe20007ffe0ff */
[----:B------:R-:W-:Y:S01]  /*1d80*/  IMAD R23, R18, UR7, R23 ;  /* 0x0000000712177c24 */ /* 0x000fe2000f8e0217 */
[-C--:B------:R-:W-:Y:S01]  /*1d90*/  LEA R18, P0, R14, R0.reuse, 0x2 ;  /* 0x000000000e127211 */ /* 0x080fe200078010ff */
[----:B----4-:R-:W-:Y:S01]  /*1da0*/  IMAD R11, R11, UR6, RZ ;  /* 0x000000060b0b7c24 */ /* 0x010fe2000f8e02ff */
[----:B------:R-:W-:Y:S01]  /*1db0*/  LEA R20, P1, R16, R0, 0x2 ;  /* 0x0000000010147211 */ /* 0x000fe200078210ff */
[----:B-----5:R-:W-:Y:S01]  /*1dc0*/  IMAD R13, R13, UR6, RZ ;  /* 0x000000060d0d7c24 */ /* 0x020fe2000f8e02ff */
[----:B------:R-:W-:Y:S01]  /*1dd0*/  IADD3 R15, R17, R23, RZ ;  /* 0x00000017110f7210 */ /* 0x000fe20007ffe0ff */
[----:B------:R-:W-:Y:S01]  /*1de0*/  IMAD.WIDE.U32 R22, R10, UR6, RZ ;  /* 0x000000060a167c25 */ /* 0x000fe2000f8e00ff */
[-C--:B------:R-:W-:Y:S02]  /*1df0*/  LEA.HI.X R19, R14, R2.reuse, R19, 0x2, P0 ;  /* 0x000000020e137211 */ /* 0x080fe400000f1413 */
[----:B------:R-:W-:Y:S01]  /*1e00*/  LEA.HI.X R21, R16, R2, R15, 0x2, P1 ;  /* 0x0000000210157211 */ /* 0x000fe200008f140f */
[----:B------:R-:W-:Y:S01]  /*1e10*/  IMAD R11, R10, UR7, R11 ;  /* 0x000000070a0b7c24 */ /* 0x000fe2000f8e020b */
[----:B------:R-:W-:Y:S01]  /*1e20*/  LEA R10, P0, R22, R0, 0x2 ;  /* 0x00000000160a7211 */ /* 0x000fe200078010ff */
[C---:B------:R-:W-:Y:S01]  /*1e30*/  IMAD R15, R12.reuse, UR7, R13 ;  /* 0x000000070c0f7c24 */ /* 0x040fe2000f8e020d */
[----:B------:R-:W2:Y:S01]  /*1e40*/  LDG.E.U16.CONSTANT R16, desc[UR4][R18.64] ;  /* 0x0000000412107981 */ /* 0x000ea2000c1e9500 */
[----:B------:R-:W-:Y:S01]  /*1e50*/  IMAD.WIDE.U32 R12, R12, UR6, RZ ;  /* 0x000000060c0c7c25 */ /* 0x000fe2000f8e00ff */
[----:B------:R-:W-:-:S02]  /*1e60*/  IADD3 R11, R23, R11, RZ ;  /* 0x0000000b170b7210 */ /* 0x000fc40007ffe0ff */
[----:B------:R-:W3:Y:S02]  /*1e70*/  LDG.E.U16.CONSTANT R17, desc[UR4][R18.64+0x2] ;  /* 0x0000020412117981 */ /* 0x000ee4000c1e9500 */
[----:B------:R-:W-:Y:S02]  /*1e80*/  LEA.HI.X R11, R22, R2, R11, 0x2, P0 ;  /* 0x00000002160b7211 */ /* 0x000fe400000f140b */
[----:B------:R-:W-:Y:S01]  /*1e90*/  LEA R14, P0, R12, R0, 0x2 ;  /* 0x000000000c0e7211 */ /* 0x000fe200078010ff */
[----:B------:R-:W4:Y:S01]  /*1ea0*/  LDG.E.U16.CONSTANT R22, desc[UR4][R20.64] ;  /* 0x0000000414167981 */ /* 0x000f22000c1e9500 */
[----:B------:R-:W-:-:S03]  /*1eb0*/  IADD3 R15, R13, R15, RZ ;  /* 0x0000000f0d0f7210 */ /* 0x000fc60007ffe0ff */
[----:B------:R-:W5:Y:S01]  /*1ec0*/  LDG.E.U16.CONSTANT R23, desc[UR4][R20.64+0x2] ;  /* 0x0000020414177981 */ /* 0x000f62000c1e9500 */
[----:B------:R-:W-:-:S03]  /*1ed0*/  LEA.HI.X R15, R12, R2, R15, 0x2, P0 ;  /* 0x000000020c0f7211 */ /* 0x000fc600000f140f */
[----:B------:R-:W5:Y:S04]  /*1ee0*/  LDG.E.U16.CONSTANT R13, desc[UR4][R10.64] ;  /* 0x000000040a0d7981 */ /* 0x000f68000c1e9500 */
[----:B------:R-:W5:Y:S04]  /*1ef0*/  LDG.E.U16.CONSTANT R27, desc[UR4][R10.64+0x2] ;  /* 0x000002040a1b7981 */ /* 0x000f68000c1e9500 */
[----:B------:R-:W5:Y:S04]  /*1f00*/  LDG.E.U16.CONSTANT R12, desc[UR4][R14.64] ;  /* 0x000000040e0c7981 */ /* 0x000f68000c1e9500 */
[----:B------:R-:W5:Y:S01]  /*1f10*/  LDG.E.U16.CONSTANT R18, desc[UR4][R14.64+0x2] ;  /* 0x000002040e127981 */ /* 0x000f62000c1e9500 */
[----:B------:R-:W-:-:S04]  /*1f20*/  IADD3 R24, P0, R24, -0x4, RZ ;  /* 0xfffffffc18187810 */ /* 0x000fc80007f1e0ff */
[----:B------:R-:W-:Y:S02]  /*1f30*/  IADD3.X R26, R26, -0x1, RZ, P0, !PT ;  /* 0xffffffff1a1a7810 */ /* 0x000fe400007fe4ff */
[----:B------:R-:W-:-:S04]  /*1f40*/  ISETP.NE.U32.AND P0, PT, R24, RZ, PT ;  /* 0x000000ff1800720c */ /* 0x000fc80003f05070 */
[----:B------:R-:W-:Y:S02]  /*1f50*/  ISETP.NE.AND.EX P0, PT, R26, RZ, PT, P0 ;  /* 0x000000ff1a00720c */ /* 0x000fe40003f05300 */
[----:B------:R-:W-:-:S04]  /*1f60*/  IADD3 R8, P1, R8, 0x20, RZ ;  /* 0x0000002008087810 */ /* 0x000fc80007f3e0ff */
[----:B------:R-:W-:Y:S01]  /*1f70*/  IADD3.X R9, RZ, R9, RZ, P1, !PT ;  /* 0x00000009ff097210 */ /* 0x000fe20000ffe4ff */
[----:B--2---:R-:W-:Y:S02]  /*1f80*/  HADD2.F32 R16, -RZ, R16.H0_H0 ;  /* 0x20000010ff107230 */ /* 0x004fe40000004100 */
[----:B---3--:R-:W-:-:S03]  /*1f90*/  HADD2.F32 R17, -RZ, R17.H0_H0 ;  /* 0x20000011ff117230 */ /* 0x008fc60000004100 */
[----:B------:R-:W-:Y:S01]  /*1fa0*/  FADD.FTZ R16, R16, R25 ;  /* 0x0000001910107221 */ /* 0x000fe20000010000 */
[----:B----4-:R-:W-:Y:S02]  /*1fb0*/  HADD2.F32 R19, -RZ, R22.H0_H0 ;  /* 0x20000016ff137230 */ /* 0x010fe40000004100 */
[----:B------:R-:W-:Y:S01]  /*1fc0*/  FADD.FTZ R17, R17, R4 ;  /* 0x0000000411117221 */ /* 0x000fe20000010000 */
[----:B-----5:R-:W-:Y:S02]  /*1fd0*/  HADD2.F32 R20, -RZ, R23.H0_H0 ;  /* 0x20000017ff147230 */ /* 0x020fe40000004100 */
[----:B------:R-:W-:Y:S01]  /*1fe0*/  FADD.FTZ R16, R16, R19 ;  /* 0x0000001310107221 */ /* 0x000fe20000010000 */
[----:B------:R-:W-:Y:S02]  /*1ff0*/  HADD2.F32 R13, -RZ, R13.H0_H0 ;  /* 0x2000000dff0d7230 */ /* 0x000fe40000004100 */
[----:B------:R-:W-:Y:S01]  /*2000*/  FADD.FTZ R17, R17, R20 ;  /* 0x0000001411117221 */ /* 0x000fe20000010000 */
[----:B------:R-:W-:-:S02]  /*2010*/  HADD2.F32 R4, -RZ, R27.H0_H0 ;  /* 0x2000001bff047230 */ /* 0x000fc40000004100 */
[----:B------:R-:W-:Y:S01]  /*2020*/  FADD.FTZ R13, R16, R13 ;  /* 0x0000000d100d7221 */ /* 0x000fe20000010000 */
[----:B------:R-:W-:Y:S02]  /*2030*/  HADD2.F32 R12, -RZ, R12.H0_H0 ;  /* 0x2000000cff0c7230 */ /* 0x000fe40000004100 */
[----:B------:R-:W-:Y:S01]  /*2040*/  FADD.FTZ R4, R17, R4 ;  /* 0x0000000411047221 */ /* 0x000fe20000010000 */
[----:B------:R-:W-:Y:S02]  /*2050*/  HADD2.F32 R11, -RZ, R18.H0_H0 ;  /* 0x20000012ff0b7230 */ /* 0x000fe40000004100 */
[----:B------:R-:W-:-:S03]  /*2060*/  FADD.FTZ R25, R13, R12 ;  /* 0x0000000c0d197221 */ /* 0x000fc60000010000 */
[----:B------:R-:W-:Y:S01]  /*2070*/  FADD.FTZ R4, R4, R11 ;  /* 0x0000000b04047221 */ /* 0x000fe20000010000 */
[----:B------:R-:W-:Y:S06]  /*2080*/  @P0 BRA `(.L_x_1271) ;  /* 0xfffffffc00140947 */ /* 0x000fec000383ffff */
[----:B------:R-:W-:Y:S05]  /*2090*/  BSYNC B3 ;  /* 0x0000000000037941 */ /* 0x000fea0003800000 */
.L_x_1270:
[----:B------:R-:W-:Y:S05]  /*20a0*/  BSYNC B2 ;  /* 0x0000000000027941 */ /* 0x000fea0003800000 */
.L_x_1269:
[----:B------:R-:W-:Y:S02]  /*20b0*/  ISETP.NE.U32.AND P0, PT, R5, RZ, PT ;  /* 0x000000ff0500720c */ /* 0x000fe40003f05070 */
[----:B------:R-:W-:Y:S02]  /*20c0*/  MOV R10, R8 ;  /* 0x00000008000a7202 */ /* 0x000fe40000000f00 */
[----:B------:R-:W-:Y:S02]  /*20d0*/  ISETP.NE.AND.EX P0, PT, RZ, RZ, PT, P0 ;  /* 0x000000ffff00720c */ /* 0x000fe40003f05300 */
[----:B------:R-:W-:-:S11]  /*20e0*/  MOV R11, R9 ;  /* 0x00000009000b7202 */ /* 0x000fd60000000f00 */
[----:B------:R-:W-:Y:S05]  /*20f0*/  @!P0 BRA `(.L_x_1268) ;  /* 0x0000000000b48947 */ /* 0x000fea0003800000 */
[----:B------:R-:W2:Y:S01]  /*2100*/  LDG.E.64.CONSTANT R14, desc[UR4][R10.64] ;  /* 0x000000040a0e7981 */ /* 0x000ea2000c1e9b00 */
[----:B------:R-:W2:Y:S02]  /*2110*/  LDC.64 R8, c[0x0][0x5e8] ;  /* 0x00017a00ff087b82 */ /* 0x000ea40000000a00 */
[-C--:B--2---:R-:W-:Y:S02]  /*2120*/  IMAD R15, R15, R8.reuse, RZ ;  /* 0x000000080f0f7224 */ /* 0x084fe400078e02ff */
[----:B------:R-:W-:-:S04]  /*2130*/  IMAD.WIDE.U32 R12, R14, R8, RZ ;  /* 0x000000080e0c7225 */ /* 0x000fc800078e00ff */
[----:B------:R-:W-:Y:S01]  /*2140*/  IMAD R15, R14, R9, R15 ;  /* 0x000000090e0f7224 */ /* 0x000fe200078e020f */
[----:B------:R-:W-:-:S04]  /*2150*/  LEA R14, P0, R12, R0, 0x2 ;  /* 0x000000000c0e7211 */ /* 0x000fc800078010ff */
[----:B------:R-:W-:-:S04]  /*2160*/  IADD3 R13, R13, R15, RZ ;  /* 0x0000000f0d0d7210 */ /* 0x000fc80007ffe0ff */
[----:B------:R-:W-:-:S05]  /*2170*/  LEA.HI.X R15, R12, R2, R13, 0x2, P0 ;  /* 0x000000020c0f7211 */ /* 0x000fca00000f140d */
[----:B------:R-:W2:Y:S04]  /*2180*/  LDG.E.U16.CONSTANT R12, desc[UR4][R14.64] ;  /* 0x000000040e0c7981 */ /* 0x000ea8000c1e9500 */
[----:B------:R-:W3:Y:S01]  /*2190*/  LDG.E.U16.CONSTANT R13, desc[UR4][R14.64+0x2] ;  /* 0x000002040e0d7981 */ /* 0x000ee2000c1e9500 */
[----:B------:R-:W-:-:S04]  /*21a0*/  ISETP.NE.U32.AND P0, PT, R5, 0x1, PT ;  /* 0x000000010500780c */ /* 0x000fc80003f05070 */
[----:B------:R-:W-:Y:S01]  /*21b0*/  ISETP.NE.AND.EX P0, PT, RZ, RZ, PT, P0 ;  /* 0x000000ffff00720c */ /* 0x000fe20003f05300 */
[----:B--2---:R-:W-:Y:S02]  /*21c0*/  HADD2.F32 R12, -RZ, R12.H0_H0 ;  /* 0x2000000cff0c7230 */ /* 0x004fe40000004100 */
[----:B---3--:R-:W-:-:S03]  /*21d0*/  HADD2.F32 R13, -RZ, R13.H0_H0 ;  /* 0x2000000dff0d7230 */ /* 0x008fc60000004100 */
[----:B------:R-:W-:Y:S02]  /*21e0*/  FADD.FTZ R25, R25, R12 ;  /* 0x0000000c19197221 */ /* 0x000fe40000010000 */
[----:B------:R-:W-:-:S05]  /*21f0*/  FADD.FTZ R4, R4, R13 ;  /* 0x0000000d04047221 */ /* 0x000fca0000010000 */
[----:B------:R-:W-:Y:S05]  /*2200*/  @!P0 BRA `(.L_x_1268) ;  /* 0x0000000000708947 */ /* 0x000fea0003800000 */
[----:B------:R-:W-:Y:S01]  /*2210*/  ISETP.NE.U32.AND P0, PT, R5, 0x2, PT ;  /* 0x000000020500780c */ /* 0x000fe20003f05070 */
[----:B------:R-:W2:Y:S03]  /*2220*/  LDG.E.64.CONSTANT R12, desc[UR4][R10.64+0x8] ;  /* 0x000008040a0c7981 */ /* 0x000ea6000c1e9b00 */
[----:B------:R-:W-:-:S13]  /*2230*/  ISETP.NE.AND.EX P0, PT, RZ, RZ, PT, P0 ;  /* 0x000000ffff00720c */ /* 0x000fda0003f05300 */
[----:B------:R-:W3:Y:S01]  /*2240*/  @P0 LDG.E.64.CONSTANT R16, desc[UR4][R10.64+0x10] ;  /* 0x000010040a100981 */ /* 0x000ee2000c1e9b00 */
[-C--:B--2---:R-:W-:Y:S02]  /*2250*/  IMAD R5, R13, R8.reuse, RZ ;  /* 0x000000080d057224 */ /* 0x084fe400078e02ff */
[----:B------:R-:W-:-:S04]  /*2260*/  IMAD.WIDE.U32 R14, R12, R8, RZ ;  /* 0x000000080c0e7225 */ /* 0x000fc800078e00ff */
[----:B------:R-:W-:Y:S01]  /*2270*/  IMAD R5, R12, R9, R5 ;  /* 0x000000090c057224 */ /* 0x000fe200078e0205 */
[----:B------:R-:W-:-:S04]  /*2280*/  LEA R12, P1, R14, R0, 0x2 ;  /* 0x000000000e0c7211 */ /* 0x000fc800078210ff */
[----:B------:R-:W-:Y:S01]  /*2290*/  IADD3 R5, R15, R5, RZ ;  /* 0x000000050f057210 */ /* 0x000fe20007ffe0ff */
[-C--:B---3--:R-:W-:Y:S02]  /*22a0*/  @P0 IMAD R13, R17, R8.reuse, RZ ;  /* 0x00000008110d0224 */ /* 0x088fe400078e02ff */
[----:B------:R-:W-:-:S04]  /*22b0*/  @P0 IMAD.WIDE.U32 R18, R16, R8, RZ ;  /* 0x0000000810120225 */ /* 0x000fc800078e00ff */
[----:B------:R-:W-:Y:S01]  /*22c0*/  @P0 IMAD R9, R16, R9, R13 ;  /* 0x0000000910090224 */ /* 0x000fe200078e020d */
[----:B------:R-:W-:Y:S02]  /*22d0*/  LEA.HI.X R13, R14, R2, R5, 0x2, P1 ;  /* 0x000000020e0d7211 */ /* 0x000fe400008f1405 */
[C---:B------:R-:W-:Y:S02]  /*22e0*/  @P0 LEA R8, P1, R18.reuse, R0, 0x2 ;  /* 0x0000000012080211 */ /* 0x040fe400078210ff */
[----:B------:R-:W-:Y:S01]  /*22f0*/  @P0 IADD3 R5, R19, R9, RZ ;  /* 0x0000000913050210 */ /* 0x000fe20007ffe0ff */
[----:B------:R-:W2:Y:S03]  /*2300*/  LDG.E.U16.CONSTANT R0, desc[UR4][R12.64] ;  /* 0x000000040c007981 */ /* 0x000ea6000c1e9500 */
[----:B------:R-:W-:Y:S02]  /*2310*/  @P0 LEA.HI.X R9, R18, R2, R5, 0x2, P1 ;  /* 0x0000000212090211 */ /* 0x000fe400008f1405 */
[----:B------:R-:W3:Y:S04]  /*2320*/  LDG.E.U16.CONSTANT R2, desc[UR4][R12.64+0x2] ;  /* 0x000002040c027981 */ /* 0x000ee8000c1e9500 */
[----:B------:R-:W4:Y:S04]  /*2330*/  @P0 LDG.E.U16.CONSTANT R10, desc[UR4][R8.64] ;  /* 0x00000004080a0981 */ /* 0x000f28000c1e9500 */
[----:B------:R-:W5:Y:S01]  /*2340*/  @P0 LDG.E.U16.CONSTANT R11, desc[UR4][R8.64+0x2] ;  /* 0x00000204080b0981 */ /* 0x000f62000c1e9500 */
[----:B--2---:R-:W-:-:S02]  /*2350*/  HADD2.F32 R0, -RZ, R0.H0_H0 ;  /* 0x20000000ff007230 */ /* 0x004fc40000004100 */
[----:B---3--:R-:W-:-:S03]  /*2360*/  HADD2.F32 R5, -RZ, R2.H0_H0 ;  /* 0x20000002ff057230 */ /* 0x008fc60000004100 */
[----:B------:R-:W-:Y:S01]  /*2370*/  FADD.FTZ R25, R25, R0 ;  /* 0x0000000019197221 */ /* 0x000fe20000010000 */
[----:B----4-:R-:W-:Y:S02]  /*2380*/  @P0 HADD2.F32 R10, -RZ, R10.H0_H0 ;  /* 0x2000000aff0a0230 */ /* 0x010fe40000004100 */
[----:B------:R-:W-:Y:S01]  /*2390*/  FADD.FTZ R4, R4, R5 ;  /* 0x0000000504047221 */ /* 0x000fe20000010000 */
[----:B-----5:R-:W-:Y:S02]  /*23a0*/  @P0 HADD2.F32 R11, -RZ, R11.H0_H0 ;  /* 0x2000000bff0b0230 */ /* 0x020fe40000004100 */
[----:B------:R-:W-:-:S03]  /*23b0*/  @P0 FADD.FTZ R25, R25, R10 ;  /* 0x0000000a19190221 */ /* 0x000fc60000010000 */
[----:B------:R-:W-:-:S07]  /*23c0*/  @P0 FADD.FTZ R4, R4, R11 ;  /* 0x0000000b04040221 */ /* 0x000fce0000010000 */
.L_x_1268:
[----:B------:R-:W-:Y:S05]  /*23d0*/  BSYNC B1 ;  /* 0x0000000000017941 */ /* 0x000fea0003800000 */
.L_x_1267:
[----:B------:R-:W-:Y:S02]  /*23e0*/  F2FP.F16.F32.PACK_AB R25, R4, R25 ;  /* 0x000000190419723e */ /* 0x000fe400000000ff */
[----:B------:R-:W-:-:S03]  /*23f0*/  IADD3 R3, R3, 0x80, RZ ;  /* 0x0000008003037810 */ /* 0x000fc60007ffe0ff */
[----:B------:R0:W-:Y:S04]  /*2400*/  STG.E desc[UR4][R6.64], R25 ;  /* 0x0000001906007986 */ /* 0x0001e8000c101904 */
.L_x_1265:
[----:B------:R-:W-:Y:S05]  /*2410*/  BSYNC B0 ;  /* 0x0000000000007941 */ /* 0x000fea0003800000 */
.L_x_1264:
[----:B------:R-:W-:Y:S01]  /*2420*/  ISETP.GE.AND P0, PT, R3, UR8, PT ;  /* 0x0000000803007c0c */ /* 0x000fe2000bf06270 */
[----:B------:R-:W-:Y:S01]  /*2430*/  BSSY B1, `(.L_x_1272) ;  /* 0x0000d42000017945 */ /* 0x000fe20003800000 */
[----:B------:R-:W-:-:S03]  /*2440*/  ULDC.64 UR6, c[0x0][0x5e8] ;  /* 0x00017a0000067ab9 */ /* 0x000fc60000000a00 */
[----:B------:R-:W-:Y:S08]  /*2450*/  BSSY B0, `(.L_x_1273) ;  /* 0x0000b0c000007945 */ /* 0x000ff00003800000 */
[----:B------:R-:W-:Y:S05]  /*2460*/  @P0 BRA `(.L_x_1274) ;  /* 0x00000044009c0947 */ /* 0x000fea0003800000 */
[----:B------:R-:W1:Y:S01]  /*2470*/  LDC R5, c[0x0][0x218] ;  /* 0x00008600ff057b82 */ /* 0x000e620000000800 */
[----:B------:R-:W-:Y:S01]  /*2480*/  HFMA2.MMA R4, -RZ, RZ, 0, 0 ;  /* 0x00000000ff047435 */ /* 0x000fe200000001ff */
[----:B------:R-:W-:Y:S01]  /*2490*/  MOV R2, RZ ;  /* 0x000000ff00027202 */ /* 0x000fe20000000f00 */
[----:B------:R-:W-:Y:S01]  /*24a0*/  HFMA2.MMA R0, -RZ, RZ, 0, 0 ;  /* 0x00000000ff007435 */ /* 0x000fe200000001ff */
[----:B0-----:R-:W-:Y:S02]  /*24b0*/  MOV R6, RZ ;  /* 0x000000ff00067202 */ /* 0x001fe40000000f00 */
        /* <DEDUP_REMOVED lines=400> */
.L_x_1275:
        /* <DEDUP_REMOVED lines=42> */
.L_x_1280:
        /* <DEDUP_REMOVED lines=60> */
.L_x_1279:
[----:B------:R-:W-:Y:S05]  /*4420*/  BSYNC B3 ;  /* 0x0000000000037941 */ /* 0x000fea0003800000 */
.L_x_1278:
        /* <DEDUP_REMOVED lines=50> */
.L_x_1277:
[----:B------:R-:W-:Y:S05]  /*4750*/  BSYNC B2 ;  /* 0x0000000000027941 */ /* 0x000fea0003800000 */
.L_x_1276:
[----:B------:R-:W-:Y:S02]  /*4760*/  F2FP.F16.F32.PACK_AB R25, R4, R25 ;  /* 0x000000190419723e */ /* 0x000fe400000000ff */
[----:B------:R-:W-:-:S03]  /*4770*/  IADD3 R3, R3, 0x80, RZ ;  /* 0x0000008003037810 */ /* 0x000fc60007ffe0ff */
[----:B------:R0:W-:Y:S01]  /*4780*/  STG.E desc[UR4][R6.64], R25 ;  /* 0x0000001906007986 */ /* 0x0001e2000c101904 */
[----:B------:R-:W-:-:S13]  /*4790*/  ISETP.GE.AND P0, PT, R3, UR8, PT ;  /* 0x0000000803007c0c */ /* 0x000fda000bf06270 */
[----:B0-----:R-:W-:Y:S05]  /*47a0*/  @P0 BRA `(.L_x_1281) ;  /* 0x0000004400a00947 */ /* 0x001fea0003800000 */
        /* <DEDUP_REMOVED lines=405> */
.L_x_1282:
        /* <DEDUP_REMOVED lines=42> */
.L_x_1287:
[----:B------:R-:W2:Y:S01]  /*63a0*/  LDG.E.64.CONSTANT R20, desc[UR4][R8.64] ;  /* 0x0000000408147981 */ /* 0x000ea2000c1e9b00 */
[----:B------:R-:W-:-:S03]  /*63b0*/  ULDC.64 UR10, c[0x0][0x5e8] ;  /* 0x00017a00000a7ab9 */ /* 0x000fc60000000a00 */
[----:B------:R-:W3:Y:S04]  /*63c0*/  LDG.E.64.CONSTANT R18, desc[UR4][R8.64+0x8] ;  /* 0x0000080408127981 */ /* 0x000ee8000c1e9b00 */
[----:B------:R-:W4:Y:S04]  /*63d0*/  LDG.E.64.CONSTANT R10, desc[UR4][R8.64+0x10] ;  /* 0x00001004080a7981 */ /* 0x000f28000c1e9b00 */
[----:B------:R-:W5:Y:S01]  /*63e0*/  LDG.E.64.CONSTANT R12, desc[UR4][R8.64+0x18] ;  /* 0x00001804080c7981 */ /* 0x000f62000c1e9b00 */
[----:B--2---:R-:W-:Y:S02]  /*63f0*/  IMAD R21, R21, UR10, RZ ;  /* 0x0000000a15157c24 */ /* 0x004fe4000f8e02ff */
        /* <DEDUP_REMOVED lines=55> */
.L_x_1286:
[----:B------:R-:W-:Y:S05]  /*6770*/  BSYNC B3 ;  /* 0x0000000000037941 */ /* 0x000fea0003800000 */
.L_x_1285:
        /* <DEDUP_REMOVED lines=50> */
.L_x_1284:
[----:B------:R-:W-:Y:S05]  /*6aa0*/  BSYNC B2 ;  /* 0x0000000000027941 */ /* 0x000fea0003800000 */
.L_x_1283:
[----:B------:R-:W-:Y:S02]  /*6ab0*/  F2FP.F16.F32.PACK_AB R25, R4, R25 ;  /* 0x000000190419723e */ /* 0x000fe400000000ff */
[----:B------:R-:W-:-:S03]  /*6ac0*/  IADD3 R3, R3, 0x80, RZ ;  /* 0x0000008003037810 */ /* 0x000fc60007ffe0ff */
[----:B------:R1:W-:Y:S04]  /*6ad0*/  STG.E desc[UR4][R6.64], R25 ;  /* 0x0000001906007986 */ /* 0x0003e8000c101904 */
.L_x_1274:
[----:B------:R-:W-:-:S13]  /*6ae0*/  ISETP.GE.AND P0, PT, R3, UR8, PT ;  /* 0x0000000803007c0c */ /* 0x000fda000bf06270 */
[----:B------:R-:W-:Y:S05]  /*6af0*/  @P0 BRA `(.L_x_1288) ;  /* 0x0000004400a00947 */ /* 0x000fea0003800000 */
[----:B------:R-:W2:Y:S01]  /*6b00*/  LDC R5, c[0x0][0x218] ;  /* 0x00008600ff057b82 */ /* 0x000ea20000000800 */
[----:B------:R-:W-:Y:S01]  /*6b10*/  HFMA2.MMA R4, -RZ, RZ, 0, 0 ;  /* 0x00000000ff047435 */ /* 0x000fe200000001ff */
[----:B------:R-:W-:Y:S01]  /*6b20*/  MOV R2, RZ ;  /* 0x000000ff00027202 */ /* 0x000fe20000000f00 */
[----:B------:R-:W-:Y:S01]  /*6b30*/  HFMA2.MMA R0, -RZ, RZ, 0, 0 ;  /* 0x00000000ff007435 */ /* 0x000fe200000001ff */
        /* <DEDUP_REMOVED lines=401> */
.L_x_1289:
        /* <DEDUP_REMOVED lines=42> */
.L_x_1294:
        /* <DEDUP_REMOVED lines=61> */
.L_x_1293:
[----:B------:R-:W-:Y:S05]  /*8ac0*/  BSYNC B3 ;  /* 0x0000000000037941 */ /* 0x000fea0003800000 */
.L_x_1292:
        /* <DEDUP_REMOVED lines=50> */
.L_x_1291:
[----:B------:R-:W-:Y:S05]  /*8df0*/  BSYNC B2 ;  /* 0x0000000000027941 */ /* 0x000fea0003800000 */
.L_x_1290:
[----:B------:R-:W-:Y:S02]  /*8e00*/  F2FP.F16.F32.PACK_AB R25, R4, R25 ;  /* 0x000000190419723e */ /* 0x000fe400000000ff */
[----:B------:R-:W-:-:S03]  /*8e10*/  IADD3 R3, R3, 0x80, RZ ;  /* 0x0000008003037810 */ /* 0x000fc60007ffe0ff */
[----:B------:R0:W-:Y:S04]  /*8e20*/  STG.E desc[UR4][R6.64], R25 ;  /* 0x0000001906007986 */ /* 0x0001e8000c101904 */
.L_x_1281:
[----:B------:R-:W-:-:S13]  /*8e30*/  ISETP.GE.AND P0, PT, R3, UR8, PT ;  /* 0x0000000803007c0c */ /* 0x000fda000bf06270 */
        /* <DEDUP_REMOVED lines=406> */
.L_x_1296:
        /* <DEDUP_REMOVED lines=42> */
.L_x_1301:
        /* <DEDUP_REMOVED lines=61> */
.L_x_1300:
[----:B------:R-:W-:Y:S05]  /*ae10*/  BSYNC B3 ;  /* 0x0000000000037941 */ /* 0x000fea0003800000 */
.L_x_1299:
        /* <DEDUP_REMOVED lines=50> */
.L_x_1298:
[----:B------:R-:W-:Y:S05]  /*b140*/  BSYNC B2 ;  /* 0x0000000000027941 */ /* 0x000fea0003800000 */
.L_x_1297:
[----:B------:R-:W-:Y:S02]  /*b150*/  F2FP.F16.F32.PACK_AB R25, R4, R25 ;  /* 0x000000190419723e */ /* 0x000fe400000000ff */
[----:B------:R-:W-:-:S03]  /*b160*/  IADD3 R3, R3, 0x80, RZ ;  /* 0x0000008003037810 */ /* 0x000fc60007ffe0ff */
[----:B------:R2:W-:Y:S04]  /*b170*/  STG.E desc[UR4][R6.64], R25 ;  /* 0x0000001906007986 */ /* 0x0005e8000c101904 */
.L_x_1288:
[----:B------:R-:W-:-:S13]  /*b180*/  ISETP.GE.AND P0, PT, R3, UR8, PT ;  /* 0x0000000803007c0c */ /* 0x000fda000bf06270 */
[----:B------:R-:W-:Y:S05]  /*b190*/  @P0 BREAK B0 ;  /* 0x0000000000000942 */ /* 0x000fea0003800000 */
[----:B------:R-:W-:Y:S05]  /*b1a0*/  @P0 BRA `(.L_x_1302) ;  /* 0x0000004400a80947 */ /* 0x000fea0003800000 */
[----:B------:R-:W3:Y:S01]  /*b1b0*/  LDC R5, c[0x0][0x218] ;  /* 0x00008600ff057b82 */ /* 0x000ee20000000800 */
[----:B------:R-:W-:Y:S01]  /*b1c0*/  HFMA2.MMA R4, -RZ, RZ, 0, 0 ;  /* 0x00000000ff047435 */ /* 0x000fe200000001ff */
[----:B------:R-:W-:Y:S01]  /*b1d0*/  MOV R2, RZ ;  /* 0x000000ff00027202 */ /* 0x000fe20000000f00 */
[----:B------:R-:W-:Y:S01]  /*b1e0*/  HFMA2.MMA R0, -RZ, RZ, 0, 0 ;  /* 0x00000000ff007435 */ /* 0x000fe200000001ff */
[----:B012---:R-:W-:Y:S02]  /*b1f0*/  MOV R6, RZ ;  /* 0x000000ff00067202 */ /* 0x007fe40000000f00 */
        /* <DEDUP_REMOVED lines=400> */
.L_x_1303:
        /* <DEDUP_REMOVED lines=42> */
.L_x_1308:
        /* <DEDUP_REMOVED lines=61> */
.L_x_1307:
[----:B------:R-:W-:Y:S05]  /*d170*/  BSYNC B3 ;  /* 0x0000000000037941 */ /* 0x000fea0003800000 */
.L_x_1306:
        /* <DEDUP_REMOVED lines=50> */
.L_x_1305:
[----:B------:R-:W-:Y:S05]  /*d4a0*/  BSYNC B2 ;  /* 0x0000000000027941 */ /* 0x000fea0003800000 */
.L_x_1304:
[----:B------:R-:W-:Y:S02]  /*d4b0*/  F2FP.F16.F32.PACK_AB R25, R4, R25 ;  /* 0x000000190419723e */ /* 0x000fe400000000ff */
[----:B------:R-:W-:-:S03]  /*d4c0*/  IADD3 R3, R3, 0x80, RZ ;  /* 0x0000008003037810 */ /* 0x000fc60007ffe0ff */
[----:B------:R1:W-:Y:S04]  /*d4d0*/  STG.E desc[UR4][R6.64], R25 ;  /* 0x0000001906007986 */ /* 0x0003e8000c101904 */
.L_x_1295:
[----:B------:R-:W-:-:S13]  /*d4e0*/  ISETP.GE.AND P0, PT, R3, UR8, PT ;  /* 0x0000000803007c0c */ /* 0x000fda000bf06270 */
[----:B------:R-:W-:Y:S05]  /*d4f0*/  @P0 BREAK B0 ;  /* 0x0000000000000942 */ /* 0x000fea0003800000 */
[----:B------:R-:W-:Y:S05]  /*d500*/  @P0 BRA `(.L_x_1302) ;  /* 0x0000002000d00947 */ /* 0x000fea0003800000 */
[----:B------:R-:W-:Y:S05]  /*d510*/  BSYNC B0 ;  /* 0x0000000000007941 */ /* 0x000fea0003800000 */
.L_x_1273:
        /* <DEDUP_REMOVED lines=405> */
.L_x_1309:
        /* <DEDUP_REMOVED lines=42> */
.L_x_1314:
        /* <DEDUP_REMOVED lines=61> */
.L_x_1313:
[----:B------:R-:W-:Y:S05]  /*f4e0*/  BSYNC B3 ;  /* 0x0000000000037941 */ /* 0x000fea0003800000 */
.L_x_1312:
        /* <DEDUP_REMOVED lines=50> */
.L_x_1311:
[----:B------:R-:W-:Y:S05]  /*f810*/  BSYNC B2 ;  /* 0x0000000000027941 */ /* 0x000fea0003800000 */
.L_x_1310:
[----:B------:R-:W-:Y:S02]  /*f820*/  F2FP.F16.F32.PACK_AB R25, R4, R25 ;  /* 0x000000190419723e */ /* 0x000fe400000000ff */
[----:B------:R-:W-:-:S03]  /*f830*/  IADD3 R3, R3, 0x80, RZ ;  /* 0x0000008003037810 */ /* 0x000fc60007ffe0ff */
[----:B------:R3:W-:Y:S04]  /*f840*/  STG.E desc[UR4][R6.64], R25 ;  /* 0x0000001906007986 */ /* 0x0007e8000c101904 */
.L_x_1302:
[----:B------:R-:W-:Y:S05]  /*f850*/  BSYNC B1 ;  /* 0x0000000000017941 */ /* 0x000fea0003800000 */
.L_x_1272:
[----:B------:R-:W-:Y:S05]  /*f860*/  WARPSYNC.ALL ;  /* 0x0000000000007948 */ /* 0x000fea0003800000 */
[----:B------:R-:W-:-:S13]  /*f870*/  ISETP.GE.AND P0, PT, R3, UR8, PT ;  /* 0x0000000803007c0c */ /* 0x000fda000bf06270 */
[----:B------:R-:W-:Y:S05]  /*f880*/  @P0 EXIT ;  /* 0x000000000000094d */ /* 0x000fea0003800000 */
[----:B------:R-:W4:Y:S01]  /*f890*/  LDC R5, c[0x0][0x218] ;  /* 0x00008600ff057b82 */ /* 0x000f220000000800 */
[----:B------:R-:W-:Y:S01]  /*f8a0*/  HFMA2.MMA R4, -RZ, RZ, 0, 0 ;  /* 0x00000000ff047435 */ /* 0x000fe200000001ff */
[----:B------:R-:W-:Y:S01]  /*f8b0*/  MOV R0, RZ ;  /* 0x000000ff00007202 */ /* 0x000fe20000000f00 */
[----:B------:R-:W-:Y:S01]  /*f8c0*/  HFMA2.MMA R21, -RZ, RZ, 0, 0 ;  /* 0x00000000ff157435 */ /* 0x000fe200000001ff */
[----:B------:R-:W-:Y:S02]  /*f8d0*/  MOV R2, RZ ;  /* 0x000000ff00027202 */ /* 0x000fe40000000f00 */
[----:B----4-:R-:W-:-:S13]  /*f8e0*/  ISETP.NE.AND P0, PT, R5, RZ, PT ;  /* 0x000000ff0500720c */ /* 0x010fda0003f05270 */
[----:B------:R-:W-:Y:S05]  /*f8f0*/  @!P0 BRA `(.L_x_1315) ;  /* 0x0000001800388947 */ /* 0x000fea0003800000 */
[----:B------:R-:W-:Y:S01]  /*f900*/  MOV R2, RZ ;  /* 0x000000ff00027202 */ /* 0x000fe20000000f00 */
[----:B------:R-:W-:Y:S01]  /*f910*/  ULDC.64 UR6, c[0x0][0x220] ;  /* 0x0000880000067ab9 */ /* 0x000fe20000000a00 */
[----:B------:R-:W-:-:S03]  /*f920*/  ISETP.NE.AND P0, PT, R5, 0x1, PT ;  /* 0x000000010500780c */ /* 0x000fc60003f05270 */
[----:B0123--:R-:W-:Y:S01]  /*f930*/  IMAD.HI.U32 R6, R3, UR6, R2 ;  /* 0x0000000603067c27 */ /* 0x00ffe2000f8e0002 */
        /* <DEDUP_REMOVED lines=15> */
[----:B------:R-:W-:Y:S01]  /*fa30*/  ISETP.NE.AND P0, PT, R5, 0x2, PT ;  /* 0x000000020500780c */ /* 0x000fe20003f05270 */
[----:B------:R-:W-:-:S06]  /*fa40*/  ULDC UR7, c[0x0][0x36c] ;  /* 0x0000db0000077ab9 */ /* 0x000fcc0000000800 */
[----:B------:R-:W-:-:S05]  /*fa50*/  IMAD.HI.U32 R8, R7, UR9, R6 ;  /* 0x0000000907087c27 */ /* 0x000fca000f8e0006 */
[----:B------:R-:W-:Y:S01]  /*fa60*/  SHF.R.U32.HI R9, RZ, UR6, R8 ;  /* 0x00000006ff097c19 */ /* 0x000fe20008011608 */
[----:B------:R-:W-:-:S03]  /*fa70*/  ULDC UR6, c[0x0][0x360] ;  /* 0x0000d80000067ab9 */ /* 0x000fc60000000800 */
[----:B------:R-:W-:-:S05]  /*fa80*/  IADD3 R3, -R9, RZ, RZ ;  /* 0x000000ff09037210 */ /* 0x000fca0007ffe1ff */
[----:B------:R-:W-:Y:S01]  /*fa90*/  IMAD R7, R3, UR8, R7 ;  /* 0x0000000803077c24 */ /* 0x000fe2000f8e0207 */
[----:B------:R-:W-:-:S03]  /*faa0*/  ULDC.64 UR8, c[0x0][0x370] ;  /* 0x0000dc0000087ab9 */ /* 0x000fc60000000a00 */
        /* <DEDUP_REMOVED lines=8> */
[----:B------:R-:W-:Y:S02]  /*fb30*/  ULDC.64 UR8, c[0x0][0x388] ;  /* 0x0000e20000087ab9 */ /* 0x000fe40000000a00 */
[----:B------:R-:W-:Y:S01]  /*fb40*/  IMAD.HI.U32 R6, R9, UR6, R8 ;  /* 0x0000000609067c27 */ /* 0x000fe2000f8e0008 */
[----:B------:R-:W-:-:S04]  /*fb50*/  ULDC UR6, c[0x0][0x234] ;  /* 0x00008d0000067ab9 */ /* 0x000fc80000000800 */
        /* <DEDUP_REMOVED lines=14> */
[----:B------:R-:W-:Y:S01]  /*fc40*/  ULDC UR7, c[0x0][0x39c] ;  /* 0x0000e70000077ab9 */ /* 0x000fe20000000800 */
        /* <DEDUP_REMOVED lines=14> */
[----:B------:R-:W-:-:S07]  /*fd30*/  ULDC.64 UR8, c[0x0][0x3b8] ;  /* 0x0000ee0000087ab9 */ /* 0x000fce0000000a00 */
        /* <DEDUP_REMOVED lines=318> */
[----:B------:R-:W-:-:S03]  /*11120*/  ULDC.64 UR8, c[0x0][0x598] ;  /* 0x0001660000087ab9 */ /* 0x000fc60000000a00 */
        /* <DEDUP_REMOVED lines=10> */
[----:B------:R-:W-:-:S07]  /*111d0*/  IMAD R4, R9, UR9, R4 ;  /* 0x0000000909047c24 */ /* 0x000fce000f8e0204 */
.L_x_1315:
[----:B------:R-:W-:Y:S01]  /*111e0*/  ULDC.64 UR6, c[0x0][0x5c8] ;  /* 0x0001720000067ab9 */ /* 0x000fe20000000a00 */
[----:B------:R-:W-:Y:S01]  /*111f0*/  ULDC.64 UR8, c[0x0][0x5b8] ;  /* 0x00016e0000087ab9 */ /* 0x000fe20000000a00 */
[----:B0123--:R-:W-:Y:S01]  /*11200*/  IADD3 R6, P0, R4, UR6, RZ ;  /* 0x0000000604067c10 */ /* 0x00ffe2000ff1e0ff */
[----:B------:R-:W-:-:S03]  /*11210*/  ULDC.64 UR10, c[0x0][0x5d8] ;  /* 0x00017600000a7ab9 */ /* 0x000fc60000000a00 */
[----:B------:R-:W-:Y:S01]  /*11220*/  IADD3.X R7, RZ, UR7, RZ, P0, !PT ;  /* 0x00000007ff077c10 */ /* 0x000fe200087fe4ff */
[----:B------:R-:W-:-:S05]  /*11230*/  ULDC.64 UR6, c[0x0][0x5c0] ;  /* 0x0001700000067ab9 */ /* 0x000fca0000000a00 */
[----:B------:R-:W2:Y:S01]  /*11240*/  LDG.E.64.CONSTANT R6, desc[UR4][R6.64] ;  /* 0x0000000406067981 */ /* 0x000ea2000c1e9b00 */
[----:B------:R-:W-:Y:S01]  /*11250*/  IADD3 R4, P0, R0, UR6, RZ ;  /* 0x0000000600047c10 */ /* 0x000fe2000ff1e0ff */
[----:B------:R-:W-:-:S03]  /*11260*/  ULDC.U8 UR6, c[0x0][0x5e0] ;  /* 0x0001780000067ab9 */ /* 0x000fc60000000000 */
[----:B------:R-:W-:-:S06]  /*11270*/  IADD3.X R5, RZ, UR7, RZ, P0, !PT ;  /* 0x00000007ff057c10 */ /* 0x000fcc00087fe4ff */
[----:B------:R-:W3:Y:S01]  /*11280*/  LDG.E.64.CONSTANT R4, desc[UR4][R4.64] ;  /* 0x0000000404047981 */ /* 0x000ee2000c1e9b00 */
[----:B------:R-:W-:Y:S01]  /*11290*/  ISETP.NE.AND P1, PT, RZ, UR6, PT ;  /* 0x00000006ff007c0c */ /* 0x000fe2000bf25270 */
[----:B------:R-:W-:Y:S01]  /*112a0*/  ULDC.64 UR6, c[0x0][0x5a0] ;  /* 0x0001680000067ab9 */ /* 0x000fe20000000a00 */
[----:B------:R-:W-:Y:S01]  /*112b0*/  IADD3 R21, P3, R21, UR8, RZ ;  /* 0x0000000815157c10 */ /* 0x000fe2000ff7e0ff */
[----:B------:R-:W-:Y:S01]  /*112c0*/  BSSY B1, `(.L_x_1316) ;  /* 0x000008d000017945 */ /* 0x000fe20003800000 */
[----:B------:R-:W-:Y:S02]  /*112d0*/  MOV R25, RZ ;  /* 0x000000ff00197202 */ /* 0x000fe40000000f00 */
[----:B------:R-:W-:Y:S02]  /*112e0*/  IADD3.X R23, RZ, UR9, RZ, P3, !PT ;  /* 0x00000009ff177c10 */ /* 0x000fe40009ffe4ff */
[----:B------:R-:W-:Y:S02]  /*112f0*/  MOV R0, RZ ;  /* 0x000000ff00007202 */ /* 0x000fe40000000f00 */
        /* <DEDUP_REMOVED lines=8> */
[----:B------:R-:W-:Y:S01]  /*11380*/  IADD3.X R3, RZ, UR7, RZ, P1, !PT ;  /* 0x00000007ff037c10 */ /* 0x000fe20008ffe4ff */
[----:B------:R-:W-:Y:S01]  /*11390*/  ULDC.64 UR6, c[0x0][0x5e8] ;  /* 0x00017a0000067ab9 */ /* 0x000fe20000000a00 */
[----:B------:R-:W-:-:S09]  /*113a0*/  LEA.HI.X R5, R4, UR11, R5, 0x3, P2 ;  /* 0x0000000b04057c11 */ /* 0x000fd200090f1c05 */
[----:B------:R-:W-:Y:S05]  /*113b0*/  @!P0 BRA `(.L_x_1317) ;  /* 0x0000000400f48947 */ /* 0x000fea0003800000 */
[C---:B------:R-:W-:Y:S01]  /*113c0*/  IADD3 R0, P1, R9.reuse, -0x1, RZ ;  /* 0xffffffff09007810 */ /* 0x040fe20007f3e0ff */
[----:B------:R-:W-:Y:S01]  /*113d0*/  BSSY B2, `(.L_x_1318) ;  /* 0x0000049000027945 */ /* 0x000fe20003800000 */
[----:B------:R-:W-:Y:S02]  /*113e0*/  MOV R4, R6 ;  /* 0x0000000600047202 */ /* 0x000fe40000000f00 */
[----:B------:R-:W-:Y:S02]  /*113f0*/  ISETP.GE.U32.AND P0, PT, R0, 0x3, PT ;  /* 0x000000030000780c */ /* 0x000fe40003f06070 */
[----:B------:R-:W-:Y:S02]  /*11400*/  IADD3.X R0, R22, -0x1, RZ, P1, !PT ;  /* 0xffffffff16007810 */ /* 0x000fe40000ffe4ff */
[----:B------:R-:W-:Y:S02]  /*11410*/  LOP3.LUT R20, R9, 0x3, RZ, 0xc0, !PT ;  /* 0x0000000309147812 */ /* 0x000fe400078ec0ff */
[----:B------:R-:W-:Y:S01]  /*11420*/  ISETP.GE.U32.AND.EX P0, PT, R0, RZ, PT, P0 ;  /* 0x000000ff0000720c */ /* 0x000fe20003f06100 */
[----:B------:R-:W-:Y:S01]  /*11430*/  HFMA2.MMA R0, -RZ, RZ, 0, 0 ;  /* 0x00000000ff007435 */ /* 0x000fe200000001ff */
[----:B------:R-:W-:-:S11]  /*11440*/  MOV R25, RZ ;  /* 0x000000ff00197202 */ /* 0x000fd60000000f00 */
[----:B------:R-:W-:Y:S05]  /*11450*/  @!P0 BRA `(.L_x_1319) ;  /* 0x0000000400008947 */ /* 0x000fea0003800000 */
[----:B------:R-:W-:Y:S01]  /*11460*/  IADD3 R24, P0, -R20, R9, RZ ;  /* 0x0000000914187210 */ /* 0x000fe20007f1e1ff */
[----:B------:R-:W-:Y:S01]  /*11470*/  BSSY B3, `(.L_x_1319) ;  /* 0x000003e000037945 */ /* 0x000fe20003800000 */
[----:B------:R-:W-:Y:S02]  /*11480*/  MOV R0, RZ ;  /* 0x000000ff00007202 */ /* 0x000fe40000000f00 */
[----:B------:R-:W-:-:S09]  /*11490*/  IADD3.X R22, R22, -0x1, RZ, P0, !PT ;  /* 0xffffffff16167810 */ /* 0x000fd200007fe4ff */
.L_x_1320:
[----:B------:R-:W2:Y:S04]  /*114a0*/  LDG.E.64.CONSTANT R14, desc[UR4][R4.64] ;  /* 0x00000004040e7981 */ /* 0x000ea8000c1e9b00 */
[----:B------:R-:W3:Y:S04]  /*114b0*/  LDG.E.64.CONSTANT R16, desc[UR4][R4.64+0x8] ;  /* 0x0000080404107981 */ /* 0x000ee8000c1e9b00 */
[----:B------:R-:W4:Y:S04]  /*114c0*/  LDG.E.64.CONSTANT R6, desc[UR4][R4.64+0x10] ;  /* 0x0000100404067981 */ /* 0x000f28000c1e9b00 */
[----:B------:R-:W5:Y:S01]  /*114d0*/  LDG.E.64.CONSTANT R8, desc[UR4][R4.64+0x18] ;  /* 0x0000180404087981 */ /* 0x000f62000c1e9b00 */
[----:B--2---:R-:W-:-:S02]  /*114e0*/  IMAD R15, R15, UR6, RZ ;  /* 0x000000060f0f7c24 */ /* 0x004fc4000f8e02ff */
[----:B------:R-:W-:-:S04]  /*114f0*/  IMAD.WIDE.U32 R10, R14, UR6, RZ ;  /* 0x000000060e0a7c25 */ /* 0x000fc8000f8e00ff */
[----:B---3--:R-:W-:Y:S02]  /*11500*/  IMAD R17, R17, UR6, RZ ;  /* 0x0000000611117c24 */ /* 0x008fe4000f8e02ff */
[----:B------:R-:W-:Y:S01]  /*11510*/  IMAD R15, R14, UR7, R15 ;  /* 0x000000070e0f7c24 */ /* 0x000fe2000f8e020f */
[----:B------:R-:W-:Y:S01]  /*11520*/  LEA R14, P0, R10, R21, 0x2 ;  /* 0x000000150a0e7211 */ /* 0x000fe200078010ff */
[----:B------:R-:W-:-:S03]  /*11530*/  IMAD.WIDE.U32 R12, R16, UR6, RZ ;  /* 0x00000006100c7c25 */ /* 0x000fc6000f8e00ff */
[----:B------:R-:W-:Y:S01]  /*11540*/  IADD3 R11, R11, R15, RZ ;  /* 0x0000000f0b0b7210 */ /* 0x000fe20007ffe0ff */
[----:B------:R-:W-:Y:S01]  /*11550*/  IMAD R17, R16, UR7, R17 ;  /* 0x0000000710117c24 */ /* 0x000fe2000f8e0211 */
[----:B------:R-:W-:Y:S01]  /*11560*/  LEA R16, P1, R12, R21, 0x2 ;  /* 0x000000150c107211 */ /* 0x000fe200078210ff */
[----:B----4-:R-:W-:Y:S01]  /*11570*/  IMAD R7, R7, UR6, RZ ;  /* 0x0000000607077c24 */ /* 0x010fe2000f8e02ff */
[----:B------:R-:W-:Y:S01]  /*11580*/  LEA.HI.X R15, R10, R23, R11, 0x2, P0 ;  /* 0x000000170a0f7211 */ /* 0x000fe200000f140b */
[----:B------:R-:W-:Y:S01]  /*11590*/  IMAD.WIDE.U32 R18, R6, UR6, RZ ;  /* 0x0000000606127c25 */ /* 0x000fe2000f8e00ff */
[----:B------:R-:W-:-:S03]  /*115a0*/  IADD3 R13, R13, R17, RZ ;  /* 0x000000110d0d7210 */ /* 0x000fc60007ffe0ff */
[----:B------:R-:W-:Y:S01]  /*115b0*/  IMAD R7, R6, UR7, R7 ;  /* 0x0000000706077c24 */ /* 0x000fe2000f8e0207 */
[----:B------:R-:W-:Y:S01]  /*115c0*/  LEA R6, P0, R18, R21, 0x2 ;  /* 0x0000001512067211 */ /* 0x000fe200078010ff */
[----:B-----5:R-:W-:Y:S01]  /*115d0*/  IMAD R9, R9, UR6, RZ ;  /* 0x0000000609097c24 */ /* 0x020fe2000f8e02ff */
[----:B------:R-:W-:Y:S02]  /*115e0*/  LEA.HI.X R17, R12, R23, R13, 0x2, P1 ;  /* 0x000000170c117211 */ /* 0x000fe400008f140d */
[----:B------:R-:W-:Y:S01]  /*115f0*/  IADD3 R7, R19, R7, RZ ;  /* 0x0000000713077210 */ /* 0x000fe20007ffe0ff */
[C---:B------:R-:W-:Y:S01]  /*11600*/  IMAD R11, R8.reuse, UR7, R9 ;  /* 0x00000007080b7c24 */ /* 0x040fe2000f8e0209 */
[----:B------:R-:W2:Y:S01]  /*11610*/  LDG.E.U16.CONSTANT R12, desc[UR4][R14.64] ;  /* 0x000000040e0c7981 */ /* 0x000ea2000c1e9500 */
[----:B------:R-:W-:Y:S01]  /*11620*/  IMAD.WIDE.U32 R8, R8, UR6, RZ ;  /* 0x0000000608087c25 */ /* 0x000fe2000f8e00ff */
[----:B------:R-:W-:Y:S02]  /*11630*/  LEA.HI.X R7, R18, R23, R7, 0x2, P0 ;  /* 0x0000001712077211 */ /* 0x000fe400000f1407 */
[----:B------:R-:W3:Y:S01]  /*11640*/  LDG.E.U16.CONSTANT R13, desc[UR4][R14.64+0x2] ;  /* 0x000002040e0d7981 */ /* 0x000ee2000c1e9500 */
[----:B------:R-:W-:-:S02]  /*11650*/  LEA R10, P0, R8, R21, 0x2 ;  /* 0x00000015080a7211 */ /* 0x000fc400078010ff */
[----:B------:R-:W-:Y:S01]  /*11660*/  IADD3 R11, R9, R11, RZ ;  /* 0x0000000b090b7210 */ /* 0x000fe20007ffe0ff */
[----:B------:R-:W4:Y:S04]  /*11670*/  LDG.E.U16.CONSTANT R26, desc[UR4][R16.64] ;  /* 0x00000004101a7981 */ /* 0x000f28000c1e9500 */
[----:B------:R-:W5:Y:S01]  /*11680*/  LDG.E.U16.CONSTANT R19, desc[UR4][R16.64+0x2] ;  /* 0x0000020410137981 */ /* 0x000f62000c1e9500 */
[----:B------:R-:W-:-:S03]  /*11690*/  LEA.HI.X R11, R8, R23, R11, 0x2, P0 ;  /* 0x00000017080b7211 */ /* 0x000fc600000f140b */
[----:B------:R-:W5:Y:S04]  /*116a0*/  LDG.E.U16.CONSTANT R9, desc[UR4][R6.64] ;  /* 0x0000000406097981 */ /* 0x000f68000c1e9500 */
[----:B------:R-:W5:Y:S04]  /*116b0*/  LDG.E.U16.CONSTANT R18, desc[UR4][R6.64+0x2] ;  /* 0x0000020406127981 */ /* 0x000f68000c1e9500 */
[----:B------:R-:W5:Y:S04]  /*116c0*/  LDG.E.U16.CONSTANT R8, desc[UR4][R10.64] ;  /* 0x000000040a087981 */ /* 0x000f68000c1e9500 */
[----:B------:R-:W5:Y:S01]  /*116d0*/  LDG.E.U16.CONSTANT R14, desc[UR4][R10.64+0x2] ;  /* 0x000002040a0e7981 */ /* 0x000f62000c1e9500 */
[----:B------:R-:W-:-:S02]  /*116e0*/  IADD3 R24, P0, R24, -0x4, RZ ;  /* 0xfffffffc18187810 */ /* 0x000fc40007f1e0ff */
[----:B------:R-:W-:Y:S02]  /*116f0*/  IADD3 R4, P1, R4, 0x20, RZ ;  /* 0x0000002004047810 */ /* 0x000fe40007f3e0ff */
[----:B------:R-:W-:Y:S02]  /*11700*/  IADD3.X R22, R22, -0x1, RZ, P0, !PT ;  /* 0xffffffff16167810 */ /* 0x000fe400007fe4ff */
[----:B------:R-:W-:Y:S02]  /*11710*/  ISETP.NE.U32.AND P0, PT, R24, RZ, PT ;  /* 0x000000ff1800720c */ /* 0x000fe40003f05070 */
[----:B------:R-:W-:Y:S02]  /*11720*/  IADD3.X R5, RZ, R5, RZ, P1, !PT ;  /* 0x00000005ff057210 */ /* 0x000fe40000ffe4ff */
[----:B------:R-:W-:Y:S01]  /*11730*/  ISETP.NE.AND.EX P0, PT, R22, RZ, PT, P0 ;  /* 0x000000ff1600720c */ /* 0x000fe20003f05300 */
        /* <DEDUP_REMOVED lines=18> */
.L_x_1319:
[----:B------:R-:W-:Y:S05]  /*11860*/  BSYNC B2 ;  /* 0x0000000000027941 */ /* 0x000fea0003800000 */
.L_x_1318:
        /* <DEDUP_REMOVED lines=38> */
[----:B------:R-:W-:Y:S01]  /*11ad0*/  @P0 LEA.HI.X R5, R14, R23, R5, 0x2, P1 ;  /* 0x000000170e050211 */ /* 0x000fe200008f1405 */
        /* <DEDUP_REMOVED lines=11> */
.L_x_1317:
[----:B------:R-:W-:Y:S05]  /*11b90*/  BSYNC B1 ;  /* 0x0000000000017941 */ /* 0x000fea0003800000 */
.L_x_1316:
[----:B------:R-:W-:-:S05]  /*11ba0*/  F2FP.F16.F32.PACK_AB R25, R0, R25 ;  /* 0x000000190019723e */ /* 0x000fca00000000ff */
[----:B------:R-:W-:Y:S01]  /*11bb0*/  STG.E desc[UR4][R2.64], R25 ;  /* 0x0000001902007986 */ /* 0x000fe2000c101904 */
[----:B------:R-:W-:Y:S05]  /*11bc0*/  EXIT ;  /* 0x000000000000794d */ /* 0x000fea0003800000 */
.L_x_1321:
        /* <DEDUP_REMOVED lines=11> */
.L_x_18538:


//--------------------- .text._ZN2at6native73_GLOBAL__N__c8866d80_35_SparseBinaryOpIntersectionKernel_cu_9e10b42f_311112apply_kernelILi128ELi8EZNS1_29binary_op_intersection_kernelINS1_9RhsProjOpEN3c108BFloat16ElEEvRNS_14TensorIteratorEllRKNS_6TensorEbEUliE_EEviT1_ --------------------------
	.section	.text._ZN2at6native73_GLOBAL__N__c8866d80_35_SparseBinaryOpIntersectionKernel_cu_9e10b42f_311112apply_kernelILi128ELi8EZNS1_29binary_op_intersection_kernelINS1_9RhsProjOpEN3c108BFloat16ElEEvRNS_14TensorIteratorEllRKNS_6TensorEbEUliE_EEviT1_,"ax",@progbits
	.align	128
.text._ZN2at6native73_GLOBAL__N__c8866d80_35_SparseBinaryOpIntersectionKernel_cu_9e10b42f_311112apply_kernelILi128ELi8EZNS1_29binary_op_intersection_kernelINS1_9RhsProjOpEN3c108BFloat16ElEEvRNS_14TensorIteratorEllRKNS_6TensorEbEUliE_EEviT1_:
        .type           _ZN2at6native73_GLOBAL__N__c8866d80_35_SparseBinaryOpIntersectionKernel_cu_9e10b42f_311112apply_kernelILi128ELi8EZNS1_29binary_op_intersection_kernelINS1_9RhsProjOpEN3c108BFloat16ElEEvRNS_14TensorIteratorEllRKNS_6TensorEbEUliE_EEviT1_,@function
        .size           _ZN2at6native73_GLOBAL__N__c8866d80_35_SparseBinaryOpIntersectionKernel_cu_9e10b42f_311112apply_kernelILi128ELi8EZNS1_29binary_op_intersection_kernelINS1_9RhsProjOpEN3c108BFloat16ElEEvRNS_14TensorIteratorEllRKNS_6TensorEbEUliE_EEviT1_,(.L_x_18539 - _ZN2at6native73_GLOBAL__N__c8866d80_35_SparseBinaryOpIntersectionKernel_cu_9e10b42f_311112apply_kernelILi128ELi8EZNS1_29binary_op_intersection_kernelINS1_9RhsProjOpEN3c108BFloat16ElEEvRNS_14TensorIteratorEllRKNS_6TensorEbEUliE_EEviT1_)
        .other          _ZN2at6native73_GLOBAL__N__c8866d80_35_SparseBinaryOpIntersectionKernel_cu_9e10b42f_311112apply_kernelILi128ELi8EZNS1_29binary_op_intersection_kernelINS1_9RhsProjOpEN3c108BFloat16ElEEvRNS_14TensorIteratorEllRKNS_6TensorEbEUliE_EEviT1_,@"STO_CUDA_ENTRY STV_DEFAULT"
_ZN2at6native73_GLOBAL__N__c8866d80_35_SparseBinaryOpIntersectionKernel_cu_9e10b42f_311112apply_kernelILi128ELi8EZNS1_29binary_op_intersection_kernelINS1_9RhsProjOpEN3c108BFloat16ElEEvRNS_14TensorIteratorEllRKNS_6TensorEbEUliE_EEviT1_:
        /* <DEDUP_REMOVED lines=8> */
[----:B------:R-:W-:Y:S02]  /*0080*/  ISETP.GE.AND P0, PT, R0, UR8, PT ;  /* 0x0000000800007c0c */ /* 0x000fe4000bf06270 */
[----:B------:R-:W-:-:S11]  /*0090*/  MOV R3, R0 ;  /* 0x0000000000037202 */ /* 0x000fd60000000f00 */
        /* <DEDUP_REMOVED lines=50> */
[----:B------:R-:W-:-:S05]  /*03c0*/  SHF.R.U32.HI R7, RZ, UR11, R6 ;  /* 0x0000000bff077c19 */ /* 0x000fca0008011606 */
[----:B------:R-:W-:-:S04]  /*03d0*/  IMAD.MOV R8, RZ, RZ, -R7 ;  /* 0x000000ffff087224 */ /* 0x000fc800078e0a07 */
        /* <DEDUP_REMOVED lines=78> */
[----:B------:R-:W-:-:S04]  /*08c0*/  ULDC UR9, c[0x0][0x3f0] ;  /* 0x0000fc0000097ab9 */ /* 0x000fc80000000800 */
        /* <DEDUP_REMOVED lines=278> */
.L_x_1324:
        /* <DEDUP_REMOVED lines=26> */
[----:B------:R-:W-:-:S09]  /*1bd0*/  IADD3.X R5, RZ, UR11, RZ, P1, !PT ;  /* 0x0000000bff057c10 */ /* 0x000fd20008ffe4ff */
[----:B------:R-:W-:Y:S05]  /*1be0*/  @!P0 BRA `(.L_x_1326) ;  /* 0x0000001800108947 */ /* 0x000fea0003800000 */
[C---:B------:R-:W-:Y:S01]  /*1bf0*/  IADD3 R2, P1, R47.reuse, -0x1, RZ ;  /* 0xffffffff2f027810 */ /* 0x040fe20007f3e0ff */
[----:B------:R-:W-:Y:S01]  /*1c00*/  BSSY B0, `(.L_x_1327) ;  /* 0x000015b000007945 */ /* 0x000fe20003800000 */
[----:B------:R-:W-:Y:S01]  /*1c10*/  LOP3.LUT R42, R47, 0x3, RZ, 0xc0, !PT ;  /* 0x000000032f2a7812 */ /* 0x000fe200078ec0ff */
[----:B------:R-:W-:Y:S01]  /*1c20*/  IMAD.MOV.U32 R44, RZ, RZ, RZ ;  /* 0x000000ffff2c7224 */ /* 0x000fe200078e00ff */
[----:B------:R-:W-:Y:S02]  /*1c30*/  ISETP.GE.U32.AND P0, PT, R2, 0x3, PT ;  /* 0x000000030200780c */ /* 0x000fe40003f06070 */
[----:B------:R-:W-:-:S04]  /*1c40*/  IADD3.X R2, R46, -0x1, RZ, P1, !PT ;  /* 0xffffffff2e027810 */ /* 0x000fc80000ffe4ff */
[----:B------:R-:W-:-:S13]  /*1c50*/  ISETP.GE.U32.AND.EX P0, PT, R2, RZ, PT, P0 ;  /* 0x000000ff0200720c */ /* 0x000fda0003f06100 */
[----:B------:R-:W-:Y:S05]  /*1c60*/  @!P0 BRA `(.L_x_1328) ;  /* 0x0000001400508947 */ /* 0x000fea0003800000 */
[----:B------:R-:W-:Y:S01]  /*1c70*/  IADD3 R47, P0, R42, -R47, RZ ;  /* 0x8000002f2a2f7210 */ /* 0x000fe20007f1e0ff */
[----:B------:R-:W-:Y:S01]  /*1c80*/  BSSY B3, `(.L_x_1329) ;  /* 0x000011f000037945 */ /* 0x000fe20003800000 */
[----:B------:R-:W-:Y:S01]  /*1c90*/  HFMA2.MMA R44, -RZ, RZ, 0, 0 ;  /* 0x00000000ff2c7435 */ /* 0x000fe200000001ff */
[----:B------:R-:W-:Y:S02]  /*1ca0*/  MOV R2, R12 ;  /* 0x0000000c00027202 */ /* 0x000fe40000000f00 */
[----:B------:R-:W-:Y:S02]  /*1cb0*/  IADD3.X R46, RZ, ~R46, RZ, P0, !PT ;  /* 0x8000002eff2e7210 */ /* 0x000fe400007fe4ff */
[----:B------:R-:W-:Y:S02]  /*1cc0*/  MOV R3, R13 ;  /* 0x0000000d00037202 */ /* 0x000fe40000000f00 */
        /* <DEDUP_REMOVED lines=11> */
.L_x_1334:
[----:B------:R-:W2:Y:S01]  /*1d80*/  LDG.E.64.CONSTANT R34, desc[UR4][R2.64] ;  /* 0x0000000402227981 */ /* 0x000ea2000c1e9b00 */
[----:B------:R-:W-:-:S03]  /*1d90*/  ULDC.64 UR10, c[0x0][0x5e8] ;  /* 0x00017a00000a7ab9 */ /* 0x000fc60000000a00 */
[----:B------:R-:W3:Y:S04]  /*1da0*/  LDG.E.64.CONSTANT R32, desc[UR4][R2.64+0x8] ;  /* 0x0000080402207981 */ /* 0x000ee8000c1e9b00 */
[----:B------:R-:W4:Y:S04]  /*1db0*/  LDG.E.64.CONSTANT R38, desc[UR4][R2.64+0x10] ;  /* 0x0000100402267981 */ /* 0x000f28000c1e9b00 */
[----:B------:R-:W5:Y:S04]  /*1dc0*/  LDG.E.64.CONSTANT R6, desc[UR4][R2.64+0x18] ;  /* 0x0000180402067981 */ /* 0x000f68000c1e9b00 */
        /* <DEDUP_REMOVED lines=11> */
[----:B------:R-:W5:Y:S01]  /*1e80*/  LDG.E.64.CONSTANT R30, desc[UR4][R2.64+0x78] ;  /* 0x00007804021e7981 */ /* 0x000f62000c1e9b00 */
[----:B--2---:R-:W-:-:S02]  /*1e90*/  IMAD R35, R35, UR10, RZ ;  /* 0x0000000a23237c24 */ /* 0x004fc4000f8e02ff */
[----:B------:R-:W-:-:S04]  /*1ea0*/  IMAD.WIDE.U32 R36, R34, UR10, RZ ;  /* 0x0000000a22247c25 */ /* 0x000fc8000f8e00ff */
[----:B---3--:R-:W-:Y:S02]  /*1eb0*/  IMAD R33, R33, UR10, RZ ;  /* 0x0000000a21217c24 */ /* 0x008fe4000f8e02ff */
[----:B------:R-:W-:Y:S02]  /*1ec0*/  IMAD R35, R34, UR11, R35 ;  /* 0x0000000b22237c24 */ /* 0x000fe4000f8e0223 */
[----:B------:R-:W-:-:S04]  /*1ed0*/  IMAD.WIDE.U32 R40, R32, UR10, RZ ;  /* 0x0000000a20287c25 */ /* 0x000fc8000f8e00ff */
[----:B------:R-:W-:Y:S01]  /*1ee0*/  IMAD R49, R32, UR11, R33 ;  /* 0x0000000b20317c24 */ /* 0x000fe2000f8e0221 */
[----:B------:R-:W-:Y:S01]  /*1ef0*/  LEA R32, P1, R36, R43, 0x1 ;  /* 0x0000002b24207211 */ /* 0x000fe200078208ff */
[----:B----4-:R-:W-:Y:S01]  /*1f00*/  IMAD R39, R39, UR10, RZ ;  /* 0x0000000a27277c24 */ /* 0x010fe2000f8e02ff */
[----:B------:R-:W-:Y:S02]  /*1f10*/  IADD3 R33, R37, R35, RZ ;  /* 0x0000002325217210 */ /* 0x000fe40007ffe0ff */
[----:B------:R-:W-:Y:S01]  /*1f20*/  IADD3 R35, R41, R49, RZ ;  /* 0x0000003129237210 */ /* 0x000fe20007ffe0ff */
[----:B------:R-:W-:Y:S01]  /*1f30*/  IMAD R41, R38, UR11, R39 ;  /* 0x0000000b26297c24 */ /* 0x000fe2000f8e0227 */
[----:B------:R-:W-:Y:S01]  /*1f40*/  LEA.HI.X R33, R36, R45, R33, 0x1, P1 ;  /* 0x0000002d24217211 */ /* 0x000fe200008f0c21 */
[----:B------:R-:W-:Y:S01]  /*1f50*/  IMAD.WIDE.U32 R36, R38, UR10, RZ ;  /* 0x0000000a26247c25 */ /* 0x000fe2000f8e00ff */
[----:B------:R-:W-:-:S03]  /*1f60*/  LEA R34, P2, R40, R43, 0x1 ;  /* 0x0000002b28227211 */ /* 0x000fc600078408ff */
[----:B-----5:R-:W-:Y:S01]  /*1f70*/  IMAD R49, R7, UR10, RZ ;  /* 0x0000000a07317c24 */ /* 0x020fe2000f8e02ff */
[----:B------:R-:W-:Y:S01]  /*1f80*/  LEA.HI.X R35, R40, R45, R35, 0x1, P2 ;  /* 0x0000002d28237211 */ /* 0x000fe200010f0c23 */
[----:B------:R-:W-:Y:S01]  /*1f90*/  IMAD.WIDE.U32 R38, R6, UR10, RZ ;  /* 0x0000000a06267c25 */ /* 0x000fe2000f8e00ff */
[----:B------:R-:W-:Y:S01]  /*1fa0*/  LEA R40, P1, R36, R43, 0x1 ;  /* 0x0000002b24287211 */ /* 0x000fe200078208ff */
[----:B------:R-:W2:Y:S01]  /*1fb0*/  LDG.E.U16.CONSTANT R32, desc[UR4][R32.64] ;  /* 0x0000000420207981 */ /* 0x000ea2000c1e9500 */
[----:B------:R-:W-:Y:S01]  /*1fc0*/  IADD3 R7, R37, R41, RZ ;  /* 0x0000002925077210 */ /* 0x000fe20007ffe0ff */
[----:B------:R-:W-:Y:S02]  /*1fd0*/  IMAD R49, R6, UR11, R49 ;  /* 0x0000000b06317c24 */ /* 0x000fe4000f8e0231 */
[----:B------:R-:W-:Y:S01]  /*1fe0*/  IMAD R11, R11, UR10, RZ ;  /* 0x0000000a0b0b7c24 */ /* 0x000fe2000f8e02ff */
[----:B------:R-:W-:Y:S01]  /*1ff0*/  LEA.HI.X R41, R36, R45, R7, 0x1, P1 ;  /* 0x0000002d24297211 */ /* 0x000fe200008f0c07 */
[----:B------:R-:W-:Y:S01]  /*2000*/  IMAD R9, R9, UR10, RZ ;  /* 0x0000000a09097c24 */ /* 0x000fe2000f8e02ff */
[----:B------:R-:W-:Y:S01]  /*2010*/  LEA R6, P1, R38, R43, 0x1 ;  /* 0x0000002b26067211 */ /* 0x000fe200078208ff */
[C---:B------:R-:W-:Y:S01]  /*2020*/  IMAD.WIDE.U32 R36, R10.reuse, UR10, RZ ;  /* 0x0000000a0a247c25 */ /* 0x040fe2000f8e00ff */
[----:B------:R-:W-:Y:S01]  /*2030*/  IADD3 R7, R39, R49, RZ ;  /* 0x0000003127077210 */ /* 0x000fe20007ffe0ff */
[----:B------:R0:W3:Y:S02]  /*2040*/  LDG.E.U16.CONSTANT R34, desc[UR4][R34.64] ;  /* 0x0000000422227981 */ /* 0x0000e4000c1e9500 */
[----:B------:R-:W-:Y:S01]  /*2050*/  IMAD R11, R10, UR11, R11 ;  /* 0x0000000b0a0b7c24 */ /* 0x000fe2000f8e020b */
[----:B------:R-:W-:Y:S01]  /*2060*/  LEA.HI.X R7, R38, R45, R7, 0x1, P1 ;  /* 0x0000002d26077211 */ /* 0x000fe200008f0c07 */
[----:B------:R-:W-:Y:S01]  /*2070*/  IMAD R39, R8, UR11, R9 ;  /* 0x0000000b08277c24 */ /* 0x000fe2000f8e0209 */
[----:B------:R-:W-:Y:S01]  /*2080*/  LEA R38, P2, R36, R43, 0x1 ;  /* 0x0000002b24267211 */ /* 0x000fe200078408ff */
[----:B------:R-:W-:Y:S01]  /*2090*/  IMAD.WIDE.U32 R8, R8, UR10, RZ ;  /* 0x0000000a08087c25 */ /* 0x000fe2000f8e00ff */
[----:B------:R-:W4:Y:S03]  /*20a0*/  LDG.E.U16.CONSTANT R40, desc[UR4][R40.64] ;  /* 0x0000000428287981 */ /* 0x000f26000c1e9500 */
[----:B0-----:R-:W-:Y:S01]  /*20b0*/  IMAD R35, R13, UR10, RZ ;  /* 0x0000000a0d237c24 */ /* 0x001fe2000f8e02ff */
[----:B------:R-:W-:Y:S01]  /*20c0*/  IADD3 R13, R37, R11, RZ ;  /* 0x0000000b250d7210 */ /* 0x000fe20007ffe0ff */
[----:B------:R-:W-:Y:S01]  /*20d0*/  IMAD.IADD R9, R9, 0x1, R39 ;  /* 0x0000000109097824 */ /* 0x000fe200078e0227 */
[----:B------:R-:W-:Y:S01]  /*20e0*/  LEA R10, P1, R8, R43, 0x1 ;  /* 0x0000002b080a7211 */ /* 0x000fe200078208ff */
[----:B------:R0:W5:Y:S01]  /*20f0*/  LDG.E.U16.CONSTANT R33, desc[UR4][R6.64] ;  /* 0x0000000406217981 */ /* 0x000162000c1e9500 */
[-C--:B------:R-:W-:Y:S01]  /*2100*/  LEA.HI.X R39, R36, R45.reuse, R13, 0x1, P2 ;  /* 0x0000002d24277211 */ /* 0x080fe200010f0c0d */
[----:B------:R-:W-:Y:S01]  /*2110*/  IMAD R13, R15, UR10, RZ ;  /* 0x0000000a0f0d7c24 */ /* 0x000fe2000f8e02ff */
[----:B------:R-:W-:Y:S01]  /*2120*/  LEA.HI.X R11, R8, R45, R9, 0x1, P1 ;  /* 0x0000002d080b7211 */ /* 0x000fe200008f0c09 */
[----:B------:R-:W-:-:S02]  /*2130*/  IMAD.WIDE.U32 R8, R12, UR10, RZ ;  /* 0x0000000a0c087c25 */ /* 0x000fc4000f8e00ff */
[----:B------:R-:W5:Y:S02]  /*2140*/  LDG.E.U16.CONSTANT R38, desc[UR4][R38.64] ;  /* 0x0000000426267981 */ /* 0x000f64000c1e9500 */
[C---:B------:R-:W-:Y:S02]  /*2150*/  IMAD R15, R14.reuse, UR11, R13 ;  /* 0x0000000b0e0f7c24 */ /* 0x040fe4000f8e020d */
[----:B0-----:R-:W-:-:S04]  /*2160*/  IMAD.WIDE.U32 R6, R14, UR10, RZ ;  /* 0x0000000a0e067c25 */ /* 0x001fc8000f8e00ff */
[----:B------:R-:W-:Y:S01]  /*2170*/  IMAD R35, R12, UR11, R35 ;  /* 0x0000000b0c237c24 */ /* 0x000fe2000f8e0223 */
[----:B------:R-:W-:Y:S01]  /*2180*/  IADD3 R7, R7, R15, RZ ;  /* 0x0000000f07077210 */ /* 0x000fe20007ffe0ff */
[----:B------:R-:W-:Y:S01]  /*2190*/  IMAD R15, R17, UR10, RZ ;  /* 0x0000000a110f7c24 */ /* 0x000fe2000f8e02ff */
[----:B------:R-:W-:Y:S02]  /*21a0*/  LEA R12, P1, R8, R43, 0x1 ;  /* 0x0000002b080c7211 */ /* 0x000fe400078208ff */
[----:B------:R-:W-:Y:S01]  /*21b0*/  IADD3 R9, R9, R35, RZ ;  /* 0x0000002309097210 */ /* 0x000fe20007ffe0ff */
[C---:B------:R-:W-:Y:S01]  /*21c0*/  IMAD R15, R16.reuse, UR11, R15 ;  /* 0x0000000b100f7c24 */ /* 0x040fe2000f8e020f */
[----:B------:R0:W5:Y:S01]  /*21d0*/  LDG.E.U16.CONSTANT R35, desc[UR4][R10.64] ;  /* 0x000000040a237981 */ /* 0x000162000c1e9500 */
[----:B------:R-:W-:Y:S01]  /*21e0*/  IMAD.WIDE.U32 R16, R16, UR10, RZ ;  /* 0x0000000a10107c25 */ /* 0x000fe2000f8e00ff */
[----:B------:R-:W-:Y:S02]  /*21f0*/  LEA.HI.X R13, R8, R45, R9, 0x1, P1 ;  /* 0x0000002d080d7211 */ /* 0x000fe400008f0c09 */
[----:B------:R-:W-:Y:S01]  /*2200*/  LEA R8, P1, R6, R43, 0x1 ;  /* 0x0000002b06087211 */ /* 0x000fe200078208ff */
[----:B------:R-:W-:-:S02]  /*2210*/  IMAD R37, R19, UR10, RZ ;  /* 0x0000000a13257c24 */ /* 0x000fc4000f8e02ff */
[----:B------:R1:W5:Y:S01]  /*2220*/  LDG.E.U16.CONSTANT R36, desc[UR4][R12.64] ;  /* 0x000000040c247981 */ /* 0x000362000c1e9500 */
[----:B------:R-:W-:Y:S01]  /*2230*/  LEA.HI.X R9, R6, R45, R7, 0x1, P1 ;  /* 0x0000002d06097211 */ /* 0x000fe200008f0c07 */
[----:B------:R-:W-:Y:S01]  /*2240*/  IMAD.WIDE.U32 R6, R18, UR10, RZ ;  /* 0x0000000a12067c25 */ /* 0x000fe2000f8e00ff */
[----:B0-----:R-:W-:-:S03]  /*2250*/  IADD3 R11, R17, R15, RZ ;  /* 0x0000000f110b7210 */ /* 0x001fc60007ffe0ff */
[----:B------:R-:W-:Y:S01]  /*2260*/  IMAD R37, R18, UR11, R37 ;  /* 0x0000000b12257c24 */ /* 0x000fe2000f8e0225 */
[-C--:B------:R-:W-:Y:S01]  /*2270*/  LEA R10, P1, R16, R43.reuse, 0x1 ;  /* 0x0000002b100a7211 */ /* 0x080fe200078208ff */
[----:B------:R-:W-:Y:S01]  /*2280*/  IMAD R15, R21, UR10, RZ ;  /* 0x0000000a150f7c24 */ /* 0x000fe2000f8e02ff */
[----:B------:R-:W-:Y:S01]  /*2290*/  LEA R14, P2, R6, R43, 0x1 ;  /* 0x0000002b060e7211 */ /* 0x000fe200078408ff */
[C---:B-1----:R-:W-:Y:S01]  /*22a0*/  IMAD.WIDE.U32 R12, R20.reuse, UR10, RZ ;  /* 0x0000000a140c7c25 */ /* 0x042fe2000f8e00ff */
[----:B------:R-:W-:Y:S01]  /*22b0*/  IADD3 R7, R7, R37, RZ ;  /* 0x0000002507077210 */ /* 0x000fe20007ffe0ff */
[----:B------:R0:W5:Y:S02]  /*22c0*/  LDG.E.U16.CONSTANT R19, desc[UR4][R8.64] ;  /* 0x0000000408137981 */ /* 0x000164000c1e9500 */
[----:B------:R-:W-:Y:S02]  /*22d0*/  IMAD R21, R20, UR11, R15 ;  /* 0x0000000b14157c24 */ /* 0x000fe4000f8e020f */
[----:B------:R-:W-:Y:S01]  /*22e0*/  IMAD R17, R23, UR10, RZ ;  /* 0x0000000a17117c24 */ /* 0x000fe2000f8e02ff */
[----:B------:R-:W-:-:S02]  /*22f0*/  LEA.HI.X R11, R16, R45, R11, 0x1, P1 ;  /* 0x0000002d100b7211 */ /* 0x000fc400008f0c0b */
[----:B------:R-:W-:Y:S01]  /*2300*/  LEA.HI.X R15, R6, R45, R7, 0x1, P2 ;  /* 0x0000002d060f7211 */ /* 0x000fe200010f0c07 */
[----:B------:R-:W-:Y:S01]  /*2310*/  IMAD.WIDE.U32 R6, R22, UR10, RZ ;  /* 0x0000000a16067c25 */ /* 0x000fe2000f8e00ff */
[----:B0-----:R-:W-:Y:S01]  /*2320*/  LEA R8, P1, R12, R43, 0x1 ;  /* 0x0000002b0c087211 */ /* 0x001fe200078208ff */
[----:B------:R0:W5:Y:S01]  /*2330*/  LDG.E.U16.CONSTANT R18, desc[UR4][R10.64] ;  /* 0x000000040a127981 */ /* 0x000162000c1e9500 */
[----:B------:R-:W-:Y:S01]  /*2340*/  IADD3 R9, R13, R21, RZ ;  /* 0x000000150d097210 */ /* 0x000fe20007ffe0ff */
[----:B------:R-:W-:Y:S02]  /*2350*/  IMAD R17, R22, UR11, R17 ;  /* 0x0000000b16117c24 */ /* 0x000fe4000f8e0211 */
[----:B------:R-:W-:Y:S01]  /*2360*/  IMAD R23, R27, UR10, RZ ;  /* 0x0000000a1b177c24 */ /* 0x000fe2000f8e02ff */
[----:B------:R-:W-:Y:S01]  /*2370*/  LEA.HI.X R9, R12, R45, R9, 0x1, P1 ;  /* 0x0000002d0c097211 */ /* 0x000fe200008f0c09 */
[----:B------:R1:W5:Y:S01]  /*2380*/  LDG.E.U16.CONSTANT R20, desc[UR4][R14.64] ;  /* 0x000000040e147981 */ /* 0x000362000c1e9500 */
[----:B------:R-:W-:-:S02]  /*2390*/  LEA R12, P1, R6, R43, 0x1 ;  /* 0x0000002b060c7211 */ /* 0x000fc400078208ff */
[----:B------:R-:W-:Y:S01]  /*23a0*/  IADD3 R7, R7, R17, RZ ;  /* 0x0000001107077210 */ /* 0x000fe20007ffe0ff */
[----:B------:R-:W-:Y:S01]  /*23b0*/  IMAD R17, R25, UR10, RZ ;  /* 0x0000000a19117c24 */ /* 0x000fe2000f8e02ff */
[----:B------:R1:W5:Y:S02]  /*23c0*/  LDG.E.U16.CONSTANT R21, desc[UR4][R8.64] ;  /* 0x0000000408157981 */ /* 0x000364000c1e9500 */
[----:B------:R-:W-:Y:S01]  /*23d0*/  LEA.HI.X R13, R6, R45, R7, 0x1, P1 ;  /* 0x0000002d060d7211 */ /* 0x000fe200008f0c07 */
[C---:B------:R-:W-:Y:S02]  /*23e0*/  IMAD R7, R24.reuse, UR11, R17 ;  /* 0x0000000b18077c24 */ /* 0x040fe4000f8e0211 */
[----:B------:R-:W-:Y:S02]  /*23f0*/  IMAD.WIDE.U32 R24, R24, UR10, RZ ;  /* 0x0000000a18187c25 */ /* 0x000fe4000f8e00ff */
[----:B------:R1:W5:Y:S02]  /*2400*/  LDG.E.U16.CONSTANT R22, desc[UR4][R12.64] ;  /* 0x000000040c167981 */ /* 0x000364000c1e9500 */
[----:B------:R-:W-:Y:S01]  /*2410*/  IMAD.WIDE.U32 R16, R26, UR10, RZ ;  /* 0x0000000a1a107c25 */ /* 0x000fe2000f8e00ff */
[----:B0-----:R-:W-:-:S03]  /*2420*/  LEA R10, P1, R24, R43, 0x1 ;  /* 0x0000002b180a7211 */ /* 0x001fc600078208ff */
[----:B------:R-:W-:Y:S02]  /*2430*/  IMAD R23, R26, UR11, R23 ;  /* 0x0000000b1a177c24 */ /* 0x000fe4000f8e0217 */
[----:B-1----:R-:W-:Y:S01]  /*2440*/  IMAD R15, R29, UR10, RZ ;  /* 0x0000000a1d0f7c24 */ /* 0x002fe2000f8e02ff */
[----:B------:R-:W-:Y:S01]  /*2450*/  IADD3 R11, R25, R7, RZ ;  /* 0x00000007190b7210 */ /* 0x000fe20007ffe0ff */
[----:B------:R-:W-:Y:S01]  /*2460*/  IMAD.WIDE.U32 R8, R28, UR10, RZ ;  /* 0x0000000a1c087c25 */ /* 0x000fe2000f8e00ff */
[----:B------:R-:W-:-:S03]  /*2470*/  IADD3 R7, R17, R23, RZ ;  /* 0x0000001711077210 */ /* 0x000fc60007ffe0ff */
[----:B------:R-:W-:Y:S01]  /*2480*/  IMAD R15, R28, UR11, R15 ;  /* 0x0000000b1c0f7c24 */ /* 0x000fe2000f8e020f */
[----:B------:R-:W-:Y:S01]  /*2490*/  LEA R6, P2, R16, R43, 0x1 ;  /* 0x0000002b10067211 */ /* 0x000fe200078408ff */
[----:B------:R-:W-:Y:S01]  /*24a0*/  IMAD R17, R31, UR10, RZ ;  /* 0x0000000a1f117c24 */ /* 0x000fe2000f8e02ff */
[----:B------:R-:W-:Y:S01]  /*24b0*/  LEA.HI.X R11, R24, R45, R11, 0x1, P1 ;  /* 0x0000002d180b7211 */ /* 0x000fe200008f0c0b */
[----:B------:R-:W-:Y:S01]  /*24c0*/  IMAD.IADD R9, R9, 0x1, R15 ;  /* 0x0000000109097824 */ /* 0x000fe200078e020f */
[----:B------:R-:W-:Y:S01]  /*24d0*/  LEA R14, P1, R8, R43, 0x1 ;  /* 0x0000002b080e7211 */ /* 0x000fe200078208ff */
[----:B------:R-:W-:Y:S01]  /*24e0*/  IMAD.WIDE.U32 R12, R30, UR10, RZ ;  /* 0x0000000a1e0c7c25 */ /* 0x000fe2000f8e00ff */
[-C--:B------:R-:W-:Y:S01]  /*24f0*/  LEA.HI.X R7, R16, R45.reuse, R7, 0x1, P2 ;  /* 0x0000002d10077211 */ /* 0x080fe200010f0c07 */
[----:B------:R-:W5:Y:S02]  /*2500*/  LDG.E.U16.CONSTANT R10, desc[UR4][R10.64] ;  /* 0x000000040a0a7981 */ /* 0x000f64000c1e9500 */
[----:B------:R-:W-:Y:S01]  /*2510*/  IMAD R17, R30, UR11, R17 ;  /* 0x0000000b1e117c24 */ /* 0x000fe2000f8e0211 */
[----:B------:R-:W-:Y:S01]  /*2520*/  LEA.HI.X R15, R8, R45, R9, 0x1, P1 ;  /* 0x0000002d080f7211 */ /* 0x000fe200008f0c09 */
[----:B------:R0:W5:Y:S01]  /*2530*/  LDG.E.U16.CONSTANT R6, desc[UR4][R6.64] ;  /* 0x0000000406067981 */ /* 0x000162000c1e9500 */
[----:B------:R-:W-:-:S02]  /*2540*/  LEA R8, P1, R12, R43, 0x1 ;  /* 0x0000002b0c087211 */ /* 0x000fc400078208ff */
[----:B------:R-:W-:Y:S01]  /*2550*/  IADD3 R9, R13, R17, RZ ;  /* 0x000000110d097210 */ /* 0x000fe20007ffe0ff */
[----:B------:R-:W5:Y:S03]  /*2560*/  LDG.E.U16.CONSTANT R14, desc[UR4][R14.64] ;  /* 0x000000040e0e7981 */ /* 0x000f66000c1e9500 */
[----:B------:R-:W-:-:S05]  /*2570*/  LEA.HI.X R9, R12, R45, R9, 0x1, P1 ;  /* 0x0000002d0c097211 */ /* 0x000fca00008f0c09 */
[----:B------:R1:W5:Y:S01]  /*2580*/  LDG.E.U16.CONSTANT R8, desc[UR4][R8.64] ;  /* 0x0000000408087981 */ /* 0x000362000c1e9500 */
[----:B------:R-:W-:-:S04]  /*2590*/  IADD3 R47, P1, R47, 0x10, RZ ;  /* 0x000000102f2f7810 */ /* 0x000fc80007f3e0ff */
[----:B------:R-:W-:Y:S02]  /*25a0*/  IADD3.X R46, RZ, R46, RZ, P1, !PT ;  /* 0x0000002eff2e7210 */ /* 0x000fe40000ffe4ff */
[----:B------:R-:W-:-:S04]  /*25b0*/  ISETP.GE.U32.AND P1, PT, R47, -0xc, PT ;  /* 0xfffffff42f00780c */ /* 0x000fc80003f26070 */
[----:B------:R-:W-:Y:S02]  /*25c0*/  ISETP.GE.AND.EX P1, PT, R46, -0x1, PT, P1 ;  /* 0xffffffff2e00780c */ /* 0x000fe40003f26310 */
[----:B------:R-:W-:-:S04]  /*25d0*/  IADD3 R2, P2, R2, 0x80, RZ ;  /* 0x0000008002027810 */ /* 0x000fc80007f5e0ff */
[----:B------:R-:W-:Y:S02]  /*25e0*/  IADD3.X R3, RZ, R3, RZ, P2, !PT ;  /* 0x00000003ff037210 */ /* 0x000fe400017fe4ff */
[----:B--2---:R-:W-:-:S05]  /*25f0*/  SHF.L.U32 R13, R32, 0x10, RZ ;  /* 0x00000010200d7819 */ /* 0x004fca00000006ff */
[----:B------:R-:W-:Y:S01]  /*2600*/  FADD.FTZ R13, R13, R44 ;  /* 0x0000002c0d0d7221 */ /* 0x000fe20000010000 */
[----:B---3--:R-:W-:-:S05]  /*2610*/  SHF.L.U32 R34, R34, 0x10, RZ ;  /* 0x0000001022227819 */ /* 0x008fca00000006ff */
[----:B------:R-:W-:Y:S01]  /*2620*/  FADD.FTZ R13, R13, R34 ;  /* 0x000000220d0d7221 */ /* 0x000fe20000010000 */
[----:B----4-:R-:W-:-:S05]  /*2630*/  SHF.L.U32 R40, R40, 0x10, RZ ;  /* 0x0000001028287819 */ /* 0x010fca00000006ff */
[----:B------:R-:W-:Y:S01]  /*2640*/  FADD.FTZ R13, R13, R40 ;  /* 0x000000280d0d7221 */ /* 0x000fe20000010000 */
[----:B-----5:R-:W-:-:S05]  /*2650*/  SHF.L.U32 R12, R33, 0x10, RZ ;  /* 0x00000010210c7819 */ /* 0x020fca00000006ff */
[----:B------:R-:W-:Y:S01]  /*2660*/  FADD.FTZ R12, R13, R12 ;  /* 0x0000000c0d0c7221 */ /* 0x000fe20000010000 */
[----:B0-----:R-:W-:Y:S02]  /*2670*/  SHF.L.U32 R7, R38, 0x10, RZ ;  /* 0x0000001026077819 */ /* 0x001fe400000006ff */
[----:B------:R-:W-:-:S05]  /*2680*/  SHF.L.U32 R35, R35, 0x10, RZ ;  /* 0x0000001023237819 */ /* 0x000fca00000006ff */
[----:B------:R-:W-:Y:S01]  /*2690*/  FADD.FTZ R12, R12, R35 ;  /* 0x000000230c0c7221 */ /* 0x000fe20000010000 */
[----:B------:R-:W-:-:S03]  /*26a0*/  SHF.L.U32 R36, R36, 0x10, RZ ;  /* 0x0000001024247819 */ /* 0x000fc600000006ff */
[----:B------:R-:W-:-:S04]  /*26b0*/  FADD.FTZ R7, R12, R7 ;  /* 0x000000070c077221 */ /* 0x000fc80000010000 */
[----:B------:R-:W-:Y:S01]  /*26c0*/  FADD.FTZ R7, R7, R36 ;  /* 0x0000002407077221 */ /* 0x000fe20000010000 */
[----:B------:R-:W-:-:S05]  /*26d0*/  SHF.L.U32 R12, R19, 0x10, RZ ;  /* 0x00000010130c7819 */ /* 0x000fca00000006ff */
[----:B------:R-:W-:Y:S01]  /*26e0*/  FADD.FTZ R7, R7, R12 ;  /* 0x0000000c07077221 */ /* 0x000fe20000010000 */
[----:B------:R-:W-:-:S04]  /*26f0*/  IMAD.U32 R18, R18, 0x10000, RZ ;  /* 0x0001000012127824 */ /* 0x000fc800078e00ff */
[----:B------:R-:W-:Y:S01]  /*2700*/  FADD.FTZ R7, R7, R18 ;  /* 0x0000001207077221 */ /* 0x000fe20000010000 */
[----:B------:R-:W-:Y:S02]  /*2710*/  SHF.L.U32 R20, R20, 0x10, RZ ;  /* 0x0000001014147819 */ /* 0x000fe400000006ff */
[----:B------:R-:W-:-:S03]  /*2720*/  SHF.L.U32 R12, R21, 0x10, RZ ;  /* 0x00000010150c7819 */ /* 0x000fc600000006ff */
[----:B------:R-:W-:-:S04]  /*2730*/  FADD.FTZ R7, R7, R20 ;  /* 0x0000001407077221 */ /* 0x000fc80000010000 */
[----:B------:R-:W-:Y:S01]  /*2740*/  FADD.FTZ R7, R7, R12 ;  /* 0x0000000c07077221 */ /* 0x000fe20000010000 */
[----:B------:R-:W-:-:S05]  /*2750*/  SHF.L.U32 R22, R22, 0x10, RZ ;  /* 0x0000001016167819 */ /* 0x000fca00000006ff */
[----:B------:R-:W-:Y:S01]  /*2760*/  FADD.FTZ R7, R7, R22 ;  /* 0x0000001607077221 */ /* 0x000fe20000010000 */
[----:B------:R-:W-:Y:S02]  /*2770*/  SHF.L.U32 R10, R10, 0x10, RZ ;  /* 0x000000100a0a7819 */ /* 0x000fe400000006ff */
[----:B------:R-:W-:-:S03]  /*2780*/  SHF.L.U32 R6, R6, 0x10, RZ ;  /* 0x0000001006067819 */ /* 0x000fc600000006ff */
[----:B------:R-:W-:Y:S01]  /*2790*/  FADD.FTZ R7, R7, R10 ;  /* 0x0000000a07077221 */ /* 0x000fe20000010000 */
[----:B-1----:R-:W-:-:S03]  /*27a0*/  SHF.L.U32 R9, R14, 0x10, RZ ;  /* 0x000000100e097819 */ /* 0x002fc600000006ff */
[----:B------:R-:W-:-:S04]  /*27b0*/  FADD.FTZ R6, R7, R6 ;  /* 0x0000000607067221 */ /* 0x000fc80000010000 */
[----:B------:R-:W-:Y:S01]  /*27c0*/  FADD.FTZ R6, R6, R9 ;  /* 0x0000000906067221 */ /* 0x000fe20000010000 */
[----:B------:R-:W-:-:S05]  /*27d0*/  SHF.L.U32 R7, R8, 0x10, RZ ;  /* 0x0000001008077819 */ /* 0x000fca00000006ff */
[----:B------:R-:W-:Y:S01]  /*27e0*/  FADD.FTZ R44, R6, R7 ;  /* 0x00000007062c7221 */ /* 0x000fe20000010000 */
[----:B------:R-:W-:Y:S06]  /*27f0*/  @!P1 BRA `(.L_x_1334) ;  /* 0xfffffff400609947 */ /* 0x000fec000383ffff */
[----:B------:R-:W-:Y:S05]  /*2800*/  BSYNC B5 ;  /* 0x0000000000057941 */ /* 0x000fea0003800000 */
.L_x_1333:
[----:B------:R-:W-:Y:S01]  /*2810*/  IMAD.MOV.U32 R12, RZ, RZ, R2 ;  /* 0x000000ffff0c7224 */ /* 0x000fe200078e0002 */
[----:B------:R-:W-:-:S07]  /*2820*/  MOV R13, R3 ;  /* 0x00000003000d7202 */ /* 0x000fce0000000f00 */
.L_x_1332:
[----:B------:R-:W-:Y:S05]  /*2830*/  BSYNC B4 ;  /* 0x0000000000047941 */ /* 0x000fea0003800000 */
.L_x_1331:
[----:B------:R-:W-:Y:S01]  /*2840*/  IADD3 R6, P2, RZ, -R47, RZ ;  /* 0x8000002fff067210 */ /* 0x000fe20007f5e0ff */
[----:B------:R-:W-:Y:S03]  /*2850*/  BSSY B4, `(.L_x_1335) ;  /* 0x000005d000047945 */ /* 0x000fe60003800000 */
[----:B------:R-:W-:Y:S02]  /*2860*/  ISETP.GT.U32.AND P1, PT, R6, 0x4, PT ;  /* 0x000000040600780c */ /* 0x000fe40003f24070 */
[----:B------:R-:W-:-:S04]  /*2870*/  IADD3.X R6, RZ, ~R46, RZ, P2, !PT ;  /* 0x8000002eff067210 */ /* 0x000fc800017fe4ff */
[----:B------:R-:W-:-:S13]  /*2880*/  ISETP.GT.AND.EX P1, PT, R6, RZ, PT, P1 ;  /* 0x000000ff0600720c */ /* 0x000fda0003f24310 */
[----:B------:R-:W-:Y:S05]  /*2890*/  @!P1 BRA `(.L_x_1336) ;  /* 0x0000000400609947 */ /* 0x000fea0003800000 */
        /* <DEDUP_REMOVED lines=21> */
[----:B------:R-:W-:Y:S01]  /*29f0*/  IMAD R19, R18, UR11, R19 ;  /* 0x0000000b12137c24 */ /* 0x000fe2000f8e0213 */
[-C--:B------:R-:W-:Y:S01]  /*2a00*/  LEA.HI.X R23, R20, R45.reuse, R21, 0x1, P0 ;  /* 0x0000002d14177211 */ /* 0x080fe200000f0c15 */
[----:B------:R-:W-:Y:S01]  /*2a10*/  IMAD.WIDE.U32 R20, R18, UR10, RZ ;  /* 0x0000000a12147c25 */ /* 0x000fe2000f8e00ff */
[----:B------:R-:W-:-:S03]  /*2a20*/  LEA.HI.X R17, R24, R45, R17, 0x1, P1 ;  /* 0x0000002d18117211 */ /* 0x000fc600008f0c11 */
[----:B------:R-:W-:Y:S01]  /*2a30*/  IMAD.WIDE.U32 R24, R14, UR10, RZ ;  /* 0x0000000a0e187c25 */ /* 0x000fe2000f8e00ff */
[----:B------:R-:W-:Y:S02]  /*2a40*/  IADD3 R15, R21, R19, RZ ;  /* 0x00000013150f7210 */ /* 0x000fe40007ffe0ff */
[----:B------:R-:W-:Y:S01]  /*2a50*/  LEA R18, P0, R20, R43, 0x1 ;  /* 0x0000002b14127211 */ /* 0x000fe200078008ff */
[----:B------:R-:W-:Y:S02]  /*2a60*/  IMAD R21, R14, UR11, R27 ;  /* 0x0000000b0e157c24 */ /* 0x000fe4000f8e021b */
[----:B------:R-:W-:Y:S01]  /*2a70*/  IMAD R13, R13, UR10, RZ ;  /* 0x0000000a0d0d7c24 */ /* 0x000fe2000f8e02ff */
[----:B------:R-:W-:Y:S01]  /*2a80*/  LEA.HI.X R19, R20, R45, R15, 0x1, P0 ;  /* 0x0000002d14137211 */ /* 0x000fe200000f0c0f */
[----:B------:R-:W-:Y:S01]  /*2a90*/  IMAD R11, R11, UR10, RZ ;  /* 0x0000000a0b0b7c24 */ /* 0x000fe2000f8e02ff */
[----:B------:R-:W-:Y:S01]  /*2aa0*/  LEA R20, P0, R24, R43, 0x1 ;  /* 0x0000002b18147211 */ /* 0x000fe200078008ff */
[----:B------:R0:W2:Y:S01]  /*2ab0*/  LDG.E.U16.CONSTANT R14, desc[UR4][R22.64] ;  /* 0x00000004160e7981 */ /* 0x0000a2000c1e9500 */
[----:B------:R-:W-:Y:S01]  /*2ac0*/  IADD3 R21, R25, R21, RZ ;  /* 0x0000001519157210 */ /* 0x000fe20007ffe0ff */
[----:B------:R-:W-:-:S02]  /*2ad0*/  IMAD R13, R12, UR11, R13 ;  /* 0x0000000b0c0d7c24 */ /* 0x000fc4000f8e020d */
[----:B------:R1:W3:Y:S01]  /*2ae0*/  LDG.E.U16.CONSTANT R15, desc[UR4][R16.64] ;  /* 0x00000004100f7981 */ /* 0x0002e2000c1e9500 */
[----:B------:R-:W-:Y:S01]  /*2af0*/  LEA.HI.X R21, R24, R45, R21, 0x1, P0 ;  /* 0x0000002d18157211 */ /* 0x000fe200000f0c15 */
[----:B------:R-:W-:Y:S02]  /*2b00*/  IMAD.WIDE.U32 R24, R12, UR10, RZ ;  /* 0x0000000a0c187c25 */ /* 0x000fe4000f8e00ff */
[----:B------:R-:W4:Y:S02]  /*2b10*/  LDG.E.U16.CONSTANT R18, desc[UR4][R18.64] ;  /* 0x0000000412127981 */ /* 0x000f24000c1e9500 */
[----:B0-----:R-:W-:-:S04]  /*2b20*/  IMAD.WIDE.U32 R22, R10, UR10, RZ ;  /* 0x0000000a0a167c25 */ /* 0x001fc8000f8e00ff */
[----:B------:R-:W-:Y:S01]  /*2b30*/  IMAD R27, R10, UR11, R11 ;  /* 0x0000000b0a1b7c24 */ /* 0x000fe2000f8e020b */
[----:B------:R-:W-:Y:S01]  /*2b40*/  IADD3 R11, R25, R13, RZ ;  /* 0x0000000d190b7210 */ /* 0x000fe20007ffe0ff */
[----:B------:R-:W-:Y:S01]  /*2b50*/  IMAD R25, R9, UR10, RZ ;  /* 0x0000000a09197c24 */ /* 0x000fe2000f8e02ff */
[-C--:B------:R-:W-:Y:S01]  /*2b60*/  LEA R12, P0, R24, R43.reuse, 0x1 ;  /* 0x0000002b180c7211 */ /* 0x080fe200078008ff */
[----:B-1----:R-:W-:Y:S01]  /*2b70*/  IMAD.WIDE.U32 R16, R8, UR10, RZ ;  /* 0x0000000a08107c25 */ /* 0x002fe2000f8e00ff */
[----:B------:R-:W-:Y:S01]  /*2b80*/  LEA R10, P1, R22, R43, 0x1 ;  /* 0x0000002b160a7211 */ /* 0x000fe200078208ff */
[----:B------:R-:W5:Y:S01]  /*2b90*/  LDG.E.U16.CONSTANT R20, desc[UR4][R20.64] ;  /* 0x0000000414147981 */ /* 0x000f62000c1e9500 */
[----:B------:R-:W-:Y:S01]  /*2ba0*/  IADD3 R9, R23, R27, RZ ;  /* 0x0000001b17097210 */ /* 0x000fe20007ffe0ff */
[----:B------:R-:W-:Y:S01]  /*2bb0*/  IMAD R25, R8, UR11, R25 ;  /* 0x0000000b08197c24 */ /* 0x000fe2000f8e0219 */
[-C--:B------:R-:W-:Y:S02]  /*2bc0*/  LEA.HI.X R13, R24, R45.reuse, R11, 0x1, P0 ;  /* 0x0000002d180d7211 */ /* 0x080fe400000f0c0b */
[----:B------:R-:W-:Y:S01]  /*2bd0*/  LEA.HI.X R11, R22, R45, R9, 0x1, P1 ;  /* 0x0000002d160b7211 */ /* 0x000fe200008f0c09 */
[----:B------:R-:W-:Y:S01]  /*2be0*/  IMAD R9, R7, UR10, RZ ;  /* 0x0000000a07097c24 */ /* 0x000fe2000f8e02ff */
[----:B------:R-:W-:Y:S01]  /*2bf0*/  LEA R8, P0, R16, R43, 0x1 ;  /* 0x0000002b10087211 */ /* 0x000fe200078008ff */
[C---:B------:R-:W-:Y:S01]  /*2c00*/  IMAD.WIDE.U32 R22, R6.reuse, UR10, RZ ;  /* 0x0000000a06167c25 */ /* 0x040fe2000f8e00ff */
[----:B------:R-:W-:Y:S01]  /*2c10*/  IADD3 R7, R17, R25, RZ ;  /* 0x0000001911077210 */ /* 0x000fe20007ffe0ff */
[----:B------:R4:W5:Y:S02]  /*2c20*/  LDG.E.U16.CONSTANT R12, desc[UR4][R12.64] ;  /* 0x000000040c0c7981 */ /* 0x000964000c1e9500 */
[----:B------:R-:W-:Y:S01]  /*2c30*/  IMAD R17, R6, UR11, R9 ;  /* 0x0000000b06117c24 */ /* 0x000fe2000f8e0209 */
[----:B------:R-:W-:Y:S01]  /*2c40*/  LEA.HI.X R9, R16, R45, R7, 0x1, P0 ;  /* 0x0000002d10097211 */ /* 0x000fe200000f0c07 */
[----:B------:R-:W5:Y:S01]  /*2c50*/  LDG.E.U16.CONSTANT R10, desc[UR4][R10.64] ;  /* 0x000000040a0a7981 */ /* 0x000f62000c1e9500 */
[----:B------:R-:W-:Y:S01]  /*2c60*/  LEA R6, P0, R22, R43, 0x1 ;  /* 0x0000002b16067211 */ /* 0x000fe200078008ff */
[----:B------:R-:W-:-:S02]  /*2c70*/  IMAD.IADD R7, R23, 0x1, R17 ;  /* 0x0000000117077824 */ /* 0x000fc400078e0211 */
[----:B------:R0:W5:Y:S03]  /*2c80*/  LDG.E.U16.CONSTANT R8, desc[UR4][R8.64] ;  /* 0x0000000408087981 */ /* 0x000166000c1e9500 */
[----:B------:R-:W-:-:S05]  /*2c90*/  LEA.HI.X R7, R22, R45, R7, 0x1, P0 ;  /* 0x0000002d16077211 */ /* 0x000fca00000f0c07 */
[----:B------:R-:W5:Y:S01]  /*2ca0*/  LDG.E.U16.CONSTANT R6, desc[UR4][R6.64] ;  /* 0x0000000406067981 */ /* 0x000f62000c1e9500 */
[----:B------:R-:W-:Y:S02]  /*2cb0*/  IADD3 R47, P2, R47, 0x8, RZ ;  /* 0x000000082f2f7810 */ /* 0x000fe40007f5e0ff */
[----:B------:R-:W-:-:S03]  /*2cc0*/  PLOP3.LUT P0, PT, PT, PT, PT, 0x8, 0x0 ;  /* 0x000000000000781c */ /* 0x000fc60003f0e170 */
[----:B------:R-:W-:Y:S01]  /*2cd0*/  IMAD.X R46, RZ, RZ, R46, P2 ;  /* 0x000000ffff2e7224 */ /* 0x000fe200010e062e */
[----:B--2---:R-:W-:Y:S02]  /*2ce0*/  SHF.L.U32 R17, R14, 0x10, RZ ;  /* 0x000000100e117819 */ /* 0x004fe400000006ff */
[----:B---3--:R-:W-:-:S03]  /*2cf0*/  SHF.L.U32 R14, R15, 0x10, RZ ;  /* 0x000000100f0e7819 */ /* 0x008fc600000006ff */
[----:B------:R-:W-:Y:S01]  /*2d00*/  FADD.FTZ R17, R44, R17 ;  /* 0x000000112c117221 */ /* 0x000fe20000010000 */
[----:B----4-:R-:W-:-:S03]  /*2d10*/  SHF.L.U32 R13, R18, 0x10, RZ ;  /* 0x00000010120d7819 */ /* 0x010fc600000006ff */
[----:B------:R-:W-:-:S04]  /*2d20*/  FADD.FTZ R14, R17, R14 ;  /* 0x0000000e110e7221 */ /* 0x000fc80000010000 */
[----:B------:R-:W-:Y:S01]  /*2d30*/  FADD.FTZ R13, R14, R13 ;  /* 0x0000000d0e0d7221 */ /* 0x000fe20000010000 */
[----:B-----5:R-:W-:-:S05]  /*2d40*/  SHF.L.U32 R20, R20, 0x10, RZ ;  /* 0x0000001014147819 */ /* 0x020fca00000006ff */
[----:B------:R-:W-:Y:S01]  /*2d50*/  FADD.FTZ R13, R13, R20 ;  /* 0x000000140d0d7221 */ /* 0x000fe20000010000 */
[----:B------:R-:W-:Y:S02]  /*2d60*/  SHF.L.U32 R12, R12, 0x10, RZ ;  /* 0x000000100c0c7819 */ /* 0x000fe400000006ff */
[----:B0-----:R-:W-:-:S03]  /*2d70*/  SHF.L.U32 R9, R10, 0x10, RZ ;  /* 0x000000100a097819 */ /* 0x001fc600000006ff */
[----:B------:R-:W-:Y:S01]  /*2d80*/  FADD.FTZ R12, R13, R12 ;  /* 0x0000000c0d0c7221 */ /* 0x000fe20000010000 */
[----:B------:R-:W-:-:S03]  /*2d90*/  SHF.L.U32 R8, R8, 0x10, RZ ;  /* 0x0000001008087819 */ /* 0x000fc600000006ff */
[----:B------:R-:W-:Y:S01]  /*2da0*/  FADD.FTZ R9, R12, R9 ;  /* 0x000000090c097221 */ /* 0x000fe20000010000 */
[----:B------:R-:W-:-:S03]  /*2db0*/  IADD3 R12, P1, R2, 0x40, RZ ;  /* 0x00000040020c7810 */ /* 0x000fc60007f3e0ff */
[----:B------:R-:W-:Y:S01]  /*2dc0*/  FADD.FTZ R8, R9, R8 ;  /* 0x0000000809087221 */ /* 0x000fe20000010000 */
[----:B------:R-:W-:Y:S02]  /*2dd0*/  IADD3.X R13, RZ, R3, RZ, P1, !PT ;  /* 0x00000003ff0d7210 */ /* 0x000fe40000ffe4ff */
[----:B------:R-:W-:Y:S02]  /*2de0*/  SHF.L.U32 R7, R6, 0x10, RZ ;  /* 0x0000001006077819 */ /* 0x000fe400000006ff */
[----:B------:R-:W-:Y:S02]  /*2df0*/  MOV R2, R12 ;  /* 0x0000000c00027202 */ /* 0x000fe40000000f00 */
[----:B------:R-:W-:Y:S01]  /*2e00*/  MOV R3, R13 ;  /* 0x0000000d00037202 */ /* 0x000fe20000000f00 */
[----:B------:R-:W-:-:S07]  /*2e10*/  FADD.FTZ R44, R8, R7 ;  /* 0x00000007082c7221 */ /* 0x000fce0000010000 */
.L_x_1336:
[----:B------:R-:W-:Y:S05]  /*2e20*/  BSYNC B4 ;  /* 0x0000000000047941 */ /* 0x000fea0003800000 */
.L_x_1335:
[----:B------:R-:W-:-:S04]  /*2e30*/  ISETP.NE.U32.AND P1, PT, R47, RZ, PT ;  /* 0x000000ff2f00720c */ /* 0x000fc80003f25070 */
[----:B------:R-:W-:-:S13]  /*2e40*/  ISETP.NE.OR.EX P0, PT, R46, RZ, P0, P1 ;  /* 0x000000ff2e00720c */ /* 0x000fda0000705710 */
[----:B------:R-:W-:Y:S05]  /*2e50*/  @!P0 BREAK B3 ;  /* 0x0000000000038942 */ /* 0x000fea0003800000 */
[----:B------:R-:W-:Y:S05]  /*2e60*/  @!P0 BRA `(.L_x_1328) ;  /* 0x0000000000d08947 */ /* 0x000fea0003800000 */
.L_x_1330:
[----:B------:R-:W-:Y:S05]  /*2e70*/  BSYNC B3 ;  /* 0x0000000000037941 */ /* 0x000fea0003800000 */
.L_x_1329:
[----:B------:R-:W-:Y:S01]  /*2e80*/  BSSY B3, `(.L_x_1337) ;  /* 0x0000030000037945 */ /* 0x000fe20003800000 */
.L_x_1338:
[----:B------:R-:W2:Y:S04]  /*2e90*/  LDG.E.64.CONSTANT R6, desc[UR4][R2.64] ;  /* 0x0000000402067981 */ /* 0x000ea8000c1e9b00 */
[----:B------:R-:W3:Y:S04]  /*2ea0*/  LDG.E.64.CONSTANT R12, desc[UR4][R2.64+0x8] ;  /* 0x00000804020c7981 */ /* 0x000ee8000c1e9b00 */
[----:B------:R-:W4:Y:S04]  /*2eb0*/  LDG.E.64.CONSTANT R14, desc[UR4][R2.64+0x10] ;  /* 0x00001004020e7981 */ /* 0x000f28000c1e9b00 */
[----:B------:R-:W5:Y:S01]  /*2ec0*/  LDG.E.64.CONSTANT R8, desc[UR4][R2.64+0x18] ;  /* 0x0000180402087981 */ /* 0x000f62000c1e9b00 */
[----:B--2---:R-:W-:-:S02]  /*2ed0*/  IMAD R7, R7, UR6, RZ ;  /* 0x0000000607077c24 */ /* 0x004fc4000f8e02ff */
[----:B------:R-:W-:-:S04]  /*2ee0*/  IMAD.WIDE.U32 R10, R6, UR6, RZ ;  /* 0x00000006060a7c25 */ /* 0x000fc8000f8e00ff */
[----:B------:R-:W-:Y:S01]  /*2ef0*/  IMAD R7, R6, UR7, R7 ;  /* 0x0000000706077c24 */ /* 0x000fe2000f8e0207 */
[----:B------:R-:W-:Y:S01]  /*2f00*/  LEA R6, P0, R10, R43, 0x1 ;  /* 0x0000002b0a067211 */ /* 0x000fe200078008ff */
[----:B---3--:R-:W-:Y:S02]  /*2f10*/  IMAD R13, R13, UR6, RZ ;  /* 0x000000060d0d7c24 */ /* 0x008fe4000f8e02ff */
[----:B----4-:R-:W-:Y:S01]  /*2f20*/  IMAD R15, R15, UR6, RZ ;  /* 0x000000060f0f7c24 */ /* 0x010fe2000f8e02ff */
[----:B------:R-:W-:Y:S01]  /*2f30*/  IADD3 R7, R11, R7, RZ ;  /* 0x000000070b077210 */ /* 0x000fe20007ffe0ff */
[----:B------:R-:W-:Y:S02]  /*2f40*/  IMAD R13, R12, UR7, R13 ;  /* 0x000000070c0d7c24 */ /* 0x000fe4000f8e020d */
[----:B-----5:R-:W-:Y:S01]  /*2f50*/  IMAD R17, R9, UR6, RZ ;  /* 0x0000000609117c24 */ /* 0x020fe2000f8e02ff */
[----:B------:R-:W-:Y:S01]  /*2f60*/  LEA.HI.X R7, R10, R45, R7, 0x1, P0 ;  /* 0x0000002d0a077211 */ /* 0x000fe200000f0c07 */
[----:B------:R-:W-:-:S04]  /*2f70*/  IMAD.WIDE.U32 R10, R12, UR6, RZ ;  /* 0x000000060c0a7c25 */ /* 0x000fc8000f8e00ff */
[----:B------:R-:W-:Y:S01]  /*2f80*/  IMAD R9, R14, UR7, R15 ;  /* 0x000000070e097c24 */ /* 0x000fe2000f8e020f */
[----:B------:R-:W-:Y:S01]  /*2f90*/  LEA R12, P0, R10, R43, 0x1 ;  /* 0x0000002b0a0c7211 */ /* 0x000fe200078008ff */
[----:B------:R-:W-:Y:S01]  /*2fa0*/  IMAD.WIDE.U32 R14, R14, UR6, RZ ;  /* 0x000000060e0e7c25 */ /* 0x000fe2000f8e00ff */
[----:B------:R-:W-:Y:S01]  /*2fb0*/  IADD3 R13, R11, R13, RZ ;  /* 0x0000000d0b0d7210 */ /* 0x000fe20007ffe0ff */
[----:B------:R-:W2:Y:S02]  /*2fc0*/  LDG.E.U16.CONSTANT R6, desc[UR4][R6.64] ;  /* 0x0000000406067981 */ /* 0x000ea4000c1e9500 */
[----:B------:R-:W-:Y:S01]  /*2fd0*/  IMAD R19, R8, UR7, R17 ;  /* 0x0000000708137c24 */ /* 0x000fe2000f8e0211 */
[----:B------:R-:W-:Y:S01]  /*2fe0*/  LEA.HI.X R13, R10, R45, R13, 0x1, P0 ;  /* 0x0000002d0a0d7211 */ /* 0x000fe200000f0c0d */
[----:B------:R-:W-:Y:S01]  /*2ff0*/  IMAD.WIDE.U32 R16, R8, UR6, RZ ;  /* 0x0000000608107c25 */ /* 0x000fe2000f8e00ff */
[----:B------:R-:W-:Y:S02]  /*3000*/  LEA R8, P1, R14, R43, 0x1 ;  /* 0x0000002b0e087211 */ /* 0x000fe400078208ff */
[----:B------:R-:W-:Y:S01]  /*3010*/  IADD3 R9, R15, R9, RZ ;  /* 0x000000090f097210 */ /* 0x000fe20007ffe0ff */
[----:B------:R-:W3:Y:S01]  /*3020*/  LDG.E.U16.CONSTANT R12, desc[UR4][R12.64] ;  /* 0x000000040c0c7981 */ /* 0x000ee2000c1e9500 */
[----:B------:R-:W-:-:S02]  /*3030*/  LEA R10, P0, R16, R43, 0x1 ;  /* 0x0000002b100a7211 */ /* 0x000fc400078008ff */
[----:B------:R-:W-:Y:S02]  /*3040*/  IADD3 R19, R17, R19, RZ ;  /* 0x0000001311137210 */ /* 0x000fe40007ffe0ff */
[-C--:B------:R-:W-:Y:S02]  /*3050*/  LEA.HI.X R9, R14, R45.reuse, R9, 0x1, P1 ;  /* 0x0000002d0e097211 */ /* 0x080fe400008f0c09 */
[----:B------:R-:W-:-:S03]  /*3060*/  LEA.HI.X R11, R16, R45, R19, 0x1, P0 ;  /* 0x0000002d100b7211 */ /* 0x000fc600000f0c13 */
[----:B------:R-:W4:Y:S04]  /*3070*/  LDG.E.U16.CONSTANT R8, desc[UR4][R8.64] ;  /* 0x0000000408087981 */ /* 0x000f28000c1e9500 */
[----:B------:R-:W5:Y:S01]  /*3080*/  LDG.E.U16.CONSTANT R10, desc[UR4][R10.64] ;  /* 0x000000040a0a7981 */ /* 0x000f62000c1e9500 */
[----:B------:R-:W-:-:S04]  /*3090*/  IADD3 R47, P0, R47, 0x4, RZ ;  /* 0x000000042f2f7810 */ /* 0x000fc80007f1e0ff */
[----:B------:R-:W-:Y:S02]  /*30a0*/  IADD3.X R46, RZ, R46, RZ, P0, !PT ;  /* 0x0000002eff2e7210 */ /* 0x000fe400007fe4ff */
[----:B------:R-:W-:-:S04]  /*30b0*/  ISETP.NE.U32.AND P0, PT, R47, RZ, PT ;  /* 0x000000ff2f00720c */ /* 0x000fc80003f05070 */
[----:B------:R-:W-:Y:S02]  /*30c0*/  ISETP.NE.AND.EX P0, PT, R46, RZ, PT, P0 ;  /* 0x000000ff2e00720c */ /* 0x000fe40003f05300 */
[----:B------:R-:W-:-:S04]  /*30d0*/  IADD3 R2, P1, R2, 0x20, RZ ;  /* 0x0000002002027810 */ /* 0x000fc80007f3e0ff */
[----:B------:R-:W-:Y:S02]  /*30e0*/  IADD3.X R3, RZ, R3, RZ, P1, !PT ;  /* 0x00000003ff037210 */ /* 0x000fe40000ffe4ff */
[----:B--2---:R-:W-:-:S05]  /*30f0*/  SHF.L.U32 R15, R6, 0x10, RZ ;  /* 0x00000010060f7819 */ /* 0x004fca00000006ff */
[----:B------:R-:W-:Y:S01]  /*3100*/  FADD.FTZ R15, R15, R44 ;  /* 0x0000002c0f0f7221 */ /* 0x000fe20000010000 */
[----:B---3--:R-:W-:-:S05]  /*3110*/  SHF.L.U32 R14, R12, 0x10, RZ ;  /* 0x000000100c0e7819 */ /* 0x008fca00000006ff */
[----:B------:R-:W-:Y:S01]  /*3120*/  FADD.FTZ R14, R15, R14 ;  /* 0x0000000e0f0e7221 */ /* 0x000fe20000010000 */
[----:B----4-:R-:W-:Y:S01]  /*3130*/  IMAD.U32 R7, R8, 0x10000, RZ ;  /* 0x0001000008077824 */ /* 0x010fe200078e00ff */
[----:B-----5:R-:W-:-:S03]  /*3140*/  SHF.L.U32 R10, R10, 0x10, RZ ;  /* 0x000000100a0a7819 */ /* 0x020fc600000006ff */
[----:B------:R-:W-:-:S04]  /*3150*/  FADD.FTZ R7, R14, R7 ;  /* 0x000000070e077221 */ /* 0x000fc80000010000 */
[----:B------:R-:W-:Y:S01]  /*3160*/  FADD.FTZ R44, R7, R10 ;  /* 0x0000000a072c7221 */ /* 0x000fe20000010000 */
[----:B------:R-:W-:Y:S06]  /*3170*/  @P0 BRA `(.L_x_1338) ;  /* 0xfffffffc00440947 */ /* 0x000fec000383ffff */
[----:B------:R-:W-:Y:S05]  /*3180*/  BSYNC B3 ;  /* 0x0000000000037941 */ /* 0x000fea0003800000 */
.L_x_1337:
[----:B------:R-:W-:Y:S02]  /*3190*/  MOV R12, R2 ;  /* 0x00000002000c7202 */ /* 0x000fe40000000f00 */
[----:B------:R-:W-:-:S07]  /*31a0*/  MOV R13, R3 ;  /* 0x00000003000d7202 */ /* 0x000fce0000000f00 */
.L_x_1328:
[----:B------:R-:W-:Y:S05]  /*31b0*/  BSYNC B0 ;  /* 0x0000000000007941 */ /* 0x000fea0003800000 */
.L_x_1327:
[----:B------:R-:W-:-:S04]  /*31c0*/  ISETP.NE.U32.AND P0, PT, R42, RZ, PT ;  /* 0x000000ff2a00720c */ /* 0x000fc80003f05070 */
[----:B------:R-:W-:-:S13]  /*31d0*/  ISETP.NE.AND.EX P0, PT, RZ, RZ, PT, P0 ;  /* 0x000000ffff00720c */ /* 0x000fda0003f05300 */
        /* <DEDUP_REMOVED lines=9> */
[----:B------:R-:W2:Y:S01]  /*3270*/  LDG.E.U16.CONSTANT R2, desc[UR4][R2.64] ;  /* 0x0000000402027981 */ /* 0x000ea2000c1e9500 */
[----:B------:R-:W-:-:S04]  /*3280*/  ISETP.NE.U32.AND P0, PT, R42, 0x1, PT ;  /* 0x000000012a00780c */ /* 0x000fc80003f05070 */
[----:B------:R-:W-:Y:S02]  /*3290*/  ISETP.NE.AND.EX P0, PT, RZ, RZ, PT, P0 ;  /* 0x000000ffff00720c */ /* 0x000fe40003f05300 */
[----:B--2---:R-:W-:-:S05]  /*32a0*/  SHF.L.U32 R7, R2, 0x10, RZ ;  /* 0x0000001002077819 */ /* 0x004fca00000006ff */
[----:B------:R-:W-:-:S06]  /*32b0*/  FADD.FTZ R44, R44, R7 ;  /* 0x000000072c2c7221 */ /* 0x000fcc0000010000 */
        /* <DEDUP_REMOVED lines=17> */
[----:B------:R-:W-:-:S05]  /*33d0*/  @P0 LEA.HI.X R7, R10, R45, R7, 0x1, P1 ;  /* 0x0000002d0a070211 */ /* 0x000fca00008f0c07 */
[----:B------:R-:W3:Y:S01]  /*33e0*/  @P0 LDG.E.U16.CONSTANT R6, desc[UR4][R6.64] ;  /* 0x0000000406060981 */ /* 0x000ee2000c1e9500 */
[----:B--2---:R-:W-:-:S05]  /*33f0*/  SHF.L.U32 R9, R2, 0x10, RZ ;  /* 0x0000001002097819 */ /* 0x004fca00000006ff */
[----:B------:R-:W-:Y:S01]  /*3400*/  FADD.FTZ R44, R44, R9 ;  /* 0x000000092c2c7221 */ /* 0x000fe20000010000 */
[----:B---3--:R-:W-:-:S04]  /*3410*/  @P0 IMAD.U32 R11, R6, 0x10000, RZ ;  /* 0x00010000060b0824 */ /* 0x008fc800078e00ff */
[----:B------:R-:W-:-:S07]  /*3420*/  @P0 FADD.FTZ R44, R44, R11 ;  /* 0x0000000b2c2c0221 */ /* 0x000fce0000010000 */
.L_x_1326:
[----:B------:R-:W-:Y:S05]  /*3430*/  BSYNC B1 ;  /* 0x0000000000017941 */ /* 0x000fea0003800000 */
.L_x_1325:
[----:B------:R-:W-:Y:S02]  /*3440*/  F2FP.BF16.F32.PACK_AB R44, RZ, R44 ;  /* 0x0000002cff2c723e */ /* 0x000fe400000010ff */
[----:B------:R-:W-:-:S03]  /*3450*/  IADD3 R3, R0, 0x80, RZ ;  /* 0x0000008000037810 */ /* 0x000fc60007ffe0ff */
[----:B------:R0:W-:Y:S04]  /*3460*/  STG.E.U16 desc[UR4][R4.64], R44 ;  /* 0x0000002c04007986 */ /* 0x0001e8000c101504 */
.L_x_1323:
[----:B------:R-:W-:Y:S05]  /*3470*/  BSYNC B2 ;  /* 0x0000000000027941 */ /* 0x000fea0003800000 */
.L_x_1322:
[----:B------:R-:W-:Y:S05]  /*3480*/  WARPSYNC.ALL ;  /* 0x0000000000007948 */ /* 0x000fea0003800000 */
[----:B------:R-:W-:Y:S01]  /*3490*/  ISETP.GE.AND P0, PT, R3, UR8, PT ;  /* 0x0000000803007c0c */ /* 0x000fe2000bf06270 */
[----:B------:R-:W-:Y:S01]  /*34a0*/  BSSY B1, `(.L_x_1339) ;  /* 0x000136c000017945 */ /* 0x000fe20003800000 */
[----:B------:R-:W-:-:S03]  /*34b0*/  ULDC.64 UR6, c[0x0][0x5e8] ;  /* 0x00017a0000067ab9 */ /* 0x000fc60000000a00 */
[----:B------:R-:W-:Y:S08]  /*34c0*/  BSSY B0, `(.L_x_1340) ;  /* 0x000102f000007945 */ /* 0x000ff00003800000 */
[----:B------:R-:W-:Y:S05]  /*34d0*/  @P0 BRA `(.L_x_1341) ;  /* 0x0000006400d40947 */ /* 0x000fea0003800000 */
[----:B0-----:R-:W0:Y:S01]  /*34e0*/  LDC R5, c[0x0][0x218] ;  /* 0x00008600ff057b82 */ /* 0x001e220000000800 */
        /* <DEDUP_REMOVED lines=42> */
[----:B------:R-:W-:Y:S01]  /*3790*/  IMAD.HI.U32 R6, R9, UR10, R8 ;  /* 0x0000000a09067c27 */ /* 0x000fe2000f8e0008 */
[----:B------:R-:W-:Y:S01]  /*37a0*/  ULDC UR10, c[0x0][0x378] ;  /* 0x0000de00000a7ab9 */ /* 0x000fe20000000800 */
[----:B------:R-:W-:-:S03]  /*37b0*/  ULDC.64 UR12, c[0x0][0x388] ;  /* 0x0000e200000c7ab9 */ /* 0x000fc60000000a00 */
        /* <DEDUP_REMOVED lines=77> */
[----:B------:R-:W-:Y:S01]  /*3c90*/  IMAD.HI.U32 R8, R7, UR11, R6 ;  /* 0x0000000b07087c27 */ /* 0x000fe2000f8e0006 */
[----:B------:R-:W-:-:S04]  /*3ca0*/  ULDC.64 UR12, c[0x0][0x400] ;  /* 0x00010000000c7ab9 */ /* 0x000fc80000000a00 */
        /* <DEDUP_REMOVED lines=269> */
[----:B------:R-:W-:-:S07]  /*4d80*/  ULDC.64 UR12, c[0x0][0x598] ;  /* 0x00016600000c7ab9 */ /* 0x000fce0000000a00 */
        /* <DEDUP_REMOVED lines=10> */
.L_x_1342:
        /* <DEDUP_REMOVED lines=14> */
[----:B------:R-:W-:Y:S01]  /*4f10*/  IADD3 R45, P2, R45, UR12, RZ ;  /* 0x0000000c2d2d7c10 */ /* 0x000fe2000ff5e0ff */
[----:B------:R-:W-:-:S03]  /*4f20*/  IMAD.MOV.U32 R2, RZ, RZ, RZ ;  /* 0x000000ffff027224 */ /* 0x000fc600078e00ff */
        /* <DEDUP_REMOVED lines=12> */
[----:B------:R-:W-:Y:S01]  /*4ff0*/  IADD3 R0, P1, R11, -0x1, RZ ;  /* 0xffffffff0b007810 */ /* 0x000fe20007f3e0ff */
[----:B------:R-:W-:Y:S01]  /*5000*/  BSSY B3, `(.L_x_1345) ;  /* 0x000015b000037945 */ /* 0x000fe20003800000 */
[----:B------:R-:W-:Y:S02]  /*5010*/  MOV R2, RZ ;  /* 0x000000ff00027202 */ /* 0x000fe40000000f00 */
[----:B------:R-:W-:Y:S02]  /*5020*/  ISETP.GE.U32.AND P0, PT, R0, 0x3, PT ;  /* 0x000000030000780c */ /* 0x000fe40003f06070 */
[----:B------:R-:W-:-:S04]  /*5030*/  IADD3.X R0, R44, -0x1, RZ, P1, !PT ;  /* 0xffffffff2c007810 */ /* 0x000fc80000ffe4ff */
[----:B------:R-:W-:Y:S02]  /*5040*/  ISETP.GE.U32.AND.EX P0, PT, R0, RZ, PT, P0 ;  /* 0x000000ff0000720c */ /* 0x000fe40003f06100 */
[----:B------:R-:W-:-:S11]  /*5050*/  LOP3.LUT R0, R11, 0x3, RZ, 0xc0, !PT ;  /* 0x000000030b007812 */ /* 0x000fd600078ec0ff */
        /* <DEDUP_REMOVED lines=18> */
.L_x_1352:
        /* <DEDUP_REMOVED lines=42> */
[----:B------:R-:W-:Y:S01]  /*5420*/  IMAD.IADD R9, R41, 0x1, R49 ;  /* 0x0000000129097824 */ /* 0x000fe200078e0231 */
[----:B------:R0:W3:Y:S01]  /*5430*/  LDG.E.U16.CONSTANT R36, desc[UR4][R36.64] ;  /* 0x0000000424247981 */ /* 0x0000e2000c1e9500 */
[----:B------:R-:W-:-:S03]  /*5440*/  IMAD.WIDE.U32 R38, R12, UR10, RZ ;  /* 0x0000000a0c267c25 */ /* 0x000fc6000f8e00ff */
[----:B------:R-:W4:Y:S01]  /*5450*/  LDG.E.U16.CONSTANT R42, desc[UR4][R42.64] ;  /* 0x000000042a2a7981 */ /* 0x000f22000c1e9500 */
[----:B------:R-:W-:Y:S02]  /*5460*/  IMAD R13, R12, UR11, R13 ;  /* 0x0000000b0c0d7c24 */ /* 0x000fe4000f8e020d */
[----:B------:R-:W-:Y:S01]  /*5470*/  IMAD R41, R10, UR11, R11 ;  /* 0x0000000b0a297c24 */ /* 0x000fe2000f8e020b */
[----:B------:R-:W-:Y:S01]  /*5480*/  LEA.HI.X R9, R40, R47, R9, 0x1, P1 ;  /* 0x0000002f28097211 */ /* 0x000fe200008f0c09 */
[----:B------:R-:W-:Y:S01]  /*5490*/  IMAD.WIDE.U32 R10, R10, UR10, RZ ;  /* 0x0000000a0a0a7c25 */ /* 0x000fe2000f8e00ff */
[----:B------:R-:W-:-:S03]  /*54a0*/  LEA R40, P2, R38, R45, 0x1 ;  /* 0x0000002d26287211 */ /* 0x000fc600078408ff */
[----:B0-----:R-:W-:Y:S01]  /*54b0*/  IMAD R37, R15, UR10, RZ ;  /* 0x0000000a0f257c24 */ /* 0x001fe2000f8e02ff */
[----:B------:R-:W-:Y:S01]  /*54c0*/  IADD3 R15, R39, R13, RZ ;  /* 0x0000000d270f7210 */ /* 0x000fe20007ffe0ff */
[----:B------:R0:W5:Y:S01]  /*54d0*/  LDG.E.U16.CONSTANT R35, desc[UR4][R8.64] ;  /* 0x0000000408237981 */ /* 0x000162000c1e9500 */
[----:B------:R-:W-:Y:S02]  /*54e0*/  IADD3 R11, R11, R41, RZ ;  /* 0x000000290b0b7210 */ /* 0x000fe40007ffe0ff */
[----:B------:R-:W-:Y:S01]  /*54f0*/  LEA.HI.X R41, R38, R47, R15, 0x1, P2 ;  /* 0x0000002f26297211 */ /* 0x000fe200010f0c0f */
[----:B------:R-:W-:Y:S01]  /*5500*/  IMAD R15, R17, UR10, RZ ;  /* 0x0000000a110f7c24 */ /* 0x000fe2000f8e02ff */
[----:B------:R-:W-:Y:S01]  /*5510*/  LEA R12, P1, R10, R45, 0x1 ;  /* 0x0000002d0a0c7211 */ /* 0x000fe200078208ff */
[----:B------:R-:W-:Y:S02]  /*5520*/  IMAD R37, R14, UR11, R37 ;  /* 0x0000000b0e257c24 */ /* 0x000fe4000f8e0225 */
[----:B------:R-:W-:Y:S01]  /*5530*/  IMAD R17, R16, UR11, R15 ;  /* 0x0000000b10117c24 */ /* 0x000fe2000f8e020f */
[----:B------:R-:W-:Y:S01]  /*5540*/  LEA.HI.X R13, R10, R47, R11, 0x1, P1 ;  /* 0x0000002f0a0d7211 */ /* 0x000fe200008f0c0b */
[----:B0-----:R-:W-:Y:S01]  /*5550*/  IMAD.WIDE.U32 R8, R16, UR10, RZ ;  /* 0x0000000a10087c25 */ /* 0x001fe2000f8e00ff */
[----:B------:R-:W5:Y:S03]  /*5560*/  LDG.E.U16.CONSTANT R40, desc[UR4][R40.64] ;  /* 0x0000000428287981 */ /* 0x000f66000c1e9500 */
[----:B------:R-:W-:Y:S01]  /*5570*/  IMAD.WIDE.U32 R10, R14, UR10, RZ ;  /* 0x0000000a0e0a7c25 */ /* 0x000fe2000f8e00ff */
[----:B------:R-:W-:-:S03]  /*5580*/  IADD3 R9, R9, R17, RZ ;  /* 0x0000001109097210 */ /* 0x000fc60007ffe0ff */
        /* <DEDUP_REMOVED lines=45> */
[----:B------:R-:W-:Y:S02]  /*5860*/  IMAD.IADD R9, R19, 0x1, R25 ;  /* 0x0000000113097824 */ /* 0x000fe400078e0219 */
[----:B------:R-:W-:Y:S01]  /*5870*/  IMAD.WIDE.U32 R10, R30, UR10, RZ ;  /* 0x0000000a1e0a7c25 */ /* 0x000fe2000f8e00ff */
[----:B------:R-:W-:-:S03]  /*5880*/  LEA R8, P2, R18, R45, 0x1 ;  /* 0x0000002d12087211 */ /* 0x000fc600078408ff */
[----:B------:R-:W-:Y:S01]  /*5890*/  IMAD R17, R30, UR11, R17 ;  /* 0x0000000b1e117c24 */ /* 0x000fe2000f8e0211 */
[----:B------:R-:W-:Y:S01]  /*58a0*/  LEA.HI.X R13, R26, R47, R13, 0x1, P1 ;  /* 0x0000002f1a0d7211 */ /* 0x000fe200008f0c0d */
[----:B------:R-:W-:Y:S01]  /*58b0*/  IMAD R19, R33, UR10, RZ ;  /* 0x0000000a21137c24 */ /* 0x000fe2000f8e02ff */
[----:B------:R-:W-:Y:S01]  /*58c0*/  LEA R16, P1, R10, R45, 0x1 ;  /* 0x0000002d0a107211 */ /* 0x000fe200078208ff */
[----:B------:R-:W-:Y:S01]  /*58d0*/  IMAD.WIDE.U32 R14, R32, UR10, RZ ;  /* 0x0000000a200e7c25 */ /* 0x000fe2000f8e00ff */
[----:B------:R-:W-:Y:S01]  /*58e0*/  IADD3 R11, R11, R17, RZ ;  /* 0x000000110b0b7210 */ /* 0x000fe20007ffe0ff */
[----:B------:R-:W5:Y:S01]  /*58f0*/  LDG.E.U16.CONSTANT R12, desc[UR4][R12.64] ;  /* 0x000000040c0c7981 */ /* 0x000f62000c1e9500 */
[-C--:B------:R-:W-:Y:S01]  /*5900*/  LEA.HI.X R9, R18, R47.reuse, R9, 0x1, P2 ;  /* 0x0000002f12097211 */ /* 0x080fe200010f0c09 */
[----:B------:R-:W-:Y:S01]  /*5910*/  IMAD R19, R32, UR11, R19 ;  /* 0x0000000b20137c24 */ /* 0x000fe2000f8e0213 */
[----:B------:R-:W-:Y:S02]  /*5920*/  LEA.HI.X R17, R10, R47, R11, 0x1, P1 ;  /* 0x0000002f0a117211 */ /* 0x000fe400008f0c0b */
[----:B------:R-:W-:Y:S01]  /*5930*/  LEA R10, P1, R14, R45, 0x1 ;  /* 0x0000002d0e0a7211 */ /* 0x000fe200078208ff */
[----:B------:R0:W5:Y:S01]  /*5940*/  LDG.E.U16.CONSTANT R8, desc[UR4][R8.64] ;  /* 0x0000000408087981 */ /* 0x000162000c1e9500 */
[----:B------:R-:W-:-:S03]  /*5950*/  IADD3 R11, R15, R19, RZ ;  /* 0x000000130f0b7210 */ /* 0x000fc60007ffe0ff */
[----:B------:R-:W5:Y:S01]  /*5960*/  LDG.E.U16.CONSTANT R16, desc[UR4][R16.64] ;  /* 0x0000000410107981 */ /* 0x000f62000c1e9500 */
[----:B------:R-:W-:-:S05]  /*5970*/  LEA.HI.X R11, R14, R47, R11, 0x1, P1 ;  /* 0x0000002f0e0b7211 */ /* 0x000fca00008f0c0b */
[----:B------:R1:W5:Y:S01]  /*5980*/  LDG.E.U16.CONSTANT R10, desc[UR4][R10.64] ;  /* 0x000000040a0a7981 */ /* 0x000362000c1e9500 */
[----:B------:R-:W-:-:S04]  /*5990*/  IADD3 R46, P1, R46, 0x10, RZ ;  /* 0x000000102e2e7810 */ /* 0x000fc80007f3e0ff */
[----:B------:R-:W-:Y:S02]  /*59a0*/  IADD3.X R44, RZ, R44, RZ, P1, !PT ;  /* 0x0000002cff2c7210 */ /* 0x000fe40000ffe4ff */
[----:B------:R-:W-:-:S04]  /*59b0*/  ISETP.GE.U32.AND P1, PT, R46, -0xc, PT ;  /* 0xfffffff42e00780c */ /* 0x000fc80003f26070 */
[----:B------:R-:W-:Y:S02]  /*59c0*/  ISETP.GE.AND.EX P1, PT, R44, -0x1, PT, P1 ;  /* 0xffffffff2c00780c */ /* 0x000fe40003f26310 */
[----:B------:R-:W-:-:S05]  /*59d0*/  IADD3 R6, P2, R6, 0x80, RZ ;  /* 0x0000008006067810 */ /* 0x000fca0007f5e0ff */
[----:B------:R-:W-:Y:S01]  /*59e0*/  IMAD.X R7, RZ, RZ, R7, P2 ;  /* 0x000000ffff077224 */ /* 0x000fe200010e0607 */
[----:B--2---:R-:W-:-:S05]  /*59f0*/  SHF.L.U32 R15, R34, 0x10, RZ ;  /* 0x00000010220f7819 */ /* 0x004fca00000006ff */
[----:B------:R-:W-:Y:S01]  /*5a00*/  FADD.FTZ R15, R15, R2 ;  /* 0x000000020f0f7221 */ /* 0x000fe20000010000 */
[----:B---3--:R-:W-:Y:S02]  /*5a10*/  SHF.L.U32 R36, R36, 0x10, RZ ;  /* 0x0000001024247819 */ /* 0x008fe400000006ff */
[----:B----4-:R-:W-:-:S03]  /*5a20*/  SHF.L.U32 R42, R42, 0x10, RZ ;  /* 0x000000102a2a7819 */ /* 0x010fc600000006ff */
[----:B------:R-:W-:-:S04]  /*5a30*/  FADD.FTZ R15, R15, R36 ;  /* 0x000000240f0f7221 */ /* 0x000fc80000010000 */
[----:B------:R-:W-:Y:S01]  /*5a40*/  FADD.FTZ R15, R15, R42 ;  /* 0x0000002a0f0f7221 */ /* 0x000fe20000010000 */
[----:B-----5:R-:W-:-:S05]  /*5a50*/  SHF.L.U32 R2, R35, 0x10, RZ ;  /* 0x0000001023027819 */ /* 0x020fca00000006ff */
[----:B------:R-:W-:Y:S01]  /*5a60*/  FADD.FTZ R2, R15, R2 ;  /* 0x000000020f027221 */ /* 0x000fe20000010000 */
[----:B0-----:R-:W-:Y:S02]  /*5a70*/  SHF.L.U32 R9, R40, 0x10, RZ ;  /* 0x0000001028097819 */ /* 0x001fe400000006ff */
[----:B------:R-:W-:-:S05]  /*5a80*/  SHF.L.U32 R37, R37, 0x10, RZ ;  /* 0x0000001025257819 */ /* 0x000fca00000006ff */
[----:B------:R-:W-:Y:S01]  /*5a90*/  FADD.FTZ R2, R2, R37 ;  /* 0x0000002502027221 */ /* 0x000fe20000010000 */
[----:B-1----:R-:W-:-:S03]  /*5aa0*/  SHF.L.U32 R11, R38, 0x10, RZ ;  /* 0x00000010260b7819 */ /* 0x002fc600000006ff */
[----:B------:R-:W-:-:S04]  /*5ab0*/  FADD.FTZ R2, R2, R9 ;  /* 0x0000000902027221 */ /* 0x000fc80000010000 */
[----:B------:R-:W-:Y:S01]  /*5ac0*/  FADD.FTZ R2, R2, R11 ;  /* 0x0000000b02027221 */ /* 0x000fe20000010000 */
[----:B------:R-:W-:-:S04]  /*5ad0*/  IMAD.U32 R21, R21, 0x10000, RZ ;  /* 0x0001000015157824 */ /* 0x000fc800078e00ff */
[----:B------:R-:W-:Y:S01]  /*5ae0*/  FADD.FTZ R2, R2, R21 ;  /* 0x0000001502027221 */ /* 0x000fe20000010000 */
[----:B------:R-:W-:-:S05]  /*5af0*/  SHF.L.U32 R9, R20, 0x10, RZ ;  /* 0x0000001014097819 */ /* 0x000fca00000006ff */
[----:B------:R-:W-:Y:S01]  /*5b00*/  FADD.FTZ R2, R2, R9 ;  /* 0x0000000902027221 */ /* 0x000fe20000010000 */
[----:B------:R-:W-:Y:S02]  /*5b10*/  SHF.L.U32 R11, R22, 0x10, RZ ;  /* 0x00000010160b7819 */ /* 0x000fe400000006ff */
[----:B------:R-:W-:-:S03]  /*5b20*/  SHF.L.U32 R23, R23, 0x10, RZ ;  /* 0x0000001017177819 */ /* 0x000fc600000006ff */
[----:B------:R-:W-:-:S04]  /*5b30*/  FADD.FTZ R2, R2, R11 ;  /* 0x0000000b02027221 */ /* 0x000fc80000010000 */
[----:B------:R-:W-:Y:S01]  /*5b40*/  FADD.FTZ R2, R2, R23 ;  /* 0x0000001702027221 */ /* 0x000fe20000010000 */
[----:B------:R-:W-:-:S05]  /*5b50*/  SHF.L.U32 R9, R24, 0x10, RZ ;  /* 0x0000001018097819 */ /* 0x000fca00000006ff */
        /* <DEDUP_REMOVED lines=9> */
[----:B------:R-:W-:Y:S06]  /*5bf0*/  @!P1 BRA `(.L_x_1352) ;  /* 0xfffffff400609947 */ /* 0x000fec000383ffff */
[----:B------:R-:W-:Y:S05]  /*5c00*/  BSYNC B6 ;  /* 0x0000000000067941 */ /* 0x000fea0003800000 */
.L_x_1351:
[----:B------:R-:W-:Y:S02]  /*5c10*/  MOV R14, R6 ;  /* 0x00000006000e7202 */ /* 0x000fe40000000f00 */
[----:B------:R-:W-:-:S07]  /*5c20*/  MOV R15, R7 ;  /* 0x00000007000f7202 */ /* 0x000fce0000000f00 */
.L_x_1350:
[----:B------:R-:W-:Y:S05]  /*5c30*/  BSYNC B5 ;  /* 0x0000000000057941 */ /* 0x000fea0003800000 */
.L_x_1349:
        /* <DEDUP_REMOVED lines=51> */
[----:B------:R-:W5:Y:S01]  /*5f70*/  LDG.E.U16.CONSTANT R22, desc[UR4][R22.64] ;  /* 0x0000000416167981 */ /* 0x000f62000c1e9500 */
[----:B------:R-:W-:Y:S01]  /*5f80*/  LEA R12, P1, R24, R45, 0x1 ;  /* 0x0000002d180c7211 */ /* 0x000fe200078208ff */
[----:B-1----:R-:W-:Y:S01]  /*5f90*/  IMAD.WIDE.U32 R18, R10, UR10, RZ ;  /* 0x0000000a0a127c25 */ /* 0x002fe2000f8e00ff */
[----:B------:R-:W-:Y:S02]  /*5fa0*/  IADD3 R11, R25, R29, RZ ;  /* 0x0000001d190b7210 */ /* 0x000fe40007ffe0ff */
[-C--:B------:R-:W-:Y:S01]  /*5fb0*/  LEA.HI.X R15, R26, R47.reuse, R13, 0x1, P0 ;  /* 0x0000002f1a0f7211 */ /* 0x080fe200000f0c0d */
[----:B------:R-:W-:Y:S01]  /*5fc0*/  IMAD R27, R10, UR11, R27 ;  /* 0x0000000b0a1b7c24 */ /* 0x000fe2000f8e021b */
[----:B------:R-:W-:Y:S01]  /*5fd0*/  LEA.HI.X R13, R24, R47, R11, 0x1, P1 ;  /* 0x0000002f180d7211 */ /* 0x000fe200008f0c0b */
[----:B------:R-:W-:Y:S01]  /*5fe0*/  IMAD R11, R9, UR10, RZ ;  /* 0x0000000a090b7c24 */ /* 0x000fe2000f8e02ff */
[----:B------:R-:W-:Y:S01]  /*5ff0*/  LEA R10, P0, R18, R45, 0x1 ;  /* 0x0000002d120a7211 */ /* 0x000fe200078008ff */
[----:B------:R-:W-:Y:S01]  /*6000*/  IMAD.IADD R9, R19, 0x1, R27 ;  /* 0x0000000113097824 */ /* 0x000fe200078e021b */
[----:B------:R4:W5:Y:S01]  /*6010*/  LDG.E.U16.CONSTANT R14, desc[UR4][R14.64] ;  /* 0x000000040e0e7981 */ /* 0x000962000c1e9500 */
[----:B------:R-:W-:-:S03]  /*6020*/  IMAD.WIDE.U32 R24, R8, UR10, RZ ;  /* 0x0000000a08187c25 */ /* 0x000fc6000f8e00ff */
[----:B------:R-:W5:Y:S01]  /*6030*/  LDG.E.U16.CONSTANT R12, desc[UR4][R12.64] ;  /* 0x000000040c0c7981 */ /* 0x000f62000c1e9500 */
[----:B------:R-:W-:Y:S01]  /*6040*/  IMAD R19, R8, UR11, R11 ;  /* 0x0000000b08137c24 */ /* 0x000fe2000f8e020b */
[----:B------:R-:W-:Y:S02]  /*6050*/  LEA.HI.X R11, R18, R47, R9, 0x1, P0 ;  /* 0x0000002f120b7211 */ /* 0x000fe400000f0c09 */
[C---:B------:R-:W-:Y:S02]  /*6060*/  LEA R8, P0, R24.reuse, R45, 0x1 ;  /* 0x0000002d18087211 */ /* 0x040fe400078008ff */
[----:B------:R-:W-:Y:S01]  /*6070*/  IADD3 R9, R25, R19, RZ ;  /* 0x0000001319097210 */ /* 0x000fe20007ffe0ff */
[----:B------:R0:W5:Y:S03]  /*6080*/  LDG.E.U16.CONSTANT R10, desc[UR4][R10.64] ;  /* 0x000000040a0a7981 */ /* 0x000166000c1e9500 */
[----:B------:R-:W-:-:S05]  /*6090*/  LEA.HI.X R9, R24, R47, R9, 0x1, P0 ;  /* 0x0000002f18097211 */ /* 0x000fca00000f0c09 */
[----:B------:R-:W5:Y:S01]  /*60a0*/  LDG.E.U16.CONSTANT R8, desc[UR4][R8.64] ;  /* 0x0000000408087981 */ /* 0x000f62000c1e9500 */
[----:B------:R-:W-:Y:S02]  /*60b0*/  IADD3 R46, P2, R46, 0x8, RZ ;  /* 0x000000082e2e7810 */ /* 0x000fe40007f5e0ff */
[----:B------:R-:W-:Y:S02]  /*60c0*/  PLOP3.LUT P0, PT, PT, PT, PT, 0x8, 0x0 ;  /* 0x000000000000781c */ /* 0x000fe40003f0e170 */
[----:B------:R-:W-:Y:S02]  /*60d0*/  IADD3.X R44, RZ, R44, RZ, P2, !PT ;  /* 0x0000002cff2c7210 */ /* 0x000fe400017fe4ff */
        /* <DEDUP_REMOVED lines=10> */
[----:B------:R-:W-:-:S04]  /*6180*/  FADD.FTZ R14, R15, R14 ;  /* 0x0000000e0f0e7221 */ /* 0x000fc80000010000 */
[----:B------:R-:W-:Y:S01]  /*6190*/  FADD.FTZ R11, R14, R11 ;  /* 0x0000000b0e0b7221 */ /* 0x000fe20000010000 */
[----:B------:R-:W-:Y:S02]  /*61a0*/  IADD3 R14, P1, R6, 0x40, RZ ;  /* 0x00000040060e7810 */ /* 0x000fe40007f3e0ff */
[----:B------:R-:W-:-:S03]  /*61b0*/  SHF.L.U32 R10, R10, 0x10, RZ ;  /* 0x000000100a0a7819 */ /* 0x000fc600000006ff */
[----:B------:R-:W-:Y:S02]  /*61c0*/  IMAD.X R15, RZ, RZ, R7, P1 ;  /* 0x000000ffff0f7224 */ /* 0x000fe400008e0607 */
[----:B------:R-:W-:Y:S01]  /*61d0*/  FADD.FTZ R10, R11, R10 ;  /* 0x0000000a0b0a7221 */ /* 0x000fe20000010000 */
[----:B------:R-:W-:Y:S02]  /*61e0*/  SHF.L.U32 R9, R8, 0x10, RZ ;  /* 0x0000001008097819 */ /* 0x000fe400000006ff */
[----:B------:R-:W-:Y:S02]  /*61f0*/  MOV R6, R14 ;  /* 0x0000000e00067202 */ /* 0x000fe40000000f00 */
[----:B------:R-:W-:Y:S01]  /*6200*/  MOV R7, R15 ;  /* 0x0000000f00077202 */ /* 0x000fe20000000f00 */
[----:B------:R-:W-:-:S07]  /*6210*/  FADD.FTZ R2, R10, R9 ;  /* 0x000000090a027221 */ /* 0x000fce0000010000 */
.L_x_1354:
[----:B------:R-:W-:Y:S05]  /*6220*/  BSYNC B5 ;  /* 0x0000000000057941 */ /* 0x000fea0003800000 */
.L_x_1353:
[----:B------:R-:W-:-:S04]  /*6230*/  ISETP.NE.U32.AND P1, PT, R46, RZ, PT ;  /* 0x000000ff2e00720c */ /* 0x000fc80003f25070 */
[----:B------:R-:W-:-:S13]  /*6240*/  ISETP.NE.OR.EX P0, PT, R44, RZ, P0, P1 ;  /* 0x000000ff2c00720c */ /* 0x000fda0000705710 */
[----:B------:R-:W-:Y:S05]  /*6250*/  @!P0 BREAK B2 ;  /* 0x0000000000028942 */ /* 0x000fea0003800000 */
[----:B------:R-:W-:Y:S05]  /*6260*/  @!P0 BRA `(.L_x_1346) ;  /* 0x0000000000d08947 */ /* 0x000fea0003800000 */
.L_x_1348:
[----:B------:R-:W-:Y:S05]  /*6270*/  BSYNC B2 ;  /* 0x0000000000027941 */ /* 0x000fea0003800000 */
.L_x_1347:
[----:B------:R-:W-:Y:S01]  /*6280*/  BSSY B2, `(.L_x_1355) ;  /* 0x0000030000027945 */ /* 0x000fe20003800000 */
.L_x_1356:
        /* <DEDUP_REMOVED lines=20> */
[C---:B------:R-:W-:Y:S01]  /*63d0*/  IMAD R21, R10.reuse, UR7, R19 ;  /* 0x000000070a157c24 */ /* 0x040fe2000f8e0213 */
[----:B------:R-:W-:Y:S01]  /*63e0*/  IADD3 R11, R17, R11, RZ ;  /* 0x0000000b110b7210 */ /* 0x000fe20007ffe0ff */
[----:B------:R-:W-:Y:S01]  /*63f0*/  IMAD.WIDE.U32 R18, R10, UR6, RZ ;  /* 0x000000060a127c25 */ /* 0x000fe2000f8e00ff */
[----:B------:R-:W-:Y:S02]  /*6400*/  LEA R10, P1, R16, R45, 0x1 ;  /* 0x0000002d100a7211 */ /* 0x000fe400078208ff */
[----:B------:R-:W-:-:S02]  /*6410*/  LEA.HI.X R15, R12, R47, R15, 0x1, P0 ;  /* 0x0000002f0c0f7211 */ /* 0x000fc400000f0c0f */
[----:B------:R-:W-:Y:S02]  /*6420*/  LEA.HI.X R11, R16, R47, R11, 0x1, P1 ;  /* 0x0000002f100b7211 */ /* 0x000fe400008f0c0b */
[----:B------:R-:W-:Y:S01]  /*6430*/  LEA R12, P0, R18, R45, 0x1 ;  /* 0x0000002d120c7211 */ /* 0x000fe200078008ff */
[----:B------:R-:W3:Y:S01]  /*6440*/  LDG.E.U16.CONSTANT R14, desc[UR4][R14.64] ;  /* 0x000000040e0e7981 */ /* 0x000ee2000c1e9500 */
[----:B------:R-:W-:-:S03]  /*6450*/  IADD3 R21, R19, R21, RZ ;  /* 0x0000001513157210 */ /* 0x000fc60007ffe0ff */
[----:B------:R-:W4:Y:S01]  /*6460*/  LDG.E.U16.CONSTANT R10, desc[UR4][R10.64] ;  /* 0x000000040a0a7981 */ /* 0x000f22000c1e9500 */
[----:B------:R-:W-:-:S05]  /*6470*/  LEA.HI.X R13, R18, R47, R21, 0x1, P0 ;  /* 0x0000002f120d7211 */ /* 0x000fca00000f0c15 */
[----:B------:R-:W5:Y:S01]  /*6480*/  LDG.E.U16.CONSTANT R12, desc[UR4][R12.64] ;  /* 0x000000040c0c7981 */ /* 0x000f62000c1e9500 */
[----:B------:R-:W-:-:S05]  /*6490*/  IADD3 R46, P0, R46, 0x4, RZ ;  /* 0x000000042e2e7810 */ /* 0x000fca0007f1e0ff */
[----:B------:R-:W-:Y:S01]  /*64a0*/  IMAD.X R44, RZ, RZ, R44, P0 ;  /* 0x000000ffff2c7224 */ /* 0x000fe200000e062c */
[----:B------:R-:W-:-:S04]  /*64b0*/  ISETP.NE.U32.AND P0, PT, R46, RZ, PT ;  /* 0x000000ff2e00720c */ /* 0x000fc80003f05070 */
[----:B------:R-:W-:Y:S02]  /*64c0*/  ISETP.NE.AND.EX P0, PT, R44, RZ, PT, P0 ;  /* 0x000000ff2c00720c */ /* 0x000fe40003f05300 */
[----:B------:R-:W-:-:S04]  /*64d0*/  IADD3 R6, P1, R6, 0x20, RZ ;  /* 0x0000002006067810 */ /* 0x000fc80007f3e0ff */
[----:B------:R-:W-:Y:S02]  /*64e0*/  IADD3.X R7, RZ, R7, RZ, P1, !PT ;  /* 0x00000007ff077210 */ /* 0x000fe40000ffe4ff */
        /* <DEDUP_REMOVED lines=8> */
[----:B------:R-:W-:Y:S06]  /*6570*/  @P0 BRA `(.L_x_1356) ;  /* 0xfffffffc00440947 */ /* 0x000fec000383ffff */
[----:B------:R-:W-:Y:S05]  /*6580*/  BSYNC B2 ;  /* 0x0000000000027941 */ /* 0x000fea0003800000 */
.L_x_1355:
[----:B------:R-:W-:Y:S02]  /*6590*/  MOV R14, R6 ;  /* 0x00000006000e7202 */ /* 0x000fe40000000f00 */
[----:B------:R-:W-:-:S07]  /*65a0*/  MOV R15, R7 ;  /* 0x00000007000f7202 */ /* 0x000fce0000000f00 */
.L_x_1346:
[----:B------:R-:W-:Y:S05]  /*65b0*/  BSYNC B3 ;  /* 0x0000000000037941 */ /* 0x000fea0003800000 */
.L_x_1345:
        /* <DEDUP_REMOVED lines=35> */
[----:B--2---:R-:W-:-:S04]  /*67f0*/  IMAD.U32 R11, R6, 0x10000, RZ ;  /* 0x00010000060b7824 */ /* 0x004fc800078e00ff */
[----:B------:R-:W-:Y:S01]  /*6800*/  FADD.FTZ R2, R2, R11 ;  /* 0x0000000b02027221 */ /* 0x000fe20000010000 */
[----:B---3--:R-:W-:-:S05]  /*6810*/  @P0 SHF.L.U32 R13, R8, 0x10, RZ ;  /* 0x00000010080d0819 */ /* 0x008fca00000006ff */
[----:B------:R-:W-:-:S07]  /*6820*/  @P0 FADD.FTZ R2, R2, R13 ;  /* 0x0000000d02020221 */ /* 0x000fce0000010000 */
.L_x_1344:
[----:B------:R-:W-:Y:S05]  /*6830*/  BSYNC B4 ;  /* 0x0000000000047941 */ /* 0x000fea0003800000 */
.L_x_1343:
[----:B------:R-:W-:Y:S02]  /*6840*/  F2FP.BF16.F32.PACK_AB R2, RZ, R2 ;  /* 0x00000002ff02723e */ /* 0x000fe400000010ff */
[----:B------:R-:W-:-:S03]  /*6850*/  IADD3 R3, R3, 0x80, RZ ;  /* 0x0000008003037810 */ /* 0x000fc60007ffe0ff */
[----:B------:R0:W-:Y:S01]  /*6860*/  STG.E.U16 desc[UR4][R4.64], R2 ;  /* 0x0000000204007986 */ /* 0x0001e2000c101504 */
        /* <DEDUP_REMOVED lines=407> */
.L_x_1358:
        /* <DEDUP_REMOVED lines=15> */
[----:B------:R-:W-:-:S03]  /*82d0*/  MOV R2, RZ ;  /* 0x000000ff00027202 */ /* 0x000fc60000000f00 */
[----:B------:R-:W-:Y:S01]  /*82e0*/  IMAD.X R47, RZ, RZ, UR13, P2 ;  /* 0x0000000dff2f7e24 */ /* 0x000fe200090e06ff */
        /* <DEDUP_REMOVED lines=13> */
[----:B------:R-:W-:Y:S02]  /*83c0*/  HFMA2.MMA R2, -RZ, RZ, 0, 0 ;  /* 0x00000000ff027435 */ /* 0x000fe400000001ff */
[----:B------:R-:W-:Y:S02]  /*83d0*/  ISETP.GE.U32.AND P0, PT, R0, 0x3, PT ;  /* 0x000000030000780c */ /* 0x000fe40003f06070 */
[----:B------:R-:W-:-:S04]  /*83e0*/  IADD3.X R0, R44, -0x1, RZ, P1, !PT ;  /* 0xffffffff2c007810 */ /* 0x000fc80000ffe4ff */
[----:B------:R-:W-:Y:S02]  /*83f0*/  ISETP.GE.U32.AND.EX P0, PT, R0, RZ, PT, P0 ;  /* 0x000000ff0000720c */ /* 0x000fe40003f06100 */
[----:B------:R-:W-:-:S11]  /*8400*/  LOP3.LUT R0, R11, 0x3, RZ, 0xc0, !PT ;  /* 0x000000030b007812 */ /* 0x000fd600078ec0ff */
[----:B------:R-:W-:Y:S05]  /*8410*/  @!P0 BRA `(.L_x_1362) ;  /* 0x0000001400548947 */ /* 0x000fea0003800000 */
[----:B------:R-:W-:Y:S01]  /*8420*/  IADD3 R46, P0, R0, -R11, RZ ;  /* 0x8000000b002e7210 */ /* 0x000fe20007f1e0ff */
[----:B------:R-:W-:Y:S01]  /*8430*/  BSSY B2, `(.L_x_1363) ;  /* 0x000011f000027945 */ /* 0x000fe20003800000 */
[----:B------:R-:W-:Y:S02]  /*8440*/  MOV R2, RZ ;  /* 0x000000ff00027202 */ /* 0x000fe40000000f00 */
[----:B------:R-:W-:Y:S02]  /*8450*/  IADD3.X R44, RZ, ~R44, RZ, P0, !PT ;  /* 0x8000002cff2c7210 */ /* 0x000fe400007fe4ff */
[----:B------:R-:W-:Y:S02]  /*8460*/  MOV R6, R14 ;  /* 0x0000000e00067202 */ /* 0x000fe40000000f00 */
[----:B------:R-:W-:Y:S02]  /*8470*/  ISETP.GE.AND P0, PT, R44, RZ, PT ;  /* 0x000000ff2c00720c */ /* 0x000fe40003f06270 */
[----:B------:R-:W-:-:S11]  /*8480*/  MOV R7, R15 ;  /* 0x0000000f00077202 */ /* 0x000fd60000000f00 */
        /* <DEDUP_REMOVED lines=10> */
.L_x_1368:
        /* <DEDUP_REMOVED lines=33> */
[----:B------:R-:W-:Y:S01]  /*8740*/  IMAD.IADD R9, R39, 0x1, R43 ;  /* 0x0000000127097824 */ /* 0x000fe200078e022b */
[----:B------:R-:W-:Y:S01]  /*8750*/  LEA R42, P1, R38, R45, 0x1 ;  /* 0x0000002d262a7211 */ /* 0x000fe200078208ff */
[C---:B------:R-:W-:Y:S01]  /*8760*/  IMAD.WIDE.U32 R40, R8.reuse, UR10, RZ ;  /* 0x0000000a08287c25 */ /* 0x040fe2000f8e00ff */
[----:B------:R-:W2:Y:S03]  /*8770*/  LDG.E.U16.CONSTANT R34, desc[UR4][R34.64] ;  /* 0x0000000422227981 */ /* 0x000ea6000c1e9500 */
        /* <DEDUP_REMOVED lines=8> */
[----:B------:R-:W-:-:S02]  /*8800*/  IMAD R13, R12, UR11, R13 ;  /* 0x0000000b0c0d7c24 */ /* 0x000fc4000f8e020d */
[----:B------:R-:W-:Y:S01]  /*8810*/  IMAD R41, R10, UR11, R11 ;  /* 0x0000000b0a297c24 */ /* 0x000fe2000f8e020b */
[----:B------:R-:W-:Y:S01]  /*8820*/  LEA.HI.X R9, R40, R47, R9, 0x1, P1 ;  /* 0x0000002f28097211 */ /* 0x000fe200008f0c09 */
[----:B------:R-:W-:Y:S01]  /*8830*/  IMAD.WIDE.U32 R10, R10, UR10, RZ ;  /* 0x0000000a0a0a7c25 */ /* 0x000fe2000f8e00ff */
[C---:B------:R-:W-:Y:S01]  /*8840*/  LEA R40, P2, R38.reuse, R45, 0x1 ;  /* 0x0000002d26287211 */ /* 0x040fe200078408ff */
[----:B------:R-:W4:Y:S02]  /*8850*/  LDG.E.U16.CONSTANT R42, desc[UR4][R42.64] ;  /* 0x000000042a2a7981 */ /* 0x000f24000c1e9500 */
[----:B0-----:R-:W-:Y:S01]  /*8860*/  IMAD R37, R15, UR10, RZ ;  /* 0x0000000a0f257c24 */ /* 0x001fe2000f8e02ff */
[----:B------:R-:W-:Y:S01]  /*8870*/  IADD3 R15, R39, R13, RZ ;  /* 0x0000000d270f7210 */ /* 0x000fe20007ffe0ff */
[----:B------:R0:W5:Y:S01]  /*8880*/  LDG.E.U16.CONSTANT R35, desc[UR4][R8.64] ;  /* 0x0000000408237981 */ /* 0x000162000c1e9500 */
[----:B------:R-:W-:Y:S02]  /*8890*/  IADD3 R11, R11, R41, RZ ;  /* 0x000000290b0b7210 */ /* 0x000fe40007ffe0ff */
[----:B------:R-:W-:Y:S01]  /*88a0*/  LEA.HI.X R41, R38, R47, R15, 0x1, P2 ;  /* 0x0000002f26297211 */ /* 0x000fe200010f0c0f */
[----:B------:R-:W-:Y:S01]  /*88b0*/  IMAD R15, R17, UR10, RZ ;  /* 0x0000000a110f7c24 */ /* 0x000fe2000f8e02ff */
[----:B------:R-:W-:Y:S01]  /*88c0*/  LEA R12, P1, R10, R45, 0x1 ;  /* 0x0000002d0a0c7211 */ /* 0x000fe200078208ff */
[----:B------:R-:W-:-:S02]  /*88d0*/  IMAD R37, R14, UR11, R37 ;  /* 0x0000000b0e257c24 */ /* 0x000fc4000f8e0225 */
        /* <DEDUP_REMOVED lines=49> */
[----:B------:R-:W-:Y:S02]  /*8bf0*/  IMAD.IADD R13, R27, 0x1, R9 ;  /* 0x000000011b0d7824 */ /* 0x000fe400078e0209 */
[----:B-1----:R-:W-:Y:S01]  /*8c00*/  IMAD R17, R31, UR10, RZ ;  /* 0x0000000a1f117c24 */ /* 0x002fe2000f8e02ff */
[----:B------:R-:W-:Y:S01]  /*8c10*/  IADD3 R9, R19, R25, RZ ;  /* 0x0000001913097210 */ /* 0x000fe20007ffe0ff */
[----:B------:R-:W-:Y:S01]  /*8c20*/  IMAD.WIDE.U32 R10, R30, UR10, RZ ;  /* 0x0000000a1e0a7c25 */ /* 0x000fe2000f8e00ff */
[----:B------:R-:W-:Y:S02]  /*8c30*/  LEA R8, P2, R18, R45, 0x1 ;  /* 0x0000002d12087211 */ /* 0x000fe400078408ff */
[----:B------:R-:W-:Y:S01]  /*8c40*/  LEA.HI.X R13, R26, R47, R13, 0x1, P1 ;  /* 0x0000002f1a0d7211 */ /* 0x000fe200008f0c0d */
[----:B------:R-:W-:-:S02]  /*8c50*/  IMAD R17, R30, UR11, R17 ;  /* 0x0000000b1e117c24 */ /* 0x000fc4000f8e0211 */
[----:B------:R-:W-:Y:S01]  /*8c60*/  IMAD R19, R33, UR10, RZ ;  /* 0x0000000a21137c24 */ /* 0x000fe2000f8e02ff */
[----:B------:R-:W-:Y:S01]  /*8c70*/  LEA.HI.X R9, R18, R47, R9, 0x1, P2 ;  /* 0x0000002f12097211 */ /* 0x000fe200010f0c09 */
[----:B------:R-:W-:Y:S01]  /*8c80*/  IMAD.WIDE.U32 R14, R32, UR10, RZ ;  /* 0x0000000a200e7c25 */ /* 0x000fe2000f8e00ff */
[----:B------:R-:W-:Y:S01]  /*8c90*/  LEA R16, P1, R10, R45, 0x1 ;  /* 0x0000002d0a107211 */ /* 0x000fe200078208ff */
[----:B------:R-:W5:Y:S01]  /*8ca0*/  LDG.E.U16.CONSTANT R12, desc[UR4][R12.64] ;  /* 0x000000040c0c7981 */ /* 0x000f62000c1e9500 */
[----:B------:R-:W-:Y:S01]  /*8cb0*/  IADD3 R11, R11, R17, RZ ;  /* 0x000000110b0b7210 */ /* 0x000fe20007ffe0ff */
[----:B------:R-:W-:Y:S02]  /*8cc0*/  IMAD R19, R32, UR11, R19 ;  /* 0x0000000b20137c24 */ /* 0x000fe4000f8e0213 */
[----:B------:R0:W5:Y:S01]  /*8cd0*/  LDG.E.U16.CONSTANT R8, desc[UR4][R8.64] ;  /* 0x0000000408087981 */ /* 0x000162000c1e9500 */
[----:B------:R-:W-:Y:S02]  /*8ce0*/  LEA.HI.X R17, R10, R47, R11, 0x1, P1 ;  /* 0x0000002f0a117211 */ /* 0x000fe400008f0c0b */
        /* <DEDUP_REMOVED lines=15> */
[----:B----4-:R-:W-:Y:S02]  /*8de0*/  SHF.L.U32 R42, R42, 0x10, RZ ;  /* 0x000000102a2a7819 */ /* 0x010fe400000006ff */
[----:B-----5:R-:W-:-:S03]  /*8df0*/  SHF.L.U32 R2, R35, 0x10, RZ ;  /* 0x0000001023027819 */ /* 0x020fc600000006ff */
[----:B------:R-:W-:-:S04]  /*8e00*/  FADD.FTZ R15, R15, R42 ;  /* 0x0000002a0f0f7221 */ /* 0x000fc80000010000 */
[----:B------:R-:W-:Y:S01]  /*8e10*/  FADD.FTZ R2, R15, R2 ;  /* 0x000000020f027221 */ /* 0x000fe20000010000 */
[----:B0-----:R-:W-:Y:S02]  /*8e20*/  SHF.L.U32 R9, R40, 0x10, RZ ;  /* 0x0000001028097819 */ /* 0x001fe400000006ff */
[----:B------:R-:W-:-:S05]  /*8e30*/  SHF.L.U32 R37, R37, 0x10, RZ ;  /* 0x0000001025257819 */ /* 0x000fca00000006ff */
[----:B------:R-:W-:Y:S01]  /*8e40*/  FADD.FTZ R2, R2, R37 ;  /* 0x0000002502027221 */ /* 0x000fe20000010000 */
[----:B-1----:R-:W-:-:S03]  /*8e50*/  IMAD.U32 R11, R38, 0x10000, RZ ;  /* 0x00010000260b7824 */ /* 0x002fc600078e00ff */
        /* <DEDUP_REMOVED lines=18> */
[----:B------:R-:W-:-:S04]  /*8f80*/  IMAD.U32 R9, R10, 0x10000, RZ ;  /* 0x000100000a097824 */ /* 0x000fc800078e00ff */
[----:B------:R-:W-:Y:S01]  /*8f90*/  FADD.FTZ R2, R2, R9 ;  /* 0x0000000902027221 */ /* 0x000fe20000010000 */
[----:B------:R-:W-:Y:S06]  /*8fa0*/  @!P1 BRA `(.L_x_1368) ;  /* 0xfffffff400609947 */ /* 0x000fec000383ffff */
[----:B------:R-:W-:Y:S05]  /*8fb0*/  BSYNC B6 ;  /* 0x0000000000067941 */ /* 0x000fea0003800000 */
.L_x_1367:
[----:B------:R-:W-:Y:S02]  /*8fc0*/  MOV R14, R6 ;  /* 0x00000006000e7202 */ /* 0x000fe40000000f00 */
[----:B------:R-:W-:-:S07]  /*8fd0*/  MOV R15, R7 ;  /* 0x00000007000f7202 */ /* 0x000fce0000000f00 */
.L_x_1366:
[----:B------:R-:W-:Y:S05]  /*8fe0*/  BSYNC B5 ;  /* 0x0000000000057941 */ /* 0x000fea0003800000 */
.L_x_1365:
        /* <DEDUP_REMOVED lines=51> */
[----:B------:R-:W-:Y:S01]  /*9320*/  IMAD.IADD R11, R25, 0x1, R29 ;  /* 0x00000001190b7824 */ /* 0x000fe200078e021d */
[----:B------:R-:W-:Y:S01]  /*9330*/  LEA R12, P1, R24, R45, 0x1 ;  /* 0x0000002d180c7211 */ /* 0x000fe200078208ff */
[----:B-1----:R-:W-:Y:S01]  /*9340*/  IMAD.WIDE.U32 R18, R10, UR10, RZ ;  /* 0x0000000a0a127c25 */ /* 0x002fe2000f8e00ff */
[-C--:B------:R-:W-:Y:S01]  /*9350*/  LEA.HI.X R15, R26, R47.reuse, R13, 0x1, P0 ;  /* 0x0000002f1a0f7211 */ /* 0x080fe200000f0c0d */
[----:B------:R-:W5:Y:S01]  /*9360*/  LDG.E.U16.CONSTANT R22, desc[UR4][R22.64] ;  /* 0x0000000416167981 */ /* 0x000f62000c1e9500 */
[----:B------:R-:W-:Y:S01]  /*9370*/  LEA.HI.X R13, R24, R47, R11, 0x1, P1 ;  /* 0x0000002f180d7211 */ /* 0x000fe200008f0c0b */
[----:B------:R-:W-:Y:S01]  /*9380*/  IMAD R27, R10, UR11, R27 ;  /* 0x0000000b0a1b7c24 */ /* 0x000fe2000f8e021b */
[----:B------:R-:W-:Y:S01]  /*9390*/  LEA R10, P0, R18, R45, 0x1 ;  /* 0x0000002d120a7211 */ /* 0x000fe200078008ff */
[----:B------:R-:W-:Y:S01]  /*93a0*/  IMAD R11, R9, UR10, RZ ;  /* 0x0000000a090b7c24 */ /* 0x000fe2000f8e02ff */
[----:B------:R4:W5:Y:S01]  /*93b0*/  LDG.E.U16.CONSTANT R14, desc[UR4][R14.64] ;  /* 0x000000040e0e7981 */ /* 0x000962000c1e9500 */
[----:B------:R-:W-:Y:S01]  /*93c0*/  IMAD.WIDE.U32 R24, R8, UR10, RZ ;  /* 0x0000000a08187c25 */ /* 0x000fe2000f8e00ff */
[----:B------:R-:W-:-:S02]  /*93d0*/  IADD3 R9, R19, R27, RZ ;  /* 0x0000001b13097210 */ /* 0x000fc40007ffe0ff */
        /* <DEDUP_REMOVED lines=17> */
[----:B-----5:R-:W-:Y:S02]  /*94f0*/  SHF.L.U32 R22, R22, 0x10, RZ ;  /* 0x0000001016167819 */ /* 0x020fe400000006ff */
[----:B------:R-:W-:-:S03]  /*9500*/  SHF.L.U32 R14, R14, 0x10, RZ ;  /* 0x000000100e0e7819 */ /* 0x000fc600000006ff */
[----:B------:R-:W-:Y:S01]  /*9510*/  FADD.FTZ R15, R15, R22 ;  /* 0x000000160f0f7221 */ /* 0x000fe20000010000 */
[----:B0-----:R-:W-:-:S03]  /*9520*/  SHF.L.U32 R11, R12, 0x10, RZ ;  /* 0x000000100c0b7819 */ /* 0x001fc600000006ff */
[----:B------:R-:W-:-:S04]  /*9530*/  FADD.FTZ R14, R15, R14 ;  /* 0x0000000e0f0e7221 */ /* 0x000fc80000010000 */
[----:B------:R-:W-:Y:S01]  /*9540*/  FADD.FTZ R11, R14, R11 ;  /* 0x0000000b0e0b7221 */ /* 0x000fe20000010000 */
[----:B------:R-:W-:Y:S02]  /*9550*/  IADD3 R14, P1, R6, 0x40, RZ ;  /* 0x00000040060e7810 */ /* 0x000fe40007f3e0ff */
[----:B------:R-:W-:Y:S02]  /*9560*/  SHF.L.U32 R10, R10, 0x10, RZ ;  /* 0x000000100a0a7819 */ /* 0x000fe400000006ff */
[----:B------:R-:W-:-:S03]  /*9570*/  IADD3.X R15, RZ, R7, RZ, P1, !PT ;  /* 0x00000007ff0f7210 */ /* 0x000fc60000ffe4ff */
[----:B------:R-:W-:Y:S01]  /*9580*/  FADD.FTZ R10, R11, R10 ;  /* 0x0000000a0b0a7221 */ /* 0x000fe20000010000 */
[----:B------:R-:W-:Y:S01]  /*9590*/  IMAD.U32 R9, R8, 0x10000, RZ ;  /* 0x0001000008097824 */ /* 0x000fe200078e00ff */
[----:B------:R-:W-:Y:S02]  /*95a0*/  MOV R6, R14 ;  /* 0x0000000e00067202 */ /* 0x000fe40000000f00 */
[----:B------:R-:W-:Y:S01]  /*95b0*/  MOV R7, R15 ;  /* 0x0000000f00077202 */ /* 0x000fe20000000f00 */
[----:B------:R-:W-:-:S07]  /*95c0*/  FADD.FTZ R2, R10, R9 ;  /* 0x000000090a027221 */ /* 0x000fce0000010000 */
.L_x_1370:
[----:B------:R-:W-:Y:S05]  /*95d0*/  BSYNC B5 ;  /* 0x0000000000057941 */ /* 0x000fea0003800000 */
.L_x_1369:
[----:B------:R-:W-:-:S04]  /*95e0*/  ISETP.NE.U32.AND P1, PT, R46, RZ, PT ;  /* 0x000000ff2e00720c */ /* 0x000fc80003f25070 */
[----:B------:R-:W-:-:S13]  /*95f0*/  ISETP.NE.OR.EX P0, PT, R44, RZ, P0, P1 ;  /* 0x000000ff2c00720c */ /* 0x000fda0000705710 */
[----:B------:R-:W-:Y:S05]  /*9600*/  @!P0 BREAK B2 ;  /* 0x0000000000028942 */ /* 0x000fea0003800000 */
[----:B------:R-:W-:Y:S05]  /*9610*/  @!P0 BRA `(.L_x_1362) ;  /* 0x0000000000d48947 */ /* 0x000fea0003800000 */
.L_x_1364:
[----:B------:R-:W-:Y:S05]  /*9620*/  BSYNC B2 ;  /* 0x0000000000027941 */ /* 0x000fea0003800000 */
.L_x_1363:
[----:B------:R-:W-:Y:S01]  /*9630*/  BSSY B2, `(.L_x_1371) ;  /* 0x0000031000027945 */ /* 0x000fe20003800000 */
.L_x_1372:
        /* <DEDUP_REMOVED lines=22> */
[----:B------:R-:W-:Y:S01]  /*97a0*/  LEA R16, P0, R14, R45, 0x1 ;  /* 0x0000002d0e107211 */ /* 0x000fe200078008ff */
[----:B------:R-:W2:Y:S01]  /*97b0*/  LDG.E.U16.CONSTANT R12, desc[UR4][R12.64] ;  /* 0x000000040c0c7981 */ /* 0x000ea2000c1e9500 */
[----:B------:R-:W-:Y:S01]  /*97c0*/  IADD3 R21, R15, R21, RZ ;  /* 0x000000150f157210 */ /* 0x000fe20007ffe0ff */
[----:B------:R-:W-:Y:S02]  /*97d0*/  IMAD R9, R8, UR11, R9 ;  /* 0x0000000b08097c24 */ /* 0x000fe4000f8e0209 */
[----:B------:R-:W3:Y:S01]  /*97e0*/  LDG.E.U16.CONSTANT R10, desc[UR4][R10.64] ;  /* 0x000000040a0a7981 */ /* 0x000ee2000c1e9500 */
[----:B------:R-:W-:Y:S02]  /*97f0*/  LEA.HI.X R17, R14, R47, R21, 0x1, P0 ;  /* 0x0000002f0e117211 */ /* 0x000fe400000f0c15 */
[C---:B------:R-:W-:Y:S02]  /*9800*/  LEA R8, P0, R18.reuse, R45, 0x1 ;  /* 0x0000002d12087211 */ /* 0x040fe400078008ff */
[----:B------:R-:W-:Y:S01]  /*9810*/  IADD3 R9, R19, R9, RZ ;  /* 0x0000000913097210 */ /* 0x000fe20007ffe0ff */
[----:B------:R-:W4:Y:S03]  /*9820*/  LDG.E.U16.CONSTANT R16, desc[UR4][R16.64] ;  /* 0x0000000410107981 */ /* 0x000f26000c1e9500 */
[----:B------:R-:W-:-:S05]  /*9830*/  LEA.HI.X R9, R18, R47, R9, 0x1, P0 ;  /* 0x0000002f12097211 */ /* 0x000fca00000f0c09 */
[----:B------:R-:W5:Y:S01]  /*9840*/  LDG.E.U16.CONSTANT R8, desc[UR4][R8.64] ;  /* 0x0000000408087981 */ /* 0x000f62000c1e9500 */
[----:B------:R-:W-:-:S04]  /*9850*/  IADD3 R46, P0, R46, 0x4, RZ ;  /* 0x000000042e2e7810 */ /* 0x000fc80007f1e0ff */
[----:B------:R-:W-:Y:S02]  /*9860*/  IADD3.X R44, RZ, R44, RZ, P0, !PT ;  /* 0x0000002cff2c7210 */ /* 0x000fe400007fe4ff */
[----:B------:R-:W-:-:S04]  /*9870*/  ISETP.NE.U32.AND P0, PT, R46, RZ, PT ;  /* 0x000000ff2e00720c */ /* 0x000fc80003f05070 */
[----:B------:R-:W-:Y:S02]  /*9880*/  ISETP.NE.AND.EX P0, PT, R44, RZ, PT, P0 ;  /* 0x000000ff2c00720c */ /* 0x000fe40003f05300 */
[----:B------:R-:W-:-:S04]  /*9890*/  IADD3 R6, P1, R6, 0x20, RZ ;  /* 0x0000002006067810 */ /* 0x000fc80007f3e0ff */
[----:B------:R-:W-:Y:S02]  /*98a0*/  IADD3.X R7, RZ, R7, RZ, P1, !PT ;  /* 0x00000007ff077210 */ /* 0x000fe40000ffe4ff */
[----:B--2---:R-:W-:Y:S01]  /*98b0*/  SHF.L.U32 R15, R12, 0x10, RZ ;  /* 0x000000100c0f7819 */ /* 0x004fe200000006ff */
[----:B---3--:R-:W-:-:S04]  /*98c0*/  IMAD.U32 R14, R10, 0x10000, RZ ;  /* 0x000100000a0e7824 */ /* 0x008fc800078e00ff */
[----:B------:R-:W-:-:S04]  /*98d0*/  FADD.FTZ R15, R15, R2 ;  /* 0x000000020f0f7221 */ /* 0x000fc80000010000 */
[----:B------:R-:W-:Y:S01]  /*98e0*/  FADD.FTZ R14, R15, R14 ;  /* 0x0000000e0f0e7221 */ /* 0x000fe20000010000 */
[----:B----4-:R-:W-:-:S05]  /*98f0*/  SHF.L.U32 R13, R16, 0x10, RZ ;  /* 0x00000010100d7819 */ /* 0x010fca00000006ff */
[----:B------:R-:W-:Y:S01]  /*9900*/  FADD.FTZ R13, R14, R13 ;  /* 0x0000000d0e0d7221 */ /* 0x000fe20000010000 */
[----:B-----5:R-:W-:-:S05]  /*9910*/  SHF.L.U32 R8, R8, 0x10, RZ ;  /* 0x0000001008087819 */ /* 0x020fca00000006ff */
[----:B------:R-:W-:Y:S01]  /*9920*/  FADD.FTZ R2, R13, R8 ;  /* 0x000000080d027221 */ /* 0x000fe20000010000 */
[----:B------:R-:W-:Y:S06]  /*9930*/  @P0 BRA `(.L_x_1372) ;  /* 0xfffffffc00400947 */ /* 0x000fec000383ffff */
[----:B------:R-:W-:Y:S05]  /*9940*/  BSYNC B2 ;  /* 0x0000000000027941 */ /* 0x000fea0003800000 */
.L_x_1371:
[----:B------:R-:W-:Y:S02]  /*9950*/  MOV R14, R6 ;  /* 0x00000006000e7202 */ /* 0x000fe40000000f00 */
[----:B------:R-:W-:-:S07]  /*9960*/  MOV R15, R7 ;  /* 0x00000007000f7202 */ /* 0x000fce0000000f00 */
.L_x_1362:
[----:B------:R-:W-:Y:S05]  /*9970*/  BSYNC B3 ;  /* 0x0000000000037941 */ /* 0x000fea0003800000 */
.L_x_1361:
        /* <DEDUP_REMOVED lines=27> */
[----:B------:R-:W-:Y:S01]  /*9b30*/  @P0 IMAD.WIDE.U32 R12, R8, R16, RZ ;  /* 0x00000010080c0225 */ /* 0x000fe200078e00ff */
[----:B------:R-:W-:-:S03]  /*9b40*/  LEA.HI.X R7, R10, R47, R0, 0x1, P1 ;  /* 0x0000002f0a077211 */ /* 0x000fc600008f0c00 */
[----:B------:R-:W-:Y:S01]  /*9b50*/  @P0 IMAD R9, R8, R17, R9 ;  /* 0x0000001108090224 */ /* 0x000fe200078e0209 */
[----:B------:R-:W-:Y:S01]  /*9b60*/  @P0 LEA R8, P1, R12, R45, 0x1 ;  /* 0x0000002d0c080211 */ /* 0x000fe200078208ff */
[----:B------:R-:W2:Y:S02]  /*9b70*/  LDG.E.U16.CONSTANT R6, desc[UR4][R6.64] ;  /* 0x0000000406067981 */ /* 0x000ea4000c1e9500 */
[----:B------:R-:W-:-:S05]  /*9b80*/  @P0 IMAD.IADD R0, R13, 0x1, R9 ;  /* 0x000000010d000824 */ /* 0x000fca00078e0209 */
[----:B------:R-:W-:-:S05]  /*9b90*/  @P0 LEA.HI.X R9, R12, R47, R0, 0x1, P1 ;  /* 0x0000002f0c090211 */ /* 0x000fca00008f0c00 */
[----:B------:R-:W3:Y:S01]  /*9ba0*/  @P0 LDG.E.U16.CONSTANT R8, desc[UR4][R8.64] ;  /* 0x0000000408080981 */ /* 0x000ee2000c1e9500 */
[----:B--2---:R-:W-:-:S05]  /*9bb0*/  SHF.L.U32 R11, R6, 0x10, RZ ;  /* 0x00000010060b7819 */ /* 0x004fca00000006ff */
[----:B------:R-:W-:Y:S01]  /*9bc0*/  FADD.FTZ R2, R2, R11 ;  /* 0x0000000b02027221 */ /* 0x000fe20000010000 */
[----:B---3--:R-:W-:-:S05]  /*9bd0*/  @P0 SHF.L.U32 R13, R8, 0x10, RZ ;  /* 0x00000010080d0819 */ /* 0x008fca00000006ff */
[----:B------:R-:W-:-:S07]  /*9be0*/  @P0 FADD.FTZ R2, R2, R13 ;  /* 0x0000000d02020221 */ /* 0x000fce0000010000 */
.L_x_1360:
[----:B------:R-:W-:Y:S05]  /*9bf0*/  BSYNC B4 ;  /* 0x0000000000047941 */ /* 0x000fea0003800000 */
.L_x_1359:
[----:B------:R-:W-:Y:S02]  /*9c00*/  F2FP.BF16.F32.PACK_AB R2, RZ, R2 ;  /* 0x00000002ff02723e */ /* 0x000fe400000010ff */
[----:B------:R-:W-:-:S03]  /*9c10*/  IADD3 R3, R3, 0x80, RZ ;  /* 0x0000008003037810 */ /* 0x000fc60007ffe0ff */
[----:B------:R1:W-:Y:S04]  /*9c20*/  STG.E.U16 desc[UR4][R4.64], R2 ;  /* 0x0000000204007986 */ /* 0x0003e8000c101504 */
.L_x_1341:
[----:B------:R-:W-:-:S13]  /*9c30*/  ISETP.GE.AND P0, PT, R3, UR8, PT ;  /* 0x0000000803007c0c */ /* 0x000fda000bf06270 */
[----:B------:R-:W-:Y:S05]  /*9c40*/  @P0 BRA `(.L_x_1373) ;  /* 0x0000006400d80947 */ /* 0x000fea0003800000 */
[----:B01----:R-:W0:Y:S01]  /*9c50*/  LDC R5, c[0x0][0x218] ;  /* 0x00008600ff057b82 */ /* 0x003e220000000800 */
        /* <DEDUP_REMOVED lines=404> */
.L_x_1374:
        /* <DEDUP_REMOVED lines=21> */
[----:B------:R-:W-:Y:S01]  /*b6f0*/  SEL R44, R9, RZ, !P0 ;  /* 0x000000ff092c7207 */ /* 0x000fe20004000000 */
[----:B------:R-:W-:Y:S01]  /*b700*/  IMAD.X R5, RZ, RZ, UR11, P1 ;  /* 0x0000000bff057e24 */ /* 0x000fe200088e06ff */
[----:B------:R-:W-:Y:S02]  /*b710*/  ISETP.GE.U32.AND P0, PT, R11, 0x1, PT ;  /* 0x000000010b00780c */ /* 0x000fe40003f06070 */
[----:B---3--:R-:W-:-:S02]  /*b720*/  LEA R14, P3, R6, UR14, 0x3 ;  /* 0x0000000e060e7c11 */ /* 0x008fc4000f8618ff */
[----:B------:R-:W-:Y:S02]  /*b730*/  ISETP.GE.AND.EX P0, PT, R44, RZ, PT, P0 ;  /* 0x000000ff2c00720c */ /* 0x000fe40003f06300 */
[----:B------:R-:W-:-:S11]  /*b740*/  LEA.HI.X R15, R6, UR15, R7, 0x3, P3 ;  /* 0x0000000f060f7c11 */ /* 0x000fd600098f1c07 */
        /* <DEDUP_REMOVED lines=26> */
.L_x_1384:
        /* <DEDUP_REMOVED lines=25> */
[----:B------:R-:W-:Y:S01]  /*ba80*/  IADD3 R35, R39, R37, RZ ;  /* 0x0000002527237210 */ /* 0x000fe20007ffe0ff */
[----:B------:R-:W-:Y:S01]  /*ba90*/  IMAD.IADD R37, R43, 0x1, R49 ;  /* 0x000000012b257824 */ /* 0x000fe200078e0231 */
[----:B------:R-:W-:Y:S01]  /*baa0*/  LEA R36, P2, R42, R45, 0x1 ;  /* 0x0000002d2a247211 */ /* 0x000fe200078408ff */
[----:B------:R-:W-:Y:S01]  /*bab0*/  IMAD R43, R40, UR11, R41 ;  /* 0x0000000b282b7c24 */ /* 0x000fe2000f8e0229 */
[-C--:B------:R-:W-:Y:S01]  /*bac0*/  LEA.HI.X R35, R38, R47.reuse, R35, 0x1, P1 ;  /* 0x0000002f26237211 */ /* 0x080fe200008f0c23 */
[----:B------:R-:W-:Y:S01]  /*bad0*/  IMAD.WIDE.U32 R38, R40, UR10, RZ ;  /* 0x0000000a28267c25 */ /* 0x000fe2000f8e00ff */
[----:B------:R-:W-:-:S03]  /*bae0*/  LEA.HI.X R37, R42, R47, R37, 0x1, P2 ;  /* 0x0000002f2a257211 */ /* 0x000fc600010f0c25 */
[----:B-----5:R-:W-:Y:S01]  /*baf0*/  IMAD R49, R9, UR10, RZ ;  /* 0x0000000a09317c24 */ /* 0x020fe2000f8e02ff */
[----:B------:R-:W-:Y:S01]  /*bb00*/  LEA R42, P1, R38, R45, 0x1 ;  /* 0x0000002d262a7211 */ /* 0x000fe200078208ff */
[C---:B------:R-:W-:Y:S01]  /*bb10*/  IMAD.WIDE.U32 R40, R8.reuse, UR10, RZ ;  /* 0x0000000a08287c25 */ /* 0x040fe2000f8e00ff */
[----:B------:R-:W-:Y:S01]  /*bb20*/  IADD3 R9, R39, R43, RZ ;  /* 0x0000002b27097210 */ /* 0x000fe20007ffe0ff */
[----:B------:R0:W2:Y:S02]  /*bb30*/  LDG.E.U16.CONSTANT R36, desc[UR4][R36.64] ;  /* 0x0000000424247981 */ /* 0x0000a4000c1e9500 */
[----:B------:R-:W-:Y:S02]  /*bb40*/  IMAD R49, R8, UR11, R49 ;  /* 0x0000000b08317c24 */ /* 0x000fe4000f8e0231 */
[----:B------:R-:W-:Y:S01]  /*bb50*/  IMAD R13, R13, UR10, RZ ;  /* 0x0000000a0d0d7c24 */ /* 0x000fe2000f8e02ff */
[----:B------:R-:W-:Y:S01]  /*bb60*/  LEA.HI.X R43, R38, R47, R9, 0x1, P1 ;  /* 0x0000002f262b7211 */ /* 0x000fe200008f0c09 */
[----:B------:R-:W-:Y:S01]  /*bb70*/  IMAD R11, R11, UR10, RZ ;  /* 0x0000000a0b0b7c24 */ /* 0x000fe2000f8e02ff */
[----:B------:R-:W-:Y:S01]  /*bb80*/  LEA R8, P1, R40, R45, 0x1 ;  /* 0x0000002d28087211 */ /* 0x000fe200078208ff */
[C---:B------:R-:W-:Y:S01]  /*bb90*/  IMAD.WIDE.U32 R38, R12.reuse, UR10, RZ ;  /* 0x0000000a0c267c25 */ /* 0x040fe2000f8e00ff */
[----:B------:R-:W-:Y:S01]  /*bba0*/  IADD3 R9, R41, R49, RZ ;  /* 0x0000003129097210 */ /* 0x000fe20007ffe0ff */
[----:B------:R-:W3:Y:S02]  /*bbb0*/  LDG.E.U16.CONSTANT R34, desc[UR4][R34.64] ;  /* 0x0000000422227981 */ /* 0x000ee4000c1e9500 */
        /* <DEDUP_REMOVED lines=51> */
[----:B------:R-:W-:Y:S01]  /*bef0*/  IMAD.IADD R9, R9, 0x1, R19 ;  /* 0x0000000109097824 */ /* 0x000fe200078e0213 */
[C---:B------:R-:W-:Y:S01]  /*bf00*/  LEA R14, P1, R8.reuse, R45, 0x1 ;  /* 0x0000002d080e7211 */ /* 0x040fe200078208ff */
[----:B------:R-:W-:Y:S01]  /*bf10*/  IMAD R19, R27, UR10, RZ ;  /* 0x0000000a1b137c24 */ /* 0x000fe2000f8e02ff */
[----:B------:R1:W5:Y:S02]  /*bf20*/  LDG.E.U16.CONSTANT R22, desc[UR4][R16.64] ;  /* 0x0000000410167981 */ /* 0x000364000c1e9500 */
[----:B------:R-:W-:Y:S01]  /*bf30*/  LEA.HI.X R15, R8, R47, R9, 0x1, P1 ;  /* 0x0000002f080f7211 */ /* 0x000fe200008f0c09 */
[C---:B------:R-:W-:Y:S01]  /*bf40*/  IMAD R9, R26.reuse, UR11, R19 ;  /* 0x0000000b1a097c24 */ /* 0x040fe2000f8e0213 */
[----:B------:R1:W5:Y:S01]  /*bf50*/  LDG.E.U16.CONSTANT R23, desc[UR4][R10.64] ;  /* 0x000000040a177981 */ /* 0x000362000c1e9500 */
[----:B------:R-:W-:-:S03]  /*bf60*/  IMAD.WIDE.U32 R26, R26, UR10, RZ ;  /* 0x0000000a1a1a7c25 */ /* 0x000fc6000f8e00ff */
[----:B------:R1:W5:Y:S01]  /*bf70*/  LDG.E.U16.CONSTANT R24, desc[UR4][R14.64] ;  /* 0x000000040e187981 */ /* 0x000362000c1e9500 */
        /* <DEDUP_REMOVED lines=11> */
[----:B------:R-:W-:Y:S01]  /*c030*/  IMAD.WIDE.U32 R14, R32, UR10, RZ ;  /* 0x0000000a200e7c25 */ /* 0x000fe2000f8e00ff */
[----:B------:R-:W-:Y:S02]  /*c040*/  LEA R16, P1, R10, R45, 0x1 ;  /* 0x0000002d0a107211 */ /* 0x000fe400078208ff */
[----:B------:R-:W-:Y:S01]  /*c050*/  IADD3 R11, R11, R17, RZ ;  /* 0x000000110b0b7210 */ /* 0x000fe20007ffe0ff */
[----:B------:R-:W-:Y:S01]  /*c060*/  IMAD R19, R32, UR11, R19 ;  /* 0x0000000b20137c24 */ /* 0x000fe2000f8e0213 */
[-C--:B------:R-:W-:Y:S01]  /*c070*/  LEA.HI.X R9, R18, R47.reuse, R9, 0x1, P2 ;  /* 0x0000002f12097211 */ /* 0x080fe200010f0c09 */
[----:B------:R-:W5:Y:S01]  /*c080*/  LDG.E.U16.CONSTANT R12, desc[UR4][R12.64] ;  /* 0x000000040c0c7981 */ /* 0x000f62000c1e9500 */
[----:B------:R-:W-:-:S02]  /*c090*/  LEA.HI.X R17, R10, R47, R11, 0x1, P1 ;  /* 0x0000002f0a117211 */ /* 0x000fc400008f0c0b */
        /* <DEDUP_REMOVED lines=12> */
[----:B--2---:R-:W-:Y:S02]  /*c160*/  SHF.L.U32 R36, R36, 0x10, RZ ;  /* 0x0000001024247819 */ /* 0x004fe400000006ff */
[----:B---3--:R-:W-:-:S05]  /*c170*/  SHF.L.U32 R15, R34, 0x10, RZ ;  /* 0x00000010220f7819 */ /* 0x008fca00000006ff */
[----:B------:R-:W-:Y:S01]  /*c180*/  FADD.FTZ R15, R15, R2 ;  /* 0x000000020f0f7221 */ /* 0x000fe20000010000 */
[----:B----4-:R-:W-:-:S03]  /*c190*/  SHF.L.U32 R42, R42, 0x10, RZ ;  /* 0x000000102a2a7819 */ /* 0x010fc600000006ff */
[----:B------:R-:W-:Y:S01]  /*c1a0*/  FADD.FTZ R15, R15, R36 ;  /* 0x000000240f0f7221 */ /* 0x000fe20000010000 */
[----:B-----5:R-:W-:-:S03]  /*c1b0*/  SHF.L.U32 R2, R35, 0x10, RZ ;  /* 0x0000001023027819 */ /* 0x020fc600000006ff */
[----:B------:R-:W-:-:S04]  /*c1c0*/  FADD.FTZ R15, R15, R42 ;  /* 0x0000002a0f0f7221 */ /* 0x000fc80000010000 */
[----:B------:R-:W-:Y:S01]  /*c1d0*/  FADD.FTZ R2, R15, R2 ;  /* 0x000000020f027221 */ /* 0x000fe20000010000 */
[----:B0-----:R-:W-:Y:S01]  /*c1e0*/  IMAD.U32 R9, R40, 0x10000, RZ ;  /* 0x0001000028097824 */ /* 0x001fe200078e00ff */
[----:B------:R-:W-:-:S05]  /*c1f0*/  SHF.L.U32 R37, R37, 0x10, RZ ;  /* 0x0000001025257819 */ /* 0x000fca00000006ff */
[----:B------:R-:W-:Y:S01]  /*c200*/  FADD.FTZ R2, R2, R37 ;  /* 0x0000002502027221 */ /* 0x000fe20000010000 */
[----:B-1----:R-:W-:-:S03]  /*c210*/  SHF.L.U32 R11, R38, 0x10, RZ ;  /* 0x00000010260b7819 */ /* 0x002fc600000006ff */
        /* <DEDUP_REMOVED lines=8> */
[----:B------:R-:W-:Y:S01]  /*c2a0*/  FADD.FTZ R2, R2, R11 ;  /* 0x0000000b02027221 */ /* 0x000fe20000010000 */
[----:B------:R-:W-:-:S03]  /*c2b0*/  SHF.L.U32 R9, R24, 0x10, RZ ;  /* 0x0000001018097819 */ /* 0x000fc600000006ff */
[----:B------:R-:W-:-:S04]  /*c2c0*/  FADD.FTZ R2, R2, R23 ;  /* 0x0000001702027221 */ /* 0x000fc80000010000 */
[----:B------:R-:W-:Y:S01]  /*c2d0*/  FADD.FTZ R2, R2, R9 ;  /* 0x0000000902027221 */ /* 0x000fe20000010000 */
[----:B------:R-:W-:Y:S02]  /*c2e0*/  SHF.L.U32 R11, R12, 0x10, RZ ;  /* 0x000000100c0b7819 */ /* 0x000fe400000006ff */
[----:B------:R-:W-:-:S03]  /*c2f0*/  SHF.L.U32 R9, R8, 0x10, RZ ;  /* 0x0000001008097819 */ /* 0x000fc600000006ff */
[----:B------:R-:W-:Y:S01]  /*c300*/  FADD.FTZ R2, R2, R11 ;  /* 0x0000000b02027221 */ /* 0x000fe20000010000 */
[----:B------:R-:W-:-:S03]  /*c310*/  IMAD.U32 R11, R16, 0x10000, RZ ;  /* 0x00010000100b7824 */ /* 0x000fc600078e00ff */
[----:B------:R-:W-:-:S04]  /*c320*/  FADD.FTZ R2, R2, R9 ;  /* 0x0000000902027221 */ /* 0x000fc80000010000 */
[----:B------:R-:W-:Y:S01]  /*c330*/  FADD.FTZ R2, R2, R11 ;  /* 0x0000000b02027221 */ /* 0x000fe20000010000 */
[----:B------:R-:W-:-:S05]  /*c340*/  SHF.L.U32 R9, R10, 0x10, RZ ;  /* 0x000000100a097819 */ /* 0x000fca00000006ff */
[----:B------:R-:W-:Y:S01]  /*c350*/  FADD.FTZ R2, R2, R9 ;  /* 0x0000000902027221 */ /* 0x000fe20000010000 */
[----:B------:R-:W-:Y:S06]  /*c360*/  @!P1 BRA `(.L_x_1384) ;  /* 0xfffffff400609947 */ /* 0x000fec000383ffff */
[----:B------:R-:W-:Y:S05]  /*c370*/  BSYNC B6 ;  /* 0x0000000000067941 */ /* 0x000fea0003800000 */
.L_x_1383:
[----:B------:R-:W-:Y:S02]  /*c380*/  MOV R14, R6 ;  /* 0x00000006000e7202 */ /* 0x000fe40000000f00 */
[----:B------:R-:W-:-:S07]  /*c390*/  MOV R15, R7 ;  /* 0x00000007000f7202 */ /* 0x000fce0000000f00 */
.L_x_1382:
[----:B------:R-:W-:Y:S05]  /*c3a0*/  BSYNC B5 ;  /* 0x0000000000057941 */ /* 0x000fea0003800000 */
.L_x_1381:
        /* <DEDUP_REMOVED lines=48> */
[-C--:B------:R-:W-:Y:S01]  /*c6b0*/  LEA R14, P0, R26, R45.reuse, 0x1 ;  /* 0x0000002d1a0e7211 */ /* 0x080fe200078008ff */
[----:B------:R-:W-:Y:S01]  /*c6c0*/  IMAD.IADD R13, R27, 0x1, R15 ;  /* 0x000000011b0d7824 */ /* 0x000fe200078e020f */
[----:B------:R-:W-:Y:S01]  /*c6d0*/  LEA R12, P1, R24, R45, 0x1 ;  /* 0x0000002d180c7211 */ /* 0x000fe200078208ff */
[----:B------:R-:W-:Y:S01]  /*c6e0*/  IMAD R27, R11, UR10, RZ ;  /* 0x0000000a0b1b7c24 */ /* 0x000fe2000f8e02ff */
[----:B------:R-:W-:Y:S01]  /*c6f0*/  IADD3 R11, R25, R29, RZ ;  /* 0x0000001d190b7210 */ /* 0x000fe20007ffe0ff */
        /* <DEDUP_REMOVED lines=33> */
[----:B------:R-:W-:Y:S01]  /*c910*/  IADD3 R14, P1, R6, 0x40, RZ ;  /* 0x00000040060e7810 */ /* 0x000fe20007f3e0ff */
[----:B------:R-:W-:-:S03]  /*c920*/  IMAD.U32 R10, R10, 0x10000, RZ ;  /* 0x000100000a0a7824 */ /* 0x000fc600078e00ff */
[----:B------:R-:W-:Y:S01]  /*c930*/  IADD3.X R15, RZ, R7, RZ, P1, !PT ;  /* 0x00000007ff0f7210 */ /* 0x000fe20000ffe4ff */
[----:B------:R-:W-:Y:S01]  /*c940*/  FADD.FTZ R10, R11, R10 ;  /* 0x0000000a0b0a7221 */ /* 0x000fe20000010000 */
[----:B------:R-:W-:Y:S02]  /*c950*/  SHF.L.U32 R9, R8, 0x10, RZ ;  /* 0x0000001008097819 */ /* 0x000fe400000006ff */
[----:B------:R-:W-:Y:S02]  /*c960*/  MOV R6, R14 ;  /* 0x0000000e00067202 */ /* 0x000fe40000000f00 */
[----:B------:R-:W-:Y:S01]  /*c970*/  MOV R7, R15 ;  /* 0x0000000f00077202 */ /* 0x000fe20000000f00 */
[----:B------:R-:W-:-:S07]  /*c980*/  FADD.FTZ R2, R10, R9 ;  /* 0x000000090a027221 */ /* 0x000fce0000010000 */
.L_x_1386:
[----:B------:R-:W-:Y:S05]  /*c990*/  BSYNC B5 ;  /* 0x0000000000057941 */ /* 0x000fea0003800000 */
.L_x_1385:
[----:B------:R-:W-:-:S04]  /*c9a0*/  ISETP.NE.U32.AND P1, PT, R46, RZ, PT ;  /* 0x000000ff2e00720c */ /* 0x000fc80003f25070 */
[----:B------:R-:W-:-:S13]  /*c9b0*/  ISETP.NE.OR.EX P0, PT, R44, RZ, P0, P1 ;  /* 0x000000ff2c00720c */ /* 0x000fda0000705710 */
[----:B------:R-:W-:Y:S05]  /*c9c0*/  @!P0 BREAK B2 ;  /* 0x0000000000028942 */ /* 0x000fea0003800000 */
[----:B------:R-:W-:Y:S05]  /*c9d0*/  @!P0 BRA `(.L_x_1378) ;  /* 0x0000000000d48947 */ /* 0x000fea0003800000 */
.L_x_1380:
[----:B------:R-:W-:Y:S05]  /*c9e0*/  BSYNC B2 ;  /* 0x0000000000027941 */ /* 0x000fea0003800000 */
.L_x_1379:
[----:B------:R-:W-:Y:S01]  /*c9f0*/  BSSY B2, `(.L_x_1387) ;  /* 0x0000031000027945 */ /* 0x000fe20003800000 */
.L_x_1388:
        /* <DEDUP_REMOVED lines=38> */
[----:B------:R-:W-:Y:S01]  /*cc60*/  IADD3.X R7, RZ, R7, RZ, P1, !PT ;  /* 0x00000007ff077210 */ /* 0x000fe20000ffe4ff */
[----:B--2---:R-:W-:Y:S01]  /*cc70*/  IMAD.U32 R15, R12, 0x10000, RZ ;  /* 0x000100000c0f7824 */ /* 0x004fe200078e00ff */
[----:B---3--:R-:W-:-:S03]  /*cc80*/  SHF.L.U32 R14, R10, 0x10, RZ ;  /* 0x000000100a0e7819 */ /* 0x008fc600000006ff */
        /* <DEDUP_REMOVED lines=8> */
.L_x_1387:
[----:B------:R-:W-:Y:S02]  /*cd10*/  MOV R14, R6 ;  /* 0x00000006000e7202 */ /* 0x000fe40000000f00 */
[----:B------:R-:W-:-:S07]  /*cd20*/  MOV R15, R7 ;  /* 0x00000007000f7202 */ /* 0x000fce0000000f00 */
.L_x_1378:
[----:B------:R-:W-:Y:S05]  /*cd30*/  BSYNC B3 ;  /* 0x0000000000037941 */ /* 0x000fea0003800000 */
.L_x_1377:
        /* <DEDUP_REMOVED lines=24> */
[----:B------:R-:W-:-:S03]  /*cec0*/  LEA R6, P1, R10, R45, 0x1 ;  /* 0x0000002d0a067211 */ /* 0x000fc600078208ff */
[----:B------:R-:W-:Y:S02]  /*ced0*/  IMAD.IADD R0, R11, 0x1, R7 ;  /* 0x000000010b007824 */ /* 0x000fe400078e0207 */
        /* <DEDUP_REMOVED lines=11> */
[----:B---3--:R-:W-:-:S05]  /*cf90*/  @P0 SHF.L.U32 R13, R8, 0x10, RZ ;  /* 0x00000010080d0819 */ /* 0x008fca00000006ff */
[----:B------:R-:W-:-:S07]  /*cfa0*/  @P0 FADD.FTZ R2, R2, R13 ;  /* 0x0000000d02020221 */ /* 0x000fce0000010000 */
.L_x_1376:
[----:B------:R-:W-:Y:S05]  /*cfb0*/  BSYNC B4 ;  /* 0x0000000000047941 */ /* 0x000fea0003800000 */
.L_x_1375:
[----:B------:R-:W-:Y:S02]  /*cfc0*/  F2FP.BF16.F32.PACK_AB R2, RZ, R2 ;  /* 0x00000002ff02723e */ /* 0x000fe400000010ff */
[----:B------:R-:W-:-:S03]  /*cfd0*/  IADD3 R3, R3, 0x80, RZ ;  /* 0x0000008003037810 */ /* 0x000fc60007ffe0ff */
[----:B------:R0:W-:Y:S04]  /*cfe0*/  STG.E.U16 desc[UR4][R4.64], R2 ;  /* 0x0000000204007986 */ /* 0x0001e8000c101504 */
.L_x_1357:
[----:B------:R-:W-:-:S13]  /*cff0*/  ISETP.GE.AND P0, PT, R3, UR8, PT ;  /* 0x0000000803007c0c */ /* 0x000fda000bf06270 */
        /* <DEDUP_REMOVED lines=406> */
.L_x_1390:
        /* <DEDUP_REMOVED lines=13> */
[----:B------:R-:W-:Y:S01]  /*ea30*/  IADD3 R45, P2, R45, UR12, RZ ;  /* 0x0000000c2d2d7c10 */ /* 0x000fe2000ff5e0ff */
[----:B------:R-:W-:Y:S01]  /*ea40*/  BSSY B4, `(.L_x_1391) ;  /* 0x0000193000047945 */ /* 0x000fe20003800000 */
        /* <DEDUP_REMOVED lines=38> */
.L_x_1400:
        /* <DEDUP_REMOVED lines=21> */
[C---:B------:R-:W-:Y:S02]  /*ee00*/  IMAD R49, R34.reuse, UR11, R35 ;  /* 0x0000000b22317c24 */ /* 0x040fe4000f8e0223 */
[----:B------:R-:W-:Y:S01]  /*ee10*/  IMAD.WIDE.U32 R42, R34, UR10, RZ ;  /* 0x0000000a222a7c25 */ /* 0x000fe2000f8e00ff */
[----:B------:R-:W-:-:S03]  /*ee20*/  LEA R34, P1, R38, R45, 0x1 ;  /* 0x0000002d26227211 */ /* 0x000fc600078208ff */
[----:B------:R-:W-:Y:S02]  /*ee30*/  IMAD.IADD R35, R39, 0x1, R37 ;  /* 0x0000000127237824 */ /* 0x000fe400078e0225 */
[----:B----4-:R-:W-:Y:S01]  /*ee40*/  IMAD R41, R41, UR10, RZ ;  /* 0x0000000a29297c24 */ /* 0x010fe2000f8e02ff */
[----:B------:R-:W-:Y:S02]  /*ee50*/  IADD3 R37, R43, R49, RZ ;  /* 0x000000312b257210 */ /* 0x000fe40007ffe0ff */
[----:B------:R-:W-:Y:S01]  /*ee60*/  LEA.HI.X R35, R38, R47, R35, 0x1, P1 ;  /* 0x0000002f26237211 */ /* 0x000fe200008f0c23 */
[----:B------:R-:W-:Y:S01]  /*ee70*/  IMAD.WIDE.U32 R38, R40, UR10, RZ ;  /* 0x0000000a28267c25 */ /* 0x000fe2000f8e00ff */
[----:B------:R-:W-:-:S03]  /*ee80*/  LEA R36, P2, R42, R45, 0x1 ;  /* 0x0000002d2a247211 */ /* 0x000fc600078408ff */
[----:B------:R-:W-:Y:S02]  /*ee90*/  IMAD R43, R40, UR11, R41 ;  /* 0x0000000b282b7c24 */ /* 0x000fe4000f8e0229 */
        /* <DEDUP_REMOVED lines=60> */
[----:B------:R0:W5:Y:S02]  /*f260*/  LDG.E.U16.CONSTANT R20, desc[UR4][R12.64] ;  /* 0x000000040c147981 */ /* 0x000164000c1e9500 */
[----:B------:R-:W-:Y:S02]  /*f270*/  IMAD.IADD R11, R15, 0x1, R23 ;  /* 0x000000010f0b7824 */ /* 0x000fe400078e0217 */
[----:B------:R-:W-:Y:S01]  /*f280*/  IMAD R19, R24, UR11, R19 ;  /* 0x0000000b18137c24 */ /* 0x000fe2000f8e0213 */
[----:B------:R1:W5:Y:S02]  /*f290*/  LDG.E.U16.CONSTANT R22, desc[UR4][R16.64] ;  /* 0x0000000410167981 */ /* 0x000364000c1e9500 */
[----:B------:R-:W-:-:S02]  /*f2a0*/  LEA.HI.X R11, R14, R47, R11, 0x1, P1 ;  /* 0x0000002f0e0b7211 */ /* 0x000fc400008f0c0b */
[C---:B------:R-:W-:Y:S02]  /*f2b0*/  LEA R14, P1, R8.reuse, R45, 0x1 ;  /* 0x0000002d080e7211 */ /* 0x040fe400078208ff */
[----:B------:R-:W-:Y:S01]  /*f2c0*/  IADD3 R9, R9, R19, RZ ;  /* 0x0000001309097210 */ /* 0x000fe20007ffe0ff */
[----:B------:R-:W-:Y:S01]  /*f2d0*/  IMAD R19, R27, UR10, RZ ;  /* 0x0000000a1b137c24 */ /* 0x000fe2000f8e02ff */
[----:B------:R1:W5:Y:S01]  /*f2e0*/  LDG.E.U16.CONSTANT R23, desc[UR4][R10.64] ;  /* 0x000000040a177981 */ /* 0x000362000c1e9500 */
[----:B------:R-:W-:Y:S01]  /*f2f0*/  IMAD R25, R29, UR10, RZ ;  /* 0x0000000a1d197c24 */ /* 0x000fe2000f8e02ff */
        /* <DEDUP_REMOVED lines=28> */
[----:B------:R-:W-:-:S05]  /*f4c0*/  IADD3 R46, P1, R46, 0x10, RZ ;  /* 0x000000102e2e7810 */ /* 0x000fca0007f3e0ff */
[----:B------:R-:W-:Y:S01]  /*f4d0*/  IMAD.X R44, RZ, RZ, R44, P1 ;  /* 0x000000ffff2c7224 */ /* 0x000fe200008e062c */
        /* <DEDUP_REMOVED lines=12> */
[----:B0-----:R-:W-:Y:S01]  /*f5a0*/  SHF.L.U32 R9, R40, 0x10, RZ ;  /* 0x0000001028097819 */ /* 0x001fe200000006ff */
[----:B------:R-:W-:-:S04]  /*f5b0*/  IMAD.U32 R37, R37, 0x10000, RZ ;  /* 0x0001000025257824 */ /* 0x000fc800078e00ff */
[----:B------:R-:W-:Y:S01]  /*f5c0*/  FADD.FTZ R2, R2, R37 ;  /* 0x0000002502027221 */ /* 0x000fe20000010000 */
[----:B-1----:R-:W-:-:S03]  /*f5d0*/  SHF.L.U32 R11, R38, 0x10, RZ ;  /* 0x00000010260b7819 */ /* 0x002fc600000006ff */
        /* <DEDUP_REMOVED lines=18> */
[----:B------:R-:W-:-:S05]  /*f700*/  SHF.L.U32 R9, R10, 0x10, RZ ;  /* 0x000000100a097819 */ /* 0x000fca00000006ff */
[----:B------:R-:W-:Y:S01]  /*f710*/  FADD.FTZ R2, R2, R9 ;  /* 0x0000000902027221 */ /* 0x000fe20000010000 */
[----:B------:R-:W-:Y:S06]  /*f720*/  @!P1 BRA `(.L_x_1400) ;  /* 0xfffffff400609947 */ /* 0x000fec000383ffff */
[----:B------:R-:W-:Y:S05]  /*f730*/  BSYNC B6 ;  /* 0x0000000000067941 */ /* 0x000fea0003800000 */
.L_x_1399:
[----:B------:R-:W-:Y:S02]  /*f740*/  MOV R14, R6 ;  /* 0x00000006000e7202 */ /* 0x000fe40000000f00 */
[----:B------:R-:W-:-:S07]  /*f750*/  MOV R15, R7 ;  /* 0x00000007000f7202 */ /* 0x000fce0000000f00 */
.L_x_1398:
[----:B------:R-:W-:Y:S05]  /*f760*/  BSYNC B5 ;  /* 0x0000000000057941 */ /* 0x000fea0003800000 */
.L_x_1397:
        /* <DEDUP_REMOVED lines=37> */
[----:B------:R-:W-:Y:S01]  /*f9c0*/  IMAD.IADD R23, R27, 0x1, R23 ;  /* 0x000000011b177824 */ /* 0x000fe200078e0217 */
[----:B------:R-:W-:Y:S01]  /*f9d0*/  LEA R22, P0, R26, R45, 0x1 ;  /* 0x0000002d1a167211 */ /* 0x000fe200078008ff */
[----:B------:R-:W-:Y:S01]  /*f9e0*/  IMAD R13, R13, UR10, RZ ;  /* 0x0000000a0d0d7c24 */ /* 0x000fe2000f8e02ff */
[----:B------:R0:W2:Y:S01]  /*f9f0*/  LDG.E.U16.CONSTANT R16, desc[UR4][R24.64] ;  /* 0x0000000418107981 */ /* 0x0000a2000c1e9500 */
[----:B------:R-:W-:Y:S01]  /*fa00*/  IMAD R15, R14, UR11, R15 ;  /* 0x0000000b0e0f7c24 */ /* 0x000fe2000f8e020f */
[----:B------:R-:W-:Y:S01]  /*fa10*/  LEA.HI.X R23, R26, R47, R23, 0x1, P0 ;  /* 0x0000002f1a177211 */ /* 0x000fe200000f0c17 */
[----:B------:R-:W-:Y:S01]  /*fa20*/  IMAD.WIDE.U32 R26, R14, UR10, RZ ;  /* 0x0000000a0e1a7c25 */ /* 0x000fe2000f8e00ff */
[----:B------:R1:W3:Y:S03]  /*fa30*/  LDG.E.U16.CONSTANT R17, desc[UR4][R18.64] ;  /* 0x0000000412117981 */ /* 0x0002e6000c1e9500 */
[C---:B------:R-:W-:Y:S01]  /*fa40*/  IMAD R29, R12.reuse, UR11, R13 ;  /* 0x0000000b0c1d7c24 */ /* 0x040fe2000f8e020d */
[----:B------:R-:W4:Y:S01]  /*fa50*/  LDG.E.U16.CONSTANT R20, desc[UR4][R20.64] ;  /* 0x0000000414147981 */ /* 0x000f22000c1e9500 */
[----:B0-----:R-:W-:Y:S01]  /*fa60*/  IMAD.WIDE.U32 R24, R12, UR10, RZ ;  /* 0x0000000a0c187c25 */ /* 0x001fe2000f8e00ff */
[----:B------:R-:W-:-:S02]  /*fa70*/  IADD3 R13, R27, R15, RZ ;  /* 0x0000000f1b0d7210 */ /* 0x000fc40007ffe0ff */
[----:B------:R-:W5:Y:S01]  /*fa80*/  LDG.E.U16.CONSTANT R22, desc[UR4][R22.64] ;  /* 0x0000000416167981 */ /* 0x000f62000c1e9500 */
[-C--:B------:R-:W-:Y:S01]  /*fa90*/  LEA R14, P0, R26, R45.reuse, 0x1 ;  /* 0x0000002d1a0e7211 */ /* 0x080fe200078008ff */
[----:B------:R-:W-:Y:S01]  /*faa0*/  IMAD R27, R11, UR10, RZ ;  /* 0x0000000a0b1b7c24 */ /* 0x000fe2000f8e02ff */
        /* <DEDUP_REMOVED lines=14> */
[----:B------:R-:W-:-:S02]  /*fb90*/  LEA R8, P0, R24, R45, 0x1 ;  /* 0x0000002d18087211 */ /* 0x000fc400078008ff */
        /* <DEDUP_REMOVED lines=11> */
[----:B------:R-:W-:Y:S01]  /*fc50*/  FADD.FTZ R16, R19, R16 ;  /* 0x0000001013107221 */ /* 0x000fe20000010000 */
[----:B-----5:R-:W-:-:S03]  /*fc60*/  SHF.L.U32 R22, R22, 0x10, RZ ;  /* 0x0000001016167819 */ /* 0x020fc600000006ff */
[----:B------:R-:W-:-:S04]  /*fc70*/  FADD.FTZ R15, R16, R15 ;  /* 0x0000000f100f7221 */ /* 0x000fc80000010000 */
[----:B------:R-:W-:Y:S01]  /*fc80*/  FADD.FTZ R15, R15, R22 ;  /* 0x000000160f0f7221 */ /* 0x000fe20000010000 */
[----:B------:R-:W-:Y:S01]  /*fc90*/  SHF.L.U32 R14, R14, 0x10, RZ ;  /* 0x000000100e0e7819 */ /* 0x000fe200000006ff */
[----:B0-----:R-:W-:-:S04]  /*fca0*/  IMAD.U32 R11, R12, 0x10000, RZ ;  /* 0x000100000c0b7824 */ /* 0x001fc800078e00ff */
        /* <DEDUP_REMOVED lines=10> */
.L_x_1402:
[----:B------:R-:W-:Y:S05]  /*fd50*/  BSYNC B5 ;  /* 0x0000000000057941 */ /* 0x000fea0003800000 */
.L_x_1401:
[----:B------:R-:W-:-:S04]  /*fd60*/  ISETP.NE.U32.AND P1, PT, R46, RZ, PT ;  /* 0x000000ff2e00720c */ /* 0x000fc80003f25070 */
[----:B------:R-:W-:-:S13]  /*fd70*/  ISETP.NE.OR.EX P0, PT, R44, RZ, P0, P1 ;  /* 0x000000ff2c00720c */ /* 0x000fda0000705710 */
[----:B------:R-:W-:Y:S05]  /*fd80*/  @!P0 BREAK B2 ;  /* 0x0000000000028942 */ /* 0x000fea0003800000 */
[----:B------:R-:W-:Y:S05]  /*fd90*/  @!P0 BRA `(.L_x_1394) ;  /* 0x0000000000d48947 */ /* 0x000fea0003800000 */
.L_x_1396:
[----:B------:R-:W-:Y:S05]  /*fda0*/  BSYNC B2 ;  /* 0x0000000000027941 */ /* 0x000fea0003800000 */
.L_x_1395:
[----:B------:R-:W-:Y:S01]  /*fdb0*/  BSSY B2, `(.L_x_1403) ;  /* 0x0000031000027945 */ /* 0x000fe20003800000 */
.L_x_1404:
        /* <DEDUP_REMOVED lines=27> */
[----:B------:R-:W-:Y:S01]  /*ff70*/  LEA.HI.X R17, R14, R47, R21, 0x1, P0 ;  /* 0x0000002f0e117211 */ /* 0x000fe200000f0c15 */
[----:B------:R-:W-:Y:S01]  /*ff80*/  IMAD.IADD R9, R19, 0x1, R9 ;  /* 0x0000000113097824 */ /* 0x000fe200078e0209 */
[----:B------:R-:W-:-:S03]  /*ff90*/  LEA R8, P0, R18, R45, 0x1 ;  /* 0x0000002d12087211 */ /* 0x000fc600078008ff */
[----:B------:R-:W4:Y:S01]  /*ffa0*/  LDG.E.U16.CONSTANT R16, desc[UR4][R16.64] ;  /* 0x0000000410107981 */ /* 0x000f22000c1e9500 */
        /* <DEDUP_REMOVED lines=8> */
[----:B--2---:R-:W-:Y:S02]  /*10030*/  SHF.L.U32 R15, R12, 0x10, RZ ;  /* 0x000000100c0f7819 */ /* 0x004fe400000006ff */
        /* <DEDUP_REMOVED lines=9> */
.L_x_1403:
[----:B------:R-:W-:Y:S02]  /*100d0*/  MOV R14, R6 ;  /* 0x00000006000e7202 */ /* 0x000fe40000000f00 */
[----:B------:R-:W-:-:S07]  /*100e0*/  MOV R15, R7 ;  /* 0x00000007000f7202 */ /* 0x000fce0000000f00 */
.L_x_1394:
[----:B------:R-:W-:Y:S05]  /*100f0*/  BSYNC B3 ;  /* 0x0000000000037941 */ /* 0x000fea0003800000 */
.L_x_1393:
        /* <DEDUP_REMOVED lines=13> */
[----:B------:R-:W-:Y:S01]  /*101d0*/  ISETP.NE.AND.EX P0, PT, RZ, RZ, PT, P0 ;  /* 0x000000ffff00720c */ /* 0x000fe20003f05300 */
[----:B--2---:R-:W-:-:S04]  /*101e0*/  IMAD.U32 R9, R6, 0x10000, RZ ;  /* 0x0001000006097824 */ /* 0x004fc800078e00ff */
[----:B------:R-:W-:-:S08]  /*101f0*/  FADD.FTZ R2, R2, R9 ;  /* 0x0000000902027221 */ /* 0x000fd00000010000 */
        /* <DEDUP_REMOVED lines=23> */
.L_x_1392:
[----:B------:R-:W-:Y:S05]  /*10370*/  BSYNC B4 ;  /* 0x0000000000047941 */ /* 0x000fea0003800000 */
.L_x_1391:
[----:B------:R-:W-:Y:S02]  /*10380*/  F2FP.BF16.F32.PACK_AB R2, RZ, R2 ;  /* 0x00000002ff02723e */ /* 0x000fe400000010ff */
[----:B------:R-:W-:-:S03]  /*10390*/  IADD3 R3, R3, 0x80, RZ ;  /* 0x0000008003037810 */ /* 0x000fc60007ffe0ff */
[----:B------:R2:W-:Y:S04]  /*103a0*/  STG.E.U16 desc[UR4][R4.64], R2 ;  /* 0x0000000204007986 */ /* 0x0005e8000c101504 */
.L_x_1373:
[----:B------:R-:W-:-:S13]  /*103b0*/  ISETP.GE.AND P0, PT, R3, UR8, PT ;  /* 0x0000000803007c0c */ /* 0x000fda000bf06270 */
[----:B------:R-:W-:Y:S05]  /*103c0*/  @P0 BREAK B0 ;  /* 0x0000000000000942 */ /* 0x000fea0003800000 */
[----:B------:R-:W-:Y:S05]  /*103d0*/  @P0 BRA `(.L_x_1405) ;  /* 0x0000006400e00947 */ /* 0x000fea0003800000 */
[----:B012---:R-:W0:Y:S01]  /*103e0*/  LDC R5, c[0x0][0x218] ;  /* 0x00008600ff057b82 */ /* 0x007e220000000800 */
[----:B------:R-:W-:Y:S01]  /*103f0*/  HFMA2.MMA R2, -RZ, RZ, 0, 0 ;  /* 0x00000000ff027435 */ /* 0x000fe200000001ff */
[----:B------:R-:W-:Y:S01]  /*10400*/  MOV R0, RZ ;  /* 0x000000ff00007202 */ /* 0x000fe20000000f00 */
[----:B------:R-:W-:Y:S01]  /*10410*/  HFMA2.MMA R45, -RZ, RZ, 0, 0 ;  /* 0x00000000ff2d7435 */ /* 0x000fe200000001ff */
        /* <DEDUP_REMOVED lines=401> */
.L_x_1406:
        /* <DEDUP_REMOVED lines=53> */
.L_x_1416:
        /* <DEDUP_REMOVED lines=82> */
[----:B------:R-:W-:Y:S01]  /*125a0*/  IMAD.IADD R9, R9, 0x1, R39 ;  /* 0x0000000109097824 */ /* 0x000fe200078e0227 */
[----:B------:R0:W5:Y:S01]  /*125b0*/  LDG.E.U16.CONSTANT R21, desc[UR4][R10.64] ;  /* 0x000000040a157981 */ /* 0x000162000c1e9500 */
[----:B-1----:R-:W-:-:S04]  /*125c0*/  IMAD.WIDE.U32 R14, R22, UR10, RZ ;  /* 0x0000000a160e7c25 */ /* 0x002fc8000f8e00ff */
[----:B------:R-:W-:Y:S02]  /*125d0*/  IMAD R23, R22, UR11, R17 ;  /* 0x0000000b16177c24 */ /* 0x000fe4000f8e0211 */
[----:B------:R-:W-:Y:S01]  /*125e0*/  IMAD R19, R25, UR10, RZ ;  /* 0x0000000a19137c24 */ /* 0x000fe2000f8e02ff */
[-C--:B------:R-:W-:Y:S02]  /*125f0*/  LEA.HI.X R13, R18, R47.reuse, R13, 0x1, P1 ;  /* 0x0000002f120d7211 */ /* 0x080fe400008f0c0d */
[----:B------:R-:W-:Y:S01]  /*12600*/  LEA.HI.X R17, R8, R47, R9, 0x1, P2 ;  /* 0x0000002f08117211 */ /* 0x000fe200010f0c09 */
[----:B------:R-:W-:Y:S01]  /*12610*/  IMAD.WIDE.U32 R8, R24, UR10, RZ ;  /* 0x0000000a18087c25 */ /* 0x000fe2000f8e00ff */
[----:B0-----:R-:W-:Y:S01]  /*12620*/  LEA R10, P1, R14, R45, 0x1 ;  /* 0x0000002d0e0a7211 */ /* 0x001fe200078208ff */
[----:B------:R0:W5:Y:S01]  /*12630*/  LDG.E.U16.CONSTANT R20, desc[UR4][R12.64] ;  /* 0x000000040c147981 */ /* 0x000162000c1e9500 */
[----:B------:R-:W-:Y:S01]  /*12640*/  IADD3 R11, R15, R23, RZ ;  /* 0x000000170f0b7210 */ /* 0x000fe20007ffe0ff */
[----:B------:R-:W-:-:S02]  /*12650*/  IMAD R19, R24, UR11, R19 ;  /* 0x0000000b18137c24 */ /* 0x000fc4000f8e0213 */
[----:B------:R-:W-:Y:S01]  /*12660*/  IMAD R25, R29, UR10, RZ ;  /* 0x0000000a1d197c24 */ /* 0x000fe2000f8e02ff */
[----:B------:R-:W-:Y:S01]  /*12670*/  LEA.HI.X R11, R14, R47, R11, 0x1, P1 ;  /* 0x0000002f0e0b7211 */ /* 0x000fe200008f0c0b */
[----:B------:R1:W5:Y:S01]  /*12680*/  LDG.E.U16.CONSTANT R22, desc[UR4][R16.64] ;  /* 0x0000000410167981 */ /* 0x000362000c1e9500 */
[C---:B------:R-:W-:Y:S02]  /*12690*/  LEA R14, P1, R8.reuse, R45, 0x1 ;  /* 0x0000002d080e7211 */ /* 0x040fe400078208ff */
[----:B------:R-:W-:Y:S01]  /*126a0*/  IADD3 R9, R9, R19, RZ ;  /* 0x0000001309097210 */ /* 0x000fe20007ffe0ff */
[----:B------:R-:W-:Y:S01]  /*126b0*/  IMAD R19, R27, UR10, RZ ;  /* 0x0000000a1b137c24 */ /* 0x000fe2000f8e02ff */
[----:B------:R1:W5:Y:S02]  /*126c0*/  LDG.E.U16.CONSTANT R23, desc[UR4][R10.64] ;  /* 0x000000040a177981 */ /* 0x000364000c1e9500 */
[----:B------:R-:W-:Y:S01]  /*126d0*/  LEA.HI.X R15, R8, R47, R9, 0x1, P1 ;  /* 0x0000002f080f7211 */ /* 0x000fe200008f0c09 */
[----:B------:R-:W-:-:S02]  /*126e0*/  IMAD R9, R26, UR11, R19 ;  /* 0x0000000b1a097c24 */ /* 0x000fc4000f8e0213 */
        /* <DEDUP_REMOVED lines=10> */
[----:B------:R-:W-:Y:S01]  /*12790*/  LEA.HI.X R13, R26, R47, R13, 0x1, P1 ;  /* 0x0000002f1a0d7211 */ /* 0x000fe200008f0c0d */
[----:B------:R-:W-:Y:S01]  /*127a0*/  IMAD R19, R33, UR10, RZ ;  /* 0x0000000a21137c24 */ /* 0x000fe2000f8e02ff */
[-C--:B------:R-:W-:Y:S01]  /*127b0*/  LEA R8, P2, R18, R45.reuse, 0x1 ;  /* 0x0000002d12087211 */ /* 0x080fe200078408ff */
[----:B------:R-:W-:Y:S01]  /*127c0*/  IMAD.WIDE.U32 R14, R32, UR10, RZ ;  /* 0x0000000a200e7c25 */ /* 0x000fe2000f8e00ff */
[----:B------:R-:W-:Y:S01]  /*127d0*/  LEA R16, P1, R10, R45, 0x1 ;  /* 0x0000002d0a107211 */ /* 0x000fe200078208ff */
[----:B------:R-:W5:Y:S01]  /*127e0*/  LDG.E.U16.CONSTANT R12, desc[UR4][R12.64] ;  /* 0x000000040c0c7981 */ /* 0x000f62000c1e9500 */
[----:B------:R-:W-:Y:S01]  /*127f0*/  IADD3 R11, R11, R17, RZ ;  /* 0x000000110b0b7210 */ /* 0x000fe20007ffe0ff */
[----:B------:R-:W-:Y:S01]  /*12800*/  IMAD R19, R32, UR11, R19 ;  /* 0x0000000b20137c24 */ /* 0x000fe2000f8e0213 */
[-C--:B------:R-:W-:Y:S02]  /*12810*/  LEA.HI.X R9, R18, R47.reuse, R9, 0x1, P2 ;  /* 0x0000002f12097211 */ /* 0x080fe400010f0c09 */
        /* <DEDUP_REMOVED lines=17> */
[----:B----4-:R-:W-:Y:S01]  /*12930*/  SHF.L.U32 R42, R42, 0x10, RZ ;  /* 0x000000102a2a7819 */ /* 0x010fe200000006ff */
[----:B-----5:R-:W-:-:S04]  /*12940*/  IMAD.U32 R2, R35, 0x10000, RZ ;  /* 0x0001000023027824 */ /* 0x020fc800078e00ff */
[----:B------:R-:W-:-:S04]  /*12950*/  FADD.FTZ R15, R15, R42 ;  /* 0x0000002a0f0f7221 */ /* 0x000fc80000010000 */
[----:B------:R-:W-:Y:S01]  /*12960*/  FADD.FTZ R2, R15, R2 ;  /* 0x000000020f027221 */ /* 0x000fe20000010000 */
[----:B0-----:R-:W-:Y:S02]  /*12970*/  SHF.L.U32 R9, R40, 0x10, RZ ;  /* 0x0000001028097819 */ /* 0x001fe400000006ff */
        /* <DEDUP_REMOVED lines=17> */
[----:B------:R-:W-:Y:S01]  /*12a90*/  IMAD.U32 R9, R8, 0x10000, RZ ;  /* 0x0001000008097824 */ /* 0x000fe200078e00ff */
[----:B------:R-:W-:-:S03]  /*12aa0*/  SHF.L.U32 R11, R16, 0x10, RZ ;  /* 0x00000010100b7819 */ /* 0x000fc600000006ff */
[----:B------:R-:W-:-:S04]  /*12ab0*/  FADD.FTZ R2, R2, R9 ;  /* 0x0000000902027221 */ /* 0x000fc80000010000 */
[----:B------:R-:W-:Y:S01]  /*12ac0*/  FADD.FTZ R2, R2, R11 ;  /* 0x0000000b02027221 */ /* 0x000fe20000010000 */
[----:B------:R-:W-:-:S05]  /*12ad0*/  SHF.L.U32 R9, R10, 0x10, RZ ;  /* 0x000000100a097819 */ /* 0x000fca00000006ff */
[----:B------:R-:W-:Y:S01]  /*12ae0*/  FADD.FTZ R2, R2, R9 ;  /* 0x0000000902027221 */ /* 0x000fe20000010000 */
[----:B------:R-:W-:Y:S06]  /*12af0*/  @!P1 BRA `(.L_x_1416) ;  /* 0xfffffff400609947 */ /* 0x000fec000383ffff */
[----:B------:R-:W-:Y:S05]  /*12b00*/  BSYNC B6 ;  /* 0x0000000000067941 */ /* 0x000fea0003800000 */
.L_x_1415:
[----:B------:R-:W-:Y:S02]  /*12b10*/  MOV R14, R6 ;  /* 0x00000006000e7202 */ /* 0x000fe40000000f00 */
[----:B------:R-:W-:-:S07]  /*12b20*/  MOV R15, R7 ;  /* 0x00000007000f7202 */ /* 0x000fce0000000f00 */
.L_x_1414:
[----:B------:R-:W-:Y:S05]  /*12b30*/  BSYNC B5 ;  /* 0x0000000000057941 */ /* 0x000fea0003800000 */
.L_x_1413:
        /* <DEDUP_REMOVED lines=31> */
[----:B------:R-:W-:Y:S01]  /*12d30*/  IMAD.IADD R17, R23, 0x1, R21 ;  /* 0x0000000117117824 */ /* 0x000fe200078e0215 */
[----:B------:R-:W-:Y:S01]  /*12d40*/  LEA R20, P0, R22, R45, 0x1 ;  /* 0x0000002d16147211 */ /* 0x000fe200078008ff */
[----:B------:R-:W-:-:S04]  /*12d50*/  IMAD.WIDE.U32 R26, R16, UR10, RZ ;  /* 0x0000000a101a7c25 */ /* 0x000fc8000f8e00ff */
[----:B------:R-:W-:Y:S01]  /*12d60*/  IMAD R23, R16, UR11, R29 ;  /* 0x0000000b10177c24 */ /* 0x000fe2000f8e021d */
[----:B------:R-:W-:Y:S01]  /*12d70*/  LEA.HI.X R21, R22, R47, R17, 0x1, P0 ;  /* 0x0000002f16157211 */ /* 0x000fe200000f0c11 */
[----:B------:R-:W-:Y:S01]  /*12d80*/  IMAD R15, R15, UR10, RZ ;  /* 0x0000000a0f0f7c24 */ /* 0x000fe2000f8e02ff */
[----:B------:R-:W-:Y:S01]  /*12d90*/  LEA R22, P0, R26, R45, 0x1 ;  /* 0x0000002d1a167211 */ /* 0x000fe200078008ff */
[----:B------:R-:W-:Y:S01]  /*12da0*/  IMAD R13, R13, UR10, RZ ;  /* 0x0000000a0d0d7c24 */ /* 0x000fe2000f8e02ff */
[----:B------:R-:W-:Y:S01]  /*12db0*/  IADD3 R23, R27, R23, RZ ;  /* 0x000000171b177210 */ /* 0x000fe20007ffe0ff */
[----:B------:R-:W-:Y:S01]  /*12dc0*/  IMAD R15, R14, UR11, R15 ;  /* 0x0000000b0e0f7c24 */ /* 0x000fe2000f8e020f */
[----:B------:R0:W2:Y:S02]  /*12dd0*/  LDG.E.U16.CONSTANT R16, desc[UR4][R24.64] ;  /* 0x0000000418107981 */ /* 0x0000a4000c1e9500 */
        /* <DEDUP_REMOVED lines=40> */
[----:B------:R-:W-:Y:S01]  /*13060*/  IMAD.U32 R14, R14, 0x10000, RZ ;  /* 0x000100000e0e7824 */ /* 0x000fe200078e00ff */
        /* <DEDUP_REMOVED lines=11> */
.L_x_1418:
[----:B------:R-:W-:Y:S05]  /*13120*/  BSYNC B5 ;  /* 0x0000000000057941 */ /* 0x000fea0003800000 */
.L_x_1417:
[----:B------:R-:W-:-:S04]  /*13130*/  ISETP.NE.U32.AND P1, PT, R46, RZ, PT ;  /* 0x000000ff2e00720c */ /* 0x000fc80003f25070 */
[----:B------:R-:W-:-:S13]  /*13140*/  ISETP.NE.OR.EX P0, PT, R44, RZ, P0, P1 ;  /* 0x000000ff2c00720c */ /* 0x000fda0000705710 */
[----:B------:R-:W-:Y:S05]  /*13150*/  @!P0 BREAK B2 ;  /* 0x0000000000028942 */ /* 0x000fea0003800000 */
[----:B------:R-:W-:Y:S05]  /*13160*/  @!P0 BRA `(.L_x_1410) ;  /* 0x0000000000d48947 */ /* 0x000fea0003800000 */
.L_x_1412:
[----:B------:R-:W-:Y:S05]  /*13170*/  BSYNC B2 ;  /* 0x0000000000027941 */ /* 0x000fea0003800000 */
.L_x_1411:
[----:B------:R-:W-:Y:S01]  /*13180*/  BSSY B2, `(.L_x_1419) ;  /* 0x0000031000027945 */ /* 0x000fe20003800000 */
.L_x_1420:
        /* <DEDUP_REMOVED lines=23> */
[C---:B------:R-:W-:Y:S01]  /*13300*/  IMAD.WIDE.U32 R18, R8.reuse, UR10, RZ ;  /* 0x0000000a08127c25 */ /* 0x040fe2000f8e00ff */
[----:B------:R-:W2:Y:S03]  /*13310*/  LDG.E.U16.CONSTANT R12, desc[UR4][R12.64] ;  /* 0x000000040c0c7981 */ /* 0x000ea6000c1e9500 */
[----:B------:R-:W-:Y:S01]  /*13320*/  IMAD R9, R8, UR11, R9 ;  /* 0x0000000b08097c24 */ /* 0x000fe2000f8e0209 */
[----:B------:R-:W-:Y:S01]  /*13330*/  LEA.HI.X R17, R14, R47, R21, 0x1, P0 ;  /* 0x0000002f0e117211 */ /* 0x000fe200000f0c15 */
[----:B------:R-:W3:Y:S01]  /*13340*/  LDG.E.U16.CONSTANT R10, desc[UR4][R10.64] ;  /* 0x000000040a0a7981 */ /* 0x000ee2000c1e9500 */
        /* <DEDUP_REMOVED lines=19> */
[----:B------:R-:W-:Y:S06]  /*13480*/  @P0 BRA `(.L_x_1420) ;  /* 0xfffffffc00400947 */ /* 0x000fec000383ffff */
[----:B------:R-:W-:Y:S05]  /*13490*/  BSYNC B2 ;  /* 0x0000000000027941 */ /* 0x000fea0003800000 */
.L_x_1419:
[----:B------:R-:W-:Y:S02]  /*134a0*/  MOV R14, R6 ;  /* 0x00000006000e7202 */ /* 0x000fe40000000f00 */
[----:B------:R-:W-:-:S07]  /*134b0*/  MOV R15, R7 ;  /* 0x00000007000f7202 */ /* 0x000fce0000000f00 */
.L_x_1410:
[----:B------:R-:W-:Y:S05]  /*134c0*/  BSYNC B3 ;  /* 0x0000000000037941 */ /* 0x000fea0003800000 */
.L_x_1409:
        /* <DEDUP_REMOVED lines=8> */
[----:B------:R-:W-:-:S03]  /*13550*/  LEA R6, P0, R8, R45, 0x1 ;  /* 0x0000002d08067211 */ /* 0x000fc600078008ff */
[----:B------:R-:W-:-:S05]  /*13560*/  IMAD.IADD R7, R9, 0x1, R7 ;  /* 0x0000000109077824 */ /* 0x000fca00078e0207 */
        /* <DEDUP_REMOVED lines=29> */
.L_x_1408:
[----:B------:R-:W-:Y:S05]  /*13740*/  BSYNC B4 ;  /* 0x0000000000047941 */ /* 0x000fea0003800000 */
.L_x_1407:
[----:B------:R-:W-:Y:S02]  /*13750*/  F2FP.BF16.F32.PACK_AB R2, RZ, R2 ;  /* 0x00000002ff02723e */ /* 0x000fe400000010ff */
[----:B------:R-:W-:-:S03]  /*13760*/  IADD3 R3, R3, 0x80, RZ ;  /* 0x0000008003037810 */ /* 0x000fc60007ffe0ff */
[----:B------:R1:W-:Y:S04]  /*13770*/  STG.E.U16 desc[UR4][R4.64], R2 ;  /* 0x0000000204007986 */ /* 0x0003e8000c101504 */
.L_x_1389:
[----:B------:R-:W-:-:S13]  /*13780*/  ISETP.GE.AND P0, PT, R3, UR8, PT ;  /* 0x0000000803007c0c */ /* 0x000fda000bf06270 */
[----:B------:R-:W-:Y:S05]  /*13790*/  @P0 BREAK B0 ;  /* 0x0000000000000942 */ /* 0x000fea0003800000 */
[----:B------:R-:W-:Y:S05]  /*137a0*/  @P0 BRA `(.L_x_1405) ;  /* 0x0000003000ec0947 */ /* 0x000fea0003800000 */
[----:B------:R-:W-:Y:S05]  /*137b0*/  BSYNC B0 ;  /* 0x0000000000007941 */ /* 0x000fea0003800000 */
.L_x_1340:
[----:B01----:R-:W0:Y:S01]  /*137c0*/  LDC R5, c[0x0][0x218] ;  /* 0x00008600ff057b82 */ /* 0x003e220000000800 */
[----:B------:R-:W-:Y:S01]  /*137d0*/  HFMA2.MMA R2, -RZ, RZ, 0, 0 ;  /* 0x00000000ff027435 */ /* 0x000fe200000001ff */
[----:B------:R-:W-:Y:S01]  /*137e0*/  MOV R0, RZ ;  /* 0x000000ff00007202 */ /* 0x000fe20000000f00 */
[----:B------:R-:W-:Y:S01]  /*137f0*/  HFMA2.MMA R45, -RZ, RZ, 0, 0 ;  /* 0x00000000ff2d7435 */ /* 0x000fe200000001ff */
        /* <DEDUP_REMOVED lines=400> */
[----:B------:R-:W-:-:S07]  /*15100*/  IMAD R2, R9, UR13, R2 ;  /* 0x0000000d09027c24 */ /* 0x000fce000f8e0202 */
.L_x_1421:
        /* <DEDUP_REMOVED lines=39> */
[----:B------:R-:W-:Y:S01]  /*15380*/  MOV R6, R14 ;  /* 0x0000000e00067202 */ /* 0x000fe20000000f00 */
[----:B------:R-:W-:Y:S01]  /*15390*/  IMAD.MOV.U32 R7, RZ, RZ, R15 ;  /* 0x000000ffff077224 */ /* 0x000fe200078e000f */
        /* <DEDUP_REMOVED lines=12> */
.L_x_1431:
        /* <DEDUP_REMOVED lines=49> */
[----:B------:R-:W-:Y:S01]  /*15770*/  LEA R40, P2, R38, R45, 0x1 ;  /* 0x0000002d26287211 */ /* 0x000fe200078408ff */
[----:B------:R-:W4:Y:S02]  /*15780*/  LDG.E.U16.CONSTANT R42, desc[UR4][R42.64] ;  /* 0x000000042a2a7981 */ /* 0x000f24000c1e9500 */
[----:B0-----:R-:W-:Y:S01]  /*15790*/  IMAD R37, R15, UR10, RZ ;  /* 0x0000000a0f257c24 */ /* 0x001fe2000f8e02ff */
[----:B------:R-:W-:Y:S01]  /*157a0*/  IADD3 R15, R39, R13, RZ ;  /* 0x0000000d270f7210 */ /* 0x000fe20007ffe0ff */
[----:B------:R0:W5:Y:S01]  /*157b0*/  LDG.E.U16.CONSTANT R35, desc[UR4][R8.64] ;  /* 0x0000000408237981 */ /* 0x000162000c1e9500 */
[----:B------:R-:W-:Y:S02]  /*157c0*/  IADD3 R11, R11, R41, RZ ;  /* 0x000000290b0b7210 */ /* 0x000fe40007ffe0ff */
[----:B------:R-:W-:-:S02]  /*157d0*/  LEA R12, P1, R10, R45, 0x1 ;  /* 0x0000002d0a0c7211 */ /* 0x000fc400078208ff */
[-C--:B------:R-:W-:Y:S01]  /*157e0*/  LEA.HI.X R41, R38, R47.reuse, R15, 0x1, P2 ;  /* 0x0000002f26297211 */ /* 0x080fe200010f0c0f */
[----:B------:R-:W-:Y:S01]  /*157f0*/  IMAD R15, R17, UR10, RZ ;  /* 0x0000000a110f7c24 */ /* 0x000fe2000f8e02ff */
[----:B------:R-:W-:Y:S01]  /*15800*/  LEA.HI.X R13, R10, R47, R11, 0x1, P1 ;  /* 0x0000002f0a0d7211 */ /* 0x000fe200008f0c0b */
[C---:B------:R-:W-:Y:S02]  /*15810*/  IMAD.WIDE.U32 R10, R14.reuse, UR10, RZ ;  /* 0x0000000a0e0a7c25 */ /* 0x040fe4000f8e00ff */
[----:B------:R-:W5:Y:S02]  /*15820*/  LDG.E.U16.CONSTANT R40, desc[UR4][R40.64] ;  /* 0x0000000428287981 */ /* 0x000f64000c1e9500 */
[----:B------:R-:W-:Y:S02]  /*15830*/  IMAD R37, R14, UR11, R37 ;  /* 0x0000000b0e257c24 */ /* 0x000fe4000f8e0225 */
[----:B0-----:R-:W-:-:S04]  /*15840*/  IMAD.WIDE.U32 R8, R16, UR10, RZ ;  /* 0x0000000a10087c25 */ /* 0x001fc8000f8e00ff */
[----:B------:R-:W-:Y:S01]  /*15850*/  IMAD R17, R16, UR11, R15 ;  /* 0x0000000b10117c24 */ /* 0x000fe2000f8e020f */
[C---:B------:R-:W-:Y:S02]  /*15860*/  LEA R14, P1, R10.reuse, R45, 0x1 ;  /* 0x0000002d0a0e7211 */ /* 0x040fe400078208ff */
[----:B------:R-:W-:Y:S02]  /*15870*/  IADD3 R11, R11, R37, RZ ;  /* 0x000000250b0b7210 */ /* 0x000fe40007ffe0ff */
[----:B------:R-:W-:Y:S01]  /*15880*/  IADD3 R9, R9, R17, RZ ;  /* 0x0000001109097210 */ /* 0x000fe20007ffe0ff */
[----:B------:R-:W-:Y:S01]  /*15890*/  IMAD R17, R19, UR10, RZ ;  /* 0x0000000a13117c24 */ /* 0x000fe2000f8e02ff */
[----:B------:R-:W-:Y:S01]  /*158a0*/  LEA.HI.X R15, R10, R47, R11, 0x1, P1 ;  /* 0x0000002f0a0f7211 */ /* 0x000fe200008f0c0b */
[----:B------:R-:W-:Y:S01]  /*158b0*/  IMAD R39, R21, UR10, RZ ;  /* 0x0000000a15277c24 */ /* 0x000fe2000f8e02ff */
[----:B------:R-:W-:Y:S01]  /*158c0*/  LEA R10, P1, R8, R45, 0x1 ;  /* 0x0000002d080a7211 */ /* 0x000fe200078208ff */
[C---:B------:R-:W-:Y:S01]  /*158d0*/  IMAD R17, R18.reuse, UR11, R17 ;  /* 0x0000000b12117c24 */ /* 0x040fe2000f8e0211 */
[----:B------:R0:W5:Y:S01]  /*158e0*/  LDG.E.U16.CONSTANT R37, desc[UR4][R12.64] ;  /* 0x000000040c257981 */ /* 0x000162000c1e9500 */
[----:B------:R-:W-:Y:S01]  /*158f0*/  IMAD.WIDE.U32 R18, R18, UR10, RZ ;  /* 0x0000000a12127c25 */ /* 0x000fe2000f8e00ff */
[----:B------:R-:W-:-:S02]  /*15900*/  LEA.HI.X R11, R8, R47, R9, 0x1, P1 ;  /* 0x0000002f080b7211 */ /* 0x000fc400008f0c09 */
[----:B------:R1:W5:Y:S01]  /*15910*/  LDG.E.U16.CONSTANT R38, desc[UR4][R14.64] ;  /* 0x000000040e267981 */ /* 0x000362000c1e9500 */
[----:B------:R-:W-:-:S03]  /*15920*/  IMAD.WIDE.U32 R8, R20, UR10, RZ ;  /* 0x0000000a14087c25 */ /* 0x000fc6000f8e00ff */
[----:B------:R1:W5:Y:S01]  /*15930*/  LDG.E.U16.CONSTANT R21, desc[UR4][R10.64] ;  /* 0x000000040a157981 */ /* 0x000362000c1e9500 */
[----:B------:R-:W-:Y:S02]  /*15940*/  IMAD R39, R20, UR11, R39 ;  /* 0x0000000b14277c24 */ /* 0x000fe4000f8e0227 */
[----:B0-----:R-:W-:Y:S02]  /*15950*/  IMAD.IADD R13, R19, 0x1, R17 ;  /* 0x00000001130d7824 */ /* 0x001fe400078e0211 */
[----:B------:R-:W-:Y:S01]  /*15960*/  IMAD R17, R23, UR10, RZ ;  /* 0x0000000a17117c24 */ /* 0x000fe2000f8e02ff */
[-C--:B------:R-:W-:Y:S01]  /*15970*/  LEA R12, P1, R18, R45.reuse, 0x1 ;  /* 0x0000002d120c7211 */ /* 0x080fe200078208ff */
[----:B-1----:R-:W-:Y:S01]  /*15980*/  IMAD.WIDE.U32 R14, R22, UR10, RZ ;  /* 0x0000000a160e7c25 */ /* 0x002fe2000f8e00ff */
[----:B------:R-:W-:Y:S02]  /*15990*/  LEA R16, P2, R8, R45, 0x1 ;  /* 0x0000002d08107211 */ /* 0x000fe400078408ff */
[----:B------:R-:W-:Y:S01]  /*159a0*/  IADD3 R9, R9, R39, RZ ;  /* 0x0000002709097210 */ /* 0x000fe20007ffe0ff */
[----:B------:R-:W-:-:S02]  /*159b0*/  IMAD R23, R22, UR11, R17 ;  /* 0x0000000b16177c24 */ /* 0x000fc4000f8e0211 */
[----:B------:R-:W-:Y:S01]  /*159c0*/  IMAD R19, R25, UR10, RZ ;  /* 0x0000000a19137c24 */ /* 0x000fe2000f8e02ff */
[-C--:B------:R-:W-:Y:S02]  /*159d0*/  LEA.HI.X R13, R18, R47.reuse, R13, 0x1, P1 ;  /* 0x0000002f120d7211 */ /* 0x080fe400008f0c0d */
[----:B------:R-:W-:Y:S01]  /*159e0*/  LEA.HI.X R17, R8, R47, R9, 0x1, P2 ;  /* 0x0000002f08117211 */ /* 0x000fe200010f0c09 */
[----:B------:R-:W-:Y:S01]  /*159f0*/  IMAD.WIDE.U32 R8, R24, UR10, RZ ;  /* 0x0000000a18087c25 */ /* 0x000fe2000f8e00ff */
[----:B------:R-:W-:Y:S01]  /*15a00*/  LEA R10, P1, R14, R45, 0x1 ;  /* 0x0000002d0e0a7211 */ /* 0x000fe200078208ff */
        /* <DEDUP_REMOVED lines=52> */
[----:B0-----:R-:W-:Y:S02]  /*15d50*/  SHF.L.U32 R9, R40, 0x10, RZ ;  /* 0x0000001028097819 */ /* 0x001fe400000006ff */
[----:B------:R-:W-:-:S05]  /*15d60*/  SHF.L.U32 R37, R37, 0x10, RZ ;  /* 0x0000001025257819 */ /* 0x000fca00000006ff */
[----:B------:R-:W-:Y:S01]  /*15d70*/  FADD.FTZ R2, R2, R37 ;  /* 0x0000002502027221 */ /* 0x000fe20000010000 */
[----:B-1----:R-:W-:-:S03]  /*15d80*/  SHF.L.U32 R11, R38, 0x10, RZ ;  /* 0x00000010260b7819 */ /* 0x002fc600000006ff */
[----:B------:R-:W-:Y:S01]  /*15d90*/  FADD.FTZ R2, R2, R9 ;  /* 0x0000000902027221 */ /* 0x000fe20000010000 */
        /* <DEDUP_REMOVED lines=21> */
.L_x_1430:
[----:B------:R-:W-:Y:S02]  /*15ef0*/  MOV R14, R6 ;  /* 0x00000006000e7202 */ /* 0x000fe40000000f00 */
[----:B------:R-:W-:-:S07]  /*15f00*/  MOV R15, R7 ;  /* 0x00000007000f7202 */ /* 0x000fce0000000f00 */
.L_x_1429:
[----:B------:R-:W-:Y:S05]  /*15f10*/  BSYNC B5 ;  /* 0x0000000000057941 */ /* 0x000fea0003800000 */
.L_x_1428:
        /* <DEDUP_REMOVED lines=82> */
[----:B------:R-:W-:Y:S02]  /*16440*/  SHF.L.U32 R14, R14, 0x10, RZ ;  /* 0x000000100e0e7819 */ /* 0x000fe400000006ff */
[----:B0-----:R-:W-:-:S03]  /*16450*/  SHF.L.U32 R11, R12, 0x10, RZ ;  /* 0x000000100c0b7819 */ /* 0x001fc600000006ff */
[----:B------:R-:W-:Y:S01]  /*16460*/  FADD.FTZ R14, R15, R14 ;  /* 0x0000000e0f0e7221 */ /* 0x000fe20000010000 */
[----:B------:R-:W-:-:S03]  /*16470*/  IMAD.U32 R10, R10, 0x10000, RZ ;  /* 0x000100000a0a7824 */ /* 0x000fc600078e00ff */
        /* <DEDUP_REMOVED lines=8> */
.L_x_1433:
[----:B------:R-:W-:Y:S05]  /*16500*/  BSYNC B5 ;  /* 0x0000000000057941 */ /* 0x000fea0003800000 */
.L_x_1432:
[----:B------:R-:W-:-:S04]  /*16510*/  ISETP.NE.U32.AND P1, PT, R46, RZ, PT ;  /* 0x000000ff2e00720c */ /* 0x000fc80003f25070 */
[----:B------:R-:W-:-:S13]  /*16520*/  ISETP.NE.OR.EX P0, PT, R44, RZ, P0, P1 ;  /* 0x000000ff2c00720c */ /* 0x000fda0000705710 */
[----:B------:R-:W-:Y:S05]  /*16530*/  @!P0 BREAK B2 ;  /* 0x0000000000028942 */ /* 0x000fea0003800000 */
[----:B------:R-:W-:Y:S05]  /*16540*/  @!P0 BRA `(.L_x_1425) ;  /* 0x0000000000d48947 */ /* 0x000fea0003800000 */
.L_x_1427:
[----:B------:R-:W-:Y:S05]  /*16550*/  BSYNC B2 ;  /* 0x0000000000027941 */ /* 0x000fea0003800000 */
.L_x_1426:
[----:B------:R-:W-:Y:S01]  /*16560*/  BSSY B2, `(.L_x_1434) ;  /* 0x0000031000027945 */ /* 0x000fe20003800000 */
.L_x_1435:
        /* <DEDUP_REMOVED lines=49> */
.L_x_1434:
[----:B------:R-:W-:Y:S02]  /*16880*/  MOV R14, R6 ;  /* 0x00000006000e7202 */ /* 0x000fe40000000f00 */
[----:B------:R-:W-:-:S07]  /*16890*/  MOV R15, R7 ;  /* 0x00000007000f7202 */ /* 0x000fce0000000f00 */
.L_x_1425:
[----:B------:R-:W-:Y:S05]  /*168a0*/  BSYNC B3 ;  /* 0x0000000000037941 */ /* 0x000fea0003800000 */
.L_x_1424:
        /* <DEDUP_REMOVED lines=39> */
.L_x_1423:
[----:B------:R-:W-:Y:S05]  /*16b20*/  BSYNC B4 ;  /* 0x0000000000047941 */ /* 0x000fea0003800000 */
.L_x_1422:
[----:B------:R-:W-:Y:S02]  /*16b30*/  F2FP.BF16.F32.PACK_AB R2, RZ, R2 ;  /* 0x00000002ff02723e */ /* 0x000fe400000010ff */
[----:B------:R-:W-:-:S03]  /*16b40*/  IADD3 R3, R3, 0x80, RZ ;  /* 0x0000008003037810 */ /* 0x000fc60007ffe0ff */
[----:B------:R3:W-:Y:S04]  /*16b50*/  STG.E.U16 desc[UR4][R4.64], R2 ;  /* 0x0000000204007986 */ /* 0x0007e8000c101504 */
.L_x_1405:
[----:B------:R-:W-:Y:S05]  /*16b60*/  BSYNC B1 ;  /* 0x0000000000017941 */ /* 0x000fea0003800000 */
.L_x_1339:
[----:B------:R-:W-:Y:S05]  /*16b70*/  WARPSYNC.ALL ;  /* 0x0000000000007948 */ /* 0x000fea0003800000 */
[----:B------:R-:W-:-:S13]  /*16b80*/  ISETP.GE.AND P0, PT, R3, UR8, PT ;  /* 0x0000000803007c0c */ /* 0x000fda000bf06270 */
[----:B------:R-:W-:Y:S05]  /*16b90*/  @P0 EXIT ;  /* 0x000000000000094d */ /* 0x000fea0003800000 */
[----:B0123--:R-:W0:Y:S01]  /*16ba0*/  LDC R5, c[0x0][0x218] ;  /* 0x00008600ff057b82 */ /* 0x00fe220000000800 */
        /* <DEDUP_REMOVED lines=41> */
[----:B------:R-:W-:Y:S01]  /*16e40*/  ULDC.64 UR8, c[0x0][0x388] ;  /* 0x0000e20000087ab9 */ /* 0x000fe20000000a00 */
        /* <DEDUP_REMOVED lines=83> */
[----:B------:R-:W-:-:S04]  /*17380*/  ULDC UR6, c[0x0][0x3f0] ;  /* 0x0000fc0000067ab9 */ /* 0x000fc80000000800 */
[----:B------:R-:W-:-:S04]  /*17390*/  IMAD.MOV R3, RZ, RZ, -R9 ;  /* 0x000000ffff037224 */ /* 0x000fc800078e0a09 */
        /* <DEDUP_REMOVED lines=92> */
[----:B------:R-:W-:-:S04]  /*17960*/  ULDC UR7, c[0x0][0x48c] ;  /* 0x0001230000077ab9 */ /* 0x000fc80000000800 */
        /* <DEDUP_REMOVED lines=184> */
.L_x_1436:
[----:B------:R-:W-:Y:S01]  /*184f0*/  ULDC.64 UR6, c[0x0][0x5c8] ;  /* 0x0001720000067ab9 */ /* 0x000fe20000000a00 */
[----:B------:R-:W-:Y:S01]  /*18500*/  ULDC.64 UR10, c[0x0][0x5d8] ;  /* 0x00017600000a7ab9 */ /* 0x000fe20000000a00 */
[----:B------:R-:W-:Y:S01]  /*18510*/  IADD3 R6, P0, R4, UR6, RZ ;  /* 0x0000000604067c10 */ /* 0x000fe2000ff1e0ff */
        /* <DEDUP_REMOVED lines=22> */
[----:B------:R-:W-:Y:S01]  /*18680*/  LEA.HI.X R13, R4, UR11, R5, 0x3, P3 ;  /* 0x0000000b040d7c11 */ /* 0x000fe200098f1c05 */
[----:B------:R-:W-:Y:S01]  /*18690*/  ULDC.64 UR10, c[0x0][0x5e8] ;  /* 0x00017a00000a7ab9 */ /* 0x000fe20000000a00 */
[----:B------:R-:W-:Y:S01]  /*186a0*/  IADD3.X R3, RZ, UR7, RZ, P1, !PT ;  /* 0x00000007ff037c10 */ /* 0x000fe20008ffe4ff */
[----:B------:R-:W-:-:S08]  /*186b0*/  ULDC.64 UR6, c[0x0][0x5e8] ;  /* 0x00017a0000067ab9 */ /* 0x000fd00000000a00 */
[----:B------:R-:W-:Y:S05]  /*186c0*/  @!P0 BRA `(.L_x_1438) ;  /* 0x00000018000c8947 */ /* 0x000fea0003800000 */
[C---:B------:R-:W-:Y:S01]  /*186d0*/  IADD3 R0, P1, R37.reuse, -0x1, RZ ;  /* 0xffffffff25007810 */ /* 0x040fe20007f3e0ff */
[----:B------:R-:W-:Y:S01]  /*186e0*/  BSSY B1, `(.L_x_1439) ;  /* 0x000015a000017945 */ /* 0x000fe20003800000 */
[----:B------:R-:W-:Y:S02]  /*186f0*/  LOP3.LUT R32, R37, 0x3, RZ, 0xc0, !PT ;  /* 0x0000000325207812 */ /* 0x000fe400078ec0ff */
[----:B------:R-:W-:Y:S02]  /*18700*/  ISETP.GE.U32.AND P0, PT, R0, 0x3, PT ;  /* 0x000000030000780c */ /* 0x000fe40003f06070 */
[----:B------:R-:W-:Y:S02]  /*18710*/  IADD3.X R0, R36, -0x1, RZ, P1, !PT ;  /* 0xffffffff24007810 */ /* 0x000fe40000ffe4ff */
[----:B------:R-:W-:Y:S02]  /*18720*/  MOV R34, RZ ;  /* 0x000000ff00227202 */ /* 0x000fe40000000f00 */
[----:B------:R-:W-:-:S13]  /*18730*/  ISETP.GE.U32.AND.EX P0, PT, R0, RZ, PT, P0 ;  /* 0x000000ff0000720c */ /* 0x000fda0003f06100 */
        /* <DEDUP_REMOVED lines=18> */
.L_x_1446:
[----:B------:R-:W2:Y:S04]  /*18860*/  LDG.E.64.CONSTANT R44, desc[UR4][R8.64] ;  /* 0x00000004082c7981 */ /* 0x000ea8000c1e9b00 */
        /* <DEDUP_REMOVED lines=22> */
[C---:B------:R-:W-:Y:S02]  /*189d0*/  IMAD R47, R26.reuse, UR7, R27 ;  /* 0x000000071a2f7c24 */ /* 0x040fe4000f8e021b */
[----:B------:R-:W-:Y:S01]  /*189e0*/  IMAD.WIDE.U32 R26, R26, UR6, RZ ;  /* 0x000000061a1a7c25 */ /* 0x000fe2000f8e00ff */
[----:B------:R-:W-:-:S03]  /*189f0*/  LEA.HI.X R45, R42, R35, R0, 0x1, P1 ;  /* 0x000000232a2d7211 */ /* 0x000fc600008f0c00 */
[C---:B------:R-:W-:Y:S01]  /*18a00*/  IMAD.WIDE.U32 R42, R40.reuse, UR6, RZ ;  /* 0x00000006282a7c25 */ /* 0x040fe2000f8e00ff */
[----:B------:R-:W-:Y:S01]  /*18a10*/  IADD3 R27, R27, R47, RZ ;  /* 0x0000002f1b1b7210 */ /* 0x000fe20007ffe0ff */
[----:B------:R0:W2:Y:S02]  /*18a20*/  LDG.E.U16.CONSTANT R0, desc[UR4][R44.64] ;  /* 0x000000042c007981 */ /* 0x0000a4000c1e9500 */
[----:B------:R-:W-:Y:S01]  /*18a30*/  IMAD R41, R40, UR7, R41 ;  /* 0x0000000728297c24 */ /* 0x000fe2000f8e0229 */
[-C--:B------:R-:W-:Y:S01]  /*18a40*/  LEA R40, P1, R26, R33.reuse, 0x1 ;  /* 0x000000211a287211 */ /* 0x080fe200078208ff */
[----:B-----5:R-:W-:Y:S01]  /*18a50*/  IMAD R47, R31, UR6, RZ ;  /* 0x000000061f2f7c24 */ /* 0x020fe2000f8e02ff */
[----:B------:R-:W-:Y:S01]  /*18a60*/  LEA R46, P2, R42, R33, 0x1 ;  /* 0x000000212a2e7211 */ /* 0x000fe200078408ff */
[----:B------:R-:W-:Y:S01]  /*18a70*/  IMAD R39, R39, UR6, RZ ;  /* 0x0000000627277c24 */ /* 0x000fe2000f8e02ff */
[----:B------:R-:W-:Y:S01]  /*18a80*/  IADD3 R31, R43, R41, RZ ;  /* 0x000000292b1f7210 */ /* 0x000fe20007ffe0ff */
[----:B------:R-:W-:Y:S01]  /*18a90*/  IMAD R43, R30, UR7, R47 ;  /* 0x000000071e2b7c24 */ /* 0x000fe2000f8e022f */
[-C--:B------:R-:W-:Y:S01]  /*18aa0*/  LEA.HI.X R41, R26, R35.reuse, R27, 0x1, P1 ;  /* 0x000000231a297211 */ /* 0x080fe200008f0c1b */
[----:B------:R-:W-:Y:S01]  /*18ab0*/  IMAD.WIDE.U32 R26, R30, UR6, RZ ;  /* 0x000000061e1a7c25 */ /* 0x000fe2000f8e00ff */
[----:B------:R-:W-:-:S03]  /*18ac0*/  LEA.HI.X R47, R42, R35, R31, 0x1, P2 ;  /* 0x000000232a2f7211 */ /* 0x000fc600010f0c1f */
[----:B------:R-:W-:Y:S01]  /*18ad0*/  IMAD.WIDE.U32 R30, R38, UR6, RZ ;  /* 0x00000006261e7c25 */ /* 0x000fe2000f8e00ff */
[----:B------:R-:W-:Y:S02]  /*18ae0*/  LEA R42, P1, R26, R33, 0x1 ;  /* 0x000000211a2a7211 */ /* 0x000fe400078208ff */
[----:B------:R-:W-:Y:S01]  /*18af0*/  IADD3 R27, R27, R43, RZ ;  /* 0x0000002b1b1b7210 */ /* 0x000fe20007ffe0ff */
[----:B0-----:R-:W-:Y:S02]  /*18b00*/  IMAD R45, R38, UR7, R39 ;  /* 0x00000007262d7c24 */ /* 0x001fe4000f8e0227 */
[----:B------:R-:W-:Y:S01]  /*18b10*/  IMAD R29, R29, UR6, RZ ;  /* 0x000000061d1d7c24 */ /* 0x000fe2000f8e02ff */
[----:B------:R-:W-:Y:S01]  /*18b20*/  LEA.HI.X R43, R26, R35, R27, 0x1, P1 ;  /* 0x000000231a2b7211 */ /* 0x000fe200008f0c1b */
[----:B------:R-:W-:Y:S01]  /*18b30*/  IMAD R25, R25, UR6, RZ ;  /* 0x0000000619197c24 */ /* 0x000fe2000f8e02ff */
[----:B------:R-:W-:Y:S01]  /*18b40*/  LEA R26, P1, R30, R33, 0x1 ;  /* 0x000000211e1a7211 */ /* 0x000fe200078208ff */
[----:B------:R0:W3:Y:S01]  /*18b50*/  LDG.E.U16.CONSTANT R39, desc[UR4][R40.64] ;  /* 0x0000000428277981 */ /* 0x0000e2000c1e9500 */
[----:B------:R-:W-:Y:S01]  /*18b60*/  IADD3 R27, R31, R45, RZ ;  /* 0x0000002d1f1b7210 */ /* 0x000fe20007ffe0ff */
[----:B------:R-:W-:-:S02]  /*18b70*/  IMAD R45, R28, UR7, R29 ;  /* 0x000000071c2d7c24 */ /* 0x000fc4000f8e021d */
[----:B------:R-:W-:Y:S01]  /*18b80*/  IMAD.WIDE.U32 R28, R28, UR6, RZ ;  /* 0x000000061c1c7c25 */ /* 0x000fe2000f8e00ff */
[----:B------:R-:W-:Y:S01]  /*18b90*/  LEA.HI.X R27, R30, R35, R27, 0x1, P1 ;  /* 0x000000231e1b7211 */ /* 0x000fe200008f0c1b */
[----:B------:R-:W4:Y:S02]  /*18ba0*/  LDG.E.U16.CONSTANT R38, desc[UR4][R46.64] ;  /* 0x000000042e267981 */ /* 0x000f24000c1e9500 */
[C---:B------:R-:W-:Y:S02]  /*18bb0*/  IMAD.WIDE.U32 R30, R24.reuse, UR6, RZ ;  /* 0x00000006181e7c25 */ /* 0x040fe4000f8e00ff */
[----:B------:R-:W5:Y:S02]  /*18bc0*/  LDG.E.U16.CONSTANT R42, desc[UR4][R42.64] ;  /* 0x000000042a2a7981 */ /* 0x000f64000c1e9500 */
[----:B0-----:R-:W-:Y:S01]  /*18bd0*/  IMAD R41, R24, UR7, R25 ;  /* 0x0000000718297c24 */ /* 0x001fe2000f8e0219 */
[----:B------:R-:W-:Y:S01]  /*18be0*/  LEA R40, P1, R28, R33, 0x1 ;  /* 0x000000211c287211 */ /* 0x000fe200078208ff */
[----:B------:R0:W5:Y:S01]  /*18bf0*/  LDG.E.U16.CONSTANT R44, desc[UR4][R26.64] ;  /* 0x000000041a2c7981 */ /* 0x000162000c1e9500 */
[----:B------:R-:W-:Y:S01]  /*18c00*/  IADD3 R25, R29, R45, RZ ;  /* 0x0000002d1d197210 */ /* 0x000fe20007ffe0ff */
[----:B------:R-:W-:Y:S01]  /*18c10*/  IMAD R45, R23, UR6, RZ ;  /* 0x00000006172d7c24 */ /* 0x000fe2000f8e02ff */
[----:B------:R-:W-:-:S02]  /*18c20*/  LEA R24, P2, R30, R33, 0x1 ;  /* 0x000000211e187211 */ /* 0x000fc400078408ff */
[----:B------:R-:W-:Y:S01]  /*18c30*/  IADD3 R23, R31, R41, RZ ;  /* 0x000000291f177210 */ /* 0x000fe20007ffe0ff */
[----:B------:R-:W-:Y:S01]  /*18c40*/  IMAD R45, R22, UR7, R45 ;  /* 0x00000007162d7c24 */ /* 0x000fe2000f8e022d */
[-C--:B------:R-:W-:Y:S01]  /*18c50*/  LEA.HI.X R41, R28, R35.reuse, R25, 0x1, P1 ;  /* 0x000000231c297211 */ /* 0x080fe200008f0c19 */
[----:B------:R-:W-:Y:S01]  /*18c60*/  IMAD.WIDE.U32 R28, R22, UR6, RZ ;  /* 0x00000006161c7c25 */ /* 0x000fe2000f8e00ff */
[----:B------:R-:W-:-:S03]  /*18c70*/  LEA.HI.X R25, R30, R35, R23, 0x1, P2 ;  /* 0x000000231e197211 */ /* 0x000fc600010f0c17 */
[----:B------:R-:W-:Y:S01]  /*18c80*/  IMAD R23, R19, UR6, RZ ;  /* 0x0000000613177c24 */ /* 0x000fe2000f8e02ff */
[----:B------:R-:W-:Y:S01]  /*18c90*/  IADD3 R19, R29, R45, RZ ;  /* 0x0000002d1d137210 */ /* 0x000fe20007ffe0ff */
[----:B0-----:R-:W-:Y:S01]  /*18ca0*/  IMAD.WIDE.U32 R26, R18, UR6, RZ ;  /* 0x00000006121a7c25 */ /* 0x001fe2000f8e00ff */
[----:B------:R-:W-:Y:S01]  /*18cb0*/  LEA R22, P1, R28, R33, 0x1 ;  /* 0x000000211c167211 */ /* 0x000fe200078208ff */
[----:B------:R0:W5:Y:S02]  /*18cc0*/  LDG.E.U16.CONSTANT R40, desc[UR4][R40.64] ;  /* 0x0000000428287981 */ /* 0x000164000c1e9500 */
[----:B------:R-:W-:Y:S01]  /*18cd0*/  IMAD R29, R18, UR7, R23 ;  /* 0x00000007121d7c24 */ /* 0x000fe2000f8e0217 */
[----:B------:R-:W-:Y:S01]  /*18ce0*/  LEA.HI.X R23, R28, R35, R19, 0x1, P1 ;  /* 0x000000231c177211 */ /* 0x000fe200008f0c13 */
[----:B------:R-:W-:Y:S01]  /*18cf0*/  IMAD R7, R7, UR6, RZ ;  /* 0x0000000607077c24 */ /* 0x000fe2000f8e02ff */
[----:B------:R-:W-:Y:S01]  /*18d00*/  LEA R18, P1, R26, R33, 0x1 ;  /* 0x000000211a127211 */ /* 0x000fe200078208ff */
[----:B------:R-:W-:Y:S01]  /*18d10*/  IMAD R17, R17, UR6, RZ ;  /* 0x0000000611117c24 */ /* 0x000fe2000f8e02ff */
[----:B------:R-:W-:Y:S01]  /*18d20*/  IADD3 R19, R27, R29, RZ ;  /* 0x0000001d1b137210 */ /* 0x000fe20007ffe0ff */
[----:B------:R-:W-:Y:S01]  /*18d30*/  IMAD R7, R6, UR7, R7 ;  /* 0x0000000706077c24 */ /* 0x000fe2000f8e0207 */
[----:B------:R-:W5:Y:S01]  /*18d40*/  LDG.E.U16.CONSTANT R24, desc[UR4][R24.64] ;  /* 0x0000000418187981 */ /* 0x000f62000c1e9500 */
[----:B------:R-:W-:Y:S01]  /*18d50*/  IMAD R13, R13, UR6, RZ ;  /* 0x000000060d0d7c24 */ /* 0x000fe2000f8e02ff */
[----:B------:R-:W-:Y:S01]  /*18d60*/  LEA.HI.X R19, R26, R35, R19, 0x1, P1 ;  /* 0x000000231a137211 */ /* 0x000fe200008f0c13 */
[----:B------:R-:W-:Y:S01]  /*18d70*/  IMAD.WIDE.U32 R26, R6, UR6, RZ ;  /* 0x00000006061a7c25 */ /* 0x000fe2000f8e00ff */
[----:B------:R1:W5:Y:S03]  /*18d80*/  LDG.E.U16.CONSTANT R30, desc[UR4][R22.64] ;  /* 0x00000004161e7981 */ /* 0x000366000c1e9500 */
[C---:B0-----:R-:W-:Y:S01]  /*18d90*/  IMAD R41, R16.reuse, UR7, R17 ;  /* 0x0000000710297c24 */ /* 0x041fe2000f8e0211 */
[----:B------:R0:W5:Y:S01]  /*18da0*/  LDG.E.U16.CONSTANT R31, desc[UR4][R18.64] ;  /* 0x00000004121f7981 */ /* 0x000162000c1e9500 */
[----:B------:R-:W-:Y:S01]  /*18db0*/  IMAD.WIDE.U32 R28, R16, UR6, RZ ;  /* 0x00000006101c7c25 */ /* 0x000fe2000f8e00ff */
[----:B------:R-:W-:-:S03]  /*18dc0*/  LEA R16, P1, R26, R33, 0x1 ;  /* 0x000000211a107211 */ /* 0x000fc600078208ff */
[----:B------:R-:W-:Y:S02]  /*18dd0*/  IMAD.IADD R17, R27, 0x1, R7 ;  /* 0x000000011b117824 */ /* 0x000fe400078e0207 */
[----:B-1----:R-:W-:-:S04]  /*18de0*/  IMAD.WIDE.U32 R22, R12, UR6, RZ ;  /* 0x000000060c167c25 */ /* 0x002fc8000f8e00ff */
[----:B------:R-:W-:Y:S02]  /*18df0*/  IMAD R25, R12, UR7, R13 ;  /* 0x000000070c197c24 */ /* 0x000fe4000f8e020d */
[----:B0-----:R-:W-:Y:S01]  /*18e00*/  IMAD R19, R15, UR6, RZ ;  /* 0x000000060f137c24 */ /* 0x001fe2000f8e02ff */
[----:B------:R-:W-:Y:S01]  /*18e10*/  LEA.HI.X R17, R26, R35, R17, 0x1, P1 ;  /* 0x000000231a117211 */ /* 0x000fe200008f0c11 */
[----:B------:R-:W-:Y:S01]  /*18e20*/  IMAD.WIDE.U32 R12, R14, UR6, RZ ;  /* 0x000000060e0c7c25 */ /* 0x000fe2000f8e00ff */
[----:B------:R-:W-:Y:S02]  /*18e30*/  IADD3 R15, R23, R25, RZ ;  /* 0x00000019170f7210 */ /* 0x000fe40007ffe0ff */
[-C--:B------:R-:W-:Y:S01]  /*18e40*/  LEA R18, P1, R22, R33.reuse, 0x1 ;  /* 0x0000002116127211 */ /* 0x080fe200078208ff */
[----:B------:R-:W-:Y:S01]  /*18e50*/  IMAD R23, R14, UR7, R19 ;  /* 0x000000070e177c24 */ /* 0x000fe2000f8e0213 */
[----:B------:R-:W-:Y:S01]  /*18e60*/  LEA R6, P2, R28, R33, 0x1 ;  /* 0x000000211c067211 */ /* 0x000fe200078408ff */
[----:B------:R-:W-:Y:S01]  /*18e70*/  IMAD R5, R5, UR6, RZ ;  /* 0x0000000605057c24 */ /* 0x000fe2000f8e02ff */
[----:B------:R-:W-:Y:S01]  /*18e80*/  IADD3 R7, R29, R41, RZ ;  /* 0x000000291d077210 */ /* 0x000fe20007ffe0ff */
[----:B------:R0:W5:Y:S01]  /*18e90*/  LDG.E.U16.CONSTANT R16, desc[UR4][R16.64] ;  /* 0x0000000410107981 */ /* 0x000162000c1e9500 */
[----:B------:R-:W-:-:S02]  /*18ea0*/  LEA.HI.X R19, R22, R35, R15, 0x1, P1 ;  /* 0x0000002316137211 */ /* 0x000fc400008f0c0f */
[----:B------:R-:W-:Y:S02]  /*18eb0*/  LEA R14, P1, R12, R33, 0x1 ;  /* 0x000000210c0e7211 */ /* 0x000fe400078208ff */
[----:B------:R-:W-:Y:S01]  /*18ec0*/  IADD3 R13, R13, R23, RZ ;  /* 0x000000170d0d7210 */ /* 0x000fe20007ffe0ff */
[----:B------:R-:W-:Y:S01]  /*18ed0*/  IMAD R21, R21, UR6, RZ ;  /* 0x0000000615157c24 */ /* 0x000fe2000f8e02ff */
[-C--:B------:R-:W-:Y:S01]  /*18ee0*/  LEA.HI.X R7, R28, R35.reuse, R7, 0x1, P2 ;  /* 0x000000231c077211 */ /* 0x080fe200010f0c07 */
[----:B------:R-:W-:Y:S01]  /*18ef0*/  IMAD R5, R4, UR7, R5 ;  /* 0x0000000704057c24 */ /* 0x000fe2000f8e0205 */
[----:B------:R-:W-:Y:S01]  /*18f00*/  LEA.HI.X R15, R12, R35, R13, 0x1, P1 ;  /* 0x000000230c0f7211 */ /* 0x000fe200008f0c0d */
[----:B------:R-:W-:Y:S01]  /*18f10*/  IMAD.WIDE.U32 R12, R4, UR6, RZ ;  /* 0x00000006040c7c25 */ /* 0x000fe2000f8e00ff */
[----:B------:R-:W5:Y:S03]  /*18f20*/  LDG.E.U16.CONSTANT R18, desc[UR4][R18.64] ;  /* 0x0000000412127981 */ /* 0x000f66000c1e9500 */
[----:B------:R-:W-:Y:S01]  /*18f30*/  IMAD R11, R11, UR6, RZ ;  /* 0x000000060b0b7c24 */ /* 0x000fe2000f8e02ff */
[----:B------:R1:W5:Y:S01]  /*18f40*/  LDG.E.U16.CONSTANT R22, desc[UR4][R6.64] ;  /* 0x0000000406167981 */ /* 0x000362000c1e9500 */
[----:B0-----:R-:W-:Y:S01]  /*18f50*/  IMAD R17, R20, UR7, R21 ;  /* 0x0000000714117c24 */ /* 0x001fe2000f8e0215 */
[----:B------:R-:W-:Y:S01]  /*18f60*/  LEA R4, P1, R12, R33, 0x1 ;  /* 0x000000210c047211 */ /* 0x000fe200078208ff */
[----:B------:R-:W-:Y:S01]  /*18f70*/  IMAD.WIDE.U32 R20, R20, UR6, RZ ;  /* 0x0000000614147c25 */ /* 0x000fe2000f8e00ff */
[----:B------:R-:W-:Y:S01]  /*18f80*/  IADD3 R5, R13, R5, RZ ;  /* 0x000000050d057210 */ /* 0x000fe20007ffe0ff */
[----:B------:R4:W5:Y:S02]  /*18f90*/  LDG.E.U16.CONSTANT R14, desc[UR4][R14.64] ;  /* 0x000000040e0e7981 */ /* 0x000964000c1e9500 */
[----:B------:R-:W-:Y:S01]  /*18fa0*/  IMAD R23, R10, UR7, R11 ;  /* 0x000000070a177c24 */ /* 0x000fe2000f8e020b */
[----:B------:R-:W-:Y:S01]  /*18fb0*/  LEA.HI.X R5, R12, R35, R5, 0x1, P1 ;  /* 0x000000230c057211 */ /* 0x000fe200008f0c05 */
[----:B------:R-:W-:Y:S01]  /*18fc0*/  IMAD.WIDE.U32 R10, R10, UR6, RZ ;  /* 0x000000060a0a7c25 */ /* 0x000fe2000f8e00ff */
[----:B-1----:R-:W-:-:S02]  /*18fd0*/  LEA R6, P2, R20, R33, 0x1 ;  /* 0x0000002114067211 */ /* 0x002fc400078408ff */
[----:B------:R-:W-:Y:S01]  /*18fe0*/  IADD3 R7, R21, R17, RZ ;  /* 0x0000001115077210 */ /* 0x000fe20007ffe0ff */
[----:B------:R0:W5:Y:S01]  /*18ff0*/  LDG.E.U16.CONSTANT R4, desc[UR4][R4.64] ;  /* 0x0000000404047981 */ /* 0x000162000c1e9500 */
[----:B------:R-:W-:Y:S02]  /*19000*/  LEA R12, P1, R10, R33, 0x1 ;  /* 0x000000210a0c7211 */ /* 0x000fe400078208ff */
[----:B------:R-:W-:Y:S02]  /*19010*/  IADD3 R11, R11, R23, RZ ;  /* 0x000000170b0b7210 */ /* 0x000fe40007ffe0ff */
[-C--:B------:R-:W-:Y:S02]  /*19020*/  LEA.HI.X R7, R20, R35.reuse, R7, 0x1, P2 ;  /* 0x0000002314077211 */ /* 0x080fe400010f0c07 */
[----:B------:R-:W-:-:S03]  /*19030*/  LEA.HI.X R13, R10, R35, R11, 0x1, P1 ;  /* 0x000000230a0d7211 */ /* 0x000fc600008f0c0b */
[----:B------:R1:W5:Y:S04]  /*19040*/  LDG.E.U16.CONSTANT R6, desc[UR4][R6.64] ;  /* 0x0000000406067981 */ /* 0x000368000c1e9500 */
[----:B------:R-:W5:Y:S01]  /*19050*/  LDG.E.U16.CONSTANT R12, desc[UR4][R12.64] ;  /* 0x000000040c0c7981 */ /* 0x000f62000c1e9500 */
        /* <DEDUP_REMOVED lines=12> */
[----:B------:R-:W-:Y:S01]  /*19120*/  FADD.FTZ R0, R0, R15 ;  /* 0x0000000f00007221 */ /* 0x000fe20000010000 */
[----:B0-----:R-:W-:-:S03]  /*19130*/  IMAD.U32 R5, R44, 0x10000, RZ ;  /* 0x000100002c057824 */ /* 0x001fc600078e00ff */
[----:B------:R-:W-:-:S04]  /*19140*/  FADD.FTZ R0, R0, R11 ;  /* 0x0000000b00007221 */ /* 0x000fc80000010000 */
[----:B------:R-:W-:Y:S01]  /*19150*/  FADD.FTZ R0, R0, R5 ;  /* 0x0000000500007221 */ /* 0x000fe20000010000 */
[----:B-1----:R-:W-:-:S05]  /*19160*/  SHF.L.U32 R7, R40, 0x10, RZ ;  /* 0x0000001028077819 */ /* 0x002fca00000006ff */
        /* <DEDUP_REMOVED lines=9> */
[----:B------:R-:W-:Y:S02]  /*19200*/  SHF.L.U32 R5, R18, 0x10, RZ ;  /* 0x0000001012057819 */ /* 0x000fe400000006ff */
[----:B------:R-:W-:-:S05]  /*19210*/  SHF.L.U32 R7, R22, 0x10, RZ ;  /* 0x0000001016077819 */ /* 0x000fca00000006ff */
[----:B------:R-:W-:Y:S01]  /*19220*/  FADD.FTZ R0, R0, R7 ;  /* 0x0000000700007221 */ /* 0x000fe20000010000 */
[----:B------:R-:W-:-:S03]  /*19230*/  SHF.L.U32 R7, R14, 0x10, RZ ;  /* 0x000000100e077819 */ /* 0x000fc600000006ff */
[----:B------:R-:W-:Y:S01]  /*19240*/  FADD.FTZ R0, R0, R5 ;  /* 0x0000000500007221 */ /* 0x000fe20000010000 */
[----:B------:R-:W-:-:S03]  /*19250*/  SHF.L.U32 R5, R4, 0x10, RZ ;  /* 0x0000001004057819 */ /* 0x000fc600000006ff */
[----:B------:R-:W-:-:S04]  /*19260*/  FADD.FTZ R0, R0, R7 ;  /* 0x0000000700007221 */ /* 0x000fc80000010000 */
[----:B------:R-:W-:Y:S01]  /*19270*/  FADD.FTZ R0, R0, R5 ;  /* 0x0000000500007221 */ /* 0x000fe20000010000 */
[----:B------:R-:W-:Y:S01]  /*19280*/  IMAD.U32 R7, R6, 0x10000, RZ ;  /* 0x0001000006077824 */ /* 0x000fe200078e00ff */
[----:B------:R-:W-:-:S03]  /*19290*/  SHF.L.U32 R5, R12, 0x10, RZ ;  /* 0x000000100c057819 */ /* 0x000fc600000006ff */
[----:B------:R-:W-:-:S04]  /*192a0*/  FADD.FTZ R0, R0, R7 ;  /* 0x0000000700007221 */ /* 0x000fc80000010000 */
[----:B------:R-:W-:Y:S01]  /*192b0*/  FADD.FTZ R34, R0, R5 ;  /* 0x0000000500227221 */ /* 0x000fe20000010000 */
[----:B------:R-:W-:Y:S06]  /*192c0*/  @!P1 BRA `(.L_x_1446) ;  /* 0xfffffff400649947 */ /* 0x000fec000383ffff */
[----:B------:R-:W-:Y:S05]  /*192d0*/  BSYNC B5 ;  /* 0x0000000000057941 */ /* 0x000fea0003800000 */
.L_x_1445:
[----:B------:R-:W-:Y:S02]  /*192e0*/  MOV R12, R8 ;  /* 0x00000008000c7202 */ /* 0x000fe40000000f00 */
[----:B------:R-:W-:-:S07]  /*192f0*/  MOV R13, R9 ;  /* 0x00000009000d7202 */ /* 0x000fce0000000f00 */
.L_x_1444:
[----:B------:R-:W-:Y:S05]  /*19300*/  BSYNC B4 ;  /* 0x0000000000047941 */ /* 0x000fea0003800000 */
.L_x_1443:
        /* <DEDUP_REMOVED lines=33> */
[----:B------:R0:W2:Y:S01]  /*19520*/  LDG.E.U16.CONSTANT R0, desc[UR4][R20.64] ;  /* 0x0000000414007981 */ /* 0x0000a2000c1e9500 */
[----:B------:R-:W-:Y:S01]  /*19530*/  IADD3 R17, R23, R19, RZ ;  /* 0x0000001317117210 */ /* 0x000fe20007ffe0ff */
[----:B------:R-:W-:Y:S02]  /*19540*/  IMAD R27, R16, UR9, R27 ;  /* 0x00000009101b7c24 */ /* 0x000fe4000f8e021b */
[----:B------:R-:W-:Y:S01]  /*19550*/  IMAD R13, R13, UR8, RZ ;  /* 0x000000080d0d7c24 */ /* 0x000fe2000f8e02ff */
[----:B------:R-:W-:Y:S01]  /*19560*/  LEA.HI.X R19, R22, R35, R17, 0x1, P0 ;  /* 0x0000002316137211 */ /* 0x000fe200000f0c11 */
[----:B------:R-:W-:Y:S01]  /*19570*/  IMAD.WIDE.U32 R22, R12, UR8, RZ ;  /* 0x000000080c167c25 */ /* 0x000fe2000f8e00ff */
[----:B------:R-:W-:Y:S01]  /*19580*/  LEA R16, P0, R24, R33, 0x1 ;  /* 0x0000002118107211 */ /* 0x000fe200078008ff */
[----:B------:R1:W3:Y:S01]  /*19590*/  LDG.E.U16.CONSTANT R14, desc[UR4][R14.64] ;  /* 0x000000040e0e7981 */ /* 0x0002e2000c1e9500 */
[----:B------:R-:W-:Y:S01]  /*195a0*/  IADD3 R17, R25, R27, RZ ;  /* 0x0000001b19117210 */ /* 0x000fe20007ffe0ff */
[----:B------:R-:W-:-:S02]  /*195b0*/  IMAD R13, R12, UR9, R13 ;  /* 0x000000090c0d7c24 */ /* 0x000fc4000f8e020d */
[----:B------:R-:W-:Y:S01]  /*195c0*/  IMAD R11, R11, UR8, RZ ;  /* 0x000000080b0b7c24 */ /* 0x000fe2000f8e02ff */
[----:B------:R-:W-:Y:S01]  /*195d0*/  LEA.HI.X R17, R24, R35, R17, 0x1, P0 ;  /* 0x0000002318117211 */ /* 0x000fe200000f0c11 */
[----:B0-----:R-:W-:Y:S01]  /*195e0*/  IMAD.WIDE.U32 R20, R10, UR8, RZ ;  /* 0x000000080a147c25 */ /* 0x001fe2000f8e00ff */
[----:B------:R-:W-:Y:S01]  /*195f0*/  LEA R12, P0, R22, R33, 0x1 ;  /* 0x00000021160c7211 */ /* 0x000fe200078008ff */
[----:B------:R-:W4:Y:S02]  /*19600*/  LDG.E.U16.CONSTANT R18, desc[UR4][R18.64] ;  /* 0x0000000412127981 */ /* 0x000f24000c1e9500 */
[----:B------:R-:W-:Y:S01]  /*19610*/  IMAD R25, R10, UR9, R11 ;  /* 0x000000090a197c24 */ /* 0x000fe2000f8e020b */
[----:B------:R-:W-:Y:S01]  /*19620*/  IADD3 R11, R23, R13, RZ ;  /* 0x0000000d170b7210 */ /* 0x000fe20007ffe0ff */
[----:B-1----:R-:W-:Y:S01]  /*19630*/  IMAD R15, R5, UR8, RZ ;  /* 0x00000008050f7c24 */ /* 0x002fe2000f8e02ff */
[----:B------:R-:W-:Y:S01]  /*19640*/  LEA R10, P1, R20, R33, 0x1 ;  /* 0x00000021140a7211 */ /* 0x000fe200078208ff */
[----:B------:R-:W-:Y:S01]  /*19650*/  IMAD.IADD R5, R21, 0x1, R25 ;  /* 0x0000000115057824 */ /* 0x000fe200078e0219 */
[----:B------:R-:W-:Y:S01]  /*19660*/  LEA.HI.X R13, R22, R35, R11, 0x1, P0 ;  /* 0x00000023160d7211 */ /* 0x000fe200000f0c0b */
[----:B------:R-:W5:Y:S01]  /*19670*/  LDG.E.U16.CONSTANT R16, desc[UR4][R16.64] ;  /* 0x0000000410107981 */ /* 0x000f62000c1e9500 */
[----:B------:R-:W-:-:S04]  /*19680*/  IMAD.WIDE.U32 R22, R4, UR8, RZ ;  /* 0x0000000804167c25 */ /* 0x000fc8000f8e00ff */
[----:B------:R-:W-:Y:S02]  /*19690*/  IMAD R15, R4, UR9, R15 ;  /* 0x00000009040f7c24 */ /* 0x000fe4000f8e020f */
[----:B------:R-:W-:Y:S01]  /*196a0*/  IMAD R7, R7, UR8, RZ ;  /* 0x0000000807077c24 */ /* 0x000fe2000f8e02ff */
[----:B------:R-:W-:Y:S01]  /*196b0*/  LEA.HI.X R11, R20, R35, R5, 0x1, P1 ;  /* 0x00000023140b7211 */ /* 0x000fe200008f0c05 */
[----:B------:R4:W5:Y:S01]  /*196c0*/  LDG.E.U16.CONSTANT R12, desc[UR4][R12.64] ;  /* 0x000000040c0c7981 */ /* 0x000962000c1e9500 */
[----:B------:R-:W-:Y:S01]  /*196d0*/  IMAD.WIDE.U32 R20, R6, UR8, RZ ;  /* 0x0000000806147c25 */ /* 0x000fe2000f8e00ff */
[----:B------:R-:W-:Y:S02]  /*196e0*/  LEA R4, P0, R22, R33, 0x1 ;  /* 0x0000002116047211 */ /* 0x000fe400078008ff */
[----:B------:R-:W-:Y:S01]  /*196f0*/  IADD3 R5, R23, R15, RZ ;  /* 0x0000000f17057210 */ /* 0x000fe20007ffe0ff */
[----:B------:R-:W-:Y:S01]  /*19700*/  IMAD R7, R6, UR9, R7 ;  /* 0x0000000906077c24 */ /* 0x000fe2000f8e0207 */
[----:B------:R-:W5:Y:S02]  /*19710*/  LDG.E.U16.CONSTANT R10, desc[UR4][R10.64] ;  /* 0x000000040a0a7981 */ /* 0x000f64000c1e9500 */
[----:B------:R-:W-:-:S02]  /*19720*/  LEA.HI.X R5, R22, R35, R5, 0x1, P0 ;  /* 0x0000002316057211 */ /* 0x000fc400000f0c05 */
        /* <DEDUP_REMOVED lines=16> */
[----:B------:R-:W-:-:S05]  /*19830*/  SHF.L.U32 R12, R12, 0x10, RZ ;  /* 0x000000100c0c7819 */ /* 0x000fca00000006ff */
[----:B------:R-:W-:Y:S01]  /*19840*/  FADD.FTZ R12, R13, R12 ;  /* 0x0000000c0d0c7221 */ /* 0x000fe20000010000 */
[----:B0-----:R-:W-:-:S05]  /*19850*/  SHF.L.U32 R5, R10, 0x10, RZ ;  /* 0x000000100a057819 */ /* 0x001fca00000006ff */
        /* <DEDUP_REMOVED lines=9> */
.L_x_1448:
[----:B------:R-:W-:Y:S05]  /*198f0*/  BSYNC B4 ;  /* 0x0000000000047941 */ /* 0x000fea0003800000 */
.L_x_1447:
[----:B------:R-:W-:-:S04]  /*19900*/  ISETP.NE.U32.AND P1, PT, R37, RZ, PT ;  /* 0x000000ff2500720c */ /* 0x000fc80003f25070 */
[----:B------:R-:W-:-:S13]  /*19910*/  ISETP.NE.OR.EX P0, PT, R36, RZ, P0, P1 ;  /* 0x000000ff2400720c */ /* 0x000fda0000705710 */
[----:B------:R-:W-:Y:S05]  /*19920*/  @!P0 BREAK B3 ;  /* 0x0000000000038942 */ /* 0x000fea0003800000 */
[----:B------:R-:W-:Y:S05]  /*19930*/  @!P0 BRA `(.L_x_1440) ;  /* 0x0000000000d08947 */ /* 0x000fea0003800000 */
.L_x_1442:
[----:B------:R-:W-:Y:S05]  /*19940*/  BSYNC B3 ;  /* 0x0000000000037941 */ /* 0x000fea0003800000 */
.L_x_1441:
[----:B------:R-:W-:Y:S01]  /*19950*/  BSSY B3, `(.L_x_1449) ;  /* 0x0000030000037945 */ /* 0x000fe20003800000 */
.L_x_1450:
        /* <DEDUP_REMOVED lines=48> */
.L_x_1449:
[----:B------:R-:W-:Y:S02]  /*19c60*/  MOV R12, R8 ;  /* 0x00000008000c7202 */ /* 0x000fe40000000f00 */
[----:B------:R-:W-:-:S07]  /*19c70*/  MOV R13, R9 ;  /* 0x00000009000d7202 */ /* 0x000fce0000000f00 */
.L_x_1440:
[----:B------:R-:W-:Y:S05]  /*19c80*/  BSYNC B1 ;  /* 0x0000000000017941 */ /* 0x000fea0003800000 */
.L_x_1439:
        /* <DEDUP_REMOVED lines=39> */
.L_x_1438:
[----:B------:R-:W-:Y:S05]  /*19f00*/  BSYNC B2 ;  /* 0x0000000000027941 */ /* 0x000fea0003800000 */
.L_x_1437:
[----:B------:R-:W-:Y:S05]  /*19f10*/  WARPSYNC.ALL ;  /* 0x0000000000007948 */ /* 0x000fea0003800000 */
[----:B------:R-:W-:-:S05]  /*19f20*/  F2FP.BF16.F32.PACK_AB R34, RZ, R34 ;  /* 0x00000022ff22723e */ /* 0x000fca00000010ff */
[----:B------:R-:W-:Y:S01]  /*19f30*/  STG.E.U16 desc[UR4][R2.64], R34 ;  /* 0x0000002202007986 */ /* 0x000fe2000c101504 */
[----:B------:R-:W-:Y:S05]  /*19f40*/  EXIT ;  /* 0x000000000000794d */ /* 0x000fea0003800000 */
.L_x_1451:
        /* <DEDUP_REMOVED lines=11> */
.L_x_18539:


//--------------------- .text._ZN2at6native73_GLOBAL__N__c8866d80_35_SparseBinaryOpIntersectionKernel_cu_9e10b42f_311112apply_kernelILi128ELi8EZNS1_29binary_op_intersection_kernelINS1_9RhsProjOpEN3c104HalfElEEvRNS_14TensorIteratorEllRKNS_6TensorEbEUliE_EEviT1_ --------------------------
	.section	.text._ZN2at6native73_GLOBAL__N__c8866d80_35_SparseBinaryOpIntersectionKernel_cu_9e10b42f_311112apply_kernelILi128ELi8EZNS1_29binary_op_intersection_kernelINS1_9RhsProjOpEN3c104HalfElEEvRNS_14TensorIteratorEllRKNS_6TensorEbEUliE_EEviT1_,"ax",@progbits
	.align	128
.text._ZN2at6native73_GLOBAL__N__c8866d80_35_SparseBinaryOpIntersectionKernel_cu_9e10b42f_311112apply_kernelILi128ELi8EZNS1_29binary_op_intersection_kernelINS1_9RhsProjOpEN3c104HalfElEEvRNS_14TensorIteratorEllRKNS_6TensorEbEUliE_EEviT1_:
        .type           _ZN2at6native73_GLOBAL__N__c8866d80_35_SparseBinaryOpIntersectionKernel_cu_9e10b42f_311112apply_kernelILi128ELi8EZNS1_29binary_op_intersection_kernelINS1_9RhsProjOpEN3c104HalfElEEvRNS_14TensorIteratorEllRKNS_6TensorEbEUliE_EEviT1_,@function
        .size           _ZN2at6native73_GLOBAL__N__c8866d80_35_SparseBinaryOpIntersectionKernel_cu_9e10b42f_311112apply_kernelILi128ELi8EZNS1_29binary_op_intersection_kernelINS1_9RhsProjOpEN3c104HalfElEEvRNS_14TensorIteratorEllRKNS_6TensorEbEUliE_EEviT1_,(.L_x_18540 - _ZN2at6native73_GLOBAL__N__c8866d80_35_SparseBinaryOpIntersectionKernel_cu_9e10b42f_311112apply_kernelILi128ELi8EZNS1_29binary_op_intersection_kernelINS1_9RhsProjOpEN3c104HalfElEEvRNS_14TensorIteratorEllRKNS_6TensorEbEUliE_EEviT1_)
        .other          _ZN2at6native73_GLOBAL__N__c8866d80_35_SparseBinaryOpIntersectionKernel_cu_9e10b42f_311112apply_kernelILi128ELi8EZNS1_29binary_op_intersection_kernelINS1_9RhsProjOpEN3c104HalfElEEvRNS_14TensorIteratorEllRKNS_6TensorEbEUliE_EEviT1_,@"STO_CUDA_ENTRY STV_DEFAULT"
_ZN2at6native73_GLOBAL__N__c8866d80_35_SparseBinaryOpIntersectionKernel_cu_9e10b42f_311112apply_kernelILi128ELi8EZNS1_29binary_op_intersection_kernelINS1_9RhsProjOpEN3c104HalfElEEvRNS_14TensorIteratorEllRKNS_6TensorEbEUliE_EEviT1_:
        /* <DEDUP_REMOVED lines=419> */
.L_x_1454:
        /* <DEDUP_REMOVED lines=30> */
[----:B------:R-:W-:Y:S01]  /*1c10*/  HFMA2.MMA R44, -RZ, RZ, 0, 0 ;  /* 0x00000000ff2c7435 */ /* 0x000fe200000001ff */
[----:B------:R-:W-:Y:S02]  /*1c20*/  LOP3.LUT R42, R47, 0x3, RZ, 0xc0, !PT ;  /* 0x000000032f2a7812 */ /* 0x000fe400078ec0ff */
[----:B------:R-:W-:Y:S02]  /*1c30*/  ISETP.GE.U32.AND P0, PT, R2, 0x3, PT ;  /* 0x000000030200780c */ /* 0x000fe40003f06070 */
[----:B------:R-:W-:-:S04]  /*1c40*/  IADD3.X R2, R46, -0x1, RZ, P1, !PT ;  /* 0xffffffff2e027810 */ /* 0x000fc80000ffe4ff */
[----:B------:R-:W-:-:S13]  /*1c50*/  ISETP.GE.U32.AND.EX P0, PT, R2, RZ, PT, P0 ;  /* 0x000000ff0200720c */ /* 0x000fda0003f06100 */
        /* <DEDUP_REMOVED lines=18> */
.L_x_1464:
        /* <DEDUP_REMOVED lines=134> */
[----:B------:R-:W-:Y:S01]  /*25e0*/  IADD3.X R3, RZ, R3, RZ, P2, !PT ;  /* 0x00000003ff037210 */ /* 0x000fe200017fe4ff */
[----:B--2---:R-:W-:-:S05]  /*25f0*/  HADD2.F32 R13, -RZ, R32.H0_H0 ;  /* 0x20000020ff0d7230 */ /* 0x004fca0000004100 */
[----:B------:R-:W-:Y:S01]  /*2600*/  FADD.FTZ R13, R13, R44 ;  /* 0x0000002c0d0d7221 */ /* 0x000fe20000010000 */
[----:B---3--:R-:W-:-:S05]  /*2610*/  HADD2.F32 R34, -RZ, R34.H0_H0 ;  /* 0x20000022ff227230 */ /* 0x008fca0000004100 */
[----:B------:R-:W-:Y:S01]  /*2620*/  FADD.FTZ R13, R13, R34 ;  /* 0x000000220d0d7221 */ /* 0x000fe20000010000 */
[----:B----4-:R-:W-:Y:S02]  /*2630*/  HADD2.F32 R40, -RZ, R40.H0_H0 ;  /* 0x20000028ff287230 */ /* 0x010fe40000004100 */
[----:B-----5:R-:W-:-:S03]  /*2640*/  HADD2.F32 R12, -RZ, R33.H0_H0 ;  /* 0x20000021ff0c7230 */ /* 0x020fc60000004100 */
[----:B------:R-:W-:-:S04]  /*2650*/  FADD.FTZ R13, R13, R40 ;  /* 0x000000280d0d7221 */ /* 0x000fc80000010000 */
[----:B------:R-:W-:Y:S01]  /*2660*/  FADD.FTZ R12, R13, R12 ;  /* 0x0000000c0d0c7221 */ /* 0x000fe20000010000 */
[----:B0-----:R-:W-:Y:S02]  /*2670*/  HADD2.F32 R7, -RZ, R38.H0_H0 ;  /* 0x20000026ff077230 */ /* 0x001fe40000004100 */
[----:B------:R-:W-:-:S05]  /*2680*/  HADD2.F32 R35, -RZ, R35.H0_H0 ;  /* 0x20000023ff237230 */ /* 0x000fca0000004100 */
[----:B------:R-:W-:Y:S01]  /*2690*/  FADD.FTZ R12, R12, R35 ;  /* 0x000000230c0c7221 */ /* 0x000fe20000010000 */
[----:B------:R-:W-:-:S03]  /*26a0*/  HADD2.F32 R36, -RZ, R36.H0_H0 ;  /* 0x20000024ff247230 */ /* 0x000fc60000004100 */
[----:B------:R-:W-:-:S04]  /*26b0*/  FADD.FTZ R7, R12, R7 ;  /* 0x000000070c077221 */ /* 0x000fc80000010000 */
[----:B------:R-:W-:Y:S01]  /*26c0*/  FADD.FTZ R7, R7, R36 ;  /* 0x0000002407077221 */ /* 0x000fe20000010000 */
[----:B------:R-:W-:-:S05]  /*26d0*/  HADD2.F32 R12, -RZ, R19.H0_H0 ;  /* 0x20000013ff0c7230 */ /* 0x000fca0000004100 */
[----:B------:R-:W-:Y:S01]  /*26e0*/  FADD.FTZ R7, R7, R12 ;  /* 0x0000000c07077221 */ /* 0x000fe20000010000 */
[----:B------:R-:W-:-:S05]  /*26f0*/  HADD2.F32 R18, -RZ, R18.H0_H0 ;  /* 0x20000012ff127230 */ /* 0x000fca0000004100 */
[----:B------:R-:W-:Y:S01]  /*2700*/  FADD.FTZ R7, R7, R18 ;  /* 0x0000001207077221 */ /* 0x000fe20000010000 */
[----:B------:R-:W-:Y:S02]  /*2710*/  HADD2.F32 R20, -RZ, R20.H0_H0 ;  /* 0x20000014ff147230 */ /* 0x000fe40000004100 */
[----:B------:R-:W-:-:S03]  /*2720*/  HADD2.F32 R12, -RZ, R21.H0_H0 ;  /* 0x20000015ff0c7230 */ /* 0x000fc60000004100 */
[----:B------:R-:W-:-:S04]  /*2730*/  FADD.FTZ R7, R7, R20 ;  /* 0x0000001407077221 */ /* 0x000fc80000010000 */
[----:B------:R-:W-:Y:S01]  /*2740*/  FADD.FTZ R7, R7, R12 ;  /* 0x0000000c07077221 */ /* 0x000fe20000010000 */
[----:B------:R-:W-:-:S05]  /*2750*/  HADD2.F32 R22, -RZ, R22.H0_H0 ;  /* 0x20000016ff167230 */ /* 0x000fca0000004100 */
[----:B------:R-:W-:Y:S01]  /*2760*/  FADD.FTZ R7, R7, R22 ;  /* 0x0000001607077221 */ /* 0x000fe20000010000 */
[----:B------:R-:W-:Y:S02]  /*2770*/  HADD2.F32 R10, -RZ, R10.H0_H0 ;  /* 0x2000000aff0a7230 */ /* 0x000fe40000004100 */
[----:B------:R-:W-:-:S03]  /*2780*/  HADD2.F32 R6, -RZ, R6.H0_H0 ;  /* 0x20000006ff067230 */ /* 0x000fc60000004100 */
[----:B------:R-:W-:Y:S01]  /*2790*/  FADD.FTZ R7, R7, R10 ;  /* 0x0000000a07077221 */ /* 0x000fe20000010000 */
[----:B-1----:R-:W-:-:S03]  /*27a0*/  HADD2.F32 R9, -RZ, R14.H0_H0 ;  /* 0x2000000eff097230 */ /* 0x002fc60000004100 */
[----:B------:R-:W-:-:S04]  /*27b0*/  FADD.FTZ R6, R7, R6 ;  /* 0x0000000607067221 */ /* 0x000fc80000010000 */
[----:B------:R-:W-:Y:S01]  /*27c0*/  FADD.FTZ R6, R6, R9 ;  /* 0x0000000906067221 */ /* 0x000fe20000010000 */
[----:B------:R-:W-:-:S05]  /*27d0*/  HADD2.F32 R7, -RZ, R8.H0_H0 ;  /* 0x20000008ff077230 */ /* 0x000fca0000004100 */
[----:B------:R-:W-:Y:S01]  /*27e0*/  FADD.FTZ R44, R6, R7 ;  /* 0x00000007062c7221 */ /* 0x000fe20000010000 */
[----:B------:R-:W-:Y:S06]  /*27f0*/  @!P1 BRA `(.L_x_1464) ;  /* 0xfffffff400609947 */ /* 0x000fec000383ffff */
[----:B------:R-:W-:Y:S05]  /*2800*/  BSYNC B5 ;  /* 0x0000000000057941 */ /* 0x000fea0003800000 */
.L_x_1463:
[----:B------:R-:W-:Y:S02]  /*2810*/  MOV R12, R2 ;  /* 0x00000002000c7202 */ /* 0x000fe40000000f00 */
[----:B------:R-:W-:-:S07]  /*2820*/  MOV R13, R3 ;  /* 0x00000003000d7202 */ /* 0x000fce0000000f00 */
.L_x_1462:
[----:B------:R-:W-:Y:S05]  /*2830*/  BSYNC B4 ;  /* 0x0000000000047941 */ /* 0x000fea0003800000 */
.L_x_1461:
        /* <DEDUP_REMOVED lines=59> */
[----:B------:R-:W-:Y:S01]  /*2bf0*/  IADD3 R7, R17, R25, RZ ;  /* 0x0000001911077210 */ /* 0x000fe20007ffe0ff */
[----:B------:R-:W-:Y:S01]  /*2c00*/  IMAD.WIDE.U32 R22, R6, UR10, RZ ;  /* 0x0000000a06167c25 */ /* 0x000fe2000f8e00ff */
[----:B------:R-:W-:Y:S01]  /*2c10*/  LEA R8, P0, R16, R43, 0x1 ;  /* 0x0000002b10087211 */ /* 0x000fe200078008ff */
        /* <DEDUP_REMOVED lines=11> */
[----:B------:R-:W-:Y:S01]  /*2cd0*/  IADD3.X R46, RZ, R46, RZ, P2, !PT ;  /* 0x0000002eff2e7210 */ /* 0x000fe200017fe4ff */
[----:B--2---:R-:W-:Y:S02]  /*2ce0*/  HADD2.F32 R17, -RZ, R14.H0_H0 ;  /* 0x2000000eff117230 */ /* 0x004fe40000004100 */
[----:B---3--:R-:W-:-:S03]  /*2cf0*/  HADD2.F32 R14, -RZ, R15.H0_H0 ;  /* 0x2000000fff0e7230 */ /* 0x008fc60000004100 */
[----:B------:R-:W-:Y:S01]  /*2d00*/  FADD.FTZ R17, R44, R17 ;  /* 0x000000112c117221 */ /* 0x000fe20000010000 */
[----:B----4-:R-:W-:-:S03]  /*2d10*/  HADD2.F32 R13, -RZ, R18.H0_H0 ;  /* 0x20000012ff0d7230 */ /* 0x010fc60000004100 */
[----:B------:R-:W-:-:S04]  /*2d20*/  FADD.FTZ R14, R17, R14 ;  /* 0x0000000e110e7221 */ /* 0x000fc80000010000 */
[----:B------:R-:W-:Y:S01]  /*2d30*/  FADD.FTZ R13, R14, R13 ;  /* 0x0000000d0e0d7221 */ /* 0x000fe20000010000 */
[----:B-----5:R-:W-:-:S05]  /*2d40*/  HADD2.F32 R20, -RZ, R20.H0_H0 ;  /* 0x20000014ff147230 */ /* 0x020fca0000004100 */
[----:B------:R-:W-:Y:S01]  /*2d50*/  FADD.FTZ R13, R13, R20 ;  /* 0x000000140d0d7221 */ /* 0x000fe20000010000 */
[----:B------:R-:W-:Y:S02]  /*2d60*/  HADD2.F32 R12, -RZ, R12.H0_H0 ;  /* 0x2000000cff0c7230 */ /* 0x000fe40000004100 */
[----:B0-----:R-:W-:-:S03]  /*2d70*/  HADD2.F32 R9, -RZ, R10.H0_H0 ;  /* 0x2000000aff097230 */ /* 0x001fc60000004100 */
[----:B------:R-:W-:Y:S01]  /*2d80*/  FADD.FTZ R12, R13, R12 ;  /* 0x0000000c0d0c7221 */ /* 0x000fe20000010000 */
[----:B------:R-:W-:-:S03]  /*2d90*/  HADD2.F32 R8, -RZ, R8.H0_H0 ;  /* 0x20000008ff087230 */ /* 0x000fc60000004100 */
[----:B------:R-:W-:Y:S01]  /*2da0*/  FADD.FTZ R9, R12, R9 ;  /* 0x000000090c097221 */ /* 0x000fe20000010000 */
[----:B------:R-:W-:-:S03]  /*2db0*/  IADD3 R12, P1, R2, 0x40, RZ ;  /* 0x00000040020c7810 */ /* 0x000fc60007f3e0ff */
[----:B------:R-:W-:Y:S01]  /*2dc0*/  FADD.FTZ R8, R9, R8 ;  /* 0x0000000809087221 */ /* 0x000fe20000010000 */
[----:B------:R-:W-:Y:S01]  /*2dd0*/  IADD3.X R13, RZ, R3, RZ, P1, !PT ;  /* 0x00000003ff0d7210 */ /* 0x000fe20000ffe4ff */
[----:B------:R-:W-:Y:S01]  /*2de0*/  HADD2.F32 R7, -RZ, R6.H0_H0 ;  /* 0x20000006ff077230 */ /* 0x000fe20000004100 */
[----:B------:R-:W-:Y:S02]  /*2df0*/  MOV R2, R12 ;  /* 0x0000000c00027202 */ /* 0x000fe40000000f00 */
[----:B------:R-:W-:Y:S02]  /*2e00*/  MOV R3, R13 ;  /* 0x0000000d00037202 */ /* 0x000fe40000000f00 */
[----:B------:R-:W-:-:S07]  /*2e10*/  FADD.FTZ R44, R8, R7 ;  /* 0x00000007082c7221 */ /* 0x000fce0000010000 */
.L_x_1466:
[----:B------:R-:W-:Y:S05]  /*2e20*/  BSYNC B4 ;  /* 0x0000000000047941 */ /* 0x000fea0003800000 */
.L_x_1465:
[----:B------:R-:W-:-:S04]  /*2e30*/  ISETP.NE.U32.AND P1, PT, R47, RZ, PT ;  /* 0x000000ff2f00720c */ /* 0x000fc80003f25070 */
[----:B------:R-:W-:-:S13]  /*2e40*/  ISETP.NE.OR.EX P0, PT, R46, RZ, P0, P1 ;  /* 0x000000ff2e00720c */ /* 0x000fda0000705710 */
[----:B------:R-:W-:Y:S05]  /*2e50*/  @!P0 BREAK B3 ;  /* 0x0000000000038942 */ /* 0x000fea0003800000 */
[----:B------:R-:W-:Y:S05]  /*2e60*/  @!P0 BRA `(.L_x_1458) ;  /* 0x0000000000d08947 */ /* 0x000fea0003800000 */
.L_x_1460:
[----:B------:R-:W-:Y:S05]  /*2e70*/  BSYNC B3 ;  /* 0x0000000000037941 */ /* 0x000fea0003800000 */
.L_x_1459:
[----:B------:R-:W-:Y:S01]  /*2e80*/  BSSY B3, `(.L_x_1467) ;  /* 0x0000030000037945 */ /* 0x000fe20003800000 */
.L_x_1468:
        /* <DEDUP_REMOVED lines=38> */
[----:B--2---:R-:W-:-:S05]  /*30f0*/  HADD2.F32 R15, -RZ, R6.H0_H0 ;  /* 0x20000006ff0f7230 */ /* 0x004fca0000004100 */
[----:B------:R-:W-:Y:S01]  /*3100*/  FADD.FTZ R15, R15, R44 ;  /* 0x0000002c0f0f7221 */ /* 0x000fe20000010000 */
[----:B---3--:R-:W-:Y:S02]  /*3110*/  HADD2.F32 R14, -RZ, R12.H0_H0 ;  /* 0x2000000cff0e7230 */ /* 0x008fe40000004100 */
[----:B----4-:R-:W-:-:S03]  /*3120*/  HADD2.F32 R7, -RZ, R8.H0_H0 ;  /* 0x20000008ff077230 */ /* 0x010fc60000004100 */
[----:B------:R-:W-:-:S04]  /*3130*/  FADD.FTZ R14, R15, R14 ;  /* 0x0000000e0f0e7221 */ /* 0x000fc80000010000 */
[----:B------:R-:W-:Y:S01]  /*3140*/  FADD.FTZ R7, R14, R7 ;  /* 0x000000070e077221 */ /* 0x000fe20000010000 */
[----:B-----5:R-:W-:-:S05]  /*3150*/  HADD2.F32 R10, -RZ, R10.H0_H0 ;  /* 0x2000000aff0a7230 */ /* 0x020fca0000004100 */
[----:B------:R-:W-:Y:S01]  /*3160*/  FADD.FTZ R44, R7, R10 ;  /* 0x0000000a072c7221 */ /* 0x000fe20000010000 */
[----:B------:R-:W-:Y:S06]  /*3170*/  @P0 BRA `(.L_x_1468) ;  /* 0xfffffffc00440947 */ /* 0x000fec000383ffff */
[----:B------:R-:W-:Y:S05]  /*3180*/  BSYNC B3 ;  /* 0x0000000000037941 */ /* 0x000fea0003800000 */
.L_x_1467:
[----:B------:R-:W-:Y:S02]  /*3190*/  MOV R12, R2 ;  /* 0x00000002000c7202 */ /* 0x000fe40000000f00 */
[----:B------:R-:W-:-:S07]  /*31a0*/  MOV R13, R3 ;  /* 0x00000003000d7202 */ /* 0x000fce0000000f00 */
.L_x_1458:
[----:B------:R-:W-:Y:S05]  /*31b0*/  BSYNC B0 ;  /* 0x0000000000007941 */ /* 0x000fea0003800000 */
.L_x_1457:
        /* <DEDUP_REMOVED lines=14> */
[----:B--2---:R-:W-:-:S05]  /*32a0*/  HADD2.F32 R7, -RZ, R2.H0_H0 ;  /* 0x20000002ff077230 */ /* 0x004fca0000004100 */
[----:B------:R-:W-:-:S07]  /*32b0*/  FADD.FTZ R44, R44, R7 ;  /* 0x000000072c2c7221 */ /* 0x000fce0000010000 */
        /* <DEDUP_REMOVED lines=19> */
[----:B--2---:R-:W-:-:S05]  /*33f0*/  HADD2.F32 R9, -RZ, R2.H0_H0 ;  /* 0x20000002ff097230 */ /* 0x004fca0000004100 */
[----:B------:R-:W-:Y:S01]  /*3400*/  FADD.FTZ R44, R44, R9 ;  /* 0x000000092c2c7221 */ /* 0x000fe20000010000 */
[----:B---3--:R-:W-:-:S05]  /*3410*/  @P0 HADD2.F32 R11, -RZ, R6.H0_H0 ;  /* 0x20000006ff0b0230 */ /* 0x008fca0000004100 */
[----:B------:R-:W-:-:S07]  /*3420*/  @P0 FADD.FTZ R44, R44, R11 ;  /* 0x0000000b2c2c0221 */ /* 0x000fce0000010000 */
.L_x_1456:
[----:B------:R-:W-:Y:S05]  /*3430*/  BSYNC B1 ;  /* 0x0000000000017941 */ /* 0x000fea0003800000 */
.L_x_1455:
[----:B------:R-:W-:Y:S02]  /*3440*/  F2FP.F16.F32.PACK_AB R44, RZ, R44 ;  /* 0x0000002cff2c723e */ /* 0x000fe400000000ff */
[----:B------:R-:W-:-:S03]  /*3450*/  IADD3 R3, R0, 0x80, RZ ;  /* 0x0000008000037810 */ /* 0x000fc60007ffe0ff */
[----:B------:R0:W-:Y:S04]  /*3460*/  STG.E.U16 desc[UR4][R4.64], R44 ;  /* 0x0000002c04007986 */ /* 0x0001e8000c101504 */
.L_x_1453:
[----:B------:R-:W-:Y:S05]  /*3470*/  BSYNC B2 ;  /* 0x0000000000027941 */ /* 0x000fea0003800000 */
.L_x_1452:
        /* <DEDUP_REMOVED lines=411> */
.L_x_1472:
        /* <DEDUP_REMOVED lines=53> */
.L_x_1482:
        /* <DEDUP_REMOVED lines=146> */
[----:B-1----:R-:W-:-:S03]  /*5aa0*/  HADD2.F32 R11, -RZ, R38.H0_H0 ;  /* 0x20000026ff0b7230 */ /* 0x002fc60000004100 */
        /* <DEDUP_REMOVED lines=15> */
[----:B------:R-:W-:-:S03]  /*5ba0*/  HADD2.F32 R11, -RZ, R16.H0_H0 ;  /* 0x20000010ff0b7230 */ /* 0x000fc60000004100 */
[----:B------:R-:W-:-:S04]  /*5bb0*/  FADD.FTZ R2, R2, R9 ;  /* 0x0000000902027221 */ /* 0x000fc80000010000 */
[----:B------:R-:W-:Y:S01]  /*5bc0*/  FADD.FTZ R2, R2, R11 ;  /* 0x0000000b02027221 */ /* 0x000fe20000010000 */
[----:B------:R-:W-:-:S05]  /*5bd0*/  HADD2.F32 R9, -RZ, R10.H0_H0 ;  /* 0x2000000aff097230 */ /* 0x000fca0000004100 */
[----:B------:R-:W-:Y:S01]  /*5be0*/  FADD.FTZ R2, R2, R9 ;  /* 0x0000000902027221 */ /* 0x000fe20000010000 */
[----:B------:R-:W-:Y:S06]  /*5bf0*/  @!P1 BRA `(.L_x_1482) ;  /* 0xfffffff400609947 */ /* 0x000fec000383ffff */
[----:B------:R-:W-:Y:S05]  /*5c00*/  BSYNC B6 ;  /* 0x0000000000067941 */ /* 0x000fea0003800000 */
.L_x_1481:
[----:B------:R-:W-:Y:S02]  /*5c10*/  MOV R14, R6 ;  /* 0x00000006000e7202 */ /* 0x000fe40000000f00 */
[----:B------:R-:W-:-:S07]  /*5c20*/  MOV R15, R7 ;  /* 0x00000007000f7202 */ /* 0x000fce0000000f00 */
.L_x_1480:
[----:B------:R-:W-:Y:S05]  /*5c30*/  BSYNC B5 ;  /* 0x0000000000057941 */ /* 0x000fea0003800000 */
.L_x_1479:
        /* <DEDUP_REMOVED lines=94> */
.L_x_1484:
[----:B------:R-:W-:Y:S05]  /*6220*/  BSYNC B5 ;  /* 0x0000000000057941 */ /* 0x000fea0003800000 */
.L_x_1483:
[----:B------:R-:W-:-:S04]  /*6230*/  ISETP.NE.U32.AND P1, PT, R46, RZ, PT ;  /* 0x000000ff2e00720c */ /* 0x000fc80003f25070 */
[----:B------:R-:W-:-:S13]  /*6240*/  ISETP.NE.OR.EX P0, PT, R44, RZ, P0, P1 ;  /* 0x000000ff2c00720c */ /* 0x000fda0000705710 */
[----:B------:R-:W-:Y:S05]  /*6250*/  @!P0 BREAK B2 ;  /* 0x0000000000028942 */ /* 0x000fea0003800000 */
[----:B------:R-:W-:Y:S05]  /*6260*/  @!P0 BRA `(.L_x_1476) ;  /* 0x0000000000d08947 */ /* 0x000fea0003800000 */
.L_x_1478:
[----:B------:R-:W-:Y:S05]  /*6270*/  BSYNC B2 ;  /* 0x0000000000027941 */ /* 0x000fea0003800000 */
.L_x_1477:
[----:B------:R-:W-:Y:S01]  /*6280*/  BSSY B2, `(.L_x_1485) ;  /* 0x0000030000027945 */ /* 0x000fe20003800000 */
.L_x_1486:
        /* <DEDUP_REMOVED lines=48> */
.L_x_1485:
[----:B------:R-:W-:Y:S02]  /*6590*/  MOV R14, R6 ;  /* 0x00000006000e7202 */ /* 0x000fe40000000f00 */
[----:B------:R-:W-:-:S07]  /*65a0*/  MOV R15, R7 ;  /* 0x00000007000f7202 */ /* 0x000fce0000000f00 */
.L_x_1476:
[----:B------:R-:W-:Y:S05]  /*65b0*/  BSYNC B3 ;  /* 0x0000000000037941 */ /* 0x000fea0003800000 */
.L_x_1475:
        /* <DEDUP_REMOVED lines=39> */
.L_x_1474:
[----:B------:R-:W-:Y:S05]  /*6830*/  BSYNC B4 ;  /* 0x0000000000047941 */ /* 0x000fea0003800000 */
.L_x_1473:
[----:B------:R-:W-:Y:S02]  /*6840*/  F2FP.F16.F32.PACK_AB R2, RZ, R2 ;  /* 0x00000002ff02723e */ /* 0x000fe400000000ff */
        /* <DEDUP_REMOVED lines=409> */
.L_x_1488:
        /* <DEDUP_REMOVED lines=53> */
.L_x_1498:
        /* <DEDUP_REMOVED lines=169> */
.L_x_1497:
[----:B------:R-:W-:Y:S02]  /*8fc0*/  MOV R14, R6 ;  /* 0x00000006000e7202 */ /* 0x000fe40000000f00 */
[----:B------:R-:W-:-:S07]  /*8fd0*/  MOV R15, R7 ;  /* 0x00000007000f7202 */ /* 0x000fce0000000f00 */
.L_x_1496:
[----:B------:R-:W-:Y:S05]  /*8fe0*/  BSYNC B5 ;  /* 0x0000000000057941 */ /* 0x000fea0003800000 */
.L_x_1495:
        /* <DEDUP_REMOVED lines=94> */
.L_x_1500:
[----:B------:R-:W-:Y:S05]  /*95d0*/  BSYNC B5 ;  /* 0x0000000000057941 */ /* 0x000fea0003800000 */
.L_x_1499:
[----:B------:R-:W-:-:S04]  /*95e0*/  ISETP.NE.U32.AND P1, PT, R46, RZ, PT ;  /* 0x000000ff2e00720c */ /* 0x000fc80003f25070 */
[----:B------:R-:W-:-:S13]  /*95f0*/  ISETP.NE.OR.EX P0, PT, R44, RZ, P0, P1 ;  /* 0x000000ff2c00720c */ /* 0x000fda0000705710 */
[----:B------:R-:W-:Y:S05]  /*9600*/  @!P0 BREAK B2 ;  /* 0x0000000000028942 */ /* 0x000fea0003800000 */
[----:B------:R-:W-:Y:S05]  /*9610*/  @!P0 BRA `(.L_x_1492) ;  /* 0x0000000000d48947 */ /* 0x000fea0003800000 */
.L_x_1494:
[----:B------:R-:W-:Y:S05]  /*9620*/  BSYNC B2 ;  /* 0x0000000000027941 */ /* 0x000fea0003800000 */
.L_x_1493:
[----:B------:R-:W-:Y:S01]  /*9630*/  BSSY B2, `(.L_x_1501) ;  /* 0x0000031000027945 */ /* 0x000fe20003800000 */
.L_x_1502:
        /* <DEDUP_REMOVED lines=39> */
[----:B--2---:R-:W-:Y:S02]  /*98b0*/  HADD2.F32 R15, -RZ, R12.H0_H0 ;  /* 0x2000000cff0f7230 */ /* 0x004fe40000004100 */
[----:B---3--:R-:W-:-:S03]  /*98c0*/  HADD2.F32 R14, -RZ, R10.H0_H0 ;  /* 0x2000000aff0e7230 */ /* 0x008fc60000004100 */
[----:B------:R-:W-:-:S04]  /*98d0*/  FADD.FTZ R15, R15, R2 ;  /* 0x000000020f0f7221 */ /* 0x000fc80000010000 */
[----:B------:R-:W-:Y:S01]  /*98e0*/  FADD.FTZ R14, R15, R14 ;  /* 0x0000000e0f0e7221 */ /* 0x000fe20000010000 */
[----:B----4-:R-:W-:-:S05]  /*98f0*/  HADD2.F32 R13, -RZ, R16.H0_H0 ;  /* 0x20000010ff0d7230 */ /* 0x010fca0000004100 */
[----:B------:R-:W-:Y:S01]  /*9900*/  FADD.FTZ R13, R14, R13 ;  /* 0x0000000d0e0d7221 */ /* 0x000fe20000010000 */
[----:B-----5:R-:W-:-:S05]  /*9910*/  HADD2.F32 R8, -RZ, R8.H0_H0 ;  /* 0x20000008ff087230 */ /* 0x020fca0000004100 */
[----:B------:R-:W-:Y:S01]  /*9920*/  FADD.FTZ R2, R13, R8 ;  /* 0x000000080d027221 */ /* 0x000fe20000010000 */
[----:B------:R-:W-:Y:S06]  /*9930*/  @P0 BRA `(.L_x_1502) ;  /* 0xfffffffc00400947 */ /* 0x000fec000383ffff */
[----:B------:R-:W-:Y:S05]  /*9940*/  BSYNC B2 ;  /* 0x0000000000027941 */ /* 0x000fea0003800000 */
.L_x_1501:
[----:B------:R-:W-:Y:S02]  /*9950*/  MOV R14, R6 ;  /* 0x00000006000e7202 */ /* 0x000fe40000000f00 */
[----:B------:R-:W-:-:S07]  /*9960*/  MOV R15, R7 ;  /* 0x00000007000f7202 */ /* 0x000fce0000000f00 */
.L_x_1492:
[----:B------:R-:W-:Y:S05]  /*9970*/  BSYNC B3 ;  /* 0x0000000000037941 */ /* 0x000fea0003800000 */
.L_x_1491:
        /* <DEDUP_REMOVED lines=39> */
.L_x_1490:
[----:B------:R-:W-:Y:S05]  /*9bf0*/  BSYNC B4 ;  /* 0x0000000000047941 */ /* 0x000fea0003800000 */
.L_x_1489:
[----:B------:R-:W-:Y:S02]  /*9c00*/  F2FP.F16.F32.PACK_AB R2, RZ, R2 ;  /* 0x00000002ff02723e */ /* 0x000fe400000000ff */
[----:B------:R-:W-:-:S03]  /*9c10*/  IADD3 R3, R3, 0x80, RZ ;  /* 0x0000008003037810 */ /* 0x000fc60007ffe0ff */
[----:B------:R1:W-:Y:S04]  /*9c20*/  STG.E.U16 desc[UR4][R4.64], R2 ;  /* 0x0000000204007986 */ /* 0x0003e8000c101504 */
.L_x_1471:
        /* <DEDUP_REMOVED lines=407> */
.L_x_1504:
        /* <DEDUP_REMOVED lines=53> */
.L_x_1514:
        /* <DEDUP_REMOVED lines=169> */
.L_x_1513:
[----:B------:R-:W-:Y:S02]  /*c380*/  MOV R14, R6 ;  /* 0x00000006000e7202 */ /* 0x000fe40000000f00 */
[----:B------:R-:W-:-:S07]  /*c390*/  MOV R15, R7 ;  /* 0x00000007000f7202 */ /* 0x000fce0000000f00 */
.L_x_1512:
[----:B------:R-:W-:Y:S05]  /*c3a0*/  BSYNC B5 ;  /* 0x0000000000057941 */ /* 0x000fea0003800000 */
.L_x_1511:
        /* <DEDUP_REMOVED lines=94> */
.L_x_1516:
[----:B------:R-:W-:Y:S05]  /*c990*/  BSYNC B5 ;  /* 0x0000000000057941 */ /* 0x000fea0003800000 */
.L_x_1515:
[----:B------:R-:W-:-:S04]  /*c9a0*/  ISETP.NE.U32.AND P1, PT, R46, RZ, PT ;  /* 0x000000ff2e00720c */ /* 0x000fc80003f25070 */
[----:B------:R-:W-:-:S13]  /*c9b0*/  ISETP.NE.OR.EX P0, PT, R44, RZ, P0, P1 ;  /* 0x000000ff2c00720c */ /* 0x000fda0000705710 */
[----:B------:R-:W-:Y:S05]  /*c9c0*/  @!P0 BREAK B2 ;  /* 0x0000000000028942 */ /* 0x000fea0003800000 */
[----:B------:R-:W-:Y:S05]  /*c9d0*/  @!P0 BRA `(.L_x_1508) ;  /* 0x0000000000d48947 */ /* 0x000fea0003800000 */
.L_x_1510:
[----:B------:R-:W-:Y:S05]  /*c9e0*/  BSYNC B2 ;  /* 0x0000000000027941 */ /* 0x000fea0003800000 */
.L_x_1509:
[----:B------:R-:W-:Y:S01]  /*c9f0*/  BSSY B2, `(.L_x_1517) ;  /* 0x0000031000027945 */ /* 0x000fe20003800000 */
.L_x_1518:
        /* <DEDUP_REMOVED lines=49> */
.L_x_1517:
[----:B------:R-:W-:Y:S02]  /*cd10*/  MOV R14, R6 ;  /* 0x00000006000e7202 */ /* 0x000fe40000000f00 */
[----:B------:R-:W-:-:S07]  /*cd20*/  MOV R15, R7 ;  /* 0x00000007000f7202 */ /* 0x000fce0000000f00 */
.L_x_1508:
[----:B------:R-:W-:Y:S05]  /*cd30*/  BSYNC B3 ;  /* 0x0000000000037941 */ /* 0x000fea0003800000 */
.L_x_1507:
        /* <DEDUP_REMOVED lines=39> */
.L_x_1506:
[----:B------:R-:W-:Y:S05]  /*cfb0*/  BSYNC B4 ;  /* 0x0000000000047941 */ /* 0x000fea0003800000 */
.L_x_1505:
[----:B------:R-:W-:Y:S02]  /*cfc0*/  F2FP.F16.F32.PACK_AB R2, RZ, R2 ;  /* 0x00000002ff02723e */ /* 0x000fe400000000ff */
[----:B------:R-:W-:-:S03]  /*cfd0*/  IADD3 R3, R3, 0x80, RZ ;  /* 0x0000008003037810 */ /* 0x000fc60007ffe0ff */
[----:B------:R0:W-:Y:S04]  /*cfe0*/  STG.E.U16 desc[UR4][R4.64], R2 ;  /* 0x0000000204007986 */ /* 0x0001e8000c101504 */
.L_x_1487:
        /* <DEDUP_REMOVED lines=407> */
.L_x_1520:
        /* <DEDUP_REMOVED lines=53> */
.L_x_1530:
        /* <DEDUP_REMOVED lines=169> */
.L_x_1529:
[----:B------:R-:W-:Y:S02]  /*f740*/  MOV R14, R6 ;  /* 0x00000006000e7202 */ /* 0x000fe40000000f00 */
[----:B------:R-:W-:-:S07]  /*f750*/  MOV R15, R7 ;  /* 0x00000007000f7202 */ /* 0x000fce0000000f00 */
.L_x_1528:
[----:B------:R-:W-:Y:S05]  /*f760*/  BSYNC B5 ;  /* 0x0000000000057941 */ /* 0x000fea0003800000 */
.L_x_1527:
        /* <DEDUP_REMOVED lines=94> */
.L_x_1532:
[----:B------:R-:W-:Y:S05]  /*fd50*/  BSYNC B5 ;  /* 0x0000000000057941 */ /* 0x000fea0003800000 */
.L_x_1531:
[----:B------:R-:W-:-:S04]  /*fd60*/  ISETP.NE.U32.AND P1, PT, R46, RZ, PT ;  /* 0x000000ff2e00720c */ /* 0x000fc80003f25070 */
[----:B------:R-:W-:-:S13]  /*fd70*/  ISETP.NE.OR.EX P0, PT, R44, RZ, P0, P1 ;  /* 0x000000ff2c00720c */ /* 0x000fda0000705710 */
[----:B------:R-:W-:Y:S05]  /*fd80*/  @!P0 BREAK B2 ;  /* 0x0000000000028942 */ /* 0x000fea0003800000 */
[----:B------:R-:W-:Y:S05]  /*fd90*/  @!P0 BRA `(.L_x_1524) ;  /* 0x0000000000d48947 */ /* 0x000fea0003800000 */
.L_x_1526:
[----:B------:R-:W-:Y:S05]  /*fda0*/  BSYNC B2 ;  /* 0x0000000000027941 */ /* 0x000fea0003800000 */
.L_x_1525:
[----:B------:R-:W-:Y:S01]  /*fdb0*/  BSSY B2, `(.L_x_1533) ;  /* 0x0000031000027945 */ /* 0x000fe20003800000 */
.L_x_1534:
        /* <DEDUP_REMOVED lines=49> */
.L_x_1533:
[----:B------:R-:W-:Y:S02]  /*100d0*/  MOV R14, R6 ;  /* 0x00000006000e7202 */ /* 0x000fe40000000f00 */
[----:B------:R-:W-:-:S07]  /*100e0*/  MOV R15, R7 ;  /* 0x00000007000f7202 */ /* 0x000fce0000000f00 */
.L_x_1524:
[----:B------:R-:W-:Y:S05]  /*100f0*/  BSYNC B3 ;  /* 0x0000000000037941 */ /* 0x000fea0003800000 */
.L_x_1523:
        /* <DEDUP_REMOVED lines=39> */
.L_x_1522:
[----:B------:R-:W-:Y:S05]  /*10370*/  BSYNC B4 ;  /* 0x0000000000047941 */ /* 0x000fea0003800000 */
.L_x_1521:
[----:B------:R-:W-:Y:S02]  /*10380*/  F2FP.F16.F32.PACK_AB R2, RZ, R2 ;  /* 0x00000002ff02723e */ /* 0x000fe400000000ff */
[----:B------:R-:W-:-:S03]  /*10390*/  IADD3 R3, R3, 0x80, RZ ;  /* 0x0000008003037810 */ /* 0x000fc60007ffe0ff */
[----:B------:R2:W-:Y:S04]  /*103a0*/  STG.E.U16 desc[UR4][R4.64], R2 ;  /* 0x0000000204007986 */ /* 0x0005e8000c101504 */
.L_x_1503:
        /* <DEDUP_REMOVED lines=408> */
.L_x_1536:
        /* <DEDUP_REMOVED lines=53> */
.L_x_1546:
        /* <DEDUP_REMOVED lines=169> */
.L_x_1545:
[----:B------:R-:W-:Y:S02]  /*12b10*/  MOV R14, R6 ;  /* 0x00000006000e7202 */ /* 0x000fe40000000f00 */
[----:B------:R-:W-:-:S07]  /*12b20*/  MOV R15, R7 ;  /* 0x00000007000f7202 */ /* 0x000fce0000000f00 */
.L_x_1544:
[----:B------:R-:W-:Y:S05]  /*12b30*/  BSYNC B5 ;  /* 0x0000000000057941 */ /* 0x000fea0003800000 */
.L_x_1543:
        /* <DEDUP_REMOVED lines=94> */
.L_x_1548:
[----:B------:R-:W-:Y:S05]  /*13120*/  BSYNC B5 ;  /* 0x0000000000057941 */ /* 0x000fea0003800000 */
.L_x_1547:
[----:B------:R-:W-:-:S04]  /*13130*/  ISETP.NE.U32.AND P1, PT, R46, RZ, PT ;  /* 0x000000ff2e00720c */ /* 0x000fc80003f25070 */
[----:B------:R-:W-:-:S13]  /*13140*/  ISETP.NE.OR.EX P0, PT, R44, RZ, P0, P1 ;  /* 0x000000ff2c00720c */ /* 0x000fda0000705710 */
[----:B------:R-:W-:Y:S05]  /*13150*/  @!P0 BREAK B2 ;  /* 0x0000000000028942 */ /* 0x000fea0003800000 */
[----:B------:R-:W-:Y:S05]  /*13160*/  @!P0 BRA `(.L_x_1540) ;  /* 0x0000000000d48947 */ /* 0x000fea0003800000 */
.L_x_1542:
[----:B------:R-:W-:Y:S05]  /*13170*/  BSYNC B2 ;  /* 0x0000000000027941 */ /* 0x000fea0003800000 */
.L_x_1541:
[----:B------:R-:W-:Y:S01]  /*13180*/  BSSY B2, `(.L_x_1549) ;  /* 0x0000031000027945 */ /* 0x000fe20003800000 */
.L_x_1550:
        /* <DEDUP_REMOVED lines=49> */
.L_x_1549:
[----:B------:R-:W-:Y:S02]  /*134a0*/  MOV R14, R6 ;  /* 0x00000006000e7202 */ /* 0x000fe40000000f00 */
[----:B------:R-:W-:-:S07]  /*134b0*/  MOV R15, R7 ;  /* 0x00000007000f7202 */ /* 0x000fce0000000f00 */
.L_x_1540:
[----:B------:R-:W-:Y:S05]  /*134c0*/  BSYNC B3 ;  /* 0x0000000000037941 */ /* 0x000fea0003800000 */
.L_x_1539:
        /* <DEDUP_REMOVED lines=39> */
.L_x_1538:
[----:B------:R-:W-:Y:S05]  /*13740*/  BSYNC B4 ;  /* 0x0000000000047941 */ /* 0x000fea0003800000 */
.L_x_1537:
[----:B------:R-:W-:Y:S02]  /*13750*/  F2FP.F16.F32.PACK_AB R2, RZ, R2 ;  /* 0x00000002ff02723e */ /* 0x000fe400000000ff */
[----:B------:R-:W-:-:S03]  /*13760*/  IADD3 R3, R3, 0x80, RZ ;  /* 0x0000008003037810 */ /* 0x000fc60007ffe0ff */
[----:B------:R1:W-:Y:S04]  /*13770*/  STG.E.U16 desc[UR4][R4.64], R2 ;  /* 0x0000000204007986 */ /* 0x0003e8000c101504 */
.L_x_1519:
[----:B------:R-:W-:-:S13]  /*13780*/  ISETP.GE.AND P0, PT, R3, UR8, PT ;  /* 0x0000000803007c0c */ /* 0x000fda000bf06270 */
[----:B------:R-:W-:Y:S05]  /*13790*/  @P0 BREAK B0 ;  /* 0x0000000000000942 */ /* 0x000fea0003800000 */
[----:B------:R-:W-:Y:S05]  /*137a0*/  @P0 BRA `(.L_x_1535) ;  /* 0x0000003000ec0947 */ /* 0x000fea0003800000 */
[----:B------:R-:W-:Y:S05]  /*137b0*/  BSYNC B0 ;  /* 0x0000000000007941 */ /* 0x000fea0003800000 */
.L_x_1470:
        /* <DEDUP_REMOVED lines=405> */
.L_x_1551:
        /* <DEDUP_REMOVED lines=53> */
.L_x_1561:
        /* <DEDUP_REMOVED lines=169> */
.L_x_1560:
[----:B------:R-:W-:Y:S02]  /*15ef0*/  MOV R14, R6 ;  /* 0x00000006000e7202 */ /* 0x000fe40000000f00 */
[----:B------:R-:W-:-:S07]  /*15f00*/  MOV R15, R7 ;  /* 0x00000007000f7202 */ /* 0x000fce0000000f00 */
.L_x_1559:
[----:B------:R-:W-:Y:S05]  /*15f10*/  BSYNC B5 ;  /* 0x0000000000057941 */ /* 0x000fea0003800000 */
.L_x_1558:
        /* <DEDUP_REMOVED lines=94> */
.L_x_1563:
[----:B------:R-:W-:Y:S05]  /*16500*/  BSYNC B5 ;  /* 0x0000000000057941 */ /* 0x000fea0003800000 */
.L_x_1562:
[----:B------:R-:W-:-:S04]  /*16510*/  ISETP.NE.U32.AND P1, PT, R46, RZ, PT ;  /* 0x000000ff2e00720c */ /* 0x000fc80003f25070 */
[----:B------:R-:W-:-:S13]  /*16520*/  ISETP.NE.OR.EX P0, PT, R44, RZ, P0, P1 ;  /* 0x000000ff2c00720c */ /* 0x000fda0000705710 */
[----:B------:R-:W-:Y:S05]  /*16530*/  @!P0 BREAK B2 ;  /* 0x0000000000028942 */ /* 0x000fea0003800000 */
[----:B------:R-:W-:Y:S05]  /*16540*/  @!P0 BRA `(.L_x_1555) ;  /* 0x0000000000d48947 */ /* 0x000fea0003800000 */
.L_x_1557:
[----:B------:R-:W-:Y:S05]  /*16550*/  BSYNC B2 ;  /* 0x0000000000027941 */ /* 0x000fea0003800000 */
.L_x_1556:
[----:B------:R-:W-:Y:S01]  /*16560*/  BSSY B2, `(.L_x_1564) ;  /* 0x0000031000027945 */ /* 0x000fe20003800000 */
.L_x_1565:
        /* <DEDUP_REMOVED lines=49> */
.L_x_1564:
[----:B------:R-:W-:Y:S02]  /*16880*/  MOV R14, R6 ;  /* 0x00000006000e7202 */ /* 0x000fe40000000f00 */
[----:B------:R-:W-:-:S07]  /*16890*/  MOV R15, R7 ;  /* 0x00000007000f7202 */ /* 0x000fce0000000f00 */
.L_x_1555:
[----:B------:R-:W-:Y:S05]  /*168a0*/  BSYNC B3 ;  /* 0x0000000000037941 */ /* 0x000fea0003800000 */
.L_x_1554:
        /* <DEDUP_REMOVED lines=39> */
.L_x_1553:
[----:B------:R-:W-:Y:S05]  /*16b20*/  BSYNC B4 ;  /* 0x0000000000047941 */ /* 0x000fea0003800000 */
.L_x_1552:
[----:B------:R-:W-:Y:S02]  /*16b30*/  F2FP.F16.F32.PACK_AB R2, RZ, R2 ;  /* 0x00000002ff02723e */ /* 0x000fe400000000ff */
[----:B------:R-:W-:-:S03]  /*16b40*/  IADD3 R3, R3, 0x80, RZ ;  /* 0x0000008003037810 */ /* 0x000fc60007ffe0ff */
[----:B------:R3:W-:Y:S04]  /*16b50*/  STG.E.U16 desc[UR4][R4.64], R2 ;  /* 0x0000000204007986 */ /* 0x0007e8000c101504 */
.L_x_1535:
[----:B------:R-:W-:Y:S05]  /*16b60*/  BSYNC B1 ;  /* 0x0000000000017941 */ /* 0x000fea0003800000 */
.L_x_1469:
        /* <DEDUP_REMOVED lines=408> */
.L_x_1566:
        /* <DEDUP_REMOVED lines=55> */
.L_x_1576:
        /* <DEDUP_REMOVED lines=78> */
[----:B------:R1:W5:Y:S01]  /*18d40*/  LDG.E.U16.CONSTANT R24, desc[UR4][R24.64] ;  /* 0x0000000418187981 */ /* 0x000362000c1e9500 */
[----:B------:R-:W-:Y:S01]  /*18d50*/  IMAD R13, R13, UR6, RZ ;  /* 0x000000060d0d7c24 */ /* 0x000fe2000f8e02ff */
[----:B------:R-:W-:Y:S01]  /*18d60*/  LEA.HI.X R19, R26, R35, R19, 0x1, P1 ;  /* 0x000000231a137211 */ /* 0x000fe200008f0c13 */
[----:B------:R-:W-:Y:S01]  /*18d70*/  IMAD.WIDE.U32 R26, R6, UR6, RZ ;  /* 0x00000006061a7c25 */ /* 0x000fe2000f8e00ff */
[----:B------:R1:W5:Y:S03]  /*18d80*/  LDG.E.U16.CONSTANT R30, desc[UR4][R22.64] ;  /* 0x00000004161e7981 */ /* 0x000366000c1e9500 */
[C---:B------:R-:W-:Y:S01]  /*18d90*/  IMAD.WIDE.U32 R28, R16.reuse, UR6, RZ ;  /* 0x00000006101c7c25 */ /* 0x040fe2000f8e00ff */
[----:B------:R1:W5:Y:S03]  /*18da0*/  LDG.E.U16.CONSTANT R31, desc[UR4][R18.64] ;  /* 0x00000004121f7981 */ /* 0x000366000c1e9500 */
[----:B0-----:R-:W-:Y:S01]  /*18db0*/  IMAD R41, R16, UR7, R17 ;  /* 0x0000000710297c24 */ /* 0x001fe2000f8e0211 */
[----:B------:R-:W-:Y:S01]  /*18dc0*/  LEA R16, P1, R26, R33, 0x1 ;  /* 0x000000211a107211 */ /* 0x000fe200078208ff */
[C---:B-1----:R-:W-:Y:S01]  /*18dd0*/  IMAD R25, R12.reuse, UR7, R13 ;  /* 0x000000070c197c24 */ /* 0x042fe2000f8e020d */
[----:B------:R-:W-:Y:S01]  /*18de0*/  IADD3 R17, R27, R7, RZ ;  /* 0x000000071b117210 */ /* 0x000fe20007ffe0ff */
[----:B------:R-:W-:-:S04]  /*18df0*/  IMAD.WIDE.U32 R22, R12, UR6, RZ ;  /* 0x000000060c167c25 */ /* 0x000fc8000f8e00ff */
[----:B------:R-:W-:Y:S01]  /*18e00*/  IMAD R19, R15, UR6, RZ ;  /* 0x000000060f137c24 */ /* 0x000fe2000f8e02ff */
        /* <DEDUP_REMOVED lines=32> */
[----:B------:R-:W-:Y:S02]  /*19010*/  LEA.HI.X R7, R20, R35, R7, 0x1, P2 ;  /* 0x0000002314077211 */ /* 0x000fe400010f0c07 */
[----:B------:R-:W-:-:S03]  /*19020*/  IADD3 R11, R11, R23, RZ ;  /* 0x000000170b0b7210 */ /* 0x000fc60007ffe0ff */
[----:B------:R1:W5:Y:S01]  /*19030*/  LDG.E.U16.CONSTANT R6, desc[UR4][R6.64] ;  /* 0x0000000406067981 */ /* 0x000362000c1e9500 */
[----:B------:R-:W-:-:S05]  /*19040*/  LEA.HI.X R13, R10, R35, R11, 0x1, P1 ;  /* 0x000000230a0d7211 */ /* 0x000fca00008f0c0b */
[----:B------:R-:W5:Y:S01]  /*19050*/  LDG.E.U16.CONSTANT R12, desc[UR4][R12.64] ;  /* 0x000000040c0c7981 */ /* 0x000f62000c1e9500 */
        /* <DEDUP_REMOVED lines=12> */
[----:B------:R-:W-:Y:S01]  /*19120*/  FADD.FTZ R0, R0, R15 ;  /* 0x0000000f00007221 */ /* 0x000fe20000010000 */
[----:B0-----:R-:W-:-:S03]  /*19130*/  HADD2.F32 R5, -RZ, R44.H0_H0 ;  /* 0x2000002cff057230 */ /* 0x001fc60000004100 */
[----:B------:R-:W-:-:S04]  /*19140*/  FADD.FTZ R0, R0, R11 ;  /* 0x0000000b00007221 */ /* 0x000fc80000010000 */
[----:B------:R-:W-:Y:S01]  /*19150*/  FADD.FTZ R0, R0, R5 ;  /* 0x0000000500007221 */ /* 0x000fe20000010000 */
[----:B-1----:R-:W-:-:S05]  /*19160*/  HADD2.F32 R7, -RZ, R40.H0_H0 ;  /* 0x20000028ff077230 */ /* 0x002fca0000004100 */
        /* <DEDUP_REMOVED lines=9> */
[----:B------:R-:W-:Y:S02]  /*19200*/  HADD2.F32 R5, -RZ, R18.H0_H0 ;  /* 0x20000012ff057230 */ /* 0x000fe40000004100 */
[----:B------:R-:W-:-:S05]  /*19210*/  HADD2.F32 R7, -RZ, R22.H0_H0 ;  /* 0x20000016ff077230 */ /* 0x000fca0000004100 */
[----:B------:R-:W-:Y:S01]  /*19220*/  FADD.FTZ R0, R0, R7 ;  /* 0x0000000700007221 */ /* 0x000fe20000010000 */
[----:B------:R-:W-:-:S03]  /*19230*/  HADD2.F32 R7, -RZ, R14.H0_H0 ;  /* 0x2000000eff077230 */ /* 0x000fc60000004100 */
        /* <DEDUP_REMOVED lines=8> */
[----:B------:R-:W-:Y:S06]  /*192c0*/  @!P1 BRA `(.L_x_1576) ;  /* 0xfffffff400649947 */ /* 0x000fec000383ffff */
[----:B------:R-:W-:Y:S05]  /*192d0*/  BSYNC B5 ;  /* 0x0000000000057941 */ /* 0x000fea0003800000 */
.L_x_1575:
[----:B------:R-:W-:Y:S02]  /*192e0*/  MOV R12, R8 ;  /* 0x00000008000c7202 */ /* 0x000fe40000000f00 */
[----:B------:R-:W-:-:S07]  /*192f0*/  MOV R13, R9 ;  /* 0x00000009000d7202 */ /* 0x000fce0000000f00 */
.L_x_1574:
[----:B------:R-:W-:Y:S05]  /*19300*/  BSYNC B4 ;  /* 0x0000000000047941 */ /* 0x000fea0003800000 */
.L_x_1573:
        /* <DEDUP_REMOVED lines=52> */
[----:B------:R-:W-:Y:S01]  /*19650*/  IMAD R7, R7, UR8, RZ ;  /* 0x0000000807077c24 */ /* 0x000fe2000f8e02ff */
[----:B------:R-:W-:Y:S01]  /*19660*/  LEA.HI.X R13, R22, R35, R11, 0x1, P0 ;  /* 0x00000023160d7211 */ /* 0x000fe200000f0c0b */
[C---:B------:R-:W-:Y:S01]  /*19670*/  IMAD.WIDE.U32 R22, R4.reuse, UR8, RZ ;  /* 0x0000000804167c25 */ /* 0x040fe2000f8e00ff */
[----:B------:R-:W-:Y:S01]  /*19680*/  IADD3 R5, R21, R25, RZ ;  /* 0x0000001915057210 */ /* 0x000fe20007ffe0ff */
[----:B------:R-:W5:Y:S02]  /*19690*/  LDG.E.U16.CONSTANT R16, desc[UR4][R16.64] ;  /* 0x0000000410107981 */ /* 0x000f64000c1e9500 */
[----:B------:R-:W-:Y:S01]  /*196a0*/  IMAD R15, R4, UR9, R15 ;  /* 0x00000009040f7c24 */ /* 0x000fe2000f8e020f */
[----:B------:R-:W-:Y:S01]  /*196b0*/  LEA.HI.X R11, R20, R35, R5, 0x1, P1 ;  /* 0x00000023140b7211 */ /* 0x000fe200008f0c05 */
[----:B------:R-:W-:Y:S01]  /*196c0*/  IMAD.WIDE.U32 R20, R6, UR8, RZ ;  /* 0x0000000806147c25 */ /* 0x000fe2000f8e00ff */
[----:B------:R-:W-:Y:S01]  /*196d0*/  LEA R4, P0, R22, R33, 0x1 ;  /* 0x0000002116047211 */ /* 0x000fe200078008ff */
[----:B------:R4:W5:Y:S01]  /*196e0*/  LDG.E.U16.CONSTANT R12, desc[UR4][R12.64] ;  /* 0x000000040c0c7981 */ /* 0x000962000c1e9500 */
[----:B------:R-:W-:Y:S01]  /*196f0*/  IADD3 R5, R23, R15, RZ ;  /* 0x0000000f17057210 */ /* 0x000fe20007ffe0ff */
[----:B------:R-:W-:-:S02]  /*19700*/  IMAD R7, R6, UR9, R7 ;  /* 0x0000000906077c24 */ /* 0x000fc4000f8e0207 */
[----:B------:R-:W5:Y:S01]  /*19710*/  LDG.E.U16.CONSTANT R10, desc[UR4][R10.64] ;  /* 0x000000040a0a7981 */ /* 0x000f62000c1e9500 */
        /* <DEDUP_REMOVED lines=8> */
[----:B------:R-:W-:Y:S01]  /*197a0*/  IADD3.X R36, RZ, R36, RZ, P2, !PT ;  /* 0x00000024ff247210 */ /* 0x000fe200017fe4ff */
[----:B--2---:R-:W-:-:S05]  /*197b0*/  HADD2.F32 R15, -RZ, R0.H0_H0 ;  /* 0x20000000ff0f7230 */ /* 0x004fca0000004100 */
[----:B------:R-:W-:Y:S01]  /*197c0*/  FADD.FTZ R15, R34, R15 ;  /* 0x0000000f220f7221 */ /* 0x000fe20000010000 */
[----:B---3--:R-:W-:-:S05]  /*197d0*/  HADD2.F32 R14, -RZ, R14.H0_H0 ;  /* 0x2000000eff0e7230 */ /* 0x008fca0000004100 */
[----:B------:R-:W-:Y:S01]  /*197e0*/  FADD.FTZ R14, R15, R14 ;  /* 0x0000000e0f0e7221 */ /* 0x000fe20000010000 */
[----:B----4-:R-:W-:-:S05]  /*197f0*/  HADD2.F32 R13, -RZ, R18.H0_H0 ;  /* 0x20000012ff0d7230 */ /* 0x010fca0000004100 */
[----:B------:R-:W-:Y:S01]  /*19800*/  FADD.FTZ R13, R14, R13 ;  /* 0x0000000d0e0d7221 */ /* 0x000fe20000010000 */
[----:B-----5:R-:W-:-:S05]  /*19810*/  HADD2.F32 R16, -RZ, R16.H0_H0 ;  /* 0x20000010ff107230 */ /* 0x020fca0000004100 */
[----:B------:R-:W-:Y:S01]  /*19820*/  FADD.FTZ R13, R13, R16 ;  /* 0x000000100d0d7221 */ /* 0x000fe20000010000 */
[----:B------:R-:W-:Y:S02]  /*19830*/  HADD2.F32 R12, -RZ, R12.H0_H0 ;  /* 0x2000000cff0c7230 */ /* 0x000fe40000004100 */
[----:B0-----:R-:W-:-:S03]  /*19840*/  HADD2.F32 R5, -RZ, R10.H0_H0 ;  /* 0x2000000aff057230 */ /* 0x001fc60000004100 */
[----:B------:R-:W-:-:S04]  /*19850*/  FADD.FTZ R12, R13, R12 ;  /* 0x0000000c0d0c7221 */ /* 0x000fc80000010000 */
[----:B------:R-:W-:Y:S01]  /*19860*/  FADD.FTZ R5, R12, R5 ;  /* 0x000000050c057221 */ /* 0x000fe20000010000 */
[----:B------:R-:W-:Y:S01]  /*19870*/  HADD2.F32 R4, -RZ, R4.H0_H0 ;  /* 0x20000004ff047230 */ /* 0x000fe20000004100 */
[----:B------:R-:W-:-:S04]  /*19880*/  IADD3 R12, P1, R8, 0x40, RZ ;  /* 0x00000040080c7810 */ /* 0x000fc80007f3e0ff */
[----:B------:R-:W-:Y:S01]  /*19890*/  FADD.FTZ R4, R5, R4 ;  /* 0x0000000405047221 */ /* 0x000fe20000010000 */
[----:B------:R-:W-:Y:S01]  /*198a0*/  IADD3.X R13, RZ, R9, RZ, P1, !PT ;  /* 0x00000009ff0d7210 */ /* 0x000fe20000ffe4ff */
[----:B------:R-:W-:Y:S01]  /*198b0*/  HADD2.F32 R7, -RZ, R6.H0_H0 ;  /* 0x20000006ff077230 */ /* 0x000fe20000004100 */
[----:B------:R-:W-:Y:S02]  /*198c0*/  MOV R8, R12 ;  /* 0x0000000c00087202 */ /* 0x000fe40000000f00 */
[----:B------:R-:W-:Y:S02]  /*198d0*/  MOV R9, R13 ;  /* 0x0000000d00097202 */ /* 0x000fe40000000f00 */
[----:B------:R-:W-:-:S07]  /*198e0*/  FADD.FTZ R34, R4, R7 ;  /* 0x0000000704227221 */ /* 0x000fce0000010000 */
.L_x_1578:
[----:B------:R-:W-:Y:S05]  /*198f0*/  BSYNC B4 ;  /* 0x0000000000047941 */ /* 0x000fea0003800000 */
.L_x_1577:
[----:B------:R-:W-:-:S04]  /*19900*/  ISETP.NE.U32.AND P1, PT, R37, RZ, PT ;  /* 0x000000ff2500720c */ /* 0x000fc80003f25070 */
[----:B------:R-:W-:-:S13]  /*19910*/  ISETP.NE.OR.EX P0, PT, R36, RZ, P0, P1 ;  /* 0x000000ff2400720c */ /* 0x000fda0000705710 */
[----:B------:R-:W-:Y:S05]  /*19920*/  @!P0 BREAK B3 ;  /* 0x0000000000038942 */ /* 0x000fea0003800000 */
[----:B------:R-:W-:Y:S05]  /*19930*/  @!P0 BRA `(.L_x_1570) ;  /* 0x0000000000d08947 */ /* 0x000fea0003800000 */
.L_x_1572:
[----:B------:R-:W-:Y:S05]  /*19940*/  BSYNC B3 ;  /* 0x0000000000037941 */ /* 0x000fea0003800000 */
.L_x_1571:
[----:B------:R-:W-:Y:S01]  /*19950*/  BSSY B3, `(.L_x_1579) ;  /* 0x0000030000037945 */ /* 0x000fe20003800000 */
.L_x_1580:
        /* <DEDUP_REMOVED lines=48> */
.L_x_1579:
[----:B------:R-:W-:Y:S02]  /*19c60*/  MOV R12, R8 ;  /* 0x00000008000c7202 */ /* 0x000fe40000000f00 */
[----:B------:R-:W-:-:S07]  /*19c70*/  MOV R13, R9 ;  /* 0x00000009000d7202 */ /* 0x000fce0000000f00 */
.L_x_1570:
[----:B------:R-:W-:Y:S05]  /*19c80*/  BSYNC B1 ;  /* 0x0000000000017941 */ /* 0x000fea0003800000 */
.L_x_1569:
        /* <DEDUP_REMOVED lines=39> */
.L_x_1568:
[----:B------:R-:W-:Y:S05]  /*19f00*/  BSYNC B2 ;  /* 0x0000000000027941 */ /* 0x000fea0003800000 */
.L_x_1567:
[----:B------:R-:W-:Y:S05]  /*19f10*/  WARPSYNC.ALL ;  /* 0x0000000000007948 */ /* 0x000fea0003800000 */
[----:B------:R-:W-:-:S05]  /*19f20*/  F2FP.F16.F32.PACK_AB R34, RZ, R34 ;  /* 0x00000022ff22723e */ /* 0x000fca00000000ff */
[----:B------:R-:W-:Y:S01]  /*19f30*/  STG.E.U16 desc[UR4][R2.64], R34 ;  /* 0x0000002202007986 */ /* 0x000fe2000c101504 */
[----:B------:R-:W-:Y:S05]  /*19f40*/  EXIT ;  /* 0x000000000000794d */ /* 0x000fea0003800000 */
.L_x_1581:
        /* <DEDUP_REMOVED lines=11> */
.L_x_18540:


//--------------------- .text._ZN2at6native73_GLOBAL__N__c8866d80_35_SparseBinaryOpIntersectionKernel_cu_9e10b42f_311112apply_kernelILi128ELi8EZNS1_29binary_op_intersection_kernelINS1_9RhsProjOpEblEEvRNS_14TensorIteratorEllRKNS_6TensorEbEUliE_EEviT1_ --------------------------
	.section	.text._ZN2at6native73_GLOBAL__N__c8866d80_35_SparseBinaryOpIntersectionKernel_cu_9e10b42f_311112apply_kernelILi128ELi8EZNS1_29binary_op_intersection_kernelINS1_9RhsProjOpEblEEvRNS_14TensorIteratorEllRKNS_6TensorEbEUliE_EEviT1_,"ax",@progbits
	.align	128
.text._ZN2at6native73_GLOBAL__N__c8866d80_35_SparseBinaryOpIntersectionKernel_cu_9e10b42f_311112apply_kernelILi128ELi8EZNS1_29binary_op_intersection_kernelINS1_9RhsProjOpEblEEvRNS_14TensorIteratorEllRKNS_6TensorEbEUliE_EEviT1_:
        .type           _ZN2at6native73_GLOBAL__N__c8866d80_35_SparseBinaryOpIntersectionKernel_cu_9e10b42f_311112apply_kernelILi128ELi8EZNS1_29binary_op_intersection_kernelINS1_9RhsProjOpEblEEvRNS_14TensorIteratorEllRKNS_6TensorEbEUliE_EEviT1_,@function
        .size           _ZN2at6native73_GLOBAL__N__c8866d80_35_SparseBinaryOpIntersectionKernel_cu_9e10b42f_311112apply_kernelILi128ELi8EZNS1_29binary_op_intersection_kernelINS1_9RhsProjOpEblEEvRNS_14TensorIteratorEllRKNS_6TensorEbEUliE_EEviT1_,(.L_x_18541 - _ZN2at6native73_GLOBAL__N__c8866d80_35_SparseBinaryOpIntersectionKernel_cu_9e10b42f_311112apply_kernelILi128ELi8EZNS1_29binary_op_intersection_kernelINS1_9RhsProjOpEblEEvRNS_14TensorIteratorEllRKNS_6TensorEbEUliE_EEviT1_)
        .other          _ZN2at6native73_GLOBAL__N__c8866d80_35_SparseBinaryOpIntersectionKernel_cu_9e10b42f_311112apply_kernelILi128ELi8EZNS1_29binary_op_intersection_kernelINS1_9RhsProjOpEblEEvRNS_14TensorIteratorEllRKNS_6TensorEbEUliE_EEviT1_,@"STO_CUDA_ENTRY STV_DEFAULT"
_ZN2at6native73_GLOBAL__N__c8866d80_35_SparseBinaryOpIntersectionKernel_cu_9e10b42f_311112apply_kernelILi128ELi8EZNS1_29binary_op_intersection_kernelINS1_9RhsProjOpEblEEvRNS_14TensorIteratorEllRKNS_6TensorEbEUliE_EEviT1_:
[----:B------:R-:W-:Y:S01]  /*0000*/  LDC R1, c[0x0][0x28] ;  /* 0x00000a00ff017b82 */ /* 0x000fe20000000800 */
[----:B------:R-:W0:Y:S01]  /*0010*/  S2R R0, SR_CTAID.X ;  /* 0x0000000000007919 */ /* 0x000e220000002500 */
[----:B------:R-:W-:Y:S01]  /*0020*/  ULDC UR10, c[0x0][0x210] ;  /* 0x00008400000a7ab9 */ /* 0x000fe20000000800 */
[----:B------:R-:W-:Y:S01]  /*0030*/  ULDC.64 UR4, c[0x0][0x208] ;  /* 0x0000820000047ab9 */ /* 0x000fe20000000a00 */
[----:B------:R-:W-:Y:S01]  /*0040*/  ULDC.64 UR6, c[0x0][0x5e8] ;  /* 0x00017a0000067ab9 */ /* 0x000fe20000000a00 */
[----:B------:R-:W0:Y:S01]  /*0050*/  S2R R3, SR_TID.X ;  /* 0x0000000000037919 */ /* 0x000e220000002100 */
[----:B------:R-:W-:Y:S01]  /*0060*/  ULDC.64 UR8, c[0x0][0x5b8] ;  /* 0x00016e0000087ab9 */ /* 0x000fe20000000a00 */
        /* <DEDUP_REMOVED lines=8> */
[----:B------:R-:W-:Y:S02]  /*00f0*/  CS2R R4, SRZ ;  /* 0x0000000000047805 */ /* 0x000fe4000001ff00 */
        /* <DEDUP_REMOVED lines=374> */
[----:B------:R-:W-:Y:S01]  /*1860*/  ISETP.NE.AND P0, PT, R12, 0x18, PT ;  /* 0x000000180c00780c */ /* 0x000fe20003f05270 */
[----:B------:R-:W-:Y:S01]  /*1870*/  HFMA2.MMA R8, -RZ, RZ, 0, 0 ;  /* 0x00000000ff087435 */ /* 0x000fe200000001ff */
[----:B------:R-:W-:Y:S01]  /*1880*/  ULDC.64 UR12, c[0x0][0x330] ;  /* 0x0000cc00000c7ab9 */ /* 0x000fe20000000a00 */
[----:B------:R-:W-:Y:S01]  /*1890*/  ULDC UR11, c[0x0][0x338] ;  /* 0x0000ce00000b7ab9 */ /* 0x000fe20000000800 */
[----:B------:R-:W-:-:S07]  /*18a0*/  ULDC.64 UR14, c[0x0][0x580] ;  /* 0x00016000000e7ab9 */ /* 0x000fce0000000a00 */
        /* <DEDUP_REMOVED lines=8> */
[----:B------:R-:W-:-:S03]  /*1930*/  ULDC UR12, c[0x0][0x57c] ;  /* 0x00015f00000c7ab9 */ /* 0x000fc60000000800 */
[----:B------:R-:W2:Y:S01]  /*1940*/  @P0 LDC R8, c[0x0][0x588] ;  /* 0x00016200ff080b82 */ /* 0x000ea20000000800 */
[C---:B------:R-:W-:Y:S02]  /*1950*/  IMAD R4, R9.reuse, UR11, R4 ;  /* 0x0000000b09047c24 */ /* 0x040fe4000f8e0204 */
[C---:B------:R-:W-:Y:S02]  /*1960*/  IMAD R6, R9.reuse, UR12, R6 ;  /* 0x0000000c09067c24 */ /* 0x040fe4000f8e0206 */
[C---:B------:R-:W-:Y:S02]  /*1970*/  IMAD R5, R9.reuse, UR14, R5 ;  /* 0x0000000e09057c24 */ /* 0x040fe4000f8e0205 */
[----:B------:R-:W-:Y:S01]  /*1980*/  IMAD R2, R9, UR15, R2 ;  /* 0x0000000f09027c24 */ /* 0x000fe2000f8e0202 */
[----:B------:R-:W3:Y:S01]  /*1990*/  @P0 LDC R16, c[0x0][0x594] ;  /* 0x00016500ff100b82 */ /* 0x000ee20000000800 */
[----:B0-----:R-:W-:-:S05]  /*19a0*/  @P0 IMAD.HI.U32 R14, R13, R14, R12 ;  /* 0x0000000e0d0e0227 */ /* 0x001fca00078e000c */
[----:B------:R-:W-:Y:S02]  /*19b0*/  @P0 SHF.R.U32.HI R14, RZ, R15, R14 ;  /* 0x0000000fff0e0219 */ /* 0x000fe4000001160e */
[----:B------:R-:W0:Y:S02]  /*19c0*/  @P0 LDC.64 R10, c[0x0][0x598] ;  /* 0x00016600ff0a0b82 */ /* 0x000e240000000a00 */
[----:B------:R-:W-:-:S05]  /*19d0*/  @P0 IADD3 R12, -R14, RZ, RZ ;  /* 0x000000ff0e0c0210 */ /* 0x000fca0007ffe1ff */
[----:B-1----:R-:W-:-:S04]  /*19e0*/  @P0 IMAD R13, R12, R17, R13 ;  /* 0x000000110c0d0224 */ /* 0x002fc800078e020d */
[C---:B--2---:R-:W-:Y:S02]  /*19f0*/  @P0 IMAD R4, R13.reuse, R8, R4 ;  /* 0x000000080d040224 */ /* 0x044fe400078e0204 */
[C---:B---3--:R-:W-:Y:S02]  /*1a00*/  @P0 IMAD R6, R13.reuse, R16, R6 ;  /* 0x000000100d060224 */ /* 0x048fe400078e0206 */
[C---:B0-----:R-:W-:Y:S02]  /*1a10*/  @P0 IMAD R5, R13.reuse, R10, R5 ;  /* 0x0000000a0d050224 */ /* 0x041fe400078e0205 */
[----:B------:R-:W-:-:S07]  /*1a20*/  @P0 IMAD R2, R13, R11, R2 ;  /* 0x0000000b0d020224 */ /* 0x000fce00078e0202 */
.L_x_1584:
[----:B------:R-:W-:Y:S01]  /*1a30*/  ULDC.64 UR12, c[0x0][0x5c8] ;  /* 0x00017200000c7ab9 */ /* 0x000fe20000000a00 */
[----:B------:R-:W-:Y:S01]  /*1a40*/  ULDC.U8 UR11, c[0x0][0x5e0] ;  /* 0x00017800000b7ab9 */ /* 0x000fe20000000000 */
[----:B------:R-:W-:Y:S01]  /*1a50*/  IADD3 R8, P0, R2, UR12, RZ ;  /* 0x0000000c02087c10 */ /* 0x000fe2000ff1e0ff */
[----:B------:R-:W-:-:S03]  /*1a60*/  ULDC.64 UR14, c[0x0][0x5d8] ;  /* 0x00017600000e7ab9 */ /* 0x000fc60000000a00 */
        /* <DEDUP_REMOVED lines=20> */
[C---:B------:R-:W-:Y:S01]  /*1bb0*/  IADD3 R2, P1, R11.reuse, -0x1, RZ ;  /* 0xffffffff0b027810 */ /* 0x040fe20007f3e0ff */
[----:B------:R-:W-:Y:S01]  /*1bc0*/  BSSY B2, `(.L_x_1587) ;  /* 0x0000041000027945 */ /* 0x000fe20003800000 */
[----:B------:R-:W-:Y:S01]  /*1bd0*/  HFMA2.MMA R21, -RZ, RZ, 0, 0 ;  /* 0x00000000ff157435 */ /* 0x000fe200000001ff */
[----:B------:R-:W-:Y:S02]  /*1be0*/  LOP3.LUT R18, R11, 0x3, RZ, 0xc0, !PT ;  /* 0x000000030b127812 */ /* 0x000fe400078ec0ff */
[----:B------:R-:W-:Y:S02]  /*1bf0*/  ISETP.GE.U32.AND P0, PT, R2, 0x3, PT ;  /* 0x000000030200780c */ /* 0x000fe40003f06070 */
[----:B------:R-:W-:-:S04]  /*1c00*/  IADD3.X R2, R19, -0x1, RZ, P1, !PT ;  /* 0xffffffff13027810 */ /* 0x000fc80000ffe4ff */
[----:B------:R-:W-:Y:S02]  /*1c10*/  ISETP.GE.U32.AND.EX P0, PT, R2, RZ, PT, P0 ;  /* 0x000000ff0200720c */ /* 0x000fe40003f06100 */
[----:B------:R-:W-:-:S11]  /*1c20*/  MOV R2, R8 ;  /* 0x0000000800027202 */ /* 0x000fd60000000f00 */
[----:B------:R-:W-:Y:S05]  /*1c30*/  @!P0 BRA `(.L_x_1588) ;  /* 0x0000000000e48947 */ /* 0x000fea0003800000 */
[----:B------:R-:W-:Y:S01]  /*1c40*/  IADD3 R20, P0, R18, -R11, RZ ;  /* 0x8000000b12147210 */ /* 0x000fe20007f1e0ff */
[----:B------:R-:W-:Y:S01]  /*1c50*/  BSSY B3, `(.L_x_1588) ;  /* 0x0000037000037945 */ /* 0x000fe20003800000 */
[----:B------:R-:W-:Y:S02]  /*1c60*/  MOV R21, RZ ;  /* 0x000000ff00157202 */ /* 0x000fe40000000f00 */
[----:B------:R-:W-:-:S09]  /*1c70*/  IADD3.X R19, RZ, ~R19, RZ, P0, !PT ;  /* 0x80000013ff137210 */ /* 0x000fd200007fe4ff */
.L_x_1589:
[----:B------:R-:W2:Y:S04]  /*1c80*/  LDG.E.64.CONSTANT R14, desc[UR4][R2.64] ;  /* 0x00000004020e7981 */ /* 0x000ea8000c1e9b00 */
[----:B------:R-:W3:Y:S04]  /*1c90*/  LDG.E.64.CONSTANT R16, desc[UR4][R2.64+0x8] ;  /* 0x0000080402107981 */ /* 0x000ee8000c1e9b00 */
[----:B------:R-:W4:Y:S04]  /*1ca0*/  LDG.E.64.CONSTANT R10, desc[UR4][R2.64+0x10] ;  /* 0x00001004020a7981 */ /* 0x000f28000c1e9b00 */
[----:B------:R-:W5:Y:S01]  /*1cb0*/  LDG.E.64.CONSTANT R8, desc[UR4][R2.64+0x18] ;  /* 0x0000180402087981 */ /* 0x000f62000c1e9b00 */
[----:B------:R-:W-:Y:S01]  /*1cc0*/  MOV R7, RZ ;  /* 0x000000ff00077202 */ /* 0x000fe20000000f00 */
[----:B--2---:R-:W-:-:S02]  /*1cd0*/  IMAD R15, R15, UR6, RZ ;  /* 0x000000060f0f7c24 */ /* 0x004fc4000f8e02ff */
[----:B------:R-:W-:-:S04]  /*1ce0*/  IMAD.WIDE.U32 R12, R14, UR6, R6 ;  /* 0x000000060e0c7c25 */ /* 0x000fc8000f8e0006 */
[----:B------:R-:W-:Y:S01]  /*1cf0*/  IMAD R23, R14, UR7, R15 ;  /* 0x000000070e177c24 */ /* 0x000fe2000f8e020f */
[----:B------:R-:W-:Y:S01]  /*1d00*/  IADD3 R12, P0, R12, UR8, RZ ;  /* 0x000000080c0c7c10 */ /* 0x000fe2000ff1e0ff */
[----:B---3--:R-:W-:Y:S02]  /*1d10*/  IMAD R17, R17, UR6, RZ ;  /* 0x0000000611117c24 */ /* 0x008fe4000f8e02ff */
[----:B------:R-:W-:Y:S01]  /*1d20*/  IMAD.WIDE.U32 R14, R16, UR6, R6 ;  /* 0x00000006100e7c25 */ /* 0x000fe2000f8e0006 */
[----:B------:R-:W-:-:S03]  /*1d30*/  IADD3.X R13, R13, UR9, R23, P0, !PT ;  /* 0x000000090d0d7c10 */ /* 0x000fc600087fe417 */
[----:B------:R-:W-:Y:S01]  /*1d40*/  IMAD R23, R16, UR7, R17 ;  /* 0x0000000710177c24 */ /* 0x000fe2000f8e0211 */
[----:B------:R-:W-:Y:S01]  /*1d50*/  IADD3 R14, P0, R14, UR8, RZ ;  /* 0x000000080e0e7c10 */ /* 0x000fe2000ff1e0ff */
[----:B----4-:R-:W-:Y:S01]  /*1d60*/  IMAD R11, R11, UR6, RZ ;  /* 0x000000060b0b7c24 */ /* 0x010fe2000f8e02ff */
[----:B------:R-:W2:Y:S01]  /*1d70*/  LDG.E.U8.CONSTANT R12, desc[UR4][R12.64] ;  /* 0x000000040c0c7981 */ /* 0x000ea2000c1e9100 */
[----:B------:R-:W-:Y:S01]  /*1d80*/  IMAD.WIDE.U32 R16, R10, UR6, R6 ;  /* 0x000000060a107c25 */ /* 0x000fe2000f8e0006 */
[----:B------:R-:W-:-:S03]  /*1d90*/  IADD3.X R15, R15, UR9, R23, P0, !PT ;  /* 0x000000090f0f7c10 */ /* 0x000fc600087fe417 */
[----:B------:R-:W-:Y:S01]  /*1da0*/  IMAD R11, R10, UR7, R11 ;  /* 0x000000070a0b7c24 */ /* 0x000fe2000f8e020b */
[----:B------:R-:W-:Y:S01]  /*1db0*/  IADD3 R10, P0, R16, UR8, RZ ;  /* 0x00000008100a7c10 */ /* 0x000fe2000ff1e0ff */
[----:B------:R-:W3:Y:S01]  /*1dc0*/  LDG.E.U8.CONSTANT R14, desc[UR4][R14.64] ;  /* 0x000000040e0e7981 */ /* 0x000ee2000c1e9100 */
[----:B-----5:R-:W-:Y:S02]  /*1dd0*/  IMAD.WIDE.U32 R22, R8, UR6, R6 ;  /* 0x0000000608167c25 */ /* 0x020fe4000f8e0006 */
[----:B------:R-:W-:Y:S02]  /*1de0*/  IADD3.X R11, R17, UR9, R11, P0, !PT ;  /* 0x00000009110b7c10 */ /* 0x000fe400087fe40b */
[----:B------:R-:W-:-:S03]  /*1df0*/  IMAD R7, R9, UR6, RZ ;  /* 0x0000000609077c24 */ /* 0x000fc6000f8e02ff */
[----:B------:R-:W4:Y:S01]  /*1e00*/  LDG.E.U8.CONSTANT R10, desc[UR4][R10.64] ;  /* 0x000000040a0a7981 */ /* 0x000f22000c1e9100 */
[----:B------:R-:W-:Y:S01]  /*1e10*/  IMAD R7, R8, UR7, R7 ;  /* 0x0000000708077c24 */ /* 0x000fe2000f8e0207 */
[----:B------:R-:W-:-:S04]  /*1e20*/  IADD3 R8, P0, R22, UR8, RZ ;  /* 0x0000000816087c10 */ /* 0x000fc8000ff1e0ff */
[----:B------:R-:W-:-:S05]  /*1e30*/  IADD3.X R9, R23, UR9, R7, P0, !PT ;  /* 0x0000000917097c10 */ /* 0x000fca00087fe407 */
[----:B------:R-:W5:Y:S01]  /*1e40*/  LDG.E.U8.CONSTANT R8, desc[UR4][R8.64] ;  /* 0x0000000408087981 */ /* 0x000f62000c1e9100 */
[----:B--2---:R-:W-:-:S04]  /*1e50*/  ISETP.NE.AND P0, PT, R12, RZ, PT ;  /* 0x000000ff0c00720c */ /* 0x004fc80003f05270 */
[----:B------:R-:W-:Y:S02]  /*1e60*/  SEL R12, RZ, 0xffffffff, !P0 ;  /* 0xffffffffff0c7807 */ /* 0x000fe40004000000 */
[----:B---3--:R-:W-:Y:S02]  /*1e70*/  ISETP.NE.AND P1, PT, R14, RZ, PT ;  /* 0x000000ff0e00720c */ /* 0x008fe40003f25270 */
[----:B------:R-:W-:Y:S02]  /*1e80*/  ISETP.NE.AND P0, PT, R21, R12, PT ;  /* 0x0000000c1500720c */ /* 0x000fe40003f05270 */
[----:B------:R-:W-:Y:S02]  /*1e90*/  SEL R12, RZ, 0xffffffff, !P1 ;  /* 0xffffffffff0c7807 */ /* 0x000fe40004800000 */
[----:B----4-:R-:W-:Y:S02]  /*1ea0*/  ISETP.NE.AND P1, PT, R10, RZ, PT ;  /* 0x000000ff0a00720c */ /* 0x010fe40003f25270 */
[----:B------:R-:W-:-:S02]  /*1eb0*/  SEL R7, RZ, 0x1, !P0 ;  /* 0x00000001ff077807 */ /* 0x000fc40004000000 */
[----:B------:R-:W-:Y:S02]  /*1ec0*/  SEL R10, RZ, 0xffffffff, !P1 ;  /* 0xffffffffff0a7807 */ /* 0x000fe40004800000 */
[----:B------:R-:W-:Y:S02]  /*1ed0*/  IADD3 R20, P1, R20, 0x4, RZ ;  /* 0x0000000414147810 */ /* 0x000fe40007f3e0ff */
[----:B------:R-:W-:Y:S02]  /*1ee0*/  ISETP.NE.AND P0, PT, R7, R12, PT ;  /* 0x0000000c0700720c */ /* 0x000fe40003f05270 */
[----:B------:R-:W-:Y:S02]  /*1ef0*/  IADD3.X R19, RZ, R19, RZ, P1, !PT ;  /* 0x00000013ff137210 */ /* 0x000fe40000ffe4ff */
[----:B------:R-:W-:Y:S02]  /*1f00*/  ISETP.NE.U32.AND P1, PT, R20, RZ, PT ;  /* 0x000000ff1400720c */ /* 0x000fe40003f25070 */
[----:B------:R-:W-:-:S02]  /*1f10*/  SEL R7, RZ, 0x1, !P0 ;  /* 0x00000001ff077807 */ /* 0x000fc40004000000 */
[----:B------:R-:W-:Y:S02]  /*1f20*/  ISETP.NE.AND.EX P1, PT, R19, RZ, PT, P1 ;  /* 0x000000ff1300720c */ /* 0x000fe40003f25310 */
[----:B-----5:R-:W-:Y:S02]  /*1f30*/  ISETP.NE.AND P2, PT, R8, RZ, PT ;  /* 0x000000ff0800720c */ /* 0x020fe40003f45270 */
[----:B------:R-:W-:Y:S02]  /*1f40*/  ISETP.NE.AND P0, PT, R7, R10, PT ;  /* 0x0000000a0700720c */ /* 0x000fe40003f05270 */
[----:B------:R-:W-:Y:S02]  /*1f50*/  SEL R8, RZ, 0xffffffff, !P2 ;  /* 0xffffffffff087807 */ /* 0x000fe40005000000 */
[----:B------:R-:W-:Y:S02]  /*1f60*/  SEL R7, RZ, 0x1, !P0 ;  /* 0x00000001ff077807 */ /* 0x000fe40004000000 */
[----:B------:R-:W-:-:S02]  /*1f70*/  IADD3 R2, P2, R2, 0x20, RZ ;  /* 0x0000002002027810 */ /* 0x000fc40007f5e0ff */
[----:B------:R-:W-:-:S03]  /*1f80*/  ISETP.NE.AND P0, PT, R7, R8, PT ;  /* 0x000000080700720c */ /* 0x000fc60003f05270 */
[----:B------:R-:W-:Y:S01]  /*1f90*/  IMAD.X R3, RZ, RZ, R3, P2 ;  /* 0x000000ffff037224 */ /* 0x000fe200010e0603 */
[----:B------:R-:W-:Y:S01]  /*1fa0*/  SEL R21, RZ, 0x1, !P0 ;  /* 0x00000001ff157807 */ /* 0x000fe20004000000 */
[----:B------:R-:W-:Y:S08]  /*1fb0*/  @P1 BRA `(.L_x_1589) ;  /* 0xfffffffc00301947 */ /* 0x000ff0000383ffff */
[----:B------:R-:W-:Y:S05]  /*1fc0*/  BSYNC B3 ;  /* 0x0000000000037941 */ /* 0x000fea0003800000 */
.L_x_1588:
[----:B------:R-:W-:Y:S05]  /*1fd0*/  BSYNC B2 ;  /* 0x0000000000027941 */ /* 0x000fea0003800000 */
.L_x_1587:
[----:B------:R-:W-:Y:S01]  /*1fe0*/  ISETP.NE.U32.AND P1, PT, R18, RZ, PT ;  /* 0x000000ff1200720c */ /* 0x000fe20003f25070 */
[----:B------:R-:W-:Y:S01]  /*1ff0*/  BSSY B2, `(.L_x_1590) ;  /* 0x000002d000027945 */ /* 0x000fe20003800000 */
[----:B------:R-:W-:Y:S02]  /*2000*/  MOV R10, R2 ;  /* 0x00000002000a7202 */ /* 0x000fe40000000f00 */
[----:B------:R-:W-:Y:S02]  /*2010*/  ISETP.NE.AND.EX P1, PT, RZ, RZ, PT, P1 ;  /* 0x000000ffff00720c */ /* 0x000fe40003f25310 */
[----:B------:R-:W-:-:S11]  /*2020*/  MOV R11, R3 ;  /* 0x00000003000b7202 */ /* 0x000fd60000000f00 */
[----:B------:R-:W-:Y:S05]  /*2030*/  @!P1 BRA `(.L_x_1591) ;  /* 0x0000000000a09947 */ /* 0x000fea0003800000 */
[----:B------:R-:W2:Y:S01]  /*2040*/  LDG.E.64.CONSTANT R12, desc[UR4][R10.64] ;  /* 0x000000040a0c7981 */ /* 0x000ea2000c1e9b00 */
[----:B------:R-:W2:Y:S01]  /*2050*/  LDC.64 R8, c[0x0][0x5e8] ;  /* 0x00017a00ff087b82 */ /* 0x000ea20000000a00 */
[----:B------:R-:W-:-:S07]  /*2060*/  HFMA2.MMA R7, -RZ, RZ, 0, 0 ;  /* 0x00000000ff077435 */ /* 0x000fce00000001ff */
[----:B------:R-:W0:Y:S01]  /*2070*/  LDC.64 R2, c[0x0][0x5b8] ;  /* 0x00016e00ff027b82 */ /* 0x000e220000000a00 */
[-C--:B--2---:R-:W-:Y:S02]  /*2080*/  IMAD R13, R13, R8.reuse, RZ ;  /* 0x000000080d0d7224 */ /* 0x084fe400078e02ff */
[----:B------:R-:W-:-:S04]  /*2090*/  IMAD.WIDE.U32 R14, R12, R8, R6 ;  /* 0x000000080c0e7225 */ /* 0x000fc800078e0006 */
[----:B------:R-:W-:Y:S01]  /*20a0*/  IMAD R13, R12, R9, R13 ;  /* 0x000000090c0d7224 */ /* 0x000fe200078e020d */
[----:B0-----:R-:W-:-:S04]  /*20b0*/  IADD3 R12, P0, R14, R2, RZ ;  /* 0x000000020e0c7210 */ /* 0x001fc80007f1e0ff */
[----:B------:R-:W-:-:S05]  /*20c0*/  IADD3.X R13, R3, R15, R13, P0, !PT ;  /* 0x0000000f030d7210 */ /* 0x000fca00007fe40d */
[----:B------:R-:W2:Y:S01]  /*20d0*/  LDG.E.U8.CONSTANT R12, desc[UR4][R12.64] ;  /* 0x000000040c0c7981 */ /* 0x000ea2000c1e9100 */
[----:B------:R-:W-:-:S04]  /*20e0*/  ISETP.NE.U32.AND P1, PT, R18, 0x1, PT ;  /* 0x000000011200780c */ /* 0x000fc80003f25070 */
[----:B------:R-:W-:Y:S02]  /*20f0*/  ISETP.NE.AND.EX P1, PT, RZ, RZ, PT, P1 ;  /* 0x000000ffff00720c */ /* 0x000fe40003f25310 */
[----:B--2---:R-:W-:-:S04]  /*2100*/  ISETP.NE.AND P0, PT, R12, RZ, PT ;  /* 0x000000ff0c00720c */ /* 0x004fc80003f05270 */
[----:B------:R-:W-:-:S04]  /*2110*/  SEL R14, RZ, 0xffffffff, !P0 ;  /* 0xffffffffff0e7807 */ /* 0x000fc80004000000 */
[----:B------:R-:W-:-:S03]  /*2120*/  ISETP.NE.AND P0, PT, R21, R14, PT ;  /* 0x0000000e1500720c */ /* 0x000fc60003f05270 */
[----:B------:R-:W-:Y:S10]  /*2130*/  @!P1 BRA `(.L_x_1591) ;  /* 0x0000000000609947 */ /* 0x000ff40003800000 */
[----:B------:R-:W-:Y:S01]  /*2140*/  ISETP.NE.U32.AND P1, PT, R18, 0x2, PT ;  /* 0x000000021200780c */ /* 0x000fe20003f25070 */
[----:B------:R-:W2:Y:S03]  /*2150*/  LDG.E.64.CONSTANT R12, desc[UR4][R10.64+0x8] ;  /* 0x000008040a0c7981 */ /* 0x000ea6000c1e9b00 */
[----:B------:R-:W-:-:S13]  /*2160*/  ISETP.NE.AND.EX P1, PT, RZ, RZ, PT, P1 ;  /* 0x000000ffff00720c */ /* 0x000fda0003f25310 */
[----:B------:R-:W3:Y:S01]  /*2170*/  @P1 LDG.E.64.CONSTANT R14, desc[UR4][R10.64+0x10] ;  /* 0x000010040a0e1981 */ /* 0x000ee2000c1e9b00 */
[-C--:B--2---:R-:W-:Y:S02]  /*2180*/  IMAD R13, R13, R8.reuse, RZ ;  /* 0x000000080d0d7224 */ /* 0x084fe400078e02ff */
[----:B------:R-:W-:-:S04]  /*2190*/  IMAD.WIDE.U32 R16, R12, R8, R6 ;  /* 0x000000080c107225 */ /* 0x000fc800078e0006 */
[----:B------:R-:W-:Y:S01]  /*21a0*/  IMAD R13, R12, R9, R13 ;  /* 0x000000090c0d7224 */ /* 0x000fe200078e020d */
[----:B------:R-:W-:-:S04]  /*21b0*/  IADD3 R12, P2, R16, R2, RZ ;  /* 0x00000002100c7210 */ /* 0x000fc80007f5e0ff */
[----:B------:R-:W-:Y:S01]  /*21c0*/  IADD3.X R13, R3, R17, R13, P2, !PT ;  /* 0x00000011030d7210 */ /* 0x000fe200017fe40d */
[----:B---3--:R-:W-:-:S04]  /*21d0*/  @P1 IMAD R15, R15, R8, RZ ;  /* 0x000000080f0f1224 */ /* 0x008fc800078e02ff */
[----:B------:R-:W2:Y:S01]  /*21e0*/  LDG.E.U8.CONSTANT R12, desc[UR4][R12.64] ;  /* 0x000000040c0c7981 */ /* 0x000ea2000c1e9100 */
[----:B------:R-:W-:-:S04]  /*21f0*/  @P1 IMAD.WIDE.U32 R6, R14, R8, R6 ;  /* 0x000000080e061225 */ /* 0x000fc800078e0006 */
[----:B------:R-:W-:Y:S01]  /*2200*/  @P1 IMAD R15, R14, R9, R15 ;  /* 0x000000090e0f1224 */ /* 0x000fe200078e020f */
[----:B------:R-:W-:-:S04]  /*2210*/  @P1 IADD3 R2, P2, R6, R2, RZ ;  /* 0x0000000206021210 */ /* 0x000fc80007f5e0ff */
[----:B------:R-:W-:-:S05]  /*2220*/  @P1 IADD3.X R3, R3, R7, R15, P2, !PT ;  /* 0x0000000703031210 */ /* 0x000fca00017fe40f */
[----:B------:R-:W3:Y:S01]  /*2230*/  @P1 LDG.E.U8.CONSTANT R2, desc[UR4][R2.64] ;  /* 0x0000000402021981 */ /* 0x000ee2000c1e9100 */
[----:B------:R-:W-:Y:S02]  /*2240*/  SEL R6, RZ, 0x1, !P0 ;  /* 0x00000001ff067807 */ /* 0x000fe40004000000 */
[----:B--2---:R-:W-:-:S04]  /*2250*/  ISETP.NE.AND P2, PT, R12, RZ, PT ;  /* 0x000000ff0c00720c */ /* 0x004fc80003f45270 */
[----:B------:R-:W-:-:S04]  /*2260*/  SEL R7, RZ, 0xffffffff, !P2 ;  /* 0xffffffffff077807 */ /* 0x000fc80005000000 */
[----:B------:R-:W-:Y:S02]  /*2270*/  ISETP.NE.AND P0, PT, R6, R7, PT ;  /* 0x000000070600720c */ /* 0x000fe40003f05270 */
[----:B---3--:R-:W-:Y:S02]  /*2280*/  @P1 ISETP.NE.AND P2, PT, R2, RZ, PT ;  /* 0x000000ff0200120c */ /* 0x008fe40003f45270 */
[----:B------:R-:W-:Y:S02]  /*2290*/  @P1 SEL R6, RZ, 0x1, !P0 ;  /* 0x00000001ff061807 */ /* 0x000fe40004000000 */
[----:B------:R-:W-:-:S04]  /*22a0*/  @P1 SEL R7, RZ, 0xffffffff, !P2 ;  /* 0xffffffffff071807 */ /* 0x000fc80005000000 */
[----:B------:R-:W-:-:S13]  /*22b0*/  @P1 ISETP.NE.AND P0, PT, R6, R7, PT ;  /* 0x000000070600120c */ /* 0x000fda0003f05270 */
.L_x_1591:
[----:B------:R-:W-:Y:S05]  /*22c0*/  BSYNC B2 ;  /* 0x0000000000027941 */ /* 0x000fea0003800000 */
.L_x_1590:
[----:B------:R-:W-:-:S07]  /*22d0*/  SEL R7, RZ, 0x1, !P0 ;  /* 0x00000001ff077807 */ /* 0x000fce0004000000 */
.L_x_1586:
[----:B------:R-:W-:Y:S05]  /*22e0*/  BSYNC B1 ;  /* 0x0000000000017941 */ /* 0x000fea0003800000 */
.L_x_1585:
[----:B------:R0:W-:Y:S01]  /*22f0*/  STG.E.U8 desc[UR4][R4.64], R7 ;  /* 0x0000000704007986 */ /* 0x0001e2000c101104 */
[----:B------:R-:W-:-:S07]  /*2300*/  IADD3 R3, R0, 0x80, RZ ;  /* 0x0000008000037810 */ /* 0x000fce0007ffe0ff */
.L_x_1583:
[----:B------:R-:W-:Y:S05]  /*2310*/  BSYNC B0 ;  /* 0x0000000000007941 */ /* 0x000fea0003800000 */
.L_x_1582:
[----:B------:R-:W-:Y:S01]  /*2320*/  ISETP.GE.AND P0, PT, R3, UR10, PT ;  /* 0x0000000a03007c0c */ /* 0x000fe2000bf06270 */
[----:B------:R-:W-:Y:S01]  /*2330*/  BSSY B1, `(.L_x_1592) ;  /* 0x0000ce8000017945 */ /* 0x000fe20003800000 */
[----:B------:R-:W-:Y:S01]  /*2340*/  ULDC.64 UR6, c[0x0][0x5e8] ;  /* 0x00017a0000067ab9 */ /* 0x000fe20000000a00 */
[----:B------:R-:W-:Y:S02]  /*2350*/  ULDC.64 UR8, c[0x0][0x5b8] ;  /* 0x00016e0000087ab9 */ /* 0x000fe40000000a00 */
[----:B------:R-:W-:Y:S08]  /*2360*/  BSSY B0, `(.L_x_1593) ;  /* 0x0000ac0000007945 */ /* 0x000ff00003800000 */
[----:B------:R-:W-:Y:S05]  /*2370*/  @P0 BRA `(.L_x_1594) ;  /* 0x0000004400200947 */ /* 0x000fea0003800000 */
[----:B------:R-:W1:Y:S01]  /*2380*/  LDC R6, c[0x0][0x218] ;  /* 0x00008600ff067b82 */ /* 0x000e620000000800 */
[----:B------:R-:W-:Y:S01]  /*2390*/  HFMA2.MMA R0, -RZ, RZ, 0, 0 ;  /* 0x00000000ff007435 */ /* 0x000fe200000001ff */
[----:B0-----:R-:W-:Y:S02]  /*23a0*/  MOV R7, RZ ;  /* 0x000000ff00077202 */ /* 0x001fe40000000f00 */
        /* <DEDUP_REMOVED lines=373> */
[----:B------:R-:W-:Y:S01]  /*3b00*/  ULDC.64 UR12, c[0x0][0x330] ;  /* 0x0000cc00000c7ab9 */ /* 0x000fe20000000a00 */
[----:B------:R-:W-:Y:S01]  /*3b10*/  MOV R10, RZ ;  /* 0x000000ff000a7202 */ /* 0x000fe20000000f00 */
[----:B------:R-:W-:Y:S01]  /*3b20*/  ULDC UR11, c[0x0][0x338] ;  /* 0x0000ce00000b7ab9 */ /* 0x000fe20000000800 */
[----:B------:R-:W-:-:S03]  /*3b30*/  ULDC.64 UR14, c[0x0][0x580] ;  /* 0x00016000000e7ab9 */ /* 0x000fc60000000a00 */
        /* <DEDUP_REMOVED lines=8> */
[----:B------:R-:W-:-:S03]  /*3bc0*/  ULDC UR12, c[0x0][0x57c] ;  /* 0x00015f00000c7ab9 */ /* 0x000fc60000000800 */
[C---:B------:R-:W-:Y:S02]  /*3bd0*/  IMAD R4, R11.reuse, UR11, R4 ;  /* 0x0000000b0b047c24 */ /* 0x040fe4000f8e0204 */
[C---:B------:R-:W-:Y:S01]  /*3be0*/  IMAD R8, R11.reuse, UR12, R8 ;  /* 0x0000000c0b087c24 */ /* 0x040fe2000f8e0208 */
[----:B------:R-:W2:Y:S01]  /*3bf0*/  @P0 LDC R2, c[0x0][0x588] ;  /* 0x00016200ff020b82 */ /* 0x000ea20000000800 */
[C---:B------:R-:W-:Y:S02]  /*3c00*/  IMAD R5, R11.reuse, UR14, R5 ;  /* 0x0000000e0b057c24 */ /* 0x040fe4000f8e0205 */
[----:B------:R-:W-:-:S05]  /*3c10*/  IMAD R0, R11, UR15, R0 ;  /* 0x0000000f0b007c24 */ /* 0x000fca000f8e0200 */
        /* <DEDUP_REMOVED lines=10> */
.L_x_1595:
        /* <DEDUP_REMOVED lines=21> */
[----:B------:R-:W-:Y:S02]  /*3e10*/  IADD3.X R5, RZ, UR13, RZ, P1, !PT ;  /* 0x0000000dff057c10 */ /* 0x000fe40008ffe4ff */
[----:B------:R-:W-:-:S09]  /*3e20*/  LEA.HI.X R10, R10, UR15, R11, 0x3, P2 ;  /* 0x0000000f0a0a7c11 */ /* 0x000fd200090f1c0b */
[----:B------:R-:W-:Y:S05]  /*3e30*/  @!P0 BRA `(.L_x_1597) ;  /* 0x0000000400cc8947 */ /* 0x000fea0003800000 */
[----:B------:R-:W-:Y:S01]  /*3e40*/  IADD3 R0, P1, R9, -0x1, RZ ;  /* 0xffffffff09007810 */ /* 0x000fe20007f3e0ff */
[----:B------:R-:W-:Y:S01]  /*3e50*/  BSSY B3, `(.L_x_1598) ;  /* 0x0000041000037945 */ /* 0x000fe20003800000 */
[----:B------:R-:W-:Y:S01]  /*3e60*/  HFMA2.MMA R21, -RZ, RZ, 0, 0 ;  /* 0x00000000ff157435 */ /* 0x000fe200000001ff */
[----:B------:R-:W-:Y:S02]  /*3e70*/  MOV R7, R10 ;  /* 0x0000000a00077202 */ /* 0x000fe40000000f00 */
[----:B------:R-:W-:Y:S02]  /*3e80*/  ISETP.GE.U32.AND P0, PT, R0, 0x3, PT ;  /* 0x000000030000780c */ /* 0x000fe40003f06070 */
[----:B------:R-:W-:-:S04]  /*3e90*/  IADD3.X R0, R2, -0x1, RZ, P1, !PT ;  /* 0xffffffff02007810 */ /* 0x000fc80000ffe4ff */
[----:B------:R-:W-:Y:S02]  /*3ea0*/  ISETP.GE.U32.AND.EX P0, PT, R0, RZ, PT, P0 ;  /* 0x000000ff0000720c */ /* 0x000fe40003f06100 */
[----:B------:R-:W-:-:S11]  /*3eb0*/  LOP3.LUT R0, R9, 0x3, RZ, 0xc0, !PT ;  /* 0x0000000309007812 */ /* 0x000fd600078ec0ff */
[----:B------:R-:W-:Y:S05]  /*3ec0*/  @!P0 BRA `(.L_x_1599) ;  /* 0x0000000000e48947 */ /* 0x000fea0003800000 */
[----:B------:R-:W-:Y:S01]  /*3ed0*/  IADD3 R20, P0, R0, -R9, RZ ;  /* 0x8000000900147210 */ /* 0x000fe20007f1e0ff */
[----:B------:R-:W-:Y:S01]  /*3ee0*/  BSSY B4, `(.L_x_1599) ;  /* 0x0000037000047945 */ /* 0x000fe20003800000 */
[----:B------:R-:W-:Y:S02]  /*3ef0*/  IMAD.MOV.U32 R21, RZ, RZ, RZ ;  /* 0x000000ffff157224 */ /* 0x000fe400078e00ff */
[----:B------:R-:W-:-:S09]  /*3f00*/  IADD3.X R2, RZ, ~R2, RZ, P0, !PT ;  /* 0x80000002ff027210 */ /* 0x000fd200007fe4ff */
.L_x_1600:
        /* <DEDUP_REMOVED lines=48> */
[----:B------:R-:W-:Y:S02]  /*4210*/  ISETP.NE.AND P0, PT, R9, R10, PT ;  /* 0x0000000a0900720c */ /* 0x000fe40003f05270 */
[----:B------:R-:W-:Y:S02]  /*4220*/  IADD3.X R7, RZ, R7, RZ, P2, !PT ;  /* 0x00000007ff077210 */ /* 0x000fe400017fe4ff */
[----:B------:R-:W-:Y:S01]  /*4230*/  SEL R21, RZ, 0x1, !P0 ;  /* 0x00000001ff157807 */ /* 0x000fe20004000000 */
[----:B------:R-:W-:Y:S08]  /*4240*/  @P1 BRA `(.L_x_1600) ;  /* 0xfffffffc00301947 */ /* 0x000ff0000383ffff */
[----:B------:R-:W-:Y:S05]  /*4250*/  BSYNC B4 ;  /* 0x0000000000047941 */ /* 0x000fea0003800000 */
.L_x_1599:
[----:B------:R-:W-:Y:S05]  /*4260*/  BSYNC B3 ;  /* 0x0000000000037941 */ /* 0x000fea0003800000 */
.L_x_1598:
        /* <DEDUP_REMOVED lines=8> */
[----:B------:R-:W-:-:S07]  /*42f0*/  IMAD.MOV.U32 R9, RZ, RZ, RZ ;  /* 0x000000ffff097224 */ /* 0x000fce00078e00ff */
        /* <DEDUP_REMOVED lines=37> */
.L_x_1602:
[----:B------:R-:W-:Y:S05]  /*4550*/  BSYNC B3 ;  /* 0x0000000000037941 */ /* 0x000fea0003800000 */
.L_x_1601:
[----:B------:R-:W-:-:S07]  /*4560*/  SEL R7, RZ, 0x1, !P0 ;  /* 0x00000001ff077807 */ /* 0x000fce0004000000 */
.L_x_1597:
[----:B------:R-:W-:Y:S05]  /*4570*/  BSYNC B2 ;  /* 0x0000000000027941 */ /* 0x000fea0003800000 */
.L_x_1596:
[----:B------:R0:W-:Y:S01]  /*4580*/  STG.E.U8 desc[UR4][R4.64], R7 ;  /* 0x0000000704007986 */ /* 0x0001e2000c101104 */
[----:B------:R-:W-:-:S04]  /*4590*/  IADD3 R3, R3, 0x80, RZ ;  /* 0x0000008003037810 */ /* 0x000fc80007ffe0ff */
[----:B------:R-:W-:-:S13]  /*45a0*/  ISETP.GE.AND P0, PT, R3, UR10, PT ;  /* 0x0000000a03007c0c */ /* 0x000fda000bf06270 */
[----:B0-----:R-:W-:Y:S05]  /*45b0*/  @P0 BRA `(.L_x_1603) ;  /* 0x0000004400280947 */ /* 0x001fea0003800000 */
[----:B------:R-:W0:Y:S01]  /*45c0*/  LDC R6, c[0x0][0x218] ;  /* 0x00008600ff067b82 */ /* 0x000e220000000800 */
[----:B------:R-:W-:Y:S01]  /*45d0*/  HFMA2.MMA R7, -RZ, RZ, 0, 0 ;  /* 0x00000000ff077435 */ /* 0x000fe200000001ff */
[----:B------:R-:W-:Y:S01]  /*45e0*/  MOV R0, RZ ;  /* 0x000000ff00007202 */ /* 0x000fe20000000f00 */
[----:B------:R-:W-:Y:S01]  /*45f0*/  HFMA2.MMA R8, -RZ, RZ, 0, 0 ;  /* 0x00000000ff087435 */ /* 0x000fe200000001ff */
[----:B------:R-:W-:Y:S02]  /*4600*/  CS2R R4, SRZ ;  /* 0x0000000000047805 */ /* 0x000fe4000001ff00 */
        /* <DEDUP_REMOVED lines=399> */
.L_x_1604:
[----:B------:R-:W-:Y:S01]  /*5f00*/  ULDC.64 UR12, c[0x0][0x5c8] ;  /* 0x00017200000c7ab9 */ /* 0x000fe20000000a00 */
[----:B------:R-:W-:Y:S01]  /*5f10*/  ULDC.U8 UR11, c[0x0][0x5e0] ;  /* 0x00017800000b7ab9 */ /* 0x000fe20000000000 */
[----:B------:R-:W-:Y:S01]  /*5f20*/  IADD3 R12, P0, R0, UR12, RZ ;  /* 0x0000000c000c7c10 */ /* 0x000fe2000ff1e0ff */
[----:B------:R-:W-:-:S03]  /*5f30*/  ULDC.64 UR14, c[0x0][0x5d8] ;  /* 0x00017600000e7ab9 */ /* 0x000fc60000000a00 */
        /* <DEDUP_REMOVED lines=32> */
[----:B------:R-:W-:-:S09]  /*6140*/  IADD3.X R2, RZ, ~R2, RZ, P0, !PT ;  /* 0x80000002ff027210 */ /* 0x000fd200007fe4ff */
.L_x_1609:
[----:B------:R-:W2:Y:S04]  /*6150*/  LDG.E.64.CONSTANT R16, desc[UR4][R6.64] ;  /* 0x0000000406107981 */ /* 0x000ea8000c1e9b00 */
[----:B------:R-:W3:Y:S04]  /*6160*/  LDG.E.64.CONSTANT R18, desc[UR4][R6.64+0x8] ;  /* 0x0000080406127981 */ /* 0x000ee8000c1e9b00 */
[----:B------:R-:W4:Y:S04]  /*6170*/  LDG.E.64.CONSTANT R12, desc[UR4][R6.64+0x10] ;  /* 0x00001004060c7981 */ /* 0x000f28000c1e9b00 */
[----:B------:R-:W5:Y:S01]  /*6180*/  LDG.E.64.CONSTANT R10, desc[UR4][R6.64+0x18] ;  /* 0x00001804060a7981 */ /* 0x000f62000c1e9b00 */
[----:B------:R-:W-:Y:S01]  /*6190*/  MOV R9, RZ ;  /* 0x000000ff00097202 */ /* 0x000fe20000000f00 */
[----:B------:R-:W-:Y:S01]  /*61a0*/  ULDC.64 UR12, c[0x0][0x5e8] ;  /* 0x00017a00000c7ab9 */ /* 0x000fe20000000a00 */
[----:B------:R-:W-:Y:S01]  /*61b0*/  ULDC.64 UR14, c[0x0][0x5b8] ;  /* 0x00016e00000e7ab9 */ /* 0x000fe20000000a00 */
        /* <DEDUP_REMOVED lines=33> */
[----:B------:R-:W-:-:S03]  /*63d0*/  ISETP.NE.AND P0, PT, R9, R14, PT ;  /* 0x0000000e0900720c */ /* 0x000fc60003f05270 */
[----:B------:R-:W-:Y:S01]  /*63e0*/  IMAD.X R2, RZ, RZ, R2, P1 ;  /* 0x000000ffff027224 */ /* 0x000fe200008e0602 */
[----:B------:R-:W-:Y:S02]  /*63f0*/  ISETP.NE.U32.AND P1, PT, R20, RZ, PT ;  /* 0x000000ff1400720c */ /* 0x000fe40003f25070 */
[----:B------:R-:W-:Y:S02]  /*6400*/  SEL R9, RZ, 0x1, !P0 ;  /* 0x00000001ff097807 */ /* 0x000fe40004000000 */
[----:B------:R-:W-:Y:S02]  /*6410*/  ISETP.NE.AND.EX P1, PT, R2, RZ, PT, P1 ;  /* 0x000000ff0200720c */ /* 0x000fe40003f25310 */
[----:B-----5:R-:W-:Y:S02]  /*6420*/  ISETP.NE.AND P2, PT, R10, RZ, PT ;  /* 0x000000ff0a00720c */ /* 0x020fe40003f45270 */
[----:B------:R-:W-:Y:S02]  /*6430*/  ISETP.NE.AND P0, PT, R9, R12, PT ;  /* 0x0000000c0900720c */ /* 0x000fe40003f05270 */
[----:B------:R-:W-:-:S02]  /*6440*/  SEL R10, RZ, 0xffffffff, !P2 ;  /* 0xffffffffff0a7807 */ /* 0x000fc40005000000 */
[----:B------:R-:W-:Y:S02]  /*6450*/  SEL R9, RZ, 0x1, !P0 ;  /* 0x00000001ff097807 */ /* 0x000fe40004000000 */
[----:B------:R-:W-:Y:S02]  /*6460*/  IADD3 R6, P2, R6, 0x20, RZ ;  /* 0x0000002006067810 */ /* 0x000fe40007f5e0ff */
[----:B------:R-:W-:Y:S02]  /*6470*/  ISETP.NE.AND P0, PT, R9, R10, PT ;  /* 0x0000000a0900720c */ /* 0x000fe40003f05270 */
[----:B------:R-:W-:Y:S02]  /*6480*/  IADD3.X R7, RZ, R7, RZ, P2, !PT ;  /* 0x00000007ff077210 */ /* 0x000fe400017fe4ff */
[----:B------:R-:W-:Y:S01]  /*6490*/  SEL R21, RZ, 0x1, !P0 ;  /* 0x00000001ff157807 */ /* 0x000fe20004000000 */
[----:B------:R-:W-:Y:S08]  /*64a0*/  @P1 BRA `(.L_x_1609) ;  /* 0xfffffffc00281947 */ /* 0x000ff0000383ffff */
[----:B------:R-:W-:Y:S05]  /*64b0*/  BSYNC B4 ;  /* 0x0000000000047941 */ /* 0x000fea0003800000 */
.L_x_1608:
[----:B------:R-:W-:Y:S05]  /*64c0*/  BSYNC B3 ;  /* 0x0000000000037941 */ /* 0x000fea0003800000 */
.L_x_1607:
        /* <DEDUP_REMOVED lines=46> */
.L_x_1611:
[----:B------:R-:W-:Y:S05]  /*67b0*/  BSYNC B3 ;  /* 0x0000000000037941 */ /* 0x000fea0003800000 */
.L_x_1610:
[----:B------:R-:W-:-:S07]  /*67c0*/  SEL R7, RZ, 0x1, !P0 ;  /* 0x00000001ff077807 */ /* 0x000fce0004000000 */
.L_x_1606:
[----:B------:R-:W-:Y:S05]  /*67d0*/  BSYNC B2 ;  /* 0x0000000000027941 */ /* 0x000fea0003800000 */
.L_x_1605:
[----:B------:R1:W-:Y:S01]  /*67e0*/  STG.E.U8 desc[UR4][R4.64], R7 ;  /* 0x0000000704007986 */ /* 0x0003e2000c101104 */
[----:B------:R-:W-:-:S07]  /*67f0*/  IADD3 R3, R3, 0x80, RZ ;  /* 0x0000008003037810 */ /* 0x000fce0007ffe0ff */
.L_x_1594:
[----:B------:R-:W-:-:S13]  /*6800*/  ISETP.GE.AND P0, PT, R3, UR10, PT ;  /* 0x0000000a03007c0c */ /* 0x000fda000bf06270 */
[----:B------:R-:W-:Y:S05]  /*6810*/  @P0 BRA `(.L_x_1612) ;  /* 0x0000004400280947 */ /* 0x000fea0003800000 */
[----:B------:R-:W2:Y:S01]  /*6820*/  LDC R6, c[0x0][0x218] ;  /* 0x00008600ff067b82 */ /* 0x000ea20000000800 */
[----:B------:R-:W-:Y:S01]  /*6830*/  HFMA2.MMA R8, -RZ, RZ, 0, 0 ;  /* 0x00000000ff087435 */ /* 0x000fe200000001ff */
[----:B01----:R-:W-:Y:S01]  /*6840*/  MOV R7, RZ ;  /* 0x000000ff00077202 */ /* 0x003fe20000000f00 */
[----:B------:R-:W-:Y:S01]  /*6850*/  IMAD.MOV.U32 R0, RZ, RZ, RZ ;  /* 0x000000ffff007224 */ /* 0x000fe200078e00ff */
[----:B------:R-:W-:Y:S02]  /*6860*/  CS2R R4, SRZ ;  /* 0x0000000000047805 */ /* 0x000fe4000001ff00 */
        /* <DEDUP_REMOVED lines=378> */
[----:B------:R-:W-:Y:S01]  /*8010*/  @P0 IMAD.MOV.U32 R14, RZ, RZ, RZ ;  /* 0x000000ffff0e0224 */ /* 0x000fe200078e00ff */
        /* <DEDUP_REMOVED lines=20> */
.L_x_1613:
        /* <DEDUP_REMOVED lines=26> */
[----:B------:R-:W-:Y:S01]  /*8300*/  MOV R7, R10 ;  /* 0x0000000a00077202 */ /* 0x000fe20000000f00 */
[----:B------:R-:W-:Y:S01]  /*8310*/  IMAD.MOV.U32 R21, RZ, RZ, RZ ;  /* 0x000000ffff157224 */ /* 0x000fe200078e00ff */
[----:B------:R-:W-:Y:S02]  /*8320*/  ISETP.GE.U32.AND P0, PT, R0, 0x3, PT ;  /* 0x000000030000780c */ /* 0x000fe40003f06070 */
[----:B------:R-:W-:-:S04]  /*8330*/  IADD3.X R0, R2, -0x1, RZ, P1, !PT ;  /* 0xffffffff02007810 */ /* 0x000fc80000ffe4ff */
[----:B------:R-:W-:Y:S02]  /*8340*/  ISETP.GE.U32.AND.EX P0, PT, R0, RZ, PT, P0 ;  /* 0x000000ff0000720c */ /* 0x000fe40003f06100 */
[----:B------:R-:W-:-:S11]  /*8350*/  LOP3.LUT R0, R9, 0x3, RZ, 0xc0, !PT ;  /* 0x0000000309007812 */ /* 0x000fd600078ec0ff */
[----:B------:R-:W-:Y:S05]  /*8360*/  @!P0 BRA `(.L_x_1617) ;  /* 0x0000000000ec8947 */ /* 0x000fea0003800000 */
[----:B------:R-:W-:Y:S01]  /*8370*/  IADD3 R20, P0, R0, -R9, RZ ;  /* 0x8000000900147210 */ /* 0x000fe20007f1e0ff */
[----:B------:R-:W-:Y:S01]  /*8380*/  HFMA2.MMA R21, -RZ, RZ, 0, 0 ;  /* 0x00000000ff157435 */ /* 0x000fe200000001ff */
[----:B------:R-:W-:Y:S02]  /*8390*/  BSSY B4, `(.L_x_1617) ;  /* 0x0000038000047945 */ /* 0x000fe40003800000 */
[----:B------:R-:W-:-:S09]  /*83a0*/  IADD3.X R2, RZ, ~R2, RZ, P0, !PT ;  /* 0x80000002ff027210 */ /* 0x000fd200007fe4ff */
.L_x_1618:
        /* <DEDUP_REMOVED lines=55> */
.L_x_1617:
[----:B------:R-:W-:Y:S05]  /*8720*/  BSYNC B3 ;  /* 0x0000000000037941 */ /* 0x000fea0003800000 */
.L_x_1616:
[----:B------:R-:W-:Y:S01]  /*8730*/  ISETP.NE.U32.AND P1, PT, R0, RZ, PT ;  /* 0x000000ff0000720c */ /* 0x000fe20003f25070 */
[----:B------:R-:W-:Y:S01]  /*8740*/  BSSY B3, `(.L_x_1619) ;  /* 0x000002d000037945 */ /* 0x000fe20003800000 */
[----:B------:R-:W-:Y:S01]  /*8750*/  MOV R12, R6 ;  /* 0x00000006000c7202 */ /* 0x000fe20000000f00 */
[----:B------:R-:W-:Y:S01]  /*8760*/  IMAD.MOV.U32 R13, RZ, RZ, R7 ;  /* 0x000000ffff0d7224 */ /* 0x000fe200078e0007 */
[----:B------:R-:W-:-:S13]  /*8770*/  ISETP.NE.AND.EX P1, PT, RZ, RZ, PT, P1 ;  /* 0x000000ffff00720c */ /* 0x000fda0003f25310 */
        /* <DEDUP_REMOVED lines=41> */
.L_x_1620:
[----:B------:R-:W-:Y:S05]  /*8a10*/  BSYNC B3 ;  /* 0x0000000000037941 */ /* 0x000fea0003800000 */
.L_x_1619:
[----:B------:R-:W-:-:S07]  /*8a20*/  SEL R7, RZ, 0x1, !P0 ;  /* 0x00000001ff077807 */ /* 0x000fce0004000000 */
.L_x_1615:
[----:B------:R-:W-:Y:S05]  /*8a30*/  BSYNC B2 ;  /* 0x0000000000027941 */ /* 0x000fea0003800000 */
.L_x_1614:
[----:B------:R0:W-:Y:S01]  /*8a40*/  STG.E.U8 desc[UR4][R4.64], R7 ;  /* 0x0000000704007986 */ /* 0x0001e2000c101104 */
[----:B------:R-:W-:-:S07]  /*8a50*/  IADD3 R3, R3, 0x80, RZ ;  /* 0x0000008003037810 */ /* 0x000fce0007ffe0ff */
.L_x_1603:
[----:B------:R-:W-:-:S13]  /*8a60*/  ISETP.GE.AND P0, PT, R3, UR10, PT ;  /* 0x0000000a03007c0c */ /* 0x000fda000bf06270 */
[----:B------:R-:W-:Y:S05]  /*8a70*/  @P0 BRA `(.L_x_1621) ;  /* 0x00000044002c0947 */ /* 0x000fea0003800000 */
[----:B------:R-:W1:Y:S01]  /*8a80*/  LDC R6, c[0x0][0x218] ;  /* 0x00008600ff067b82 */ /* 0x000e620000000800 */
[----:B------:R-:W-:Y:S01]  /*8a90*/  HFMA2.MMA R0, -RZ, RZ, 0, 0 ;  /* 0x00000000ff007435 */ /* 0x000fe200000001ff */
[----:B0-----:R-:W-:Y:S02]  /*8aa0*/  MOV R7, RZ ;  /* 0x000000ff00077202 */ /* 0x001fe40000000f00 */
[----:B------:R-:W-:Y:S02]  /*8ab0*/  CS2R R4, SRZ ;  /* 0x0000000000047805 */ /* 0x000fe4000001ff00 */
        /* <DEDUP_REMOVED lines=393> */
[----:B------:R-:W0:Y:S03]  /*a350*/  @P0 LDC.64 R12, c[0x0][0x598] ;  /* 0x00016600ff0c0b82 */ /* 0x000e260000000a00 */
[----:B------:R-:W-:-:S04]  /*a360*/  @P0 IMAD.MOV R14, RZ, RZ, -R16 ;  /* 0x000000ffff0e0224 */ /* 0x000fc800078e0a10 */
[----:B-1----:R-:W-:-:S04]  /*a370*/  @P0 IMAD R15, R19, R14, R15 ;  /* 0x0000000e130f0224 */ /* 0x002fc800078e020f */
[C---:B--2---:R-:W-:Y:S02]  /*a380*/  @P0 IMAD R4, R15.reuse, R2, R4 ;  /* 0x000000020f040224 */ /* 0x044fe400078e0204 */
[C---:B---3--:R-:W-:Y:S02]  /*a390*/  @P0 IMAD R8, R15.reuse, R6, R8 ;  /* 0x000000060f080224 */ /* 0x048fe400078e0208 */
[C---:B0-----:R-:W-:Y:S02]  /*a3a0*/  @P0 IMAD R5, R15.reuse, R12, R5 ;  /* 0x0000000c0f050224 */ /* 0x041fe400078e0205 */
[----:B------:R-:W-:-:S07]  /*a3b0*/  @P0 IMAD R0, R15, R13, R0 ;  /* 0x0000000d0f000224 */ /* 0x000fce00078e0200 */
.L_x_1622:
        /* <DEDUP_REMOVED lines=37> */
.L_x_1627:
[----:B------:R-:W2:Y:S04]  /*a610*/  LDG.E.64.CONSTANT R16, desc[UR4][R6.64] ;  /* 0x0000000406107981 */ /* 0x000ea8000c1e9b00 */
[----:B------:R-:W3:Y:S04]  /*a620*/  LDG.E.64.CONSTANT R18, desc[UR4][R6.64+0x8] ;  /* 0x0000080406127981 */ /* 0x000ee8000c1e9b00 */
[----:B------:R-:W4:Y:S04]  /*a630*/  LDG.E.64.CONSTANT R12, desc[UR4][R6.64+0x10] ;  /* 0x00001004060c7981 */ /* 0x000f28000c1e9b00 */
[----:B------:R-:W5:Y:S01]  /*a640*/  LDG.E.64.CONSTANT R10, desc[UR4][R6.64+0x18] ;  /* 0x00001804060a7981 */ /* 0x000f62000c1e9b00 */
[----:B------:R-:W-:Y:S01]  /*a650*/  IMAD.MOV.U32 R9, RZ, RZ, RZ ;  /* 0x000000ffff097224 */ /* 0x000fe200078e00ff */
        /* <DEDUP_REMOVED lines=50> */
.L_x_1626:
[----:B------:R-:W-:Y:S05]  /*a980*/  BSYNC B3 ;  /* 0x0000000000037941 */ /* 0x000fea0003800000 */
.L_x_1625:
        /* <DEDUP_REMOVED lines=46> */
.L_x_1629:
[----:B------:R-:W-:Y:S05]  /*ac70*/  BSYNC B3 ;  /* 0x0000000000037941 */ /* 0x000fea0003800000 */
.L_x_1628:
[----:B------:R-:W-:-:S07]  /*ac80*/  SEL R7, RZ, 0x1, !P0 ;  /* 0x00000001ff077807 */ /* 0x000fce0004000000 */
.L_x_1624:
[----:B------:R-:W-:Y:S05]  /*ac90*/  BSYNC B2 ;  /* 0x0000000000027941 */ /* 0x000fea0003800000 */
.L_x_1623:
[----:B------:R2:W-:Y:S01]  /*aca0*/  STG.E.U8 desc[UR4][R4.64], R7 ;  /* 0x0000000704007986 */ /* 0x0005e2000c101104 */
[----:B------:R-:W-:-:S07]  /*acb0*/  IADD3 R3, R3, 0x80, RZ ;  /* 0x0000008003037810 */ /* 0x000fce0007ffe0ff */
.L_x_1612:
[----:B------:R-:W-:-:S13]  /*acc0*/  ISETP.GE.AND P0, PT, R3, UR10, PT ;  /* 0x0000000a03007c0c */ /* 0x000fda000bf06270 */
[----:B------:R-:W-:Y:S05]  /*acd0*/  @P0 BREAK B0 ;  /* 0x0000000000000942 */ /* 0x000fea0003800000 */
[----:B------:R-:W-:Y:S05]  /*ace0*/  @P0 BRA `(.L_x_1630) ;  /* 0x0000004400300947 */ /* 0x000fea0003800000 */
[----:B------:R-:W3:Y:S01]  /*acf0*/  LDC R6, c[0x0][0x218] ;  /* 0x00008600ff067b82 */ /* 0x000ee20000000800 */
[----:B------:R-:W-:Y:S01]  /*ad00*/  HFMA2.MMA R8, -RZ, RZ, 0, 0 ;  /* 0x00000000ff087435 */ /* 0x000fe200000001ff */
[----:B012---:R-:W-:Y:S01]  /*ad10*/  MOV R7, RZ ;  /* 0x000000ff00077202 */ /* 0x007fe20000000f00 */
[----:B------:R-:W-:Y:S01]  /*ad20*/  IMAD.MOV.U32 R0, RZ, RZ, RZ ;  /* 0x000000ffff007224 */ /* 0x000fe200078e00ff */
[----:B------:R-:W-:Y:S02]  /*ad30*/  CS2R R4, SRZ ;  /* 0x0000000000047805 */ /* 0x000fe4000001ff00 */
        /* <DEDUP_REMOVED lines=371> */
[----:B------:R-:W-:Y:S01]  /*c470*/  IMAD.MOV.U32 R10, RZ, RZ, RZ ;  /* 0x000000ffff0a7224 */ /* 0x000fe200078e00ff */
[----:B------:R-:W-:Y:S01]  /*c480*/  ULDC.64 UR12, c[0x0][0x330] ;  /* 0x0000cc00000c7ab9 */ /* 0x000fe20000000a00 */
[----:B------:R-:W-:Y:S01]  /*c490*/  ULDC UR11, c[0x0][0x338] ;  /* 0x0000ce00000b7ab9 */ /* 0x000fe20000000800 */
[----:B------:R-:W-:Y:S01]  /*c4a0*/  ULDC.64 UR14, c[0x0][0x580] ;  /* 0x00016000000e7ab9 */ /* 0x000fe20000000a00 */
[----:B------:R-:W-:-:S05]  /*c4b0*/  IMAD.HI.U32 R14, R11, UR13, R10 ;  /* 0x0000000d0b0e7c27 */ /* 0x000fca000f8e000a */
[----:B------:R-:W-:Y:S01]  /*c4c0*/  SHF.R.U32.HI R15, RZ, UR11, R14 ;  /* 0x0000000bff0f7c19 */ /* 0x000fe2000801160e */
[----:B------:R-:W-:Y:S02]  /*c4d0*/  ULDC UR11, c[0x0][0x570] ;  /* 0x00015c00000b7ab9 */ /* 0x000fe40000000800 */
[----:B------:R-:W0:Y:S01]  /*c4e0*/  @P0 LDC.64 R16, c[0x0][0x340] ;  /* 0x0000d000ff100b82 */ /* 0x000e220000000a00 */
[----:B------:R-:W-:Y:S02]  /*c4f0*/  @P0 MOV R14, RZ ;  /* 0x000000ff000e0202 */ /* 0x000fe40000000f00 */
        /* <DEDUP_REMOVED lines=19> */
.L_x_1631:
        /* <DEDUP_REMOVED lines=37> */
.L_x_1636:
        /* <DEDUP_REMOVED lines=55> */
.L_x_1635:
[----:B------:R-:W-:Y:S05]  /*cbf0*/  BSYNC B3 ;  /* 0x0000000000037941 */ /* 0x000fea0003800000 */
.L_x_1634:
        /* <DEDUP_REMOVED lines=46> */
.L_x_1638:
[----:B------:R-:W-:Y:S05]  /*cee0*/  BSYNC B3 ;  /* 0x0000000000037941 */ /* 0x000fea0003800000 */
.L_x_1637:
[----:B------:R-:W-:-:S07]  /*cef0*/  SEL R7, RZ, 0x1, !P0 ;  /* 0x00000001ff077807 */ /* 0x000fce0004000000 */
.L_x_1633:
[----:B------:R-:W-:Y:S05]  /*cf00*/  BSYNC B2 ;  /* 0x0000000000027941 */ /* 0x000fea0003800000 */
.L_x_1632:
[----:B------:R1:W-:Y:S01]  /*cf10*/  STG.E.U8 desc[UR4][R4.64], R7 ;  /* 0x0000000704007986 */ /* 0x0003e2000c101104 */
[----:B------:R-:W-:-:S07]  /*cf20*/  IADD3 R3, R3, 0x80, RZ ;  /* 0x0000008003037810 */ /* 0x000fce0007ffe0ff */
.L_x_1621:
[----:B------:R-:W-:-:S13]  /*cf30*/  ISETP.GE.AND P0, PT, R3, UR10, PT ;  /* 0x0000000a03007c0c */ /* 0x000fda000bf06270 */
[----:B------:R-:W-:Y:S05]  /*cf40*/  @P0 BREAK B0 ;  /* 0x0000000000000942 */ /* 0x000fea0003800000 */
[----:B------:R-:W-:Y:S05]  /*cf50*/  @P0 BRA `(.L_x_1630) ;  /* 0x0000002000940947 */ /* 0x000fea0003800000 */
[----:B------:R-:W-:Y:S05]  /*cf60*/  BSYNC B0 ;  /* 0x0000000000007941 */ /* 0x000fea0003800000 */
.L_x_1593:
[----:B------:R-:W2:Y:S01]  /*cf70*/  LDC R6, c[0x0][0x218] ;  /* 0x00008600ff067b82 */ /* 0x000ea20000000800 */
[----:B01----:R-:W-:Y:S01]  /*cf80*/  HFMA2.MMA R7, -RZ, RZ, 0, 0 ;  /* 0x00000000ff077435 */ /* 0x003fe200000001ff */
[----:B------:R-:W-:Y:S01]  /*cf90*/  MOV R0, RZ ;  /* 0x000000ff00007202 */ /* 0x000fe20000000f00 */
[----:B------:R-:W-:Y:S01]  /*cfa0*/  HFMA2.MMA R8, -RZ, RZ, 0, 0 ;  /* 0x00000000ff087435 */ /* 0x000fe200000001ff */
        /* <DEDUP_REMOVED lines=400> */
.L_x_1639:
        /* <DEDUP_REMOVED lines=37> */
.L_x_1644:
        /* <DEDUP_REMOVED lines=55> */
.L_x_1643:
[----:B------:R-:W-:Y:S05]  /*ee70*/  BSYNC B3 ;  /* 0x0000000000037941 */ /* 0x000fea0003800000 */
.L_x_1642:
        /* <DEDUP_REMOVED lines=46> */
.L_x_1646:
[----:B------:R-:W-:Y:S05]  /*f160*/  BSYNC B3 ;  /* 0x0000000000037941 */ /* 0x000fea0003800000 */
.L_x_1645:
[----:B------:R-:W-:-:S07]  /*f170*/  SEL R7, RZ, 0x1, !P0 ;  /* 0x00000001ff077807 */ /* 0x000fce0004000000 */
.L_x_1641:
[----:B------:R-:W-:Y:S05]  /*f180*/  BSYNC B2 ;  /* 0x0000000000027941 */ /* 0x000fea0003800000 */
.L_x_1640:
[----:B------:R3:W-:Y:S01]  /*f190*/  STG.E.U8 desc[UR4][R4.64], R7 ;  /* 0x0000000704007986 */ /* 0x0007e2000c101104 */
[----:B------:R-:W-:-:S07]  /*f1a0*/  IADD3 R3, R3, 0x80, RZ ;  /* 0x0000008003037810 */ /* 0x000fce0007ffe0ff */
.L_x_1630:
[----:B------:R-:W-:Y:S05]  /*f1b0*/  BSYNC B1 ;  /* 0x0000000000017941 */ /* 0x000fea0003800000 */
.L_x_1592:
        /* <DEDUP_REMOVED lines=381> */
[----:B------:R-:W-:-:S07]  /*10990*/  ULDC UR7, c[0x0][0x57c] ;  /* 0x00015f0000077ab9 */ /* 0x000fce0000000800 */
        /* <DEDUP_REMOVED lines=9> */
[----:B------:R-:W2:Y:S01]  /*10a30*/  @P0 LDC R14, c[0x0][0x588] ;  /* 0x00016200ff0e0b82 */ /* 0x000ea20000000800 */
[C---:B------:R-:W-:Y:S02]  /*10a40*/  IMAD R2, R7.reuse, UR6, R2 ;  /* 0x0000000607027c24 */ /* 0x040fe4000f8e0202 */
[C---:B------:R-:W-:Y:S02]  /*10a50*/  IMAD R0, R7.reuse, UR7, R0 ;  /* 0x0000000707007c24 */ /* 0x040fe4000f8e0200 */
[C---:B------:R-:W-:Y:S02]  /*10a60*/  IMAD R5, R7.reuse, UR8, R5 ;  /* 0x0000000807057c24 */ /* 0x040fe4000f8e0205 */
[----:B------:R-:W-:Y:S01]  /*10a70*/  IMAD R4, R7, UR9, R4 ;  /* 0x0000000907047c24 */ /* 0x000fe2000f8e0204 */
[----:B------:R-:W3:Y:S01]  /*10a80*/  @P0 LDC.64 R8, c[0x0][0x598] ;  /* 0x00016600ff080b82 */ /* 0x000ee20000000a00 */
[----:B0-----:R-:W-:-:S05]  /*10a90*/  @P0 IMAD.HI.U32 R6, R11, R12, R10 ;  /* 0x0000000c0b060227 */ /* 0x001fca00078e000a */
[----:B------:R-:W-:Y:S02]  /*10aa0*/  @P0 SHF.R.U32.HI R6, RZ, R13, R6 ;  /* 0x0000000dff060219 */ /* 0x000fe40000011606 */
[----:B------:R-:W0:Y:S03]  /*10ab0*/  @P0 LDC R12, c[0x0][0x594] ;  /* 0x00016500ff0c0b82 */ /* 0x000e260000000800 */
[----:B------:R-:W-:-:S04]  /*10ac0*/  @P0 IMAD.MOV R10, RZ, RZ, -R6 ;  /* 0x000000ffff0a0224 */ /* 0x000fc800078e0a06 */
[----:B-1----:R-:W-:-:S04]  /*10ad0*/  @P0 IMAD R11, R15, R10, R11 ;  /* 0x0000000a0f0b0224 */ /* 0x002fc800078e020b */
[C---:B--2---:R-:W-:Y:S02]  /*10ae0*/  @P0 IMAD R2, R11.reuse, R14, R2 ;  /* 0x0000000e0b020224 */ /* 0x044fe400078e0202 */
[C---:B---3--:R-:W-:Y:S02]  /*10af0*/  @P0 IMAD R5, R11.reuse, R8, R5 ;  /* 0x000000080b050224 */ /* 0x048fe400078e0205 */
[C---:B------:R-:W-:Y:S02]  /*10b00*/  @P0 IMAD R4, R11.reuse, R9, R4 ;  /* 0x000000090b040224 */ /* 0x040fe400078e0204 */
[----:B0-----:R-:W-:-:S07]  /*10b10*/  @P0 IMAD R0, R11, R12, R0 ;  /* 0x0000000c0b000224 */ /* 0x001fce00078e0200 */
.L_x_1647:
[----:B------:R-:W-:Y:S01]  /*10b20*/  ULDC.64 UR6, c[0x0][0x5c8] ;  /* 0x0001720000067ab9 */ /* 0x000fe20000000a00 */
[----:B------:R-:W-:Y:S01]  /*10b30*/  ULDC.64 UR8, c[0x0][0x5d8] ;  /* 0x0001760000087ab9 */ /* 0x000fe20000000a00 */
[----:B------:R-:W-:-:S04]  /*10b40*/  IADD3 R6, P0, R4, UR6, RZ ;  /* 0x0000000604067c10 */ /* 0x000fc8000ff1e0ff */
        /* <DEDUP_REMOVED lines=9> */
[----:B------:R-:W-:Y:S01]  /*10be0*/  BSSY B1, `(.L_x_1648) ;  /* 0x0000081000017945 */ /* 0x000fe20003800000 */
[----:B------:R-:W-:-:S04]  /*10bf0*/  IADD3 R2, P2, R2, UR6, RZ ;  /* 0x0000000602027c10 */ /* 0x000fc8000ff5e0ff */
[----:B------:R-:W-:Y:S01]  /*10c00*/  IADD3.X R3, RZ, UR7, RZ, P2, !PT ;  /* 0x00000007ff037c10 */ /* 0x000fe200097fe4ff */
[----:B------:R-:W-:Y:S01]  /*10c10*/  ULDC.64 UR6, c[0x0][0x5e8] ;  /* 0x00017a0000067ab9 */ /* 0x000fe20000000a00 */
[----:B--2---:R-:W-:-:S04]  /*10c20*/  ISETP.GT.U32.AND P0, PT, R6, RZ, PT ;  /* 0x000000ff0600720c */ /* 0x004fc80003f04070 */
[----:B------:R-:W-:-:S04]  /*10c30*/  ISETP.GT.AND.EX P0, PT, R7, RZ, !P1, P0 ;  /* 0x000000ff0700720c */ /* 0x000fc80004f04300 */
[----:B------:R-:W-:Y:S02]  /*10c40*/  SEL R17, R6, 0x1, !P0 ;  /* 0x0000000106117807 */ /* 0x000fe40004000000 */
[----:B------:R-:W-:Y:S02]  /*10c50*/  SEL R16, R7, RZ, !P0 ;  /* 0x000000ff07107207 */ /* 0x000fe40004000000 */
[----:B------:R-:W-:Y:S02]  /*10c60*/  ISETP.GE.U32.AND P1, PT, R17, 0x1, PT ;  /* 0x000000011100780c */ /* 0x000fe40003f26070 */
[----:B---3--:R-:W-:Y:S02]  /*10c70*/  LEA R6, P3, R4, UR8, 0x3 ;  /* 0x0000000804067c11 */ /* 0x008fe4000f8618ff */
[----:B------:R-:W-:Y:S02]  /*10c80*/  ISETP.GE.AND.EX P1, PT, R16, RZ, PT, P1 ;  /* 0x000000ff1000720c */ /* 0x000fe40003f26310 */
[----:B------:R-:W-:Y:S01]  /*10c90*/  LEA.HI.X R5, R4, UR9, R5, 0x3, P3 ;  /* 0x0000000904057c11 */ /* 0x000fe200098f1c05 */
[----:B------:R-:W-:Y:S01]  /*10ca0*/  ULDC.64 UR8, c[0x0][0x5b8] ;  /* 0x00016e0000087ab9 */ /* 0x000fe20000000a00 */
[----:B------:R-:W-:-:S09]  /*10cb0*/  PLOP3.LUT P0, PT, PT, PT, PT, 0x8, 0x0 ;  /* 0x000000000000781c */ /* 0x000fd20003f0e170 */
        /* <DEDUP_REMOVED lines=14> */
.L_x_1652:
[----:B------:R-:W2:Y:S04]  /*10da0*/  LDG.E.64.CONSTANT R14, desc[UR4][R4.64] ;  /* 0x00000004040e7981 */ /* 0x000ea8000c1e9b00 */
[----:B------:R-:W3:Y:S04]  /*10db0*/  LDG.E.64.CONSTANT R18, desc[UR4][R4.64+0x8] ;  /* 0x0000080404127981 */ /* 0x000ee8000c1e9b00 */
[----:B------:R-:W4:Y:S04]  /*10dc0*/  LDG.E.64.CONSTANT R12, desc[UR4][R4.64+0x10] ;  /* 0x00001004040c7981 */ /* 0x000f28000c1e9b00 */
[----:B------:R-:W5:Y:S01]  /*10dd0*/  LDG.E.64.CONSTANT R8, desc[UR4][R4.64+0x18] ;  /* 0x0000180404087981 */ /* 0x000f62000c1e9b00 */
[----:B------:R-:W-:Y:S01]  /*10de0*/  MOV R7, RZ ;  /* 0x000000ff00077202 */ /* 0x000fe20000000f00 */
[----:B------:R-:W-:-:S02]  /*10df0*/  IMAD.MOV.U32 R6, RZ, RZ, R0 ;  /* 0x000000ffff067224 */ /* 0x000fc400078e0000 */
[----:B--2---:R-:W-:Y:S02]  /*10e00*/  IMAD R15, R15, UR6, RZ ;  /* 0x000000060f0f7c24 */ /* 0x004fe4000f8e02ff */
        /* <DEDUP_REMOVED lines=17> */
[----:B------:R-:W-:Y:S01]  /*10f20*/  IMAD R9, R9, UR6, RZ ;  /* 0x0000000609097c24 */ /* 0x000fe2000f8e02ff */
[----:B------:R-:W-:Y:S02]  /*10f30*/  IADD3 R6, P0, R6, UR8, RZ ;  /* 0x0000000806067c10 */ /* 0x000fe4000ff1e0ff */
[----:B------:R-:W4:Y:S01]  /*10f40*/  LDG.E.U8.CONSTANT R12, desc[UR4][R12.64] ;  /* 0x000000040c0c7981 */ /* 0x000f22000c1e9100 */
[----:B------:R-:W-:-:S05]  /*10f50*/  IMAD R9, R8, UR7, R9 ;  /* 0x0000000708097c24 */ /* 0x000fca000f8e0209 */
[----:B------:R-:W-:-:S05]  /*10f60*/  IADD3.X R7, R7, UR9, R9, P0, !PT ;  /* 0x0000000907077c10 */ /* 0x000fca00087fe409 */
[----:B------:R-:W5:Y:S01]  /*10f70*/  LDG.E.U8.CONSTANT R6, desc[UR4][R6.64] ;  /* 0x0000000406067981 */ /* 0x000f62000c1e9100 */
[----:B--2---:R-:W-:-:S04]  /*10f80*/  ISETP.NE.AND P0, PT, R20, RZ, PT ;  /* 0x000000ff1400720c */ /* 0x004fc80003f05270 */
[----:B------:R-:W-:Y:S02]  /*10f90*/  SEL R8, RZ, 0xffffffff, !P0 ;  /* 0xffffffffff087807 */ /* 0x000fe40004000000 */
[----:B---3--:R-:W-:Y:S02]  /*10fa0*/  ISETP.NE.AND P1, PT, R14, RZ, PT ;  /* 0x000000ff0e00720c */ /* 0x008fe40003f25270 */
[----:B------:R-:W-:Y:S02]  /*10fb0*/  ISETP.NE.AND P0, PT, R11, R8, PT ;  /* 0x000000080b00720c */ /* 0x000fe40003f05270 */
[----:B------:R-:W-:Y:S02]  /*10fc0*/  SEL R9, RZ, 0xffffffff, !P1 ;  /* 0xffffffffff097807 */ /* 0x000fe40004800000 */
[----:B------:R-:W-:Y:S02]  /*10fd0*/  SEL R8, RZ, 0x1, !P0 ;  /* 0x00000001ff087807 */ /* 0x000fe40004000000 */
[----:B----4-:R-:W-:-:S02]  /*10fe0*/  ISETP.NE.AND P1, PT, R12, RZ, PT ;  /* 0x000000ff0c00720c */ /* 0x010fc40003f25270 */
[----:B------:R-:W-:Y:S02]  /*10ff0*/  ISETP.NE.AND P0, PT, R8, R9, PT ;  /* 0x000000090800720c */ /* 0x000fe40003f05270 */
[----:B------:R-:W-:Y:S02]  /*11000*/  SEL R9, RZ, 0xffffffff, !P1 ;  /* 0xffffffffff097807 */ /* 0x000fe40004800000 */
[----:B------:R-:W-:-:S04]  /*11010*/  IADD3 R17, P1, R17, 0x4, RZ ;  /* 0x0000000411117810 */ /* 0x000fc80007f3e0ff */
[----:B------:R-:W-:Y:S02]  /*11020*/  IADD3.X R16, RZ, R16, RZ, P1, !PT ;  /* 0x00000010ff107210 */ /* 0x000fe40000ffe4ff */
[----:B------:R-:W-:Y:S02]  /*11030*/  ISETP.NE.U32.AND P1, PT, R17, RZ, PT ;  /* 0x000000ff1100720c */ /* 0x000fe40003f25070 */
[----:B------:R-:W-:Y:S02]  /*11040*/  SEL R8, RZ, 0x1, !P0 ;  /* 0x00000001ff087807 */ /* 0x000fe40004000000 */
[----:B------:R-:W-:Y:S02]  /*11050*/  ISETP.NE.AND.EX P1, PT, R16, RZ, PT, P1 ;  /* 0x000000ff1000720c */ /* 0x000fe40003f25310 */
[----:B-----5:R-:W-:Y:S02]  /*11060*/  ISETP.NE.AND P2, PT, R6, RZ, PT ;  /* 0x000000ff0600720c */ /* 0x020fe40003f45270 */
[----:B------:R-:W-:-:S02]  /*11070*/  ISETP.NE.AND P0, PT, R8, R9, PT ;  /* 0x000000090800720c */ /* 0x000fc40003f05270 */
[----:B------:R-:W-:Y:S02]  /*11080*/  SEL R7, RZ, 0xffffffff, !P2 ;  /* 0xffffffffff077807 */ /* 0x000fe40005000000 */
[----:B------:R-:W-:Y:S02]  /*11090*/  SEL R6, RZ, 0x1, !P0 ;  /* 0x00000001ff067807 */ /* 0x000fe40004000000 */
[----:B------:R-:W-:Y:S02]  /*110a0*/  IADD3 R4, P2, R4, 0x20, RZ ;  /* 0x0000002004047810 */ /* 0x000fe40007f5e0ff */
[----:B------:R-:W-:Y:S02]  /*110b0*/  ISETP.NE.AND P0, PT, R6, R7, PT ;  /* 0x000000070600720c */ /* 0x000fe40003f05270 */
[----:B------:R-:W-:Y:S02]  /*110c0*/  IADD3.X R5, RZ, R5, RZ, P2, !PT ;  /* 0x00000005ff057210 */ /* 0x000fe400017fe4ff */
[----:B------:R-:W-:Y:S01]  /*110d0*/  SEL R11, RZ, 0x1, !P0 ;  /* 0x00000001ff0b7807 */ /* 0x000fe20004000000 */
[----:B------:R-:W-:Y:S08]  /*110e0*/  @P1 BRA `(.L_x_1652) ;  /* 0xfffffffc002c1947 */ /* 0x000ff0000383ffff */
[----:B------:R-:W-:Y:S05]  /*110f0*/  BSYNC B3 ;  /* 0x0000000000037941 */ /* 0x000fea0003800000 */
.L_x_1651:
[----:B------:R-:W-:Y:S05]  /*11100*/  BSYNC B2 ;  /* 0x0000000000027941 */ /* 0x000fea0003800000 */
.L_x_1650:
[----:B------:R-:W-:Y:S02]  /*11110*/  ISETP.NE.U32.AND P1, PT, R10, RZ, PT ;  /* 0x000000ff0a00720c */ /* 0x000fe40003f25070 */
[----:B------:R-:W-:Y:S02]  /*11120*/  MOV R12, R4 ;  /* 0x00000004000c7202 */ /* 0x000fe40000000f00 */
[----:B------:R-:W-:Y:S02]  /*11130*/  ISETP.NE.AND.EX P1, PT, RZ, RZ, PT, P1 ;  /* 0x000000ffff00720c */ /* 0x000fe40003f25310 */
[----:B------:R-:W-:-:S11]  /*11140*/  MOV R13, R5 ;  /* 0x00000005000d7202 */ /* 0x000fd60000000f00 */
[----:B------:R-:W-:Y:S05]  /*11150*/  @!P1 BRA `(.L_x_1649) ;  /* 0x0000000000a49947 */ /* 0x000fea0003800000 */
[----:B------:R-:W2:Y:S01]  /*11160*/  LDG.E.64.CONSTANT R14, desc[UR4][R12.64] ;  /* 0x000000040c0e7981 */ /* 0x000ea2000c1e9b00 */
[----:B------:R-:W2:Y:S01]  /*11170*/  LDC.64 R6, c[0x0][0x5e8] ;  /* 0x00017a00ff067b82 */ /* 0x000ea20000000a00 */
[----:B------:R-:W-:Y:S01]  /*11180*/  HFMA2.MMA R9, -RZ, RZ, 0, 0 ;  /* 0x00000000ff097435 */ /* 0x000fe200000001ff */
[----:B------:R-:W-:-:S06]  /*11190*/  MOV R8, R0 ;  /* 0x0000000000087202 */ /* 0x000fcc0000000f00 */
        /* <DEDUP_REMOVED lines=13> */
[----:B------:R-:W-:Y:S02]  /*11270*/  ISETP.NE.U32.AND P1, PT, R10, 0x2, PT ;  /* 0x000000020a00780c */ /* 0x000fe40003f25070 */
[----:B------:R-:W2:Y:S02]  /*11280*/  LDG.E.64.CONSTANT R10, desc[UR4][R12.64+0x8] ;  /* 0x000008040c0a7981 */ /* 0x000ea4000c1e9b00 */
        /* <DEDUP_REMOVED lines=22> */
.L_x_1649:
[----:B------:R-:W-:Y:S05]  /*113f0*/  BSYNC B1 ;  /* 0x0000000000017941 */ /* 0x000fea0003800000 */
.L_x_1648:
[----:B------:R-:W-:-:S05]  /*11400*/  SEL R5, RZ, 0x1, !P0 ;  /* 0x00000001ff057807 */ /* 0x000fca0004000000 */
[----:B------:R-:W-:Y:S01]  /*11410*/  STG.E.U8 desc[UR4][R2.64], R5 ;  /* 0x0000000502007986 */ /* 0x000fe2000c101104 */
[----:B------:R-:W-:Y:S05]  /*11420*/  EXIT ;  /* 0x000000000000794d */ /* 0x000fea0003800000 */
.L_x_1653:
        /* <DEDUP_REMOVED lines=13> */
.L_x_18541:


//--------------------- .text._ZN2at6native73_GLOBAL__N__c8866d80_35_SparseBinaryOpIntersectionKernel_cu_9e10b42f_311112apply_kernelILi128ELi8EZNS1_29binary_op_intersection_kernelINS1_9RhsProjOpEN3c107complexIfEElEEvRNS_14TensorIteratorEllRKNS_6TensorEbEUliE_EEviT1_ --------------------------
	.section	.text._ZN2at6native73_GLOBAL__N__c8866d80_35_SparseBinaryOpIntersectionKernel_cu_9e10b42f_311112apply_kernelILi128ELi8EZNS1_29binary_op_intersection_kernelINS1_9RhsProjOpEN3c107complexIfEElEEvRNS_14TensorIteratorEllRKNS_6TensorEbEUliE_EEviT1_,"ax",@progbits
	.align	128
.text._ZN2at6native73_GLOBAL__N__c8866d80_35_SparseBinaryOpIntersectionKernel_cu_9e10b42f_311112apply_kernelILi128ELi8EZNS1_29binary_op_intersection_kernelINS1_9RhsProjOpEN3c107complexIfEElEEvRNS_14TensorIteratorEllRKNS_6TensorEbEUliE_EEviT1_:
        .type           _ZN2at6native73_GLOBAL__N__c8866d80_35_SparseBinaryOpIntersectionKernel_cu_9e10b42f_311112apply_kernelILi128ELi8EZNS1_29binary_op_intersection_kernelINS1_9RhsProjOpEN3c107complexIfEElEEvRNS_14TensorIteratorEllRKNS_6TensorEbEUliE_EEviT1_,@function
        .size           _ZN2at6native73_GLOBAL__N__c8866d80_35_SparseBinaryOpIntersectionKernel_cu_9e10b42f_311112apply_kernelILi128ELi8EZNS1_29binary_op_intersection_kernelINS1_9RhsProjOpEN3c107complexIfEElEEvRNS_14TensorIteratorEllRKNS_6TensorEbEUliE_EEviT1_,(.L_x_18542 - _ZN2at6native73_GLOBAL__N__c8866d80_35_SparseBinaryOpIntersectionKernel_cu_9e10b42f_311112apply_kernelILi128ELi8EZNS1_29binary_op_intersection_kernelINS1_9RhsProjOpEN3c107complexIfEElEEvRNS_14TensorIteratorEllRKNS_6TensorEbEUliE_EEviT1_)
        .other          _ZN2at6native73_GLOBAL__N__c8866d80_35_SparseBinaryOpIntersectionKernel_cu_9e10b42f_311112apply_kernelILi128ELi8EZNS1_29binary_op_intersection_kernelINS1_9RhsProjOpEN3c107complexIfEElEEvRNS_14TensorIteratorEllRKNS_6TensorEbEUliE_EEviT1_,@"STO_CUDA_ENTRY STV_DEFAULT"
_ZN2at6native73_GLOBAL__N__c8866d80_35_SparseBinaryOpIntersectionKernel_cu_9e10b42f_311112apply_kernelILi128ELi8EZNS1_29binary_op_intersection_kernelINS1_9RhsProjOpEN3c107complexIfEElEEvRNS_14TensorIteratorEllRKNS_6TensorEbEUliE_EEviT1_:
        /* <DEDUP_REMOVED lines=420> */
.L_x_1656:
        /* <DEDUP_REMOVED lines=14> */
[----:B------:R-:W-:-:S04]  /*1b20*/  IADD3 R0, P2, R0, UR12, RZ ;  /* 0x0000000c00007c10 */ /* 0x000fc8000ff5e0ff */
[----:B------:R-:W-:Y:S02]  /*1b30*/  IADD3.X R2, RZ, UR13, RZ, P2, !PT ;  /* 0x0000000dff027c10 */ /* 0x000fe400097fe4ff */
[----:B--2---:R-:W-:-:S04]  /*1b40*/  ISETP.GT.U32.AND P1, PT, R6, RZ, PT ;  /* 0x000000ff0600720c */ /* 0x004fc80003f24070 */
[C---:B------:R-:W-:Y:S02]  /*1b50*/  ISETP.GT.AND.EX P0, PT, R7.reuse, RZ, !P0, P1 ;  /* 0x000000ff0700720c */ /* 0x040fe40004704310 */
[----:B------:R-:W-:Y:S02]  /*1b60*/  IADD3 R8, P1, R8, UR10, RZ ;  /* 0x0000000a08087c10 */ /* 0x000fe4000ff3e0ff */
[----:B------:R-:W-:Y:S02]  /*1b70*/  SEL R11, R6, 0x1, !P0 ;  /* 0x00000001060b7807 */ /* 0x000fe40004000000 */
[----:B------:R-:W-:Y:S02]  /*1b80*/  SEL R10, R7, RZ, !P0 ;  /* 0x000000ff070a7207 */ /* 0x000fe40004000000 */
[----:B------:R-:W-:Y:S02]  /*1b90*/  CS2R R6, SRZ ;  /* 0x0000000000067805 */ /* 0x000fe4000001ff00 */
[----:B------:R-:W-:-:S02]  /*1ba0*/  ISETP.GE.U32.AND P0, PT, R11, 0x1, PT ;  /* 0x000000010b00780c */ /* 0x000fc40003f06070 */
[----:B---3--:R-:W-:Y:S02]  /*1bb0*/  LEA R16, P3, R4, UR14, 0x3 ;  /* 0x0000000e04107c11 */ /* 0x008fe4000f8618ff */
[----:B------:R-:W-:Y:S02]  /*1bc0*/  ISETP.GE.AND.EX P0, PT, R10, RZ, PT, P0 ;  /* 0x000000ff0a00720c */ /* 0x000fe40003f06300 */
[----:B------:R-:W-:Y:S02]  /*1bd0*/  LEA.HI.X R17, R4, UR15, R5, 0x3, P3 ;  /* 0x0000000f04117c11 */ /* 0x000fe400098f1c05 */
[----:B------:R-:W-:-:S09]  /*1be0*/  IADD3.X R9, RZ, UR11, RZ, P1, !PT ;  /* 0x0000000bff097c10 */ /* 0x000fd20008ffe4ff */
[----:B------:R-:W-:Y:S05]  /*1bf0*/  @!P0 BRA `(.L_x_1658) ;  /* 0x0000001800048947 */ /* 0x000fea0003800000 */
[----:B------:R-:W-:Y:S01]  /*1c00*/  IADD3 R4, P1, R11, -0x1, RZ ;  /* 0xffffffff0b047810 */ /* 0x000fe20007f3e0ff */
[----:B------:R-:W-:Y:S01]  /*1c10*/  BSSY B0, `(.L_x_1659) ;  /* 0x0000158000007945 */ /* 0x000fe20003800000 */
[----:B------:R-:W-:Y:S02]  /*1c20*/  CS2R R6, SRZ ;  /* 0x0000000000067805 */ /* 0x000fe4000001ff00 */
[----:B------:R-:W-:Y:S02]  /*1c30*/  ISETP.GE.U32.AND P0, PT, R4, 0x3, PT ;  /* 0x000000030400780c */ /* 0x000fe40003f06070 */
[----:B------:R-:W-:-:S04]  /*1c40*/  IADD3.X R4, R10, -0x1, RZ, P1, !PT ;  /* 0xffffffff0a047810 */ /* 0x000fc80000ffe4ff */
[----:B------:R-:W-:Y:S02]  /*1c50*/  ISETP.GE.U32.AND.EX P0, PT, R4, RZ, PT, P0 ;  /* 0x000000ff0400720c */ /* 0x000fe40003f06100 */
[----:B------:R-:W-:-:S11]  /*1c60*/  LOP3.LUT R4, R11, 0x3, RZ, 0xc0, !PT ;  /* 0x000000030b047812 */ /* 0x000fd600078ec0ff */
[----:B------:R-:W-:Y:S05]  /*1c70*/  @!P0 BRA `(.L_x_1660) ;  /* 0x0000001400448947 */ /* 0x000fea0003800000 */
[----:B------:R-:W-:Y:S01]  /*1c80*/  IADD3 R48, P0, -R4, R11, RZ ;  /* 0x0000000b04307210 */ /* 0x000fe20007f1e1ff */
[----:B------:R-:W-:Y:S01]  /*1c90*/  BSSY B3, `(.L_x_1661) ;  /* 0x000011c000037945 */ /* 0x000fe20003800000 */
[----:B------:R-:W-:Y:S01]  /*1ca0*/  HFMA2.MMA R7, -RZ, RZ, 0, 0 ;  /* 0x00000000ff077435 */ /* 0x000fe200000001ff */
[----:B------:R-:W-:Y:S02]  /*1cb0*/  MOV R52, R16 ;  /* 0x0000001000347202 */ /* 0x000fe40000000f00 */
[----:B------:R-:W-:Y:S02]  /*1cc0*/  IADD3.X R5, R10, -0x1, RZ, P0, !PT ;  /* 0xffffffff0a057810 */ /* 0x000fe400007fe4ff */
[----:B------:R-:W-:Y:S02]  /*1cd0*/  ISETP.GT.U32.AND P0, PT, R48, RZ, PT ;  /* 0x000000ff3000720c */ /* 0x000fe40003f04070 */
[----:B------:R-:W-:Y:S02]  /*1ce0*/  MOV R53, R17 ;  /* 0x0000001100357202 */ /* 0x000fe40000000f00 */
[----:B------:R-:W-:-:S13]  /*1cf0*/  ISETP.GT.AND.EX P0, PT, R5, RZ, PT, P0 ;  /* 0x000000ff0500720c */ /* 0x000fda0003f04300 */
[----:B------:R-:W-:Y:S05]  /*1d00*/  @!P0 BRA `(.L_x_1662) ;  /* 0x0000001000508947 */ /* 0x000fea0003800000 */
[----:B------:R-:W-:Y:S01]  /*1d10*/  ISETP.GT.U32.AND P1, PT, R48, 0xc, PT ;  /* 0x0000000c3000780c */ /* 0x000fe20003f24070 */
[----:B------:R-:W-:Y:S01]  /*1d20*/  BSSY B4, `(.L_x_1663) ;  /* 0x00000b1000047945 */ /* 0x000fe20003800000 */
[----:B------:R-:W-:Y:S02]  /*1d30*/  PLOP3.LUT P0, PT, PT, PT, PT, 0x80, 0x0 ;  /* 0x000000000000781c */ /* 0x000fe40003f0f070 */
[----:B------:R-:W-:-:S13]  /*1d40*/  ISETP.GT.AND.EX P1, PT, R5, RZ, PT, P1 ;  /* 0x000000ff0500720c */ /* 0x000fda0003f24310 */
[----:B------:R-:W-:Y:S05]  /*1d50*/  @!P1 BRA `(.L_x_1664) ;  /* 0x0000000800b49947 */ /* 0x000fea0003800000 */
[----:B------:R-:W-:Y:S01]  /*1d60*/  BSSY B5, `(.L_x_1665) ;  /* 0x00000aa000057945 */ /* 0x000fe20003800000 */
[----:B------:R-:W-:-:S13]  /*1d70*/  PLOP3.LUT P0, PT, PT, PT, PT, 0x8, 0x0 ;  /* 0x000000000000781c */ /* 0x000fda0003f0e170 */
.L_x_1666:
        /* <DEDUP_REMOVED lines=18> */
[----:B---3--:R-:W-:Y:S02]  /*1ea0*/  IMAD R29, R29, UR10, RZ ;  /* 0x0000000a1d1d7c24 */ /* 0x008fe4000f8e02ff */
[----:B------:R-:W-:-:S04]  /*1eb0*/  IMAD.WIDE.U32 R42, R30, UR10, RZ ;  /* 0x0000000a1e2a7c25 */ /* 0x000fc8000f8e00ff */
[----:B------:R-:W-:Y:S02]  /*1ec0*/  IMAD R31, R30, UR11, R31 ;  /* 0x0000000b1e1f7c24 */ /* 0x000fe4000f8e021f */
[----:B------:R-:W-:-:S04]  /*1ed0*/  IMAD.WIDE.U32 R38, R28, UR10, RZ ;  /* 0x0000000a1c267c25 */ /* 0x000fc8000f8e00ff */
[----:B------:R-:W-:Y:S02]  /*1ee0*/  IMAD R45, R28, UR11, R29 ;  /* 0x0000000b1c2d7c24 */ /* 0x000fe4000f8e021d */
[----:B----4-:R-:W-:Y:S01]  /*1ef0*/  IMAD R47, R33, UR10, RZ ;  /* 0x0000000a212f7c24 */ /* 0x010fe2000f8e02ff */
[----:B------:R-:W-:Y:S01]  /*1f00*/  IADD3 R29, R43, R31, RZ ;  /* 0x0000001f2b1d7210 */ /* 0x000fe20007ffe0ff */
[----:B-----5:R-:W-:Y:S01]  /*1f10*/  IMAD R37, R37, UR10, RZ ;  /* 0x0000000a25257c24 */ /* 0x020fe2000f8e02ff */
[----:B------:R-:W-:Y:S01]  /*1f20*/  IADD3 R31, R39, R45, RZ ;  /* 0x0000002d271f7210 */ /* 0x000fe20007ffe0ff */
[----:B------:R-:W-:Y:S01]  /*1f30*/  IMAD R45, R35, UR10, RZ ;  /* 0x0000000a232d7c24 */ /* 0x000fe2000f8e02ff */
[-C--:B------:R-:W-:Y:S01]  /*1f40*/  LEA R30, P2, R38, R0.reuse, 0x3 ;  /* 0x00000000261e7211 */ /* 0x080fe200078418ff */
[----:B------:R-:W-:Y:S01]  /*1f50*/  IMAD R47, R32, UR11, R47 ;  /* 0x0000000b202f7c24 */ /* 0x000fe2000f8e022f */
[----:B------:R-:W-:Y:S01]  /*1f60*/  LEA R28, P1, R42, R0, 0x3 ;  /* 0x000000002a1c7211 */ /* 0x000fe200078218ff */
[----:B------:R-:W-:Y:S01]  /*1f70*/  IMAD.WIDE.U32 R32, R32, UR10, RZ ;  /* 0x0000000a20207c25 */ /* 0x000fe2000f8e00ff */
[----:B------:R-:W-:-:S03]  /*1f80*/  LEA.HI.X R31, R38, R2, R31, 0x3, P2 ;  /* 0x00000002261f7211 */ /* 0x000fc600010f1c1f */
[----:B------:R-:W-:Y:S02]  /*1f90*/  IMAD R43, R41, UR10, RZ ;  /* 0x0000000a292b7c24 */ /* 0x000fe4000f8e02ff */
[----:B------:R-:W-:Y:S01]  /*1fa0*/  IMAD R41, R36, UR11, R37 ;  /* 0x0000000b24297c24 */ /* 0x000fe2000f8e0225 */
[----:B------:R-:W-:Y:S01]  /*1fb0*/  LEA.HI.X R29, R42, R2, R29, 0x3, P1 ;  /* 0x000000022a1d7211 */ /* 0x000fe200008f1c1d */
[----:B------:R-:W-:Y:S01]  /*1fc0*/  IMAD R45, R34, UR11, R45 ;  /* 0x0000000b222d7c24 */ /* 0x000fe2000f8e022d */
[----:B------:R-:W-:Y:S01]  /*1fd0*/  IADD3 R33, R33, R47, RZ ;  /* 0x0000002f21217210 */ /* 0x000fe20007ffe0ff */
[----:B------:R-:W-:Y:S01]  /*1fe0*/  IMAD.WIDE.U32 R36, R36, UR10, RZ ;  /* 0x0000000a24247c25 */ /* 0x000fe2000f8e00ff */
[----:B------:R-:W2:Y:S03]  /*1ff0*/  LDG.E.64.CONSTANT R30, desc[UR4][R30.64] ;  /* 0x000000041e1e7981 */ /* 0x000ea6000c1e9b00 */
[----:B------:R-:W-:-:S04]  /*2000*/  IMAD.WIDE.U32 R34, R34, UR10, RZ ;  /* 0x0000000a22227c25 */ /* 0x000fc8000f8e00ff */
[----:B------:R-:W-:-:S04]  /*2010*/  IMAD.WIDE.U32 R38, R40, UR10, RZ ;  /* 0x0000000a28267c25 */ /* 0x000fc8000f8e00ff */
[----:B------:R-:W-:Y:S01]  /*2020*/  IMAD R43, R40, UR11, R43 ;  /* 0x0000000b282b7c24 */ /* 0x000fe2000f8e022b */
[-C--:B------:R-:W-:Y:S01]  /*2030*/  LEA R40, P1, R32, R0.reuse, 0x3 ;  /* 0x0000000020287211 */ /* 0x080fe200078218ff */
[----:B------:R-:W-:Y:S01]  /*2040*/  IMAD R11, R11, UR10, RZ ;  /* 0x0000000a0b0b7c24 */ /* 0x000fe2000f8e02ff */
[----:B------:R-:W-:Y:S01]  /*2050*/  IADD3 R37, R37, R41, RZ ;  /* 0x0000002925257210 */ /* 0x000fe20007ffe0ff */
[----:B------:R-:W3:Y:S01]  /*2060*/  LDG.E.64.CONSTANT R28, desc[UR4][R28.64] ;  /* 0x000000041c1c7981 */ /* 0x000ee2000c1e9b00 */
[-C--:B------:R-:W-:Y:S02]  /*2070*/  LEA R42, P2, R34, R0.reuse, 0x3 ;  /* 0x00000000222a7211 */ /* 0x080fe400078418ff */
[-C--:B------:R-:W-:Y:S02]  /*2080*/  LEA R44, P3, R36, R0.reuse, 0x3 ;  /* 0x00000000242c7211 */ /* 0x080fe400078618ff */
[----:B------:R-:W-:Y:S02]  /*2090*/  LEA R46, P4, R38, R0, 0x3 ;  /* 0x00000000262e7211 */ /* 0x000fe400078818ff */
[----:B------:R-:W-:-:S02]  /*20a0*/  IADD3 R35, R35, R45, RZ ;  /* 0x0000002d23237210 */ /* 0x000fc40007ffe0ff */
[----:B------:R-:W-:Y:S02]  /*20b0*/  IADD3 R39, R39, R43, RZ ;  /* 0x0000002b27277210 */ /* 0x000fe40007ffe0ff */
[-C--:B------:R-:W-:Y:S01]  /*20c0*/  LEA.HI.X R41, R32, R2.reuse, R33, 0x3, P1 ;  /* 0x0000000220297211 */ /* 0x080fe200008f1c21 */
[----:B------:R-:W-:Y:S01]  /*20d0*/  IMAD R33, R51, UR10, RZ ;  /* 0x0000000a33217c24 */ /* 0x000fe2000f8e02ff */
[-C--:B------:R-:W-:Y:S01]  /*20e0*/  LEA.HI.X R43, R34, R2.reuse, R35, 0x3, P2 ;  /* 0x00000002222b7211 */ /* 0x080fe200010f1c23 */
[----:B------:R-:W-:Y:S01]  /*20f0*/  IMAD.WIDE.U32 R34, R10, UR10, RZ ;  /* 0x0000000a0a227c25 */ /* 0x000fe2000f8e00ff */
[-C--:B------:R-:W-:Y:S02]  /*2100*/  LEA.HI.X R45, R36, R2.reuse, R37, 0x3, P3 ;  /* 0x00000002242d7211 */ /* 0x080fe400018f1c25 */
[----:B------:R-:W-:Y:S01]  /*2110*/  LEA.HI.X R47, R38, R2, R39, 0x3, P4 ;  /* 0x00000002262f7211 */ /* 0x000fe200020f1c27 */
[C---:B------:R-:W-:Y:S01]  /*2120*/  IMAD.WIDE.U32 R36, R50.reuse, UR10, RZ ;  /* 0x0000000a32247c25 */ /* 0x040fe2000f8e00ff */
[----:B------:R-:W4:Y:S03]  /*2130*/  LDG.E.64.CONSTANT R40, desc[UR4][R40.64] ;  /* 0x0000000428287981 */ /* 0x000f26000c1e9b00 */
[----:B------:R-:W-:Y:S01]  /*2140*/  IMAD R33, R50, UR11, R33 ;  /* 0x0000000b32217c24 */ /* 0x000fe2000f8e0221 */
[-C--:B------:R-:W-:Y:S01]  /*2150*/  LEA R32, P2, R34, R0.reuse, 0x3 ;  /* 0x0000000022207211 */ /* 0x080fe200078418ff */
[----:B------:R-:W-:Y:S01]  /*2160*/  IMAD R39, R10, UR11, R11 ;  /* 0x0000000b0a277c24 */ /* 0x000fe2000f8e020b */
[----:B------:R-:W5:Y:S01]  /*2170*/  LDG.E.64.CONSTANT R42, desc[UR4][R42.64] ;  /* 0x000000042a2a7981 */ /* 0x000f62000c1e9b00 */
[----:B------:R-:W-:Y:S01]  /*2180*/  IMAD R11, R13, UR10, RZ ;  /* 0x0000000a0d0b7c24 */ /* 0x000fe2000f8e02ff */
[----:B------:R-:W-:-:S02]  /*2190*/  LEA R10, P1, R36, R0, 0x3 ;  /* 0x00000000240a7211 */ /* 0x000fc400078218ff */
[----:B------:R-:W-:Y:S01]  /*21a0*/  IADD3 R33, R37, R33, RZ ;  /* 0x0000002125217210 */ /* 0x000fe20007ffe0ff */
[----:B------:R-:W5:Y:S01]  /*21b0*/  LDG.E.64.CONSTANT R44, desc[UR4][R44.64] ;  /* 0x000000042c2c7981 */ /* 0x000f62000c1e9b00 */
[----:B------:R-:W-:Y:S01]  /*21c0*/  IADD3 R13, R35, R39, RZ ;  /* 0x00000027230d7210 */ /* 0x000fe20007ffe0ff */
[C---:B------:R-:W-:Y:S02]  /*21d0*/  IMAD.WIDE.U32 R38, R12.reuse, UR10, RZ ;  /* 0x0000000a0c267c25 */ /* 0x040fe4000f8e00ff */
[----:B------:R-:W5:Y:S02]  /*21e0*/  LDG.E.64.CONSTANT R46, desc[UR4][R46.64] ;  /* 0x000000042e2e7981 */ /* 0x000f64000c1e9b00 */
[----:B------:R-:W-:Y:S01]  /*21f0*/  IMAD R35, R12, UR11, R11 ;  /* 0x0000000b0c237c24 */ /* 0x000fe2000f8e020b */
[-C--:B------:R-:W-:Y:S01]  /*2200*/  LEA.HI.X R11, R36, R2.reuse, R33, 0x3, P1 ;  /* 0x00000002240b7211 */ /* 0x080fe200008f1c21 */
[----:B------:R-:W-:Y:S01]  /*2210*/  IMAD R37, R15, UR10, RZ ;  /* 0x0000000a0f257c24 */ /* 0x000fe2000f8e02ff */
[----:B------:R-:W-:Y:S01]  /*2220*/  LEA.HI.X R33, R34, R2, R13, 0x3, P2 ;  /* 0x0000000222217211 */ /* 0x000fe200010f1c0d */
[----:B------:R-:W-:Y:S01]  /*2230*/  IMAD R15, R17, UR10, RZ ;  /* 0x0000000a110f7c24 */ /* 0x000fe2000f8e02ff */
[----:B------:R-:W-:Y:S01]  /*2240*/  IADD3 R13, R39, R35, RZ ;  /* 0x00000023270d7210 */ /* 0x000fe20007ffe0ff */
[----:B------:R-:W-:Y:S01]  /*2250*/  IMAD.WIDE.U32 R34, R14, UR10, RZ ;  /* 0x0000000a0e227c25 */ /* 0x000fe2000f8e00ff */
[----:B------:R-:W-:Y:S01]  /*2260*/  LEA R12, P1, R38, R0, 0x3 ;  /* 0x00000000260c7211 */ /* 0x000fe200078218ff */
[----:B------:R-:W5:Y:S02]  /*2270*/  LDG.E.64.CONSTANT R10, desc[UR4][R10.64] ;  /* 0x000000040a0a7981 */ /* 0x000f64000c1e9b00 */
[----:B------:R-:W-:Y:S01]  /*2280*/  IMAD R17, R14, UR11, R37 ;  /* 0x0000000b0e117c24 */ /* 0x000fe2000f8e0225 */
[----:B------:R-:W-:Y:S01]  /*2290*/  LEA.HI.X R13, R38, R2, R13, 0x3, P1 ;  /* 0x00000002260d7211 */ /* 0x000fe200008f1c0d */
[C---:B------:R-:W-:Y:S01]  /*22a0*/  IMAD.WIDE.U32 R36, R16.reuse, UR10, RZ ;  /* 0x0000000a10247c25 */ /* 0x040fe2000f8e00ff */
[----:B------:R-:W5:Y:S02]  /*22b0*/  LDG.E.64.CONSTANT R32, desc[UR4][R32.64] ;  /* 0x0000000420207981 */ /* 0x000f64000c1e9b00 */
[----:B------:R-:W-:Y:S01]  /*22c0*/  IADD3 R17, R35, R17, RZ ;  /* 0x0000001123117210 */ /* 0x000fe20007ffe0ff */
[----:B------:R-:W-:Y:S01]  /*22d0*/  IMAD R39, R16, UR11, R15 ;  /* 0x0000000b10277c24 */ /* 0x000fe2000f8e020f */
[-C--:B------:R-:W-:Y:S01]  /*22e0*/  LEA R16, P1, R34, R0.reuse, 0x3 ;  /* 0x0000000022107211 */ /* 0x080fe200078218ff */
[----:B------:R-:W-:Y:S01]  /*22f0*/  IMAD R15, R19, UR10, RZ ;  /* 0x0000000a130f7c24 */ /* 0x000fe2000f8e02ff */
[----:B------:R-:W-:Y:S01]  /*2300*/  LEA R14, P2, R36, R0, 0x3 ;  /* 0x00000000240e7211 */ /* 0x000fe200078418ff */
[----:B------:R-:W-:Y:S01]  /*2310*/  IMAD R23, R23, UR10, RZ ;  /* 0x0000000a17177c24 */ /* 0x000fe2000f8e02ff */
[----:B------:R-:W-:Y:S01]  /*2320*/  IADD3 R19, R37, R39, RZ ;  /* 0x0000002725137210 */ /* 0x000fe20007ffe0ff */
[----:B------:R-:W-:Y:S01]  /*2330*/  IMAD R37, R18, UR11, R15 ;  /* 0x0000000b12257c24 */ /* 0x000fe2000f8e020f */
[-C--:B------:R-:W-:Y:S01]  /*2340*/  LEA.HI.X R17, R34, R2.reuse, R17, 0x3, P1 ;  /* 0x0000000222117211 */ /* 0x080fe200008f1c11 */
[----:B------:R-:W-:Y:S01]  /*2350*/  IMAD.WIDE.U32 R34, R18, UR10, RZ ;  /* 0x0000000a12227c25 */ /* 0x000fe2000f8e00ff */
[----:B------:R-:W-:Y:S01]  /*2360*/  LEA.HI.X R15, R36, R2, R19, 0x3, P2 ;  /* 0x00000002240f7211 */ /* 0x000fe200010f1c13 */
[----:B------:R-:W5:Y:S03]  /*2370*/  LDG.E.64.CONSTANT R12, desc[UR4][R12.64] ;  /* 0x000000040c0c7981 */ /* 0x000f66000c1e9b00 */
[----:B------:R-:W-:Y:S01]  /*2380*/  IADD3 R19, R35, R37, RZ ;  /* 0x0000002523137210 */ /* 0x000fe20007ffe0ff */
[----:B------:R-:W-:Y:S01]  /*2390*/  IMAD R37, R21, UR10, RZ ;  /* 0x0000000a15257c24 */ /* 0x000fe2000f8e02ff */
[----:B------:R-:W-:Y:S01]  /*23a0*/  LEA R18, P1, R34, R0, 0x3 ;  /* 0x0000000022127211 */ /* 0x000fe200078218ff */
[----:B------:R-:W-:Y:S01]  /*23b0*/  IMAD R23, R22, UR11, R23 ;  /* 0x0000000b16177c24 */ /* 0x000fe2000f8e0217 */
[----:B------:R-:W5:Y:S01]  /*23c0*/  LDG.E.64.CONSTANT R16, desc[UR4][R16.64] ;  /* 0x0000000410107981 */ /* 0x000f62000c1e9b00 */
[----:B------:R-:W-:Y:S01]  /*23d0*/  IMAD R37, R20, UR11, R37 ;  /* 0x0000000b14257c24 */ /* 0x000fe2000f8e0225 */
[----:B------:R-:W-:Y:S01]  /*23e0*/  LEA.HI.X R19, R34, R2, R19, 0x3, P1 ;  /* 0x0000000222137211 */ /* 0x000fe200008f1c13 */
[----:B------:R-:W-:Y:S01]  /*23f0*/  IMAD.WIDE.U32 R20, R20, UR10, RZ ;  /* 0x0000000a14147c25 */ /* 0x000fe2000f8e00ff */
[----:B------:R-:W5:Y:S03]  /*2400*/  LDG.E.64.CONSTANT R14, desc[UR4][R14.64] ;  /* 0x000000040e0e7981 */ /* 0x000f66000c1e9b00 */
[----:B------:R-:W-:Y:S01]  /*2410*/  IMAD.WIDE.U32 R34, R22, UR10, RZ ;  /* 0x0000000a16227c25 */ /* 0x000fe2000f8e00ff */
[----:B------:R-:W-:Y:S01]  /*2420*/  IADD3 R37, R21, R37, RZ ;  /* 0x0000002515257210 */ /* 0x000fe20007ffe0ff */
[----:B------:R-:W5:Y:S01]  /*2430*/  LDG.E.64.CONSTANT R18, desc[UR4][R18.64] ;  /* 0x0000000412127981 */ /* 0x000f62000c1e9b00 */
[----:B------:R-:W-:-:S02]  /*2440*/  LEA R36, P1, R20, R0, 0x3 ;  /* 0x0000000014247211 */ /* 0x000fc400078218ff */
[----:B------:R-:W-:Y:S01]  /*2450*/  IADD3 R21, R35, R23, RZ ;  /* 0x0000001723157210 */ /* 0x000fe20007ffe0ff */
[----:B------:R-:W-:Y:S01]  /*2460*/  IMAD R35, R25, UR10, RZ ;  /* 0x0000000a19237c24 */ /* 0x000fe2000f8e02ff */
[----:B------:R-:W-:Y:S01]  /*2470*/  LEA.HI.X R37, R20, R2, R37, 0x3, P1 ;  /* 0x0000000214257211 */ /* 0x000fe200008f1c25 */
[----:B------:R-:W-:Y:S01]  /*2480*/  IMAD R27, R27, UR10, RZ ;  /* 0x0000000a1b1b7c24 */ /* 0x000fe2000f8e02ff */
[----:B------:R-:W-:Y:S01]  /*2490*/  LEA R20, P1, R34, R0, 0x3 ;  /* 0x0000000022147211 */ /* 0x000fe200078218ff */
[C---:B------:R-:W-:Y:S02]  /*24a0*/  IMAD R35, R24.reuse, UR11, R35 ;  /* 0x0000000b18237c24 */ /* 0x040fe4000f8e0223 */
[----:B------:R-:W-:Y:S01]  /*24b0*/  IMAD.WIDE.U32 R24, R24, UR10, RZ ;  /* 0x0000000a18187c25 */ /* 0x000fe2000f8e00ff */
[----:B------:R-:W-:Y:S01]  /*24c0*/  LEA.HI.X R21, R34, R2, R21, 0x3, P1 ;  /* 0x0000000222157211 */ /* 0x000fe200008f1c15 */
[----:B------:R-:W5:Y:S02]  /*24d0*/  LDG.E.64.CONSTANT R36, desc[UR4][R36.64] ;  /* 0x0000000424247981 */ /* 0x000f64000c1e9b00 */
[----:B------:R-:W-:Y:S01]  /*24e0*/  IMAD.WIDE.U32 R22, R26, UR10, RZ ;  /* 0x0000000a1a167c25 */ /* 0x000fe2000f8e00ff */
[----:B------:R-:W-:-:S02]  /*24f0*/  LEA R34, P1, R24, R0, 0x3 ;  /* 0x0000000018227211 */ /* 0x000fc400078218ff */
[----:B------:R-:W-:Y:S01]  /*2500*/  IADD3 R35, R25, R35, RZ ;  /* 0x0000002319237210 */ /* 0x000fe20007ffe0ff */
[----:B------:R-:W-:Y:S01]  /*2510*/  IMAD R27, R26, UR11, R27 ;  /* 0x0000000b1a1b7c24 */ /* 0x000fe2000f8e021b */
[----:B------:R-:W5:Y:S02]  /*2520*/  LDG.E.64.CONSTANT R20, desc[UR4][R20.64] ;  /* 0x0000000414147981 */ /* 0x000f64000c1e9b00 */
[----:B------:R-:W-:Y:S02]  /*2530*/  LEA.HI.X R35, R24, R2, R35, 0x3, P1 ;  /* 0x0000000218237211 */ /* 0x000fe400008f1c23 */
[C---:B------:R-:W-:Y:S02]  /*2540*/  LEA R24, P1, R22.reuse, R0, 0x3 ;  /* 0x0000000016187211 */ /* 0x040fe400078218ff */
[----:B------:R-:W-:Y:S02]  /*2550*/  IADD3 R23, R23, R27, RZ ;  /* 0x0000001b17177210 */ /* 0x000fe40007ffe0ff */
[----:B------:R-:W5:Y:S02]  /*2560*/  LDG.E.64.CONSTANT R34, desc[UR4][R34.64] ;  /* 0x0000000422227981 */ /* 0x000f64000c1e9b00 */
[----:B------:R-:W-:-:S06]  /*2570*/  LEA.HI.X R25, R22, R2, R23, 0x3, P1 ;  /* 0x0000000216197211 */ /* 0x000fcc00008f1c17 */
[----:B------:R-:W5:Y:S01]  /*2580*/  LDG.E.64.CONSTANT R24, desc[UR4][R24.64] ;  /* 0x0000000418187981 */ /* 0x000f62000c1e9b00 */
[----:B------:R-:W-:-:S04]  /*2590*/  IADD3 R48, P1, R48, -0x10, RZ ;  /* 0xfffffff030307810 */ /* 0x000fc80007f3e0ff */
[----:B------:R-:W-:Y:S02]  /*25a0*/  IADD3.X R5, R5, -0x1, RZ, P1, !PT ;  /* 0xffffffff05057810 */ /* 0x000fe40000ffe4ff */
[----:B------:R-:W-:-:S04]  /*25b0*/  ISETP.GT.U32.AND P1, PT, R48, 0xc, PT ;  /* 0x0000000c3000780c */ /* 0x000fc80003f24070 */
[----:B------:R-:W-:Y:S02]  /*25c0*/  ISETP.GT.AND.EX P1, PT, R5, RZ, PT, P1 ;  /* 0x000000ff0500720c */ /* 0x000fe40003f24310 */
[----:B------:R-:W-:-:S04]  /*25d0*/  IADD3 R52, P2, R52, 0x80, RZ ;  /* 0x0000008034347810 */ /* 0x000fc80007f5e0ff */
[----:B------:R-:W-:Y:S01]  /*25e0*/  IADD3.X R53, RZ, R53, RZ, P2, !PT ;  /* 0x00000035ff357210 */ /* 0x000fe200017fe4ff */
[----:B---3--:R-:W-:Y:S01]  /*25f0*/  FADD.FTZ R23, R28, R6 ;  /* 0x000000061c177221 */ /* 0x008fe20000010000 */
[----:B------:R-:W-:-:S03]  /*2600*/  FADD.FTZ R6, R29, R7 ;  /* 0x000000071d067221 */ /* 0x000fc60000010000 */
[----:B--2---:R-:W-:Y:S01]  /*2610*/  FADD.FTZ R23, R23, R30 ;  /* 0x0000001e17177221 */ /* 0x004fe20000010000 */
[----:B------:R-:W-:-:S03]  /*2620*/  FADD.FTZ R6, R6, R31 ;  /* 0x0000001f06067221 */ /* 0x000fc60000010000 */
[----:B----4-:R-:W-:Y:S01]  /*2630*/  FADD.FTZ R23, R23, R40 ;  /* 0x0000002817177221 */ /* 0x010fe20000010000 */
[----:B------:R-:W-:-:S03]  /*2640*/  FADD.FTZ R6, R6, R41 ;  /* 0x0000002906067221 */ /* 0x000fc60000010000 */
[----:B-----5:R-:W-:Y:S01]  /*2650*/  FADD.FTZ R23, R23, R42 ;  /* 0x0000002a17177221 */ /* 0x020fe20000010000 */
        /* <DEDUP_REMOVED lines=26> */
[----:B------:R-:W-:Y:S05]  /*2800*/  BSYNC B5 ;  /* 0x0000000000057941 */ /* 0x000fea0003800000 */
.L_x_1665:
[----:B------:R-:W-:Y:S02]  /*2810*/  MOV R16, R52 ;  /* 0x0000003400107202 */ /* 0x000fe40000000f00 */
[----:B------:R-:W-:-:S07]  /*2820*/  MOV R17, R53 ;  /* 0x0000003500117202 */ /* 0x000fce0000000f00 */
.L_x_1664:
[----:B------:R-:W-:Y:S05]  /*2830*/  BSYNC B4 ;  /* 0x0000000000047941 */ /* 0x000fea0003800000 */
.L_x_1663:
[----:B------:R-:W-:Y:S01]  /*2840*/  ISETP.GT.U32.AND P1, PT, R48, 0x4, PT ;  /* 0x000000043000780c */ /* 0x000fe20003f24070 */
[----:B------:R-:W-:Y:S03]  /*2850*/  BSSY B4, `(.L_x_1667) ;  /* 0x000005b000047945 */ /* 0x000fe60003800000 */
        /* <DEDUP_REMOVED lines=17> */
[----:B------:R-:W-:Y:S01]  /*2970*/  IADD3 R23, R27, R15, RZ ;  /* 0x0000000f1b177210 */ /* 0x000fe20007ffe0ff */
[----:B----4-:R-:W-:Y:S01]  /*2980*/  IMAD R25, R25, UR10, RZ ;  /* 0x0000000a19197c24 */ /* 0x010fe2000f8e02ff */
[-C--:B------:R-:W-:Y:S01]  /*2990*/  LEA R22, P0, R26, R0.reuse, 0x3 ;  /* 0x000000001a167211 */ /* 0x080fe200078018ff */
[----:B-----5:R-:W-:Y:S01]  /*29a0*/  IMAD R27, R21, UR10, RZ ;  /* 0x0000000a151b7c24 */ /* 0x020fe2000f8e02ff */
[----:B------:R-:W-:Y:S01]  /*29b0*/  IADD3 R15, R29, R31, RZ ;  /* 0x0000001f1d0f7210 */ /* 0x000fe20007ffe0ff */
[----:B------:R-:W-:Y:S01]  /*29c0*/  IMAD R21, R24, UR11, R25 ;  /* 0x0000000b18157c24 */ /* 0x000fe2000f8e0219 */
[----:B------:R-:W-:Y:S01]  /*29d0*/  LEA R14, P1, R28, R0, 0x3 ;  /* 0x000000001c0e7211 */ /* 0x000fe200078218ff */
[----:B------:R-:W-:Y:S01]  /*29e0*/  IMAD.WIDE.U32 R24, R24, UR10, RZ ;  /* 0x0000000a18187c25 */ /* 0x000fe2000f8e00ff */
[-C--:B------:R-:W-:Y:S02]  /*29f0*/  LEA.HI.X R23, R26, R2.reuse, R23, 0x3, P0 ;  /* 0x000000021a177211 */ /* 0x080fe400000f1c17 */
[----:B------:R-:W-:Y:S01]  /*2a00*/  LEA.HI.X R15, R28, R2, R15, 0x3, P1 ;  /* 0x000000021c0f7211 */ /* 0x000fe200008f1c0f */
[----:B------:R-:W-:Y:S01]  /*2a10*/  IMAD R27, R20, UR11, R27 ;  /* 0x0000000b141b7c24 */ /* 0x000fe2000f8e021b */
[----:B------:R-:W-:Y:S01]  /*2a20*/  LEA R26, P0, R24, R0, 0x3 ;  /* 0x00000000181a7211 */ /* 0x000fe200078018ff */
[----:B------:R-:W-:Y:S01]  /*2a30*/  IMAD.WIDE.U32 R30, R20, UR10, RZ ;  /* 0x0000000a141e7c25 */ /* 0x000fe2000f8e00ff */
[----:B------:R-:W-:-:S02]  /*2a40*/  IADD3 R21, R25, R21, RZ ;  /* 0x0000001519157210 */ /* 0x000fc40007ffe0ff */
[----:B------:R-:W2:Y:S01]  /*2a50*/  LDG.E.64.CONSTANT R14, desc[UR4][R14.64] ;  /* 0x000000040e0e7981 */ /* 0x000ea2000c1e9b00 */
[----:B------:R-:W-:Y:S01]  /*2a60*/  IMAD R17, R17, UR10, RZ ;  /* 0x0000000a11117c24 */ /* 0x000fe2000f8e02ff */
        /* <DEDUP_REMOVED lines=8> */
[-C--:B------:R-:W-:Y:S02]  /*2af0*/  LEA R16, P2, R32, R0.reuse, 0x3 ;  /* 0x0000000020107211 */ /* 0x080fe400078418ff */
[----:B------:R-:W-:Y:S01]  /*2b00*/  IADD3 R17, R33, R17, RZ ;  /* 0x0000001121117210 */ /* 0x000fe20007ffe0ff */
[----:B------:R-:W-:Y:S01]  /*2b10*/  IMAD R25, R18, UR11, R35 ;  /* 0x0000000b12197c24 */ /* 0x000fe2000f8e0223 */
[----:B------:R-:W-:Y:S01]  /*2b20*/  LEA R24, P0, R28, R0, 0x3 ;  /* 0x000000001c187211 */ /* 0x000fe200078018ff */
[----:B------:R0:W3:Y:S01]  /*2b30*/  LDG.E.64.CONSTANT R18, desc[UR4][R22.64] ;  /* 0x0000000416127981 */ /* 0x0000e2000c1e9b00 */
[----:B------:R-:W-:Y:S01]  /*2b40*/  IMAD R13, R13, UR10, RZ ;  /* 0x0000000a0d0d7c24 */ /* 0x000fe2000f8e02ff */
[----:B------:R-:W-:Y:S01]  /*2b50*/  LEA.HI.X R17, R32, R2, R17, 0x3, P2 ;  /* 0x0000000220117211 */ /* 0x000fe200010f1c11 */
[C---:B------:R-:W-:Y:S01]  /*2b60*/  IMAD.WIDE.U32 R32, R12.reuse, UR10, RZ ;  /* 0x0000000a0c207c25 */ /* 0x040fe2000f8e00ff */
[----:B------:R-:W-:Y:S01]  /*2b70*/  IADD3 R25, R29, R25, RZ ;  /* 0x000000191d197210 */ /* 0x000fe20007ffe0ff */
[----:B------:R-:W4:Y:S02]  /*2b80*/  LDG.E.64.CONSTANT R20, desc[UR4][R20.64] ;  /* 0x0000000414147981 */ /* 0x000f24000c1e9b00 */
[----:B------:R-:W-:-:S02]  /*2b90*/  IMAD R31, R12, UR11, R13 ;  /* 0x0000000b0c1f7c24 */ /* 0x000fc4000f8e020d */
[----:B------:R3:W5:Y:S01]  /*2ba0*/  LDG.E.64.CONSTANT R12, desc[UR4][R26.64] ;  /* 0x000000041a0c7981 */ /* 0x000762000c1e9b00 */
[----:B------:R-:W-:Y:S01]  /*2bb0*/  IMAD R35, R11, UR10, RZ ;  /* 0x0000000a0b237c24 */ /* 0x000fe2000f8e02ff */
[----:B------:R-:W-:Y:S01]  /*2bc0*/  LEA.HI.X R25, R28, R2, R25, 0x3, P0 ;  /* 0x000000021c197211 */ /* 0x000fe200000f1c19 */
[----:B------:R-:W-:Y:S01]  /*2bd0*/  IMAD.WIDE.U32 R28, R10, UR10, RZ ;  /* 0x0000000a0a1c7c25 */ /* 0x000fe2000f8e00ff */
[----:B------:R-:W-:Y:S01]  /*2be0*/  LEA R30, P0, R32, R0, 0x3 ;  /* 0x00000000201e7211 */ /* 0x000fe200078018ff */
[----:B------:R-:W4:Y:S01]  /*2bf0*/  LDG.E.64.CONSTANT R16, desc[UR4][R16.64] ;  /* 0x0000000410107981 */ /* 0x000f22000c1e9b00 */
[----:B------:R-:W-:Y:S01]  /*2c00*/  IADD3 R11, R33, R31, RZ ;  /* 0x0000001f210b7210 */ /* 0x000fe20007ffe0ff */
[----:B0-----:R-:W-:Y:S02]  /*2c10*/  IMAD R23, R10, UR11, R35 ;  /* 0x0000000b0a177c24 */ /* 0x001fe4000f8e0223 */
[----:B------:R-:W4:Y:S01]  /*2c20*/  LDG.E.64.CONSTANT R24, desc[UR4][R24.64] ;  /* 0x0000000418187981 */ /* 0x000f22000c1e9b00 */
[----:B------:R-:W-:-:S02]  /*2c30*/  LEA.HI.X R31, R32, R2, R11, 0x3, P0 ;  /* 0x00000002201f7211 */ /* 0x000fc400000f1c0b */
[C---:B------:R-:W-:Y:S02]  /*2c40*/  LEA R22, P0, R28.reuse, R0, 0x3 ;  /* 0x000000001c167211 */ /* 0x040fe400078018ff */
[----:B------:R-:W-:Y:S01]  /*2c50*/  IADD3 R23, R29, R23, RZ ;  /* 0x000000171d177210 */ /* 0x000fe20007ffe0ff */
[----:B------:R-:W4:Y:S03]  /*2c60*/  LDG.E.64.CONSTANT R10, desc[UR4][R30.64] ;  /* 0x000000041e0a7981 */ /* 0x000f26000c1e9b00 */
[----:B------:R-:W-:-:S06]  /*2c70*/  LEA.HI.X R23, R28, R2, R23, 0x3, P0 ;  /* 0x000000021c177211 */ /* 0x000fcc00000f1c17 */
[----:B------:R-:W4:Y:S01]  /*2c80*/  LDG.E.64.CONSTANT R22, desc[UR4][R22.64] ;  /* 0x0000000416167981 */ /* 0x000f22000c1e9b00 */
[----:B------:R-:W-:Y:S02]  /*2c90*/  IADD3 R48, P2, R48, -0x8, RZ ;  /* 0xfffffff830307810 */ /* 0x000fe40007f5e0ff */
[----:B------:R-:W-:Y:S02]  /*2ca0*/  PLOP3.LUT P0, PT, PT, PT, PT, 0x8, 0x0 ;  /* 0x000000000000781c */ /* 0x000fe40003f0e170 */
[----:B------:R-:W-:Y:S01]  /*2cb0*/  IADD3.X R5, R5, -0x1, RZ, P2, !PT ;  /* 0xffffffff05057810 */ /* 0x000fe200017fe4ff */
[----:B---3--:R-:W-:Y:S01]  /*2cc0*/  FADD.FTZ R27, R6, R18 ;  /* 0x00000012061b7221 */ /* 0x008fe20000010000 */
[----:B------:R-:W-:-:S03]  /*2cd0*/  FADD.FTZ R6, R7, R19 ;  /* 0x0000001307067221 */ /* 0x000fc60000010000 */
[----:B--2---:R-:W-:Y:S01]  /*2ce0*/  FADD.FTZ R27, R27, R14 ;  /* 0x0000000e1b1b7221 */ /* 0x004fe20000010000 */
[----:B------:R-:W-:-:S03]  /*2cf0*/  FADD.FTZ R6, R6, R15 ;  /* 0x0000000f06067221 */ /* 0x000fc60000010000 */
[----:B-----5:R-:W-:Y:S01]  /*2d00*/  FADD.FTZ R27, R27, R12 ;  /* 0x0000000c1b1b7221 */ /* 0x020fe20000010000 */
[----:B------:R-:W-:-:S03]  /*2d10*/  FADD.FTZ R6, R6, R13 ;  /* 0x0000000d06067221 */ /* 0x000fc60000010000 */
[----:B----4-:R-:W-:Y:S01]  /*2d20*/  FADD.FTZ R27, R27, R20 ;  /* 0x000000141b1b7221 */ /* 0x010fe20000010000 */
[----:B------:R-:W-:-:S03]  /*2d30*/  FADD.FTZ R6, R6, R21 ;  /* 0x0000001506067221 */ /* 0x000fc60000010000 */
[----:B------:R-:W-:Y:S01]  /*2d40*/  FADD.FTZ R27, R27, R16 ;  /* 0x000000101b1b7221 */ /* 0x000fe20000010000 */
[----:B------:R-:W-:Y:S01]  /*2d50*/  FADD.FTZ R6, R6, R17 ;  /* 0x0000001106067221 */ /* 0x000fe20000010000 */
[----:B------:R-:W-:Y:S02]  /*2d60*/  IADD3 R16, P1, R52, 0x40, RZ ;  /* 0x0000004034107810 */ /* 0x000fe40007f3e0ff */
[----:B------:R-:W-:Y:S01]  /*2d70*/  FADD.FTZ R27, R27, R24 ;  /* 0x000000181b1b7221 */ /* 0x000fe20000010000 */
[----:B------:R-:W-:Y:S01]  /*2d80*/  FADD.FTZ R6, R6, R25 ;  /* 0x0000001906067221 */ /* 0x000fe20000010000 */
[----:B------:R-:W-:Y:S02]  /*2d90*/  IADD3.X R17, RZ, R53, RZ, P1, !PT ;  /* 0x00000035ff117210 */ /* 0x000fe40000ffe4ff */
[----:B------:R-:W-:Y:S01]  /*2da0*/  FADD.FTZ R27, R27, R10 ;  /* 0x0000000a1b1b7221 */ /* 0x000fe20000010000 */
[----:B------:R-:W-:Y:S01]  /*2db0*/  FADD.FTZ R10, R6, R11 ;  /* 0x0000000b060a7221 */ /* 0x000fe20000010000 */
[----:B------:R-:W-:-:S02]  /*2dc0*/  MOV R52, R16 ;  /* 0x0000001000347202 */ /* 0x000fc40000000f00 */
[----:B------:R-:W-:Y:S01]  /*2dd0*/  MOV R53, R17 ;  /* 0x0000001100357202 */ /* 0x000fe20000000f00 */
[----:B------:R-:W-:Y:S01]  /*2de0*/  FADD.FTZ R6, R27, R22 ;  /* 0x000000161b067221 */ /* 0x000fe20000010000 */
[----:B------:R-:W-:-:S07]  /*2df0*/  FADD.FTZ R7, R10, R23 ;  /* 0x000000170a077221 */ /* 0x000fce0000010000 */
.L_x_1668:
[----:B------:R-:W-:Y:S05]  /*2e00*/  BSYNC B4 ;  /* 0x0000000000047941 */ /* 0x000fea0003800000 */
.L_x_1667:
[----:B------:R-:W-:-:S04]  /*2e10*/  ISETP.NE.U32.AND P1, PT, R48, RZ, PT ;  /* 0x000000ff3000720c */ /* 0x000fc80003f25070 */
[----:B------:R-:W-:-:S13]  /*2e20*/  ISETP.NE.OR.EX P0, PT, R5, RZ, P0, P1 ;  /* 0x000000ff0500720c */ /* 0x000fda0000705710 */
[----:B------:R-:W-:Y:S05]  /*2e30*/  @!P0 BREAK B3 ;  /* 0x0000000000038942 */ /* 0x000fea0003800000 */
[----:B------:R-:W-:Y:S05]  /*2e40*/  @!P0 BRA `(.L_x_1660) ;  /* 0x0000000000d08947 */ /* 0x000fea0003800000 */
.L_x_1662:
[----:B------:R-:W-:Y:S05]  /*2e50*/  BSYNC B3 ;  /* 0x0000000000037941 */ /* 0x000fea0003800000 */
.L_x_1661:
[----:B------:R-:W-:Y:S01]  /*2e60*/  BSSY B3, `(.L_x_1669) ;  /* 0x0000030000037945 */ /* 0x000fe20003800000 */
.L_x_1670:
        /* <DEDUP_REMOVED lines=15> */
[----:B------:R-:W-:Y:S01]  /*2f60*/  IMAD.WIDE.U32 R20, R18, UR6, RZ ;  /* 0x0000000612147c25 */ /* 0x000fe2000f8e00ff */
[-C--:B------:R-:W-:Y:S01]  /*2f70*/  LEA R16, P0, R14, R0.reuse, 0x3 ;  /* 0x000000000e107211 */ /* 0x080fe200078018ff */
[----:B------:R-:W2:Y:S01]  /*2f80*/  LDG.E.64.CONSTANT R12, desc[UR4][R12.64] ;  /* 0x000000040c0c7981 */ /* 0x000ea2000c1e9b00 */
[----:B------:R-:W-:Y:S01]  /*2f90*/  IADD3 R17, R15, R17, RZ ;  /* 0x000000110f117210 */ /* 0x000fe20007ffe0ff */
[----:B------:R-:W-:Y:S01]  /*2fa0*/  IMAD R19, R18, UR7, R19 ;  /* 0x0000000712137c24 */ /* 0x000fe2000f8e0213 */
[----:B------:R-:W-:Y:S01]  /*2fb0*/  LEA R18, P1, R20, R0, 0x3 ;  /* 0x0000000014127211 */ /* 0x000fe200078218ff */
[----:B------:R-:W-:Y:S01]  /*2fc0*/  IMAD R15, R10, UR7, R11 ;  /* 0x000000070a0f7c24 */ /* 0x000fe2000f8e020b */
[----:B------:R-:W-:Y:S01]  /*2fd0*/  LEA.HI.X R17, R14, R2, R17, 0x3, P0 ;  /* 0x000000020e117211 */ /* 0x000fe200000f1c11 */
[----:B------:R-:W-:Y:S01]  /*2fe0*/  IMAD.WIDE.U32 R10, R10, UR6, RZ ;  /* 0x000000060a0a7c25 */ /* 0x000fe2000f8e00ff */
[----:B------:R-:W-:-:S04]  /*2ff0*/  IADD3 R19, R21, R19, RZ ;  /* 0x0000001315137210 */ /* 0x000fc80007ffe0ff */
[----:B------:R-:W-:Y:S01]  /*3000*/  LEA.HI.X R19, R20, R2, R19, 0x3, P1 ;  /* 0x0000000214137211 */ /* 0x000fe200008f1c13 */
[----:B------:R-:W3:Y:S01]  /*3010*/  LDG.E.64.CONSTANT R16, desc[UR4][R16.64] ;  /* 0x0000000410107981 */ /* 0x000ee2000c1e9b00 */
[C---:B------:R-:W-:Y:S02]  /*3020*/  LEA R14, P0, R10.reuse, R0, 0x3 ;  /* 0x000000000a0e7211 */ /* 0x040fe400078018ff */
[----:B------:R-:W-:Y:S02]  /*3030*/  IADD3 R15, R11, R15, RZ ;  /* 0x0000000f0b0f7210 */ /* 0x000fe40007ffe0ff */
[----:B------:R-:W4:Y:S02]  /*3040*/  LDG.E.64.CONSTANT R18, desc[UR4][R18.64] ;  /* 0x0000000412127981 */ /* 0x000f24000c1e9b00 */
[----:B------:R-:W-:-:S06]  /*3050*/  LEA.HI.X R15, R10, R2, R15, 0x3, P0 ;  /* 0x000000020a0f7211 */ /* 0x000fcc00000f1c0f */
[----:B------:R-:W5:Y:S01]  /*3060*/  LDG.E.64.CONSTANT R14, desc[UR4][R14.64] ;  /* 0x000000040e0e7981 */ /* 0x000f62000c1e9b00 */
[----:B------:R-:W-:-:S04]  /*3070*/  IADD3 R48, P0, R48, -0x4, RZ ;  /* 0xfffffffc30307810 */ /* 0x000fc80007f1e0ff */
[----:B------:R-:W-:Y:S02]  /*3080*/  IADD3.X R5, R5, -0x1, RZ, P0, !PT ;  /* 0xffffffff05057810 */ /* 0x000fe400007fe4ff */
[----:B------:R-:W-:-:S04]  /*3090*/  ISETP.NE.U32.AND P0, PT, R48, RZ, PT ;  /* 0x000000ff3000720c */ /* 0x000fc80003f05070 */
[----:B------:R-:W-:Y:S02]  /*30a0*/  ISETP.NE.AND.EX P0, PT, R5, RZ, PT, P0 ;  /* 0x000000ff0500720c */ /* 0x000fe40003f05300 */
[----:B------:R-:W-:-:S04]  /*30b0*/  IADD3 R52, P1, R52, 0x20, RZ ;  /* 0x0000002034347810 */ /* 0x000fc80007f3e0ff */
[----:B------:R-:W-:Y:S01]  /*30c0*/  IADD3.X R53, RZ, R53, RZ, P1, !PT ;  /* 0x00000035ff357210 */ /* 0x000fe20000ffe4ff */
[----:B--2---:R-:W-:Y:S01]  /*30d0*/  FADD.FTZ R11, R12, R6 ;  /* 0x000000060c0b7221 */ /* 0x004fe20000010000 */
[----:B------:R-:W-:-:S03]  /*30e0*/  FADD.FTZ R6, R13, R7 ;  /* 0x000000070d067221 */ /* 0x000fc60000010000 */
[----:B---3--:R-:W-:Y:S01]  /*30f0*/  FADD.FTZ R11, R11, R16 ;  /* 0x000000100b0b7221 */ /* 0x008fe20000010000 */
[----:B------:R-:W-:-:S03]  /*3100*/  FADD.FTZ R6, R6, R17 ;  /* 0x0000001106067221 */ /* 0x000fc60000010000 */
[----:B----4-:R-:W-:Y:S01]  /*3110*/  FADD.FTZ R11, R11, R18 ;  /* 0x000000120b0b7221 */ /* 0x010fe20000010000 */
[----:B------:R-:W-:-:S03]  /*3120*/  FADD.FTZ R10, R6, R19 ;  /* 0x00000013060a7221 */ /* 0x000fc60000010000 */
[----:B-----5:R-:W-:Y:S01]  /*3130*/  FADD.FTZ R6, R11, R14 ;  /* 0x0000000e0b067221 */ /* 0x020fe20000010000 */
[----:B------:R-:W-:Y:S01]  /*3140*/  FADD.FTZ R7, R10, R15 ;  /* 0x0000000f0a077221 */ /* 0x000fe20000010000 */
[----:B------:R-:W-:Y:S06]  /*3150*/  @P0 BRA `(.L_x_1670) ;  /* 0xfffffffc00440947 */ /* 0x000fec000383ffff */
[----:B------:R-:W-:Y:S05]  /*3160*/  BSYNC B3 ;  /* 0x0000000000037941 */ /* 0x000fea0003800000 */
.L_x_1669:
[----:B------:R-:W-:Y:S02]  /*3170*/  MOV R16, R52 ;  /* 0x0000003400107202 */ /* 0x000fe40000000f00 */
[----:B------:R-:W-:-:S07]  /*3180*/  MOV R17, R53 ;  /* 0x0000003500117202 */ /* 0x000fce0000000f00 */
.L_x_1660:
[----:B------:R-:W-:Y:S05]  /*3190*/  BSYNC B0 ;  /* 0x0000000000007941 */ /* 0x000fea0003800000 */
.L_x_1659:
        /* <DEDUP_REMOVED lines=10> */
[----:B------:R-:W-:-:S06]  /*3240*/  LEA.HI.X R11, R12, R2, R5, 0x3, P0 ;  /* 0x000000020c0b7211 */ /* 0x000fcc00000f1c05 */
[----:B------:R-:W2:Y:S01]  /*3250*/  LDG.E.64.CONSTANT R10, desc[UR4][R10.64] ;  /* 0x000000040a0a7981 */ /* 0x000ea2000c1e9b00 */
[----:B------:R-:W-:-:S04]  /*3260*/  ISETP.NE.U32.AND P0, PT, R4, 0x1, PT ;  /* 0x000000010400780c */ /* 0x000fc80003f05070 */
[----:B------:R-:W-:Y:S01]  /*3270*/  ISETP.NE.AND.EX P0, PT, RZ, RZ, PT, P0 ;  /* 0x000000ffff00720c */ /* 0x000fe20003f05300 */
[----:B--2---:R-:W-:Y:S01]  /*3280*/  FADD.FTZ R6, R6, R10 ;  /* 0x0000000a06067221 */ /* 0x004fe20000010000 */
[----:B------:R-:W-:-:S11]  /*3290*/  FADD.FTZ R7, R7, R11 ;  /* 0x0000000b07077221 */ /* 0x000fd60000010000 */
[----:B------:R-:W-:Y:S05]  /*32a0*/  @!P0 BRA `(.L_x_1658) ;  /* 0x0000000000588947 */ /* 0x000fea0003800000 */
[----:B------:R-:W-:Y:S02]  /*32b0*/  ISETP.NE.U32.AND P0, PT, R4, 0x2, PT ;  /* 0x000000020400780c */ /* 0x000fe40003f05070 */
[----:B------:R-:W2:Y:S02]  /*32c0*/  LDG.E.64.CONSTANT R4, desc[UR4][R16.64+0x8] ;  /* 0x0000080410047981 */ /* 0x000ea4000c1e9b00 */
        /* <DEDUP_REMOVED lines=12> */
[----:B------:R-:W-:Y:S02]  /*3390*/  @P0 IADD3 R11, R15, R11, RZ ;  /* 0x0000000b0f0b0210 */ /* 0x000fe40007ffe0ff */
[----:B------:R-:W2:Y:S02]  /*33a0*/  LDG.E.64.CONSTANT R4, desc[UR4][R4.64] ;  /* 0x0000000404047981 */ /* 0x000ea4000c1e9b00 */
[----:B------:R-:W-:-:S06]  /*33b0*/  @P0 LEA.HI.X R11, R14, R2, R11, 0x3, P1 ;  /* 0x000000020e0b0211 */ /* 0x000fcc00008f1c0b */
[----:B------:R-:W3:Y:S01]  /*33c0*/  @P0 LDG.E.64.CONSTANT R10, desc[UR4][R10.64] ;  /* 0x000000040a0a0981 */ /* 0x000ee2000c1e9b00 */
[----:B--2---:R-:W-:Y:S01]  /*33d0*/  FADD.FTZ R6, R6, R4 ;  /* 0x0000000406067221 */ /* 0x004fe20000010000 */
[----:B------:R-:W-:-:S03]  /*33e0*/  FADD.FTZ R7, R7, R5 ;  /* 0x0000000507077221 */ /* 0x000fc60000010000 */
[----:B---3--:R-:W-:Y:S01]  /*33f0*/  @P0 FADD.FTZ R6, R6, R10 ;  /* 0x0000000a06060221 */ /* 0x008fe20000010000 */
[----:B------:R-:W-:-:S07]  /*3400*/  @P0 FADD.FTZ R7, R7, R11 ;  /* 0x0000000b07070221 */ /* 0x000fce0000010000 */
.L_x_1658:
[----:B------:R-:W-:Y:S05]  /*3410*/  BSYNC B1 ;  /* 0x0000000000017941 */ /* 0x000fea0003800000 */
.L_x_1657:
[----:B------:R0:W-:Y:S01]  /*3420*/  STG.E.64 desc[UR4][R8.64], R6 ;  /* 0x0000000608007986 */ /* 0x0001e2000c101b04 */
[----:B------:R-:W-:-:S07]  /*3430*/  IADD3 R3, R3, 0x80, RZ ;  /* 0x0000008003037810 */ /* 0x000fce0007ffe0ff */
.L_x_1655:
[----:B------:R-:W-:Y:S05]  /*3440*/  BSYNC B2 ;  /* 0x0000000000027941 */ /* 0x000fea0003800000 */
.L_x_1654:
[----:B------:R-:W-:Y:S05]  /*3450*/  WARPSYNC.ALL ;  /* 0x0000000000007948 */ /* 0x000fea0003800000 */
        /* <DEDUP_REMOVED lines=410> */
.L_x_1674:
        /* <DEDUP_REMOVED lines=52> */
.L_x_1684:
        /* <DEDUP_REMOVED lines=169> */
.L_x_1683:
[----:B------:R-:W-:Y:S02]  /*5bd0*/  MOV R16, R52 ;  /* 0x0000003400107202 */ /* 0x000fe40000000f00 */
[----:B------:R-:W-:-:S07]  /*5be0*/  MOV R17, R53 ;  /* 0x0000003500117202 */ /* 0x000fce0000000f00 */
.L_x_1682:
[----:B------:R-:W-:Y:S05]  /*5bf0*/  BSYNC B5 ;  /* 0x0000000000057941 */ /* 0x000fea0003800000 */
.L_x_1681:
        /* <DEDUP_REMOVED lines=92> */
.L_x_1686:
[----:B------:R-:W-:Y:S05]  /*61c0*/  BSYNC B5 ;  /* 0x0000000000057941 */ /* 0x000fea0003800000 */
.L_x_1685:
[----:B------:R-:W-:-:S04]  /*61d0*/  ISETP.NE.U32.AND P1, PT, R48, RZ, PT ;  /* 0x000000ff3000720c */ /* 0x000fc80003f25070 */
[----:B------:R-:W-:-:S13]  /*61e0*/  ISETP.NE.OR.EX P0, PT, R5, RZ, P0, P1 ;  /* 0x000000ff0500720c */ /* 0x000fda0000705710 */
[----:B------:R-:W-:Y:S05]  /*61f0*/  @!P0 BREAK B2 ;  /* 0x0000000000028942 */ /* 0x000fea0003800000 */
[----:B------:R-:W-:Y:S05]  /*6200*/  @!P0 BRA `(.L_x_1678) ;  /* 0x0000000000d08947 */ /* 0x000fea0003800000 */
.L_x_1680:
[----:B------:R-:W-:Y:S05]  /*6210*/  BSYNC B2 ;  /* 0x0000000000027941 */ /* 0x000fea0003800000 */
.L_x_1679:
[----:B------:R-:W-:Y:S01]  /*6220*/  BSSY B2, `(.L_x_1687) ;  /* 0x0000030000027945 */ /* 0x000fe20003800000 */
.L_x_1688:
        /* <DEDUP_REMOVED lines=48> */
.L_x_1687:
[----:B------:R-:W-:Y:S02]  /*6530*/  MOV R16, R52 ;  /* 0x0000003400107202 */ /* 0x000fe40000000f00 */
[----:B------:R-:W-:-:S07]  /*6540*/  MOV R17, R53 ;  /* 0x0000003500117202 */ /* 0x000fce0000000f00 */
.L_x_1678:
[----:B------:R-:W-:Y:S05]  /*6550*/  BSYNC B3 ;  /* 0x0000000000037941 */ /* 0x000fea0003800000 */
.L_x_1677:
        /* <DEDUP_REMOVED lines=39> */
.L_x_1676:
[----:B------:R-:W-:Y:S05]  /*67d0*/  BSYNC B4 ;  /* 0x0000000000047941 */ /* 0x000fea0003800000 */
.L_x_1675:
[----:B------:R0:W-:Y:S01]  /*67e0*/  STG.E.64 desc[UR4][R8.64], R6 ;  /* 0x0000000608007986 */ /* 0x0001e2000c101b04 */
[----:B------:R-:W-:-:S04]  /*67f0*/  IADD3 R3, R3, 0x80, RZ ;  /* 0x0000008003037810 */ /* 0x000fc80007ffe0ff */
        /* <DEDUP_REMOVED lines=407> */
.L_x_1690:
        /* <DEDUP_REMOVED lines=52> */
.L_x_1700:
        /* <DEDUP_REMOVED lines=169> */
.L_x_1699:
[----:B------:R-:W-:Y:S02]  /*8f40*/  MOV R16, R52 ;  /* 0x0000003400107202 */ /* 0x000fe40000000f00 */
[----:B------:R-:W-:-:S07]  /*8f50*/  MOV R17, R53 ;  /* 0x0000003500117202 */ /* 0x000fce0000000f00 */
.L_x_1698:
[----:B------:R-:W-:Y:S05]  /*8f60*/  BSYNC B5 ;  /* 0x0000000000057941 */ /* 0x000fea0003800000 */
.L_x_1697:
        /* <DEDUP_REMOVED lines=92> */
.L_x_1702:
[----:B------:R-:W-:Y:S05]  /*9530*/  BSYNC B5 ;  /* 0x0000000000057941 */ /* 0x000fea0003800000 */
.L_x_1701:
[----:B------:R-:W-:-:S04]  /*9540*/  ISETP.NE.U32.AND P1, PT, R48, RZ, PT ;  /* 0x000000ff3000720c */ /* 0x000fc80003f25070 */
[----:B------:R-:W-:-:S13]  /*9550*/  ISETP.NE.OR.EX P0, PT, R5, RZ, P0, P1 ;  /* 0x000000ff0500720c */ /* 0x000fda0000705710 */
[----:B------:R-:W-:Y:S05]  /*9560*/  @!P0 BREAK B2 ;  /* 0x0000000000028942 */ /* 0x000fea0003800000 */
[----:B------:R-:W-:Y:S05]  /*9570*/  @!P0 BRA `(.L_x_1694) ;  /* 0x0000000000d48947 */ /* 0x000fea0003800000 */
.L_x_1696:
[----:B------:R-:W-:Y:S05]  /*9580*/  BSYNC B2 ;  /* 0x0000000000027941 */ /* 0x000fea0003800000 */
.L_x_1695:
[----:B------:R-:W-:Y:S01]  /*9590*/  BSSY B2, `(.L_x_1703) ;  /* 0x0000031000027945 */ /* 0x000fe20003800000 */
.L_x_1704:
[----:B------:R-:W2:Y:S01]  /*95a0*/  LDG.E.64.CONSTANT R12, desc[UR4][R52.64] ;  /* 0x00000004340c7981 */ /* 0x000ea2000c1e9b00 */
[----:B------:R-:W-:-:S03]  /*95b0*/  ULDC.64 UR10, c[0x0][0x5e8] ;  /* 0x00017a00000a7ab9 */ /* 0x000fc60000000a00 */
[----:B------:R-:W3:Y:S04]  /*95c0*/  LDG.E.64.CONSTANT R16, desc[UR4][R52.64+0x8] ;  /* 0x0000080434107981 */ /* 0x000ee8000c1e9b00 */
[----:B------:R-:W4:Y:S04]  /*95d0*/  LDG.E.64.CONSTANT R20, desc[UR4][R52.64+0x10] ;  /* 0x0000100434147981 */ /* 0x000f28000c1e9b00 */
[----:B------:R-:W5:Y:S01]  /*95e0*/  LDG.E.64.CONSTANT R10, desc[UR4][R52.64+0x18] ;  /* 0x00001804340a7981 */ /* 0x000f62000c1e9b00 */
[----:B--2---:R-:W-:Y:S02]  /*95f0*/  IMAD R13, R13, UR10, RZ ;  /* 0x0000000a0d0d7c24 */ /* 0x004fe4000f8e02ff */
[----:B------:R-:W-:-:S04]  /*9600*/  IMAD.WIDE.U32 R14, R12, UR10, RZ ;  /* 0x0000000a0c0e7c25 */ /* 0x000fc8000f8e00ff */
[----:B------:R-:W-:Y:S01]  /*9610*/  IMAD R13, R12, UR11, R13 ;  /* 0x0000000b0c0d7c24 */ /* 0x000fe2000f8e020d */
[----:B------:R-:W-:Y:S01]  /*9620*/  LEA R12, P0, R14, R0, 0x3 ;  /* 0x000000000e0c7211 */ /* 0x000fe200078018ff */
[----:B---3--:R-:W-:Y:S02]  /*9630*/  IMAD R17, R17, UR10, RZ ;  /* 0x0000000a11117c24 */ /* 0x008fe4000f8e02ff */
[----:B------:R-:W-:Y:S01]  /*9640*/  IMAD.WIDE.U32 R18, R16, UR10, RZ ;  /* 0x0000000a10127c25 */ /* 0x000fe2000f8e00ff */
[----:B------:R-:W-:-:S03]  /*9650*/  IADD3 R13, R15, R13, RZ ;  /* 0x0000000d0f0d7210 */ /* 0x000fc60007ffe0ff */
[----:B------:R-:W-:Y:S01]  /*9660*/  IMAD R15, R16, UR11, R17 ;  /* 0x0000000b100f7c24 */ /* 0x000fe2000f8e0211 */
[----:B------:R-:W-:Y:S01]  /*9670*/  LEA.HI.X R13, R14, R2, R13, 0x3, P0 ;  /* 0x000000020e0d7211 */ /* 0x000fe200000f1c0d */
[----:B----4-:R-:W-:Y:S01]  /*9680*/  IMAD R21, R21, UR10, RZ ;  /* 0x0000000a15157c24 */ /* 0x010fe2000f8e02ff */
[----:B------:R-:W-:Y:S01]  /*9690*/  LEA R14, P0, R18, R0, 0x3 ;  /* 0x00000000120e7211 */ /* 0x000fe200078018ff */
[C---:B------:R-:W-:Y:S01]  /*96a0*/  IMAD.WIDE.U32 R16, R20.reuse, UR10, RZ ;  /* 0x0000000a14107c25 */ /* 0x040fe2000f8e00ff */
[----:B------:R-:W-:Y:S02]  /*96b0*/  IADD3 R15, R19, R15, RZ ;  /* 0x0000000f130f7210 */ /* 0x000fe40007ffe0ff */
[----:B------:R-:W2:Y:S01]  /*96c0*/  LDG.E.64.CONSTANT R12, desc[UR4][R12.64] ;  /* 0x000000040c0c7981 */ /* 0x000ea2000c1e9b00 */
[----:B------:R-:W-:Y:S01]  /*96d0*/  IMAD R21, R20, UR11, R21 ;  /* 0x0000000b14157c24 */ /* 0x000fe2000f8e0215 */
[----:B------:R-:W-:Y:S01]  /*96e0*/  LEA.HI.X R15, R18, R2, R15, 0x3, P0 ;  /* 0x00000002120f7211 */ /* 0x000fe200000f1c0f */
[----:B-----5:R-:W-:Y:S01]  /*96f0*/  IMAD R11, R11, UR10, RZ ;  /* 0x0000000a0b0b7c24 */ /* 0x020fe2000f8e02ff */
[----:B------:R-:W-:Y:S01]  /*9700*/  LEA R20, P1, R16, R0, 0x3 ;  /* 0x0000000010147211 */ /* 0x000fe200078218ff */
[----:B------:R-:W-:Y:S01]  /*9710*/  IMAD.WIDE.U32 R18, R10, UR10, RZ ;  /* 0x0000000a0a127c25 */ /* 0x000fe2000f8e00ff */
[----:B------:R-:W-:-:S02]  /*9720*/  IADD3 R21, R17, R21, RZ ;  /* 0x0000001511157210 */ /* 0x000fc40007ffe0ff */
[----:B------:R-:W3:Y:S01]  /*9730*/  LDG.E.64.CONSTANT R14, desc[UR4][R14.64] ;  /* 0x000000040e0e7981 */ /* 0x000ee2000c1e9b00 */
[----:B------:R-:W-:Y:S01]  /*9740*/  IMAD R11, R10, UR11, R11 ;  /* 0x0000000b0a0b7c24 */ /* 0x000fe2000f8e020b */
[----:B------:R-:W-:Y:S02]  /*9750*/  LEA.HI.X R21, R16, R2, R21, 0x3, P1 ;  /* 0x0000000210157211 */ /* 0x000fe400008f1c15 */
[C---:B------:R-:W-:Y:S02]  /*9760*/  LEA R10, P0, R18.reuse, R0, 0x3 ;  /* 0x00000000120a7211 */ /* 0x040fe400078018ff */
[----:B------:R-:W-:Y:S02]  /*9770*/  IADD3 R11, R19, R11, RZ ;  /* 0x0000000b130b7210 */ /* 0x000fe40007ffe0ff */
[----:B------:R-:W4:Y:S02]  /*9780*/  LDG.E.64.CONSTANT R20, desc[UR4][R20.64] ;  /* 0x0000000414147981 */ /* 0x000f24000c1e9b00 */
[----:B------:R-:W-:-:S05]  /*9790*/  LEA.HI.X R11, R18, R2, R11, 0x3, P0 ;  /* 0x00000002120b7211 */ /* 0x000fca00000f1c0b */
[----:B------:R0:W5:Y:S01]  /*97a0*/  LDG.E.64.CONSTANT R18, desc[UR4][R10.64] ;  /* 0x000000040a127981 */ /* 0x000162000c1e9b00 */
        /* <DEDUP_REMOVED lines=11> */
[----:B0-----:R-:W-:-:S03]  /*9860*/  FADD.FTZ R10, R6, R21 ;  /* 0x00000015060a7221 */ /* 0x001fc60000010000 */
[----:B-----5:R-:W-:Y:S01]  /*9870*/  FADD.FTZ R6, R17, R18 ;  /* 0x0000001211067221 */ /* 0x020fe20000010000 */
[----:B------:R-:W-:Y:S01]  /*9880*/  FADD.FTZ R7, R10, R19 ;  /* 0x000000130a077221 */ /* 0x000fe20000010000 */
[----:B------:R-:W-:Y:S06]  /*9890*/  @P0 BRA `(.L_x_1704) ;  /* 0xfffffffc00400947 */ /* 0x000fec000383ffff */
[----:B------:R-:W-:Y:S05]  /*98a0*/  BSYNC B2 ;  /* 0x0000000000027941 */ /* 0x000fea0003800000 */
.L_x_1703:
[----:B------:R-:W-:Y:S02]  /*98b0*/  MOV R16, R52 ;  /* 0x0000003400107202 */ /* 0x000fe40000000f00 */
[----:B------:R-:W-:-:S07]  /*98c0*/  MOV R17, R53 ;  /* 0x0000003500117202 */ /* 0x000fce0000000f00 */
.L_x_1694:
[----:B------:R-:W-:Y:S05]  /*98d0*/  BSYNC B3 ;  /* 0x0000000000037941 */ /* 0x000fea0003800000 */
.L_x_1693:
        /* <DEDUP_REMOVED lines=39> */
.L_x_1692:
[----:B------:R-:W-:Y:S05]  /*9b50*/  BSYNC B4 ;  /* 0x0000000000047941 */ /* 0x000fea0003800000 */
.L_x_1691:
[----:B------:R1:W-:Y:S01]  /*9b60*/  STG.E.64 desc[UR4][R8.64], R6 ;  /* 0x0000000608007986 */ /* 0x0003e2000c101b04 */
[----:B------:R-:W-:-:S07]  /*9b70*/  IADD3 R3, R3, 0x80, RZ ;  /* 0x0000008003037810 */ /* 0x000fce0007ffe0ff */
.L_x_1673:
        /* <DEDUP_REMOVED lines=407> */
.L_x_1706:
        /* <DEDUP_REMOVED lines=52> */
.L_x_1716:
        /* <DEDUP_REMOVED lines=169> */
.L_x_1715:
[----:B------:R-:W-:Y:S02]  /*c2c0*/  MOV R16, R52 ;  /* 0x0000003400107202 */ /* 0x000fe40000000f00 */
[----:B------:R-:W-:-:S07]  /*c2d0*/  MOV R17, R53 ;  /* 0x0000003500117202 */ /* 0x000fce0000000f00 */
.L_x_1714:
[----:B------:R-:W-:Y:S05]  /*c2e0*/  BSYNC B5 ;  /* 0x0000000000057941 */ /* 0x000fea0003800000 */
.L_x_1713:
        /* <DEDUP_REMOVED lines=92> */
.L_x_1718:
[----:B------:R-:W-:Y:S05]  /*c8b0*/  BSYNC B5 ;  /* 0x0000000000057941 */ /* 0x000fea0003800000 */
.L_x_1717:
[----:B------:R-:W-:-:S04]  /*c8c0*/  ISETP.NE.U32.AND P1, PT, R48, RZ, PT ;  /* 0x000000ff3000720c */ /* 0x000fc80003f25070 */
[----:B------:R-:W-:-:S13]  /*c8d0*/  ISETP.NE.OR.EX P0, PT, R5, RZ, P0, P1 ;  /* 0x000000ff0500720c */ /* 0x000fda0000705710 */
[----:B------:R-:W-:Y:S05]  /*c8e0*/  @!P0 BREAK B2 ;  /* 0x0000000000028942 */ /* 0x000fea0003800000 */
[----:B------:R-:W-:Y:S05]  /*c8f0*/  @!P0 BRA `(.L_x_1710) ;  /* 0x0000000000d48947 */ /* 0x000fea0003800000 */
.L_x_1712:
[----:B------:R-:W-:Y:S05]  /*c900*/  BSYNC B2 ;  /* 0x0000000000027941 */ /* 0x000fea0003800000 */
.L_x_1711:
[----:B------:R-:W-:Y:S01]  /*c910*/  BSSY B2, `(.L_x_1719) ;  /* 0x0000031000027945 */ /* 0x000fe20003800000 */
.L_x_1720:
        /* <DEDUP_REMOVED lines=49> */
.L_x_1719:
[----:B------:R-:W-:Y:S02]  /*cc30*/  MOV R16, R52 ;  /* 0x0000003400107202 */ /* 0x000fe40000000f00 */
[----:B------:R-:W-:-:S07]  /*cc40*/  MOV R17, R53 ;  /* 0x0000003500117202 */ /* 0x000fce0000000f00 */
.L_x_1710:
[----:B------:R-:W-:Y:S05]  /*cc50*/  BSYNC B3 ;  /* 0x0000000000037941 */ /* 0x000fea0003800000 */
.L_x_1709:
        /* <DEDUP_REMOVED lines=39> */
.L_x_1708:
[----:B------:R-:W-:Y:S05]  /*ced0*/  BSYNC B4 ;  /* 0x0000000000047941 */ /* 0x000fea0003800000 */
.L_x_1707:
[----:B------:R0:W-:Y:S01]  /*cee0*/  STG.E.64 desc[UR4][R8.64], R6 ;  /* 0x0000000608007986 */ /* 0x0001e2000c101b04 */
[----:B------:R-:W-:-:S07]  /*cef0*/  IADD3 R3, R3, 0x80, RZ ;  /* 0x0000008003037810 */ /* 0x000fce0007ffe0ff */
.L_x_1689:
        /* <DEDUP_REMOVED lines=407> */
.L_x_1722:
        /* <DEDUP_REMOVED lines=52> */
.L_x_1732:
        /* <DEDUP_REMOVED lines=169> */
.L_x_1731:
[----:B------:R-:W-:Y:S02]  /*f640*/  MOV R16, R52 ;  /* 0x0000003400107202 */ /* 0x000fe40000000f00 */
[----:B------:R-:W-:-:S07]  /*f650*/  MOV R17, R53 ;  /* 0x0000003500117202 */ /* 0x000fce0000000f00 */
.L_x_1730:
[----:B------:R-:W-:Y:S05]  /*f660*/  BSYNC B5 ;  /* 0x0000000000057941 */ /* 0x000fea0003800000 */
.L_x_1729:
        /* <DEDUP_REMOVED lines=92> */
.L_x_1734:
[----:B------:R-:W-:Y:S05]  /*fc30*/  BSYNC B5 ;  /* 0x0000000000057941 */ /* 0x000fea0003800000 */
.L_x_1733:
[----:B------:R-:W-:-:S04]  /*fc40*/  ISETP.NE.U32.AND P1, PT, R48, RZ, PT ;  /* 0x000000ff3000720c */ /* 0x000fc80003f25070 */
[----:B------:R-:W-:-:S13]  /*fc50*/  ISETP.NE.OR.EX P0, PT, R5, RZ, P0, P1 ;  /* 0x000000ff0500720c */ /* 0x000fda0000705710 */
[----:B------:R-:W-:Y:S05]  /*fc60*/  @!P0 BREAK B2 ;  /* 0x0000000000028942 */ /* 0x000fea0003800000 */
[----:B------:R-:W-:Y:S05]  /*fc70*/  @!P0 BRA `(.L_x_1726) ;  /* 0x0000000000d48947 */ /* 0x000fea0003800000 */
.L_x_1728:
[----:B------:R-:W-:Y:S05]  /*fc80*/  BSYNC B2 ;  /* 0x0000000000027941 */ /* 0x000fea0003800000 */
.L_x_1727:
[----:B------:R-:W-:Y:S01]  /*fc90*/  BSSY B2, `(.L_x_1735) ;  /* 0x0000031000027945 */ /* 0x000fe20003800000 */
.L_x_1736:
        /* <DEDUP_REMOVED lines=49> */
.L_x_1735:
[----:B------:R-:W-:Y:S02]  /*ffb0*/  MOV R16, R52 ;  /* 0x0000003400107202 */ /* 0x000fe40000000f00 */
[----:B------:R-:W-:-:S07]  /*ffc0*/  MOV R17, R53 ;  /* 0x0000003500117202 */ /* 0x000fce0000000f00 */
.L_x_1726:
[----:B------:R-:W-:Y:S05]  /*ffd0*/  BSYNC B3 ;  /* 0x0000000000037941 */ /* 0x000fea0003800000 */
.L_x_1725:
        /* <DEDUP_REMOVED lines=39> */
.L_x_1724:
[----:B------:R-:W-:Y:S05]  /*10250*/  BSYNC B4 ;  /* 0x0000000000047941 */ /* 0x000fea0003800000 */
.L_x_1723:
[----:B------:R2:W-:Y:S01]  /*10260*/  STG.E.64 desc[UR4][R8.64], R6 ;  /* 0x0000000608007986 */ /* 0x0005e2000c101b04 */
[----:B------:R-:W-:-:S07]  /*10270*/  IADD3 R3, R3, 0x80, RZ ;  /* 0x0000008003037810 */ /* 0x000fce0007ffe0ff */
.L_x_1705:
        /* <DEDUP_REMOVED lines=408> */
.L_x_1738:
        /* <DEDUP_REMOVED lines=52> */
.L_x_1748:
        /* <DEDUP_REMOVED lines=169> */
.L_x_1747:
[----:B------:R-:W-:Y:S02]  /*129d0*/  MOV R16, R52 ;  /* 0x0000003400107202 */ /* 0x000fe40000000f00 */
[----:B------:R-:W-:-:S07]  /*129e0*/  MOV R17, R53 ;  /* 0x0000003500117202 */ /* 0x000fce0000000f00 */
.L_x_1746:
[----:B------:R-:W-:Y:S05]  /*129f0*/  BSYNC B5 ;  /* 0x0000000000057941 */ /* 0x000fea0003800000 */
.L_x_1745:
        /* <DEDUP_REMOVED lines=92> */
.L_x_1750:
[----:B------:R-:W-:Y:S05]  /*12fc0*/  BSYNC B5 ;  /* 0x0000000000057941 */ /* 0x000fea0003800000 */
.L_x_1749:
[----:B------:R-:W-:-:S04]  /*12fd0*/  ISETP.NE.U32.AND P1, PT, R48, RZ, PT ;  /* 0x000000ff3000720c */ /* 0x000fc80003f25070 */
[----:B------:R-:W-:-:S13]  /*12fe0*/  ISETP.NE.OR.EX P0, PT, R5, RZ, P0, P1 ;  /* 0x000000ff0500720c */ /* 0x000fda0000705710 */
[----:B------:R-:W-:Y:S05]  /*12ff0*/  @!P0 BREAK B2 ;  /* 0x0000000000028942 */ /* 0x000fea0003800000 */
[----:B------:R-:W-:Y:S05]  /*13000*/  @!P0 BRA `(.L_x_1742) ;  /* 0x0000000000d48947 */ /* 0x000fea0003800000 */
.L_x_1744:
[----:B------:R-:W-:Y:S05]  /*13010*/  BSYNC B2 ;  /* 0x0000000000027941 */ /* 0x000fea0003800000 */
.L_x_1743:
[----:B------:R-:W-:Y:S01]  /*13020*/  BSSY B2, `(.L_x_1751) ;  /* 0x0000031000027945 */ /* 0x000fe20003800000 */
.L_x_1752:
        /* <DEDUP_REMOVED lines=49> */
.L_x_1751:
[----:B------:R-:W-:Y:S02]  /*13340*/  MOV R16, R52 ;  /* 0x0000003400107202 */ /* 0x000fe40000000f00 */
[----:B------:R-:W-:-:S07]  /*13350*/  MOV R17, R53 ;  /* 0x0000003500117202 */ /* 0x000fce0000000f00 */
.L_x_1742:
[----:B------:R-:W-:Y:S05]  /*13360*/  BSYNC B3 ;  /* 0x0000000000037941 */ /* 0x000fea0003800000 */
.L_x_1741:
        /* <DEDUP_REMOVED lines=39> */
.L_x_1740:
[----:B------:R-:W-:Y:S05]  /*135e0*/  BSYNC B4 ;  /* 0x0000000000047941 */ /* 0x000fea0003800000 */
.L_x_1739:
[----:B------:R1:W-:Y:S01]  /*135f0*/  STG.E.64 desc[UR4][R8.64], R6 ;  /* 0x0000000608007986 */ /* 0x0003e2000c101b04 */
[----:B------:R-:W-:-:S07]  /*13600*/  IADD3 R3, R3, 0x80, RZ ;  /* 0x0000008003037810 */ /* 0x000fce0007ffe0ff */
.L_x_1721:
[----:B------:R-:W-:-:S13]  /*13610*/  ISETP.GE.AND P0, PT, R3, UR8, PT ;  /* 0x0000000803007c0c */ /* 0x000fda000bf06270 */
[----:B------:R-:W-:Y:S05]  /*13620*/  @P0 BREAK B0 ;  /* 0x0000000000000942 */ /* 0x000fea0003800000 */
[----:B------:R-:W-:Y:S05]  /*13630*/  @P0 BRA `(.L_x_1737) ;  /* 0x0000003000dc0947 */ /* 0x000fea0003800000 */
[----:B------:R-:W-:Y:S05]  /*13640*/  BSYNC B0 ;  /* 0x0000000000007941 */ /* 0x000fea0003800000 */
.L_x_1672:
        /* <DEDUP_REMOVED lines=405> */
.L_x_1753:
        /* <DEDUP_REMOVED lines=52> */
.L_x_1763:
        /* <DEDUP_REMOVED lines=169> */
.L_x_1762:
[----:B------:R-:W-:Y:S02]  /*15d70*/  MOV R16, R52 ;  /* 0x0000003400107202 */ /* 0x000fe40000000f00 */
[----:B------:R-:W-:-:S07]  /*15d80*/  MOV R17, R53 ;  /* 0x0000003500117202 */ /* 0x000fce0000000f00 */
.L_x_1761:
[----:B------:R-:W-:Y:S05]  /*15d90*/  BSYNC B5 ;  /* 0x0000000000057941 */ /* 0x000fea0003800000 */
.L_x_1760:
        /* <DEDUP_REMOVED lines=92> */
.L_x_1765:
[----:B------:R-:W-:Y:S05]  /*16360*/  BSYNC B5 ;  /* 0x0000000000057941 */ /* 0x000fea0003800000 */
.L_x_1764:
[----:B------:R-:W-:-:S04]  /*16370*/  ISETP.NE.U32.AND P1, PT, R48, RZ, PT ;  /* 0x000000ff3000720c */ /* 0x000fc80003f25070 */
[----:B------:R-:W-:-:S13]  /*16380*/  ISETP.NE.OR.EX P0, PT, R5, RZ, P0, P1 ;  /* 0x000000ff0500720c */ /* 0x000fda0000705710 */
[----:B------:R-:W-:Y:S05]  /*16390*/  @!P0 BREAK B2 ;  /* 0x0000000000028942 */ /* 0x000fea0003800000 */
[----:B------:R-:W-:Y:S05]  /*163a0*/  @!P0 BRA `(.L_x_1757) ;  /* 0x0000000000d48947 */ /* 0x000fea0003800000 */
.L_x_1759:
[----:B------:R-:W-:Y:S05]  /*163b0*/  BSYNC B2 ;  /* 0x0000000000027941 */ /* 0x000fea0003800000 */
.L_x_1758:
[----:B------:R-:W-:Y:S01]  /*163c0*/  BSSY B2, `(.L_x_1766) ;  /* 0x0000031000027945 */ /* 0x000fe20003800000 */
.L_x_1767:
        /* <DEDUP_REMOVED lines=49> */
.L_x_1766:
[----:B------:R-:W-:Y:S02]  /*166e0*/  MOV R16, R52 ;  /* 0x0000003400107202 */ /* 0x000fe40000000f00 */
[----:B------:R-:W-:-:S07]  /*166f0*/  MOV R17, R53 ;  /* 0x0000003500117202 */ /* 0x000fce0000000f00 */
.L_x_1757:
[----:B------:R-:W-:Y:S05]  /*16700*/  BSYNC B3 ;  /* 0x0000000000037941 */ /* 0x000fea0003800000 */
.L_x_1756:
        /* <DEDUP_REMOVED lines=39> */
.L_x_1755:
[----:B------:R-:W-:Y:S05]  /*16980*/  BSYNC B4 ;  /* 0x0000000000047941 */ /* 0x000fea0003800000 */
.L_x_1754:
[----:B------:R3:W-:Y:S01]  /*16990*/  STG.E.64 desc[UR4][R8.64], R6 ;  /* 0x0000000608007986 */ /* 0x0007e2000c101b04 */
[----:B------:R-:W-:-:S07]  /*169a0*/  IADD3 R3, R3, 0x80, RZ ;  /* 0x0000008003037810 */ /* 0x000fce0007ffe0ff */
.L_x_1737:
[----:B------:R-:W-:Y:S05]  /*169b0*/  BSYNC B1 ;  /* 0x0000000000017941 */ /* 0x000fea0003800000 */
.L_x_1671:
[----:B------:R-:W-:Y:S05]  /*169c0*/  WARPSYNC.ALL ;  /* 0x0000000000007948 */ /* 0x000fea0003800000 */
[----:B------:R-:W-:-:S13]  /*169d0*/  ISETP.GE.AND P0, PT, R3, UR8, PT ;  /* 0x0000000803007c0c */ /* 0x000fda000bf06270 */
[----:B------:R-:W-:Y:S05]  /*169e0*/  @P0 EXIT ;  /* 0x000000000000094d */ /* 0x000fea0003800000 */
[----:B------:R-:W4:Y:S01]  /*169f0*/  LDC R5, c[0x0][0x218] ;  /* 0x00008600ff057b82 */ /* 0x000f220000000800 */
[----:B------:R-:W-:Y:S01]  /*16a00*/  HFMA2.MMA R4, -RZ, RZ, 0, 0 ;  /* 0x00000000ff047435 */ /* 0x000fe200000001ff */
[----:B------:R-:W-:Y:S01]  /*16a10*/  MOV R2, RZ ;  /* 0x000000ff00027202 */ /* 0x000fe20000000f00 */
[----:B------:R-:W-:Y:S01]  /*16a20*/  HFMA2.MMA R0, -RZ, RZ, 0, 0 ;  /* 0x00000000ff007435 */ /* 0x000fe200000001ff */
[----:B0123--:R-:W-:Y:S02]  /*16a30*/  MOV R6, RZ ;  /* 0x000000ff00067202 */ /* 0x00ffe40000000f00 */
        /* <DEDUP_REMOVED lines=400> */
.L_x_1768:
        /* <DEDUP_REMOVED lines=15> */
[----:B------:R-:W-:Y:S02]  /*18430*/  CS2R R10, SRZ ;  /* 0x00000000000a7805 */ /* 0x000fe4000001ff00 */
        /* <DEDUP_REMOVED lines=11> */
[----:B------:R-:W-:Y:S01]  /*184f0*/  ULDC.64 UR6, c[0x0][0x5e8] ;  /* 0x00017a0000067ab9 */ /* 0x000fe20000000a00 */
[----:B------:R-:W-:-:S07]  /*18500*/  IADD3.X R2, RZ, UR9, RZ, P2, !PT ;  /* 0x00000009ff027c10 */ /* 0x000fce00097fe4ff */
        /* <DEDUP_REMOVED lines=25> */
.L_x_1778:
        /* <DEDUP_REMOVED lines=24> */
[----:B------:R-:W-:Y:S01]  /*18820*/  LEA R12, P1, R16, R0, 0x3 ;  /* 0x00000000100c7211 */ /* 0x000fe200078218ff */
[----:B-----5:R-:W-:Y:S01]  /*18830*/  IMAD R25, R25, UR6, RZ ;  /* 0x0000000619197c24 */ /* 0x020fe2000f8e02ff */
[----:B------:R-:W-:Y:S01]  /*18840*/  IADD3 R13, R17, R13, RZ ;  /* 0x0000000d110d7210 */ /* 0x000fe20007ffe0ff */
[----:B------:R-:W-:Y:S02]  /*18850*/  IMAD R19, R19, UR6, RZ ;  /* 0x0000000613137c24 */ /* 0x000fe4000f8e02ff */
[----:B------:R-:W-:Y:S01]  /*18860*/  IMAD R23, R36, UR7, R23 ;  /* 0x0000000724177c24 */ /* 0x000fe2000f8e0217 */
[----:B------:R-:W-:Y:S01]  /*18870*/  LEA.HI.X R13, R16, R2, R13, 0x3, P1 ;  /* 0x00000002100d7211 */ /* 0x000fe200008f1c0d */
[----:B------:R-:W-:Y:S01]  /*18880*/  IMAD.WIDE.U32 R36, R36, UR6, RZ ;  /* 0x0000000624247c25 */ /* 0x000fe2000f8e00ff */
[----:B------:R-:W-:-:S03]  /*18890*/  LEA R14, P2, R22, R0, 0x3 ;  /* 0x00000000160e7211 */ /* 0x000fc600078418ff */
[----:B------:R-:W-:-:S04]  /*188a0*/  IMAD.WIDE.U32 R16, R24, UR6, RZ ;  /* 0x0000000618107c25 */ /* 0x000fc8000f8e00ff */
[----:B------:R-:W-:Y:S02]  /*188b0*/  IMAD R25, R24, UR7, R25 ;  /* 0x0000000718197c24 */ /* 0x000fe4000f8e0219 */
[----:B------:R-:W-:Y:S01]  /*188c0*/  IMAD.WIDE.U32 R26, R18, UR6, RZ ;  /* 0x00000006121a7c25 */ /* 0x000fe2000f8e00ff */
[----:B------:R-:W-:Y:S01]  /*188d0*/  LEA.HI.X R15, R22, R2, R15, 0x3, P2 ;  /* 0x00000002160f7211 */ /* 0x000fe200010f1c0f */
[----:B------:R-:W2:Y:S02]  /*188e0*/  LDG.E.64.CONSTANT R12, desc[UR4][R12.64] ;  /* 0x000000040c0c7981 */ /* 0x000ea4000c1e9b00 */
[----:B------:R-:W-:Y:S01]  /*188f0*/  IMAD R19, R18, UR7, R19 ;  /* 0x0000000712137c24 */ /* 0x000fe2000f8e0213 */
[-C--:B------:R-:W-:Y:S02]  /*18900*/  LEA R18, P1, R36, R0.reuse, 0x3 ;  /* 0x0000000024127211 */ /* 0x080fe400078218ff */
[----:B------:R-:W-:Y:S01]  /*18910*/  IADD3 R23, R37, R23, RZ ;  /* 0x0000001725177210 */ /* 0x000fe20007ffe0ff */
[----:B------:R-:W-:Y:S01]  /*18920*/  IMAD R33, R33, UR6, RZ ;  /* 0x0000000621217c24 */ /* 0x000fe2000f8e02ff */
[-C--:B------:R-:W-:Y:S01]  /*18930*/  LEA R22, P2, R16, R0.reuse, 0x3 ;  /* 0x0000000010167211 */ /* 0x080fe200078418ff */
[----:B------:R-:W-:Y:S01]  /*18940*/  IMAD R29, R29, UR6, RZ ;  /* 0x000000061d1d7c24 */ /* 0x000fe2000f8e02ff */
[----:B------:R-:W-:Y:S01]  /*18950*/  IADD3 R25, R17, R25, RZ ;  /* 0x0000001911197210 */ /* 0x000fe20007ffe0ff */
[----:B------:R-:W3:Y:S01]  /*18960*/  LDG.E.64.CONSTANT R14, desc[UR4][R14.64] ;  /* 0x000000040e0e7981 */ /* 0x000ee2000c1e9b00 */
[----:B------:R-:W-:-:S02]  /*18970*/  LEA R24, P3, R26, R0, 0x3 ;  /* 0x000000001a187211 */ /* 0x000fc400078618ff */
[----:B------:R-:W-:Y:S01]  /*18980*/  IADD3 R17, R27, R19, RZ ;  /* 0x000000131b117210 */ /* 0x000fe20007ffe0ff */
[----:B------:R-:W-:Y:S01]  /*18990*/  IMAD R27, R43, UR6, RZ ;  /* 0x000000062b1b7c24 */ /* 0x000fe2000f8e02ff */
[-C--:B------:R-:W-:Y:S02]  /*189a0*/  LEA.HI.X R19, R36, R2.reuse, R23, 0x3, P1 ;  /* 0x0000000224137211 */ /* 0x080fe400008f1c17 */
[-C--:B------:R-:W-:Y:S01]  /*189b0*/  LEA.HI.X R23, R16, R2.reuse, R25, 0x3, P2 ;  /* 0x0000000210177211 */ /* 0x080fe200010f1c19 */
[----:B------:R-:W-:Y:S01]  /*189c0*/  IMAD R33, R32, UR7, R33 ;  /* 0x0000000720217c24 */ /* 0x000fe2000f8e0221 */
[----:B------:R-:W-:Y:S01]  /*189d0*/  LEA.HI.X R25, R26, R2, R17, 0x3, P3 ;  /* 0x000000021a197211 */ /* 0x000fe200018f1c11 */
[----:B------:R-:W-:Y:S01]  /*189e0*/  IMAD.WIDE.U32 R16, R32, UR6, RZ ;  /* 0x0000000620107c25 */ /* 0x000fe2000f8e00ff */
[----:B------:R-:W4:Y:S03]  /*189f0*/  LDG.E.64.CONSTANT R18, desc[UR4][R18.64] ;  /* 0x0000000412127981 */ /* 0x000f26000c1e9b00 */
[----:B------:R-:W-:Y:S01]  /*18a00*/  IMAD R27, R42, UR7, R27 ;  /* 0x000000072a1b7c24 */ /* 0x000fe2000f8e021b */
[----:B------:R-:W5:Y:S01]  /*18a10*/  LDG.E.64.CONSTANT R22, desc[UR4][R22.64] ;  /* 0x0000000416167981 */ /* 0x000f62000c1e9b00 */
[----:B------:R-:W-:-:S04]  /*18a20*/  IMAD.WIDE.U32 R36, R28, UR6, RZ ;  /* 0x000000061c247c25 */ /* 0x000fc8000f8e00ff */
[----:B------:R-:W-:Y:S01]  /*18a30*/  IMAD R29, R28, UR7, R29 ;  /* 0x000000071c1d7c24 */ /* 0x000fe2000f8e021d */
[----:B------:R-:W5:Y:S01]  /*18a40*/  LDG.E.64.CONSTANT R24, desc[UR4][R24.64] ;  /* 0x0000000418187981 */ /* 0x000f62000c1e9b00 */
[----:B------:R-:W-:Y:S01]  /*18a50*/  IMAD.WIDE.U32 R42, R42, UR6, RZ ;  /* 0x000000062a2a7c25 */ /* 0x000fe2000f8e00ff */
[-C--:B------:R-:W-:Y:S02]  /*18a60*/  LEA R28, P2, R16, R0.reuse, 0x3 ;  /* 0x00000000101c7211 */ /* 0x080fe400078418ff */
[----:B------:R-:W-:Y:S01]  /*18a70*/  IADD3 R33, R17, R33, RZ ;  /* 0x0000002111217210 */ /* 0x000fe20007ffe0ff */
[----:B------:R-:W-:Y:S01]  /*18a80*/  IMAD R47, R47, UR6, RZ ;  /* 0x000000062f2f7c24 */ /* 0x000fe2000f8e02ff */
[-C--:B------:R-:W-:Y:S02]  /*18a90*/  LEA R32, P3, R36, R0.reuse, 0x3 ;  /* 0x0000000024207211 */ /* 0x080fe400078618ff */
[----:B------:R-:W-:Y:S01]  /*18aa0*/  IADD3 R17, R37, R29, RZ ;  /* 0x0000001d25117210 */ /* 0x000fe20007ffe0ff */
[----:B------:R-:W-:Y:S01]  /*18ab0*/  IMAD R41, R41, UR6, RZ ;  /* 0x0000000629297c24 */ /* 0x000fe2000f8e02ff */
[----:B------:R-:W-:-:S02]  /*18ac0*/  LEA R26, P1, R42, R0, 0x3 ;  /* 0x000000002a1a7211 */ /* 0x000fc400078218ff */
[----:B------:R-:W-:Y:S01]  /*18ad0*/  IADD3 R27, R43, R27, RZ ;  /* 0x0000001b2b1b7210 */ /* 0x000fe20007ffe0ff */
[----:B------:R-:W-:Y:S01]  /*18ae0*/  IMAD R37, R49, UR6, RZ ;  /* 0x0000000631257c24 */ /* 0x000fe2000f8e02ff */
[-C--:B------:R-:W-:Y:S01]  /*18af0*/  LEA.HI.X R29, R16, R2.reuse, R33, 0x3, P2 ;  /* 0x00000002101d7211 */ /* 0x080fe200010f1c21 */
[----:B------:R-:W-:Y:S01]  /*18b00*/  IMAD R47, R46, UR7, R47 ;  /* 0x000000072e2f7c24 */ /* 0x000fe2000f8e022f */
[-C--:B------:R-:W-:Y:S01]  /*18b10*/  LEA.HI.X R33, R36, R2.reuse, R17, 0x3, P3 ;  /* 0x0000000224217211 */ /* 0x080fe200018f1c11 */
[----:B------:R-:W-:Y:S01]  /*18b20*/  IMAD.WIDE.U32 R16, R46, UR6, RZ ;  /* 0x000000062e107c25 */ /* 0x000fe2000f8e00ff */
[----:B------:R-:W-:Y:S02]  /*18b30*/  LEA.HI.X R27, R42, R2, R27, 0x3, P1 ;  /* 0x000000022a1b7211 */ /* 0x000fe400008f1c1b */
[----:B------:R-:W5:Y:S01]  /*18b40*/  LDG.E.64.CONSTANT R28, desc[UR4][R28.64] ;  /* 0x000000041c1c7981 */ /* 0x000f62000c1e9b00 */
[----:B------:R-:W-:-:S04]  /*18b50*/  IMAD.WIDE.U32 R42, R40, UR6, RZ ;  /* 0x00000006282a7c25 */ /* 0x000fc8000f8e00ff */
[----:B------:R-:W-:Y:S02]  /*18b60*/  IMAD R41, R40, UR7, R41 ;  /* 0x0000000728297c24 */ /* 0x000fe4000f8e0229 */
[C---:B------:R-:W-:Y:S01]  /*18b70*/  IMAD R37, R48.reuse, UR7, R37 ;  /* 0x0000000730257c24 */ /* 0x040fe2000f8e0225 */
[----:B------:R-:W-:Y:S01]  /*18b80*/  IADD3 R47, R17, R47, RZ ;  /* 0x0000002f112f7210 */ /* 0x000fe20007ffe0ff */
[----:B------:R-:W-:Y:S01]  /*18b90*/  IMAD.WIDE.U32 R48, R48, UR6, RZ ;  /* 0x0000000630307c25 */ /* 0x000fe2000f8e00ff */
[-C--:B------:R-:W-:Y:S01]  /*18ba0*/  LEA R40, P2, R16, R0.reuse, 0x3 ;  /* 0x0000000010287211 */ /* 0x080fe200078418ff */
[----:B------:R-:W5:Y:S01]  /*18bb0*/  LDG.E.64.CONSTANT R26, desc[UR4][R26.64] ;  /* 0x000000041a1a7981 */ /* 0x000f62000c1e9b00 */
[-C--:B------:R-:W-:Y:S02]  /*18bc0*/  LEA R46, P3, R42, R0.reuse, 0x3 ;  /* 0x000000002a2e7211 */ /* 0x080fe400078618ff */
[----:B------:R-:W-:Y:S01]  /*18bd0*/  IADD3 R17, R43, R41, RZ ;  /* 0x000000292b117210 */ /* 0x000fe20007ffe0ff */
[----:B------:R-:W-:Y:S01]  /*18be0*/  IMAD R43, R45, UR6, RZ ;  /* 0x000000062d2b7c24 */ /* 0x000fe2000f8e02ff */
[----:B------:R-:W-:Y:S01]  /*18bf0*/  LEA R36, P1, R48, R0, 0x3 ;  /* 0x0000000030247211 */ /* 0x000fe200078218ff */
[----:B------:R-:W-:Y:S01]  /*18c00*/  IMAD R21, R21, UR6, RZ ;  /* 0x0000000615157c24 */ /* 0x000fe2000f8e02ff */
[----:B------:R-:W-:Y:S01]  /*18c10*/  IADD3 R37, R49, R37, RZ ;  /* 0x0000002531257210 */ /* 0x000fe20007ffe0ff */
[----:B------:R-:W5:Y:S01]  /*18c20*/  LDG.E.64.CONSTANT R32, desc[UR4][R32.64] ;  /* 0x0000000420207981 */ /* 0x000f62000c1e9b00 */
[----:B------:R-:W-:-:S02]  /*18c30*/  LEA.HI.X R41, R16, R2, R47, 0x3, P2 ;  /* 0x0000000210297211 */ /* 0x000fc400010f1c2f */
[-C--:B------:R-:W-:Y:S01]  /*18c40*/  LEA.HI.X R47, R42, R2.reuse, R17, 0x3, P3 ;  /* 0x000000022a2f7211 */ /* 0x080fe200018f1c11 */
[----:B------:R-:W-:Y:S01]  /*18c50*/  IMAD R17, R44, UR7, R43 ;  /* 0x000000072c117c24 */ /* 0x000fe2000f8e022b */
[----:B------:R-:W-:Y:S01]  /*18c60*/  LEA.HI.X R37, R48, R2, R37, 0x3, P1 ;  /* 0x0000000230257211 */ /* 0x000fe200008f1c25 */
[C---:B------:R-:W-:Y:S01]  /*18c70*/  IMAD.WIDE.U32 R42, R20.reuse, UR6, RZ ;  /* 0x00000006142a7c25 */ /* 0x040fe2000f8e00ff */
[----:B------:R-:W5:Y:S03]  /*18c80*/  LDG.E.64.CONSTANT R40, desc[UR4][R40.64] ;  /* 0x0000000428287981 */ /* 0x000f66000c1e9b00 */
[----:B------:R-:W-:Y:S01]  /*18c90*/  IMAD R21, R20, UR7, R21 ;  /* 0x0000000714157c24 */ /* 0x000fe2000f8e0215 */
[----:B------:R-:W5:Y:S01]  /*18ca0*/  LDG.E.64.CONSTANT R36, desc[UR4][R36.64] ;  /* 0x0000000424247981 */ /* 0x000f62000c1e9b00 */
[----:B------:R-:W-:-:S03]  /*18cb0*/  IMAD.WIDE.U32 R44, R44, UR6, RZ ;  /* 0x000000062c2c7c25 */ /* 0x000fc6000f8e00ff */
[----:B------:R-:W-:Y:S01]  /*18cc0*/  IADD3 R21, R43, R21, RZ ;  /* 0x000000152b157210 */ /* 0x000fe20007ffe0ff */
[----:B------:R-:W-:Y:S01]  /*18cd0*/  IMAD R43, R31, UR6, RZ ;  /* 0x000000061f2b7c24 */ /* 0x000fe2000f8e02ff */
[-C--:B------:R-:W-:Y:S01]  /*18ce0*/  LEA R16, P1, R44, R0.reuse, 0x3 ;  /* 0x000000002c107211 */ /* 0x080fe200078218ff */
[----:B------:R-:W-:Y:S01]  /*18cf0*/  IMAD R49, R39, UR6, RZ ;  /* 0x0000000627317c24 */ /* 0x000fe2000f8e02ff */
[----:B------:R-:W-:Y:S01]  /*18d00*/  IADD3 R17, R45, R17, RZ ;  /* 0x000000112d117210 */ /* 0x000fe20007ffe0ff */
[----:B------:R-:W-:Y:S01]  /*18d10*/  IMAD R45, R35, UR6, RZ ;  /* 0x00000006232d7c24 */ /* 0x000fe2000f8e02ff */
[----:B------:R-:W-:Y:S01]  /*18d20*/  LEA R20, P2, R42, R0, 0x3 ;  /* 0x000000002a147211 */ /* 0x000fe200078418ff */
[----:B------:R-:W-:Y:S01]  /*18d30*/  IMAD R43, R30, UR7, R43 ;  /* 0x000000071e2b7c24 */ /* 0x000fe2000f8e022b */
[-C--:B------:R-:W-:Y:S01]  /*18d40*/  LEA.HI.X R17, R44, R2.reuse, R17, 0x3, P1 ;  /* 0x000000022c117211 */ /* 0x080fe200008f1c11 */
[----:B------:R-:W-:Y:S01]  /*18d50*/  IMAD.WIDE.U32 R30, R30, UR6, RZ ;  /* 0x000000061e1e7c25 */ /* 0x000fe2000f8e00ff */
[----:B------:R-:W5:Y:S01]  /*18d60*/  LDG.E.64.CONSTANT R46, desc[UR4][R46.64] ;  /* 0x000000042e2e7981 */ /* 0x000f62000c1e9b00 */
[----:B------:R-:W-:-:S02]  /*18d70*/  LEA.HI.X R21, R42, R2, R21, 0x3, P2 ;  /* 0x000000022a157211 */ /* 0x000fc400010f1c15 */
[----:B------:R-:W-:Y:S01]  /*18d80*/  IMAD R45, R34, UR7, R45 ;  /* 0x00000007222d7c24 */ /* 0x000fe2000f8e022d */
[-C--:B------:R-:W-:Y:S01]  /*18d90*/  LEA R42, P1, R30, R0.reuse, 0x3 ;  /* 0x000000001e2a7211 */ /* 0x080fe200078218ff */
[----:B------:R-:W-:Y:S01]  /*18da0*/  IMAD.WIDE.U32 R34, R34, UR6, RZ ;  /* 0x0000000622227c25 */ /* 0x000fe2000f8e00ff */
[----:B------:R-:W-:Y:S01]  /*18db0*/  IADD3 R43, R31, R43, RZ ;  /* 0x0000002b1f2b7210 */ /* 0x000fe20007ffe0ff */
[----:B------:R-:W5:Y:S02]  /*18dc0*/  LDG.E.64.CONSTANT R16, desc[UR4][R16.64] ;  /* 0x0000000410107981 */ /* 0x000f64000c1e9b00 */
[----:B------:R-:W-:Y:S01]  /*18dd0*/  IMAD R49, R38, UR7, R49 ;  /* 0x0000000726317c24 */ /* 0x000fe2000f8e0231 */
[----:B------:R-:W-:Y:S01]  /*18de0*/  LEA R44, P2, R34, R0, 0x3 ;  /* 0x00000000222c7211 */ /* 0x000fe200078418ff */
[----:B------:R-:W-:Y:S01]  /*18df0*/  IMAD.WIDE.U32 R38, R38, UR6, RZ ;  /* 0x0000000626267c25 */ /* 0x000fe2000f8e00ff */
[----:B------:R-:W-:Y:S01]  /*18e00*/  IADD3 R45, R35, R45, RZ ;  /* 0x0000002d232d7210 */ /* 0x000fe20007ffe0ff */
[----:B------:R-:W5:Y:S01]  /*18e10*/  LDG.E.64.CONSTANT R20, desc[UR4][R20.64] ;  /* 0x0000000414147981 */ /* 0x000f62000c1e9b00 */
[----:B------:R-:W-:-:S02]  /*18e20*/  LEA.HI.X R43, R30, R2, R43, 0x3, P1 ;  /* 0x000000021e2b7211 */ /* 0x000fc400008f1c2b */
[----:B------:R-:W-:Y:S02]  /*18e30*/  LEA.HI.X R45, R34, R2, R45, 0x3, P2 ;  /* 0x00000002222d7211 */ /* 0x000fe400010f1c2d */
[C---:B------:R-:W-:Y:S02]  /*18e40*/  LEA R30, P1, R38.reuse, R0, 0x3 ;  /* 0x00000000261e7211 */ /* 0x040fe400078218ff */
[----:B------:R-:W-:Y:S01]  /*18e50*/  IADD3 R49, R39, R49, RZ ;  /* 0x0000003127317210 */ /* 0x000fe20007ffe0ff */
[----:B------:R-:W5:Y:S03]  /*18e60*/  LDG.E.64.CONSTANT R42, desc[UR4][R42.64] ;  /* 0x000000042a2a7981 */ /* 0x000f66000c1e9b00 */
[----:B------:R-:W-:Y:S01]  /*18e70*/  LEA.HI.X R31, R38, R2, R49, 0x3, P1 ;  /* 0x00000002261f7211 */ /* 0x000fe200008f1c31 */
[----:B------:R-:W5:Y:S05]  /*18e80*/  LDG.E.64.CONSTANT R44, desc[UR4][R44.64] ;  /* 0x000000042c2c7981 */ /* 0x000f6a000c1e9b00 */
[----:B------:R-:W5:Y:S01]  /*18e90*/  LDG.E.64.CONSTANT R30, desc[UR4][R30.64] ;  /* 0x000000041e1e7981 */ /* 0x000f62000c1e9b00 */
[----:B------:R-:W-:-:S04]  /*18ea0*/  IADD3 R5, P1, R5, -0x10, RZ ;  /* 0xfffffff005057810 */ /* 0x000fc80007f3e0ff */
[----:B------:R-:W-:Y:S02]  /*18eb0*/  IADD3.X R4, R4, -0x1, RZ, P1, !PT ;  /* 0xffffffff04047810 */ /* 0x000fe40000ffe4ff */
[----:B------:R-:W-:-:S04]  /*18ec0*/  ISETP.GT.U32.AND P1, PT, R5, 0xc, PT ;  /* 0x0000000c0500780c */ /* 0x000fc80003f24070 */
[----:B------:R-:W-:Y:S01]  /*18ed0*/  ISETP.GT.AND.EX P1, PT, R4, RZ, PT, P1 ;  /* 0x000000ff0400720c */ /* 0x000fe20003f24310 */
[----:B--2---:R-:W-:Y:S01]  /*18ee0*/  FADD.FTZ R35, R12, R10 ;  /* 0x0000000a0c237221 */ /* 0x004fe20000010000 */
[----:B------:R-:W-:-:S04]  /*18ef0*/  FADD.FTZ R10, R13, R11 ;  /* 0x0000000b0d0a7221 */ /* 0x000fc80000010000 */
[----:B---3--:R-:W-:Y:S01]  /*18f00*/  FADD.FTZ R10, R10, R15 ;  /* 0x0000000f0a0a7221 */ /* 0x008fe20000010000 */
        /* <DEDUP_REMOVED lines=23> */
[----:B------:R-:W-:Y:S02]  /*19080*/  IADD3 R12, P2, R8, 0x80, RZ ;  /* 0x00000080080c7810 */ /* 0x000fe40007f5e0ff */
[----:B------:R-:W-:Y:S01]  /*19090*/  FADD.FTZ R10, R10, R43 ;  /* 0x0000002b0a0a7221 */ /* 0x000fe20000010000 */
[----:B------:R-:W-:-:S03]  /*190a0*/  FADD.FTZ R35, R35, R42 ;  /* 0x0000002a23237221 */ /* 0x000fc60000010000 */
[----:B------:R-:W-:Y:S01]  /*190b0*/  FADD.FTZ R8, R10, R45 ;  /* 0x0000002d0a087221 */ /* 0x000fe20000010000 */
[----:B------:R-:W-:Y:S01]  /*190c0*/  FADD.FTZ R35, R35, R44 ;  /* 0x0000002c23237221 */ /* 0x000fe20000010000 */
[----:B------:R-:W-:Y:S02]  /*190d0*/  IADD3.X R9, RZ, R9, RZ, P2, !PT ;  /* 0x00000009ff097210 */ /* 0x000fe400017fe4ff */
[----:B------:R-:W-:Y:S01]  /*190e0*/  FADD.FTZ R11, R8, R31 ;  /* 0x0000001f080b7221 */ /* 0x000fe20000010000 */
[----:B------:R-:W-:Y:S01]  /*190f0*/  FADD.FTZ R10, R35, R30 ;  /* 0x0000001e230a7221 */ /* 0x000fe20000010000 */
[----:B------:R-:W-:Y:S01]  /*19100*/  MOV R8, R12 ;  /* 0x0000000c00087202 */ /* 0x000fe20000000f00 */
[----:B------:R-:W-:Y:S06]  /*19110*/  @P1 BRA `(.L_x_1778) ;  /* 0xfffffff400601947 */ /* 0x000fec000383ffff */
[----:B------:R-:W-:Y:S05]  /*19120*/  BSYNC B5 ;  /* 0x0000000000057941 */ /* 0x000fea0003800000 */
.L_x_1777:
[----:B------:R-:W-:Y:S02]  /*19130*/  MOV R16, R12 ;  /* 0x0000000c00107202 */ /* 0x000fe40000000f00 */
[----:B------:R-:W-:-:S07]  /*19140*/  MOV R17, R9 ;  /* 0x0000000900117202 */ /* 0x000fce0000000f00 */
.L_x_1776:
[----:B------:R-:W-:Y:S05]  /*19150*/  BSYNC B4 ;  /* 0x0000000000047941 */ /* 0x000fea0003800000 */
.L_x_1775:
        /* <DEDUP_REMOVED lines=21> */
[C---:B------:R-:W-:Y:S01]  /*192b0*/  LEA R24, P0, R28.reuse, R0, 0x3 ;  /* 0x000000001c187211 */ /* 0x040fe200078018ff */
[----:B-----5:R-:W-:Y:S01]  /*192c0*/  IMAD R35, R15, UR8, RZ ;  /* 0x000000080f237c24 */ /* 0x020fe2000f8e02ff */
[----:B------:R-:W-:Y:S01]  /*192d0*/  IADD3 R21, R31, R33, RZ ;  /* 0x000000211f157210 */ /* 0x000fe20007ffe0ff */
[----:B------:R-:W-:Y:S01]  /*192e0*/  IMAD R31, R23, UR8, RZ ;  /* 0x00000008171f7c24 */ /* 0x000fe2000f8e02ff */
[----:B------:R-:W-:Y:S01]  /*192f0*/  LEA.HI.X R25, R28, R2, R25, 0x3, P0 ;  /* 0x000000021c197211 */ /* 0x000fe200000f1c19 */
[----:B------:R-:W-:Y:S01]  /*19300*/  IMAD R23, R26, UR9, R27 ;  /* 0x000000091a177c24 */ /* 0x000fe2000f8e021b */
[----:B------:R-:W-:Y:S01]  /*19310*/  LEA R20, P1, R30, R0, 0x3 ;  /* 0x000000001e147211 */ /* 0x000fe200078218ff */
[----:B------:R-:W-:-:S03]  /*19320*/  IMAD.WIDE.U32 R28, R26, UR8, RZ ;  /* 0x000000081a1c7c25 */ /* 0x000fc6000f8e00ff */
[----:B------:R-:W-:Y:S01]  /*19330*/  LEA.HI.X R21, R30, R2, R21, 0x3, P1 ;  /* 0x000000021e157211 */ /* 0x000fe200008f1c15 */
[----:B------:R-:W-:Y:S01]  /*19340*/  IMAD R15, R22, UR9, R31 ;  /* 0x00000009160f7c24 */ /* 0x000fe2000f8e021f */
[-C--:B------:R-:W-:Y:S01]  /*19350*/  LEA R26, P0, R28, R0.reuse, 0x3 ;  /* 0x000000001c1a7211 */ /* 0x080fe200078018ff */
[----:B------:R-:W-:Y:S01]  /*19360*/  IMAD.WIDE.U32 R32, R22, UR8, RZ ;  /* 0x0000000816207c25 */ /* 0x000fe2000f8e00ff */
[----:B------:R-:W-:Y:S02]  /*19370*/  IADD3 R23, R29, R23, RZ ;  /* 0x000000171d177210 */ /* 0x000fe40007ffe0ff */
[----:B------:R-:W2:Y:S01]  /*19380*/  LDG.E.64.CONSTANT R20, desc[UR4][R20.64] ;  /* 0x0000000414147981 */ /* 0x000ea2000c1e9b00 */
[----:B------:R-:W-:Y:S01]  /*19390*/  IMAD R27, R14, UR9, R35 ;  /* 0x000000090e1b7c24 */ /* 0x000fe2000f8e0223 */
[----:B------:R-:W-:Y:S01]  /*193a0*/  LEA R22, P1, R32, R0, 0x3 ;  /* 0x0000000020167211 */ /* 0x000fe200078218ff */
[----:B------:R-:W-:-:S04]  /*193b0*/  IMAD.WIDE.U32 R34, R14, UR8, RZ ;  /* 0x000000080e227c25 */ /* 0x000fc8000f8e00ff */
[----:B------:R-:W-:Y:S01]  /*193c0*/  IMAD R37, R19, UR8, RZ ;  /* 0x0000000813257c24 */ /* 0x000fe2000f8e02ff */
[----:B------:R-:W-:Y:S01]  /*193d0*/  IADD3 R19, R33, R15, RZ ;  /* 0x0000000f21137210 */ /* 0x000fe20007ffe0ff */
[----:B------:R-:W-:Y:S01]  /*193e0*/  IMAD.WIDE.U32 R30, R18, UR8, RZ ;  /* 0x00000008121e7c25 */ /* 0x000fe2000f8e00ff */
[----:B------:R-:W-:Y:S02]  /*193f0*/  IADD3 R15, R35, R27, RZ ;  /* 0x0000001b230f7210 */ /* 0x000fe40007ffe0ff */
[-C--:B------:R-:W-:Y:S01]  /*19400*/  LEA.HI.X R27, R28, R2.reuse, R23, 0x3, P0 ;  /* 0x000000021c1b7211 */ /* 0x080fe200000f1c17 */
[----:B------:R-:W-:Y:S01]  /*19410*/  IMAD R29, R18, UR9, R37 ;  /* 0x00000009121d7c24 */ /* 0x000fe2000f8e0225 */
[----:B------:R-:W-:Y:S01]  /*19420*/  LEA.HI.X R23, R32, R2, R19, 0x3, P1 ;  /* 0x0000000220177211 */ /* 0x000fe200008f1c13 */
[----:B------:R-:W-:Y:S01]  /*19430*/  IMAD R17, R17, UR8, RZ ;  /* 0x0000000811117c24 */ /* 0x000fe2000f8e02ff */
[----:B------:R-:W3:Y:S01]  /*19440*/  LDG.E.64.CONSTANT R18, desc[UR4][R24.64] ;  /* 0x0000000418127981 */ /* 0x000ee2000c1e9b00 */
[----:B------:R-:W-:-:S02]  /*19450*/  LEA R14, P2, R34, R0, 0x3 ;  /* 0x00000000220e7211 */ /* 0x000fc400078418ff */
[----:B------:R-:W-:Y:S01]  /*19460*/  IMAD R33, R16, UR9, R17 ;  /* 0x0000000910217c24 */ /* 0x000fe2000f8e0211 */
[----:B------:R-:W-:Y:S01]  /*19470*/  LEA R28, P0, R30, R0, 0x3 ;  /* 0x000000001e1c7211 */ /* 0x000fe200078018ff */
[----:B------:R-:W-:Y:S01]  /*19480*/  IMAD R37, R13, UR8, RZ ;  /* 0x000000080d257c24 */ /* 0x000fe2000f8e02ff */
[-C--:B------:R-:W-:Y:S01]  /*19490*/  LEA.HI.X R15, R34, R2.reuse, R15, 0x3, P2 ;  /* 0x00000002220f7211 */ /* 0x080fe200010f1c0f */
[----:B------:R-:W-:Y:S01]  /*194a0*/  IMAD.WIDE.U32 R34, R16, UR8, RZ ;  /* 0x0000000810227c25 */ /* 0x000fe2000f8e00ff */
[----:B------:R-:W-:Y:S01]  /*194b0*/  IADD3 R29, R31, R29, RZ ;  /* 0x0000001d1f1d7210 */ /* 0x000fe20007ffe0ff */
[----:B------:R-:W4:Y:S02]  /*194c0*/  LDG.E.64.CONSTANT R16, desc[UR4][R26.64] ;  /* 0x000000041a107981 */ /* 0x000f24000c1e9b00 */
[----:B------:R-:W-:Y:S01]  /*194d0*/  IMAD R37, R12, UR9, R37 ;  /* 0x000000090c257c24 */ /* 0x000fe2000f8e0225 */
[----:B------:R-:W-:Y:S01]  /*194e0*/  LEA.HI.X R29, R30, R2, R29, 0x3, P0 ;  /* 0x000000021e1d7211 */ /* 0x000fe200000f1c1d */
[----:B------:R-:W5:Y:S01]  /*194f0*/  LDG.E.64.CONSTANT R22, desc[UR4][R22.64] ;  /* 0x0000000416167981 */ /* 0x000f62000c1e9b00 */
[----:B------:R-:W-:Y:S01]  /*19500*/  IMAD.WIDE.U32 R30, R12, UR8, RZ ;  /* 0x000000080c1e7c25 */ /* 0x000fe2000f8e00ff */
[----:B------:R-:W-:-:S02]  /*19510*/  LEA R32, P0, R34, R0, 0x3 ;  /* 0x0000000022207211 */ /* 0x000fc400078018ff */
[----:B------:R-:W-:Y:S01]  /*19520*/  IADD3 R13, R35, R33, RZ ;  /* 0x00000021230d7210 */ /* 0x000fe20007ffe0ff */
[----:B------:R-:W5:Y:S01]  /*19530*/  LDG.E.64.CONSTANT R14, desc[UR4][R14.64] ;  /* 0x000000040e0e7981 */ /* 0x000f62000c1e9b00 */
[----:B------:R-:W-:Y:S02]  /*19540*/  IADD3 R31, R31, R37, RZ ;  /* 0x000000251f1f7210 */ /* 0x000fe40007ffe0ff */
[----:B------:R-:W-:Y:S02]  /*19550*/  LEA.HI.X R33, R34, R2, R13, 0x3, P0 ;  /* 0x0000000222217211 */ /* 0x000fe400000f1c0d */
[C---:B------:R-:W-:Y:S01]  /*19560*/  LEA R34, P0, R30.reuse, R0, 0x3 ;  /* 0x000000001e227211 */ /* 0x040fe200078018ff */
[----:B------:R-:W5:Y:S03]  /*19570*/  LDG.E.64.CONSTANT R12, desc[UR4][R28.64] ;  /* 0x000000041c0c7981 */ /* 0x000f66000c1e9b00 */
[----:B------:R-:W-:Y:S01]  /*19580*/  LEA.HI.X R35, R30, R2, R31, 0x3, P0 ;  /* 0x000000021e237211 */ /* 0x000fe200000f1c1f */
[----:B------:R-:W5:Y:S04]  /*19590*/  LDG.E.64.CONSTANT R24, desc[UR4][R32.64] ;  /* 0x0000000420187981 */ /* 0x000f68000c1e9b00 */
[----:B------:R-:W5:Y:S01]  /*195a0*/  LDG.E.64.CONSTANT R26, desc[UR4][R34.64] ;  /* 0x00000004221a7981 */ /* 0x000f62000c1e9b00 */
[----:B------:R-:W-:-:S02]  /*195b0*/  IADD3 R5, P2, R5, -0x8, RZ ;  /* 0xfffffff805057810 */ /* 0x000fc40007f5e0ff */
[----:B------:R-:W-:Y:S02]  /*195c0*/  PLOP3.LUT P0, PT, PT, PT, PT, 0x8, 0x0 ;  /* 0x000000000000781c */ /* 0x000fe40003f0e170 */
[----:B------:R-:W-:Y:S01]  /*195d0*/  IADD3.X R4, R4, -0x1, RZ, P2, !PT ;  /* 0xffffffff04047810 */ /* 0x000fe200017fe4ff */
[----:B---3--:R-:W-:Y:S01]  /*195e0*/  FADD.FTZ R31, R10, R18 ;  /* 0x000000120a1f7221 */ /* 0x008fe20000010000 */
[----:B------:R-:W-:-:S03]  /*195f0*/  FADD.FTZ R10, R11, R19 ;  /* 0x000000130b0a7221 */ /* 0x000fc60000010000 */
[----:B--2---:R-:W-:Y:S01]  /*19600*/  FADD.FTZ R31, R31, R20 ;  /* 0x000000141f1f7221 */ /* 0x004fe20000010000 */
[----:B------:R-:W-:-:S04]  /*19610*/  FADD.FTZ R10, R10, R21 ;  /* 0x000000150a0a7221 */ /* 0x000fc80000010000 */
[----:B----4-:R-:W-:Y:S01]  /*19620*/  FADD.FTZ R10, R10, R17 ;  /* 0x000000110a0a7221 */ /* 0x010fe20000010000 */
[----:B------:R-:W-:-:S03]  /*19630*/  FADD.FTZ R31, R31, R16 ;  /* 0x000000101f1f7221 */ /* 0x000fc60000010000 */
[----:B-----5:R-:W-:Y:S01]  /*19640*/  FADD.FTZ R10, R10, R23 ;  /* 0x000000170a0a7221 */ /* 0x020fe20000010000 */
        /* <DEDUP_REMOVED lines=10> */
[----:B------:R-:W-:Y:S01]  /*196f0*/  FADD.FTZ R11, R8, R27 ;  /* 0x0000001b080b7221 */ /* 0x000fe20000010000 */
[----:B------:R-:W-:Y:S01]  /*19700*/  FADD.FTZ R10, R31, R26 ;  /* 0x0000001a1f0a7221 */ /* 0x000fe20000010000 */
[----:B------:R-:W-:-:S07]  /*19710*/  MOV R8, R16 ;  /* 0x0000001000087202 */ /* 0x000fce0000000f00 */
.L_x_1780:
[----:B------:R-:W-:Y:S05]  /*19720*/  BSYNC B4 ;  /* 0x0000000000047941 */ /* 0x000fea0003800000 */
.L_x_1779:
[----:B------:R-:W-:-:S04]  /*19730*/  ISETP.NE.U32.AND P1, PT, R5, RZ, PT ;  /* 0x000000ff0500720c */ /* 0x000fc80003f25070 */
[----:B------:R-:W-:-:S13]  /*19740*/  ISETP.NE.OR.EX P0, PT, R4, RZ, P0, P1 ;  /* 0x000000ff0400720c */ /* 0x000fda0000705710 */
[----:B------:R-:W-:Y:S05]  /*19750*/  @!P0 BREAK B3 ;  /* 0x0000000000038942 */ /* 0x000fea0003800000 */
[----:B------:R-:W-:Y:S05]  /*19760*/  @!P0 BRA `(.L_x_1772) ;  /* 0x0000000000d08947 */ /* 0x000fea0003800000 */
.L_x_1774:
[----:B------:R-:W-:Y:S05]  /*19770*/  BSYNC B3 ;  /* 0x0000000000037941 */ /* 0x000fea0003800000 */
.L_x_1773:
[----:B------:R-:W-:Y:S01]  /*19780*/  BSSY B3, `(.L_x_1781) ;  /* 0x0000030000037945 */ /* 0x000fe20003800000 */
.L_x_1782:
        /* <DEDUP_REMOVED lines=48> */
.L_x_1781:
[----:B------:R-:W-:Y:S02]  /*19a90*/  MOV R16, R8 ;  /* 0x0000000800107202 */ /* 0x000fe40000000f00 */
[----:B------:R-:W-:-:S07]  /*19aa0*/  MOV R17, R9 ;  /* 0x0000000900117202 */ /* 0x000fce0000000f00 */
.L_x_1772:
[----:B------:R-:W-:Y:S05]  /*19ab0*/  BSYNC B1 ;  /* 0x0000000000017941 */ /* 0x000fea0003800000 */
.L_x_1771:
        /* <DEDUP_REMOVED lines=39> */
.L_x_1770:
[----:B------:R-:W-:Y:S05]  /*19d30*/  BSYNC B2 ;  /* 0x0000000000027941 */ /* 0x000fea0003800000 */
.L_x_1769:
[----:B------:R-:W-:Y:S05]  /*19d40*/  WARPSYNC.ALL ;  /* 0x0000000000007948 */ /* 0x000fea0003800000 */
[----:B------:R-:W-:Y:S01]  /*19d50*/  STG.E.64 desc[UR4][R6.64], R10 ;  /* 0x0000000a06007986 */ /* 0x000fe2000c101b04 */
[----:B------:R-:W-:Y:S05]  /*19d60*/  EXIT ;  /* 0x000000000000794d */ /* 0x000fea0003800000 */
.L_x_1783:
        /* <DEDUP_REMOVED lines=9> */
.L_x_18542:


//--------------------- .text._ZN2at6native73_GLOBAL__N__c8866d80_35_SparseBinaryOpIntersectionKernel_cu_9e10b42f_311112apply_kernelILi128ELi8EZNS1_29binary_op_intersection_kernelINS1_9RhsProjOpEN3c107complexIdEElEEvRNS_14TensorIteratorEllRKNS_6TensorEbEUliE_EEviT1_ --------------------------
	.section	.text._ZN2at6native73_GLOBAL__N__c8866d80_35_SparseBinaryOpIntersectionKernel_cu_9e10b42f_311112apply_kernelILi128ELi8EZNS1_29binary_op_intersection_kernelINS1_9RhsProjOpEN3c107complexIdEElEEvRNS_14TensorIteratorEllRKNS_6TensorEbEUliE_EEviT1_,"ax",@progbits
	.align	128
.text._ZN2at6native73_GLOBAL__N__c8866d80_35_SparseBinaryOpIntersectionKernel_cu_9e10b42f_311112apply_kernelILi128ELi8EZNS1_29binary_op_intersection_kernelINS1_9RhsProjOpEN3c107complexIdEElEEvRNS_14TensorIteratorEllRKNS_6TensorEbEUliE_EEviT1_:
        .type           _ZN2at6native73_GLOBAL__N__c8866d80_35_SparseBinaryOpIntersectionKernel_cu_9e10b42f_311112apply_kernelILi128ELi8EZNS1_29binary_op_intersection_kernelINS1_9RhsProjOpEN3c107complexIdEElEEvRNS_14TensorIteratorEllRKNS_6TensorEbEUliE_EEviT1_,@function
        .size           _ZN2at6native73_GLOBAL__N__c8866d80_35_SparseBinaryOpIntersectionKernel_cu_9e10b42f_311112apply_kernelILi128ELi8EZNS1_29binary_op_intersection_kernelINS1_9RhsProjOpEN3c107complexIdEElEEvRNS_14TensorIteratorEllRKNS_6TensorEbEUliE_EEviT1_,(.L_x_18543 - _ZN2at6native73_GLOBAL__N__c8866d80_35_SparseBinaryOpIntersectionKernel_cu_9e10b42f_311112apply_kernelILi128ELi8EZNS1_29binary_op_intersection_kernelINS1_9RhsProjOpEN3c107complexIdEElEEvRNS_14TensorIteratorEllRKNS_6TensorEbEUliE_EEviT1_)
        .other          _ZN2at6native73_GLOBAL__N__c8866d80_35_SparseBinaryOpIntersectionKernel_cu_9e10b42f_311112apply_kernelILi128ELi8EZNS1_29binary_op_intersection_kernelINS1_9RhsProjOpEN3c107complexIdEElEEvRNS_14TensorIteratorEllRKNS_6TensorEbEUliE_EEviT1_,@"STO_CUDA_ENTRY STV_DEFAULT"
_ZN2at6native73_GLOBAL__N__c8866d80_35_SparseBinaryOpIntersectionKernel_cu_9e10b42f_311112apply_kernelILi128ELi8EZNS1_29binary_op_intersection_kernelINS1_9RhsProjOpEN3c107complexIdEElEEvRNS_14TensorIteratorEllRKNS_6TensorEbEUliE_EEviT1_:
        /* <DEDUP_REMOVED lines=419> */
.L_x_1786:
        /* <DEDUP_REMOVED lines=10> */
[----:B------:R-:W-:-:S05]  /*1ad0*/  ULDC.64 UR10, c[0x0][0x5a0] ;  /* 0x00016800000a7ab9 */ /* 0x000fca0000000a00 */
[----:B------:R-:W3:Y:S01]  /*1ae0*/  LDG.E.64.CONSTANT R2, desc[UR4][R2.64] ;  /* 0x0000000402027981 */ /* 0x000ee2000c1e9b00 */
[----:B------:R-:W-:Y:S01]  /*1af0*/  ISETP.NE.AND P0, PT, RZ, UR9, PT ;  /* 0x00000009ff007c0c */ /* 0x000fe2000bf05270 */
[----:B------:R-:W-:Y:S01]  /*1b00*/  BSSY B1, `(.L_x_1787) ;  /* 0x0000192000017945 */ /* 0x000fe20003800000 */
[----:B------:R-:W-:Y:S02]  /*1b10*/  IADD3 R0, P3, R0, UR12, RZ ;  /* 0x0000000c00007c10 */ /* 0x000fe4000ff7e0ff */
[----:B------:R-:W-:Y:S02]  /*1b20*/  CS2R R44, SRZ ;  /* 0x00000000002c7805 */ /* 0x000fe4000001ff00 */
        /* <DEDUP_REMOVED lines=11> */
[----:B------:R-:W-:-:S07]  /*1be0*/  IADD3.X R2, RZ, UR13, RZ, P3, !PT ;  /* 0x0000000dff027c10 */ /* 0x000fce0009ffe4ff */
[----:B------:R-:W-:Y:S05]  /*1bf0*/  @!P0 BRA `(.L_x_1788) ;  /* 0x0000001800088947 */ /* 0x000fea0003800000 */
        /* <DEDUP_REMOVED lines=12> */
[----:B------:R-:W-:Y:S02]  /*1cc0*/  MOV R54, R12 ;  /* 0x0000000c00367202 */ /* 0x000fe40000000f00 */
[----:B------:R-:W-:Y:S02]  /*1cd0*/  IADD3.X R48, R48, -0x1, RZ, P0, !PT ;  /* 0xffffffff30307810 */ /* 0x000fe400007fe4ff */
[----:B------:R-:W-:Y:S02]  /*1ce0*/  ISETP.GT.U32.AND P0, PT, R3, RZ, PT ;  /* 0x000000ff0300720c */ /* 0x000fe40003f04070 */
[----:B------:R-:W-:-:S02]  /*1cf0*/  MOV R55, R13 ;  /* 0x0000000d00377202 */ /* 0x000fc40000000f00 */
        /* <DEDUP_REMOVED lines=9> */
.L_x_1796:
        /* <DEDUP_REMOVED lines=29> */
[----:B------:R-:W2:Y:S01]  /*1f60*/  LDG.E.128.CONSTANT R8, desc[UR4][R8.64] ;  /* 0x0000000408087981 */ /* 0x000ea2000c1e9d00 */
[----:B------:R-:W-:Y:S01]  /*1f70*/  IMAD R23, R12, UR11, R15 ;  /* 0x0000000b0c177c24 */ /* 0x000fe2000f8e020f */
[----:B------:R-:W-:Y:S01]  /*1f80*/  LEA.HI.X R15, R20, R2, R13, 0x4, P1 ;  /* 0x00000002140f7211 */ /* 0x000fe200008f240d */
[----:B-----5:R-:W-:Y:S01]  /*1f90*/  IMAD R25, R17, UR10, RZ ;  /* 0x0000000a11197c24 */ /* 0x020fe2000f8e02ff */
[----:B------:R-:W-:Y:S01]  /*1fa0*/  LEA R28, P1, R18, R0, 0x4 ;  /* 0x00000000121c7211 */ /* 0x000fe200078220ff */
[----:B------:R-:W-:Y:S01]  /*1fb0*/  IMAD.WIDE.U32 R20, R16, UR10, RZ ;  /* 0x0000000a10147c25 */ /* 0x000fe2000f8e00ff */
[----:B------:R-:W-:-:S02]  /*1fc0*/  IADD3 R17, R19, R23, RZ ;  /* 0x0000001713117210 */ /* 0x000fc40007ffe0ff */
[----:B------:R-:W3:Y:S01]  /*1fd0*/  LDG.E.128.CONSTANT R12, desc[UR4][R14.64] ;  /* 0x000000040e0c7981 */ /* 0x000ee2000c1e9d00 */
[----:B------:R-:W-:Y:S01]  /*1fe0*/  IMAD R25, R16, UR11, R25 ;  /* 0x0000000b10197c24 */ /* 0x000fe2000f8e0219 */
[----:B------:R-:W-:Y:S01]  /*1ff0*/  LEA.HI.X R29, R18, R2, R17, 0x4, P1 ;  /* 0x00000002121d7211 */ /* 0x000fe200008f2411 */
[----:B------:R-:W-:Y:S01]  /*2000*/  IMAD R27, R5, UR10, RZ ;  /* 0x0000000a051b7c24 */ /* 0x000fe2000f8e02ff */
[----:B------:R-:W-:Y:S01]  /*2010*/  LEA R22, P1, R20, R0, 0x4 ;  /* 0x0000000014167211 */ /* 0x000fe200078220ff */
[----:B------:R-:W-:Y:S02]  /*2020*/  IMAD.IADD R5, R21, 0x1, R25 ;  /* 0x0000000115057824 */ /* 0x000fe400078e0219 */
[----:B------:R-:W4:Y:S01]  /*2030*/  LDG.E.128.CONSTANT R16, desc[UR4][R28.64] ;  /* 0x000000041c107981 */ /* 0x000f22000c1e9d00 */
[----:B------:R-:W-:Y:S02]  /*2040*/  IMAD.WIDE.U32 R24, R4, UR10, RZ ;  /* 0x0000000a04187c25 */ /* 0x000fe4000f8e00ff */
[----:B------:R-:W-:-:S02]  /*2050*/  LEA.HI.X R23, R20, R2, R5, 0x4, P1 ;  /* 0x0000000214177211 */ /* 0x000fc400008f2405 */
[----:B------:R-:W-:-:S04]  /*2060*/  IMAD R5, R4, UR11, R27 ;  /* 0x0000000b04057c24 */ /* 0x000fc8000f8e021b */
[----:B------:R-:W5:Y:S01]  /*2070*/  LDG.E.128.CONSTANT R20, desc[UR4][R22.64] ;  /* 0x0000000416147981 */ /* 0x000f62000c1e9d00 */
[C---:B------:R-:W-:Y:S02]  /*2080*/  LEA R26, P1, R24.reuse, R0, 0x4 ;  /* 0x00000000181a7211 */ /* 0x040fe400078220ff */
[----:B------:R-:W-:Y:S01]  /*2090*/  IADD3 R5, R25, R5, RZ ;  /* 0x0000000519057210 */ /* 0x000fe20007ffe0ff */
[----:B------:R-:W5:Y:S03]  /*20a0*/  LDG.E.64.CONSTANT R28, desc[UR4][R54.64+0x68] ;  /* 0x00006804361c7981 */ /* 0x000f66000c1e9b00 */
[----:B------:R-:W-:-:S06]  /*20b0*/  LEA.HI.X R27, R24, R2, R5, 0x4, P1 ;  /* 0x00000002181b7211 */ /* 0x000fcc00008f2405 */
[----:B------:R-:W5:Y:S01]  /*20c0*/  LDG.E.128.CONSTANT R24, desc[UR4][R26.64] ;  /* 0x000000041a187981 */ /* 0x000f62000c1e9d00 */
[----:B------:R-:W-:-:S04]  /*20d0*/  IMAD R5, R7, UR10, RZ ;  /* 0x0000000a07057c24 */ /* 0x000fc8000f8e02ff */
[C---:B------:R-:W-:Y:S02]  /*20e0*/  IMAD R5, R6.reuse, UR11, R5 ;  /* 0x0000000b06057c24 */ /* 0x040fe4000f8e0205 */
[----:B------:R-:W-:-:S05]  /*20f0*/  IMAD.WIDE.U32 R6, R6, UR10, RZ ;  /* 0x0000000a06067c25 */ /* 0x000fca000f8e00ff */
[----:B------:R-:W-:Y:S02]  /*2100*/  IADD3 R5, R7, R5, RZ ;  /* 0x0000000507057210 */ /* 0x000fe40007ffe0ff */
[----:B------:R-:W-:-:S04]  /*2110*/  LEA R4, P1, R6, R0, 0x4 ;  /* 0x0000000006047211 */ /* 0x000fc800078220ff */
[----:B------:R-:W-:-:S06]  /*2120*/  LEA.HI.X R5, R6, R2, R5, 0x4, P1 ;  /* 0x0000000206057211 */ /* 0x000fcc00008f2405 */
[----:B------:R-:W5:Y:S01]  /*2130*/  LDG.E.128.CONSTANT R4, desc[UR4][R4.64] ;  /* 0x0000000404047981 */ /* 0x000f62000c1e9d00 */
[----:B------:R-:W-:-:S04]  /*2140*/  IMAD R31, R31, UR10, RZ ;  /* 0x0000000a1f1f7c24 */ /* 0x000fc8000f8e02ff */
[----:B------:R-:W-:Y:S01]  /*2150*/  IMAD R31, R30, UR11, R31 ;  /* 0x0000000b1e1f7c24 */ /* 0x000fe2000f8e021f */
[----:B--2---:R-:W-:Y:S02]  /*2160*/  DADD R8, R8, R44 ;  /* 0x0000000008087229 */ /* 0x004fe4000000002c */
[----:B------:R-:W-:-:S06]  /*2170*/  DADD R10, R10, R46 ;  /* 0x000000000a0a7229 */ /* 0x000fcc000000002e */
[----:B---3--:R-:W-:Y:S02]  /*2180*/  DADD R8, R8, R12 ;  /* 0x0000000008087229 */ /* 0x008fe4000000000c */
[----:B------:R-:W-:-:S06]  /*2190*/  DADD R10, R10, R14 ;  /* 0x000000000a0a7229 */ /* 0x000fcc000000000e */
[----:B----4-:R-:W-:Y:S02]  /*21a0*/  DADD R8, R8, R16 ;  /* 0x0000000008087229 */ /* 0x010fe40000000010 */
[----:B------:R-:W-:-:S06]  /*21b0*/  DADD R10, R10, R18 ;  /* 0x000000000a0a7229 */ /* 0x000fcc0000000012 */
[----:B-----5:R-:W-:Y:S01]  /*21c0*/  DADD R20, R8, R20 ;  /* 0x0000000008147229 */ /* 0x020fe20000000014 */
[----:B------:R-:W-:Y:S01]  /*21d0*/  IMAD R9, R41, UR10, RZ ;  /* 0x0000000a29097c24 */ /* 0x000fe2000f8e02ff */
[----:B------:R-:W-:Y:S01]  /*21e0*/  DADD R22, R10, R22 ;  /* 0x000000000a167229 */ /* 0x000fe20000000016 */
[----:B------:R-:W-:-:S04]  /*21f0*/  IMAD.WIDE.U32 R10, R40, UR10, RZ ;  /* 0x0000000a280a7c25 */ /* 0x000fc8000f8e00ff */
[----:B------:R-:W-:Y:S01]  /*2200*/  IMAD R9, R40, UR11, R9 ;  /* 0x0000000b28097c24 */ /* 0x000fe2000f8e0209 */
[----:B------:R-:W-:-:S04]  /*2210*/  LEA R8, P1, R10, R0, 0x4 ;  /* 0x000000000a087211 */ /* 0x000fc800078220ff */
[----:B------:R-:W-:Y:S01]  /*2220*/  IADD3 R9, R11, R9, RZ ;  /* 0x000000090b097210 */ /* 0x000fe20007ffe0ff */
[----:B------:R-:W-:Y:S02]  /*2230*/  IMAD R11, R61, UR10, RZ ;  /* 0x0000000a3d0b7c24 */ /* 0x000fe4000f8e02ff */
[----:B------:R-:W-:Y:S02]  /*2240*/  IMAD R13, R59, UR10, RZ ;  /* 0x0000000a3b0d7c24 */ /* 0x000fe4000f8e02ff */
[----:B------:R-:W-:Y:S01]  /*2250*/  IMAD R11, R60, UR11, R11 ;  /* 0x0000000b3c0b7c24 */ /* 0x000fe2000f8e020b */
[----:B------:R-:W-:Y:S01]  /*2260*/  LEA.HI.X R9, R10, R2, R9, 0x4, P1 ;  /* 0x000000020a097211 */ /* 0x000fe200008f2409 */
[----:B------:R-:W-:-:S04]  /*2270*/  IMAD.WIDE.U32 R60, R60, UR10, RZ ;  /* 0x0000000a3c3c7c25 */ /* 0x000fc8000f8e00ff */
[----:B------:R-:W-:Y:S01]  /*2280*/  IMAD.WIDE.U32 R14, R58, UR10, RZ ;  /* 0x0000000a3a0e7c25 */ /* 0x000fe2000f8e00ff */
[----:B------:R-:W-:-:S03]  /*2290*/  LEA R12, P1, R60, R0, 0x4 ;  /* 0x000000003c0c7211 */ /* 0x000fc600078220ff */
[----:B------:R-:W-:Y:S01]  /*22a0*/  IMAD R59, R58, UR11, R13 ;  /* 0x0000000b3a3b7c24 */ /* 0x000fe2000f8e020d */
[----:B------:R-:W-:Y:S01]  /*22b0*/  IADD3 R13, R61, R11, RZ ;  /* 0x0000000b3d0d7210 */ /* 0x000fe20007ffe0ff */
[----:B------:R-:W-:Y:S01]  /*22c0*/  IMAD R17, R43, UR10, RZ ;  /* 0x0000000a2b117c24 */ /* 0x000fe2000f8e02ff */
[----:B------:R-:W2:Y:S01]  /*22d0*/  LDG.E.128.CONSTANT R8, desc[UR4][R8.64] ;  /* 0x0000000408087981 */ /* 0x000ea2000c1e9d00 */
[----:B------:R-:W-:Y:S02]  /*22e0*/  LEA R16, P2, R14, R0, 0x4 ;  /* 0x000000000e107211 */ /* 0x000fe400078420ff */
[----:B------:R-:W-:Y:S02]  /*22f0*/  IADD3 R15, R15, R59, RZ ;  /* 0x0000003b0f0f7210 */ /* 0x000fe40007ffe0ff */
[----:B------:R-:W-:Y:S01]  /*2300*/  LEA.HI.X R13, R60, R2, R13, 0x4, P1 ;  /* 0x000000023c0d7211 */ /* 0x000fe200008f240d */
[----:B------:R-:W-:-:S04]  /*2310*/  IMAD.WIDE.U32 R18, R42, UR10, RZ ;  /* 0x0000000a2a127c25 */ /* 0x000fc8000f8e00ff */
[----:B------:R-:W-:Y:S01]  /*2320*/  IMAD R43, R42, UR11, R17 ;  /* 0x0000000b2a2b7c24 */ /* 0x000fe2000f8e0211 */
[----:B------:R-:W-:Y:S02]  /*2330*/  LEA.HI.X R17, R14, R2, R15, 0x4, P2 ;  /* 0x000000020e117211 */ /* 0x000fe400010f240f */
[----:B------:R-:W3:Y:S01]  /*2340*/  LDG.E.128.CONSTANT R12, desc[UR4][R12.64] ;  /* 0x000000040c0c7981 */ /* 0x000ee2000c1e9d00 */
[----:B------:R-:W-:Y:S01]  /*2350*/  DADD R40, R20, R24 ;  /* 0x0000000014287229 */ /* 0x000fe20000000018 */
[----:B------:R-:W-:Y:S01]  /*2360*/  IADD3 R19, R19, R43, RZ ;  /* 0x0000002b13137210 */ /* 0x000fe20007ffe0ff */
[----:B------:R-:W-:Y:S01]  /*2370*/  DADD R56, R22, R26 ;  /* 0x0000000016387229 */ /* 0x000fe2000000001a */
[----:B------:R-:W-:Y:S01]  /*2380*/  LEA R20, P1, R18, R0, 0x4 ;  /* 0x0000000012147211 */ /* 0x000fe200078220ff */
[----:B------:R-:W-:-:S03]  /*2390*/  IMAD R23, R39, UR10, RZ ;  /* 0x0000000a27177c24 */ /* 0x000fc6000f8e02ff */
[----:B------:R-:W-:Y:S01]  /*23a0*/  LEA.HI.X R21, R18, R2, R19, 0x4, P1 ;  /* 0x0000000212157211 */ /* 0x000fe200008f2413 */
[----:B------:R-:W-:Y:S01]  /*23b0*/  IMAD R27, R35, UR10, RZ ;  /* 0x0000000a231b7c24 */ /* 0x000fe2000f8e02ff */
[----:B------:R-:W4:Y:S01]  /*23c0*/  LDG.E.128.CONSTANT R16, desc[UR4][R16.64] ;  /* 0x0000000410107981 */ /* 0x000f22000c1e9d00 */
[C---:B------:R-:W-:Y:S02]  /*23d0*/  IMAD R23, R38.reuse, UR11, R23 ;  /* 0x0000000b26177c24 */ /* 0x040fe4000f8e0217 */
[----:B------:R-:W-:-:S04]  /*23e0*/  IMAD.WIDE.U32 R24, R38, UR10, RZ ;  /* 0x0000000a26187c25 */ /* 0x000fc8000f8e00ff */
[----:B------:R-:W-:Y:S01]  /*23f0*/  IMAD R43, R34, UR11, R27 ;  /* 0x0000000b222b7c24 */ /* 0x000fe2000f8e021b */
[----:B------:R-:W-:Y:S01]  /*2400*/  LEA R26, P1, R24, R0, 0x4 ;  /* 0x00000000181a7211 */ /* 0x000fe200078220ff */
[----:B------:R-:W-:Y:S01]  /*2410*/  IMAD.WIDE.U32 R34, R34, UR10, RZ ;  /* 0x0000000a22227c25 */ /* 0x000fe2000f8e00ff */
[----:B------:R-:W-:Y:S02]  /*2420*/  IADD3 R27, R25, R23, RZ ;  /* 0x00000017191b7210 */ /* 0x000fe40007ffe0ff */
[----:B------:R-:W5:Y:S01]  /*2430*/  LDG.E.128.CONSTANT R20, desc[UR4][R20.64] ;  /* 0x0000000414147981 */ /* 0x000f62000c1e9d00 */
[----:B------:R-:W-:Y:S01]  /*2440*/  IMAD.IADD R25, R35, 0x1, R43 ;  /* 0x0000000123197824 */ /* 0x000fe200078e022b */
[----:B------:R-:W-:Y:S02]  /*2450*/  LEA.HI.X R27, R24, R2, R27, 0x4, P1 ;  /* 0x00000002181b7211 */ /* 0x000fe400008f241b */
[----:B------:R-:W-:Y:S01]  /*2460*/  LEA R60, P2, R34, R0, 0x4 ;  /* 0x00000000223c7211 */ /* 0x000fe200078420ff */
[----:B------:R-:W-:-:S03]  /*2470*/  IMAD.WIDE.U32 R38, R30, UR10, RZ ;  /* 0x0000000a1e267c25 */ /* 0x000fc6000f8e00ff */
[----:B------:R-:W-:Y:S01]  /*2480*/  LEA.HI.X R61, R34, R2, R25, 0x4, P2 ;  /* 0x00000002223d7211 */ /* 0x000fe200010f2419 */
[----:B------:R-:W-:Y:S01]  /*2490*/  IMAD R43, R29, UR10, RZ ;  /* 0x0000000a1d2b7c24 */ /* 0x000fe2000f8e02ff */
[----:B------:R-:W5:Y:S01]  /*24a0*/  LDG.E.128.CONSTANT R24, desc[UR4][R26.64] ;  /* 0x000000041a187981 */ /* 0x000f62000c1e9d00 */
[----:B------:R-:W-:Y:S02]  /*24b0*/  IADD3 R29, R39, R31, RZ ;  /* 0x0000001f271d7210 */ /* 0x000fe40007ffe0ff */
[----:B------:R-:W-:Y:S01]  /*24c0*/  LEA R58, P1, R38, R0, 0x4 ;  /* 0x00000000263a7211 */ /* 0x000fe200078220ff */
[----:B------:R-:W-:-:S04]  /*24d0*/  IMAD.WIDE.U32 R34, R28, UR10, RZ ;  /* 0x0000000a1c227c25 */ /* 0x000fc8000f8e00ff */
[----:B------:R-:W-:Y:S01]  /*24e0*/  IMAD R43, R28, UR11, R43 ;  /* 0x0000000b1c2b7c24 */ /* 0x000fe2000f8e022b */
[----:B------:R-:W-:Y:S01]  /*24f0*/  LEA.HI.X R59, R38, R2, R29, 0x4, P1 ;  /* 0x00000002263b7211 */ /* 0x000fe200008f241d */
[----:B------:R-:W-:Y:S01]  /*2500*/  IMAD R39, R33, UR10, RZ ;  /* 0x0000000a21277c24 */ /* 0x000fe2000f8e02ff */
[----:B------:R-:W5:Y:S01]  /*2510*/  LDG.E.128.CONSTANT R28, desc[UR4][R60.64] ;  /* 0x000000043c1c7981 */ /* 0x000f62000c1e9d00 */
[----:B------:R-:W-:Y:S02]  /*2520*/  LEA R38, P1, R34, R0, 0x4 ;  /* 0x0000000022267211 */ /* 0x000fe400078220ff */
[----:B------:R-:W-:Y:S01]  /*2530*/  IADD3 R33, R35, R43, RZ ;  /* 0x0000002b23217210 */ /* 0x000fe20007ffe0ff */
[C---:B------:R-:W-:Y:S02]  /*2540*/  IMAD R43, R32.reuse, UR11, R39 ;  /* 0x0000000b202b7c24 */ /* 0x040fe4000f8e0227 */
[----:B------:R-:W-:Y:S01]  /*2550*/  IMAD.WIDE.U32 R44, R32, UR10, RZ ;  /* 0x0000000a202c7c25 */ /* 0x000fe2000f8e00ff */
[----:B------:R-:W-:-:S02]  /*2560*/  LEA.HI.X R39, R34, R2, R33, 0x4, P1 ;  /* 0x0000000222277211 */ /* 0x000fc400008f2421 */
[----:B------:R-:W5:Y:S01]  /*2570*/  LDG.E.128.CONSTANT R32, desc[UR4][R58.64] ;  /* 0x000000043a207981 */ /* 0x000f62000c1e9d00 */
[----:B------:R-:W-:Y:S01]  /*2580*/  IMAD R47, R37, UR10, RZ ;  /* 0x0000000a252f7c24 */ /* 0x000fe2000f8e02ff */
[----:B------:R-:W-:Y:S02]  /*2590*/  IADD3 R37, R45, R43, RZ ;  /* 0x0000002b2d257210 */ /* 0x000fe40007ffe0ff */
[----:B------:R-:W-:Y:S01]  /*25a0*/  LEA R42, P1, R44, R0, 0x4 ;  /* 0x000000002c2a7211 */ /* 0x000fe200078220ff */
[C---:B------:R-:W-:Y:S02]  /*25b0*/  IMAD R45, R36.reuse, UR11, R47 ;  /* 0x0000000b242d7c24 */ /* 0x040fe4000f8e022f */
[----:B------:R-:W-:Y:S01]  /*25c0*/  IMAD.WIDE.U32 R46, R36, UR10, RZ ;  /* 0x0000000a242e7c25 */ /* 0x000fe2000f8e00ff */
[----:B------:R-:W-:Y:S02]  /*25d0*/  LEA.HI.X R43, R44, R2, R37, 0x4, P1 ;  /* 0x000000022c2b7211 */ /* 0x000fe400008f2425 */
[----:B------:R-:W5:Y:S01]  /*25e0*/  LDG.E.128.CONSTANT R36, desc[UR4][R38.64] ;  /* 0x0000000426247981 */ /* 0x000f62000c1e9d00 */
[----:B------:R-:W-:Y:S01]  /*25f0*/  DADD R4, R40, R4 ;  /* 0x0000000028047229 */ /* 0x000fe20000000004 */
[----:B------:R-:W-:-:S02]  /*2600*/  IADD3 R45, R47, R45, RZ ;  /* 0x0000002d2f2d7210 */ /* 0x000fc40007ffe0ff */
[C---:B------:R-:W-:Y:S01]  /*2610*/  LEA R44, P1, R46.reuse, R0, 0x4 ;  /* 0x000000002e2c7211 */ /* 0x040fe200078220ff */
[----:B------:R-:W5:Y:S03]  /*2620*/  LDG.E.128.CONSTANT R40, desc[UR4][R42.64] ;  /* 0x000000042a287981 */ /* 0x000f66000c1e9d00 */
[----:B------:R-:W-:-:S06]  /*2630*/  LEA.HI.X R45, R46, R2, R45, 0x4, P1 ;  /* 0x000000022e2d7211 */ /* 0x000fcc00008f242d */
[----:B------:R-:W5:Y:S01]  /*2640*/  LDG.E.128.CONSTANT R44, desc[UR4][R44.64] ;  /* 0x000000042c2c7981 */ /* 0x000f62000c1e9d00 */
[----:B------:R-:W-:Y:S01]  /*2650*/  DADD R6, R56, R6 ;  /* 0x0000000038067229 */ /* 0x000fe20000000006 */
[----:B------:R-:W-:-:S04]  /*2660*/  IADD3 R3, P1, R3, -0x10, RZ ;  /* 0xfffffff003037810 */ /* 0x000fc80007f3e0ff */
[----:B------:R-:W-:Y:S02]  /*2670*/  IADD3.X R48, R48, -0x1, RZ, P1, !PT ;  /* 0xffffffff30307810 */ /* 0x000fe40000ffe4ff */
[----:B------:R-:W-:-:S04]  /*2680*/  ISETP.GT.U32.AND P1, PT, R3, 0xc, PT ;  /* 0x0000000c0300780c */ /* 0x000fc80003f24070 */
[----:B------:R-:W-:Y:S02]  /*2690*/  ISETP.GT.AND.EX P1, PT, R48, RZ, PT, P1 ;  /* 0x000000ff3000720c */ /* 0x000fe40003f24310 */
[----:B------:R-:W-:-:S04]  /*26a0*/  IADD3 R54, P2, R54, 0x80, RZ ;  /* 0x0000008036367810 */ /* 0x000fc80007f5e0ff */
[----:B------:R-:W-:Y:S01]  /*26b0*/  IADD3.X R55, RZ, R55, RZ, P2, !PT ;  /* 0x00000037ff377210 */ /* 0x000fe200017fe4ff */
[----:B--2---:R-:W-:Y:S02]  /*26c0*/  DADD R4, R4, R8 ;  /* 0x0000000004047229 */ /* 0x004fe40000000008 */
[----:B------:R-:W-:-:S06]  /*26d0*/  DADD R6, R6, R10 ;  /* 0x0000000006067229 */ /* 0x000fcc000000000a */
[----:B---3--:R-:W-:Y:S02]  /*26e0*/  DADD R4, R4, R12 ;  /* 0x0000000004047229 */ /* 0x008fe4000000000c */
[----:B------:R-:W-:-:S06]  /*26f0*/  DADD R6, R6, R14 ;  /* 0x0000000006067229 */ /* 0x000fcc000000000e */
[----:B----4-:R-:W-:Y:S02]  /*2700*/  DADD R4, R4, R16 ;  /* 0x0000000004047229 */ /* 0x010fe40000000010 */
[----:B------:R-:W-:-:S06]  /*2710*/  DADD R6, R6, R18 ;  /* 0x0000000006067229 */ /* 0x000fcc0000000012 */
[----:B-----5:R-:W-:Y:S02]  /*2720*/  DADD R4, R4, R20 ;  /* 0x0000000004047229 */ /* 0x020fe40000000014 */
        /* <DEDUP_REMOVED lines=14> */
[----:B------:R-:W-:Y:S05]  /*2810*/  BSYNC B5 ;  /* 0x0000000000057941 */ /* 0x000fea0003800000 */
.L_x_1795:
[----:B------:R-:W-:Y:S02]  /*2820*/  MOV R12, R54 ;  /* 0x00000036000c7202 */ /* 0x000fe40000000f00 */
[----:B------:R-:W-:-:S07]  /*2830*/  MOV R13, R55 ;  /* 0x00000037000d7202 */ /* 0x000fce0000000f00 */
.L_x_1794:
[----:B------:R-:W-:Y:S05]  /*2840*/  BSYNC B4 ;  /* 0x0000000000047941 */ /* 0x000fea0003800000 */
.L_x_1793:
        /* <DEDUP_REMOVED lines=18> */
[----:B------:R-:W-:Y:S02]  /*2970*/  IMAD.IADD R5, R11, 0x1, R5 ;  /* 0x000000010b057824 */ /* 0x000fe400078e0205 */
[----:B------:R-:W-:-:S03]  /*2980*/  IMAD.WIDE.U32 R18, R6, UR10, RZ ;  /* 0x0000000a06127c25 */ /* 0x000fc6000f8e00ff */
[----:B------:R-:W-:Y:S01]  /*2990*/  LEA.HI.X R5, R10, R2, R5, 0x4, P0 ;  /* 0x000000020a057211 */ /* 0x000fe200000f2405 */
[----:B------:R-:W-:Y:S01]  /*29a0*/  IMAD R7, R6, UR11, R7 ;  /* 0x0000000b06077c24 */ /* 0x000fe2000f8e0207 */
[----:B------:R-:W-:Y:S01]  /*29b0*/  LEA R10, P0, R18, R0, 0x4 ;  /* 0x00000000120a7211 */ /* 0x000fe200078020ff */
[----:B----4-:R-:W-:Y:S02]  /*29c0*/  IMAD R11, R9, UR10, RZ ;  /* 0x0000000a090b7c24 */ /* 0x010fe4000f8e02ff */
        /* <DEDUP_REMOVED lines=14> */
[C---:B------:R-:W-:Y:S01]  /*2ab0*/  IMAD.WIDE.U32 R22, R16.reuse, UR10, RZ ;  /* 0x0000000a10167c25 */ /* 0x040fe2000f8e00ff */
[----:B------:R-:W-:Y:S01]  /*2ac0*/  IADD3 R17, R19, R27, RZ ;  /* 0x0000001b13117210 */ /* 0x000fe20007ffe0ff */
[----:B------:R0:W4:Y:S02]  /*2ad0*/  LDG.E.128.CONSTANT R12, desc[UR4][R30.64] ;  /* 0x000000041e0c7981 */ /* 0x000124000c1e9d00 */
[----:B------:R-:W-:Y:S01]  /*2ae0*/  IMAD R19, R16, UR11, R33 ;  /* 0x0000000b10137c24 */ /* 0x000fe2000f8e0221 */
[----:B------:R-:W-:Y:S01]  /*2af0*/  LEA.HI.X R33, R18, R2, R17, 0x4, P0 ;  /* 0x0000000212217211 */ /* 0x000fe200000f2411 */
[----:B------:R-:W-:Y:S01]  /*2b00*/  IMAD R35, R21, UR10, RZ ;  /* 0x0000000a15237c24 */ /* 0x000fe2000f8e02ff */
[----:B------:R-:W-:Y:S01]  /*2b10*/  LEA R34, P0, R22, R0, 0x4 ;  /* 0x0000000016227211 */ /* 0x000fe200078020ff */
[----:B------:R-:W-:Y:S01]  /*2b20*/  IMAD.WIDE.U32 R26, R20, UR10, RZ ;  /* 0x0000000a141a7c25 */ /* 0x000fe2000f8e00ff */
[----:B------:R-:W-:-:S02]  /*2b30*/  IADD3 R21, R23, R19, RZ ;  /* 0x0000001317157210 */ /* 0x000fc40007ffe0ff */
[----:B------:R1:W5:Y:S01]  /*2b40*/  LDG.E.128.CONSTANT R16, desc[UR4][R32.64] ;  /* 0x0000000420107981 */ /* 0x000362000c1e9d00 */
[----:B------:R-:W-:Y:S01]  /*2b50*/  IMAD R23, R20, UR11, R35 ;  /* 0x0000000b14177c24 */ /* 0x000fe2000f8e0223 */
[----:B------:R-:W-:Y:S01]  /*2b60*/  LEA.HI.X R35, R22, R2, R21, 0x4, P0 ;  /* 0x0000000216237211 */ /* 0x000fe200000f2415 */
[----:B------:R-:W-:Y:S01]  /*2b70*/  IMAD R37, R25, UR10, RZ ;  /* 0x0000000a19257c24 */ /* 0x000fe2000f8e02ff */
[----:B------:R-:W-:Y:S01]  /*2b80*/  LEA R36, P0, R26, R0, 0x4 ;  /* 0x000000001a247211 */ /* 0x000fe200078020ff */
[C---:B0-----:R-:W-:Y:S01]  /*2b90*/  IMAD.WIDE.U32 R30, R24.reuse, UR10, RZ ;  /* 0x0000000a181e7c25 */ /* 0x041fe2000f8e00ff */
[----:B------:R-:W-:Y:S02]  /*2ba0*/  IADD3 R25, R27, R23, RZ ;  /* 0x000000171b197210 */ /* 0x000fe40007ffe0ff */
[----:B------:R-:W5:Y:S01]  /*2bb0*/  LDG.E.128.CONSTANT R20, desc[UR4][R34.64] ;  /* 0x0000000422147981 */ /* 0x000f62000c1e9d00 */
[----:B------:R-:W-:Y:S01]  /*2bc0*/  IMAD R27, R24, UR11, R37 ;  /* 0x0000000b181b7c24 */ /* 0x000fe2000f8e0225 */
[----:B------:R-:W-:Y:S01]  /*2bd0*/  LEA.HI.X R37, R26, R2, R25, 0x4, P0 ;  /* 0x000000021a257211 */ /* 0x000fe200000f2419 */
[----:B------:R-:W-:Y:S01]  /*2be0*/  IMAD R39, R29, UR10, RZ ;  /* 0x0000000a1d277c24 */ /* 0x000fe2000f8e02ff */
[----:B------:R-:W-:Y:S01]  /*2bf0*/  LEA R38, P0, R30, R0, 0x4 ;  /* 0x000000001e267211 */ /* 0x000fe200078020ff */
[----:B-1----:R-:W-:Y:S01]  /*2c00*/  IMAD.WIDE.U32 R32, R28, UR10, RZ ;  /* 0x0000000a1c207c25 */ /* 0x002fe2000f8e00ff */
[----:B------:R-:W-:-:S02]  /*2c10*/  IADD3 R29, R31, R27, RZ ;  /* 0x0000001b1f1d7210 */ /* 0x000fc40007ffe0ff */
[----:B------:R-:W5:Y:S01]  /*2c20*/  LDG.E.128.CONSTANT R24, desc[UR4][R36.64] ;  /* 0x0000000424187981 */ /* 0x000f62000c1e9d00 */
[----:B------:R-:W-:Y:S01]  /*2c30*/  IMAD R31, R28, UR11, R39 ;  /* 0x0000000b1c1f7c24 */ /* 0x000fe2000f8e0227 */
[----:B------:R-:W-:Y:S02]  /*2c40*/  LEA.HI.X R39, R30, R2, R29, 0x4, P0 ;  /* 0x000000021e277211 */ /* 0x000fe400000f241d */
[C---:B------:R-:W-:Y:S02]  /*2c50*/  LEA R40, P0, R32.reuse, R0, 0x4 ;  /* 0x0000000020287211 */ /* 0x040fe400078020ff */
[----:B------:R-:W-:Y:S02]  /*2c60*/  IADD3 R33, R33, R31, RZ ;  /* 0x0000001f21217210 */ /* 0x000fe40007ffe0ff */
[----:B------:R-:W5:Y:S02]  /*2c70*/  LDG.E.128.CONSTANT R28, desc[UR4][R38.64] ;  /* 0x00000004261c7981 */ /* 0x000f64000c1e9d00 */
[----:B------:R-:W-:-:S05]  /*2c80*/  LEA.HI.X R41, R32, R2, R33, 0x4, P0 ;  /* 0x0000000220297211 */ /* 0x000fca00000f2421 */
[----:B------:R-:W5:Y:S01]  /*2c90*/  LDG.E.128.CONSTANT R32, desc[UR4][R40.64] ;  /* 0x0000000428207981 */ /* 0x000f62000c1e9d00 */
[----:B------:R-:W-:Y:S02]  /*2ca0*/  IADD3 R3, P2, R3, -0x8, RZ ;  /* 0xfffffff803037810 */ /* 0x000fe40007f5e0ff */
[----:B------:R-:W-:Y:S02]  /*2cb0*/  PLOP3.LUT P0, PT, PT, PT, PT, 0x8, 0x0 ;  /* 0x000000000000781c */ /* 0x000fe40003f0e170 */
[----:B------:R-:W-:Y:S01]  /*2cc0*/  IADD3.X R48, R48, -0x1, RZ, P2, !PT ;  /* 0xffffffff30307810 */ /* 0x000fe200017fe4ff */
[----:B--2---:R-:W-:Y:S02]  /*2cd0*/  DADD R4, R44, R4 ;  /* 0x000000002c047229 */ /* 0x004fe40000000004 */
[----:B------:R-:W-:-:S06]  /*2ce0*/  DADD R6, R46, R6 ;  /* 0x000000002e067229 */ /* 0x000fcc0000000006 */
[----:B---3--:R-:W-:Y:S02]  /*2cf0*/  DADD R4, R4, R8 ;  /* 0x0000000004047229 */ /* 0x008fe40000000008 */
[----:B------:R-:W-:-:S06]  /*2d00*/  DADD R6, R6, R10 ;  /* 0x0000000006067229 */ /* 0x000fcc000000000a */
[----:B----4-:R-:W-:Y:S02]  /*2d10*/  DADD R4, R4, R12 ;  /* 0x0000000004047229 */ /* 0x010fe4000000000c */
[----:B------:R-:W-:Y:S01]  /*2d20*/  DADD R6, R6, R14 ;  /* 0x0000000006067229 */ /* 0x000fe2000000000e */
[----:B------:R-:W-:-:S04]  /*2d30*/  IADD3 R12, P1, R54, 0x40, RZ ;  /* 0x00000040360c7810 */ /* 0x000fc80007f3e0ff */
[----:B------:R-:W-:Y:S01]  /*2d40*/  MOV R54, R12 ;  /* 0x0000000c00367202 */ /* 0x000fe20000000f00 */
[----:B-----5:R-:W-:Y:S01]  /*2d50*/  DADD R4, R4, R16 ;  /* 0x0000000004047229 */ /* 0x020fe20000000010 */
[----:B------:R-:W-:Y:S01]  /*2d60*/  IMAD.X R13, RZ, RZ, R55, P1 ;  /* 0x000000ffff0d7224 */ /* 0x000fe200008e0637 */
[----:B------:R-:W-:-:S04]  /*2d70*/  DADD R6, R6, R18 ;  /* 0x0000000006067229 */ /* 0x000fc80000000012 */
[----:B------:R-:W-:Y:S02]  /*2d80*/  MOV R55, R13 ;  /* 0x0000000d00377202 */ /* 0x000fe40000000f00 */
        /* <DEDUP_REMOVED lines=8> */
.L_x_1798:
[----:B------:R-:W-:Y:S05]  /*2e10*/  BSYNC B4 ;  /* 0x0000000000047941 */ /* 0x000fea0003800000 */
.L_x_1797:
[----:B------:R-:W-:-:S04]  /*2e20*/  ISETP.NE.U32.AND P1, PT, R3, RZ, PT ;  /* 0x000000ff0300720c */ /* 0x000fc80003f25070 */
[----:B------:R-:W-:-:S13]  /*2e30*/  ISETP.NE.OR.EX P0, PT, R48, RZ, P0, P1 ;  /* 0x000000ff3000720c */ /* 0x000fda0000705710 */
[----:B------:R-:W-:Y:S05]  /*2e40*/  @!P0 BREAK B3 ;  /* 0x0000000000038942 */ /* 0x000fea0003800000 */
[----:B------:R-:W-:Y:S05]  /*2e50*/  @!P0 BRA `(.L_x_1790) ;  /* 0x0000000000d08947 */ /* 0x000fea0003800000 */
.L_x_1792:
[----:B------:R-:W-:Y:S05]  /*2e60*/  BSYNC B3 ;  /* 0x0000000000037941 */ /* 0x000fea0003800000 */
.L_x_1791:
[----:B------:R-:W-:Y:S01]  /*2e70*/  BSSY B3, `(.L_x_1799) ;  /* 0x0000030000037945 */ /* 0x000fe20003800000 */
.L_x_1800:
        /* <DEDUP_REMOVED lines=9> */
[----:B----4-:R-:W-:Y:S01]  /*2f10*/  IMAD.WIDE.U32 R16, R14, UR6, RZ ;  /* 0x000000060e107c25 */ /* 0x010fe2000f8e00ff */
[----:B------:R-:W-:-:S03]  /*2f20*/  IADD3 R7, R7, R5, RZ ;  /* 0x0000000507077210 */ /* 0x000fc60007ffe0ff */
[----:B------:R-:W-:-:S04]  /*2f30*/  IMAD.WIDE.U32 R4, R10, UR6, RZ ;  /* 0x000000060a047c25 */ /* 0x000fc8000f8e00ff */
[----:B------:R-:W-:Y:S01]  /*2f40*/  IMAD R11, R10, UR7, R9 ;  /* 0x000000070a0b7c24 */ /* 0x000fe2000f8e0209 */
[----:B------:R-:W-:Y:S01]  /*2f50*/  LEA.HI.X R9, R6, R2, R7, 0x4, P0 ;  /* 0x0000000206097211 */ /* 0x000fe200000f2407 */
[----:B------:R-:W-:Y:S01]  /*2f60*/  IMAD R7, R15, UR6, RZ ;  /* 0x000000060f077c24 */ /* 0x000fe2000f8e02ff */
[----:B------:R-:W-:Y:S02]  /*2f70*/  LEA R6, P0, R4, R0, 0x4 ;  /* 0x0000000004067211 */ /* 0x000fe400078020ff */
[----:B------:R-:W-:Y:S01]  /*2f80*/  IADD3 R5, R5, R11, RZ ;  /* 0x0000000b05057210 */ /* 0x000fe20007ffe0ff */
[----:B------:R-:W-:Y:S01]  /*2f90*/  IMAD R19, R14, UR7, R7 ;  /* 0x000000070e137c24 */ /* 0x000fe2000f8e0207 */
[----:B------:R-:W2:Y:S01]  /*2fa0*/  LDG.E.128.CONSTANT R8, desc[UR4][R8.64] ;  /* 0x0000000408087981 */ /* 0x000ea2000c1e9d00 */
[----:B-----5:R-:W-:Y:S01]  /*2fb0*/  IMAD R13, R13, UR6, RZ ;  /* 0x000000060d0d7c24 */ /* 0x020fe2000f8e02ff */
[----:B------:R-:W-:Y:S01]  /*2fc0*/  LEA.HI.X R7, R4, R2, R5, 0x4, P0 ;  /* 0x0000000204077211 */ /* 0x000fe200000f2405 */
[----:B------:R-:W-:Y:S01]  /*2fd0*/  IMAD.WIDE.U32 R14, R12, UR6, RZ ;  /* 0x000000060c0e7c25 */ /* 0x000fe2000f8e00ff */
[----:B------:R-:W-:-:S02]  /*2fe0*/  LEA R18, P0, R16, R0, 0x4 ;  /* 0x0000000010127211 */ /* 0x000fc400078020ff */
[----:B------:R-:W-:Y:S01]  /*2ff0*/  IADD3 R19, R17, R19, RZ ;  /* 0x0000001311137210 */ /* 0x000fe20007ffe0ff */
[----:B------:R-:W-:Y:S01]  /*3000*/  IMAD R13, R12, UR7, R13 ;  /* 0x000000070c0d7c24 */ /* 0x000fe2000f8e020d */
[----:B------:R-:W3:Y:S02]  /*3010*/  LDG.E.128.CONSTANT R4, desc[UR4][R6.64] ;  /* 0x0000000406047981 */ /* 0x000ee4000c1e9d00 */
[----:B------:R-:W-:Y:S02]  /*3020*/  LEA.HI.X R19, R16, R2, R19, 0x4, P0 ;  /* 0x0000000210137211 */ /* 0x000fe400000f2413 */
[C---:B------:R-:W-:Y:S02]  /*3030*/  LEA R12, P0, R14.reuse, R0, 0x4 ;  /* 0x000000000e0c7211 */ /* 0x040fe400078020ff */
[----:B------:R-:W-:Y:S02]  /*3040*/  IADD3 R13, R15, R13, RZ ;  /* 0x0000000d0f0d7210 */ /* 0x000fe40007ffe0ff */
[----:B------:R-:W4:Y:S02]  /*3050*/  LDG.E.128.CONSTANT R16, desc[UR4][R18.64] ;  /* 0x0000000412107981 */ /* 0x000f24000c1e9d00 */
[----:B------:R-:W-:-:S06]  /*3060*/  LEA.HI.X R13, R14, R2, R13, 0x4, P0 ;  /* 0x000000020e0d7211 */ /* 0x000fcc00000f240d */
[----:B------:R-:W5:Y:S01]  /*3070*/  LDG.E.128.CONSTANT R12, desc[UR4][R12.64] ;  /* 0x000000040c0c7981 */ /* 0x000f62000c1e9d00 */
[----:B------:R-:W-:Y:S02]  /*3080*/  IADD3 R3, P0, R3, -0x4, RZ ;  /* 0xfffffffc03037810 */ /* 0x000fe40007f1e0ff */
[----:B------:R-:W-:Y:S02]  /*3090*/  IADD3 R54, P1, R54, 0x20, RZ ;  /* 0x0000002036367810 */ /* 0x000fe40007f3e0ff */
[----:B------:R-:W-:Y:S02]  /*30a0*/  IADD3.X R48, R48, -0x1, RZ, P0, !PT ;  /* 0xffffffff30307810 */ /* 0x000fe400007fe4ff */
[----:B------:R-:W-:Y:S02]  /*30b0*/  ISETP.NE.U32.AND P0, PT, R3, RZ, PT ;  /* 0x000000ff0300720c */ /* 0x000fe40003f05070 */
[----:B------:R-:W-:Y:S02]  /*30c0*/  IADD3.X R55, RZ, R55, RZ, P1, !PT ;  /* 0x00000037ff377210 */ /* 0x000fe40000ffe4ff */
[----:B------:R-:W-:Y:S01]  /*30d0*/  ISETP.NE.AND.EX P0, PT, R48, RZ, PT, P0 ;  /* 0x000000ff3000720c */ /* 0x000fe20003f05300 */
[----:B--2---:R-:W-:-:S02]  /*30e0*/  DADD R8, R8, R44 ;  /* 0x0000000008087229 */ /* 0x004fc4000000002c */
[----:B------:R-:W-:-:S06]  /*30f0*/  DADD R10, R10, R46 ;  /* 0x000000000a0a7229 */ /* 0x000fcc000000002e */
[----:B---3--:R-:W-:Y:S02]  /*3100*/  DADD R4, R8, R4 ;  /* 0x0000000008047229 */ /* 0x008fe40000000004 */
[----:B------:R-:W-:-:S06]  /*3110*/  DADD R6, R10, R6 ;  /* 0x000000000a067229 */ /* 0x000fcc0000000006 */
[----:B----4-:R-:W-:Y:S02]  /*3120*/  DADD R4, R4, R16 ;  /* 0x0000000004047229 */ /* 0x010fe40000000010 */
[----:B------:R-:W-:-:S06]  /*3130*/  DADD R6, R6, R18 ;  /* 0x0000000006067229 */ /* 0x000fcc0000000012 */
[----:B-----5:R-:W-:Y:S02]  /*3140*/  DADD R44, R4, R12 ;  /* 0x00000000042c7229 */ /* 0x020fe4000000000c */
[----:B------:R-:W-:Y:S01]  /*3150*/  DADD R46, R6, R14 ;  /* 0x00000000062e7229 */ /* 0x000fe2000000000e */
[----:B------:R-:W-:Y:S10]  /*3160*/  @P0 BRA `(.L_x_1800) ;  /* 0xfffffffc00440947 */ /* 0x000ff4000383ffff */
[----:B------:R-:W-:Y:S05]  /*3170*/  BSYNC B3 ;  /* 0x0000000000037941 */ /* 0x000fea0003800000 */
.L_x_1799:
[----:B------:R-:W-:Y:S01]  /*3180*/  IMAD.MOV.U32 R12, RZ, RZ, R54 ;  /* 0x000000ffff0c7224 */ /* 0x000fe200078e0036 */
[----:B------:R-:W-:-:S07]  /*3190*/  MOV R13, R55 ;  /* 0x00000037000d7202 */ /* 0x000fce0000000f00 */
.L_x_1790:
[----:B------:R-:W-:Y:S05]  /*31a0*/  BSYNC B0 ;  /* 0x0000000000007941 */ /* 0x000fea0003800000 */
.L_x_1789:
        /* <DEDUP_REMOVED lines=11> */
[----:B------:R-:W2:Y:S01]  /*3260*/  LDG.E.128.CONSTANT R4, desc[UR4][R4.64] ;  /* 0x0000000404047981 */ /* 0x000ea2000c1e9d00 */
[----:B------:R-:W-:-:S04]  /*3270*/  ISETP.NE.U32.AND P0, PT, R49, 0x1, PT ;  /* 0x000000013100780c */ /* 0x000fc80003f05070 */
[----:B------:R-:W-:Y:S01]  /*3280*/  ISETP.NE.AND.EX P0, PT, RZ, RZ, PT, P0 ;  /* 0x000000ffff00720c */ /* 0x000fe20003f05300 */
[----:B--2---:R-:W-:Y:S02]  /*3290*/  DADD R44, R44, R4 ;  /* 0x000000002c2c7229 */ /* 0x004fe40000000004 */
[----:B------:R-:W-:-:S10]  /*32a0*/  DADD R46, R46, R6 ;  /* 0x000000002e2e7229 */ /* 0x000fd40000000006 */
        /* <DEDUP_REMOVED lines=16> */
[----:B------:R-:W2:Y:S02]  /*33b0*/  LDG.E.128.CONSTANT R4, desc[UR4][R4.64] ;  /* 0x0000000404047981 */ /* 0x000ea4000c1e9d00 */
[----:B------:R-:W-:-:S06]  /*33c0*/  @P0 LEA.HI.X R9, R10, R2, R3, 0x4, P1 ;  /* 0x000000020a090211 */ /* 0x000fcc00008f2403 */
[----:B------:R-:W3:Y:S01]  /*33d0*/  @P0 LDG.E.128.CONSTANT R8, desc[UR4][R8.64] ;  /* 0x0000000408080981 */ /* 0x000ee2000c1e9d00 */
[----:B--2---:R-:W-:Y:S02]  /*33e0*/  DADD R44, R44, R4 ;  /* 0x000000002c2c7229 */ /* 0x004fe40000000004 */
[----:B------:R-:W-:-:S06]  /*33f0*/  DADD R46, R46, R6 ;  /* 0x000000002e2e7229 */ /* 0x000fcc0000000006 */
[----:B---3--:R-:W-:Y:S02]  /*3400*/  @P0 DADD R44, R44, R8 ;  /* 0x000000002c2c0229 */ /* 0x008fe40000000008 */
[----:B------:R-:W-:-:S11]  /*3410*/  @P0 DADD R46, R46, R10 ;  /* 0x000000002e2e0229 */ /* 0x000fd6000000000a */
.L_x_1788:
[----:B------:R-:W-:Y:S05]  /*3420*/  BSYNC B1 ;  /* 0x0000000000017941 */ /* 0x000fea0003800000 */
.L_x_1787:
[----:B------:R0:W-:Y:S01]  /*3430*/  STG.E.128 desc[UR4][R52.64], R44 ;  /* 0x0000002c34007986 */ /* 0x0001e2000c101d04 */
[----:B------:R-:W-:-:S07]  /*3440*/  IADD3 R51, R51, 0x80, RZ ;  /* 0x0000008033337810 */ /* 0x000fce0007ffe0ff */
.L_x_1785:
[----:B------:R-:W-:Y:S05]  /*3450*/  BSYNC B2 ;  /* 0x0000000000027941 */ /* 0x000fea0003800000 */
.L_x_1784:
[----:B------:R-:W-:Y:S05]  /*3460*/  WARPSYNC.ALL ;  /* 0x0000000000007948 */ /* 0x000fea0003800000 */
[----:B------:R-:W-:Y:S01]  /*3470*/  ISETP.GE.AND P0, PT, R51, UR8, PT ;  /* 0x0000000833007c0c */ /* 0x000fe2000bf06270 */
[----:B------:R-:W-:Y:S01]  /*3480*/  BSSY B1, `(.L_x_1801) ;  /* 0x000135a000017945 */ /* 0x000fe20003800000 */
[----:B------:R-:W-:-:S03]  /*3490*/  ULDC.64 UR6, c[0x0][0x5e8] ;  /* 0x00017a0000067ab9 */ /* 0x000fc60000000a00 */
[----:B------:R-:W-:Y:S08]  /*34a0*/  BSSY B0, `(.L_x_1802) ;  /* 0x0001020000007945 */ /* 0x000ff00003800000 */
[----:B------:R-:W-:Y:S05]  /*34b0*/  @P0 BRA `(.L_x_1803) ;  /* 0x0000006400bc0947 */ /* 0x000fea0003800000 */
[----:B------:R-:W1:Y:S01]  /*34c0*/  LDC R8, c[0x0][0x218] ;  /* 0x00008600ff087b82 */ /* 0x000e620000000800 */
[----:B0-----:R-:W-:Y:S01]  /*34d0*/  HFMA2.MMA R52, -RZ, RZ, 0, 0 ;  /* 0x00000000ff347435 */ /* 0x001fe200000001ff */
[----:B------:R-:W-:Y:S02]  /*34e0*/  CS2R R2, SRZ ;  /* 0x0000000000027805 */ /* 0x000fe4000001ff00 */
        /* <DEDUP_REMOVED lines=401> */
.L_x_1804:
        /* <DEDUP_REMOVED lines=54> */
.L_x_1814:
        /* <DEDUP_REMOVED lines=40> */
[----:B------:R-:W-:Y:S02]  /*53e0*/  LEA R22, P1, R20, R0, 0x4 ;  /* 0x0000000014167211 */ /* 0x000fe400078220ff */
[----:B------:R-:W-:Y:S01]  /*53f0*/  IADD3 R5, R21, R25, RZ ;  /* 0x0000001915057210 */ /* 0x000fe20007ffe0ff */
        /* <DEDUP_REMOVED lines=37> */
[----:B------:R-:W-:Y:S01]  /*5650*/  IMAD R59, R58, UR11, R13 ;  /* 0x0000000b3a3b7c24 */ /* 0x000fe2000f8e020d */
[----:B------:R-:W-:Y:S01]  /*5660*/  LEA R12, P1, R60, R0, 0x4 ;  /* 0x000000003c0c7211 */ /* 0x000fe200078220ff */
[----:B------:R-:W-:Y:S01]  /*5670*/  IMAD.WIDE.U32 R14, R58, UR10, RZ ;  /* 0x0000000a3a0e7c25 */ /* 0x000fe2000f8e00ff */
[----:B------:R-:W-:Y:S02]  /*5680*/  IADD3 R13, R61, R11, RZ ;  /* 0x0000000b3d0d7210 */ /* 0x000fe40007ffe0ff */
[----:B------:R-:W2:Y:S01]  /*5690*/  LDG.E.128.CONSTANT R8, desc[UR4][R8.64] ;  /* 0x0000000408087981 */ /* 0x000ea2000c1e9d00 */
[----:B------:R-:W-:Y:S01]  /*56a0*/  IMAD R17, R43, UR10, RZ ;  /* 0x0000000a2b117c24 */ /* 0x000fe2000f8e02ff */
[----:B------:R-:W-:Y:S01]  /*56b0*/  LEA.HI.X R13, R60, R2, R13, 0x4, P1 ;  /* 0x000000023c0d7211 */ /* 0x000fe200008f240d */
[----:B------:R-:W-:Y:S01]  /*56c0*/  IMAD.IADD R15, R15, 0x1, R59 ;  /* 0x000000010f0f7824 */ /* 0x000fe200078e023b */
[----:B------:R-:W-:Y:S01]  /*56d0*/  LEA R16, P2, R14, R0, 0x4 ;  /* 0x000000000e107211 */ /* 0x000fe200078420ff */
[----:B------:R-:W-:-:S04]  /*56e0*/  IMAD.WIDE.U32 R18, R42, UR10, RZ ;  /* 0x0000000a2a127c25 */ /* 0x000fc8000f8e00ff */
[----:B------:R-:W-:Y:S01]  /*56f0*/  IMAD R43, R42, UR11, R17 ;  /* 0x0000000b2a2b7c24 */ /* 0x000fe2000f8e0211 */
[----:B------:R-:W-:Y:S02]  /*5700*/  LEA.HI.X R17, R14, R2, R15, 0x4, P2 ;  /* 0x000000020e117211 */ /* 0x000fe400010f240f */
[----:B------:R-:W3:Y:S01]  /*5710*/  LDG.E.128.CONSTANT R12, desc[UR4][R12.64] ;  /* 0x000000040c0c7981 */ /* 0x000ee2000c1e9d00 */
[----:B------:R-:W-:Y:S01]  /*5720*/  DADD R40, R20, R24 ;  /* 0x0000000014287229 */ /* 0x000fe20000000018 */
[----:B------:R-:W-:Y:S01]  /*5730*/  IADD3 R19, R19, R43, RZ ;  /* 0x0000002b13137210 */ /* 0x000fe20007ffe0ff */
[----:B------:R-:W-:Y:S01]  /*5740*/  DADD R56, R22, R26 ;  /* 0x0000000016387229 */ /* 0x000fe2000000001a */
[C---:B------:R-:W-:Y:S01]  /*5750*/  LEA R20, P1, R18.reuse, R0, 0x4 ;  /* 0x0000000012147211 */ /* 0x040fe200078220ff */
[----:B------:R-:W-:Y:S02]  /*5760*/  IMAD R23, R39, UR10, RZ ;  /* 0x0000000a27177c24 */ /* 0x000fe4000f8e02ff */
[----:B------:R-:W-:Y:S01]  /*5770*/  IMAD R27, R35, UR10, RZ ;  /* 0x0000000a231b7c24 */ /* 0x000fe2000f8e02ff */
[----:B------:R-:W-:Y:S01]  /*5780*/  LEA.HI.X R21, R18, R2, R19, 0x4, P1 ;  /* 0x0000000212157211 */ /* 0x000fe200008f2413 */
[C---:B------:R-:W-:Y:S01]  /*5790*/  IMAD R23, R38.reuse, UR11, R23 ;  /* 0x0000000b26177c24 */ /* 0x040fe2000f8e0217 */
[----:B------:R-:W4:Y:S01]  /*57a0*/  LDG.E.128.CONSTANT R16, desc[UR4][R16.64] ;  /* 0x0000000410107981 */ /* 0x000f22000c1e9d00 */
[----:B------:R-:W-:-:S04]  /*57b0*/  IMAD.WIDE.U32 R24, R38, UR10, RZ ;  /* 0x0000000a26187c25 */ /* 0x000fc8000f8e00ff */
[----:B------:R-:W-:Y:S01]  /*57c0*/  IMAD R43, R34, UR11, R27 ;  /* 0x0000000b222b7c24 */ /* 0x000fe2000f8e021b */
[----:B------:R-:W-:Y:S01]  /*57d0*/  LEA R26, P1, R24, R0, 0x4 ;  /* 0x00000000181a7211 */ /* 0x000fe200078220ff */
[----:B------:R-:W-:Y:S01]  /*57e0*/  IMAD.WIDE.U32 R34, R34, UR10, RZ ;  /* 0x0000000a22227c25 */ /* 0x000fe2000f8e00ff */
[----:B------:R-:W-:Y:S02]  /*57f0*/  IADD3 R27, R25, R23, RZ ;  /* 0x00000017191b7210 */ /* 0x000fe40007ffe0ff */
[----:B------:R-:W5:Y:S02]  /*5800*/  LDG.E.128.CONSTANT R20, desc[UR4][R20.64] ;  /* 0x0000000414147981 */ /* 0x000f64000c1e9d00 */
[----:B------:R-:W-:Y:S02]  /*5810*/  IADD3 R25, R35, R43, RZ ;  /* 0x0000002b23197210 */ /* 0x000fe40007ffe0ff */
        /* <DEDUP_REMOVED lines=37> */
[----:B------:R-:W-:-:S05]  /*5a70*/  IADD3 R54, P2, R54, 0x80, RZ ;  /* 0x0000008036367810 */ /* 0x000fca0007f5e0ff */
[----:B------:R-:W-:Y:S01]  /*5a80*/  IMAD.X R55, RZ, RZ, R55, P2 ;  /* 0x000000ffff377224 */ /* 0x000fe200010e0637 */
        /* <DEDUP_REMOVED lines=22> */
.L_x_1813:
[----:B------:R-:W-:Y:S02]  /*5bf0*/  MOV R12, R54 ;  /* 0x00000036000c7202 */ /* 0x000fe40000000f00 */
[----:B------:R-:W-:-:S07]  /*5c00*/  MOV R13, R55 ;  /* 0x00000037000d7202 */ /* 0x000fce0000000f00 */
.L_x_1812:
[----:B------:R-:W-:Y:S05]  /*5c10*/  BSYNC B5 ;  /* 0x0000000000057941 */ /* 0x000fea0003800000 */
.L_x_1811:
        /* <DEDUP_REMOVED lines=52> */
[----:B------:R-:W-:Y:S02]  /*5f60*/  IMAD.IADD R25, R27, 0x1, R23 ;  /* 0x000000011b197824 */ /* 0x000fe400078e0217 */
[----:B------:R-:W5:Y:S01]  /*5f70*/  LDG.E.128.CONSTANT R20, desc[UR4][R34.64] ;  /* 0x0000000422147981 */ /* 0x000f62000c1e9d00 */
[----:B0-----:R-:W-:-:S04]  /*5f80*/  IMAD.WIDE.U32 R30, R24, UR10, RZ ;  /* 0x0000000a181e7c25 */ /* 0x001fc8000f8e00ff */
[----:B------:R-:W-:Y:S01]  /*5f90*/  IMAD R27, R24, UR11, R37 ;  /* 0x0000000b181b7c24 */ /* 0x000fe2000f8e0225 */
[----:B------:R-:W-:Y:S01]  /*5fa0*/  LEA.HI.X R37, R26, R2, R25, 0x4, P0 ;  /* 0x000000021a257211 */ /* 0x000fe200000f2419 */
[----:B------:R-:W-:Y:S01]  /*5fb0*/  IMAD R39, R29, UR10, RZ ;  /* 0x0000000a1d277c24 */ /* 0x000fe2000f8e02ff */
[----:B------:R-:W-:Y:S02]  /*5fc0*/  LEA R38, P0, R30, R0, 0x4 ;  /* 0x000000001e267211 */ /* 0x000fe400078020ff */
[----:B------:R-:W-:Y:S02]  /*5fd0*/  IADD3 R29, R31, R27, RZ ;  /* 0x0000001b1f1d7210 */ /* 0x000fe40007ffe0ff */
[----:B------:R-:W5:Y:S01]  /*5fe0*/  LDG.E.128.CONSTANT R24, desc[UR4][R36.64] ;  /* 0x0000000424187981 */ /* 0x000f62000c1e9d00 */
[----:B-1----:R-:W-:-:S04]  /*5ff0*/  IMAD.WIDE.U32 R32, R28, UR10, RZ ;  /* 0x0000000a1c207c25 */ /* 0x002fc8000f8e00ff */
        /* <DEDUP_REMOVED lines=21> */
[----:B------:R-:W-:Y:S01]  /*6150*/  DADD R6, R6, R26 ;  /* 0x0000000006067229 */ /* 0x000fe2000000001a */
[----:B------:R-:W-:-:S05]  /*6160*/  IADD3 R12, P1, R54, 0x40, RZ ;  /* 0x00000040360c7810 */ /* 0x000fca0007f3e0ff */
[----:B------:R-:W-:Y:S02]  /*6170*/  DADD R4, R4, R28 ;  /* 0x0000000004047229 */ /* 0x000fe4000000001c */
[----:B------:R-:W-:Y:S01]  /*6180*/  DADD R6, R6, R30 ;  /* 0x0000000006067229 */ /* 0x000fe2000000001e */
[----:B------:R-:W-:Y:S02]  /*6190*/  IADD3.X R13, RZ, R55, RZ, P1, !PT ;  /* 0x00000037ff0d7210 */ /* 0x000fe40000ffe4ff */
[----:B------:R-:W-:-:S03]  /*61a0*/  MOV R54, R12 ;  /* 0x0000000c00367202 */ /* 0x000fc60000000f00 */
[----:B------:R-:W-:Y:S02]  /*61b0*/  DADD R44, R4, R32 ;  /* 0x00000000042c7229 */ /* 0x000fe40000000020 */
[----:B------:R-:W-:Y:S01]  /*61c0*/  DADD R46, R6, R34 ;  /* 0x00000000062e7229 */ /* 0x000fe20000000022 */
[----:B------:R-:W-:-:S10]  /*61d0*/  MOV R55, R13 ;  /* 0x0000000d00377202 */ /* 0x000fd40000000f00 */
.L_x_1816:
[----:B------:R-:W-:Y:S05]  /*61e0*/  BSYNC B5 ;  /* 0x0000000000057941 */ /* 0x000fea0003800000 */
.L_x_1815:
[----:B------:R-:W-:-:S04]  /*61f0*/  ISETP.NE.U32.AND P1, PT, R3, RZ, PT ;  /* 0x000000ff0300720c */ /* 0x000fc80003f25070 */
[----:B------:R-:W-:-:S13]  /*6200*/  ISETP.NE.OR.EX P0, PT, R48, RZ, P0, P1 ;  /* 0x000000ff3000720c */ /* 0x000fda0000705710 */
[----:B------:R-:W-:Y:S05]  /*6210*/  @!P0 BREAK B2 ;  /* 0x0000000000028942 */ /* 0x000fea0003800000 */
[----:B------:R-:W-:Y:S05]  /*6220*/  @!P0 BRA `(.L_x_1808) ;  /* 0x0000000000d08947 */ /* 0x000fea0003800000 */
.L_x_1810:
[----:B------:R-:W-:Y:S05]  /*6230*/  BSYNC B2 ;  /* 0x0000000000027941 */ /* 0x000fea0003800000 */
.L_x_1809:
[----:B------:R-:W-:Y:S01]  /*6240*/  BSSY B2, `(.L_x_1817) ;  /* 0x0000030000027945 */ /* 0x000fe20003800000 */
.L_x_1818:
        /* <DEDUP_REMOVED lines=21> */
[----:B------:R-:W-:Y:S01]  /*63a0*/  IMAD.IADD R19, R17, 0x1, R19 ;  /* 0x0000000111137824 */ /* 0x000fe200078e0213 */
[----:B------:R-:W-:Y:S01]  /*63b0*/  LEA R18, P0, R16, R0, 0x4 ;  /* 0x0000000010127211 */ /* 0x000fe200078020ff */
[----:B------:R-:W-:-:S03]  /*63c0*/  IMAD.WIDE.U32 R14, R12, UR6, RZ ;  /* 0x000000060c0e7c25 */ /* 0x000fc6000f8e00ff */
[----:B------:R-:W3:Y:S01]  /*63d0*/  LDG.E.128.CONSTANT R4, desc[UR4][R6.64] ;  /* 0x0000000406047981 */ /* 0x000ee2000c1e9d00 */
[----:B------:R-:W-:Y:S01]  /*63e0*/  IMAD R13, R12, UR7, R13 ;  /* 0x000000070c0d7c24 */ /* 0x000fe2000f8e020d */
        /* <DEDUP_REMOVED lines=22> */
.L_x_1817:
[----:B------:R-:W-:Y:S02]  /*6550*/  MOV R12, R54 ;  /* 0x00000036000c7202 */ /* 0x000fe40000000f00 */
[----:B------:R-:W-:-:S07]  /*6560*/  MOV R13, R55 ;  /* 0x00000037000d7202 */ /* 0x000fce0000000f00 */
.L_x_1808:
[----:B------:R-:W-:Y:S05]  /*6570*/  BSYNC B3 ;  /* 0x0000000000037941 */ /* 0x000fea0003800000 */
.L_x_1807:
        /* <DEDUP_REMOVED lines=39> */
.L_x_1806:
[----:B------:R-:W-:Y:S05]  /*67f0*/  BSYNC B4 ;  /* 0x0000000000047941 */ /* 0x000fea0003800000 */
.L_x_1805:
[----:B------:R0:W-:Y:S01]  /*6800*/  STG.E.128 desc[UR4][R52.64], R44 ;  /* 0x0000002c34007986 */ /* 0x0001e2000c101d04 */
[----:B------:R-:W-:-:S05]  /*6810*/  VIADD R51, R51, 0x80 ;  /* 0x0000008033337836 */ /* 0x000fca0000000000 */
        /* <DEDUP_REMOVED lines=406> */
.L_x_1820:
        /* <DEDUP_REMOVED lines=26> */
[----:B------:R-:W-:Y:S01]  /*8320*/  IMAD.X R2, RZ, RZ, UR13, P3 ;  /* 0x0000000dff027e24 */ /* 0x000fe200098e06ff */
[----:B------:R-:W-:-:S09]  /*8330*/  IADD3.X R53, RZ, UR11, RZ, P1, !PT ;  /* 0x0000000bff357c10 */ /* 0x000fd20008ffe4ff */
        /* <DEDUP_REMOVED lines=26> */
.L_x_1830:
        /* <DEDUP_REMOVED lines=54> */
[----:B------:R-:W-:-:S04]  /*8840*/  IMAD.WIDE.U32 R6, R6, UR10, RZ ;  /* 0x0000000a06067c25 */ /* 0x000fc8000f8e00ff */
[----:B------:R-:W-:Y:S01]  /*8850*/  IMAD.IADD R5, R7, 0x1, R5 ;  /* 0x0000000107057824 */ /* 0x000fe200078e0205 */
        /* <DEDUP_REMOVED lines=60> */
[----:B------:R-:W-:-:S03]  /*8c20*/  IMAD.WIDE.U32 R34, R28, UR10, RZ ;  /* 0x0000000a1c227c25 */ /* 0x000fc6000f8e00ff */
[----:B------:R-:W-:Y:S01]  /*8c30*/  LEA.HI.X R59, R38, R2, R29, 0x4, P1 ;  /* 0x00000002263b7211 */ /* 0x000fe200008f241d */
[----:B------:R-:W-:Y:S02]  /*8c40*/  IMAD R43, R28, UR11, R43 ;  /* 0x0000000b1c2b7c24 */ /* 0x000fe4000f8e022b */
[----:B------:R-:W5:Y:S01]  /*8c50*/  LDG.E.128.CONSTANT R28, desc[UR4][R60.64] ;  /* 0x000000043c1c7981 */ /* 0x000f62000c1e9d00 */
[----:B------:R-:W-:Y:S01]  /*8c60*/  IMAD R39, R33, UR10, RZ ;  /* 0x0000000a21277c24 */ /* 0x000fe2000f8e02ff */
[----:B------:R-:W-:Y:S01]  /*8c70*/  LEA R38, P1, R34, R0, 0x4 ;  /* 0x0000000022267211 */ /* 0x000fe200078220ff */
[----:B------:R-:W-:Y:S02]  /*8c80*/  IMAD.IADD R33, R35, 0x1, R43 ;  /* 0x0000000123217824 */ /* 0x000fe400078e022b */
        /* <DEDUP_REMOVED lines=46> */
.L_x_1829:
[----:B------:R-:W-:Y:S02]  /*8f70*/  MOV R12, R54 ;  /* 0x00000036000c7202 */ /* 0x000fe40000000f00 */
[----:B------:R-:W-:-:S07]  /*8f80*/  MOV R13, R55 ;  /* 0x00000037000d7202 */ /* 0x000fce0000000f00 */
.L_x_1828:
[----:B------:R-:W-:Y:S05]  /*8f90*/  BSYNC B5 ;  /* 0x0000000000057941 */ /* 0x000fea0003800000 */
.L_x_1827:
        /* <DEDUP_REMOVED lines=31> */
[----:B------:R-:W-:-:S02]  /*9190*/  IMAD.IADD R13, R15, 0x1, R23 ;  /* 0x000000010f0d7824 */ /* 0x000fc400078e0217 */
[----:B------:R-:W-:Y:S01]  /*91a0*/  IMAD.WIDE.U32 R18, R12, UR10, RZ ;  /* 0x0000000a0c127c25 */ /* 0x000fe2000f8e00ff */
[----:B------:R-:W3:Y:S02]  /*91b0*/  LDG.E.128.CONSTANT R8, desc[UR4][R10.64] ;  /* 0x000000040a087981 */ /* 0x000ee4000c1e9d00 */
[----:B------:R-:W-:Y:S01]  /*91c0*/  LEA.HI.X R31, R14, R2, R13, 0x4, P0 ;  /* 0x000000020e1f7211 */ /* 0x000fe200000f240d */
[----:B------:R-:W-:Y:S01]  /*91d0*/  IMAD R27, R12, UR11, R27 ;  /* 0x0000000b0c1b7c24 */ /* 0x000fe2000f8e021b */
[----:B------:R-:W-:Y:S01]  /*91e0*/  LEA R32, P0, R18, R0, 0x4 ;  /* 0x0000000012207211 */ /* 0x000fe200078020ff */
[----:B------:R-:W-:Y:S02]  /*91f0*/  IMAD R33, R17, UR10, RZ ;  /* 0x0000000a11217c24 */ /* 0x000fe4000f8e02ff */
[----:B------:R0:W4:Y:S01]  /*9200*/  LDG.E.128.CONSTANT R12, desc[UR4][R30.64] ;  /* 0x000000041e0c7981 */ /* 0x000122000c1e9d00 */
[----:B------:R-:W-:Y:S01]  /*9210*/  IADD3 R17, R19, R27, RZ ;  /* 0x0000001b13117210 */ /* 0x000fe20007ffe0ff */
[----:B------:R-:W-:-:S04]  /*9220*/  IMAD.WIDE.U32 R22, R16, UR10, RZ ;  /* 0x0000000a10167c25 */ /* 0x000fc8000f8e00ff */
[----:B------:R-:W-:Y:S01]  /*9230*/  IMAD R19, R16, UR11, R33 ;  /* 0x0000000b10137c24 */ /* 0x000fe2000f8e0221 */
[----:B------:R-:W-:Y:S01]  /*9240*/  LEA.HI.X R33, R18, R2, R17, 0x4, P0 ;  /* 0x0000000212217211 */ /* 0x000fe200000f2411 */
[----:B------:R-:W-:Y:S01]  /*9250*/  IMAD R35, R21, UR10, RZ ;  /* 0x0000000a15237c24 */ /* 0x000fe2000f8e02ff */
[----:B------:R-:W-:Y:S02]  /*9260*/  LEA R34, P0, R22, R0, 0x4 ;  /* 0x0000000016227211 */ /* 0x000fe400078020ff */
[----:B------:R-:W-:Y:S02]  /*9270*/  IADD3 R21, R23, R19, RZ ;  /* 0x0000001317157210 */ /* 0x000fe40007ffe0ff */
[----:B------:R1:W5:Y:S01]  /*9280*/  LDG.E.128.CONSTANT R16, desc[UR4][R32.64] ;  /* 0x0000000420107981 */ /* 0x000362000c1e9d00 */
[----:B------:R-:W-:-:S04]  /*9290*/  IMAD.WIDE.U32 R26, R20, UR10, RZ ;  /* 0x0000000a141a7c25 */ /* 0x000fc8000f8e00ff */
[----:B------:R-:W-:Y:S01]  /*92a0*/  IMAD R23, R20, UR11, R35 ;  /* 0x0000000b14177c24 */ /* 0x000fe2000f8e0223 */
[----:B------:R-:W-:Y:S01]  /*92b0*/  LEA.HI.X R35, R22, R2, R21, 0x4, P0 ;  /* 0x0000000216237211 */ /* 0x000fe200000f2415 */
[----:B------:R-:W-:Y:S01]  /*92c0*/  IMAD R37, R25, UR10, RZ ;  /* 0x0000000a19257c24 */ /* 0x000fe2000f8e02ff */
[----:B------:R-:W-:Y:S02]  /*92d0*/  LEA R36, P0, R26, R0, 0x4 ;  /* 0x000000001a247211 */ /* 0x000fe400078020ff */
[----:B------:R-:W-:Y:S02]  /*92e0*/  IADD3 R25, R27, R23, RZ ;  /* 0x000000171b197210 */ /* 0x000fe40007ffe0ff */
        /* <DEDUP_REMOVED lines=28> */
[----:B------:R-:W-:Y:S01]  /*94b0*/  DADD R6, R6, R22 ;  /* 0x0000000006067229 */ /* 0x000fe20000000016 */
[----:B------:R-:W-:-:S05]  /*94c0*/  IADD3 R12, P1, R54, 0x40, RZ ;  /* 0x00000040360c7810 */ /* 0x000fca0007f3e0ff */
[----:B------:R-:W-:Y:S02]  /*94d0*/  DADD R4, R4, R24 ;  /* 0x0000000004047229 */ /* 0x000fe40000000018 */
[----:B------:R-:W-:Y:S01]  /*94e0*/  DADD R6, R6, R26 ;  /* 0x0000000006067229 */ /* 0x000fe2000000001a */
[----:B------:R-:W-:-:S05]  /*94f0*/  IADD3.X R13, RZ, R55, RZ, P1, !PT ;  /* 0x00000037ff0d7210 */ /* 0x000fca0000ffe4ff */
[----:B------:R-:W-:Y:S02]  /*9500*/  DADD R4, R4, R28 ;  /* 0x0000000004047229 */ /* 0x000fe4000000001c */
[----:B------:R-:W-:Y:S01]  /*9510*/  DADD R6, R6, R30 ;  /* 0x0000000006067229 */ /* 0x000fe2000000001e */
[----:B------:R-:W-:Y:S01]  /*9520*/  MOV R54, R12 ;  /* 0x0000000c00367202 */ /* 0x000fe20000000f00 */
[----:B------:R-:W-:-:S04]  /*9530*/  IMAD.MOV.U32 R55, RZ, RZ, R13 ;  /* 0x000000ffff377224 */ /* 0x000fc800078e000d */
[----:B------:R-:W-:Y:S02]  /*9540*/  DADD R44, R4, R32 ;  /* 0x00000000042c7229 */ /* 0x000fe40000000020 */
[----:B------:R-:W-:-:S11]  /*9550*/  DADD R46, R6, R34 ;  /* 0x00000000062e7229 */ /* 0x000fd60000000022 */
.L_x_1832:
[----:B------:R-:W-:Y:S05]  /*9560*/  BSYNC B5 ;  /* 0x0000000000057941 */ /* 0x000fea0003800000 */
.L_x_1831:
[----:B------:R-:W-:-:S04]  /*9570*/  ISETP.NE.U32.AND P1, PT, R49, RZ, PT ;  /* 0x000000ff3100720c */ /* 0x000fc80003f25070 */
[----:B------:R-:W-:-:S13]  /*9580*/  ISETP.NE.OR.EX P0, PT, R3, RZ, P0, P1 ;  /* 0x000000ff0300720c */ /* 0x000fda0000705710 */
[----:B------:R-:W-:Y:S05]  /*9590*/  @!P0 BREAK B2 ;  /* 0x0000000000028942 */ /* 0x000fea0003800000 */
[----:B------:R-:W-:Y:S05]  /*95a0*/  @!P0 BRA `(.L_x_1824) ;  /* 0x0000000000d48947 */ /* 0x000fea0003800000 */
.L_x_1826:
[----:B------:R-:W-:Y:S05]  /*95b0*/  BSYNC B2 ;  /* 0x0000000000027941 */ /* 0x000fea0003800000 */
.L_x_1825:
[----:B------:R-:W-:Y:S01]  /*95c0*/  BSSY B2, `(.L_x_1833) ;  /* 0x0000031000027945 */ /* 0x000fe20003800000 */
.L_x_1834:
        /* <DEDUP_REMOVED lines=49> */
.L_x_1833:
[----:B------:R-:W-:Y:S02]  /*98e0*/  MOV R12, R54 ;  /* 0x00000036000c7202 */ /* 0x000fe40000000f00 */
[----:B------:R-:W-:-:S07]  /*98f0*/  MOV R13, R55 ;  /* 0x00000037000d7202 */ /* 0x000fce0000000f00 */
.L_x_1824:
[----:B------:R-:W-:Y:S05]  /*9900*/  BSYNC B3 ;  /* 0x0000000000037941 */ /* 0x000fea0003800000 */
.L_x_1823:
        /* <DEDUP_REMOVED lines=39> */
.L_x_1822:
[----:B------:R-:W-:Y:S05]  /*9b80*/  BSYNC B4 ;  /* 0x0000000000047941 */ /* 0x000fea0003800000 */
.L_x_1821:
[----:B------:R1:W-:Y:S01]  /*9b90*/  STG.E.128 desc[UR4][R52.64], R44 ;  /* 0x0000002c34007986 */ /* 0x0003e2000c101d04 */
[----:B------:R-:W-:-:S07]  /*9ba0*/  IADD3 R51, R51, 0x80, RZ ;  /* 0x0000008033337810 */ /* 0x000fce0007ffe0ff */
.L_x_1803:
[----:B------:R-:W-:-:S13]  /*9bb0*/  ISETP.GE.AND P0, PT, R51, UR8, PT ;  /* 0x0000000833007c0c */ /* 0x000fda000bf06270 */
[----:B------:R-:W-:Y:S05]  /*9bc0*/  @P0 BRA `(.L_x_1835) ;  /* 0x0000006400c00947 */ /* 0x000fea0003800000 */
[----:B------:R-:W2:Y:S01]  /*9bd0*/  LDC R8, c[0x0][0x218] ;  /* 0x00008600ff087b82 */ /* 0x000ea20000000800 */
[----:B01----:R-:W-:Y:S01]  /*9be0*/  HFMA2.MMA R52, -RZ, RZ, 0, 0 ;  /* 0x00000000ff347435 */ /* 0x003fe200000001ff */
[----:B------:R-:W-:Y:S02]  /*9bf0*/  CS2R R2, SRZ ;  /* 0x0000000000027805 */ /* 0x000fe4000001ff00 */
        /* <DEDUP_REMOVED lines=401> */
.L_x_1836:
        /* <DEDUP_REMOVED lines=54> */
.L_x_1846:
        /* <DEDUP_REMOVED lines=41> */
[----:B------:R-:W4:Y:S01]  /*bb00*/  LDG.E.128.CONSTANT R16, desc[UR4][R28.64] ;  /* 0x000000041c107981 */ /* 0x000f22000c1e9d00 */
[----:B------:R-:W-:-:S04]  /*bb10*/  IADD3 R5, R21, R25, RZ ;  /* 0x0000001915057210 */ /* 0x000fc80007ffe0ff */
[----:B------:R-:W-:Y:S01]  /*bb20*/  LEA.HI.X R23, R20, R2, R5, 0x4, P1 ;  /* 0x0000000214177211 */ /* 0x000fe200008f2405 */
[----:B------:R-:W5:Y:S05]  /*bb30*/  LDG.E.64.CONSTANT R28, desc[UR4][R54.64+0x68] ;  /* 0x00006804361c7981 */ /* 0x000f6a000c1e9b00 */
[----:B------:R-:W5:Y:S01]  /*bb40*/  LDG.E.128.CONSTANT R20, desc[UR4][R22.64] ;  /* 0x0000000416147981 */ /* 0x000f62000c1e9d00 */
[----:B------:R-:W-:-:S04]  /*bb50*/  IMAD.WIDE.U32 R24, R4, UR10, RZ ;  /* 0x0000000a04187c25 */ /* 0x000fc8000f8e00ff */
[----:B------:R-:W-:Y:S01]  /*bb60*/  IMAD R5, R4, UR11, R27 ;  /* 0x0000000b04057c24 */ /* 0x000fe2000f8e021b */
[----:B------:R-:W-:-:S04]  /*bb70*/  LEA R26, P1, R24, R0, 0x4 ;  /* 0x00000000181a7211 */ /* 0x000fc800078220ff */
[----:B------:R-:W-:-:S04]  /*bb80*/  IADD3 R5, R25, R5, RZ ;  /* 0x0000000519057210 */ /* 0x000fc80007ffe0ff */
        /* <DEDUP_REMOVED lines=54> */
[----:B------:R-:W-:-:S04]  /*bef0*/  IMAD.WIDE.U32 R34, R34, UR10, RZ ;  /* 0x0000000a22227c25 */ /* 0x000fc8000f8e00ff */
[----:B------:R-:W-:Y:S02]  /*bf00*/  IMAD.IADD R27, R25, 0x1, R23 ;  /* 0x00000001191b7824 */ /* 0x000fe400078e0217 */
[----:B------:R-:W5:Y:S01]  /*bf10*/  LDG.E.128.CONSTANT R20, desc[UR4][R20.64] ;  /* 0x0000000414147981 */ /* 0x000f62000c1e9d00 */
        /* <DEDUP_REMOVED lines=62> */
.L_x_1845:
[----:B------:R-:W-:Y:S01]  /*c300*/  MOV R12, R54 ;  /* 0x00000036000c7202 */ /* 0x000fe20000000f00 */
[----:B------:R-:W-:-:S07]  /*c310*/  IMAD.MOV.U32 R13, RZ, RZ, R55 ;  /* 0x000000ffff0d7224 */ /* 0x000fce00078e0037 */
.L_x_1844:
[----:B------:R-:W-:Y:S05]  /*c320*/  BSYNC B5 ;  /* 0x0000000000057941 */ /* 0x000fea0003800000 */
.L_x_1843:
        /* <DEDUP_REMOVED lines=64> */
[C---:B------:R-:W-:Y:S01]  /*c730*/  LEA R40, P0, R32.reuse, R0, 0x4 ;  /* 0x0000000020287211 */ /* 0x040fe200078020ff */
[----:B------:R-:W-:Y:S02]  /*c740*/  IMAD.IADD R33, R33, 0x1, R31 ;  /* 0x0000000121217824 */ /* 0x000fe400078e021f */
[----:B------:R-:W5:Y:S03]  /*c750*/  LDG.E.128.CONSTANT R28, desc[UR4][R38.64] ;  /* 0x00000004261c7981 */ /* 0x000f66000c1e9d00 */
        /* <DEDUP_REMOVED lines=12> */
[----:B------:R-:W-:Y:S01]  /*c820*/  IADD3.X R13, RZ, R55, RZ, P1, !PT ;  /* 0x00000037ff0d7210 */ /* 0x000fe20000ffe4ff */
[----:B-----5:R-:W-:Y:S01]  /*c830*/  DADD R4, R4, R16 ;  /* 0x0000000004047229 */ /* 0x020fe20000000010 */
[----:B------:R-:W-:Y:S01]  /*c840*/  MOV R54, R12 ;  /* 0x0000000c00367202 */ /* 0x000fe20000000f00 */
[----:B------:R-:W-:Y:S01]  /*c850*/  DADD R6, R6, R18 ;  /* 0x0000000006067229 */ /* 0x000fe20000000012 */
[----:B------:R-:W-:-:S05]  /*c860*/  MOV R55, R13 ;  /* 0x0000000d00377202 */ /* 0x000fca0000000f00 */
        /* <DEDUP_REMOVED lines=8> */
.L_x_1848:
[----:B------:R-:W-:Y:S05]  /*c8f0*/  BSYNC B5 ;  /* 0x0000000000057941 */ /* 0x000fea0003800000 */
.L_x_1847:
[----:B------:R-:W-:-:S04]  /*c900*/  ISETP.NE.U32.AND P1, PT, R49, RZ, PT ;  /* 0x000000ff3100720c */ /* 0x000fc80003f25070 */
[----:B------:R-:W-:-:S13]  /*c910*/  ISETP.NE.OR.EX P0, PT, R3, RZ, P0, P1 ;  /* 0x000000ff0300720c */ /* 0x000fda0000705710 */
[----:B------:R-:W-:Y:S05]  /*c920*/  @!P0 BREAK B2 ;  /* 0x0000000000028942 */ /* 0x000fea0003800000 */
[----:B------:R-:W-:Y:S05]  /*c930*/  @!P0 BRA `(.L_x_1840) ;  /* 0x0000000000d48947 */ /* 0x000fea0003800000 */
.L_x_1842:
[----:B------:R-:W-:Y:S05]  /*c940*/  BSYNC B2 ;  /* 0x0000000000027941 */ /* 0x000fea0003800000 */
.L_x_1841:
[----:B------:R-:W-:Y:S01]  /*c950*/  BSSY B2, `(.L_x_1849) ;  /* 0x0000031000027945 */ /* 0x000fe20003800000 */
.L_x_1850:
        /* <DEDUP_REMOVED lines=36> */
[----:B------:R-:W-:Y:S01]  /*cba0*/  ISETP.NE.U32.AND P0, PT, R49, RZ, PT ;  /* 0x000000ff3100720c */ /* 0x000fe20003f05070 */
[----:B------:R-:W-:-:S03]  /*cbb0*/  IMAD.X R55, RZ, RZ, R55, P1 ;  /* 0x000000ffff377224 */ /* 0x000fc600008e0637 */
[----:B------:R-:W-:Y:S01]  /*cbc0*/  ISETP.NE.AND.EX P0, PT, R3, RZ, PT, P0 ;  /* 0x000000ff0300720c */ /* 0x000fe20003f05300 */
[----:B--2---:R-:W-:Y:S02]  /*cbd0*/  DADD R8, R8, R44 ;  /* 0x0000000008087229 */ /* 0x004fe4000000002c */
        /* <DEDUP_REMOVED lines=9> */
.L_x_1849:
[----:B------:R-:W-:Y:S02]  /*cc70*/  MOV R12, R54 ;  /* 0x00000036000c7202 */ /* 0x000fe40000000f00 */
[----:B------:R-:W-:-:S07]  /*cc80*/  MOV R13, R55 ;  /* 0x00000037000d7202 */ /* 0x000fce0000000f00 */
.L_x_1840:
[----:B------:R-:W-:Y:S05]  /*cc90*/  BSYNC B3 ;  /* 0x0000000000037941 */ /* 0x000fea0003800000 */
.L_x_1839:
        /* <DEDUP_REMOVED lines=39> */
.L_x_1838:
[----:B------:R-:W-:Y:S05]  /*cf10*/  BSYNC B4 ;  /* 0x0000000000047941 */ /* 0x000fea0003800000 */
.L_x_1837:
[----:B------:R0:W-:Y:S01]  /*cf20*/  STG.E.128 desc[UR4][R52.64], R44 ;  /* 0x0000002c34007986 */ /* 0x0001e2000c101d04 */
[----:B------:R-:W-:-:S07]  /*cf30*/  IADD3 R51, R51, 0x80, RZ ;  /* 0x0000008033337810 */ /* 0x000fce0007ffe0ff */
.L_x_1819:
[----:B------:R-:W-:-:S13]  /*cf40*/  ISETP.GE.AND P0, PT, R51, UR8, PT ;  /* 0x0000000833007c0c */ /* 0x000fda000bf06270 */
[----:B------:R-:W-:Y:S05]  /*cf50*/  @P0 BRA `(.L_x_1851) ;  /* 0x0000006400c40947 */ /* 0x000fea0003800000 */
[----:B------:R-:W1:Y:S01]  /*cf60*/  LDC R8, c[0x0][0x218] ;  /* 0x00008600ff087b82 */ /* 0x000e620000000800 */
[----:B------:R-:W-:Y:S02]  /*cf70*/  CS2R R2, SRZ ;  /* 0x0000000000027805 */ /* 0x000fe4000001ff00 */
[----:B------:R-:W-:Y:S01]  /*cf80*/  MOV R0, RZ ;  /* 0x000000ff00007202 */ /* 0x000fe20000000f00 */
[----:B0-----:R-:W-:Y:S01]  /*cf90*/  IMAD.MOV.U32 R52, RZ, RZ, RZ ;  /* 0x000000ffff347224 */ /* 0x001fe200078e00ff */
[----:B-1----:R-:W-:-:S13]  /*cfa0*/  ISETP.NE.AND P0, PT, R8, RZ, PT ;  /* 0x000000ff0800720c */ /* 0x002fda0003f05270 */
[----:B------:R-:W-:Y:S05]  /*cfb0*/  @!P0 BRA `(.L_x_1852) ;  /* 0x0000001800388947 */ /* 0x000fea0003800000 */
        /* <DEDUP_REMOVED lines=398> */
.L_x_1852:
        /* <DEDUP_REMOVED lines=41> */
[----:B------:R-:W-:Y:S01]  /*eb30*/  MOV R54, R12 ;  /* 0x0000000c00367202 */ /* 0x000fe20000000f00 */
[----:B------:R-:W-:Y:S01]  /*eb40*/  IMAD.MOV.U32 R55, RZ, RZ, R13 ;  /* 0x000000ffff377224 */ /* 0x000fe200078e000d */
        /* <DEDUP_REMOVED lines=11> */
.L_x_1862:
        /* <DEDUP_REMOVED lines=81> */
[----:B------:R-:W-:-:S04]  /*f110*/  IMAD.WIDE.U32 R14, R58, UR10, RZ ;  /* 0x0000000a3a0e7c25 */ /* 0x000fc8000f8e00ff */
[----:B------:R-:W-:Y:S02]  /*f120*/  IMAD.IADD R13, R61, 0x1, R11 ;  /* 0x000000013d0d7824 */ /* 0x000fe400078e020b */
[----:B------:R-:W2:Y:S01]  /*f130*/  LDG.E.128.CONSTANT R8, desc[UR4][R8.64] ;  /* 0x0000000408087981 */ /* 0x000ea2000c1e9d00 */
[----:B------:R-:W-:Y:S01]  /*f140*/  IMAD R17, R43, UR10, RZ ;  /* 0x0000000a2b117c24 */ /* 0x000fe2000f8e02ff */
[----:B------:R-:W-:Y:S02]  /*f150*/  IADD3 R15, R15, R59, RZ ;  /* 0x0000003b0f0f7210 */ /* 0x000fe40007ffe0ff */
[----:B------:R-:W-:Y:S02]  /*f160*/  LEA.HI.X R13, R60, R2, R13, 0x4, P1 ;  /* 0x000000023c0d7211 */ /* 0x000fe400008f240d */
        /* <DEDUP_REMOVED lines=47> */
[----:B------:R-:W-:Y:S01]  /*f460*/  IMAD.IADD R45, R47, 0x1, R45 ;  /* 0x000000012f2d7824 */ /* 0x000fe200078e022d */
[C---:B------:R-:W-:Y:S01]  /*f470*/  LEA R44, P1, R46.reuse, R0, 0x4 ;  /* 0x000000002e2c7211 */ /* 0x040fe200078220ff */
[----:B------:R-:W-:Y:S01]  /*f480*/  DADD R4, R40, R4 ;  /* 0x0000000028047229 */ /* 0x000fe20000000004 */
[----:B------:R-:W5:Y:S02]  /*f490*/  LDG.E.128.CONSTANT R40, desc[UR4][R42.64] ;  /* 0x000000042a287981 */ /* 0x000f64000c1e9d00 */
        /* <DEDUP_REMOVED lines=31> */
.L_x_1861:
[----:B------:R-:W-:Y:S02]  /*f690*/  MOV R12, R54 ;  /* 0x00000036000c7202 */ /* 0x000fe40000000f00 */
[----:B------:R-:W-:-:S07]  /*f6a0*/  MOV R13, R55 ;  /* 0x00000037000d7202 */ /* 0x000fce0000000f00 */
.L_x_1860:
[----:B------:R-:W-:Y:S05]  /*f6b0*/  BSYNC B5 ;  /* 0x0000000000057941 */ /* 0x000fea0003800000 */
.L_x_1859:
        /* <DEDUP_REMOVED lines=45> */
[----:B------:R-:W-:-:S02]  /*f990*/  IMAD.IADD R21, R23, 0x1, R19 ;  /* 0x0000000117157824 */ /* 0x000fc400078e0213 */
        /* <DEDUP_REMOVED lines=46> */
.L_x_1864:
[----:B------:R-:W-:Y:S05]  /*fc80*/  BSYNC B5 ;  /* 0x0000000000057941 */ /* 0x000fea0003800000 */
.L_x_1863:
[----:B------:R-:W-:-:S04]  /*fc90*/  ISETP.NE.U32.AND P1, PT, R49, RZ, PT ;  /* 0x000000ff3100720c */ /* 0x000fc80003f25070 */
[----:B------:R-:W-:-:S13]  /*fca0*/  ISETP.NE.OR.EX P0, PT, R3, RZ, P0, P1 ;  /* 0x000000ff0300720c */ /* 0x000fda0000705710 */
[----:B------:R-:W-:Y:S05]  /*fcb0*/  @!P0 BREAK B2 ;  /* 0x0000000000028942 */ /* 0x000fea0003800000 */
[----:B------:R-:W-:Y:S05]  /*fcc0*/  @!P0 BRA `(.L_x_1856) ;  /* 0x0000000000d48947 */ /* 0x000fea0003800000 */
.L_x_1858:
[----:B------:R-:W-:Y:S05]  /*fcd0*/  BSYNC B2 ;  /* 0x0000000000027941 */ /* 0x000fea0003800000 */
.L_x_1857:
[----:B------:R-:W-:Y:S01]  /*fce0*/  BSSY B2, `(.L_x_1865) ;  /* 0x0000031000027945 */ /* 0x000fe20003800000 */
.L_x_1866:
        /* <DEDUP_REMOVED lines=16> */
[----:B------:R-:W-:Y:S01]  /*fdf0*/  LEA R6, P0, R4, R0, 0x4 ;  /* 0x0000000004067211 */ /* 0x000fe200078020ff */
[----:B------:R-:W-:Y:S02]  /*fe00*/  IMAD.IADD R5, R5, 0x1, R11 ;  /* 0x0000000105057824 */ /* 0x000fe400078e020b */
        /* <DEDUP_REMOVED lines=31> */
.L_x_1865:
[----:B------:R-:W-:Y:S02]  /*10000*/  MOV R12, R54 ;  /* 0x00000036000c7202 */ /* 0x000fe40000000f00 */
[----:B------:R-:W-:-:S07]  /*10010*/  MOV R13, R55 ;  /* 0x00000037000d7202 */ /* 0x000fce0000000f00 */
.L_x_1856:
[----:B------:R-:W-:Y:S05]  /*10020*/  BSYNC B3 ;  /* 0x0000000000037941 */ /* 0x000fea0003800000 */
.L_x_1855:
        /* <DEDUP_REMOVED lines=30> */
[----:B------:R-:W-:Y:S01]  /*10210*/  @P0 LEA R8, P1, R10, R0, 0x4 ;  /* 0x000000000a080211 */ /* 0x000fe200078220ff */
[----:B------:R-:W-:-:S03]  /*10220*/  @P0 IMAD.IADD R3, R11, 0x1, R7 ;  /* 0x000000010b030824 */ /* 0x000fc600078e0207 */
[----:B------:R-:W2:Y:S02]  /*10230*/  LDG.E.128.CONSTANT R4, desc[UR4][R4.64] ;  /* 0x0000000404047981 */ /* 0x000ea4000c1e9d00 */
[----:B------:R-:W-:-:S06]  /*10240*/  @P0 LEA.HI.X R9, R10, R2, R3, 0x4, P1 ;  /* 0x000000020a090211 */ /* 0x000fcc00008f2403 */
[----:B------:R-:W3:Y:S01]  /*10250*/  @P0 LDG.E.128.CONSTANT R8, desc[UR4][R8.64] ;  /* 0x0000000408080981 */ /* 0x000ee2000c1e9d00 */
[----:B--2---:R-:W-:Y:S02]  /*10260*/  DADD R44, R44, R4 ;  /* 0x000000002c2c7229 */ /* 0x004fe40000000004 */
[----:B------:R-:W-:-:S06]  /*10270*/  DADD R46, R46, R6 ;  /* 0x000000002e2e7229 */ /* 0x000fcc0000000006 */
[----:B---3--:R-:W-:Y:S02]  /*10280*/  @P0 DADD R44, R44, R8 ;  /* 0x000000002c2c0229 */ /* 0x008fe40000000008 */
[----:B------:R-:W-:-:S11]  /*10290*/  @P0 DADD R46, R46, R10 ;  /* 0x000000002e2e0229 */ /* 0x000fd6000000000a */
.L_x_1854:
[----:B------:R-:W-:Y:S05]  /*102a0*/  BSYNC B4 ;  /* 0x0000000000047941 */ /* 0x000fea0003800000 */
.L_x_1853:
[----:B------:R2:W-:Y:S01]  /*102b0*/  STG.E.128 desc[UR4][R52.64], R44 ;  /* 0x0000002c34007986 */ /* 0x0005e2000c101d04 */
[----:B------:R-:W-:-:S07]  /*102c0*/  IADD3 R51, R51, 0x80, RZ ;  /* 0x0000008033337810 */ /* 0x000fce0007ffe0ff */
.L_x_1835:
[----:B------:R-:W-:-:S13]  /*102d0*/  ISETP.GE.AND P0, PT, R51, UR8, PT ;  /* 0x0000000833007c0c */ /* 0x000fda000bf06270 */
[----:B------:R-:W-:Y:S05]  /*102e0*/  @P0 BREAK B0 ;  /* 0x0000000000000942 */ /* 0x000fea0003800000 */
[----:B------:R-:W-:Y:S05]  /*102f0*/  @P0 BRA `(.L_x_1867) ;  /* 0x0000006400c80947 */ /* 0x000fea0003800000 */
[----:B------:R-:W3:Y:S01]  /*10300*/  LDC R8, c[0x0][0x218] ;  /* 0x00008600ff087b82 */ /* 0x000ee20000000800 */
[----:B012---:R-:W-:Y:S01]  /*10310*/  HFMA2.MMA R52, -RZ, RZ, 0, 0 ;  /* 0x00000000ff347435 */ /* 0x007fe200000001ff */
[----:B------:R-:W-:Y:S02]  /*10320*/  CS2R R2, SRZ ;  /* 0x0000000000027805 */ /* 0x000fe4000001ff00 */
        /* <DEDUP_REMOVED lines=401> */
.L_x_1868:
        /* <DEDUP_REMOVED lines=54> */
.L_x_1878:
        /* <DEDUP_REMOVED lines=47> */
[----:B------:R-:W-:Y:S01]  /*12290*/  IMAD.IADD R5, R25, 0x1, R5 ;  /* 0x0000000119057824 */ /* 0x000fe200078e0205 */
[C---:B------:R-:W-:Y:S02]  /*122a0*/  LEA R26, P1, R24.reuse, R0, 0x4 ;  /* 0x00000000181a7211 */ /* 0x040fe400078220ff */
[----:B------:R-:W5:Y:S02]  /*122b0*/  LDG.E.64.CONSTANT R28, desc[UR4][R54.64+0x68] ;  /* 0x00006804361c7981 */ /* 0x000f64000c1e9b00 */
        /* <DEDUP_REMOVED lines=64> */
[----:B------:R-:W-:Y:S01]  /*126c0*/  IMAD.IADD R29, R39, 0x1, R31 ;  /* 0x00000001271d7824 */ /* 0x000fe200078e021f */
        /* <DEDUP_REMOVED lines=54> */
.L_x_1877:
[----:B------:R-:W-:Y:S02]  /*12a30*/  MOV R12, R54 ;  /* 0x00000036000c7202 */ /* 0x000fe40000000f00 */
[----:B------:R-:W-:-:S07]  /*12a40*/  MOV R13, R55 ;  /* 0x00000037000d7202 */ /* 0x000fce0000000f00 */
.L_x_1876:
[----:B------:R-:W-:Y:S05]  /*12a50*/  BSYNC B5 ;  /* 0x0000000000057941 */ /* 0x000fea0003800000 */
.L_x_1875:
        /* <DEDUP_REMOVED lines=24> */
[----:B------:R-:W-:Y:S02]  /*12be0*/  IMAD.IADD R9, R19, 0x1, R7 ;  /* 0x0000000113097824 */ /* 0x000fe400078e0207 */
[C---:B------:R-:W-:Y:S01]  /*12bf0*/  IMAD R23, R8.reuse, UR11, R11 ;  /* 0x0000000b08177c24 */ /* 0x040fe2000f8e020b */
[----:B------:R-:W2:Y:S01]  /*12c00*/  LDG.E.128.CONSTANT R4, desc[UR4][R4.64] ;  /* 0x0000000404047981 */ /* 0x000ea2000c1e9d00 */
[----:B------:R-:W-:Y:S01]  /*12c10*/  IMAD.WIDE.U32 R14, R8, UR10, RZ ;  /* 0x0000000a080e7c25 */ /* 0x000fe2000f8e00ff */
[----:B------:R-:W-:-:S03]  /*12c20*/  LEA.HI.X R11, R18, R2, R9, 0x4, P0 ;  /* 0x00000002120b7211 */ /* 0x000fc600000f2409 */
[----:B-----5:R-:W-:Y:S01]  /*12c30*/  IMAD R27, R13, UR10, RZ ;  /* 0x0000000a0d1b7c24 */ /* 0x020fe2000f8e02ff */
[----:B------:R-:W-:Y:S02]  /*12c40*/  LEA R30, P0, R14, R0, 0x4 ;  /* 0x000000000e1e7211 */ /* 0x000fe400078020ff */
[----:B------:R-:W-:Y:S01]  /*12c50*/  IADD3 R13, R15, R23, RZ ;  /* 0x000000170f0d7210 */ /* 0x000fe20007ffe0ff */
[----:B------:R-:W3:Y:S01]  /*12c60*/  LDG.E.128.CONSTANT R8, desc[UR4][R10.64] ;  /* 0x000000040a087981 */ /* 0x000ee2000c1e9d00 */
[----:B------:R-:W-:Y:S02]  /*12c70*/  IMAD.WIDE.U32 R18, R12, UR10, RZ ;  /* 0x0000000a0c127c25 */ /* 0x000fe4000f8e00ff */
[----:B------:R-:W-:Y:S02]  /*12c80*/  LEA.HI.X R31, R14, R2, R13, 0x4, P0 ;  /* 0x000000020e1f7211 */ /* 0x000fe400000f240d */
[----:B------:R-:W-:Y:S01]  /*12c90*/  IMAD R27, R12, UR11, R27 ;  /* 0x0000000b0c1b7c24 */ /* 0x000fe2000f8e021b */
[----:B------:R-:W-:Y:S01]  /*12ca0*/  LEA R32, P0, R18, R0, 0x4 ;  /* 0x0000000012207211 */ /* 0x000fe200078020ff */
[----:B------:R-:W-:Y:S01]  /*12cb0*/  IMAD R33, R17, UR10, RZ ;  /* 0x0000000a11217c24 */ /* 0x000fe2000f8e02ff */
[----:B------:R0:W4:Y:S02]  /*12cc0*/  LDG.E.128.CONSTANT R12, desc[UR4][R30.64] ;  /* 0x000000041e0c7981 */ /* 0x000124000c1e9d00 */
        /* <DEDUP_REMOVED lines=48> */
[----:B------:R-:W-:Y:S01]  /*12fd0*/  IADD3.X R13, RZ, R55, RZ, P1, !PT ;  /* 0x00000037ff0d7210 */ /* 0x000fe20000ffe4ff */
[----:B------:R-:W-:-:S04]  /*12fe0*/  IMAD.MOV.U32 R54, RZ, RZ, R12 ;  /* 0x000000ffff367224 */ /* 0x000fc800078e000c */
[----:B------:R-:W-:Y:S02]  /*12ff0*/  DADD R44, R4, R32 ;  /* 0x00000000042c7229 */ /* 0x000fe40000000020 */
[----:B------:R-:W-:Y:S01]  /*13000*/  DADD R46, R6, R34 ;  /* 0x00000000062e7229 */ /* 0x000fe20000000022 */
[----:B------:R-:W-:-:S10]  /*13010*/  MOV R55, R13 ;  /* 0x0000000d00377202 */ /* 0x000fd40000000f00 */
.L_x_1880:
[----:B------:R-:W-:Y:S05]  /*13020*/  BSYNC B5 ;  /* 0x0000000000057941 */ /* 0x000fea0003800000 */
.L_x_1879:
[----:B------:R-:W-:-:S04]  /*13030*/  ISETP.NE.U32.AND P1, PT, R49, RZ, PT ;  /* 0x000000ff3100720c */ /* 0x000fc80003f25070 */
[----:B------:R-:W-:-:S13]  /*13040*/  ISETP.NE.OR.EX P0, PT, R3, RZ, P0, P1 ;  /* 0x000000ff0300720c */ /* 0x000fda0000705710 */
[----:B------:R-:W-:Y:S05]  /*13050*/  @!P0 BREAK B2 ;  /* 0x0000000000028942 */ /* 0x000fea0003800000 */
[----:B------:R-:W-:Y:S05]  /*13060*/  @!P0 BRA `(.L_x_1872) ;  /* 0x0000000000d48947 */ /* 0x000fea0003800000 */
.L_x_1874:
[----:B------:R-:W-:Y:S05]  /*13070*/  BSYNC B2 ;  /* 0x0000000000027941 */ /* 0x000fea0003800000 */
.L_x_1873:
[----:B------:R-:W-:Y:S01]  /*13080*/  BSSY B2, `(.L_x_1881) ;  /* 0x0000031000027945 */ /* 0x000fe20003800000 */
.L_x_1882:
        /* <DEDUP_REMOVED lines=49> */
.L_x_1881:
[----:B------:R-:W-:Y:S01]  /*133a0*/  MOV R12, R54 ;  /* 0x00000036000c7202 */ /* 0x000fe20000000f00 */
[----:B------:R-:W-:-:S07]  /*133b0*/  IMAD.MOV.U32 R13, RZ, RZ, R55 ;  /* 0x000000ffff0d7224 */ /* 0x000fce00078e0037 */
.L_x_1872:
[----:B------:R-:W-:Y:S05]  /*133c0*/  BSYNC B3 ;  /* 0x0000000000037941 */ /* 0x000fea0003800000 */
.L_x_1871:
        /* <DEDUP_REMOVED lines=39> */
.L_x_1870:
[----:B------:R-:W-:Y:S05]  /*13640*/  BSYNC B4 ;  /* 0x0000000000047941 */ /* 0x000fea0003800000 */
.L_x_1869:
[----:B------:R1:W-:Y:S01]  /*13650*/  STG.E.128 desc[UR4][R52.64], R44 ;  /* 0x0000002c34007986 */ /* 0x0003e2000c101d04 */
[----:B------:R-:W-:-:S07]  /*13660*/  IADD3 R51, R51, 0x80, RZ ;  /* 0x0000008033337810 */ /* 0x000fce0007ffe0ff */
.L_x_1851:
[----:B------:R-:W-:-:S13]  /*13670*/  ISETP.GE.AND P0, PT, R51, UR8, PT ;  /* 0x0000000833007c0c */ /* 0x000fda000bf06270 */
[----:B------:R-:W-:Y:S05]  /*13680*/  @P0 BREAK B0 ;  /* 0x0000000000000942 */ /* 0x000fea0003800000 */
[----:B------:R-:W-:Y:S05]  /*13690*/  @P0 BRA `(.L_x_1867) ;  /* 0x0000003000e00947 */ /* 0x000fea0003800000 */
[----:B------:R-:W-:Y:S05]  /*136a0*/  BSYNC B0 ;  /* 0x0000000000007941 */ /* 0x000fea0003800000 */
.L_x_1802:
        /* <DEDUP_REMOVED lines=404> */
.L_x_1883:
        /* <DEDUP_REMOVED lines=54> */
.L_x_1893:
        /* <DEDUP_REMOVED lines=41> */
[----:B------:R-:W4:Y:S02]  /*155e0*/  LDG.E.128.CONSTANT R16, desc[UR4][R28.64] ;  /* 0x000000041c107981 */ /* 0x000f24000c1e9d00 */
        /* <DEDUP_REMOVED lines=40> */
[----:B------:R-:W-:Y:S02]  /*15870*/  IADD3 R13, R61, R11, RZ ;  /* 0x0000000b3d0d7210 */ /* 0x000fe40007ffe0ff */
        /* <DEDUP_REMOVED lines=10> */
[----:B------:R-:W-:Y:S01]  /*15920*/  IMAD.IADD R19, R19, 0x1, R43 ;  /* 0x0000000113137824 */ /* 0x000fe200078e022b */
[C---:B------:R-:W-:Y:S01]  /*15930*/  LEA R20, P1, R18.reuse, R0, 0x4 ;  /* 0x0000000012147211 */ /* 0x040fe200078220ff */
[----:B------:R-:W-:Y:S01]  /*15940*/  DADD R56, R22, R26 ;  /* 0x0000000016387229 */ /* 0x000fe2000000001a */
[----:B------:R-:W-:Y:S02]  /*15950*/  IMAD R23, R39, UR10, RZ ;  /* 0x0000000a27177c24 */ /* 0x000fe4000f8e02ff */
[----:B------:R-:W-:Y:S01]  /*15960*/  LEA.HI.X R21, R18, R2, R19, 0x4, P1 ;  /* 0x0000000212157211 */ /* 0x000fe200008f2413 */
[----:B------:R-:W-:Y:S01]  /*15970*/  IMAD R27, R35, UR10, RZ ;  /* 0x0000000a231b7c24 */ /* 0x000fe2000f8e02ff */
[----:B------:R-:W4:Y:S01]  /*15980*/  LDG.E.128.CONSTANT R16, desc[UR4][R16.64] ;  /* 0x0000000410107981 */ /* 0x000f22000c1e9d00 */
[----:B------:R-:W-:-:S02]  /*15990*/  IMAD R23, R38, UR11, R23 ;  /* 0x0000000b26177c24 */ /* 0x000fc4000f8e0217 */
        /* <DEDUP_REMOVED lines=68> */
.L_x_1892:
[----:B------:R-:W-:Y:S01]  /*15de0*/  IMAD.MOV.U32 R12, RZ, RZ, R54 ;  /* 0x000000ffff0c7224 */ /* 0x000fe200078e0036 */
[----:B------:R-:W-:-:S07]  /*15df0*/  MOV R13, R55 ;  /* 0x00000037000d7202 */ /* 0x000fce0000000f00 */
.L_x_1891:
[----:B------:R-:W-:Y:S05]  /*15e00*/  BSYNC B5 ;  /* 0x0000000000057941 */ /* 0x000fea0003800000 */
.L_x_1890:
        /* <DEDUP_REMOVED lines=59> */
[----:B------:R-:W-:-:S02]  /*161c0*/  IMAD.IADD R29, R31, 0x1, R27 ;  /* 0x000000011f1d7824 */ /* 0x000fc400078e021b */
        /* <DEDUP_REMOVED lines=32> */
.L_x_1895:
[----:B------:R-:W-:Y:S05]  /*163d0*/  BSYNC B5 ;  /* 0x0000000000057941 */ /* 0x000fea0003800000 */
.L_x_1894:
[----:B------:R-:W-:-:S04]  /*163e0*/  ISETP.NE.U32.AND P1, PT, R49, RZ, PT ;  /* 0x000000ff3100720c */ /* 0x000fc80003f25070 */
[----:B------:R-:W-:-:S13]  /*163f0*/  ISETP.NE.OR.EX P0, PT, R3, RZ, P0, P1 ;  /* 0x000000ff0300720c */ /* 0x000fda0000705710 */
[----:B------:R-:W-:Y:S05]  /*16400*/  @!P0 BREAK B2 ;  /* 0x0000000000028942 */ /* 0x000fea0003800000 */
[----:B------:R-:W-:Y:S05]  /*16410*/  @!P0 BRA `(.L_x_1887) ;  /* 0x0000000000d48947 */ /* 0x000fea0003800000 */
.L_x_1889:
[----:B------:R-:W-:Y:S05]  /*16420*/  BSYNC B2 ;  /* 0x0000000000027941 */ /* 0x000fea0003800000 */
.L_x_1888:
[----:B------:R-:W-:Y:S01]  /*16430*/  BSSY B2, `(.L_x_1896) ;  /* 0x0000031000027945 */ /* 0x000fe20003800000 */
.L_x_1897:
        /* <DEDUP_REMOVED lines=27> */
[----:B------:R-:W-:Y:S01]  /*165f0*/  LEA.HI.X R19, R16, R2, R19, 0x4, P0 ;  /* 0x0000000210137211 */ /* 0x000fe200000f2413 */
[----:B------:R-:W-:Y:S01]  /*16600*/  IMAD.IADD R13, R15, 0x1, R13 ;  /* 0x000000010f0d7824 */ /* 0x000fe200078e020d */
[----:B------:R-:W-:-:S04]  /*16610*/  LEA R12, P0, R14, R0, 0x4 ;  /* 0x000000000e0c7211 */ /* 0x000fc800078020ff */
[----:B------:R-:W4:Y:S01]  /*16620*/  LDG.E.128.CONSTANT R16, desc[UR4][R18.64] ;  /* 0x0000000412107981 */ /* 0x000f22000c1e9d00 */
        /* <DEDUP_REMOVED lines=18> */
.L_x_1896:
[----:B------:R-:W-:Y:S02]  /*16750*/  MOV R12, R54 ;  /* 0x00000036000c7202 */ /* 0x000fe40000000f00 */
[----:B------:R-:W-:-:S07]  /*16760*/  MOV R13, R55 ;  /* 0x00000037000d7202 */ /* 0x000fce0000000f00 */
.L_x_1887:
[----:B------:R-:W-:Y:S05]  /*16770*/  BSYNC B3 ;  /* 0x0000000000037941 */ /* 0x000fea0003800000 */
.L_x_1886:
        /* <DEDUP_REMOVED lines=39> */
.L_x_1885:
[----:B------:R-:W-:Y:S05]  /*169f0*/  BSYNC B4 ;  /* 0x0000000000047941 */ /* 0x000fea0003800000 */
.L_x_1884:
[----:B------:R3:W-:Y:S01]  /*16a00*/  STG.E.128 desc[UR4][R52.64], R44 ;  /* 0x0000002c34007986 */ /* 0x0007e2000c101d04 */
[----:B------:R-:W-:-:S07]  /*16a10*/  IADD3 R51, R51, 0x80, RZ ;  /* 0x0000008033337810 */ /* 0x000fce0007ffe0ff */
.L_x_1867:
[----:B------:R-:W-:Y:S05]  /*16a20*/  BSYNC B1 ;  /* 0x0000000000017941 */ /* 0x000fea0003800000 */
.L_x_1801:
[----:B------:R-:W-:Y:S05]  /*16a30*/  WARPSYNC.ALL ;  /* 0x0000000000007948 */ /* 0x000fea0003800000 */
[----:B------:R-:W-:-:S13]  /*16a40*/  ISETP.GE.AND P0, PT, R51, UR8, PT ;  /* 0x0000000833007c0c */ /* 0x000fda000bf06270 */
[----:B------:R-:W-:Y:S05]  /*16a50*/  @P0 EXIT ;  /* 0x000000000000094d */ /* 0x000fea0003800000 */
[----:B------:R-:W4:Y:S01]  /*16a60*/  LDC R8, c[0x0][0x218] ;  /* 0x00008600ff087b82 */ /* 0x000f220000000800 */
[----:B------:R-:W-:Y:S01]  /*16a70*/  CS2R R2, SRZ ;  /* 0x0000000000027805 */ /* 0x000fe2000001ff00 */
[----:B------:R-:W-:Y:S01]  /*16a80*/  IMAD.MOV.U32 R0, RZ, RZ, RZ ;  /* 0x000000ffff007224 */ /* 0x000fe200078e00ff */
[----:B------:R-:W-:Y:S02]  /*16a90*/  MOV R50, RZ ;  /* 0x000000ff00327202 */ /* 0x000fe40000000f00 */
[----:B----4-:R-:W-:-:S13]  /*16aa0*/  ISETP.NE.AND P0, PT, R8, RZ, PT ;  /* 0x000000ff0800720c */ /* 0x010fda0003f05270 */
[----:B------:R-:W-:Y:S05]  /*16ab0*/  @!P0 BRA `(.L_x_1898) ;  /* 0x0000001800388947 */ /* 0x000fea0003800000 */
        /* <DEDUP_REMOVED lines=386> */
[----:B------:R-:W-:-:S08]  /*182e0*/  ULDC.64 UR8, c[0x0][0x598] ;  /* 0x0001660000087ab9 */ /* 0x000fd00000000a00 */
        /* <DEDUP_REMOVED lines=11> */
.L_x_1898:
[----:B------:R-:W-:Y:S01]  /*183a0*/  ULDC.64 UR6, c[0x0][0x5c8] ;  /* 0x0001720000067ab9 */ /* 0x000fe20000000a00 */
[----:B------:R-:W-:Y:S01]  /*183b0*/  ULDC.64 UR10, c[0x0][0x5d8] ;  /* 0x00017600000a7ab9 */ /* 0x000fe20000000a00 */
[----:B------:R-:W-:Y:S01]  /*183c0*/  IADD3 R4, P0, R3, UR6, RZ ;  /* 0x0000000603047c10 */ /* 0x000fe2000ff1e0ff */
[----:B------:R-:W-:-:S03]  /*183d0*/  ULDC.64 UR8, c[0x0][0x5b8] ;  /* 0x00016e0000087ab9 */ /* 0x000fc60000000a00 */
[----:B------:R-:W-:Y:S01]  /*183e0*/  IADD3.X R5, RZ, UR7, RZ, P0, !PT ;  /* 0x00000007ff057c10 */ /* 0x000fe200087fe4ff */
[----:B------:R-:W-:-:S05]  /*183f0*/  ULDC.64 UR6, c[0x0][0x5c0] ;  /* 0x0001700000067ab9 */ /* 0x000fca0000000a00 */
[----:B------:R-:W4:Y:S01]  /*18400*/  LDG.E.64.CONSTANT R4, desc[UR4][R4.64] ;  /* 0x0000000404047981 */ /* 0x000f22000c1e9b00 */
[----:B------:R-:W-:Y:S01]  /*18410*/  IADD3 R2, P0, R2, UR6, RZ ;  /* 0x0000000602027c10 */ /* 0x000fe2000ff1e0ff */
[----:B------:R-:W-:-:S03]  /*18420*/  ULDC.U8 UR6, c[0x0][0x5e0] ;  /* 0x0001780000067ab9 */ /* 0x000fc60000000000 */
[----:B------:R-:W-:-:S06]  /*18430*/  IADD3.X R3, RZ, UR7, RZ, P0, !PT ;  /* 0x00000007ff037c10 */ /* 0x000fcc00087fe4ff */
[----:B------:R-:W5:Y:S01]  /*18440*/  LDG.E.64.CONSTANT R2, desc[UR4][R2.64] ;  /* 0x0000000402027981 */ /* 0x000f62000c1e9b00 */
[----:B------:R-:W-:Y:S01]  /*18450*/  ISETP.NE.AND P1, PT, RZ, UR6, PT ;  /* 0x00000006ff007c0c */ /* 0x000fe2000bf25270 */
[----:B------:R-:W-:Y:S01]  /*18460*/  ULDC.64 UR6, c[0x0][0x5a0] ;  /* 0x0001680000067ab9 */ /* 0x000fe20000000a00 */
[----:B------:R-:W-:Y:S01]  /*18470*/  IADD3 R0, P3, R0, UR8, RZ ;  /* 0x0000000800007c10 */ /* 0x000fe2000ff7e0ff */
[----:B------:R-:W-:Y:S01]  /*18480*/  BSSY B2, `(.L_x_1899) ;  /* 0x0000192000027945 */ /* 0x000fe20003800000 */
[----:B------:R-:W-:Y:S02]  /*18490*/  CS2R R6, SRZ ;  /* 0x0000000000067805 */ /* 0x000fe4000001ff00 */
[----:B----4-:R-:W-:-:S04]  /*184a0*/  ISETP.GT.U32.AND P0, PT, R4, RZ, PT ;  /* 0x000000ff0400720c */ /* 0x010fc80003f04070 */
[C---:B------:R-:W-:Y:S02]  /*184b0*/  ISETP.GT.AND.EX P0, PT, R5.reuse, RZ, !P1, P0 ;  /* 0x000000ff0500720c */ /* 0x040fe40004f04300 */
[----:B------:R-:W-:Y:S02]  /*184c0*/  IADD3 R50, P1, R50, UR6, RZ ;  /* 0x0000000632327c10 */ /* 0x000fe4000ff3e0ff */
[----:B------:R-:W-:Y:S02]  /*184d0*/  SEL R8, R4, 0x1, !P0 ;  /* 0x0000000104087807 */ /* 0x000fe40004000000 */
[----:B------:R-:W-:Y:S02]  /*184e0*/  SEL R48, R5, RZ, !P0 ;  /* 0x000000ff05307207 */ /* 0x000fe40004000000 */
[----:B------:R-:W-:Y:S02]  /*184f0*/  CS2R R4, SRZ ;  /* 0x0000000000047805 */ /* 0x000fe4000001ff00 */
[----:B------:R-:W-:-:S02]  /*18500*/  ISETP.GE.U32.AND P0, PT, R8, 0x1, PT ;  /* 0x000000010800780c */ /* 0x000fc40003f06070 */
[----:B-----5:R-:W-:Y:S02]  /*18510*/  LEA R16, P2, R2, UR10, 0x3 ;  /* 0x0000000a02107c11 */ /* 0x020fe4000f8418ff */
[----:B------:R-:W-:Y:S02]  /*18520*/  ISETP.GE.AND.EX P0, PT, R48, RZ, PT, P0 ;  /* 0x000000ff3000720c */ /* 0x000fe40003f06300 */
[----:B------:R-:W-:Y:S01]  /*18530*/  LEA.HI.X R17, R2, UR11, R3, 0x3, P2 ;  /* 0x0000000b02117c11 */ /* 0x000fe200090f1c03 */
[----:B------:R-:W-:Y:S01]  /*18540*/  ULDC.64 UR10, c[0x0][0x5e8] ;  /* 0x00017a00000a7ab9 */ /* 0x000fe20000000a00 */
[----:B------:R-:W-:Y:S01]  /*18550*/  IADD3.X R51, RZ, UR7, RZ, P1, !PT ;  /* 0x00000007ff337c10 */ /* 0x000fe20008ffe4ff */
[----:B------:R-:W-:Y:S01]  /*18560*/  ULDC.64 UR6, c[0x0][0x5e8] ;  /* 0x00017a0000067ab9 */ /* 0x000fe20000000a00 */
        /* <DEDUP_REMOVED lines=13> */
[----:B------:R-:W-:Y:S01]  /*18640*/  CS2R R6, SRZ ;  /* 0x0000000000067805 */ /* 0x000fe2000001ff00 */
[----:B0123--:R-:W-:Y:S01]  /*18650*/  IMAD.MOV.U32 R52, RZ, RZ, R16 ;  /* 0x000000ffff347224 */ /* 0x00ffe200078e0010 */
        /* <DEDUP_REMOVED lines=12> */
.L_x_1908:
        /* <DEDUP_REMOVED lines=26> */
[----:B------:R-:W-:Y:S01]  /*188c0*/  LEA R20, P1, R10, R0, 0x4 ;  /* 0x000000000a147211 */ /* 0x000fe200078220ff */
[----:B------:R-:W2:Y:S01]  /*188d0*/  LDG.E.128.CONSTANT R24, desc[UR4][R24.64] ;  /* 0x0000000418187981 */ /* 0x000ea2000c1e9d00 */
[----:B------:R-:W-:Y:S01]  /*188e0*/  IADD3 R9, R11, R17, RZ ;  /* 0x000000110b097210 */ /* 0x000fe20007ffe0ff */
[----:B------:R-:W-:-:S03]  /*188f0*/  IMAD R15, R14, UR7, R15 ;  /* 0x000000070e0f7c24 */ /* 0x000fc6000f8e020f */
[----:B------:R-:W-:Y:S02]  /*18900*/  LEA.HI.X R21, R10, R2, R9, 0x4, P1 ;  /* 0x000000020a157211 */ /* 0x000fe400008f2409 */
[----:B------:R-:W-:Y:S02]  /*18910*/  LEA R14, P1, R12, R0, 0x4 ;  /* 0x000000000c0e7211 */ /* 0x000fe400078220ff */
[----:B------:R-:W-:Y:S01]  /*18920*/  IADD3 R11, R13, R15, RZ ;  /* 0x0000000f0d0b7210 */ /* 0x000fe20007ffe0ff */
[C---:B------:R-:W-:Y:S01]  /*18930*/  IMAD R19, R8.reuse, UR7, R19 ;  /* 0x0000000708137c24 */ /* 0x040fe2000f8e0213 */
[----:B------:R-:W3:Y:S01]  /*18940*/  LDG.E.128.CONSTANT R20, desc[UR4][R20.64] ;  /* 0x0000000414147981 */ /* 0x000ee2000c1e9d00 */
[----:B------:R-:W-:Y:S01]  /*18950*/  IMAD.WIDE.U32 R8, R8, UR6, RZ ;  /* 0x0000000608087c25 */ /* 0x000fe2000f8e00ff */
[----:B------:R-:W-:Y:S02]  /*18960*/  LEA.HI.X R15, R12, R2, R11, 0x4, P1 ;  /* 0x000000020c0f7211 */ /* 0x000fe400008f240b */
[----:B------:R-:W4:Y:S01]  /*18970*/  LDG.E.64.CONSTANT R10, desc[UR4][R52.64+0x68] ;  /* 0x00006804340a7981 */ /* 0x000f22000c1e9b00 */
[----:B------:R-:W-:-:S02]  /*18980*/  LEA R16, P1, R8, R0, 0x4 ;  /* 0x0000000008107211 */ /* 0x000fc400078220ff */
[----:B------:R-:W-:Y:S01]  /*18990*/  IADD3 R9, R9, R19, RZ ;  /* 0x0000001309097210 */ /* 0x000fe20007ffe0ff */
[----:B------:R-:W5:Y:S03]  /*189a0*/  LDG.E.128.CONSTANT R12, desc[UR4][R14.64] ;  /* 0x000000040e0c7981 */ /* 0x000f66000c1e9d00 */
[----:B------:R-:W-:Y:S02]  /*189b0*/  LEA.HI.X R17, R8, R2, R9, 0x4, P1 ;  /* 0x0000000208117211 */ /* 0x000fe400008f2409 */
[----:B------:R-:W4:Y:S04]  /*189c0*/  LDG.E.64.CONSTANT R8, desc[UR4][R52.64+0x70] ;  /* 0x0000700434087981 */ /* 0x000f28000c1e9b00 */
[----:B------:R-:W4:Y:S01]  /*189d0*/  LDG.E.128.CONSTANT R16, desc[UR4][R16.64] ;  /* 0x0000000410107981 */ /* 0x000f22000c1e9d00 */
[----:B------:R-:W-:-:S04]  /*189e0*/  IMAD R45, R45, UR6, RZ ;  /* 0x000000062d2d7c24 */ /* 0x000fc8000f8e02ff */
[C---:B------:R-:W-:Y:S02]  /*189f0*/  IMAD R47, R44.reuse, UR7, R45 ;  /* 0x000000072c2f7c24 */ /* 0x040fe4000f8e022d */
[----:B------:R-:W-:-:S05]  /*18a00*/  IMAD.WIDE.U32 R44, R44, UR6, RZ ;  /* 0x000000062c2c7c25 */ /* 0x000fca000f8e00ff */
[----:B------:R-:W-:Y:S02]  /*18a10*/  IADD3 R45, R45, R47, RZ ;  /* 0x0000002f2d2d7210 */ /* 0x000fe40007ffe0ff */
[----:B------:R-:W-:-:S04]  /*18a20*/  LEA R46, P1, R44, R0, 0x4 ;  /* 0x000000002c2e7211 */ /* 0x000fc800078220ff */
[----:B------:R-:W-:-:S06]  /*18a30*/  LEA.HI.X R47, R44, R2, R45, 0x4, P1 ;  /* 0x000000022c2f7211 */ /* 0x000fcc00008f242d */
[----:B------:R-:W4:Y:S01]  /*18a40*/  LDG.E.128.CONSTANT R44, desc[UR4][R46.64] ;  /* 0x000000042e2c7981 */ /* 0x000f22000c1e9d00 */
[----:B--2---:R-:W-:Y:S02]  /*18a50*/  DADD R24, R24, R4 ;  /* 0x0000000018187229 */ /* 0x004fe40000000004 */
[----:B------:R-:W-:Y:S01]  /*18a60*/  DADD R26, R26, R6 ;  /* 0x000000001a1a7229 */ /* 0x000fe20000000006 */
[----:B------:R-:W-:-:S05]  /*18a70*/  IMAD R7, R43, UR6, RZ ;  /* 0x000000062b077c24 */ /* 0x000fca000f8e02ff */
[----:B---3--:R-:W-:Y:S02]  /*18a80*/  DADD R20, R24, R20 ;  /* 0x0000000018147229 */ /* 0x008fe40000000014 */
[----:B------:R-:W-:Y:S01]  /*18a90*/  DADD R22, R26, R22 ;  /* 0x000000001a167229 */ /* 0x000fe20000000016 */
[----:B------:R-:W-:-:S04]  /*18aa0*/  IMAD.WIDE.U32 R4, R42, UR6, RZ ;  /* 0x000000062a047c25 */ /* 0x000fc8000f8e00ff */
[----:B------:R-:W-:Y:S01]  /*18ab0*/  IMAD R7, R42, UR7, R7 ;  /* 0x000000072a077c24 */ /* 0x000fe2000f8e0207 */
[----:B-----5:R-:W-:Y:S01]  /*18ac0*/  DADD R12, R20, R12 ;  /* 0x00000000140c7229 */ /* 0x020fe2000000000c */
[----:B------:R-:W-:Y:S01]  /*18ad0*/  LEA R54, P1, R4, R0, 0x4 ;  /* 0x0000000004367211 */ /* 0x000fe200078220ff */
[----:B------:R-:W-:Y:S02]  /*18ae0*/  DADD R14, R22, R14 ;  /* 0x00000000160e7229 */ /* 0x000fe4000000000e */
[----:B------:R-:W-:Y:S01]  /*18af0*/  IADD3 R5, R5, R7, RZ ;  /* 0x0000000705057210 */ /* 0x000fe20007ffe0ff */
[----:B------:R-:W-:Y:S02]  /*18b00*/  IMAD R21, R41, UR6, RZ ;  /* 0x0000000629157c24 */ /* 0x000fe4000f8e02ff */
[----:B------:R-:W-:Y:S01]  /*18b10*/  IMAD.WIDE.U32 R6, R40, UR6, RZ ;  /* 0x0000000628067c25 */ /* 0x000fe2000f8e00ff */
[----:B------:R-:W-:Y:S01]  /*18b20*/  LEA.HI.X R55, R4, R2, R5, 0x4, P1 ;  /* 0x0000000204377211 */ /* 0x000fe200008f2405 */
[----:B----4-:R-:W-:-:S02]  /*18b30*/  DADD R4, R12, R16 ;  /* 0x000000000c047229 */ /* 0x010fc40000000010 */
[----:B------:R-:W-:Y:S01]  /*18b40*/  IMAD R21, R40, UR7, R21 ;  /* 0x0000000728157c24 */ /* 0x000fe2000f8e0215 */
[----:B------:R-:W-:Y:S01]  /*18b50*/  DADD R56, R14, R18 ;  /* 0x000000000e387229 */ /* 0x000fe20000000012 */
[----:B------:R-:W-:Y:S01]  /*18b60*/  IMAD R17, R39, UR6, RZ ;  /* 0x0000000627117c24 */ /* 0x000fe2000f8e02ff */
[----:B------:R-:W-:Y:S01]  /*18b70*/  LEA R40, P1, R6, R0, 0x4 ;  /* 0x0000000006287211 */ /* 0x000fe200078220ff */
[----:B------:R-:W-:Y:S02]  /*18b80*/  IMAD.IADD R15, R7, 0x1, R21 ;  /* 0x00000001070f7824 */ /* 0x000fe400078e0215 */
[----:B------:R-:W-:-:S04]  /*18b90*/  IMAD.WIDE.U32 R12, R38, UR6, RZ ;  /* 0x00000006260c7c25 */ /* 0x000fc8000f8e00ff */
[----:B------:R-:W-:Y:S01]  /*18ba0*/  IMAD R17, R38, UR7, R17 ;  /* 0x0000000726117c24 */ /* 0x000fe2000f8e0211 */
[----:B------:R-:W-:Y:S02]  /*18bb0*/  LEA.HI.X R41, R6, R2, R15, 0x4, P1 ;  /* 0x0000000206297211 */ /* 0x000fe400008f240f */
[----:B------:R-:W-:Y:S02]  /*18bc0*/  LEA R38, P2, R12, R0, 0x4 ;  /* 0x000000000c267211 */ /* 0x000fe400078420ff */
[----:B------:R-:W-:Y:S01]  /*18bd0*/  IADD3 R7, R13, R17, RZ ;  /* 0x000000110d077210 */ /* 0x000fe20007ffe0ff */
[----:B------:R-:W-:Y:S01]  /*18be0*/  IMAD R13, R35, UR6, RZ ;  /* 0x00000006230d7c24 */ /* 0x000fe2000f8e02ff */
[----:B------:R-:W2:Y:S01]  /*18bf0*/  LDG.E.128.CONSTANT R40, desc[UR4][R40.64] ;  /* 0x0000000428287981 */ /* 0x000ea2000c1e9d00 */
[----:B------:R-:W-:Y:S01]  /*18c00*/  IMAD.WIDE.U32 R14, R34, UR6, RZ ;  /* 0x00000006220e7c25 */ /* 0x000fe2000f8e00ff */
[----:B------:R-:W-:-:S03]  /*18c10*/  LEA.HI.X R39, R12, R2, R7, 0x4, P2 ;  /* 0x000000020c277211 */ /* 0x000fc600010f2407 */
[----:B------:R-:W-:Y:S02]  /*18c20*/  IMAD R17, R34, UR7, R13 ;  /* 0x0000000722117c24 */ /* 0x000fe4000f8e020d */
[----:B------:R-:W-:Y:S01]  /*18c30*/  IMAD R19, R37, UR6, RZ ;  /* 0x0000000625137c24 */ /* 0x000fe2000f8e02ff */
[----:B------:R-:W-:Y:S01]  /*18c40*/  LEA R34, P1, R14, R0, 0x4 ;  /* 0x000000000e227211 */ /* 0x000fe200078220ff */
[----:B------:R-:W-:Y:S01]  /*18c50*/  IMAD.WIDE.U32 R6, R36, UR6, RZ ;  /* 0x0000000624067c25 */ /* 0x000fe2000f8e00ff */
[----:B------:R-:W-:-:S03]  /*18c60*/  IADD3 R15, R15, R17, RZ ;  /* 0x000000110f0f7210 */ /* 0x000fc60007ffe0ff */
[----:B------:R-:W-:Y:S02]  /*18c70*/  IMAD R19, R36, UR7, R19 ;  /* 0x0000000724137c24 */ /* 0x000fe4000f8e0213 */
[----:B------:R-:W-:Y:S01]  /*18c80*/  IMAD R21, R33, UR6, RZ ;  /* 0x0000000621157c24 */ /* 0x000fe2000f8e02ff */
[----:B------:R-:W3:Y:S01]  /*18c90*/  LDG.E.128.CONSTANT R36, desc[UR4][R38.64] ;  /* 0x0000000426247981 */ /* 0x000ee2000c1e9d00 */
[----:B------:R-:W-:Y:S01]  /*18ca0*/  LEA.HI.X R35, R14, R2, R15, 0x4, P1 ;  /* 0x000000020e237211 */ /* 0x000fe200008f240f */
[----:B------:R-:W-:Y:S01]  /*18cb0*/  IMAD.WIDE.U32 R12, R32, UR6, RZ ;  /* 0x00000006200c7c25 */ /* 0x000fe2000f8e00ff */
[----:B------:R-:W-:-:S03]  /*18cc0*/  LEA R18, P1, R6, R0, 0x4 ;  /* 0x0000000006127211 */ /* 0x000fc600078220ff */
[----:B------:R-:W-:Y:S01]  /*18cd0*/  IMAD R21, R32, UR7, R21 ;  /* 0x0000000720157c24 */ /* 0x000fe2000f8e0215 */
[----:B------:R-:W-:Y:S01]  /*18ce0*/  IADD3 R15, R7, R19, RZ ;  /* 0x00000013070f7210 */ /* 0x000fe20007ffe0ff */
[----:B------:R-:W4:Y:S01]  /*18cf0*/  LDG.E.128.CONSTANT R32, desc[UR4][R34.64] ;  /* 0x0000000422207981 */ /* 0x000f22000c1e9d00 */
[----:B------:R-:W-:Y:S02]  /*18d00*/  LEA R24, P2, R12, R0, 0x4 ;  /* 0x000000000c187211 */ /* 0x000fe400078420ff */
[----:B------:R-:W-:Y:S01]  /*18d10*/  IADD3 R7, R13, R21, RZ ;  /* 0x000000150d077210 */ /* 0x000fe20007ffe0ff */
[----:B------:R-:W-:Y:S01]  /*18d20*/  IMAD R13, R31, UR6, RZ ;  /* 0x000000061f0d7c24 */ /* 0x000fe2000f8e02ff */
[-C--:B------:R-:W-:Y:S01]  /*18d30*/  LEA.HI.X R19, R6, R2.reuse, R15, 0x4, P1 ;  /* 0x0000000206137211 */ /* 0x080fe200008f240f */
[----:B------:R-:W-:Y:S01]  /*18d40*/  IMAD R17, R29, UR6, RZ ;  /* 0x000000061d117c24 */ /* 0x000fe2000f8e02ff */
[----:B------:R-:W-:Y:S01]  /*18d50*/  LEA.HI.X R25, R12, R2, R7, 0x4, P2 ;  /* 0x000000020c197211 */ /* 0x000fe200010f2407 */
[----:B------:R-:W-:-:S02]  /*18d60*/  IMAD R21, R30, UR7, R13 ;  /* 0x000000071e157c24 */ /* 0x000fc4000f8e020d */
[----:B------:R-:W-:-:S03]  /*18d70*/  IMAD.WIDE.U32 R12, R30, UR6, RZ ;  /* 0x000000061e0c7c25 */ /* 0x000fc6000f8e00ff */
[----:B------:R-:W5:Y:S01]  /*18d80*/  LDG.E.128.CONSTANT R24, desc[UR4][R24.64] ;  /* 0x0000000418187981 */ /* 0x000f62000c1e9d00 */
[C---:B------:R-:W-:Y:S02]  /*18d90*/  IMAD R17, R28.reuse, UR7, R17 ;  /* 0x000000071c117c24 */ /* 0x040fe4000f8e0211 */
[----:B------:R-:W-:Y:S02]  /*18da0*/  IMAD.WIDE.U32 R6, R28, UR6, RZ ;  /* 0x000000061c067c25 */ /* 0x000fe4000f8e00ff */
[----:B------:R-:W5:Y:S01]  /*18db0*/  LDG.E.128.CONSTANT R28, desc[UR4][R18.64] ;  /* 0x00000004121c7981 */ /* 0x000f62000c1e9d00 */
[----:B------:R-:W-:Y:S01]  /*18dc0*/  LEA R20, P1, R12, R0, 0x4 ;  /* 0x000000000c147211 */ /* 0x000fe200078220ff */
[----:B------:R-:W-:Y:S01]  /*18dd0*/  IMAD R23, R59, UR6, RZ ;  /* 0x000000063b177c24 */ /* 0x000fe2000f8e02ff */
[----:B------:R-:W-:Y:S01]  /*18de0*/  IADD3 R13, R13, R21, RZ ;  /* 0x000000150d0d7210 */ /* 0x000fe20007ffe0ff */
[----:B------:R-:W-:-:S03]  /*18df0*/  IMAD.WIDE.U32 R14, R58, UR6, RZ ;  /* 0x000000063a0e7c25 */ /* 0x000fc6000f8e00ff */
[----:B------:R-:W-:Y:S01]  /*18e00*/  LEA.HI.X R21, R12, R2, R13, 0x4, P1 ;  /* 0x000000020c157211 */ /* 0x000fe200008f240d */
[----:B------:R-:W-:Y:S01]  /*18e10*/  IMAD R23, R58, UR7, R23 ;  /* 0x000000073a177c24 */ /* 0x000fe2000f8e0217 */
[-C--:B------:R-:W-:Y:S02]  /*18e20*/  LEA R16, P1, R6, R0.reuse, 0x4 ;  /* 0x0000000006107211 */ /* 0x080fe400078220ff */
[----:B------:R-:W-:Y:S02]  /*18e30*/  IADD3 R17, R7, R17, RZ ;  /* 0x0000001107117210 */ /* 0x000fe40007ffe0ff */
[----:B------:R-:W-:Y:S01]  /*18e40*/  IADD3 R7, R15, R23, RZ ;  /* 0x000000170f077210 */ /* 0x000fe20007ffe0ff */
[----:B------:R-:W-:Y:S01]  /*18e50*/  IMAD R11, R11, UR6, RZ ;  /* 0x000000060b0b7c24 */ /* 0x000fe2000f8e02ff */
[----:B------:R-:W-:Y:S01]  /*18e60*/  LEA R12, P2, R14, R0, 0x4 ;  /* 0x000000000e0c7211 */ /* 0x000fe200078420ff */
[----:B------:R-:W5:Y:S01]  /*18e70*/  LDG.E.128.CONSTANT R20, desc[UR4][R20.64] ;  /* 0x0000000414147981 */ /* 0x000f62000c1e9d00 */
[-C--:B------:R-:W-:Y:S01]  /*18e80*/  LEA.HI.X R17, R6, R2.reuse, R17, 0x4, P1 ;  /* 0x0000000206117211 */ /* 0x080fe200008f2411 */
[----:B------:R-:W-:Y:S01]  /*18e90*/  IMAD R11, R10, UR7, R11 ;  /* 0x000000070a0b7c24 */ /* 0x000fe2000f8e020b */
[----:B------:R-:W-:Y:S01]  /*18ea0*/  LEA.HI.X R13, R14, R2, R7, 0x4, P2 ;  /* 0x000000020e0d7211 */ /* 0x000fe200010f2407 */
[----:B------:R-:W-:-:S03]  /*18eb0*/  IMAD.WIDE.U32 R6, R10, UR6, RZ ;  /* 0x000000060a067c25 */ /* 0x000fc6000f8e00ff */
[----:B------:R-:W5:Y:S01]  /*18ec0*/  LDG.E.128.CONSTANT R16, desc[UR4][R16.64] ;  /* 0x0000000410107981 */ /* 0x000f62000c1e9d00 */
[----:B------:R-:W-:Y:S01]  /*18ed0*/  IMAD R9, R9, UR6, RZ ;  /* 0x0000000609097c24 */ /* 0x000fe2000f8e02ff */
[----:B------:R-:W-:Y:S01]  /*18ee0*/  LEA R10, P1, R6, R0, 0x4 ;  /* 0x00000000060a7211 */ /* 0x000fe200078220ff */
[----:B------:R-:W-:Y:S02]  /*18ef0*/  IMAD.IADD R7, R7, 0x1, R11 ;  /* 0x0000000107077824 */ /* 0x000fe400078e020b */
[C---:B------:R-:W-:Y:S02]  /*18f00*/  IMAD R15, R8.reuse, UR7, R9 ;  /* 0x00000007080f7c24 */ /* 0x040fe4000f8e0209 */
[----:B------:R-:W-:Y:S01]  /*18f10*/  IMAD.WIDE.U32 R8, R8, UR6, RZ ;  /* 0x0000000608087c25 */ /* 0x000fe2000f8e00ff */
[----:B------:R-:W-:-:S04]  /*18f20*/  LEA.HI.X R11, R6, R2, R7, 0x4, P1 ;  /* 0x00000002060b7211 */ /* 0x000fc800008f2407 */
[----:B------:R-:W-:Y:S02]  /*18f30*/  IADD3 R7, R9, R15, RZ ;  /* 0x0000000f09077210 */ /* 0x000fe40007ffe0ff */
[----:B------:R-:W5:Y:S01]  /*18f40*/  LDG.E.128.CONSTANT R12, desc[UR4][R12.64] ;  /* 0x000000040c0c7981 */ /* 0x000f62000c1e9d00 */
[----:B------:R-:W-:-:S04]  /*18f50*/  LEA R6, P1, R8, R0, 0x4 ;  /* 0x0000000008067211 */ /* 0x000fc800078220ff */
[----:B------:R-:W-:Y:S02]  /*18f60*/  LEA.HI.X R7, R8, R2, R7, 0x4, P1 ;  /* 0x0000000208077211 */ /* 0x000fe400008f2407 */
[----:B------:R-:W5:Y:S01]  /*18f70*/  LDG.E.128.CONSTANT R8, desc[UR4][R10.64] ;  /* 0x000000040a087981 */ /* 0x000f62000c1e9d00 */
[----:B------:R-:W-:-:S03]  /*18f80*/  DADD R58, R4, R44 ;  /* 0x00000000043a7229 */ /* 0x000fc6000000002c */
[----:B------:R-:W5:Y:S01]  /*18f90*/  LDG.E.128.CONSTANT R4, desc[UR4][R6.64] ;  /* 0x0000000406047981 */ /* 0x000f62000c1e9d00 */
[----:B------:R-:W-:-:S03]  /*18fa0*/  DADD R56, R56, R46 ;  /* 0x0000000038387229 */ /* 0x000fc6000000002e */
[----:B------:R-:W5:Y:S01]  /*18fb0*/  LDG.E.128.CONSTANT R44, desc[UR4][R54.64] ;  /* 0x00000004362c7981 */ /* 0x000f62000c1e9d00 */
        /* <DEDUP_REMOVED lines=30> */
.L_x_1907:
[----:B------:R-:W-:Y:S02]  /*191a0*/  MOV R16, R52 ;  /* 0x0000003400107202 */ /* 0x000fe40000000f00 */
[----:B------:R-:W-:-:S07]  /*191b0*/  MOV R17, R53 ;  /* 0x0000003500117202 */ /* 0x000fce0000000f00 */
.L_x_1906:
[----:B------:R-:W-:Y:S05]  /*191c0*/  BSYNC B4 ;  /* 0x0000000000047941 */ /* 0x000fea0003800000 */
.L_x_1905:
        /* <DEDUP_REMOVED lines=39> */
[----:B------:R0:W4:Y:S01]  /*19440*/  LDG.E.128.CONSTANT R16, desc[UR4][R34.64] ;  /* 0x0000000422107981 */ /* 0x000122000c1e9d00 */
        /* <DEDUP_REMOVED lines=52> */
.L_x_1910:
[----:B------:R-:W-:Y:S05]  /*19790*/  BSYNC B4 ;  /* 0x0000000000047941 */ /* 0x000fea0003800000 */
.L_x_1909:
[----:B------:R-:W-:-:S04]  /*197a0*/  ISETP.NE.U32.AND P1, PT, R3, RZ, PT ;  /* 0x000000ff0300720c */ /* 0x000fc80003f25070 */
[----:B------:R-:W-:-:S13]  /*197b0*/  ISETP.NE.OR.EX P0, PT, R48, RZ, P0, P1 ;  /* 0x000000ff3000720c */ /* 0x000fda0000705710 */
[----:B------:R-:W-:Y:S05]  /*197c0*/  @!P0 BREAK B3 ;  /* 0x0000000000038942 */ /* 0x000fea0003800000 */
[----:B------:R-:W-:Y:S05]  /*197d0*/  @!P0 BRA `(.L_x_1902) ;  /* 0x0000000000d08947 */ /* 0x000fea0003800000 */
.L_x_1904:
[----:B------:R-:W-:Y:S05]  /*197e0*/  BSYNC B3 ;  /* 0x0000000000037941 */ /* 0x000fea0003800000 */
.L_x_1903:
[----:B------:R-:W-:Y:S01]  /*197f0*/  BSSY B3, `(.L_x_1911) ;  /* 0x0000030000037945 */ /* 0x000fe20003800000 */
.L_x_1912:
        /* <DEDUP_REMOVED lines=48> */
.L_x_1911:
[----:B------:R-:W-:Y:S02]  /*19b00*/  MOV R16, R52 ;  /* 0x0000003400107202 */ /* 0x000fe40000000f00 */
[----:B------:R-:W-:-:S07]  /*19b10*/  MOV R17, R53 ;  /* 0x0000003500117202 */ /* 0x000fce0000000f00 */
.L_x_1902:
[----:B------:R-:W-:Y:S05]  /*19b20*/  BSYNC B1 ;  /* 0x0000000000017941 */ /* 0x000fea0003800000 */
.L_x_1901:
[----:B------:R-:W-:-:S04]  /*19b30*/  ISETP.NE.U32.AND P0, PT, R49, RZ, PT ;  /* 0x000000ff3100720c */ /* 0x000fc80003f05070 */
[----:B------:R-:W-:-:S13]  /*19b40*/  ISETP.NE.AND.EX P0, PT, RZ, RZ, PT, P0 ;  /* 0x000000ffff00720c */ /* 0x000fda0003f05300 */
[----:B------:R-:W-:Y:S05]  /*19b50*/  @!P0 BRA `(.L_x_1900) ;  /* 0x0000000000908947 */ /* 0x000fea0003800000 */
[----:B------:R-:W4:Y:S01]  /*19b60*/  LDG.E.64.CONSTANT R8, desc[UR4][R16.64] ;  /* 0x0000000410087981 */ /* 0x000f22000c1e9b00 */
[----:B------:R-:W4:Y:S02]  /*19b70*/  LDC.64 R18, c[0x0][0x5e8] ;  /* 0x00017a00ff127b82 */ /* 0x000f240000000a00 */
[-C--:B----4-:R-:W-:Y:S02]  /*19b80*/  IMAD R3, R9, R18.reuse, RZ ;  /* 0x0000001209037224 */ /* 0x090fe400078e02ff */
[----:B------:R-:W-:-:S04]  /*19b90*/  IMAD.WIDE.U32 R10, R8, R18, RZ ;  /* 0x00000012080a7225 */ /* 0x000fc800078e00ff */
[----:B------:R-:W-:Y:S01]  /*19ba0*/  IMAD R3, R8, R19, R3 ;  /* 0x0000001308037224 */ /* 0x000fe200078e0203 */
[----:B------:R-:W-:-:S04]  /*19bb0*/  LEA R8, P0, R10, R0, 0x4 ;  /* 0x000000000a087211 */ /* 0x000fc800078020ff */
[----:B------:R-:W-:-:S04]  /*19bc0*/  IADD3 R3, R11, R3, RZ ;  /* 0x000000030b037210 */ /* 0x000fc80007ffe0ff */
[----:B------:R-:W-:-:S06]  /*19bd0*/  LEA.HI.X R9, R10, R2, R3, 0x4, P0 ;  /* 0x000000020a097211 */ /* 0x000fcc00000f2403 */
[----:B------:R-:W4:Y:S01]  /*19be0*/  LDG.E.128.CONSTANT R8, desc[UR4][R8.64] ;  /* 0x0000000408087981 */ /* 0x000f22000c1e9d00 */
[----:B------:R-:W-:-:S04]  /*19bf0*/  ISETP.NE.U32.AND P0, PT, R49, 0x1, PT ;  /* 0x000000013100780c */ /* 0x000fc80003f05070 */
[----:B------:R-:W-:Y:S01]  /*19c00*/  ISETP.NE.AND.EX P0, PT, RZ, RZ, PT, P0 ;  /* 0x000000ffff00720c */ /* 0x000fe20003f05300 */
[----:B----4-:R-:W-:Y:S02]  /*19c10*/  DADD R4, R4, R8 ;  /* 0x0000000004047229 */ /* 0x010fe40000000008 */
[----:B------:R-:W-:-:S10]  /*19c20*/  DADD R6, R6, R10 ;  /* 0x0000000006067229 */ /* 0x000fd4000000000a */
[----:B------:R-:W-:Y:S05]  /*19c30*/  @!P0 BRA `(.L_x_1900) ;  /* 0x0000000000588947 */ /* 0x000fea0003800000 */
[----:B------:R-:W-:Y:S01]  /*19c40*/  ISETP.NE.U32.AND P0, PT, R49, 0x2, PT ;  /* 0x000000023100780c */ /* 0x000fe20003f05070 */
[----:B------:R-:W4:Y:S03]  /*19c50*/  LDG.E.64.CONSTANT R8, desc[UR4][R16.64+0x8] ;  /* 0x0000080410087981 */ /* 0x000f26000c1e9b00 */
[----:B------:R-:W-:-:S13]  /*19c60*/  ISETP.NE.AND.EX P0, PT, RZ, RZ, PT, P0 ;  /* 0x000000ffff00720c */ /* 0x000fda0003f05300 */
[----:B------:R-:W5:Y:S01]  /*19c70*/  @P0 LDG.E.64.CONSTANT R10, desc[UR4][R16.64+0x10] ;  /* 0x00001004100a0981 */ /* 0x000f62000c1e9b00 */
[-C--:B----4-:R-:W-:Y:S02]  /*19c80*/  IMAD R3, R9, R18.reuse, RZ ;  /* 0x0000001209037224 */ /* 0x090fe400078e02ff */
[----:B------:R-:W-:-:S04]  /*19c90*/  IMAD.WIDE.U32 R12, R8, R18, RZ ;  /* 0x00000012080c7225 */ /* 0x000fc800078e00ff */
[----:B------:R-:W-:Y:S01]  /*19ca0*/  IMAD R3, R8, R19, R3 ;  /* 0x0000001308037224 */ /* 0x000fe200078e0203 */
[----:B------:R-:W-:-:S04]  /*19cb0*/  LEA R8, P1, R12, R0, 0x4 ;  /* 0x000000000c087211 */ /* 0x000fc800078220ff */
[----:B------:R-:W-:Y:S01]  /*19cc0*/  IADD3 R3, R13, R3, RZ ;  /* 0x000000030d037210 */ /* 0x000fe20007ffe0ff */
[-C--:B-----5:R-:W-:Y:S02]  /*19cd0*/  @P0 IMAD R9, R11, R18.reuse, RZ ;  /* 0x000000120b090224 */ /* 0x0a0fe400078e02ff */
[----:B------:R-:W-:-:S04]  /*19ce0*/  @P0 IMAD.WIDE.U32 R14, R10, R18, RZ ;  /* 0x000000120a0e0225 */ /* 0x000fc800078e00ff */
[----:B------:R-:W-:Y:S01]  /*19cf0*/  @P0 IMAD R11, R10, R19, R9 ;  /* 0x000000130a0b0224 */ /* 0x000fe200078e0209 */
[----:B------:R-:W-:Y:S02]  /*19d00*/  LEA.HI.X R9, R12, R2, R3, 0x4, P1 ;  /* 0x000000020c097211 */ /* 0x000fe400008f2403 */
[C---:B------:R-:W-:Y:S02]  /*19d10*/  @P0 LEA R12, P1, R14.reuse, R0, 0x4 ;  /* 0x000000000e0c0211 */ /* 0x040fe400078220ff */
[----:B------:R-:W-:Y:S02]  /*19d20*/  @P0 IADD3 R3, R15, R11, RZ ;  /* 0x0000000b0f030210 */ /* 0x000fe40007ffe0ff */
[----:B------:R-:W4:Y:S02]  /*19d30*/  LDG.E.128.CONSTANT R8, desc[UR4][R8.64] ;  /* 0x0000000408087981 */ /* 0x000f24000c1e9d00 */
[----:B------:R-:W-:-:S06]  /*19d40*/  @P0 LEA.HI.X R13, R14, R2, R3, 0x4, P1 ;  /* 0x000000020e0d0211 */ /* 0x000fcc00008f2403 */
[----:B------:R-:W5:Y:S01]  /*19d50*/  @P0 LDG.E.128.CONSTANT R12, desc[UR4][R12.64] ;  /* 0x000000040c0c0981 */ /* 0x000f62000c1e9d00 */
[----:B----4-:R-:W-:Y:S02]  /*19d60*/  DADD R4, R4, R8 ;  /* 0x0000000004047229 */ /* 0x010fe40000000008 */
[----:B------:R-:W-:-:S06]  /*19d70*/  DADD R6, R6, R10 ;  /* 0x0000000006067229 */ /* 0x000fcc000000000a */
[----:B-----5:R-:W-:Y:S02]  /*19d80*/  @P0 DADD R4, R4, R12 ;  /* 0x0000000004040229 */ /* 0x020fe4000000000c */
[----:B------:R-:W-:-:S11]  /*19d90*/  @P0 DADD R6, R6, R14 ;  /* 0x0000000006060229 */ /* 0x000fd6000000000e */
.L_x_1900:
[----:B------:R-:W-:Y:S05]  /*19da0*/  BSYNC B2 ;  /* 0x0000000000027941 */ /* 0x000fea0003800000 */
.L_x_1899:
[----:B------:R-:W-:Y:S05]  /*19db0*/  WARPSYNC.ALL ;  /* 0x0000000000007948 */ /* 0x000fea0003800000 */
[----:B------:R-:W-:Y:S01]  /*19dc0*/  STG.E.128 desc[UR4][R50.64], R4 ;  /* 0x0000000432007986 */ /* 0x000fe2000c101d04 */
[----:B------:R-:W-:Y:S05]  /*19dd0*/  EXIT ;  /* 0x000000000000794d */ /* 0x000fea0003800000 */
.L_x_1913:
        /* <DEDUP_REMOVED lines=10> */
.L_x_18543:


//--------------------- .text._ZN2at6native73_GLOBAL__N__c8866d80_35_SparseBinaryOpIntersectionKernel_cu_9e10b42f_311112apply_kernelILi128ELi8EZNS1_29binary_op_intersection_kernelINS1_9RhsProjOpEflEEvRNS_14TensorIteratorEllRKNS_6TensorEbEUliE_EEviT1_ --------------------------
	.section	.text._ZN2at6native73_GLOBAL__N__c8866d80_35_SparseBinaryOpIntersectionKernel_cu_9e10b42f_311112apply_kernelILi128ELi8EZNS1_29binary_op_intersection_kernelINS1_9RhsProjOpEflEEvRNS_14TensorIteratorEllRKNS_6TensorEbEUliE_EEviT1_,"ax",@progbits
	.align	128
.text._ZN2at6native73_GLOBAL__N__c8866d80_35_SparseBinaryOpIntersectionKernel_cu_9e10b42f_311112apply_kernelILi128ELi8EZNS1_29binary_op_intersection_kernelINS1_9RhsProjOpEflEEvRNS_14TensorIteratorEllRKNS_6TensorEbEUliE_EEviT1_:
        .type           _ZN2at6native73_GLOBAL__N__c8866d80_35_SparseBinaryOpIntersectionKernel_cu_9e10b42f_311112apply_kernelILi128ELi8EZNS1_29binary_op_intersection_kernelINS1_9RhsProjOpEflEEvRNS_14TensorIteratorEllRKNS_6TensorEbEUliE_EEviT1_,@function
        .size           _ZN2at6native73_GLOBAL__N__c8866d80_35_SparseBinaryOpIntersectionKernel_cu_9e10b42f_311112apply_kernelILi128ELi8EZNS1_29binary_op_intersection_kernelINS1_9RhsProjOpEflEEvRNS_14TensorIteratorEllRKNS_6TensorEbEUliE_EEviT1_,(.L_x_18544 - _ZN2at6native73_GLOBAL__N__c8866d80_35_SparseBinaryOpIntersectionKernel_cu_9e10b42f_311112apply_kernelILi128ELi8EZNS1_29binary_op_intersection_kernelINS1_9RhsProjOpEflEEvRNS_14TensorIteratorEllRKNS_6TensorEbEUliE_EEviT1_)
        .other          _ZN2at6native73_GLOBAL__N__c8866d80_35_SparseBinaryOpIntersectionKernel_cu_9e10b42f_311112apply_kernelILi128ELi8EZNS1_29binary_op_intersection_kernelINS1_9RhsProjOpEflEEvRNS_14TensorIteratorEllRKNS_6TensorEbEUliE_EEviT1_,@"STO_CUDA_ENTRY STV_DEFAULT"
_ZN2at6native73_GLOBAL__N__c8866d80_35_SparseBinaryOpIntersectionKernel_cu_9e10b42f_311112apply_kernelILi128ELi8EZNS1_29binary_op_intersection_kernelINS1_9RhsProjOpEflEEvRNS_14TensorIteratorEllRKNS_6TensorEbEUliE_EEviT1_:
        /* <DEDUP_REMOVED lines=419> */
.L_x_1916:
        /* <DEDUP_REMOVED lines=53> */
.L_x_1926:
        /* <DEDUP_REMOVED lines=35> */
[----:B------:R-:W2:Y:S01]  /*1fb0*/  LDG.E.CONSTANT R32, desc[UR4][R32.64] ;  /* 0x0000000420207981 */ /* 0x000ea2000c1e9900 */
        /* <DEDUP_REMOVED lines=8> */
[----:B------:R0:W3:Y:S02]  /*2040*/  LDG.E.CONSTANT R34, desc[UR4][R34.64] ;  /* 0x0000000422227981 */ /* 0x0000e4000c1e9900 */
[----:B------:R-:W-:-:S02]  /*2050*/  IMAD R11, R10, UR11, R11 ;  /* 0x0000000b0a0b7c24 */ /* 0x000fc4000f8e020b */
[----:B------:R-:W-:Y:S01]  /*2060*/  IMAD R39, R8, UR11, R9 ;  /* 0x0000000b08277c24 */ /* 0x000fe2000f8e0209 */
[----:B------:R-:W-:Y:S01]  /*2070*/  LEA.HI.X R7, R38, R45, R7, 0x2, P1 ;  /* 0x0000002d26077211 */ /* 0x000fe200008f1407 */
[----:B------:R-:W-:Y:S01]  /*2080*/  IMAD.WIDE.U32 R8, R8, UR10, RZ ;  /* 0x0000000a08087c25 */ /* 0x000fe2000f8e00ff */
[C---:B------:R-:W-:Y:S01]  /*2090*/  LEA R38, P2, R36.reuse, R43, 0x2 ;  /* 0x0000002b24267211 */ /* 0x040fe200078410ff */
[----:B------:R-:W4:Y:S02]  /*20a0*/  LDG.E.CONSTANT R40, desc[UR4][R40.64] ;  /* 0x0000000428287981 */ /* 0x000f24000c1e9900 */
[----:B0-----:R-:W-:Y:S01]  /*20b0*/  IMAD R35, R13, UR10, RZ ;  /* 0x0000000a0d237c24 */ /* 0x001fe2000f8e02ff */
[----:B------:R-:W-:Y:S01]  /*20c0*/  IADD3 R13, R37, R11, RZ ;  /* 0x0000000b250d7210 */ /* 0x000fe20007ffe0ff */
[----:B------:R0:W5:Y:S01]  /*20d0*/  LDG.E.CONSTANT R33, desc[UR4][R6.64] ;  /* 0x0000000406217981 */ /* 0x000162000c1e9900 */
        /* <DEDUP_REMOVED lines=8> */
[----:B------:R-:W5:Y:S03]  /*2160*/  LDG.E.CONSTANT R38, desc[UR4][R38.64] ;  /* 0x0000000426267981 */ /* 0x000f66000c1e9900 */
[----:B------:R-:W-:Y:S01]  /*2170*/  IMAD.WIDE.U32 R8, R12, UR10, RZ ;  /* 0x0000000a0c087c25 */ /* 0x000fe2000f8e00ff */
[----:B------:R-:W-:-:S03]  /*2180*/  IADD3 R7, R7, R15, RZ ;  /* 0x0000000f07077210 */ /* 0x000fc60007ffe0ff */
[----:B------:R-:W-:Y:S01]  /*2190*/  IMAD R15, R17, UR10, RZ ;  /* 0x0000000a110f7c24 */ /* 0x000fe2000f8e02ff */
[----:B------:R-:W-:Y:S02]  /*21a0*/  LEA R12, P1, R8, R43, 0x2 ;  /* 0x0000002b080c7211 */ /* 0x000fe400078210ff */
[----:B------:R-:W-:Y:S01]  /*21b0*/  IADD3 R9, R9, R35, RZ ;  /* 0x0000002309097210 */ /* 0x000fe20007ffe0ff */
[C---:B------:R-:W-:Y:S01]  /*21c0*/  IMAD R15, R16.reuse, UR11, R15 ;  /* 0x0000000b100f7c24 */ /* 0x040fe2000f8e020f */
[----:B------:R0:W5:Y:S01]  /*21d0*/  LDG.E.CONSTANT R35, desc[UR4][R10.64] ;  /* 0x000000040a237981 */ /* 0x000162000c1e9900 */
[----:B------:R-:W-:Y:S01]  /*21e0*/  IMAD.WIDE.U32 R16, R16, UR10, RZ ;  /* 0x0000000a10107c25 */ /* 0x000fe2000f8e00ff */
[----:B------:R-:W-:Y:S02]  /*21f0*/  LEA.HI.X R13, R8, R45, R9, 0x2, P1 ;  /* 0x0000002d080d7211 */ /* 0x000fe400008f1409 */
[----:B------:R-:W-:Y:S01]  /*2200*/  LEA R8, P1, R6, R43, 0x2 ;  /* 0x0000002b06087211 */ /* 0x000fe200078210ff */
[----:B------:R-:W-:-:S02]  /*2210*/  IMAD R37, R19, UR10, RZ ;  /* 0x0000000a13257c24 */ /* 0x000fc4000f8e02ff */
[----:B------:R1:W5:Y:S01]  /*2220*/  LDG.E.CONSTANT R36, desc[UR4][R12.64] ;  /* 0x000000040c247981 */ /* 0x000362000c1e9900 */
        /* <DEDUP_REMOVED lines=9> */
[----:B------:R0:W5:Y:S02]  /*22c0*/  LDG.E.CONSTANT R19, desc[UR4][R8.64] ;  /* 0x0000000408137981 */ /* 0x000164000c1e9900 */
[----:B------:R-:W-:Y:S02]  /*22d0*/  IMAD R21, R20, UR11, R15 ;  /* 0x0000000b14157c24 */ /* 0x000fe4000f8e020f */
[----:B------:R-:W-:Y:S01]  /*22e0*/  IMAD R17, R23, UR10, RZ ;  /* 0x0000000a17117c24 */ /* 0x000fe2000f8e02ff */
[----:B------:R-:W-:-:S02]  /*22f0*/  LEA.HI.X R11, R16, R45, R11, 0x2, P1 ;  /* 0x0000002d100b7211 */ /* 0x000fc400008f140b */
[----:B------:R-:W-:Y:S01]  /*2300*/  LEA.HI.X R15, R6, R45, R7, 0x2, P2 ;  /* 0x0000002d060f7211 */ /* 0x000fe200010f1407 */
[----:B------:R-:W-:Y:S01]  /*2310*/  IMAD.WIDE.U32 R6, R22, UR10, RZ ;  /* 0x0000000a16067c25 */ /* 0x000fe2000f8e00ff */
[----:B0-----:R-:W-:Y:S01]  /*2320*/  LEA R8, P1, R12, R43, 0x2 ;  /* 0x0000002b0c087211 */ /* 0x001fe200078210ff */
[----:B------:R0:W5:Y:S01]  /*2330*/  LDG.E.CONSTANT R18, desc[UR4][R10.64] ;  /* 0x000000040a127981 */ /* 0x000162000c1e9900 */
[----:B------:R-:W-:Y:S01]  /*2340*/  IADD3 R9, R13, R21, RZ ;  /* 0x000000150d097210 */ /* 0x000fe20007ffe0ff */
[----:B------:R-:W-:Y:S02]  /*2350*/  IMAD R17, R22, UR11, R17 ;  /* 0x0000000b16117c24 */ /* 0x000fe4000f8e0211 */
[----:B------:R-:W-:Y:S01]  /*2360*/  IMAD R23, R27, UR10, RZ ;  /* 0x0000000a1b177c24 */ /* 0x000fe2000f8e02ff */
[----:B------:R-:W-:Y:S01]  /*2370*/  LEA.HI.X R9, R12, R45, R9, 0x2, P1 ;  /* 0x0000002d0c097211 */ /* 0x000fe200008f1409 */
[----:B------:R1:W5:Y:S01]  /*2380*/  LDG.E.CONSTANT R20, desc[UR4][R14.64] ;  /* 0x000000040e147981 */ /* 0x000362000c1e9900 */
[----:B------:R-:W-:-:S02]  /*2390*/  LEA R12, P1, R6, R43, 0x2 ;  /* 0x0000002b060c7211 */ /* 0x000fc400078210ff */
[----:B------:R-:W-:Y:S01]  /*23a0*/  IADD3 R7, R7, R17, RZ ;  /* 0x0000001107077210 */ /* 0x000fe20007ffe0ff */
[----:B------:R-:W-:Y:S01]  /*23b0*/  IMAD R17, R25, UR10, RZ ;  /* 0x0000000a19117c24 */ /* 0x000fe2000f8e02ff */
[----:B------:R1:W5:Y:S02]  /*23c0*/  LDG.E.CONSTANT R21, desc[UR4][R8.64] ;  /* 0x0000000408157981 */ /* 0x000364000c1e9900 */
[----:B------:R-:W-:Y:S01]  /*23d0*/  LEA.HI.X R13, R6, R45, R7, 0x2, P1 ;  /* 0x0000002d060d7211 */ /* 0x000fe200008f1407 */
[C---:B------:R-:W-:Y:S02]  /*23e0*/  IMAD R7, R24.reuse, UR11, R17 ;  /* 0x0000000b18077c24 */ /* 0x040fe4000f8e0211 */
[----:B------:R-:W-:Y:S02]  /*23f0*/  IMAD.WIDE.U32 R24, R24, UR10, RZ ;  /* 0x0000000a18187c25 */ /* 0x000fe4000f8e00ff */
[----:B------:R1:W5:Y:S02]  /*2400*/  LDG.E.CONSTANT R22, desc[UR4][R12.64] ;  /* 0x000000040c167981 */ /* 0x000364000c1e9900 */
[----:B------:R-:W-:Y:S01]  /*2410*/  IMAD.WIDE.U32 R16, R26, UR10, RZ ;  /* 0x0000000a1a107c25 */ /* 0x000fe2000f8e00ff */
[----:B0-----:R-:W-:-:S03]  /*2420*/  LEA R10, P1, R24, R43, 0x2 ;  /* 0x0000002b180a7211 */ /* 0x001fc600078210ff */
[----:B------:R-:W-:Y:S02]  /*2430*/  IMAD R23, R26, UR11, R23 ;  /* 0x0000000b1a177c24 */ /* 0x000fe4000f8e0217 */
[----:B-1----:R-:W-:Y:S01]  /*2440*/  IMAD R15, R29, UR10, RZ ;  /* 0x0000000a1d0f7c24 */ /* 0x002fe2000f8e02ff */
[----:B------:R-:W-:Y:S01]  /*2450*/  IADD3 R11, R25, R7, RZ ;  /* 0x00000007190b7210 */ /* 0x000fe20007ffe0ff */
[----:B------:R-:W-:Y:S01]  /*2460*/  IMAD.WIDE.U32 R8, R28, UR10, RZ ;  /* 0x0000000a1c087c25 */ /* 0x000fe2000f8e00ff */
[----:B------:R-:W-:Y:S02]  /*2470*/  IADD3 R7, R17, R23, RZ ;  /* 0x0000001711077210 */ /* 0x000fe40007ffe0ff */
[----:B------:R-:W-:Y:S01]  /*2480*/  LEA R6, P2, R16, R43, 0x2 ;  /* 0x0000002b10067211 */ /* 0x000fe200078410ff */
[----:B------:R-:W-:Y:S01]  /*2490*/  IMAD R15, R28, UR11, R15 ;  /* 0x0000000b1c0f7c24 */ /* 0x000fe2000f8e020f */
[-C--:B------:R-:W-:Y:S01]  /*24a0*/  LEA.HI.X R11, R24, R45.reuse, R11, 0x2, P1 ;  /* 0x0000002d180b7211 */ /* 0x080fe200008f140b */
[----:B------:R-:W-:Y:S01]  /*24b0*/  IMAD R17, R31, UR10, RZ ;  /* 0x0000000a1f117c24 */ /* 0x000fe2000f8e02ff */
[----:B------:R-:W-:Y:S01]  /*24c0*/  LEA.HI.X R7, R16, R45, R7, 0x2, P2 ;  /* 0x0000002d10077211 */ /* 0x000fe200010f1407 */
[----:B------:R-:W-:Y:S01]  /*24d0*/  IMAD.WIDE.U32 R12, R30, UR10, RZ ;  /* 0x0000000a1e0c7c25 */ /* 0x000fe2000f8e00ff */
[----:B------:R-:W-:Y:S01]  /*24e0*/  LEA R14, P1, R8, R43, 0x2 ;  /* 0x0000002b080e7211 */ /* 0x000fe200078210ff */
[----:B------:R-:W5:Y:S01]  /*24f0*/  LDG.E.CONSTANT R10, desc[UR4][R10.64] ;  /* 0x000000040a0a7981 */ /* 0x000f62000c1e9900 */
[----:B------:R-:W-:Y:S01]  /*2500*/  IADD3 R9, R9, R15, RZ ;  /* 0x0000000f09097210 */ /* 0x000fe20007ffe0ff */
[----:B------:R-:W-:-:S02]  /*2510*/  IMAD R17, R30, UR11, R17 ;  /* 0x0000000b1e117c24 */ /* 0x000fc4000f8e0211 */
[----:B------:R-:W5:Y:S01]  /*2520*/  LDG.E.CONSTANT R7, desc[UR4][R6.64] ;  /* 0x0000000406077981 */ /* 0x000f62000c1e9900 */
[----:B------:R-:W-:Y:S02]  /*2530*/  LEA.HI.X R15, R8, R45, R9, 0x2, P1 ;  /* 0x0000002d080f7211 */ /* 0x000fe400008f1409 */
[C---:B------:R-:W-:Y:S02]  /*2540*/  LEA R8, P1, R12.reuse, R43, 0x2 ;  /* 0x0000002b0c087211 */ /* 0x040fe400078210ff */
[----:B------:R-:W-:Y:S01]  /*2550*/  IADD3 R9, R13, R17, RZ ;  /* 0x000000110d097210 */ /* 0x000fe20007ffe0ff */
[----:B------:R-:W5:Y:S03]  /*2560*/  LDG.E.CONSTANT R14, desc[UR4][R14.64] ;  /* 0x000000040e0e7981 */ /* 0x000f66000c1e9900 */
[----:B------:R-:W-:-:S05]  /*2570*/  LEA.HI.X R9, R12, R45, R9, 0x2, P1 ;  /* 0x0000002d0c097211 */ /* 0x000fca00008f1409 */
[----:B------:R-:W5:Y:S01]  /*2580*/  LDG.E.CONSTANT R8, desc[UR4][R8.64] ;  /* 0x0000000408087981 */ /* 0x000f62000c1e9900 */
[----:B------:R-:W-:-:S04]  /*2590*/  IADD3 R46, P1, R46, 0x10, RZ ;  /* 0x000000102e2e7810 */ /* 0x000fc80007f3e0ff */
[----:B------:R-:W-:Y:S02]  /*25a0*/  IADD3.X R44, RZ, R44, RZ, P1, !PT ;  /* 0x0000002cff2c7210 */ /* 0x000fe40000ffe4ff */
[----:B------:R-:W-:-:S04]  /*25b0*/  ISETP.GE.U32.AND P1, PT, R46, -0xc, PT ;  /* 0xfffffff42e00780c */ /* 0x000fc80003f26070 */
[----:B------:R-:W-:Y:S02]  /*25c0*/  ISETP.GE.AND.EX P1, PT, R44, -0x1, PT, P1 ;  /* 0xffffffff2c00780c */ /* 0x000fe40003f26310 */
[----:B------:R-:W-:-:S04]  /*25d0*/  IADD3 R2, P2, R2, 0x80, RZ ;  /* 0x0000008002027810 */ /* 0x000fc80007f5e0ff */
[----:B------:R-:W-:Y:S01]  /*25e0*/  IADD3.X R3, RZ, R3, RZ, P2, !PT ;  /* 0x00000003ff037210 */ /* 0x000fe200017fe4ff */
[----:B--2---:R-:W-:-:S04]  /*25f0*/  FADD.FTZ R47, R32, R47 ;  /* 0x0000002f202f7221 */ /* 0x004fc80000010000 */
[----:B---3--:R-:W-:-:S04]  /*2600*/  FADD.FTZ R47, R47, R34 ;  /* 0x000000222f2f7221 */ /* 0x008fc80000010000 */
[----:B----4-:R-:W-:-:S04]  /*2610*/  FADD.FTZ R40, R47, R40 ;  /* 0x000000282f287221 */ /* 0x010fc80000010000 */
[----:B-----5:R-:W-:-:S04]  /*2620*/  FADD.FTZ R40, R40, R33 ;  /* 0x0000002128287221 */ /* 0x020fc80000010000 */
        /* <DEDUP_REMOVED lines=13> */
[----:B------:R-:W-:Y:S05]  /*2700*/  BSYNC B5 ;  /* 0x0000000000057941 */ /* 0x000fea0003800000 */
.L_x_1925:
[----:B------:R-:W-:Y:S02]  /*2710*/  MOV R10, R2 ;  /* 0x00000002000a7202 */ /* 0x000fe40000000f00 */
[----:B------:R-:W-:-:S07]  /*2720*/  MOV R11, R3 ;  /* 0x00000003000b7202 */ /* 0x000fce0000000f00 */
.L_x_1924:
[----:B------:R-:W-:Y:S05]  /*2730*/  BSYNC B4 ;  /* 0x0000000000047941 */ /* 0x000fea0003800000 */
.L_x_1923:
        /* <DEDUP_REMOVED lines=34> */
[----:B------:R-:W-:Y:S02]  /*2960*/  IMAD R27, R14, UR11, R27 ;  /* 0x0000000b0e1b7c24 */ /* 0x000fe4000f8e021b */
[----:B------:R-:W-:Y:S01]  /*2970*/  IMAD R13, R13, UR10, RZ ;  /* 0x0000000a0d0d7c24 */ /* 0x000fe2000f8e02ff */
[----:B------:R-:W-:Y:S01]  /*2980*/  LEA.HI.X R19, R20, R45, R15, 0x2, P0 ;  /* 0x0000002d14137211 */ /* 0x000fe200000f140f */
[----:B------:R-:W-:Y:S01]  /*2990*/  IMAD R11, R11, UR10, RZ ;  /* 0x0000000a0b0b7c24 */ /* 0x000fe2000f8e02ff */
[----:B------:R-:W-:Y:S01]  /*29a0*/  LEA R26, P0, R24, R43, 0x2 ;  /* 0x0000002b181a7211 */ /* 0x000fe200078010ff */
[----:B------:R-:W-:Y:S01]  /*29b0*/  IMAD R13, R12, UR11, R13 ;  /* 0x0000000b0c0d7c24 */ /* 0x000fe2000f8e020d */
[----:B------:R-:W-:Y:S01]  /*29c0*/  IADD3 R20, R25, R27, RZ ;  /* 0x0000001b19147210 */ /* 0x000fe20007ffe0ff */
[----:B------:R0:W2:Y:S03]  /*29d0*/  LDG.E.CONSTANT R14, desc[UR4][R22.64] ;  /* 0x00000004160e7981 */ /* 0x0000a6000c1e9900 */
[----:B------:R-:W-:Y:S01]  /*29e0*/  LEA.HI.X R27, R24, R45, R20, 0x2, P0 ;  /* 0x0000002d181b7211 */ /* 0x000fe200000f1414 */
[----:B------:R-:W-:Y:S01]  /*29f0*/  IMAD.WIDE.U32 R24, R12, UR10, RZ ;  /* 0x0000000a0c187c25 */ /* 0x000fe2000f8e00ff */
[----:B------:R1:W3:Y:S03]  /*2a00*/  LDG.E.CONSTANT R15, desc[UR4][R16.64] ;  /* 0x00000004100f7981 */ /* 0x0002e6000c1e9900 */
[C---:B------:R-:W-:Y:S01]  /*2a10*/  IMAD.WIDE.U32 R20, R10.reuse, UR10, RZ ;  /* 0x0000000a0a147c25 */ /* 0x040fe2000f8e00ff */
[----:B------:R-:W4:Y:S03]  /*2a20*/  LDG.E.CONSTANT R18, desc[UR4][R18.64] ;  /* 0x0000000412127981 */ /* 0x000f26000c1e9900 */
[----:B0-----:R-:W-:Y:S01]  /*2a30*/  IMAD R23, R10, UR11, R11 ;  /* 0x0000000b0a177c24 */ /* 0x001fe2000f8e020b */
[----:B------:R-:W-:Y:S01]  /*2a40*/  IADD3 R11, R25, R13, RZ ;  /* 0x0000000d190b7210 */ /* 0x000fe20007ffe0ff */
[----:B------:R-:W-:Y:S01]  /*2a50*/  IMAD R25, R9, UR10, RZ ;  /* 0x0000000a09197c24 */ /* 0x000fe2000f8e02ff */
[-C--:B------:R-:W-:Y:S01]  /*2a60*/  LEA R12, P0, R24, R43.reuse, 0x2 ;  /* 0x0000002b180c7211 */ /* 0x080fe200078010ff */
[----:B------:R-:W5:Y:S01]  /*2a70*/  LDG.E.CONSTANT R22, desc[UR4][R26.64] ;  /* 0x000000041a167981 */ /* 0x000f62000c1e9900 */
[----:B------:R-:W-:Y:S01]  /*2a80*/  LEA R10, P1, R20, R43, 0x2 ;  /* 0x0000002b140a7211 */ /* 0x000fe200078210ff */
[----:B-1----:R-:W-:Y:S01]  /*2a90*/  IMAD.WIDE.U32 R16, R8, UR10, RZ ;  /* 0x0000000a08107c25 */ /* 0x002fe2000f8e00ff */
[----:B------:R-:W-:-:S02]  /*2aa0*/  IADD3 R9, R21, R23, RZ ;  /* 0x0000001715097210 */ /* 0x000fc40007ffe0ff */
[-C--:B------:R-:W-:Y:S01]  /*2ab0*/  LEA.HI.X R13, R24, R45.reuse, R11, 0x2, P0 ;  /* 0x0000002d180d7211 */ /* 0x080fe200000f140b */
[----:B------:R-:W-:Y:S01]  /*2ac0*/  IMAD R25, R8, UR11, R25 ;  /* 0x0000000b08197c24 */ /* 0x000fe2000f8e0219 */
[----:B------:R-:W-:Y:S01]  /*2ad0*/  LEA.HI.X R11, R20, R45, R9, 0x2, P1 ;  /* 0x0000002d140b7211 */ /* 0x000fe200008f1409 */
[----:B------:R-:W-:Y:S01]  /*2ae0*/  IMAD R9, R7, UR10, RZ ;  /* 0x0000000a07097c24 */ /* 0x000fe2000f8e02ff */
[----:B------:R-:W-:Y:S01]  /*2af0*/  LEA R8, P0, R16, R43, 0x2 ;  /* 0x0000002b10087211 */ /* 0x000fe200078010ff */
[C---:B------:R-:W-:Y:S01]  /*2b00*/  IMAD.WIDE.U32 R20, R6.reuse, UR10, RZ ;  /* 0x0000000a06147c25 */ /* 0x040fe2000f8e00ff */
[----:B------:R-:W-:Y:S01]  /*2b10*/  IADD3 R7, R17, R25, RZ ;  /* 0x0000001911077210 */ /* 0x000fe20007ffe0ff */
[----:B------:R-:W5:Y:S02]  /*2b20*/  LDG.E.CONSTANT R12, desc[UR4][R12.64] ;  /* 0x000000040c0c7981 */ /* 0x000f64000c1e9900 */
[----:B------:R-:W-:Y:S01]  /*2b30*/  IMAD R17, R6, UR11, R9 ;  /* 0x0000000b06117c24 */ /* 0x000fe2000f8e0209 */
[----:B------:R-:W-:Y:S01]  /*2b40*/  LEA.HI.X R9, R16, R45, R7, 0x2, P0 ;  /* 0x0000002d10097211 */ /* 0x000fe200000f1407 */
[----:B------:R0:W5:Y:S01]  /*2b50*/  LDG.E.CONSTANT R11, desc[UR4][R10.64] ;  /* 0x000000040a0b7981 */ /* 0x000162000c1e9900 */
[----:B------:R-:W-:-:S02]  /*2b60*/  LEA R6, P0, R20, R43, 0x2 ;  /* 0x0000002b14067211 */ /* 0x000fc400078010ff */
[----:B------:R-:W-:Y:S02]  /*2b70*/  IADD3 R7, R21, R17, RZ ;  /* 0x0000001115077210 */ /* 0x000fe40007ffe0ff */
[----:B------:R-:W5:Y:S02]  /*2b80*/  LDG.E.CONSTANT R9, desc[UR4][R8.64] ;  /* 0x0000000408097981 */ /* 0x000f64000c1e9900 */
[----:B------:R-:W-:-:S05]  /*2b90*/  LEA.HI.X R7, R20, R45, R7, 0x2, P0 ;  /* 0x0000002d14077211 */ /* 0x000fca00000f1407 */
[----:B------:R-:W5:Y:S01]  /*2ba0*/  LDG.E.CONSTANT R6, desc[UR4][R6.64] ;  /* 0x0000000406067981 */ /* 0x000f62000c1e9900 */
[----:B0-----:R-:W-:Y:S02]  /*2bb0*/  IADD3 R10, P1, R2, 0x40, RZ ;  /* 0x00000040020a7810 */ /* 0x001fe40007f3e0ff */
[----:B------:R-:W-:Y:S02]  /*2bc0*/  IADD3 R46, P2, R46, 0x8, RZ ;  /* 0x000000082e2e7810 */ /* 0x000fe40007f5e0ff */
[----:B------:R-:W-:Y:S02]  /*2bd0*/  PLOP3.LUT P0, PT, PT, PT, PT, 0x8, 0x0 ;  /* 0x000000000000781c */ /* 0x000fe40003f0e170 */
[----:B------:R-:W-:Y:S02]  /*2be0*/  IADD3.X R44, RZ, R44, RZ, P2, !PT ;  /* 0x0000002cff2c7210 */ /* 0x000fe400017fe4ff */
[----:B------:R-:W-:Y:S01]  /*2bf0*/  MOV R2, R10 ;  /* 0x0000000a00027202 */ /* 0x000fe20000000f00 */
[----:B--2---:R-:W-:-:S04]  /*2c00*/  FADD.FTZ R14, R47, R14 ;  /* 0x0000000e2f0e7221 */ /* 0x004fc80000010000 */
[----:B---3--:R-:W-:-:S04]  /*2c10*/  FADD.FTZ R15, R14, R15 ;  /* 0x0000000f0e0f7221 */ /* 0x008fc80000010000 */
[----:B----4-:R-:W-:-:S04]  /*2c20*/  FADD.FTZ R15, R15, R18 ;  /* 0x000000120f0f7221 */ /* 0x010fc80000010000 */
[----:B-----5:R-:W-:-:S04]  /*2c30*/  FADD.FTZ R15, R15, R22 ;  /* 0x000000160f0f7221 */ /* 0x020fc80000010000 */
[----:B------:R-:W-:-:S04]  /*2c40*/  FADD.FTZ R12, R15, R12 ;  /* 0x0000000c0f0c7221 */ /* 0x000fc80000010000 */
[----:B------:R-:W-:Y:S01]  /*2c50*/  FADD.FTZ R12, R12, R11 ;  /* 0x0000000b0c0c7221 */ /* 0x000fe20000010000 */
[----:B------:R-:W-:-:S03]  /*2c60*/  IADD3.X R11, RZ, R3, RZ, P1, !PT ;  /* 0x00000003ff0b7210 */ /* 0x000fc60000ffe4ff */
[----:B------:R-:W-:Y:S01]  /*2c70*/  FADD.FTZ R9, R12, R9 ;  /* 0x000000090c097221 */ /* 0x000fe20000010000 */
[----:B------:R-:W-:-:S03]  /*2c80*/  MOV R3, R11 ;  /* 0x0000000b00037202 */ /* 0x000fc60000000f00 */
[----:B------:R-:W-:-:S07]  /*2c90*/  FADD.FTZ R47, R9, R6 ;  /* 0x00000006092f7221 */ /* 0x000fce0000010000 */
.L_x_1928:
[----:B------:R-:W-:Y:S05]  /*2ca0*/  BSYNC B4 ;  /* 0x0000000000047941 */ /* 0x000fea0003800000 */
.L_x_1927:
[----:B------:R-:W-:-:S04]  /*2cb0*/  ISETP.NE.U32.AND P1, PT, R46, RZ, PT ;  /* 0x000000ff2e00720c */ /* 0x000fc80003f25070 */
[----:B------:R-:W-:-:S13]  /*2cc0*/  ISETP.NE.OR.EX P0, PT, R44, RZ, P0, P1 ;  /* 0x000000ff2c00720c */ /* 0x000fda0000705710 */
[----:B------:R-:W-:Y:S05]  /*2cd0*/  @!P0 BREAK B3 ;  /* 0x0000000000038942 */ /* 0x000fea0003800000 */
[----:B------:R-:W-:Y:S05]  /*2ce0*/  @!P0 BRA `(.L_x_1920) ;  /* 0x0000000000c08947 */ /* 0x000fea0003800000 */
.L_x_1922:
[----:B------:R-:W-:Y:S05]  /*2cf0*/  BSYNC B3 ;  /* 0x0000000000037941 */ /* 0x000fea0003800000 */
.L_x_1921:
[----:B------:R-:W-:Y:S01]  /*2d00*/  BSSY B3, `(.L_x_1929) ;  /* 0x000002c000037945 */ /* 0x000fe20003800000 */
.L_x_1930:
        /* <DEDUP_REMOVED lines=19> */
[----:B------:R-:W2:Y:S02]  /*2e40*/  LDG.E.CONSTANT R6, desc[UR4][R6.64] ;  /* 0x0000000406067981 */ /* 0x000ea4000c1e9900 */
[C---:B------:R-:W-:Y:S01]  /*2e50*/  IMAD R19, R8.reuse, UR7, R17 ;  /* 0x0000000708137c24 */ /* 0x040fe2000f8e0211 */
[----:B------:R-:W-:Y:S01]  /*2e60*/  IADD3 R9, R15, R9, RZ ;  /* 0x000000090f097210 */ /* 0x000fe20007ffe0ff */
[----:B------:R-:W-:Y:S01]  /*2e70*/  IMAD.WIDE.U32 R16, R8, UR6, RZ ;  /* 0x0000000608107c25 */ /* 0x000fe2000f8e00ff */
[----:B------:R-:W-:Y:S02]  /*2e80*/  LEA R8, P1, R14, R43, 0x2 ;  /* 0x0000002b0e087211 */ /* 0x000fe400078210ff */
[----:B------:R-:W-:-:S02]  /*2e90*/  LEA.HI.X R13, R10, R45, R13, 0x2, P0 ;  /* 0x0000002d0a0d7211 */ /* 0x000fc400000f140d */
[----:B------:R-:W-:Y:S02]  /*2ea0*/  LEA.HI.X R9, R14, R45, R9, 0x2, P1 ;  /* 0x0000002d0e097211 */ /* 0x000fe400008f1409 */
[----:B------:R-:W-:Y:S01]  /*2eb0*/  LEA R10, P0, R16, R43, 0x2 ;  /* 0x0000002b100a7211 */ /* 0x000fe200078010ff */
[----:B------:R-:W3:Y:S01]  /*2ec0*/  LDG.E.CONSTANT R12, desc[UR4][R12.64] ;  /* 0x000000040c0c7981 */ /* 0x000ee2000c1e9900 */
[----:B------:R-:W-:-:S03]  /*2ed0*/  IADD3 R19, R17, R19, RZ ;  /* 0x0000001311137210 */ /* 0x000fc60007ffe0ff */
[----:B------:R-:W4:Y:S01]  /*2ee0*/  LDG.E.CONSTANT R8, desc[UR4][R8.64] ;  /* 0x0000000408087981 */ /* 0x000f22000c1e9900 */
[----:B------:R-:W-:-:S05]  /*2ef0*/  LEA.HI.X R11, R16, R45, R19, 0x2, P0 ;  /* 0x0000002d100b7211 */ /* 0x000fca00000f1413 */
[----:B------:R-:W5:Y:S01]  /*2f00*/  LDG.E.CONSTANT R10, desc[UR4][R10.64] ;  /* 0x000000040a0a7981 */ /* 0x000f62000c1e9900 */
[----:B------:R-:W-:-:S04]  /*2f10*/  IADD3 R46, P0, R46, 0x4, RZ ;  /* 0x000000042e2e7810 */ /* 0x000fc80007f1e0ff */
[----:B------:R-:W-:Y:S02]  /*2f20*/  IADD3.X R44, RZ, R44, RZ, P0, !PT ;  /* 0x0000002cff2c7210 */ /* 0x000fe400007fe4ff */
[----:B------:R-:W-:-:S04]  /*2f30*/  ISETP.NE.U32.AND P0, PT, R46, RZ, PT ;  /* 0x000000ff2e00720c */ /* 0x000fc80003f05070 */
[----:B------:R-:W-:Y:S02]  /*2f40*/  ISETP.NE.AND.EX P0, PT, R44, RZ, PT, P0 ;  /* 0x000000ff2c00720c */ /* 0x000fe40003f05300 */
[----:B------:R-:W-:-:S04]  /*2f50*/  IADD3 R2, P1, R2, 0x20, RZ ;  /* 0x0000002002027810 */ /* 0x000fc80007f3e0ff */
[----:B------:R-:W-:Y:S01]  /*2f60*/  IADD3.X R3, RZ, R3, RZ, P1, !PT ;  /* 0x00000003ff037210 */ /* 0x000fe20000ffe4ff */
[----:B--2---:R-:W-:-:S04]  /*2f70*/  FADD.FTZ R47, R6, R47 ;  /* 0x0000002f062f7221 */ /* 0x004fc80000010000 */
[----:B---3--:R-:W-:-:S04]  /*2f80*/  FADD.FTZ R47, R47, R12 ;  /* 0x0000000c2f2f7221 */ /* 0x008fc80000010000 */
[----:B----4-:R-:W-:-:S04]  /*2f90*/  FADD.FTZ R47, R47, R8 ;  /* 0x000000082f2f7221 */ /* 0x010fc80000010000 */
[----:B-----5:R-:W-:Y:S01]  /*2fa0*/  FADD.FTZ R47, R47, R10 ;  /* 0x0000000a2f2f7221 */ /* 0x020fe20000010000 */
[----:B------:R-:W-:Y:S06]  /*2fb0*/  @P0 BRA `(.L_x_1930) ;  /* 0xfffffffc00540947 */ /* 0x000fec000383ffff */
[----:B------:R-:W-:Y:S05]  /*2fc0*/  BSYNC B3 ;  /* 0x0000000000037941 */ /* 0x000fea0003800000 */
.L_x_1929:
[----:B------:R-:W-:Y:S02]  /*2fd0*/  MOV R10, R2 ;  /* 0x00000002000a7202 */ /* 0x000fe40000000f00 */
[----:B------:R-:W-:-:S07]  /*2fe0*/  MOV R11, R3 ;  /* 0x00000003000b7202 */ /* 0x000fce0000000f00 */
.L_x_1920:
[----:B------:R-:W-:Y:S05]  /*2ff0*/  BSYNC B0 ;  /* 0x0000000000007941 */ /* 0x000fea0003800000 */
.L_x_1919:
        /* <DEDUP_REMOVED lines=13> */
[----:B------:R-:W2:Y:S01]  /*30d0*/  LDG.E.CONSTANT R2, desc[UR4][R2.64] ;  /* 0x0000000402027981 */ /* 0x000ea2000c1e9900 */
[----:B------:R-:W-:-:S04]  /*30e0*/  ISETP.NE.U32.AND P0, PT, R42, 0x1, PT ;  /* 0x000000012a00780c */ /* 0x000fc80003f05070 */
[----:B------:R-:W-:Y:S01]  /*30f0*/  ISETP.NE.AND.EX P0, PT, RZ, RZ, PT, P0 ;  /* 0x000000ffff00720c */ /* 0x000fe20003f05300 */
[----:B--2---:R-:W-:-:S12]  /*3100*/  FADD.FTZ R47, R47, R2 ;  /* 0x000000022f2f7221 */ /* 0x004fd80000010000 */
        /* <DEDUP_REMOVED lines=16> */
[----:B------:R-:W2:Y:S03]  /*3210*/  LDG.E.CONSTANT R2, desc[UR4][R2.64] ;  /* 0x0000000402027981 */ /* 0x000ea6000c1e9900 */
[----:B------:R-:W-:-:S05]  /*3220*/  @P0 LEA.HI.X R7, R10, R45, R7, 0x2, P1 ;  /* 0x0000002d0a070211 */ /* 0x000fca00008f1407 */
[----:B------:R-:W3:Y:S01]  /*3230*/  @P0 LDG.E.CONSTANT R6, desc[UR4][R6.64] ;  /* 0x0000000406060981 */ /* 0x000ee2000c1e9900 */
[----:B--2---:R-:W-:-:S04]  /*3240*/  FADD.FTZ R47, R47, R2 ;  /* 0x000000022f2f7221 */ /* 0x004fc80000010000 */
[----:B---3--:R-:W-:-:S07]  /*3250*/  @P0 FADD.FTZ R47, R47, R6 ;  /* 0x000000062f2f0221 */ /* 0x008fce0000010000 */
.L_x_1918:
[----:B------:R-:W-:Y:S05]  /*3260*/  BSYNC B1 ;  /* 0x0000000000017941 */ /* 0x000fea0003800000 */
.L_x_1917:
[----:B------:R0:W-:Y:S01]  /*3270*/  STG.E desc[UR4][R4.64], R47 ;  /* 0x0000002f04007986 */ /* 0x0001e2000c101904 */
[----:B------:R-:W-:-:S07]  /*3280*/  IADD3 R3, R0, 0x80, RZ ;  /* 0x0000008000037810 */ /* 0x000fce0007ffe0ff */
.L_x_1915:
[----:B------:R-:W-:Y:S05]  /*3290*/  BSYNC B2 ;  /* 0x0000000000027941 */ /* 0x000fea0003800000 */
.L_x_1914:
        /* <DEDUP_REMOVED lines=411> */
.L_x_1934:
        /* <DEDUP_REMOVED lines=53> */
.L_x_1944:
        /* <DEDUP_REMOVED lines=153> */
.L_x_1943:
[----:B------:R-:W-:Y:S02]  /*5930*/  MOV R12, R6 ;  /* 0x00000006000c7202 */ /* 0x000fe40000000f00 */
[----:B------:R-:W-:-:S07]  /*5940*/  MOV R13, R7 ;  /* 0x00000007000d7202 */ /* 0x000fce0000000f00 */
.L_x_1942:
[----:B------:R-:W-:Y:S05]  /*5950*/  BSYNC B5 ;  /* 0x0000000000057941 */ /* 0x000fea0003800000 */
.L_x_1941:
        /* <DEDUP_REMOVED lines=86> */
.L_x_1946:
[----:B------:R-:W-:Y:S05]  /*5ec0*/  BSYNC B5 ;  /* 0x0000000000057941 */ /* 0x000fea0003800000 */
.L_x_1945:
[----:B------:R-:W-:-:S04]  /*5ed0*/  ISETP.NE.U32.AND P1, PT, R44, RZ, PT ;  /* 0x000000ff2c00720c */ /* 0x000fc80003f25070 */
[----:B------:R-:W-:-:S13]  /*5ee0*/  ISETP.NE.OR.EX P0, PT, R2, RZ, P0, P1 ;  /* 0x000000ff0200720c */ /* 0x000fda0000705710 */
[----:B------:R-:W-:Y:S05]  /*5ef0*/  @!P0 BREAK B2 ;  /* 0x0000000000028942 */ /* 0x000fea0003800000 */
[----:B------:R-:W-:Y:S05]  /*5f00*/  @!P0 BRA `(.L_x_1938) ;  /* 0x0000000000c08947 */ /* 0x000fea0003800000 */
.L_x_1940:
[----:B------:R-:W-:Y:S05]  /*5f10*/  BSYNC B2 ;  /* 0x0000000000027941 */ /* 0x000fea0003800000 */
.L_x_1939:
[----:B------:R-:W-:Y:S01]  /*5f20*/  BSSY B2, `(.L_x_1947) ;  /* 0x000002c000027945 */ /* 0x000fe20003800000 */
.L_x_1948:
        /* <DEDUP_REMOVED lines=44> */
.L_x_1947:
[----:B------:R-:W-:Y:S02]  /*61f0*/  MOV R12, R6 ;  /* 0x00000006000c7202 */ /* 0x000fe40000000f00 */
[----:B------:R-:W-:-:S07]  /*6200*/  MOV R13, R7 ;  /* 0x00000007000d7202 */ /* 0x000fce0000000f00 */
.L_x_1938:
[----:B------:R-:W-:Y:S05]  /*6210*/  BSYNC B3 ;  /* 0x0000000000037941 */ /* 0x000fea0003800000 */
.L_x_1937:
        /* <DEDUP_REMOVED lines=38> */
.L_x_1936:
[----:B------:R-:W-:Y:S05]  /*6480*/  BSYNC B4 ;  /* 0x0000000000047941 */ /* 0x000fea0003800000 */
.L_x_1935:
[----:B------:R0:W-:Y:S01]  /*6490*/  STG.E desc[UR4][R4.64], R49 ;  /* 0x0000003104007986 */ /* 0x0001e2000c101904 */
        /* <DEDUP_REMOVED lines=408> */
.L_x_1950:
        /* <DEDUP_REMOVED lines=53> */
.L_x_1960:
        /* <DEDUP_REMOVED lines=153> */
.L_x_1959:
[----:B------:R-:W-:Y:S02]  /*8b00*/  MOV R12, R6 ;  /* 0x00000006000c7202 */ /* 0x000fe40000000f00 */
[----:B------:R-:W-:-:S07]  /*8b10*/  MOV R13, R7 ;  /* 0x00000007000d7202 */ /* 0x000fce0000000f00 */
.L_x_1958:
[----:B------:R-:W-:Y:S05]  /*8b20*/  BSYNC B5 ;  /* 0x0000000000057941 */ /* 0x000fea0003800000 */
.L_x_1957:
        /* <DEDUP_REMOVED lines=86> */
.L_x_1962:
[----:B------:R-:W-:Y:S05]  /*9090*/  BSYNC B5 ;  /* 0x0000000000057941 */ /* 0x000fea0003800000 */
.L_x_1961:
[----:B------:R-:W-:-:S04]  /*90a0*/  ISETP.NE.U32.AND P1, PT, R44, RZ, PT ;  /* 0x000000ff2c00720c */ /* 0x000fc80003f25070 */
[----:B------:R-:W-:-:S13]  /*90b0*/  ISETP.NE.OR.EX P0, PT, R2, RZ, P0, P1 ;  /* 0x000000ff0200720c */ /* 0x000fda0000705710 */
[----:B------:R-:W-:Y:S05]  /*90c0*/  @!P0 BREAK B2 ;  /* 0x0000000000028942 */ /* 0x000fea0003800000 */
[----:B------:R-:W-:Y:S05]  /*90d0*/  @!P0 BRA `(.L_x_1954) ;  /* 0x0000000000c48947 */ /* 0x000fea0003800000 */
.L_x_1956:
[----:B------:R-:W-:Y:S05]  /*90e0*/  BSYNC B2 ;  /* 0x0000000000027941 */ /* 0x000fea0003800000 */
.L_x_1955:
[----:B------:R-:W-:Y:S01]  /*90f0*/  BSSY B2, `(.L_x_1963) ;  /* 0x000002d000027945 */ /* 0x000fe20003800000 */
.L_x_1964:
        /* <DEDUP_REMOVED lines=23> */
[----:B------:R-:W2:Y:S01]  /*9270*/  LDG.E.CONSTANT R12, desc[UR4][R12.64] ;  /* 0x000000040c0c7981 */ /* 0x000ea2000c1e9900 */
[----:B------:R-:W-:Y:S01]  /*9280*/  IADD3 R21, R15, R21, RZ ;  /* 0x000000150f157210 */ /* 0x000fe20007ffe0ff */
[----:B------:R-:W-:Y:S02]  /*9290*/  IMAD R9, R8, UR11, R9 ;  /* 0x0000000b08097c24 */ /* 0x000fe4000f8e0209 */
[----:B------:R-:W3:Y:S01]  /*92a0*/  LDG.E.CONSTANT R10, desc[UR4][R10.64] ;  /* 0x000000040a0a7981 */ /* 0x000ee2000c1e9900 */
[----:B------:R-:W-:Y:S02]  /*92b0*/  LEA.HI.X R17, R14, R47, R21, 0x2, P0 ;  /* 0x0000002f0e117211 */ /* 0x000fe400000f1415 */
[C---:B------:R-:W-:Y:S02]  /*92c0*/  LEA R8, P0, R18.reuse, R45, 0x2 ;  /* 0x0000002d12087211 */ /* 0x040fe400078010ff */
[----:B------:R-:W-:Y:S01]  /*92d0*/  IADD3 R9, R19, R9, RZ ;  /* 0x0000000913097210 */ /* 0x000fe20007ffe0ff */
[----:B------:R-:W4:Y:S03]  /*92e0*/  LDG.E.CONSTANT R16, desc[UR4][R16.64] ;  /* 0x0000000410107981 */ /* 0x000f26000c1e9900 */
        /* <DEDUP_REMOVED lines=14> */
.L_x_1963:
[----:B------:R-:W-:Y:S02]  /*93d0*/  MOV R12, R6 ;  /* 0x00000006000c7202 */ /* 0x000fe40000000f00 */
[----:B------:R-:W-:-:S07]  /*93e0*/  MOV R13, R7 ;  /* 0x00000007000d7202 */ /* 0x000fce0000000f00 */
.L_x_1954:
[----:B------:R-:W-:Y:S05]  /*93f0*/  BSYNC B3 ;  /* 0x0000000000037941 */ /* 0x000fea0003800000 */
.L_x_1953:
        /* <DEDUP_REMOVED lines=38> */
.L_x_1952:
[----:B------:R-:W-:Y:S05]  /*9660*/  BSYNC B4 ;  /* 0x0000000000047941 */ /* 0x000fea0003800000 */
.L_x_1951:
[----:B------:R1:W-:Y:S01]  /*9670*/  STG.E desc[UR4][R4.64], R49 ;  /* 0x0000003104007986 */ /* 0x0003e2000c101904 */
[----:B------:R-:W-:-:S07]  /*9680*/  IADD3 R3, R3, 0x80, RZ ;  /* 0x0000008003037810 */ /* 0x000fce0007ffe0ff */
.L_x_1933:
        /* <DEDUP_REMOVED lines=407> */
.L_x_1966:
        /* <DEDUP_REMOVED lines=53> */
.L_x_1976:
        /* <DEDUP_REMOVED lines=153> */
.L_x_1975:
[----:B------:R-:W-:Y:S02]  /*bce0*/  MOV R12, R6 ;  /* 0x00000006000c7202 */ /* 0x000fe40000000f00 */
[----:B------:R-:W-:-:S07]  /*bcf0*/  MOV R13, R7 ;  /* 0x00000007000d7202 */ /* 0x000fce0000000f00 */
.L_x_1974:
[----:B------:R-:W-:Y:S05]  /*bd00*/  BSYNC B5 ;  /* 0x0000000000057941 */ /* 0x000fea0003800000 */
.L_x_1973:
        /* <DEDUP_REMOVED lines=86> */
.L_x_1978:
[----:B------:R-:W-:Y:S05]  /*c270*/  BSYNC B5 ;  /* 0x0000000000057941 */ /* 0x000fea0003800000 */
.L_x_1977:
[----:B------:R-:W-:-:S04]  /*c280*/  ISETP.NE.U32.AND P1, PT, R44, RZ, PT ;  /* 0x000000ff2c00720c */ /* 0x000fc80003f25070 */
[----:B------:R-:W-:-:S13]  /*c290*/  ISETP.NE.OR.EX P0, PT, R2, RZ, P0, P1 ;  /* 0x000000ff0200720c */ /* 0x000fda0000705710 */
[----:B------:R-:W-:Y:S05]  /*c2a0*/  @!P0 BREAK B2 ;  /* 0x0000000000028942 */ /* 0x000fea0003800000 */
[----:B------:R-:W-:Y:S05]  /*c2b0*/  @!P0 BRA `(.L_x_1970) ;  /* 0x0000000000c48947 */ /* 0x000fea0003800000 */
.L_x_1972:
[----:B------:R-:W-:Y:S05]  /*c2c0*/  BSYNC B2 ;  /* 0x0000000000027941 */ /* 0x000fea0003800000 */
.L_x_1971:
[----:B------:R-:W-:Y:S01]  /*c2d0*/  BSSY B2, `(.L_x_1979) ;  /* 0x000002d000027945 */ /* 0x000fe20003800000 */
.L_x_1980:
        /* <DEDUP_REMOVED lines=45> */
.L_x_1979:
[----:B------:R-:W-:Y:S02]  /*c5b0*/  MOV R12, R6 ;  /* 0x00000006000c7202 */ /* 0x000fe40000000f00 */
[----:B------:R-:W-:-:S07]  /*c5c0*/  MOV R13, R7 ;  /* 0x00000007000d7202 */ /* 0x000fce0000000f00 */
.L_x_1970:
[----:B------:R-:W-:Y:S05]  /*c5d0*/  BSYNC B3 ;  /* 0x0000000000037941 */ /* 0x000fea0003800000 */
.L_x_1969:
        /* <DEDUP_REMOVED lines=38> */
.L_x_1968:
[----:B------:R-:W-:Y:S05]  /*c840*/  BSYNC B4 ;  /* 0x0000000000047941 */ /* 0x000fea0003800000 */
.L_x_1967:
[----:B------:R0:W-:Y:S01]  /*c850*/  STG.E desc[UR4][R4.64], R49 ;  /* 0x0000003104007986 */ /* 0x0001e2000c101904 */
[----:B------:R-:W-:-:S07]  /*c860*/  IADD3 R3, R3, 0x80, RZ ;  /* 0x0000008003037810 */ /* 0x000fce0007ffe0ff */
.L_x_1949:
        /* <DEDUP_REMOVED lines=407> */
.L_x_1982:
        /* <DEDUP_REMOVED lines=53> */
.L_x_1992:
        /* <DEDUP_REMOVED lines=153> */
.L_x_1991:
[----:B------:R-:W-:Y:S02]  /*eec0*/  MOV R12, R6 ;  /* 0x00000006000c7202 */ /* 0x000fe40000000f00 */
[----:B------:R-:W-:-:S07]  /*eed0*/  MOV R13, R7 ;  /* 0x00000007000d7202 */ /* 0x000fce0000000f00 */
.L_x_1990:
[----:B------:R-:W-:Y:S05]  /*eee0*/  BSYNC B5 ;  /* 0x0000000000057941 */ /* 0x000fea0003800000 */
.L_x_1989:
        /* <DEDUP_REMOVED lines=86> */
.L_x_1994:
[----:B------:R-:W-:Y:S05]  /*f450*/  BSYNC B5 ;  /* 0x0000000000057941 */ /* 0x000fea0003800000 */
.L_x_1993:
[----:B------:R-:W-:-:S04]  /*f460*/  ISETP.NE.U32.AND P1, PT, R44, RZ, PT ;  /* 0x000000ff2c00720c */ /* 0x000fc80003f25070 */
[----:B------:R-:W-:-:S13]  /*f470*/  ISETP.NE.OR.EX P0, PT, R2, RZ, P0, P1 ;  /* 0x000000ff0200720c */ /* 0x000fda0000705710 */
[----:B------:R-:W-:Y:S05]  /*f480*/  @!P0 BREAK B2 ;  /* 0x0000000000028942 */ /* 0x000fea0003800000 */
[----:B------:R-:W-:Y:S05]  /*f490*/  @!P0 BRA `(.L_x_1986) ;  /* 0x0000000000c48947 */ /* 0x000fea0003800000 */
.L_x_1988:
[----:B------:R-:W-:Y:S05]  /*f4a0*/  BSYNC B2 ;  /* 0x0000000000027941 */ /* 0x000fea0003800000 */
.L_x_1987:
[----:B------:R-:W-:Y:S01]  /*f4b0*/  BSSY B2, `(.L_x_1995) ;  /* 0x000002d000027945 */ /* 0x000fe20003800000 */
.L_x_1996:
        /* <DEDUP_REMOVED lines=45> */
.L_x_1995:
[----:B------:R-:W-:Y:S02]  /*f790*/  MOV R12, R6 ;  /* 0x00000006000c7202 */ /* 0x000fe40000000f00 */
[----:B------:R-:W-:-:S07]  /*f7a0*/  MOV R13, R7 ;  /* 0x00000007000d7202 */ /* 0x000fce0000000f00 */
.L_x_1986:
[----:B------:R-:W-:Y:S05]  /*f7b0*/  BSYNC B3 ;  /* 0x0000000000037941 */ /* 0x000fea0003800000 */
.L_x_1985:
        /* <DEDUP_REMOVED lines=38> */
.L_x_1984:
[----:B------:R-:W-:Y:S05]  /*fa20*/  BSYNC B4 ;  /* 0x0000000000047941 */ /* 0x000fea0003800000 */
.L_x_1983:
[----:B------:R2:W-:Y:S01]  /*fa30*/  STG.E desc[UR4][R4.64], R49 ;  /* 0x0000003104007986 */ /* 0x0005e2000c101904 */
[----:B------:R-:W-:-:S07]  /*fa40*/  IADD3 R3, R3, 0x80, RZ ;  /* 0x0000008003037810 */ /* 0x000fce0007ffe0ff */
.L_x_1965:
        /* <DEDUP_REMOVED lines=408> */
.L_x_1998:
        /* <DEDUP_REMOVED lines=53> */
.L_x_2008:
        /* <DEDUP_REMOVED lines=153> */
.L_x_2007:
[----:B------:R-:W-:Y:S02]  /*120b0*/  MOV R12, R6 ;  /* 0x00000006000c7202 */ /* 0x000fe40000000f00 */
[----:B------:R-:W-:-:S07]  /*120c0*/  MOV R13, R7 ;  /* 0x00000007000d7202 */ /* 0x000fce0000000f00 */
.L_x_2006:
[----:B------:R-:W-:Y:S05]  /*120d0*/  BSYNC B5 ;  /* 0x0000000000057941 */ /* 0x000fea0003800000 */
.L_x_2005:
        /* <DEDUP_REMOVED lines=86> */
.L_x_2010:
[----:B------:R-:W-:Y:S05]  /*12640*/  BSYNC B5 ;  /* 0x0000000000057941 */ /* 0x000fea0003800000 */
.L_x_2009:
[----:B------:R-:W-:-:S04]  /*12650*/  ISETP.NE.U32.AND P1, PT, R44, RZ, PT ;  /* 0x000000ff2c00720c */ /* 0x000fc80003f25070 */
[----:B------:R-:W-:-:S13]  /*12660*/  ISETP.NE.OR.EX P0, PT, R2, RZ, P0, P1 ;  /* 0x000000ff0200720c */ /* 0x000fda0000705710 */
[----:B------:R-:W-:Y:S05]  /*12670*/  @!P0 BREAK B2 ;  /* 0x0000000000028942 */ /* 0x000fea0003800000 */
[----:B------:R-:W-:Y:S05]  /*12680*/  @!P0 BRA `(.L_x_2002) ;  /* 0x0000000000c48947 */ /* 0x000fea0003800000 */
.L_x_2004:
[----:B------:R-:W-:Y:S05]  /*12690*/  BSYNC B2 ;  /* 0x0000000000027941 */ /* 0x000fea0003800000 */
.L_x_2003:
[----:B------:R-:W-:Y:S01]  /*126a0*/  BSSY B2, `(.L_x_2011) ;  /* 0x000002d000027945 */ /* 0x000fe20003800000 */
.L_x_2012:
        /* <DEDUP_REMOVED lines=45> */
.L_x_2011:
[----:B------:R-:W-:Y:S02]  /*12980*/  MOV R12, R6 ;  /* 0x00000006000c7202 */ /* 0x000fe40000000f00 */
[----:B------:R-:W-:-:S07]  /*12990*/  MOV R13, R7 ;  /* 0x00000007000d7202 */ /* 0x000fce0000000f00 */
.L_x_2002:
[----:B------:R-:W-:Y:S05]  /*129a0*/  BSYNC B3 ;  /* 0x0000000000037941 */ /* 0x000fea0003800000 */
.L_x_2001:
        /* <DEDUP_REMOVED lines=38> */
.L_x_2000:
[----:B------:R-:W-:Y:S05]  /*12c10*/  BSYNC B4 ;  /* 0x0000000000047941 */ /* 0x000fea0003800000 */
.L_x_1999:
[----:B------:R1:W-:Y:S01]  /*12c20*/  STG.E desc[UR4][R4.64], R49 ;  /* 0x0000003104007986 */ /* 0x0003e2000c101904 */
[----:B------:R-:W-:-:S07]  /*12c30*/  IADD3 R3, R3, 0x80, RZ ;  /* 0x0000008003037810 */ /* 0x000fce0007ffe0ff */
.L_x_1981:
[----:B------:R-:W-:-:S13]  /*12c40*/  ISETP.GE.AND P0, PT, R3, UR8, PT ;  /* 0x0000000803007c0c */ /* 0x000fda000bf06270 */
[----:B------:R-:W-:Y:S05]  /*12c50*/  @P0 BREAK B0 ;  /* 0x0000000000000942 */ /* 0x000fea0003800000 */
[----:B------:R-:W-:Y:S05]  /*12c60*/  @P0 BRA `(.L_x_1997) ;  /* 0x0000003000740947 */ /* 0x000fea0003800000 */
[----:B------:R-:W-:Y:S05]  /*12c70*/  BSYNC B0 ;  /* 0x0000000000007941 */ /* 0x000fea0003800000 */
.L_x_1932:
        /* <DEDUP_REMOVED lines=405> */
.L_x_2013:
        /* <DEDUP_REMOVED lines=53> */
.L_x_2023:
        /* <DEDUP_REMOVED lines=153> */
.L_x_2022:
[----:B------:R-:W-:Y:S02]  /*152b0*/  MOV R12, R6 ;  /* 0x00000006000c7202 */ /* 0x000fe40000000f00 */
[----:B------:R-:W-:-:S07]  /*152c0*/  MOV R13, R7 ;  /* 0x00000007000d7202 */ /* 0x000fce0000000f00 */
.L_x_2021:
[----:B------:R-:W-:Y:S05]  /*152d0*/  BSYNC B5 ;  /* 0x0000000000057941 */ /* 0x000fea0003800000 */
.L_x_2020:
        /* <DEDUP_REMOVED lines=86> */
.L_x_2025:
[----:B------:R-:W-:Y:S05]  /*15840*/  BSYNC B5 ;  /* 0x0000000000057941 */ /* 0x000fea0003800000 */
.L_x_2024:
[----:B------:R-:W-:-:S04]  /*15850*/  ISETP.NE.U32.AND P1, PT, R44, RZ, PT ;  /* 0x000000ff2c00720c */ /* 0x000fc80003f25070 */
[----:B------:R-:W-:-:S13]  /*15860*/  ISETP.NE.OR.EX P0, PT, R2, RZ, P0, P1 ;  /* 0x000000ff0200720c */ /* 0x000fda0000705710 */
[----:B------:R-:W-:Y:S05]  /*15870*/  @!P0 BREAK B2 ;  /* 0x0000000000028942 */ /* 0x000fea0003800000 */
[----:B------:R-:W-:Y:S05]  /*15880*/  @!P0 BRA `(.L_x_2017) ;  /* 0x0000000000c48947 */ /* 0x000fea0003800000 */
.L_x_2019:
[----:B------:R-:W-:Y:S05]  /*15890*/  BSYNC B2 ;  /* 0x0000000000027941 */ /* 0x000fea0003800000 */
.L_x_2018:
[----:B------:R-:W-:Y:S01]  /*158a0*/  BSSY B2, `(.L_x_2026) ;  /* 0x000002d000027945 */ /* 0x000fe20003800000 */
.L_x_2027:
        /* <DEDUP_REMOVED lines=45> */
.L_x_2026:
[----:B------:R-:W-:Y:S02]  /*15b80*/  MOV R12, R6 ;  /* 0x00000006000c7202 */ /* 0x000fe40000000f00 */
[----:B------:R-:W-:-:S07]  /*15b90*/  MOV R13, R7 ;  /* 0x00000007000d7202 */ /* 0x000fce0000000f00 */
.L_x_2017:
[----:B------:R-:W-:Y:S05]  /*15ba0*/  BSYNC B3 ;  /* 0x0000000000037941 */ /* 0x000fea0003800000 */
.L_x_2016:
        /* <DEDUP_REMOVED lines=38> */
.L_x_2015:
[----:B------:R-:W-:Y:S05]  /*15e10*/  BSYNC B4 ;  /* 0x0000000000047941 */ /* 0x000fea0003800000 */
.L_x_2014:
[----:B------:R3:W-:Y:S01]  /*15e20*/  STG.E desc[UR4][R4.64], R49 ;  /* 0x0000003104007986 */ /* 0x0007e2000c101904 */
[----:B------:R-:W-:-:S07]  /*15e30*/  IADD3 R3, R3, 0x80, RZ ;  /* 0x0000008003037810 */ /* 0x000fce0007ffe0ff */
.L_x_1997:
[----:B------:R-:W-:Y:S05]  /*15e40*/  BSYNC B1 ;  /* 0x0000000000017941 */ /* 0x000fea0003800000 */
.L_x_1931:
        /* <DEDUP_REMOVED lines=408> */
.L_x_2028:
        /* <DEDUP_REMOVED lines=55> */
.L_x_2038:
        /* <DEDUP_REMOVED lines=28> */
[----:B------:R0:W2:Y:S02]  /*17d00*/  LDG.E.CONSTANT R40, desc[UR4][R40.64] ;  /* 0x0000000428287981 */ /* 0x0000a4000c1e9900 */
        /* <DEDUP_REMOVED lines=11> */
[----:B------:R-:W-:Y:S01]  /*17dc0*/  LEA R44, P1, R26, R33, 0x2 ;  /* 0x000000211a2c7211 */ /* 0x000fe200078210ff */
[----:B------:R-:W3:Y:S01]  /*17dd0*/  LDG.E.CONSTANT R36, desc[UR4][R46.64] ;  /* 0x000000042e247981 */ /* 0x000ee2000c1e9900 */
[----:B------:R-:W-:Y:S01]  /*17de0*/  IADD3 R27, R27, R45, RZ ;  /* 0x0000002d1b1b7210 */ /* 0x000fe20007ffe0ff */
[----:B------:R-:W-:Y:S02]  /*17df0*/  IMAD R39, R38, UR7, R39 ;  /* 0x0000000726277c24 */ /* 0x000fe4000f8e0227 */
[----:B------:R-:W-:Y:S01]  /*17e00*/  IMAD R29, R29, UR6, RZ ;  /* 0x000000061d1d7c24 */ /* 0x000fe2000f8e02ff */
[----:B------:R-:W-:Y:S01]  /*17e10*/  LEA.HI.X R45, R26, R35, R27, 0x2, P1 ;  /* 0x000000231a2d7211 */ /* 0x000fe200008f141b */
[----:B------:R-:W-:Y:S01]  /*17e20*/  IMAD R25, R25, UR6, RZ ;  /* 0x0000000619197c24 */ /* 0x000fe2000f8e02ff */
[----:B------:R-:W-:Y:S01]  /*17e30*/  LEA R26, P1, R30, R33, 0x2 ;  /* 0x000000211e1a7211 */ /* 0x000fe200078210ff */
[----:B------:R1:W4:Y:S01]  /*17e40*/  LDG.E.CONSTANT R38, desc[UR4][R42.64] ;  /* 0x000000042a267981 */ /* 0x000322000c1e9900 */
[----:B------:R-:W-:Y:S01]  /*17e50*/  IADD3 R27, R31, R39, RZ ;  /* 0x000000271f1b7210 */ /* 0x000fe20007ffe0ff */
[----:B0-----:R-:W-:-:S02]  /*17e60*/  IMAD R41, R28, UR7, R29 ;  /* 0x000000071c297c24 */ /* 0x001fc4000f8e021d */
[----:B------:R-:W-:Y:S01]  /*17e70*/  IMAD.WIDE.U32 R28, R28, UR6, RZ ;  /* 0x000000061c1c7c25 */ /* 0x000fe2000f8e00ff */
[----:B------:R-:W-:Y:S01]  /*17e80*/  LEA.HI.X R27, R30, R35, R27, 0x2, P1 ;  /* 0x000000231e1b7211 */ /* 0x000fe200008f141b */
[----:B------:R-:W5:Y:S02]  /*17e90*/  LDG.E.CONSTANT R44, desc[UR4][R44.64] ;  /* 0x000000042c2c7981 */ /* 0x000f64000c1e9900 */
[----:B------:R-:W-:-:S04]  /*17ea0*/  IMAD.WIDE.U32 R30, R24, UR6, RZ ;  /* 0x00000006181e7c25 */ /* 0x000fc8000f8e00ff */
[----:B-1----:R-:W-:Y:S01]  /*17eb0*/  IMAD R43, R24, UR7, R25 ;  /* 0x00000007182b7c24 */ /* 0x002fe2000f8e0219 */
[----:B------:R-:W-:Y:S01]  /*17ec0*/  LEA R42, P1, R28, R33, 0x2 ;  /* 0x000000211c2a7211 */ /* 0x000fe200078210ff */
[----:B------:R0:W5:Y:S01]  /*17ed0*/  LDG.E.CONSTANT R39, desc[UR4][R26.64] ;  /* 0x000000041a277981 */ /* 0x000162000c1e9900 */
[----:B------:R-:W-:Y:S01]  /*17ee0*/  IADD3 R25, R29, R41, RZ ;  /* 0x000000291d197210 */ /* 0x000fe20007ffe0ff */
[----:B------:R-:W-:Y:S01]  /*17ef0*/  IMAD R41, R23, UR6, RZ ;  /* 0x0000000617297c24 */ /* 0x000fe2000f8e02ff */
[----:B------:R-:W-:Y:S02]  /*17f00*/  LEA R24, P2, R30, R33, 0x2 ;  /* 0x000000211e187211 */ /* 0x000fe400078410ff */
        /* <DEDUP_REMOVED lines=9> */
[----:B------:R-:W5:Y:S02]  /*17fa0*/  LDG.E.CONSTANT R42, desc[UR4][R42.64] ;  /* 0x000000042a2a7981 */ /* 0x000f64000c1e9900 */
[----:B------:R-:W-:Y:S01]  /*17fb0*/  IMAD R29, R18, UR7, R23 ;  /* 0x00000007121d7c24 */ /* 0x000fe2000f8e0217 */
[----:B------:R-:W-:Y:S01]  /*17fc0*/  LEA.HI.X R23, R28, R35, R19, 0x2, P1 ;  /* 0x000000231c177211 */ /* 0x000fe200008f1413 */
[----:B------:R-:W-:Y:S01]  /*17fd0*/  IMAD R5, R5, UR6, RZ ;  /* 0x0000000605057c24 */ /* 0x000fe2000f8e02ff */
[----:B------:R-:W-:Y:S01]  /*17fe0*/  LEA R18, P1, R26, R33, 0x2 ;  /* 0x000000211a127211 */ /* 0x000fe200078210ff */
[----:B------:R-:W-:Y:S01]  /*17ff0*/  IMAD R17, R17, UR6, RZ ;  /* 0x0000000611117c24 */ /* 0x000fe2000f8e02ff */
[----:B------:R-:W-:Y:S01]  /*18000*/  IADD3 R19, R27, R29, RZ ;  /* 0x0000001d1b137210 */ /* 0x000fe20007ffe0ff */
[----:B------:R-:W-:Y:S01]  /*18010*/  IMAD R5, R4, UR7, R5 ;  /* 0x0000000704057c24 */ /* 0x000fe2000f8e0205 */
[----:B------:R0:W5:Y:S01]  /*18020*/  LDG.E.CONSTANT R24, desc[UR4][R24.64] ;  /* 0x0000000418187981 */ /* 0x000162000c1e9900 */
[----:B------:R-:W-:Y:S01]  /*18030*/  IMAD R13, R13, UR6, RZ ;  /* 0x000000060d0d7c24 */ /* 0x000fe2000f8e02ff */
[----:B------:R-:W-:Y:S01]  /*18040*/  LEA.HI.X R19, R26, R35, R19, 0x2, P1 ;  /* 0x000000231a137211 */ /* 0x000fe200008f1413 */
[----:B------:R-:W-:Y:S01]  /*18050*/  IMAD.WIDE.U32 R26, R4, UR6, RZ ;  /* 0x00000006041a7c25 */ /* 0x000fe2000f8e00ff */
[----:B------:R1:W5:Y:S03]  /*18060*/  LDG.E.CONSTANT R30, desc[UR4][R22.64] ;  /* 0x00000004161e7981 */ /* 0x000366000c1e9900 */
[C---:B------:R-:W-:Y:S01]  /*18070*/  IMAD.WIDE.U32 R28, R16.reuse, UR6, RZ ;  /* 0x00000006101c7c25 */ /* 0x040fe2000f8e00ff */
[----:B------:R1:W5:Y:S03]  /*18080*/  LDG.E.CONSTANT R31, desc[UR4][R18.64] ;  /* 0x00000004121f7981 */ /* 0x000366000c1e9900 */
[----:B------:R-:W-:Y:S01]  /*18090*/  IMAD R41, R16, UR7, R17 ;  /* 0x0000000710297c24 */ /* 0x000fe2000f8e0211 */
[----:B------:R-:W-:Y:S01]  /*180a0*/  LEA R16, P1, R26, R33, 0x2 ;  /* 0x000000211a107211 */ /* 0x000fe200078210ff */
[C---:B0-----:R-:W-:Y:S01]  /*180b0*/  IMAD R25, R12.reuse, UR7, R13 ;  /* 0x000000070c197c24 */ /* 0x041fe2000f8e020d */
[----:B------:R-:W-:Y:S01]  /*180c0*/  IADD3 R17, R27, R5, RZ ;  /* 0x000000051b117210 */ /* 0x000fe20007ffe0ff */
[----:B-1----:R-:W-:-:S04]  /*180d0*/  IMAD.WIDE.U32 R22, R12, UR6, RZ ;  /* 0x000000060c167c25 */ /* 0x002fc8000f8e00ff */
        /* <DEDUP_REMOVED lines=9> */
[----:B------:R-:W5:Y:S01]  /*18170*/  LDG.E.CONSTANT R16, desc[UR4][R16.64] ;  /* 0x0000000410107981 */ /* 0x000f62000c1e9900 */
        /* <DEDUP_REMOVED lines=8> */
[----:B------:R-:W5:Y:S03]  /*18200*/  LDG.E.CONSTANT R18, desc[UR4][R18.64] ;  /* 0x0000000412127981 */ /* 0x000f66000c1e9900 */
[----:B------:R-:W-:Y:S01]  /*18210*/  IMAD R23, R7, UR6, RZ ;  /* 0x0000000607177c24 */ /* 0x000fe2000f8e02ff */
[----:B------:R0:W5:Y:S01]  /*18220*/  LDG.E.CONSTANT R22, desc[UR4][R4.64] ;  /* 0x0000000404167981 */ /* 0x000162000c1e9900 */
[----:B------:R-:W-:-:S02]  /*18230*/  IMAD R7, R20, UR7, R21 ;  /* 0x0000000714077c24 */ /* 0x000fc4000f8e0215 */
[----:B------:R-:W-:Y:S01]  /*18240*/  IMAD.WIDE.U32 R20, R20, UR6, RZ ;  /* 0x0000000614147c25 */ /* 0x000fe2000f8e00ff */
[----:B------:R-:W5:Y:S03]  /*18250*/  LDG.E.CONSTANT R15, desc[UR4][R14.64] ;  /* 0x000000040e0f7981 */ /* 0x000f66000c1e9900 */
[----:B------:R-:W-:Y:S01]  /*18260*/  IMAD R23, R6, UR7, R23 ;  /* 0x0000000706177c24 */ /* 0x000fe2000f8e0217 */
[----:B0-----:R-:W-:Y:S02]  /*18270*/  LEA R4, P1, R12, R33, 0x2 ;  /* 0x000000210c047211 */ /* 0x001fe400078210ff */
[----:B------:R-:W-:Y:S01]  /*18280*/  IADD3 R5, R13, R9, RZ ;  /* 0x000000090d057210 */ /* 0x000fe20007ffe0ff */
[----:B------:R-:W-:Y:S01]  /*18290*/  IMAD.WIDE.U32 R8, R6, UR6, RZ ;  /* 0x0000000606087c25 */ /* 0x000fe2000f8e00ff */
[----:B------:R-:W-:Y:S02]  /*182a0*/  LEA R6, P2, R20, R33, 0x2 ;  /* 0x0000002114067211 */ /* 0x000fe400078410ff */
[----:B------:R-:W-:-:S02]  /*182b0*/  IADD3 R7, R21, R7, RZ ;  /* 0x0000000715077210 */ /* 0x000fc40007ffe0ff */
[-C--:B------:R-:W-:Y:S02]  /*182c0*/  LEA.HI.X R5, R12, R35.reuse, R5, 0x2, P1 ;  /* 0x000000230c057211 */ /* 0x080fe400008f1405 */
[----:B------:R-:W-:Y:S02]  /*182d0*/  LEA.HI.X R7, R20, R35, R7, 0x2, P2 ;  /* 0x0000002314077211 */ /* 0x000fe400010f1407 */
[----:B------:R-:W-:Y:S01]  /*182e0*/  LEA R12, P1, R8, R33, 0x2 ;  /* 0x00000021080c7211 */ /* 0x000fe200078210ff */
[----:B------:R-:W5:Y:S01]  /*182f0*/  LDG.E.CONSTANT R4, desc[UR4][R4.64] ;  /* 0x0000000404047981 */ /* 0x000f62000c1e9900 */
[----:B------:R-:W-:-:S03]  /*18300*/  IADD3 R9, R9, R23, RZ ;  /* 0x0000001709097210 */ /* 0x000fc60007ffe0ff */
[----:B------:R-:W5:Y:S01]  /*18310*/  LDG.E.CONSTANT R7, desc[UR4][R6.64] ;  /* 0x0000000406077981 */ /* 0x000f62000c1e9900 */
[----:B------:R-:W-:-:S06]  /*18320*/  LEA.HI.X R13, R8, R35, R9, 0x2, P1 ;  /* 0x00000023080d7211 */ /* 0x000fcc00008f1409 */
        /* <DEDUP_REMOVED lines=8> */
[----:B----4-:R-:W-:-:S04]  /*183b0*/  FADD.FTZ R37, R37, R38 ;  /* 0x0000002625257221 */ /* 0x010fc80000010000 */
[----:B---3--:R-:W-:-:S04]  /*183c0*/  FADD.FTZ R37, R37, R36 ;  /* 0x0000002425257221 */ /* 0x008fc80000010000 */
        /* <DEDUP_REMOVED lines=15> */
.L_x_2037:
[----:B------:R-:W-:Y:S02]  /*184c0*/  MOV R8, R10 ;  /* 0x0000000a00087202 */ /* 0x000fe40000000f00 */
[----:B------:R-:W-:-:S07]  /*184d0*/  MOV R9, R11 ;  /* 0x0000000b00097202 */ /* 0x000fce0000000f00 */
.L_x_2036:
[----:B------:R-:W-:Y:S05]  /*184e0*/  BSYNC B4 ;  /* 0x0000000000047941 */ /* 0x000fea0003800000 */
.L_x_2035:
        /* <DEDUP_REMOVED lines=24> */
[----:B------:R-:W-:Y:S01]  /*18670*/  LEA R16, P1, R24, R33, 0x2 ;  /* 0x0000002118107211 */ /* 0x000fe200078210ff */
[----:B------:R-:W-:Y:S01]  /*18680*/  IMAD R19, R18, UR9, R19 ;  /* 0x0000000912137c24 */ /* 0x000fe2000f8e0213 */
[----:B------:R-:W-:Y:S01]  /*18690*/  LEA.HI.X R21, R22, R35, R21, 0x2, P0 ;  /* 0x0000002316157211 */ /* 0x000fe200000f1415 */
[----:B------:R-:W-:Y:S01]  /*186a0*/  IMAD.WIDE.U32 R22, R18, UR8, RZ ;  /* 0x0000000812167c25 */ /* 0x000fe2000f8e00ff */
[----:B------:R-:W-:-:S03]  /*186b0*/  IADD3 R17, R25, R27, RZ ;  /* 0x0000001b19117210 */ /* 0x000fc60007ffe0ff */
[----:B-----5:R-:W-:Y:S01]  /*186c0*/  IMAD R27, R15, UR8, RZ ;  /* 0x000000080f1b7c24 */ /* 0x020fe2000f8e02ff */
[----:B------:R-:W-:Y:S01]  /*186d0*/  LEA.HI.X R17, R24, R35, R17, 0x2, P1 ;  /* 0x0000002318117211 */ /* 0x000fe200008f1411 */
        /* <DEDUP_REMOVED lines=8> */
[----:B------:R0:W2:Y:S01]  /*18760*/  LDG.E.CONSTANT R14, desc[UR4][R20.64] ;  /* 0x00000004140e7981 */ /* 0x0000a2000c1e9900 */
[----:B------:R-:W-:Y:S01]  /*18770*/  IADD3 R23, R25, R23, RZ ;  /* 0x0000001719177210 */ /* 0x000fe20007ffe0ff */
[----:B------:R-:W-:-:S02]  /*18780*/  IMAD R13, R12, UR9, R13 ;  /* 0x000000090c0d7c24 */ /* 0x000fc4000f8e020d */
[----:B------:R1:W3:Y:S01]  /*18790*/  LDG.E.CONSTANT R15, desc[UR4][R16.64] ;  /* 0x00000004100f7981 */ /* 0x0002e2000c1e9900 */
[----:B------:R-:W-:Y:S01]  /*187a0*/  LEA.HI.X R23, R24, R35, R23, 0x2, P0 ;  /* 0x0000002318177211 */ /* 0x000fe200000f1417 */
[----:B------:R-:W-:Y:S02]  /*187b0*/  IMAD.WIDE.U32 R24, R12, UR8, RZ ;  /* 0x000000080c187c25 */ /* 0x000fe4000f8e00ff */
[----:B------:R-:W4:Y:S02]  /*187c0*/  LDG.E.CONSTANT R18, desc[UR4][R18.64] ;  /* 0x0000000412127981 */ /* 0x000f24000c1e9900 */
[C---:B------:R-:W-:Y:S01]  /*187d0*/  IMAD R27, R8.reuse, UR9, R9 ;  /* 0x00000009081b7c24 */ /* 0x040fe2000f8e0209 */
[----:B------:R-:W-:Y:S01]  /*187e0*/  IADD3 R9, R25, R13, RZ ;  /* 0x0000000d19097210 */ /* 0x000fe20007ffe0ff */
[----:B0-----:R-:W-:Y:S01]  /*187f0*/  IMAD.WIDE.U32 R20, R8, UR8, RZ ;  /* 0x0000000808147c25 */ /* 0x001fe2000f8e00ff */
[-C--:B------:R-:W-:Y:S01]  /*18800*/  LEA R12, P0, R24, R33.reuse, 0x2 ;  /* 0x00000021180c7211 */ /* 0x080fe200078010ff */
[----:B------:R-:W5:Y:S02]  /*18810*/  LDG.E.CONSTANT R22, desc[UR4][R22.64] ;  /* 0x0000000416167981 */ /* 0x000f64000c1e9900 */
[----:B------:R-:W-:Y:S01]  /*18820*/  IMAD R25, R5, UR8, RZ ;  /* 0x0000000805197c24 */ /* 0x000fe2000f8e02ff */
        /* <DEDUP_REMOVED lines=34> */
.L_x_2040:
[----:B------:R-:W-:Y:S05]  /*18a50*/  BSYNC B4 ;  /* 0x0000000000047941 */ /* 0x000fea0003800000 */
.L_x_2039:
[----:B------:R-:W-:-:S04]  /*18a60*/  ISETP.NE.U32.AND P1, PT, R34, RZ, PT ;  /* 0x000000ff2200720c */ /* 0x000fc80003f25070 */
[----:B------:R-:W-:-:S13]  /*18a70*/  ISETP.NE.OR.EX P0, PT, R32, RZ, P0, P1 ;  /* 0x000000ff2000720c */ /* 0x000fda0000705710 */
[----:B------:R-:W-:Y:S05]  /*18a80*/  @!P0 BREAK B3 ;  /* 0x0000000000038942 */ /* 0x000fea0003800000 */
[----:B------:R-:W-:Y:S05]  /*18a90*/  @!P0 BRA `(.L_x_2032) ;  /* 0x0000000000c08947 */ /* 0x000fea0003800000 */
.L_x_2034:
[----:B------:R-:W-:Y:S05]  /*18aa0*/  BSYNC B3 ;  /* 0x0000000000037941 */ /* 0x000fea0003800000 */
.L_x_2033:
[----:B------:R-:W-:Y:S01]  /*18ab0*/  BSSY B3, `(.L_x_2041) ;  /* 0x000002c000037945 */ /* 0x000fe20003800000 */
.L_x_2042:
        /* <DEDUP_REMOVED lines=44> */
.L_x_2041:
[----:B------:R-:W-:Y:S02]  /*18d80*/  MOV R8, R10 ;  /* 0x0000000a00087202 */ /* 0x000fe40000000f00 */
[----:B------:R-:W-:-:S07]  /*18d90*/  MOV R9, R11 ;  /* 0x0000000b00097202 */ /* 0x000fce0000000f00 */
.L_x_2032:
[----:B------:R-:W-:Y:S05]  /*18da0*/  BSYNC B1 ;  /* 0x0000000000017941 */ /* 0x000fea0003800000 */
.L_x_2031:
        /* <DEDUP_REMOVED lines=38> */
.L_x_2030:
[----:B------:R-:W-:Y:S05]  /*19010*/  BSYNC B2 ;  /* 0x0000000000027941 */ /* 0x000fea0003800000 */
.L_x_2029:
[----:B------:R-:W-:Y:S05]  /*19020*/  WARPSYNC.ALL ;  /* 0x0000000000007948 */ /* 0x000fea0003800000 */
[----:B------:R-:W-:Y:S01]  /*19030*/  STG.E desc[UR4][R2.64], R37 ;  /* 0x0000002502007986 */ /* 0x000fe2000c101904 */
[----:B------:R-:W-:Y:S05]  /*19040*/  EXIT ;  /* 0x000000000000794d */ /* 0x000fea0003800000 */
.L_x_2043:
        /* <DEDUP_REMOVED lines=11> */
.L_x_18544:


//--------------------- .text._ZN2at6native73_GLOBAL__N__c8866d80_35_SparseBinaryOpIntersectionKernel_cu_9e10b42f_311112apply_kernelILi128ELi8EZNS1_29binary_op_intersection_kernelINS1_9RhsProjOpEdlEEvRNS_14TensorIteratorEllRKNS_6TensorEbEUliE_EEviT1_ --------------------------
	.section	.text._ZN2at6native73_GLOBAL__N__c8866d80_35_SparseBinaryOpIntersectionKernel_cu_9e10b42f_311112apply_kernelILi128ELi8EZNS1_29binary_op_intersection_kernelINS1_9RhsProjOpEdlEEvRNS_14TensorIteratorEllRKNS_6TensorEbEUliE_EEviT1_,"ax",@progbits
	.align	128
.text._ZN2at6native73_GLOBAL__N__c8866d80_35_SparseBinaryOpIntersectionKernel_cu_9e10b42f_311112apply_kernelILi128ELi8EZNS1_29binary_op_intersection_kernelINS1_9RhsProjOpEdlEEvRNS_14TensorIteratorEllRKNS_6TensorEbEUliE_EEviT1_:
        .type           _ZN2at6native73_GLOBAL__N__c8866d80_35_SparseBinaryOpIntersectionKernel_cu_9e10b42f_311112apply_kernelILi128ELi8EZNS1_29binary_op_intersection_kernelINS1_9RhsProjOpEdlEEvRNS_14TensorIteratorEllRKNS_6TensorEbEUliE_EEviT1_,@function
        .size           _ZN2at6native73_GLOBAL__N__c8866d80_35_SparseBinaryOpIntersectionKernel_cu_9e10b42f_311112apply_kernelILi128ELi8EZNS1_29binary_op_intersection_kernelINS1_9RhsProjOpEdlEEvRNS_14TensorIteratorEllRKNS_6TensorEbEUliE_EEviT1_,(.L_x_18545 - _ZN2at6native73_GLOBAL__N__c8866d80_35_SparseBinaryOpIntersectionKernel_cu_9e10b42f_311112apply_kernelILi128ELi8EZNS1_29binary_op_intersection_kernelINS1_9RhsProjOpEdlEEvRNS_14TensorIteratorEllRKNS_6TensorEbEUliE_EEviT1_)
        .other          _ZN2at6native73_GLOBAL__N__c8866d80_35_SparseBinaryOpIntersectionKernel_cu_9e10b42f_311112apply_kernelILi128ELi8EZNS1_29binary_op_intersection_kernelINS1_9RhsProjOpEdlEEvRNS_14TensorIteratorEllRKNS_6TensorEbEUliE_EEviT1_,@"STO_CUDA_ENTRY STV_DEFAULT"
_ZN2at6native73_GLOBAL__N__c8866d80_35_SparseBinaryOpIntersectionKernel_cu_9e10b42f_311112apply_kernelILi128ELi8EZNS1_29binary_op_intersection_kernelINS1_9RhsProjOpEdlEEvRNS_14TensorIteratorEllRKNS_6TensorEbEUliE_EEviT1_:
        /* <DEDUP_REMOVED lines=25> */
[----:B------:R-:W-:-:S05]  /*0190*/  SHF.R.U32.HI R9, RZ, UR11, R8 ;  /* 0x0000000bff097c19 */ /* 0x000fca0008011608 */
        /* <DEDUP_REMOVED lines=394> */
.L_x_2046:
        /* <DEDUP_REMOVED lines=36> */
[----:B------:R-:W-:Y:S01]  /*1c80*/  IADD3 R48, P0, R4, -R13, RZ ;  /* 0x8000000d04307210 */ /* 0x000fe20007f1e0ff */
[----:B------:R-:W-:Y:S01]  /*1c90*/  BSSY B3, `(.L_x_2051) ;  /* 0x0000107000037945 */ /* 0x000fe20003800000 */
[----:B------:R-:W-:Y:S02]  /*1ca0*/  CS2R R10, SRZ ;  /* 0x00000000000a7805 */ /* 0x000fe4000001ff00 */
        /* <DEDUP_REMOVED lines=14> */
.L_x_2056:
        /* <DEDUP_REMOVED lines=24> */
[----:B------:R-:W-:-:S03]  /*1f10*/  IMAD.WIDE.U32 R12, R34, UR10, RZ ;  /* 0x0000000a220c7c25 */ /* 0x000fc6000f8e00ff */
[----:B------:R-:W-:Y:S01]  /*1f20*/  LEA.HI.X R37, R14, R2, R15, 0x3, P1 ;  /* 0x000000020e257211 */ /* 0x000fe200008f1c0f */
[----:B------:R-:W-:Y:S01]  /*1f30*/  IMAD R35, R34, UR11, R35 ;  /* 0x0000000b22237c24 */ /* 0x000fe2000f8e0223 */
[----:B------:R-:W-:Y:S01]  /*1f40*/  LEA R34, P1, R12, R0, 0x3 ;  /* 0x000000000c227211 */ /* 0x000fe200078218ff */
[----:B------:R-:W-:-:S03]  /*1f50*/  IMAD.WIDE.U32 R14, R32, UR10, RZ ;  /* 0x0000000a200e7c25 */ /* 0x000fc6000f8e00ff */
[----:B------:R-:W-:Y:S01]  /*1f60*/  IADD3 R13, R13, R35, RZ ;  /* 0x000000230d0d7210 */ /* 0x000fe20007ffe0ff */
[----:B------:R-:W2:Y:S01]  /*1f70*/  LDG.E.64.CONSTANT R36, desc[UR4][R36.64] ;  /* 0x0000000424247981 */ /* 0x000ea2000c1e9b00 */
[----:B------:R-:W-:Y:S02]  /*1f80*/  IMAD R33, R32, UR11, R33 ;  /* 0x0000000b20217c24 */ /* 0x000fe4000f8e0221 */
[----:B------:R-:W-:Y:S01]  /*1f90*/  LEA.HI.X R35, R12, R2, R13, 0x3, P1 ;  /* 0x000000020c237211 */ /* 0x000fe200008f1c0d */
[----:B-----5:R-:W-:Y:S01]  /*1fa0*/  IMAD R31, R31, UR10, RZ ;  /* 0x0000000a1f1f7c24 */ /* 0x020fe2000f8e02ff */
[----:B------:R-:W-:Y:S01]  /*1fb0*/  LEA R32, P1, R14, R0, 0x3 ;  /* 0x000000000e207211 */ /* 0x000fe200078218ff */
[C---:B------:R-:W-:Y:S01]  /*1fc0*/  IMAD.WIDE.U32 R12, R30.reuse, UR10, RZ ;  /* 0x0000000a1e0c7c25 */ /* 0x040fe2000f8e00ff */
[----:B------:R-:W-:Y:S02]  /*1fd0*/  IADD3 R15, R15, R33, RZ ;  /* 0x000000210f0f7210 */ /* 0x000fe40007ffe0ff */
[----:B------:R-:W3:Y:S01]  /*1fe0*/  LDG.E.64.CONSTANT R34, desc[UR4][R34.64] ;  /* 0x0000000422227981 */ /* 0x000ee2000c1e9b00 */
[----:B------:R-:W-:Y:S01]  /*1ff0*/  IMAD R31, R30, UR11, R31 ;  /* 0x0000000b1e1f7c24 */ /* 0x000fe2000f8e021f */
[----:B------:R-:W-:Y:S01]  /*2000*/  LEA.HI.X R33, R14, R2, R15, 0x3, P1 ;  /* 0x000000020e217211 */ /* 0x000fe200008f1c0f */
[----:B------:R-:W-:Y:S01]  /*2010*/  IMAD R29, R29, UR10, RZ ;  /* 0x0000000a1d1d7c24 */ /* 0x000fe2000f8e02ff */
[----:B------:R-:W-:Y:S01]  /*2020*/  LEA R30, P1, R12, R0, 0x3 ;  /* 0x000000000c1e7211 */ /* 0x000fe200078218ff */
[----:B------:R-:W-:Y:S01]  /*2030*/  IMAD.WIDE.U32 R14, R28, UR10, RZ ;  /* 0x0000000a1c0e7c25 */ /* 0x000fe2000f8e00ff */
[----:B------:R-:W-:-:S02]  /*2040*/  IADD3 R13, R13, R31, RZ ;  /* 0x0000001f0d0d7210 */ /* 0x000fc40007ffe0ff */
[----:B------:R-:W4:Y:S01]  /*2050*/  LDG.E.64.CONSTANT R32, desc[UR4][R32.64] ;  /* 0x0000000420207981 */ /* 0x000f22000c1e9b00 */
[----:B------:R-:W-:Y:S01]  /*2060*/  IMAD R29, R28, UR11, R29 ;  /* 0x0000000b1c1d7c24 */ /* 0x000fe2000f8e021d */
[----:B------:R-:W-:Y:S01]  /*2070*/  LEA.HI.X R31, R12, R2, R13, 0x3, P1 ;  /* 0x000000020c1f7211 */ /* 0x000fe200008f1c0d */
[----:B------:R-:W-:Y:S01]  /*2080*/  IMAD R27, R27, UR10, RZ ;  /* 0x0000000a1b1b7c24 */ /* 0x000fe2000f8e02ff */
[----:B------:R-:W-:Y:S01]  /*2090*/  LEA R28, P1, R14, R0, 0x3 ;  /* 0x000000000e1c7211 */ /* 0x000fe200078218ff */
[C---:B------:R-:W-:Y:S01]  /*20a0*/  IMAD.WIDE.U32 R12, R26.reuse, UR10, RZ ;  /* 0x0000000a1a0c7c25 */ /* 0x040fe2000f8e00ff */
[----:B------:R-:W-:Y:S02]  /*20b0*/  IADD3 R15, R15, R29, RZ ;  /* 0x0000001d0f0f7210 */ /* 0x000fe40007ffe0ff */
[----:B------:R-:W5:Y:S01]  /*20c0*/  LDG.E.64.CONSTANT R30, desc[UR4][R30.64] ;  /* 0x000000041e1e7981 */ /* 0x000f62000c1e9b00 */
[----:B------:R-:W-:Y:S01]  /*20d0*/  IMAD R27, R26, UR11, R27 ;  /* 0x0000000b1a1b7c24 */ /* 0x000fe2000f8e021b */
[----:B------:R-:W-:Y:S01]  /*20e0*/  LEA.HI.X R29, R14, R2, R15, 0x3, P1 ;  /* 0x000000020e1d7211 */ /* 0x000fe200008f1c0f */
[----:B------:R-:W-:Y:S01]  /*20f0*/  IMAD R25, R25, UR10, RZ ;  /* 0x0000000a19197c24 */ /* 0x000fe2000f8e02ff */
[----:B------:R-:W-:Y:S01]  /*2100*/  LEA R26, P1, R12, R0, 0x3 ;  /* 0x000000000c1a7211 */ /* 0x000fe200078218ff */
[----:B------:R-:W-:Y:S01]  /*2110*/  IMAD.WIDE.U32 R14, R24, UR10, RZ ;  /* 0x0000000a180e7c25 */ /* 0x000fe2000f8e00ff */
[----:B------:R-:W-:-:S02]  /*2120*/  IADD3 R13, R13, R27, RZ ;  /* 0x0000001b0d0d7210 */ /* 0x000fc40007ffe0ff */
[----:B------:R-:W5:Y:S01]  /*2130*/  LDG.E.64.CONSTANT R28, desc[UR4][R28.64] ;  /* 0x000000041c1c7981 */ /* 0x000f62000c1e9b00 */
        /* <DEDUP_REMOVED lines=11> */
[----:B------:R-:W-:-:S02]  /*21f0*/  IMAD.IADD R13, R13, 0x1, R23 ;  /* 0x000000010d0d7824 */ /* 0x000fc400078e0217 */
[----:B------:R-:W-:Y:S01]  /*2200*/  IMAD.WIDE.U32 R14, R20, UR10, RZ ;  /* 0x0000000a140e7c25 */ /* 0x000fe2000f8e00ff */
[----:B------:R-:W5:Y:S02]  /*2210*/  LDG.E.64.CONSTANT R24, desc[UR4][R24.64] ;  /* 0x0000000418187981 */ /* 0x000f64000c1e9b00 */
[----:B------:R-:W-:Y:S01]  /*2220*/  LEA.HI.X R23, R12, R2, R13, 0x3, P1 ;  /* 0x000000020c177211 */ /* 0x000fe200008f1c0d */
[----:B------:R-:W-:Y:S01]  /*2230*/  IMAD R21, R20, UR11, R21 ;  /* 0x0000000b14157c24 */ /* 0x000fe2000f8e0215 */
[----:B------:R-:W-:Y:S01]  /*2240*/  LEA R20, P1, R14, R0, 0x3 ;  /* 0x000000000e147211 */ /* 0x000fe200078218ff */
[----:B------:R-:W-:Y:S02]  /*2250*/  IMAD R19, R19, UR10, RZ ;  /* 0x0000000a13137c24 */ /* 0x000fe4000f8e02ff */
[C---:B------:R-:W-:Y:S01]  /*2260*/  IMAD.WIDE.U32 R12, R18.reuse, UR10, RZ ;  /* 0x0000000a120c7c25 */ /* 0x040fe2000f8e00ff */
[----:B------:R-:W-:Y:S01]  /*2270*/  IADD3 R15, R15, R21, RZ ;  /* 0x000000150f0f7210 */ /* 0x000fe20007ffe0ff */
[----:B------:R-:W5:Y:S02]  /*2280*/  LDG.E.64.CONSTANT R22, desc[UR4][R22.64] ;  /* 0x0000000416167981 */ /* 0x000f64000c1e9b00 */
        /* <DEDUP_REMOVED lines=43> */
[----:B------:R-:W-:-:S02]  /*2540*/  LEA.HI.X R47, R40, R2, R41, 0x3, P1 ;  /* 0x00000002282f7211 */ /* 0x000fc400008f1c29 */
[----:B------:R-:W-:Y:S01]  /*2550*/  LEA R40, P1, R44, R0, 0x3 ;  /* 0x000000002c287211 */ /* 0x000fe200078218ff */
[----:B------:R-:W-:-:S03]  /*2560*/  IMAD.IADD R41, R45, 0x1, R43 ;  /* 0x000000012d297824 */ /* 0x000fc600078e022b */
[----:B------:R-:W5:Y:S02]  /*2570*/  LDG.E.64.CONSTANT R46, desc[UR4][R46.64] ;  /* 0x000000042e2e7981 */ /* 0x000f64000c1e9b00 */
[----:B------:R-:W-:-:S06]  /*2580*/  LEA.HI.X R41, R44, R2, R41, 0x3, P1 ;  /* 0x000000022c297211 */ /* 0x000fcc00008f1c29 */
[----:B------:R-:W5:Y:S01]  /*2590*/  LDG.E.64.CONSTANT R40, desc[UR4][R40.64] ;  /* 0x0000000428287981 */ /* 0x000f62000c1e9b00 */
[----:B------:R-:W-:Y:S02]  /*25a0*/  IADD3 R48, P1, R48, 0x10, RZ ;  /* 0x0000001030307810 */ /* 0x000fe40007f3e0ff */
[----:B------:R-:W-:Y:S02]  /*25b0*/  IADD3 R8, P2, R8, 0x80, RZ ;  /* 0x0000008008087810 */ /* 0x000fe40007f5e0ff */
[----:B------:R-:W-:Y:S02]  /*25c0*/  IADD3.X R5, RZ, R5, RZ, P1, !PT ;  /* 0x00000005ff057210 */ /* 0x000fe40000ffe4ff */
[----:B------:R-:W-:Y:S02]  /*25d0*/  ISETP.GE.U32.AND P1, PT, R48, -0xc, PT ;  /* 0xfffffff43000780c */ /* 0x000fe40003f26070 */
[----:B------:R-:W-:Y:S02]  /*25e0*/  IADD3.X R9, RZ, R9, RZ, P2, !PT ;  /* 0x00000009ff097210 */ /* 0x000fe400017fe4ff */
[----:B------:R-:W-:Y:S01]  /*25f0*/  ISETP.GE.AND.EX P1, PT, R5, -0x1, PT, P1 ;  /* 0xffffffff0500780c */ /* 0x000fe20003f26310 */
[----:B--2---:R-:W-:-:S08]  /*2600*/  DADD R36, R36, R10 ;  /* 0x0000000024247229 */ /* 0x004fd0000000000a */
[----:B---3--:R-:W-:-:S08]  /*2610*/  DADD R34, R36, R34 ;  /* 0x0000000024227229 */ /* 0x008fd00000000022 */
[----:B----4-:R-:W-:-:S08]  /*2620*/  DADD R32, R34, R32 ;  /* 0x0000000022207229 */ /* 0x010fd00000000020 */
[----:B-----5:R-:W-:-:S08]  /*2630*/  DADD R30, R32, R30 ;  /* 0x00000000201e7229 */ /* 0x020fd0000000001e */
        /* <DEDUP_REMOVED lines=13> */
[----:B------:R-:W-:Y:S05]  /*2710*/  BSYNC B5 ;  /* 0x0000000000057941 */ /* 0x000fea0003800000 */
.L_x_2055:
[----:B------:R-:W-:Y:S02]  /*2720*/  MOV R16, R8 ;  /* 0x0000000800107202 */ /* 0x000fe40000000f00 */
[----:B------:R-:W-:-:S07]  /*2730*/  MOV R17, R9 ;  /* 0x0000000900117202 */ /* 0x000fce0000000f00 */
.L_x_2054:
[----:B------:R-:W-:Y:S05]  /*2740*/  BSYNC B4 ;  /* 0x0000000000047941 */ /* 0x000fea0003800000 */
.L_x_2053:
        /* <DEDUP_REMOVED lines=33> */
[----:B------:R-:W-:-:S02]  /*2960*/  IMAD.IADD R23, R29, 0x1, R33 ;  /* 0x000000011d177824 */ /* 0x000fc400078e0221 */
[----:B------:R0:W3:Y:S01]  /*2970*/  LDG.E.64.CONSTANT R20, desc[UR4][R30.64] ;  /* 0x000000041e147981 */ /* 0x0000e2000c1e9b00 */
[----:B------:R-:W-:Y:S02]  /*2980*/  IMAD.WIDE.U32 R26, R22, UR10, RZ ;  /* 0x0000000a161a7c25 */ /* 0x000fe4000f8e00ff */
[----:B------:R-:W-:Y:S02]  /*2990*/  LEA.HI.X R33, R28, R2, R23, 0x3, P0 ;  /* 0x000000021c217211 */ /* 0x000fe400000f1c17 */
[----:B------:R-:W-:Y:S01]  /*29a0*/  IMAD R35, R22, UR11, R35 ;  /* 0x0000000b16237c24 */ /* 0x000fe2000f8e0223 */
[----:B------:R-:W-:Y:S01]  /*29b0*/  LEA R34, P0, R26, R0, 0x3 ;  /* 0x000000001a227211 */ /* 0x000fe200078018ff */
[----:B------:R-:W-:Y:S01]  /*29c0*/  IMAD R37, R25, UR10, RZ ;  /* 0x0000000a19257c24 */ /* 0x000fe2000f8e02ff */
[----:B------:R1:W4:Y:S02]  /*29d0*/  LDG.E.64.CONSTANT R22, desc[UR4][R32.64] ;  /* 0x0000000420167981 */ /* 0x000324000c1e9b00 */
[----:B------:R-:W-:Y:S01]  /*29e0*/  IADD3 R25, R27, R35, RZ ;  /* 0x000000231b197210 */ /* 0x000fe20007ffe0ff */
[----:B------:R-:W-:-:S03]  /*29f0*/  IMAD.WIDE.U32 R28, R24, UR10, RZ ;  /* 0x0000000a181c7c25 */ /* 0x000fc6000f8e00ff */
[----:B------:R-:W-:Y:S01]  /*2a00*/  LEA.HI.X R35, R26, R2, R25, 0x3, P0 ;  /* 0x000000021a237211 */ /* 0x000fe200000f1c19 */
[----:B------:R-:W-:Y:S01]  /*2a10*/  IMAD R37, R24, UR11, R37 ;  /* 0x0000000b18257c24 */ /* 0x000fe2000f8e0225 */
[----:B0-----:R-:W-:Y:S01]  /*2a20*/  LEA R30, P0, R28, R0, 0x3 ;  /* 0x000000001c1e7211 */ /* 0x001fe200078018ff */
[----:B------:R-:W-:Y:S02]  /*2a30*/  IMAD R39, R19, UR10, RZ ;  /* 0x0000000a13277c24 */ /* 0x000fe4000f8e02ff */
[----:B------:R0:W5:Y:S01]  /*2a40*/  LDG.E.64.CONSTANT R24, desc[UR4][R34.64] ;  /* 0x0000000422187981 */ /* 0x000162000c1e9b00 */
[----:B------:R-:W-:Y:S01]  /*2a50*/  IADD3 R19, R29, R37, RZ ;  /* 0x000000251d137210 */ /* 0x000fe20007ffe0ff */
[----:B------:R-:W-:-:S03]  /*2a60*/  IMAD.WIDE.U32 R26, R18, UR10, RZ ;  /* 0x0000000a121a7c25 */ /* 0x000fc6000f8e00ff */
[----:B------:R-:W-:Y:S01]  /*2a70*/  LEA.HI.X R31, R28, R2, R19, 0x3, P0 ;  /* 0x000000021c1f7211 */ /* 0x000fe200000f1c13 */
[----:B------:R-:W-:Y:S01]  /*2a80*/  IMAD R39, R18, UR11, R39 ;  /* 0x0000000b12277c24 */ /* 0x000fe2000f8e0227 */
[----:B-1----:R-:W-:Y:S01]  /*2a90*/  LEA R32, P0, R26, R0, 0x3 ;  /* 0x000000001a207211 */ /* 0x002fe200078018ff */
[----:B------:R-:W-:Y:S02]  /*2aa0*/  IMAD R37, R17, UR10, RZ ;  /* 0x0000000a11257c24 */ /* 0x000fe4000f8e02ff */
[----:B------:R-:W5:Y:S01]  /*2ab0*/  LDG.E.64.CONSTANT R18, desc[UR4][R30.64] ;  /* 0x000000041e127981 */ /* 0x000f62000c1e9b00 */
[----:B------:R-:W-:Y:S01]  /*2ac0*/  IADD3 R17, R27, R39, RZ ;  /* 0x000000271b117210 */ /* 0x000fe20007ffe0ff */
[----:B------:R-:W-:-:S03]  /*2ad0*/  IMAD.WIDE.U32 R28, R16, UR10, RZ ;  /* 0x0000000a101c7c25 */ /* 0x000fc6000f8e00ff */
[----:B------:R-:W-:Y:S01]  /*2ae0*/  LEA.HI.X R33, R26, R2, R17, 0x3, P0 ;  /* 0x000000021a217211 */ /* 0x000fe200000f1c11 */
[----:B------:R-:W-:Y:S01]  /*2af0*/  IMAD R37, R16, UR11, R37 ;  /* 0x0000000b10257c24 */ /* 0x000fe2000f8e0225 */
[----:B0-----:R-:W-:Y:S01]  /*2b00*/  LEA R34, P0, R28, R0, 0x3 ;  /* 0x000000001c227211 */ /* 0x001fe200078018ff */
[----:B------:R-:W-:Y:S02]  /*2b10*/  IMAD R39, R13, UR10, RZ ;  /* 0x0000000a0d277c24 */ /* 0x000fe4000f8e02ff */
[----:B------:R-:W5:Y:S01]  /*2b20*/  LDG.E.64.CONSTANT R16, desc[UR4][R32.64] ;  /* 0x0000000420107981 */ /* 0x000f62000c1e9b00 */
[----:B------:R-:W-:Y:S01]  /*2b30*/  IADD3 R13, R29, R37, RZ ;  /* 0x000000251d0d7210 */ /* 0x000fe20007ffe0ff */
[----:B------:R-:W-:-:S03]  /*2b40*/  IMAD.WIDE.U32 R26, R12, UR10, RZ ;  /* 0x0000000a0c1a7c25 */ /* 0x000fc6000f8e00ff */
[----:B------:R-:W-:Y:S01]  /*2b50*/  LEA.HI.X R35, R28, R2, R13, 0x3, P0 ;  /* 0x000000021c237211 */ /* 0x000fe200000f1c0d */
[----:B------:R-:W-:Y:S01]  /*2b60*/  IMAD R39, R12, UR11, R39 ;  /* 0x0000000b0c277c24 */ /* 0x000fe2000f8e0227 */
[----:B------:R-:W-:-:S03]  /*2b70*/  LEA R28, P0, R26, R0, 0x3 ;  /* 0x000000001a1c7211 */ /* 0x000fc600078018ff */
[----:B------:R-:W5:Y:S01]  /*2b80*/  LDG.E.64.CONSTANT R12, desc[UR4][R34.64] ;  /* 0x00000004220c7981 */ /* 0x000f62000c1e9b00 */
[----:B------:R-:W-:-:S04]  /*2b90*/  IADD3 R27, R27, R39, RZ ;  /* 0x000000271b1b7210 */ /* 0x000fc80007ffe0ff */
[----:B------:R-:W-:-:S05]  /*2ba0*/  LEA.HI.X R29, R26, R2, R27, 0x3, P0 ;  /* 0x000000021a1d7211 */ /* 0x000fca00000f1c1b */
[----:B------:R-:W5:Y:S01]  /*2bb0*/  LDG.E.64.CONSTANT R26, desc[UR4][R28.64] ;  /* 0x000000041c1a7981 */ /* 0x000f62000c1e9b00 */
[----:B------:R-:W-:Y:S02]  /*2bc0*/  IADD3 R48, P2, R48, 0x8, RZ ;  /* 0x0000000830307810 */ /* 0x000fe40007f5e0ff */
[----:B------:R-:W-:Y:S02]  /*2bd0*/  PLOP3.LUT P0, PT, PT, PT, PT, 0x8, 0x0 ;  /* 0x000000000000781c */ /* 0x000fe40003f0e170 */
[----:B------:R-:W-:Y:S01]  /*2be0*/  IADD3.X R5, RZ, R5, RZ, P2, !PT ;  /* 0x00000005ff057210 */ /* 0x000fe200017fe4ff */
[----:B--2---:R-:W-:-:S08]  /*2bf0*/  DADD R14, R10, R14 ;  /* 0x000000000a0e7229 */ /* 0x004fd0000000000e */
[----:B---3--:R-:W-:-:S08]  /*2c00*/  DADD R14, R14, R20 ;  /* 0x000000000e0e7229 */ /* 0x008fd00000000014 */
[----:B----4-:R-:W-:-:S08]  /*2c10*/  DADD R14, R14, R22 ;  /* 0x000000000e0e7229 */ /* 0x010fd00000000016 */
[----:B-----5:R-:W-:-:S08]  /*2c20*/  DADD R14, R14, R24 ;  /* 0x000000000e0e7229 */ /* 0x020fd00000000018 */
[----:B------:R-:W-:-:S08]  /*2c30*/  DADD R14, R14, R18 ;  /* 0x000000000e0e7229 */ /* 0x000fd00000000012 */
[----:B------:R-:W-:Y:S01]  /*2c40*/  DADD R14, R14, R16 ;  /* 0x000000000e0e7229 */ /* 0x000fe20000000010 */
[----:B------:R-:W-:-:S07]  /*2c50*/  IADD3 R16, P1, R8, 0x40, RZ ;  /* 0x0000004008107810 */ /* 0x000fce0007f3e0ff */
[----:B------:R-:W-:Y:S01]  /*2c60*/  DADD R12, R14, R12 ;  /* 0x000000000e0c7229 */ /* 0x000fe2000000000c */
[----:B------:R-:W-:Y:S01]  /*2c70*/  IADD3.X R17, RZ, R9, RZ, P1, !PT ;  /* 0x00000009ff117210 */ /* 0x000fe20000ffe4ff */
[----:B------:R-:W-:-:S03]  /*2c80*/  IMAD.MOV.U32 R8, RZ, RZ, R16 ;  /* 0x000000ffff087224 */ /* 0x000fc600078e0010 */
[----:B------:R-:W-:-:S03]  /*2c90*/  MOV R9, R17 ;  /* 0x0000001100097202 */ /* 0x000fc60000000f00 */
[----:B------:R-:W-:-:S11]  /*2ca0*/  DADD R10, R12, R26 ;  /* 0x000000000c0a7229 */ /* 0x000fd6000000001a */
.L_x_2058:
[----:B------:R-:W-:Y:S05]  /*2cb0*/  BSYNC B4 ;  /* 0x0000000000047941 */ /* 0x000fea0003800000 */
.L_x_2057:
[----:B------:R-:W-:-:S04]  /*2cc0*/  ISETP.NE.U32.AND P1, PT, R48, RZ, PT ;  /* 0x000000ff3000720c */ /* 0x000fc80003f25070 */
[----:B------:R-:W-:-:S13]  /*2cd0*/  ISETP.NE.OR.EX P0, PT, R5, RZ, P0, P1 ;  /* 0x000000ff0500720c */ /* 0x000fda0000705710 */
[----:B------:R-:W-:Y:S05]  /*2ce0*/  @!P0 BREAK B3 ;  /* 0x0000000000038942 */ /* 0x000fea0003800000 */
[----:B------:R-:W-:Y:S05]  /*2cf0*/  @!P0 BRA `(.L_x_2050) ;  /* 0x0000000000c08947 */ /* 0x000fea0003800000 */
.L_x_2052:
[----:B------:R-:W-:Y:S05]  /*2d00*/  BSYNC B3 ;  /* 0x0000000000037941 */ /* 0x000fea0003800000 */
.L_x_2051:
[----:B------:R-:W-:Y:S01]  /*2d10*/  BSSY B3, `(.L_x_2059) ;  /* 0x000002c000037945 */ /* 0x000fe20003800000 */
.L_x_2060:
        /* <DEDUP_REMOVED lines=30> */
[----:B------:R-:W-:-:S06]  /*2f00*/  LEA.HI.X R13, R22, R2, R13, 0x3, P0 ;  /* 0x00000002160d7211 */ /* 0x000fcc00000f1c0d */
[----:B------:R-:W5:Y:S01]  /*2f10*/  LDG.E.64.CONSTANT R12, desc[UR4][R12.64] ;  /* 0x000000040c0c7981 */ /* 0x000f62000c1e9b00 */
[----:B------:R-:W-:Y:S02]  /*2f20*/  IADD3 R48, P0, R48, 0x4, RZ ;  /* 0x0000000430307810 */ /* 0x000fe40007f1e0ff */
[----:B------:R-:W-:Y:S02]  /*2f30*/  IADD3 R8, P1, R8, 0x20, RZ ;  /* 0x0000002008087810 */ /* 0x000fe40007f3e0ff */
[----:B------:R-:W-:Y:S02]  /*2f40*/  IADD3.X R5, RZ, R5, RZ, P0, !PT ;  /* 0x00000005ff057210 */ /* 0x000fe400007fe4ff */
[----:B------:R-:W-:Y:S02]  /*2f50*/  ISETP.NE.U32.AND P0, PT, R48, RZ, PT ;  /* 0x000000ff3000720c */ /* 0x000fe40003f05070 */
[----:B------:R-:W-:Y:S02]  /*2f60*/  IADD3.X R9, RZ, R9, RZ, P1, !PT ;  /* 0x00000009ff097210 */ /* 0x000fe40000ffe4ff */
[----:B------:R-:W-:Y:S01]  /*2f70*/  ISETP.NE.AND.EX P0, PT, R5, RZ, PT, P0 ;  /* 0x000000ff0500720c */ /* 0x000fe20003f05300 */
[----:B--2---:R-:W-:-:S08]  /*2f80*/  DADD R14, R14, R10 ;  /* 0x000000000e0e7229 */ /* 0x004fd0000000000a */
[----:B---3--:R-:W-:-:S08]  /*2f90*/  DADD R14, R14, R16 ;  /* 0x000000000e0e7229 */ /* 0x008fd00000000010 */
[----:B----4-:R-:W-:-:S08]  /*2fa0*/  DADD R14, R14, R20 ;  /* 0x000000000e0e7229 */ /* 0x010fd00000000014 */
[----:B-----5:R-:W-:Y:S01]  /*2fb0*/  DADD R10, R14, R12 ;  /* 0x000000000e0a7229 */ /* 0x020fe2000000000c */
[----:B------:R-:W-:Y:S10]  /*2fc0*/  @P0 BRA `(.L_x_2060) ;  /* 0xfffffffc00540947 */ /* 0x000ff4000383ffff */
[----:B------:R-:W-:Y:S05]  /*2fd0*/  BSYNC B3 ;  /* 0x0000000000037941 */ /* 0x000fea0003800000 */
.L_x_2059:
[----:B------:R-:W-:Y:S01]  /*2fe0*/  IMAD.MOV.U32 R16, RZ, RZ, R8 ;  /* 0x000000ffff107224 */ /* 0x000fe200078e0008 */
[----:B------:R-:W-:-:S07]  /*2ff0*/  MOV R17, R9 ;  /* 0x0000000900117202 */ /* 0x000fce0000000f00 */
.L_x_2050:
[----:B------:R-:W-:Y:S05]  /*3000*/  BSYNC B0 ;  /* 0x0000000000007941 */ /* 0x000fea0003800000 */
.L_x_2049:
        /* <DEDUP_REMOVED lines=14> */
[----:B--2---:R-:W-:-:S12]  /*30f0*/  DADD R10, R10, R8 ;  /* 0x000000000a0a7229 */ /* 0x004fd80000000008 */
        /* <DEDUP_REMOVED lines=10> */
[----:B---3--:R-:W-:-:S03]  /*31a0*/  @P0 IMAD R9, R9, R18, RZ ;  /* 0x0000001209090224 */ /* 0x008fc600078e02ff */
[----:B------:R-:W-:Y:S01]  /*31b0*/  LEA.HI.X R5, R12, R2, R5, 0x3, P1 ;  /* 0x000000020c057211 */ /* 0x000fe200008f1c05 */
[----:B------:R-:W-:-:S04]  /*31c0*/  @P0 IMAD.WIDE.U32 R14, R8, R18, RZ ;  /* 0x00000012080e0225 */ /* 0x000fc800078e00ff */
[----:B------:R-:W-:Y:S01]  /*31d0*/  @P0 IMAD R9, R8, R19, R9 ;  /* 0x0000001308090224 */ /* 0x000fe200078e0209 */
[----:B------:R-:W-:Y:S01]  /*31e0*/  @P0 LEA R8, P1, R14, R0, 0x3 ;  /* 0x000000000e080211 */ /* 0x000fe200078218ff */
[----:B------:R-:W2:Y:S03]  /*31f0*/  LDG.E.64.CONSTANT R4, desc[UR4][R4.64] ;  /* 0x0000000404047981 */ /* 0x000ea6000c1e9b00 */
[----:B------:R-:W-:-:S04]  /*3200*/  @P0 IADD3 R9, R15, R9, RZ ;  /* 0x000000090f090210 */ /* 0x000fc80007ffe0ff */
[----:B------:R-:W-:-:S06]  /*3210*/  @P0 LEA.HI.X R9, R14, R2, R9, 0x3, P1 ;  /* 0x000000020e090211 */ /* 0x000fcc00008f1c09 */
[----:B------:R-:W3:Y:S01]  /*3220*/  @P0 LDG.E.64.CONSTANT R8, desc[UR4][R8.64] ;  /* 0x0000000408080981 */ /* 0x000ee2000c1e9b00 */
[----:B--2---:R-:W-:-:S08]  /*3230*/  DADD R10, R10, R4 ;  /* 0x000000000a0a7229 */ /* 0x004fd00000000004 */
[----:B---3--:R-:W-:-:S11]  /*3240*/  @P0 DADD R10, R10, R8 ;  /* 0x000000000a0a0229 */ /* 0x008fd60000000008 */
.L_x_2048:
[----:B------:R-:W-:Y:S05]  /*3250*/  BSYNC B1 ;  /* 0x0000000000017941 */ /* 0x000fea0003800000 */
.L_x_2047:
[----:B------:R0:W-:Y:S01]  /*3260*/  STG.E.64 desc[UR4][R6.64], R10 ;  /* 0x0000000a06007986 */ /* 0x0001e2000c101b04 */
[----:B------:R-:W-:-:S07]  /*3270*/  IADD3 R3, R3, 0x80, RZ ;  /* 0x0000008003037810 */ /* 0x000fce0007ffe0ff */
.L_x_2045:
[----:B------:R-:W-:Y:S05]  /*3280*/  BSYNC B2 ;  /* 0x0000000000027941 */ /* 0x000fea0003800000 */
.L_x_2044:
        /* <DEDUP_REMOVED lines=9> */
[----:B------:R-:W-:Y:S01]  /*3320*/  IMAD.MOV.U32 R0, RZ, RZ, RZ ;  /* 0x000000ffff007224 */ /* 0x000fe200078e00ff */
        /* <DEDUP_REMOVED lines=401> */
.L_x_2064:
        /* <DEDUP_REMOVED lines=39> */
[----:B------:R-:W-:Y:S01]  /*4eb0*/  MOV R8, R16 ;  /* 0x0000001000087202 */ /* 0x000fe20000000f00 */
[----:B------:R-:W-:Y:S01]  /*4ec0*/  IMAD.X R5, RZ, RZ, ~R12, P0 ;  /* 0x000000ffff057224 */ /* 0x000fe200000e0e0c */
[----:B------:R-:W-:-:S04]  /*4ed0*/  MOV R9, R17 ;  /* 0x0000001100097202 */ /* 0x000fc80000000f00 */
        /* <DEDUP_REMOVED lines=11> */
.L_x_2074:
        /* <DEDUP_REMOVED lines=49> */
[----:B------:R-:W-:Y:S02]  /*52a0*/  IMAD.IADD R15, R15, 0x1, R29 ;  /* 0x000000010f0f7824 */ /* 0x000fe400078e021d */
[----:B------:R-:W-:Y:S01]  /*52b0*/  IMAD.WIDE.U32 R12, R26, UR10, RZ ;  /* 0x0000000a1a0c7c25 */ /* 0x000fe2000f8e00ff */
[----:B------:R-:W5:Y:S02]  /*52c0*/  LDG.E.64.CONSTANT R30, desc[UR4][R30.64] ;  /* 0x000000041e1e7981 */ /* 0x000f64000c1e9b00 */
[----:B------:R-:W-:Y:S01]  /*52d0*/  LEA.HI.X R29, R14, R2, R15, 0x3, P1 ;  /* 0x000000020e1d7211 */ /* 0x000fe200008f1c0f */
[----:B------:R-:W-:Y:S01]  /*52e0*/  IMAD R27, R26, UR11, R27 ;  /* 0x0000000b1a1b7c24 */ /* 0x000fe2000f8e021b */
[----:B------:R-:W-:Y:S01]  /*52f0*/  LEA R26, P1, R12, R0, 0x3 ;  /* 0x000000000c1a7211 */ /* 0x000fe200078218ff */
[----:B------:R-:W-:-:S02]  /*5300*/  IMAD R25, R25, UR10, RZ ;  /* 0x0000000a19197c24 */ /* 0x000fc4000f8e02ff */
[C---:B------:R-:W-:Y:S01]  /*5310*/  IMAD.WIDE.U32 R14, R24.reuse, UR10, RZ ;  /* 0x0000000a180e7c25 */ /* 0x040fe2000f8e00ff */
[----:B------:R-:W-:Y:S01]  /*5320*/  IADD3 R13, R13, R27, RZ ;  /* 0x0000001b0d0d7210 */ /* 0x000fe20007ffe0ff */
[----:B------:R-:W5:Y:S02]  /*5330*/  LDG.E.64.CONSTANT R28, desc[UR4][R28.64] ;  /* 0x000000041c1c7981 */ /* 0x000f64000c1e9b00 */
        /* <DEDUP_REMOVED lines=65> */
[C---:B------:R-:W-:Y:S02]  /*5750*/  LEA R40, P1, R44.reuse, R0, 0x3 ;  /* 0x000000002c287211 */ /* 0x040fe400078218ff */
[----:B------:R-:W-:Y:S02]  /*5760*/  IADD3 R41, R45, R43, RZ ;  /* 0x0000002b2d297210 */ /* 0x000fe40007ffe0ff */
        /* <DEDUP_REMOVED lines=27> */
.L_x_2073:
[----:B------:R-:W-:Y:S02]  /*5920*/  MOV R16, R8 ;  /* 0x0000000800107202 */ /* 0x000fe40000000f00 */
[----:B------:R-:W-:-:S07]  /*5930*/  MOV R17, R9 ;  /* 0x0000000900117202 */ /* 0x000fce0000000f00 */
.L_x_2072:
[----:B------:R-:W-:Y:S05]  /*5940*/  BSYNC B5 ;  /* 0x0000000000057941 */ /* 0x000fea0003800000 */
.L_x_2071:
[----:B------:R-:W-:Y:S01]  /*5950*/  IADD3 R12, P2, RZ, -R48, RZ ;  /* 0x80000030ff0c7210 */ /* 0x000fe20007f5e0ff */
[----:B------:R-:W-:Y:S03]  /*5960*/  BSSY B5, `(.L_x_2075) ;  /* 0x0000055000057945 */ /* 0x000fe60003800000 */
[----:B------:R-:W-:Y:S01]  /*5970*/  ISETP.GT.U32.AND P1, PT, R12, 0x4, PT ;  /* 0x000000040c00780c */ /* 0x000fe20003f24070 */
[----:B------:R-:W-:-:S05]  /*5980*/  IMAD.X R12, RZ, RZ, ~R5, P2 ;  /* 0x000000ffff0c7224 */ /* 0x000fca00010e0e05 */
        /* <DEDUP_REMOVED lines=29> */
[C---:B------:R-:W-:Y:S01]  /*5b60*/  IMAD.WIDE.U32 R26, R22.reuse, UR10, RZ ;  /* 0x0000000a161a7c25 */ /* 0x040fe2000f8e00ff */
[----:B------:R-:W-:Y:S01]  /*5b70*/  IADD3 R23, R29, R33, RZ ;  /* 0x000000211d177210 */ /* 0x000fe20007ffe0ff */
[----:B------:R0:W3:Y:S02]  /*5b80*/  LDG.E.64.CONSTANT R20, desc[UR4][R30.64] ;  /* 0x000000041e147981 */ /* 0x0000e4000c1e9b00 */
[----:B------:R-:W-:Y:S01]  /*5b90*/  IMAD R35, R22, UR11, R35 ;  /* 0x0000000b16237c24 */ /* 0x000fe2000f8e0223 */
[----:B------:R-:W-:Y:S01]  /*5ba0*/  LEA.HI.X R33, R28, R2, R23, 0x3, P0 ;  /* 0x000000021c217211 */ /* 0x000fe200000f1c17 */
[----:B------:R-:W-:Y:S01]  /*5bb0*/  IMAD R37, R25, UR10, RZ ;  /* 0x0000000a19257c24 */ /* 0x000fe2000f8e02ff */
[----:B------:R-:W-:Y:S01]  /*5bc0*/  LEA R34, P0, R26, R0, 0x3 ;  /* 0x000000001a227211 */ /* 0x000fe200078018ff */
[C---:B------:R-:W-:Y:S01]  /*5bd0*/  IMAD.WIDE.U32 R28, R24.reuse, UR10, RZ ;  /* 0x0000000a181c7c25 */ /* 0x040fe2000f8e00ff */
[----:B------:R-:W-:Y:S01]  /*5be0*/  IADD3 R25, R27, R35, RZ ;  /* 0x000000231b197210 */ /* 0x000fe20007ffe0ff */
[----:B------:R1:W4:Y:S02]  /*5bf0*/  LDG.E.64.CONSTANT R22, desc[UR4][R32.64] ;  /* 0x0000000420167981 */ /* 0x000324000c1e9b00 */
[----:B------:R-:W-:Y:S01]  /*5c00*/  IMAD R37, R24, UR11, R37 ;  /* 0x0000000b18257c24 */ /* 0x000fe2000f8e0225 */
[----:B------:R-:W-:Y:S01]  /*5c10*/  LEA.HI.X R35, R26, R2, R25, 0x3, P0 ;  /* 0x000000021a237211 */ /* 0x000fe200000f1c19 */
[----:B------:R-:W-:Y:S01]  /*5c20*/  IMAD R39, R19, UR10, RZ ;  /* 0x0000000a13277c24 */ /* 0x000fe2000f8e02ff */
[----:B0-----:R-:W-:Y:S01]  /*5c30*/  LEA R30, P0, R28, R0, 0x3 ;  /* 0x000000001c1e7211 */ /* 0x001fe200078018ff */
[C---:B------:R-:W-:Y:S01]  /*5c40*/  IMAD.WIDE.U32 R26, R18.reuse, UR10, RZ ;  /* 0x0000000a121a7c25 */ /* 0x040fe2000f8e00ff */
[----:B------:R-:W-:Y:S01]  /*5c50*/  IADD3 R19, R29, R37, RZ ;  /* 0x000000251d137210 */ /* 0x000fe20007ffe0ff */
[----:B------:R0:W5:Y:S02]  /*5c60*/  LDG.E.64.CONSTANT R24, desc[UR4][R34.64] ;  /* 0x0000000422187981 */ /* 0x000164000c1e9b00 */
[----:B------:R-:W-:Y:S01]  /*5c70*/  IMAD R39, R18, UR11, R39 ;  /* 0x0000000b12277c24 */ /* 0x000fe2000f8e0227 */
[----:B------:R-:W-:Y:S01]  /*5c80*/  LEA.HI.X R31, R28, R2, R19, 0x3, P0 ;  /* 0x000000021c1f7211 */ /* 0x000fe200000f1c13 */
[----:B------:R-:W-:Y:S01]  /*5c90*/  IMAD R37, R17, UR10, RZ ;  /* 0x0000000a11257c24 */ /* 0x000fe2000f8e02ff */
[----:B-1----:R-:W-:Y:S01]  /*5ca0*/  LEA R32, P0, R26, R0, 0x3 ;  /* 0x000000001a207211 */ /* 0x002fe200078018ff */
[C---:B------:R-:W-:Y:S01]  /*5cb0*/  IMAD.WIDE.U32 R28, R16.reuse, UR10, RZ ;  /* 0x0000000a101c7c25 */ /* 0x040fe2000f8e00ff */
[----:B------:R-:W-:Y:S01]  /*5cc0*/  IADD3 R17, R27, R39, RZ ;  /* 0x000000271b117210 */ /* 0x000fe20007ffe0ff */
[----:B------:R-:W5:Y:S02]  /*5cd0*/  LDG.E.64.CONSTANT R18, desc[UR4][R30.64] ;  /* 0x000000041e127981 */ /* 0x000f64000c1e9b00 */
[----:B------:R-:W-:Y:S01]  /*5ce0*/  IMAD R37, R16, UR11, R37 ;  /* 0x0000000b10257c24 */ /* 0x000fe2000f8e0225 */
[----:B------:R-:W-:Y:S01]  /*5cf0*/  LEA.HI.X R33, R26, R2, R17, 0x3, P0 ;  /* 0x000000021a217211 */ /* 0x000fe200000f1c11 */
[----:B------:R-:W-:Y:S01]  /*5d00*/  IMAD R39, R13, UR10, RZ ;  /* 0x0000000a0d277c24 */ /* 0x000fe2000f8e02ff */
[----:B0-----:R-:W-:Y:S01]  /*5d10*/  LEA R34, P0, R28, R0, 0x3 ;  /* 0x000000001c227211 */ /* 0x001fe200078018ff */
[C---:B------:R-:W-:Y:S01]  /*5d20*/  IMAD.WIDE.U32 R26, R12.reuse, UR10, RZ ;  /* 0x0000000a0c1a7c25 */ /* 0x040fe2000f8e00ff */
[----:B------:R-:W-:Y:S01]  /*5d30*/  IADD3 R13, R29, R37, RZ ;  /* 0x000000251d0d7210 */ /* 0x000fe20007ffe0ff */
[----:B------:R-:W5:Y:S02]  /*5d40*/  LDG.E.64.CONSTANT R16, desc[UR4][R32.64] ;  /* 0x0000000420107981 */ /* 0x000f64000c1e9b00 */
[----:B------:R-:W-:Y:S01]  /*5d50*/  IMAD R39, R12, UR11, R39 ;  /* 0x0000000b0c277c24 */ /* 0x000fe2000f8e0227 */
[----:B------:R-:W-:-:S02]  /*5d60*/  LEA.HI.X R35, R28, R2, R13, 0x3, P0 ;  /* 0x000000021c237211 */ /* 0x000fc400000f1c0d */
[C---:B------:R-:W-:Y:S01]  /*5d70*/  LEA R28, P0, R26.reuse, R0, 0x3 ;  /* 0x000000001a1c7211 */ /* 0x040fe200078018ff */
[----:B------:R-:W-:Y:S02]  /*5d80*/  IMAD.IADD R27, R27, 0x1, R39 ;  /* 0x000000011b1b7824 */ /* 0x000fe400078e0227 */
[----:B------:R-:W5:Y:S03]  /*5d90*/  LDG.E.64.CONSTANT R12, desc[UR4][R34.64] ;  /* 0x00000004220c7981 */ /* 0x000f66000c1e9b00 */
        /* <DEDUP_REMOVED lines=11> */
[----:B------:R-:W-:-:S04]  /*5e50*/  IADD3 R16, P1, R8, 0x40, RZ ;  /* 0x0000004008107810 */ /* 0x000fc80007f3e0ff */
[----:B------:R-:W-:-:S03]  /*5e60*/  IADD3.X R17, RZ, R9, RZ, P1, !PT ;  /* 0x00000009ff117210 */ /* 0x000fc60000ffe4ff */
[----:B------:R-:W-:Y:S01]  /*5e70*/  DADD R12, R14, R12 ;  /* 0x000000000e0c7229 */ /* 0x000fe2000000000c */
[----:B------:R-:W-:Y:S02]  /*5e80*/  MOV R8, R16 ;  /* 0x0000001000087202 */ /* 0x000fe40000000f00 */
[----:B------:R-:W-:-:S05]  /*5e90*/  MOV R9, R17 ;  /* 0x0000001100097202 */ /* 0x000fca0000000f00 */
[----:B------:R-:W-:-:S11]  /*5ea0*/  DADD R10, R12, R26 ;  /* 0x000000000c0a7229 */ /* 0x000fd6000000001a */
.L_x_2076:
[----:B------:R-:W-:Y:S05]  /*5eb0*/  BSYNC B5 ;  /* 0x0000000000057941 */ /* 0x000fea0003800000 */
.L_x_2075:
[----:B------:R-:W-:-:S04]  /*5ec0*/  ISETP.NE.U32.AND P1, PT, R48, RZ, PT ;  /* 0x000000ff3000720c */ /* 0x000fc80003f25070 */
[----:B------:R-:W-:-:S13]  /*5ed0*/  ISETP.NE.OR.EX P0, PT, R5, RZ, P0, P1 ;  /* 0x000000ff0500720c */ /* 0x000fda0000705710 */
[----:B------:R-:W-:Y:S05]  /*5ee0*/  @!P0 BREAK B2 ;  /* 0x0000000000028942 */ /* 0x000fea0003800000 */
[----:B------:R-:W-:Y:S05]  /*5ef0*/  @!P0 BRA `(.L_x_2068) ;  /* 0x0000000000c08947 */ /* 0x000fea0003800000 */
.L_x_2070:
[----:B------:R-:W-:Y:S05]  /*5f00*/  BSYNC B2 ;  /* 0x0000000000027941 */ /* 0x000fea0003800000 */
.L_x_2069:
[----:B------:R-:W-:Y:S01]  /*5f10*/  BSSY B2, `(.L_x_2077) ;  /* 0x000002c000027945 */ /* 0x000fe20003800000 */
.L_x_2078:
        /* <DEDUP_REMOVED lines=27> */
[----:B------:R-:W-:Y:S01]  /*60d0*/  LEA R12, P0, R22, R0, 0x3 ;  /* 0x00000000160c7211 */ /* 0x000fe200078018ff */
[----:B------:R-:W-:-:S03]  /*60e0*/  IMAD.IADD R13, R23, 0x1, R13 ;  /* 0x00000001170d7824 */ /* 0x000fc600078e020d */
        /* <DEDUP_REMOVED lines=15> */
.L_x_2077:
[----:B------:R-:W-:Y:S02]  /*61e0*/  MOV R16, R8 ;  /* 0x0000000800107202 */ /* 0x000fe40000000f00 */
[----:B------:R-:W-:-:S07]  /*61f0*/  MOV R17, R9 ;  /* 0x0000000900117202 */ /* 0x000fce0000000f00 */
.L_x_2068:
[----:B------:R-:W-:Y:S05]  /*6200*/  BSYNC B3 ;  /* 0x0000000000037941 */ /* 0x000fea0003800000 */
.L_x_2067:
        /* <DEDUP_REMOVED lines=36> */
.L_x_2066:
[----:B------:R-:W-:Y:S05]  /*6450*/  BSYNC B4 ;  /* 0x0000000000047941 */ /* 0x000fea0003800000 */
.L_x_2065:
[----:B------:R0:W-:Y:S01]  /*6460*/  STG.E.64 desc[UR4][R6.64], R10 ;  /* 0x0000000a06007986 */ /* 0x0001e2000c101b04 */
[----:B------:R-:W-:-:S05]  /*6470*/  VIADD R3, R3, 0x80 ;  /* 0x0000008003037836 */ /* 0x000fca0000000000 */
        /* <DEDUP_REMOVED lines=407> */
.L_x_2080:
        /* <DEDUP_REMOVED lines=53> */
.L_x_2090:
        /* <DEDUP_REMOVED lines=29> */
[----:B------:R-:W2:Y:S01]  /*8310*/  LDG.E.64.CONSTANT R36, desc[UR4][R36.64] ;  /* 0x0000000424247981 */ /* 0x000ea2000c1e9b00 */
[----:B------:R-:W-:Y:S02]  /*8320*/  IMAD.IADD R13, R13, 0x1, R35 ;  /* 0x000000010d0d7824 */ /* 0x000fe400078e0223 */
[----:B------:R-:W-:-:S03]  /*8330*/  IMAD R33, R32, UR11, R33 ;  /* 0x0000000b20217c24 */ /* 0x000fc6000f8e0221 */
[----:B------:R-:W-:Y:S01]  /*8340*/  LEA.HI.X R35, R12, R2, R13, 0x3, P1 ;  /* 0x000000020c237211 */ /* 0x000fe200008f1c0d */
[----:B-----5:R-:W-:Y:S01]  /*8350*/  IMAD R31, R31, UR10, RZ ;  /* 0x0000000a1f1f7c24 */ /* 0x020fe2000f8e02ff */
[----:B------:R-:W-:Y:S02]  /*8360*/  LEA R32, P1, R14, R0, 0x3 ;  /* 0x000000000e207211 */ /* 0x000fe400078218ff */
[----:B------:R-:W-:Y:S01]  /*8370*/  IADD3 R15, R15, R33, RZ ;  /* 0x000000210f0f7210 */ /* 0x000fe20007ffe0ff */
[----:B------:R-:W-:Y:S01]  /*8380*/  IMAD.WIDE.U32 R12, R30, UR10, RZ ;  /* 0x0000000a1e0c7c25 */ /* 0x000fe2000f8e00ff */
[----:B------:R-:W3:Y:S02]  /*8390*/  LDG.E.64.CONSTANT R34, desc[UR4][R34.64] ;  /* 0x0000000422227981 */ /* 0x000ee4000c1e9b00 */
[----:B------:R-:W-:Y:S01]  /*83a0*/  LEA.HI.X R33, R14, R2, R15, 0x3, P1 ;  /* 0x000000020e217211 */ /* 0x000fe200008f1c0f */
[----:B------:R-:W-:Y:S01]  /*83b0*/  IMAD R31, R30, UR11, R31 ;  /* 0x0000000b1e1f7c24 */ /* 0x000fe2000f8e021f */
[----:B------:R-:W-:Y:S01]  /*83c0*/  LEA R30, P1, R12, R0, 0x3 ;  /* 0x000000000c1e7211 */ /* 0x000fe200078218ff */
[----:B------:R-:W-:-:S03]  /*83d0*/  IMAD R29, R29, UR10, RZ ;  /* 0x0000000a1d1d7c24 */ /* 0x000fc6000f8e02ff */
[----:B------:R-:W-:Y:S01]  /*83e0*/  IADD3 R13, R13, R31, RZ ;  /* 0x0000001f0d0d7210 */ /* 0x000fe20007ffe0ff */
[----:B------:R-:W4:Y:S01]  /*83f0*/  LDG.E.64.CONSTANT R32, desc[UR4][R32.64] ;  /* 0x0000000420207981 */ /* 0x000f22000c1e9b00 */
[----:B------:R-:W-:Y:S02]  /*8400*/  IMAD.WIDE.U32 R14, R28, UR10, RZ ;  /* 0x0000000a1c0e7c25 */ /* 0x000fe4000f8e00ff */
[----:B------:R-:W-:Y:S02]  /*8410*/  LEA.HI.X R31, R12, R2, R13, 0x3, P1 ;  /* 0x000000020c1f7211 */ /* 0x000fe400008f1c0d */
[----:B------:R-:W-:Y:S01]  /*8420*/  IMAD R29, R28, UR11, R29 ;  /* 0x0000000b1c1d7c24 */ /* 0x000fe2000f8e021d */
[----:B------:R-:W-:Y:S01]  /*8430*/  LEA R28, P1, R14, R0, 0x3 ;  /* 0x000000000e1c7211 */ /* 0x000fe200078218ff */
[----:B------:R-:W-:Y:S02]  /*8440*/  IMAD R27, R27, UR10, RZ ;  /* 0x0000000a1b1b7c24 */ /* 0x000fe4000f8e02ff */
[----:B------:R-:W5:Y:S01]  /*8450*/  LDG.E.64.CONSTANT R30, desc[UR4][R30.64] ;  /* 0x000000041e1e7981 */ /* 0x000f62000c1e9b00 */
[----:B------:R-:W-:Y:S01]  /*8460*/  IADD3 R15, R15, R29, RZ ;  /* 0x0000001d0f0f7210 */ /* 0x000fe20007ffe0ff */
[----:B------:R-:W-:-:S03]  /*8470*/  IMAD.WIDE.U32 R12, R26, UR10, RZ ;  /* 0x0000000a1a0c7c25 */ /* 0x000fc6000f8e00ff */
[----:B------:R-:W-:Y:S01]  /*8480*/  LEA.HI.X R29, R14, R2, R15, 0x3, P1 ;  /* 0x000000020e1d7211 */ /* 0x000fe200008f1c0f */
[----:B------:R-:W-:Y:S01]  /*8490*/  IMAD R27, R26, UR11, R27 ;  /* 0x0000000b1a1b7c24 */ /* 0x000fe2000f8e021b */
[----:B------:R-:W-:Y:S01]  /*84a0*/  LEA R26, P1, R12, R0, 0x3 ;  /* 0x000000000c1a7211 */ /* 0x000fe200078218ff */
[----:B------:R-:W-:-:S03]  /*84b0*/  IMAD R25, R25, UR10, RZ ;  /* 0x0000000a19197c24 */ /* 0x000fc6000f8e02ff */
[----:B------:R-:W-:Y:S01]  /*84c0*/  IADD3 R13, R13, R27, RZ ;  /* 0x0000001b0d0d7210 */ /* 0x000fe20007ffe0ff */
[----:B------:R-:W5:Y:S01]  /*84d0*/  LDG.E.64.CONSTANT R28, desc[UR4][R28.64] ;  /* 0x000000041c1c7981 */ /* 0x000f62000c1e9b00 */
        /* <DEDUP_REMOVED lines=25> */
[----:B------:R-:W-:Y:S02]  /*8670*/  IMAD R17, R17, UR10, RZ ;  /* 0x0000000a11117c24 */ /* 0x000fe4000f8e02ff */
[----:B------:R-:W-:Y:S01]  /*8680*/  IMAD.IADD R13, R13, 0x1, R19 ;  /* 0x000000010d0d7824 */ /* 0x000fe200078e0213 */
[----:B------:R-:W5:Y:S01]  /*8690*/  LDG.E.64.CONSTANT R20, desc[UR4][R20.64] ;  /* 0x0000000414147981 */ /* 0x000f62000c1e9b00 */
        /* <DEDUP_REMOVED lines=14> */
[----:B------:R-:W-:-:S04]  /*8780*/  IMAD.WIDE.U32 R38, R46, UR10, RZ ;  /* 0x0000000a2e267c25 */ /* 0x000fc8000f8e00ff */
[----:B------:R-:W-:Y:S01]  /*8790*/  IMAD R49, R46, UR11, R15 ;  /* 0x0000000b2e317c24 */ /* 0x000fe2000f8e020f */
[----:B------:R-:W-:Y:S01]  /*87a0*/  LEA.HI.X R15, R12, R2, R13, 0x3, P1 ;  /* 0x000000020c0f7211 */ /* 0x000fe200008f1c0d */
[----:B------:R-:W-:Y:S01]  /*87b0*/  IMAD R41, R41, UR10, RZ ;  /* 0x0000000a29297c24 */ /* 0x000fe2000f8e02ff */
[----:B------:R-:W-:Y:S02]  /*87c0*/  LEA R12, P1, R38, R0, 0x3 ;  /* 0x00000000260c7211 */ /* 0x000fe400078218ff */
[----:B------:R-:W-:Y:S01]  /*87d0*/  IADD3 R13, R39, R49, RZ ;  /* 0x00000031270d7210 */ /* 0x000fe20007ffe0ff */
[----:B------:R-:W-:Y:S01]  /*87e0*/  IMAD.WIDE.U32 R46, R40, UR10, RZ ;  /* 0x0000000a282e7c25 */ /* 0x000fe2000f8e00ff */
[----:B------:R-:W5:Y:S02]  /*87f0*/  LDG.E.64.CONSTANT R14, desc[UR4][R14.64] ;  /* 0x000000040e0e7981 */ /* 0x000f64000c1e9b00 */
        /* <DEDUP_REMOVED lines=16> */
[----:B------:R-:W-:-:S04]  /*8900*/  LEA R40, P1, R44, R0, 0x3 ;  /* 0x000000002c287211 */ /* 0x000fc800078218ff */
[----:B------:R-:W-:Y:S01]  /*8910*/  IADD3 R41, R45, R43, RZ ;  /* 0x0000002b2d297210 */ /* 0x000fe20007ffe0ff */
[----:B------:R-:W5:Y:S03]  /*8920*/  LDG.E.64.CONSTANT R46, desc[UR4][R46.64] ;  /* 0x000000042e2e7981 */ /* 0x000f66000c1e9b00 */
[----:B------:R-:W-:-:S06]  /*8930*/  LEA.HI.X R41, R44, R2, R41, 0x3, P1 ;  /* 0x000000022c297211 */ /* 0x000fcc00008f1c29 */
[----:B------:R-:W5:Y:S01]  /*8940*/  LDG.E.64.CONSTANT R40, desc[UR4][R40.64] ;  /* 0x0000000428287981 */ /* 0x000f62000c1e9b00 */
[----:B------:R-:W-:-:S04]  /*8950*/  IADD3 R48, P1, R48, 0x10, RZ ;  /* 0x0000001030307810 */ /* 0x000fc80007f3e0ff */
[----:B------:R-:W-:Y:S02]  /*8960*/  IADD3.X R5, RZ, R5, RZ, P1, !PT ;  /* 0x00000005ff057210 */ /* 0x000fe40000ffe4ff */
[----:B------:R-:W-:-:S04]  /*8970*/  ISETP.GE.U32.AND P1, PT, R48, -0xc, PT ;  /* 0xfffffff43000780c */ /* 0x000fc80003f26070 */
[----:B------:R-:W-:Y:S02]  /*8980*/  ISETP.GE.AND.EX P1, PT, R5, -0x1, PT, P1 ;  /* 0xffffffff0500780c */ /* 0x000fe40003f26310 */
[----:B------:R-:W-:-:S05]  /*8990*/  IADD3 R8, P2, R8, 0x80, RZ ;  /* 0x0000008008087810 */ /* 0x000fca0007f5e0ff */
[----:B------:R-:W-:Y:S01]  /*89a0*/  IMAD.X R9, RZ, RZ, R9, P2 ;  /* 0x000000ffff097224 */ /* 0x000fe200010e0609 */
        /* <DEDUP_REMOVED lines=18> */
.L_x_2089:
[----:B------:R-:W-:Y:S02]  /*8ad0*/  MOV R16, R8 ;  /* 0x0000000800107202 */ /* 0x000fe40000000f00 */
[----:B------:R-:W-:-:S07]  /*8ae0*/  MOV R17, R9 ;  /* 0x0000000900117202 */ /* 0x000fce0000000f00 */
.L_x_2088:
[----:B------:R-:W-:Y:S05]  /*8af0*/  BSYNC B5 ;  /* 0x0000000000057941 */ /* 0x000fea0003800000 */
.L_x_2087:
        /* <DEDUP_REMOVED lines=47> */
[----:B------:R-:W-:-:S02]  /*8df0*/  IMAD.IADD R19, R29, 0x1, R37 ;  /* 0x000000011d137824 */ /* 0x000fc400078e0225 */
[----:B------:R0:W5:Y:S01]  /*8e00*/  LDG.E.64.CONSTANT R24, desc[UR4][R34.64] ;  /* 0x0000000422187981 */ /* 0x000162000c1e9b00 */
[----:B------:R-:W-:Y:S02]  /*8e10*/  IMAD.WIDE.U32 R26, R18, UR10, RZ ;  /* 0x0000000a121a7c25 */ /* 0x000fe4000f8e00ff */
[----:B------:R-:W-:Y:S02]  /*8e20*/  LEA.HI.X R31, R28, R2, R19, 0x3, P0 ;  /* 0x000000021c1f7211 */ /* 0x000fe400000f1c13 */
[----:B------:R-:W-:Y:S01]  /*8e30*/  IMAD R39, R18, UR11, R39 ;  /* 0x0000000b12277c24 */ /* 0x000fe2000f8e0227 */
[----:B-1----:R-:W-:Y:S01]  /*8e40*/  LEA R32, P0, R26, R0, 0x3 ;  /* 0x000000001a207211 */ /* 0x002fe200078018ff */
[----:B------:R-:W-:Y:S01]  /*8e50*/  IMAD R37, R17, UR10, RZ ;  /* 0x0000000a11257c24 */ /* 0x000fe2000f8e02ff */
[----:B------:R-:W5:Y:S02]  /*8e60*/  LDG.E.64.CONSTANT R18, desc[UR4][R30.64] ;  /* 0x000000041e127981 */ /* 0x000f64000c1e9b00 */
        /* <DEDUP_REMOVED lines=27> */
[----:B------:R-:W-:Y:S02]  /*9020*/  IADD3.X R17, RZ, R9, RZ, P1, !PT ;  /* 0x00000009ff117210 */ /* 0x000fe40000ffe4ff */
[----:B------:R-:W-:Y:S02]  /*9030*/  MOV R8, R16 ;  /* 0x0000001000087202 */ /* 0x000fe40000000f00 */
[----:B------:R-:W-:-:S03]  /*9040*/  MOV R9, R17 ;  /* 0x0000001100097202 */ /* 0x000fc60000000f00 */
[----:B------:R-:W-:-:S11]  /*9050*/  DADD R10, R12, R26 ;  /* 0x000000000c0a7229 */ /* 0x000fd6000000001a */
.L_x_2092:
[----:B------:R-:W-:Y:S05]  /*9060*/  BSYNC B5 ;  /* 0x0000000000057941 */ /* 0x000fea0003800000 */
.L_x_2091:
[----:B------:R-:W-:-:S04]  /*9070*/  ISETP.NE.U32.AND P1, PT, R48, RZ, PT ;  /* 0x000000ff3000720c */ /* 0x000fc80003f25070 */
[----:B------:R-:W-:-:S13]  /*9080*/  ISETP.NE.OR.EX P0, PT, R5, RZ, P0, P1 ;  /* 0x000000ff0500720c */ /* 0x000fda0000705710 */
[----:B------:R-:W-:Y:S05]  /*9090*/  @!P0 BREAK B2 ;  /* 0x0000000000028942 */ /* 0x000fea0003800000 */
[----:B------:R-:W-:Y:S05]  /*90a0*/  @!P0 BRA `(.L_x_2084) ;  /* 0x0000000000c48947 */ /* 0x000fea0003800000 */
.L_x_2086:
[----:B------:R-:W-:Y:S05]  /*90b0*/  BSYNC B2 ;  /* 0x0000000000027941 */ /* 0x000fea0003800000 */
.L_x_2085:
[----:B------:R-:W-:Y:S01]  /*90c0*/  BSSY B2, `(.L_x_2093) ;  /* 0x000002d000027945 */ /* 0x000fe20003800000 */
.L_x_2094:
        /* <DEDUP_REMOVED lines=17> */
[----:B------:R-:W-:Y:S01]  /*91e0*/  IADD3 R17, R21, R17, RZ ;  /* 0x0000001115117210 */ /* 0x000fe20007ffe0ff */
[----:B------:R-:W2:Y:S02]  /*91f0*/  LDG.E.64.CONSTANT R14, desc[UR4][R14.64] ;  /* 0x000000040e0e7981 */ /* 0x000ea4000c1e9b00 */
        /* <DEDUP_REMOVED lines=26> */
.L_x_2093:
[----:B------:R-:W-:Y:S02]  /*93a0*/  MOV R16, R8 ;  /* 0x0000000800107202 */ /* 0x000fe40000000f00 */
[----:B------:R-:W-:-:S07]  /*93b0*/  MOV R17, R9 ;  /* 0x0000000900117202 */ /* 0x000fce0000000f00 */
.L_x_2084:
[----:B------:R-:W-:Y:S05]  /*93c0*/  BSYNC B3 ;  /* 0x0000000000037941 */ /* 0x000fea0003800000 */
.L_x_2083:
        /* <DEDUP_REMOVED lines=36> */
.L_x_2082:
[----:B------:R-:W-:Y:S05]  /*9610*/  BSYNC B4 ;  /* 0x0000000000047941 */ /* 0x000fea0003800000 */
.L_x_2081:
[----:B------:R1:W-:Y:S01]  /*9620*/  STG.E.64 desc[UR4][R6.64], R10 ;  /* 0x0000000a06007986 */ /* 0x0003e2000c101b04 */
[----:B------:R-:W-:-:S07]  /*9630*/  IADD3 R3, R3, 0x80, RZ ;  /* 0x0000008003037810 */ /* 0x000fce0007ffe0ff */
.L_x_2063:
[----:B------:R-:W-:-:S13]  /*9640*/  ISETP.GE.AND P0, PT, R3, UR8, PT ;  /* 0x0000000803007c0c */ /* 0x000fda000bf06270 */
[----:B------:R-:W-:Y:S05]  /*9650*/  @P0 BRA `(.L_x_2095) ;  /* 0x0000006000d80947 */ /* 0x000fea0003800000 */
[----:B------:R-:W2:Y:S01]  /*9660*/  LDC R5, c[0x0][0x218] ;  /* 0x00008600ff057b82 */ /* 0x000ea20000000800 */
[----:B------:R-:W-:Y:S01]  /*9670*/  HFMA2.MMA R2, -RZ, RZ, 0, 0 ;  /* 0x00000000ff027435 */ /* 0x000fe200000001ff */
[----:B------:R-:W-:Y:S01]  /*9680*/  MOV R4, RZ ;  /* 0x000000ff00047202 */ /* 0x000fe20000000f00 */
[----:B01----:R-:W-:Y:S01]  /*9690*/  HFMA2.MMA R6, -RZ, RZ, 0, 0 ;  /* 0x00000000ff067435 */ /* 0x003fe200000001ff */
        /* <DEDUP_REMOVED lines=401> */
.L_x_2096:
        /* <DEDUP_REMOVED lines=53> */
.L_x_2106:
        /* <DEDUP_REMOVED lines=124> */
[----:B------:R-:W-:-:S04]  /*bac0*/  LEA R40, P1, R44, R0, 0x3 ;  /* 0x000000002c287211 */ /* 0x000fc800078218ff */
[----:B------:R-:W-:Y:S01]  /*bad0*/  IADD3 R41, R45, R43, RZ ;  /* 0x0000002b2d297210 */ /* 0x000fe20007ffe0ff */
[----:B------:R-:W5:Y:S03]  /*bae0*/  LDG.E.64.CONSTANT R46, desc[UR4][R46.64] ;  /* 0x000000042e2e7981 */ /* 0x000f66000c1e9b00 */
        /* <DEDUP_REMOVED lines=26> */
.L_x_2105:
[----:B------:R-:W-:Y:S02]  /*bc90*/  MOV R16, R8 ;  /* 0x0000000800107202 */ /* 0x000fe40000000f00 */
[----:B------:R-:W-:-:S07]  /*bca0*/  MOV R17, R9 ;  /* 0x0000000900117202 */ /* 0x000fce0000000f00 */
.L_x_2104:
[----:B------:R-:W-:Y:S05]  /*bcb0*/  BSYNC B5 ;  /* 0x0000000000057941 */ /* 0x000fea0003800000 */
.L_x_2103:
        /* <DEDUP_REMOVED lines=27> */
[----:B------:R-:W-:Y:S01]  /*be70*/  IMAD.WIDE.U32 R28, R20, UR10, RZ ;  /* 0x0000000a141c7c25 */ /* 0x000fe2000f8e00ff */
[----:B------:R-:W2:Y:S02]  /*be80*/  LDG.E.64.CONSTANT R14, desc[UR4][R14.64] ;  /* 0x000000040e0e7981 */ /* 0x000ea4000c1e9b00 */
[----:B------:R-:W-:Y:S01]  /*be90*/  LEA.HI.X R31, R26, R2, R21, 0x3, P0 ;  /* 0x000000021a1f7211 */ /* 0x000fe200000f1c15 */
[----:B------:R-:W-:Y:S01]  /*bea0*/  IMAD R33, R20, UR11, R33 ;  /* 0x0000000b14217c24 */ /* 0x000fe2000f8e0221 */
[----:B------:R-:W-:Y:S01]  /*beb0*/  LEA R32, P0, R28, R0, 0x3 ;  /* 0x000000001c207211 */ /* 0x000fe200078018ff */
[----:B-----5:R-:W-:-:S02]  /*bec0*/  IMAD R35, R23, UR10, RZ ;  /* 0x0000000a17237c24 */ /* 0x020fc4000f8e02ff */
[----:B------:R0:W3:Y:S01]  /*bed0*/  LDG.E.64.CONSTANT R20, desc[UR4][R30.64] ;  /* 0x000000041e147981 */ /* 0x0000e2000c1e9b00 */
[----:B------:R-:W-:Y:S01]  /*bee0*/  IADD3 R23, R29, R33, RZ ;  /* 0x000000211d177210 */ /* 0x000fe20007ffe0ff */
[----:B------:R-:W-:-:S03]  /*bef0*/  IMAD.WIDE.U32 R26, R22, UR10, RZ ;  /* 0x0000000a161a7c25 */ /* 0x000fc6000f8e00ff */
[----:B------:R-:W-:Y:S01]  /*bf00*/  LEA.HI.X R33, R28, R2, R23, 0x3, P0 ;  /* 0x000000021c217211 */ /* 0x000fe200000f1c17 */
[----:B------:R-:W-:Y:S01]  /*bf10*/  IMAD R35, R22, UR11, R35 ;  /* 0x0000000b16237c24 */ /* 0x000fe2000f8e0223 */
[----:B------:R-:W-:Y:S01]  /*bf20*/  LEA R34, P0, R26, R0, 0x3 ;  /* 0x000000001a227211 */ /* 0x000fe200078018ff */
[----:B------:R-:W-:Y:S02]  /*bf30*/  IMAD R37, R25, UR10, RZ ;  /* 0x0000000a19257c24 */ /* 0x000fe4000f8e02ff */
[----:B------:R1:W4:Y:S01]  /*bf40*/  LDG.E.64.CONSTANT R22, desc[UR4][R32.64] ;  /* 0x0000000420167981 */ /* 0x000322000c1e9b00 */
        /* <DEDUP_REMOVED lines=31> */
[----:B------:R-:W-:-:S03]  /*c140*/  PLOP3.LUT P0, PT, PT, PT, PT, 0x8, 0x0 ;  /* 0x000000000000781c */ /* 0x000fc60003f0e170 */
[----:B------:R-:W-:Y:S01]  /*c150*/  IMAD.X R5, RZ, RZ, R5, P2 ;  /* 0x000000ffff057224 */ /* 0x000fe200010e0605 */
        /* <DEDUP_REMOVED lines=12> */
.L_x_2108:
[----:B------:R-:W-:Y:S05]  /*c220*/  BSYNC B5 ;  /* 0x0000000000057941 */ /* 0x000fea0003800000 */
.L_x_2107:
[----:B------:R-:W-:-:S04]  /*c230*/  ISETP.NE.U32.AND P1, PT, R48, RZ, PT ;  /* 0x000000ff3000720c */ /* 0x000fc80003f25070 */
[----:B------:R-:W-:-:S13]  /*c240*/  ISETP.NE.OR.EX P0, PT, R5, RZ, P0, P1 ;  /* 0x000000ff0500720c */ /* 0x000fda0000705710 */
[----:B------:R-:W-:Y:S05]  /*c250*/  @!P0 BREAK B2 ;  /* 0x0000000000028942 */ /* 0x000fea0003800000 */
[----:B------:R-:W-:Y:S05]  /*c260*/  @!P0 BRA `(.L_x_2100) ;  /* 0x0000000000c48947 */ /* 0x000fea0003800000 */
.L_x_2102:
[----:B------:R-:W-:Y:S05]  /*c270*/  BSYNC B2 ;  /* 0x0000000000027941 */ /* 0x000fea0003800000 */
.L_x_2101:
[----:B------:R-:W-:Y:S01]  /*c280*/  BSSY B2, `(.L_x_2109) ;  /* 0x000002d000027945 */ /* 0x000fe20003800000 */
.L_x_2110:
        /* <DEDUP_REMOVED lines=36> */
[----:B------:R-:W-:Y:S01]  /*c4d0*/  ISETP.NE.U32.AND P0, PT, R48, RZ, PT ;  /* 0x000000ff3000720c */ /* 0x000fe20003f05070 */
[----:B------:R-:W-:-:S03]  /*c4e0*/  IMAD.X R9, RZ, RZ, R9, P1 ;  /* 0x000000ffff097224 */ /* 0x000fc600008e0609 */
[----:B------:R-:W-:Y:S01]  /*c4f0*/  ISETP.NE.AND.EX P0, PT, R5, RZ, PT, P0 ;  /* 0x000000ff0500720c */ /* 0x000fe20003f05300 */
[----:B--2---:R-:W-:-:S08]  /*c500*/  DADD R14, R14, R10 ;  /* 0x000000000e0e7229 */ /* 0x004fd0000000000a */
[----:B---3--:R-:W-:-:S08]  /*c510*/  DADD R14, R14, R16 ;  /* 0x000000000e0e7229 */ /* 0x008fd00000000010 */
[----:B----4-:R-:W-:-:S08]  /*c520*/  DADD R14, R14, R20 ;  /* 0x000000000e0e7229 */ /* 0x010fd00000000014 */
[----:B-----5:R-:W-:Y:S01]  /*c530*/  DADD R10, R14, R12 ;  /* 0x000000000e0a7229 */ /* 0x020fe2000000000c */
[----:B------:R-:W-:Y:S10]  /*c540*/  @P0 BRA `(.L_x_2110) ;  /* 0xfffffffc00500947 */ /* 0x000ff4000383ffff */
[----:B------:R-:W-:Y:S05]  /*c550*/  BSYNC B2 ;  /* 0x0000000000027941 */ /* 0x000fea0003800000 */
.L_x_2109:
[----:B------:R-:W-:Y:S02]  /*c560*/  MOV R16, R8 ;  /* 0x0000000800107202 */ /* 0x000fe40000000f00 */
[----:B------:R-:W-:-:S07]  /*c570*/  MOV R17, R9 ;  /* 0x0000000900117202 */ /* 0x000fce0000000f00 */
.L_x_2100:
[----:B------:R-:W-:Y:S05]  /*c580*/  BSYNC B3 ;  /* 0x0000000000037941 */ /* 0x000fea0003800000 */
.L_x_2099:
        /* <DEDUP_REMOVED lines=36> */
.L_x_2098:
[----:B------:R-:W-:Y:S05]  /*c7d0*/  BSYNC B4 ;  /* 0x0000000000047941 */ /* 0x000fea0003800000 */
.L_x_2097:
[----:B------:R0:W-:Y:S01]  /*c7e0*/  STG.E.64 desc[UR4][R6.64], R10 ;  /* 0x0000000a06007986 */ /* 0x0001e2000c101b04 */
[----:B------:R-:W-:-:S07]  /*c7f0*/  IADD3 R3, R3, 0x80, RZ ;  /* 0x0000008003037810 */ /* 0x000fce0007ffe0ff */
.L_x_2079:
[----:B------:R-:W-:-:S13]  /*c800*/  ISETP.GE.AND P0, PT, R3, UR8, PT ;  /* 0x0000000803007c0c */ /* 0x000fda000bf06270 */
        /* <DEDUP_REMOVED lines=406> */
.L_x_2112:
        /* <DEDUP_REMOVED lines=15> */
[----:B------:R-:W-:-:S03]  /*e260*/  CS2R R10, SRZ ;  /* 0x00000000000a7805 */ /* 0x000fc6000001ff00 */
        /* <DEDUP_REMOVED lines=37> */
.L_x_2122:
        /* <DEDUP_REMOVED lines=42> */
[----:B------:R-:W-:-:S02]  /*e760*/  IMAD.IADD R13, R13, 0x1, R31 ;  /* 0x000000010d0d7824 */ /* 0x000fc400078e021f */
[----:B------:R-:W-:Y:S01]  /*e770*/  IMAD.WIDE.U32 R14, R28, UR10, RZ ;  /* 0x0000000a1c0e7c25 */ /* 0x000fe2000f8e00ff */
[----:B------:R-:W4:Y:S02]  /*e780*/  LDG.E.64.CONSTANT R32, desc[UR4][R32.64] ;  /* 0x0000000420207981 */ /* 0x000f24000c1e9b00 */
        /* <DEDUP_REMOVED lines=54> */
[C---:B------:R-:W-:Y:S01]  /*eaf0*/  IMAD.WIDE.U32 R38, R46.reuse, UR10, RZ ;  /* 0x0000000a2e267c25 */ /* 0x040fe2000f8e00ff */
[----:B------:R-:W5:Y:S03]  /*eb00*/  LDG.E.64.CONSTANT R16, desc[UR4][R16.64] ;  /* 0x0000000410107981 */ /* 0x000f66000c1e9b00 */
        /* <DEDUP_REMOVED lines=52> */
.L_x_2121:
[----:B------:R-:W-:Y:S01]  /*ee50*/  MOV R16, R8 ;  /* 0x0000000800107202 */ /* 0x000fe20000000f00 */
[----:B------:R-:W-:-:S07]  /*ee60*/  IMAD.MOV.U32 R17, RZ, RZ, R9 ;  /* 0x000000ffff117224 */ /* 0x000fce00078e0009 */
.L_x_2120:
[----:B------:R-:W-:Y:S05]  /*ee70*/  BSYNC B5 ;  /* 0x0000000000057941 */ /* 0x000fea0003800000 */
.L_x_2119:
        /* <DEDUP_REMOVED lines=61> */
[----:B------:R-:W-:-:S02]  /*f250*/  IMAD.IADD R13, R29, 0x1, R37 ;  /* 0x000000011d0d7824 */ /* 0x000fc400078e0225 */
[----:B------:R-:W5:Y:S01]  /*f260*/  LDG.E.64.CONSTANT R16, desc[UR4][R32.64] ;  /* 0x0000000420107981 */ /* 0x000f62000c1e9b00 */
[----:B------:R-:W-:Y:S02]  /*f270*/  IMAD.WIDE.U32 R26, R12, UR10, RZ ;  /* 0x0000000a0c1a7c25 */ /* 0x000fe4000f8e00ff */
[----:B------:R-:W-:Y:S02]  /*f280*/  LEA.HI.X R35, R28, R2, R13, 0x3, P0 ;  /* 0x000000021c237211 */ /* 0x000fe400000f1c0d */
[----:B------:R-:W-:Y:S01]  /*f290*/  IMAD R39, R12, UR11, R39 ;  /* 0x0000000b0c277c24 */ /* 0x000fe2000f8e0227 */
[----:B------:R-:W-:Y:S02]  /*f2a0*/  LEA R28, P0, R26, R0, 0x3 ;  /* 0x000000001a1c7211 */ /* 0x000fe400078018ff */
[----:B------:R-:W5:Y:S02]  /*f2b0*/  LDG.E.64.CONSTANT R12, desc[UR4][R34.64] ;  /* 0x00000004220c7981 */ /* 0x000f64000c1e9b00 */
        /* <DEDUP_REMOVED lines=18> */
.L_x_2124:
[----:B------:R-:W-:Y:S05]  /*f3e0*/  BSYNC B5 ;  /* 0x0000000000057941 */ /* 0x000fea0003800000 */
.L_x_2123:
[----:B------:R-:W-:-:S04]  /*f3f0*/  ISETP.NE.U32.AND P1, PT, R48, RZ, PT ;  /* 0x000000ff3000720c */ /* 0x000fc80003f25070 */
[----:B------:R-:W-:-:S13]  /*f400*/  ISETP.NE.OR.EX P0, PT, R5, RZ, P0, P1 ;  /* 0x000000ff0500720c */ /* 0x000fda0000705710 */
[----:B------:R-:W-:Y:S05]  /*f410*/  @!P0 BREAK B2 ;  /* 0x0000000000028942 */ /* 0x000fea0003800000 */
[----:B------:R-:W-:Y:S05]  /*f420*/  @!P0 BRA `(.L_x_2116) ;  /* 0x0000000000c48947 */ /* 0x000fea0003800000 */
.L_x_2118:
[----:B------:R-:W-:Y:S05]  /*f430*/  BSYNC B2 ;  /* 0x0000000000027941 */ /* 0x000fea0003800000 */
.L_x_2117:
[----:B------:R-:W-:Y:S01]  /*f440*/  BSSY B2, `(.L_x_2125) ;  /* 0x000002d000027945 */ /* 0x000fe20003800000 */
.L_x_2126:
        /* <DEDUP_REMOVED lines=24> */
[----:B------:R-:W-:Y:S01]  /*f5d0*/  IMAD.WIDE.U32 R22, R12, UR10, RZ ;  /* 0x0000000a0c167c25 */ /* 0x000fe2000f8e00ff */
[----:B------:R-:W3:Y:S02]  /*f5e0*/  LDG.E.64.CONSTANT R16, desc[UR4][R16.64] ;  /* 0x0000000410107981 */ /* 0x000ee4000c1e9b00 */
[----:B------:R-:W-:Y:S01]  /*f5f0*/  LEA.HI.X R21, R18, R2, R21, 0x3, P0 ;  /* 0x0000000212157211 */ /* 0x000fe200000f1c15 */
[----:B------:R-:W-:Y:S01]  /*f600*/  IMAD R13, R12, UR11, R13 ;  /* 0x0000000b0c0d7c24 */ /* 0x000fe2000f8e020d */
[----:B------:R-:W-:-:S04]  /*f610*/  LEA R12, P0, R22, R0, 0x3 ;  /* 0x00000000160c7211 */ /* 0x000fc800078018ff */
[----:B------:R-:W-:Y:S01]  /*f620*/  IADD3 R13, R23, R13, RZ ;  /* 0x0000000d170d7210 */ /* 0x000fe20007ffe0ff */
[----:B------:R-:W4:Y:S03]  /*f630*/  LDG.E.64.CONSTANT R20, desc[UR4][R20.64] ;  /* 0x0000000414147981 */ /* 0x000f26000c1e9b00 */
        /* <DEDUP_REMOVED lines=14> */
.L_x_2125:
[----:B------:R-:W-:Y:S02]  /*f720*/  MOV R16, R8 ;  /* 0x0000000800107202 */ /* 0x000fe40000000f00 */
[----:B------:R-:W-:-:S07]  /*f730*/  MOV R17, R9 ;  /* 0x0000000900117202 */ /* 0x000fce0000000f00 */
.L_x_2116:
[----:B------:R-:W-:Y:S05]  /*f740*/  BSYNC B3 ;  /* 0x0000000000037941 */ /* 0x000fea0003800000 */
.L_x_2115:
        /* <DEDUP_REMOVED lines=30> */
[----:B------:R-:W2:Y:S02]  /*f930*/  LDG.E.64.CONSTANT R4, desc[UR4][R4.64] ;  /* 0x0000000404047981 */ /* 0x000ea4000c1e9b00 */
[----:B------:R-:W-:-:S05]  /*f940*/  @P0 IMAD.IADD R9, R15, 0x1, R9 ;  /* 0x000000010f090824 */ /* 0x000fca00078e0209 */
[----:B------:R-:W-:-:S06]  /*f950*/  @P0 LEA.HI.X R9, R14, R2, R9, 0x3, P1 ;  /* 0x000000020e090211 */ /* 0x000fcc00008f1c09 */
[----:B------:R-:W3:Y:S01]  /*f960*/  @P0 LDG.E.64.CONSTANT R8, desc[UR4][R8.64] ;  /* 0x0000000408080981 */ /* 0x000ee2000c1e9b00 */
[----:B--2---:R-:W-:-:S08]  /*f970*/  DADD R10, R10, R4 ;  /* 0x000000000a0a7229 */ /* 0x004fd00000000004 */
[----:B---3--:R-:W-:-:S11]  /*f980*/  @P0 DADD R10, R10, R8 ;  /* 0x000000000a0a0229 */ /* 0x008fd60000000008 */
.L_x_2114:
[----:B------:R-:W-:Y:S05]  /*f990*/  BSYNC B4 ;  /* 0x0000000000047941 */ /* 0x000fea0003800000 */
.L_x_2113:
[----:B------:R2:W-:Y:S01]  /*f9a0*/  STG.E.64 desc[UR4][R6.64], R10 ;  /* 0x0000000a06007986 */ /* 0x0005e2000c101b04 */
[----:B------:R-:W-:-:S07]  /*f9b0*/  IADD3 R3, R3, 0x80, RZ ;  /* 0x0000008003037810 */ /* 0x000fce0007ffe0ff */
.L_x_2095:
[----:B------:R-:W-:-:S13]  /*f9c0*/  ISETP.GE.AND P0, PT, R3, UR8, PT ;  /* 0x0000000803007c0c */ /* 0x000fda000bf06270 */
[----:B------:R-:W-:Y:S05]  /*f9d0*/  @P0 BREAK B0 ;  /* 0x0000000000000942 */ /* 0x000fea0003800000 */
[----:B------:R-:W-:Y:S05]  /*f9e0*/  @P0 BRA `(.L_x_2127) ;  /* 0x0000006000e00947 */ /* 0x000fea0003800000 */
[----:B------:R-:W3:Y:S01]  /*f9f0*/  LDC R5, c[0x0][0x218] ;  /* 0x00008600ff057b82 */ /* 0x000ee20000000800 */
        /* <DEDUP_REMOVED lines=404> */
.L_x_2128:
        /* <DEDUP_REMOVED lines=53> */
.L_x_2138:
        /* <DEDUP_REMOVED lines=39> */
[----:B------:R-:W-:Y:S01]  /*11900*/  LEA.HI.X R33, R14, R2, R15, 0x3, P1 ;  /* 0x000000020e217211 */ /* 0x000fe200008f1c0f */
[----:B------:R-:W-:Y:S01]  /*11910*/  IMAD R29, R29, UR10, RZ ;  /* 0x0000000a1d1d7c24 */ /* 0x000fe2000f8e02ff */
[----:B------:R-:W-:Y:S01]  /*11920*/  LEA R30, P1, R12, R0, 0x3 ;  /* 0x000000000c1e7211 */ /* 0x000fe200078218ff */
[C---:B------:R-:W-:Y:S01]  /*11930*/  IMAD.WIDE.U32 R14, R28.reuse, UR10, RZ ;  /* 0x0000000a1c0e7c25 */ /* 0x040fe2000f8e00ff */
[----:B------:R-:W-:Y:S02]  /*11940*/  IADD3 R13, R13, R31, RZ ;  /* 0x0000001f0d0d7210 */ /* 0x000fe40007ffe0ff */
[----:B------:R-:W4:Y:S01]  /*11950*/  LDG.E.64.CONSTANT R32, desc[UR4][R32.64] ;  /* 0x0000000420207981 */ /* 0x000f22000c1e9b00 */
        /* <DEDUP_REMOVED lines=78> */
[----:B------:R-:W-:Y:S02]  /*11e40*/  LEA.HI.X R47, R40, R2, R41, 0x3, P1 ;  /* 0x00000002282f7211 */ /* 0x000fe400008f1c29 */
[C---:B------:R-:W-:Y:S02]  /*11e50*/  LEA R40, P1, R44.reuse, R0, 0x3 ;  /* 0x000000002c287211 */ /* 0x040fe400078218ff */
[----:B------:R-:W-:Y:S02]  /*11e60*/  IADD3 R41, R45, R43, RZ ;  /* 0x0000002b2d297210 */ /* 0x000fe40007ffe0ff */
[----:B------:R-:W5:Y:S02]  /*11e70*/  LDG.E.64.CONSTANT R46, desc[UR4][R46.64] ;  /* 0x000000042e2e7981 */ /* 0x000f64000c1e9b00 */
[----:B------:R-:W-:-:S06]  /*11e80*/  LEA.HI.X R41, R44, R2, R41, 0x3, P1 ;  /* 0x000000022c297211 */ /* 0x000fcc00008f1c29 */
[----:B------:R-:W5:Y:S01]  /*11e90*/  LDG.E.64.CONSTANT R40, desc[UR4][R40.64] ;  /* 0x0000000428287981 */ /* 0x000f62000c1e9b00 */
[----:B------:R-:W-:Y:S02]  /*11ea0*/  IADD3 R48, P1, R48, 0x10, RZ ;  /* 0x0000001030307810 */ /* 0x000fe40007f3e0ff */
[----:B------:R-:W-:-:S03]  /*11eb0*/  IADD3 R8, P2, R8, 0x80, RZ ;  /* 0x0000008008087810 */ /* 0x000fc60007f5e0ff */
[----:B------:R-:W-:Y:S01]  /*11ec0*/  IMAD.X R5, RZ, RZ, R5, P1 ;  /* 0x000000ffff057224 */ /* 0x000fe200008e0605 */
        /* <DEDUP_REMOVED lines=21> */
.L_x_2137:
[----:B------:R-:W-:Y:S02]  /*12020*/  MOV R16, R8 ;  /* 0x0000000800107202 */ /* 0x000fe40000000f00 */
[----:B------:R-:W-:-:S07]  /*12030*/  MOV R17, R9 ;  /* 0x0000000900117202 */ /* 0x000fce0000000f00 */
.L_x_2136:
[----:B------:R-:W-:Y:S05]  /*12040*/  BSYNC B5 ;  /* 0x0000000000057941 */ /* 0x000fea0003800000 */
.L_x_2135:
        /* <DEDUP_REMOVED lines=40> */
[----:B------:R-:W-:-:S02]  /*122d0*/  IMAD.IADD R25, R27, 0x1, R35 ;  /* 0x000000011b197824 */ /* 0x000fc400078e0223 */
[----:B------:R1:W4:Y:S01]  /*122e0*/  LDG.E.64.CONSTANT R22, desc[UR4][R32.64] ;  /* 0x0000000420167981 */ /* 0x000322000c1e9b00 */
[----:B------:R-:W-:Y:S02]  /*122f0*/  IMAD.WIDE.U32 R28, R24, UR10, RZ ;  /* 0x0000000a181c7c25 */ /* 0x000fe4000f8e00ff */
[----:B------:R-:W-:Y:S02]  /*12300*/  LEA.HI.X R35, R26, R2, R25, 0x3, P0 ;  /* 0x000000021a237211 */ /* 0x000fe400000f1c19 */
[----:B------:R-:W-:Y:S01]  /*12310*/  IMAD R37, R24, UR11, R37 ;  /* 0x0000000b18257c24 */ /* 0x000fe2000f8e0225 */
[----:B0-----:R-:W-:Y:S01]  /*12320*/  LEA R30, P0, R28, R0, 0x3 ;  /* 0x000000001c1e7211 */ /* 0x001fe200078018ff */
[----:B------:R-:W-:Y:S01]  /*12330*/  IMAD R39, R19, UR10, RZ ;  /* 0x0000000a13277c24 */ /* 0x000fe2000f8e02ff */
[----:B------:R0:W5:Y:S02]  /*12340*/  LDG.E.64.CONSTANT R24, desc[UR4][R34.64] ;  /* 0x0000000422187981 */ /* 0x000164000c1e9b00 */
        /* <DEDUP_REMOVED lines=35> */
[----:B------:R-:W-:-:S03]  /*12580*/  MOV R8, R16 ;  /* 0x0000001000087202 */ /* 0x000fc60000000f00 */
[----:B------:R-:W-:Y:S02]  /*12590*/  IMAD.MOV.U32 R9, RZ, RZ, R17 ;  /* 0x000000ffff097224 */ /* 0x000fe400078e0011 */
[----:B------:R-:W-:-:S11]  /*125a0*/  DADD R10, R12, R26 ;  /* 0x000000000c0a7229 */ /* 0x000fd6000000001a */
.L_x_2140:
[----:B------:R-:W-:Y:S05]  /*125b0*/  BSYNC B5 ;  /* 0x0000000000057941 */ /* 0x000fea0003800000 */
.L_x_2139:
[----:B------:R-:W-:-:S04]  /*125c0*/  ISETP.NE.U32.AND P1, PT, R48, RZ, PT ;  /* 0x000000ff3000720c */ /* 0x000fc80003f25070 */
[----:B------:R-:W-:-:S13]  /*125d0*/  ISETP.NE.OR.EX P0, PT, R5, RZ, P0, P1 ;  /* 0x000000ff0500720c */ /* 0x000fda0000705710 */
[----:B------:R-:W-:Y:S05]  /*125e0*/  @!P0 BREAK B2 ;  /* 0x0000000000028942 */ /* 0x000fea0003800000 */
[----:B------:R-:W-:Y:S05]  /*125f0*/  @!P0 BRA `(.L_x_2132) ;  /* 0x0000000000c48947 */ /* 0x000fea0003800000 */
.L_x_2134:
[----:B------:R-:W-:Y:S05]  /*12600*/  BSYNC B2 ;  /* 0x0000000000027941 */ /* 0x000fea0003800000 */
.L_x_2133:
[----:B------:R-:W-:Y:S01]  /*12610*/  BSSY B2, `(.L_x_2141) ;  /* 0x000002d000027945 */ /* 0x000fe20003800000 */
.L_x_2142:
        /* <DEDUP_REMOVED lines=45> */
.L_x_2141:
[----:B------:R-:W-:Y:S01]  /*128f0*/  MOV R16, R8 ;  /* 0x0000000800107202 */ /* 0x000fe20000000f00 */
[----:B------:R-:W-:-:S07]  /*12900*/  IMAD.MOV.U32 R17, RZ, RZ, R9 ;  /* 0x000000ffff117224 */ /* 0x000fce00078e0009 */
.L_x_2132:
[----:B------:R-:W-:Y:S05]  /*12910*/  BSYNC B3 ;  /* 0x0000000000037941 */ /* 0x000fea0003800000 */
.L_x_2131:
        /* <DEDUP_REMOVED lines=36> */
.L_x_2130:
[----:B------:R-:W-:Y:S05]  /*12b60*/  BSYNC B4 ;  /* 0x0000000000047941 */ /* 0x000fea0003800000 */
.L_x_2129:
[----:B------:R1:W-:Y:S01]  /*12b70*/  STG.E.64 desc[UR4][R6.64], R10 ;  /* 0x0000000a06007986 */ /* 0x0003e2000c101b04 */
[----:B------:R-:W-:-:S07]  /*12b80*/  IADD3 R3, R3, 0x80, RZ ;  /* 0x0000008003037810 */ /* 0x000fce0007ffe0ff */
.L_x_2111:
[----:B------:R-:W-:-:S13]  /*12b90*/  ISETP.GE.AND P0, PT, R3, UR8, PT ;  /* 0x0000000803007c0c */ /* 0x000fda000bf06270 */
[----:B------:R-:W-:Y:S05]  /*12ba0*/  @P0 BREAK B0 ;  /* 0x0000000000000942 */ /* 0x000fea0003800000 */
[----:B------:R-:W-:Y:S05]  /*12bb0*/  @P0 BRA `(.L_x_2127) ;  /* 0x00000030006c0947 */ /* 0x000fea0003800000 */
[----:B------:R-:W-:Y:S05]  /*12bc0*/  BSYNC B0 ;  /* 0x0000000000007941 */ /* 0x000fea0003800000 */
.L_x_2062:
[----:B------:R-:W2:Y:S01]  /*12bd0*/  LDC R5, c[0x0][0x218] ;  /* 0x00008600ff057b82 */ /* 0x000ea20000000800 */
[----:B------:R-:W-:Y:S01]  /*12be0*/  HFMA2.MMA R2, -RZ, RZ, 0, 0 ;  /* 0x00000000ff027435 */ /* 0x000fe200000001ff */
[----:B------:R-:W-:Y:S01]  /*12bf0*/  MOV R4, RZ ;  /* 0x000000ff00047202 */ /* 0x000fe20000000f00 */
[----:B01----:R-:W-:Y:S01]  /*12c00*/  IMAD.MOV.U32 R6, RZ, RZ, RZ ;  /* 0x000000ffff067224 */ /* 0x003fe200078e00ff */
        /* <DEDUP_REMOVED lines=401> */
.L_x_2143:
        /* <DEDUP_REMOVED lines=38> */
[----:B------:R-:W-:Y:S01]  /*14780*/  CS2R R10, SRZ ;  /* 0x00000000000a7805 */ /* 0x000fe2000001ff00 */
[----:B------:R-:W-:Y:S01]  /*14790*/  IMAD.MOV.U32 R8, RZ, RZ, R16 ;  /* 0x000000ffff087224 */ /* 0x000fe200078e0010 */
        /* <DEDUP_REMOVED lines=13> */
.L_x_2153:
        /* <DEDUP_REMOVED lines=153> */
.L_x_2152:
[----:B------:R-:W-:Y:S02]  /*15200*/  MOV R16, R8 ;  /* 0x0000000800107202 */ /* 0x000fe40000000f00 */
[----:B------:R-:W-:-:S07]  /*15210*/  MOV R17, R9 ;  /* 0x0000000900117202 */ /* 0x000fce0000000f00 */
.L_x_2151:
[----:B------:R-:W-:Y:S05]  /*15220*/  BSYNC B5 ;  /* 0x0000000000057941 */ /* 0x000fea0003800000 */
.L_x_2150:
        /* <DEDUP_REMOVED lines=66> */
[C---:B------:R-:W-:Y:S02]  /*15650*/  LEA R28, P0, R26.reuse, R0, 0x3 ;  /* 0x000000001a1c7211 */ /* 0x040fe400078018ff */
[----:B------:R-:W-:Y:S01]  /*15660*/  IADD3 R27, R27, R39, RZ ;  /* 0x000000271b1b7210 */ /* 0x000fe20007ffe0ff */
        /* <DEDUP_REMOVED lines=13> */
[----:B------:R-:W-:Y:S01]  /*15740*/  MOV R8, R16 ;  /* 0x0000001000087202 */ /* 0x000fe20000000f00 */
[----:B------:R-:W-:Y:S02]  /*15750*/  IMAD.X R17, RZ, RZ, R9, P1 ;  /* 0x000000ffff117224 */ /* 0x000fe400008e0609 */
[----:B------:R-:W-:-:S03]  /*15760*/  DADD R12, R14, R12 ;  /* 0x000000000e0c7229 */ /* 0x000fc6000000000c */
[----:B------:R-:W-:-:S05]  /*15770*/  MOV R9, R17 ;  /* 0x0000001100097202 */ /* 0x000fca0000000f00 */
[----:B------:R-:W-:-:S11]  /*15780*/  DADD R10, R12, R26 ;  /* 0x000000000c0a7229 */ /* 0x000fd6000000001a */
.L_x_2155:
[----:B------:R-:W-:Y:S05]  /*15790*/  BSYNC B5 ;  /* 0x0000000000057941 */ /* 0x000fea0003800000 */
.L_x_2154:
[----:B------:R-:W-:-:S04]  /*157a0*/  ISETP.NE.U32.AND P1, PT, R48, RZ, PT ;  /* 0x000000ff3000720c */ /* 0x000fc80003f25070 */
[----:B------:R-:W-:-:S13]  /*157b0*/  ISETP.NE.OR.EX P0, PT, R5, RZ, P0, P1 ;  /* 0x000000ff0500720c */ /* 0x000fda0000705710 */
[----:B------:R-:W-:Y:S05]  /*157c0*/  @!P0 BREAK B2 ;  /* 0x0000000000028942 */ /* 0x000fea0003800000 */
[----:B------:R-:W-:Y:S05]  /*157d0*/  @!P0 BRA `(.L_x_2147) ;  /* 0x0000000000c48947 */ /* 0x000fea0003800000 */
.L_x_2149:
[----:B------:R-:W-:Y:S05]  /*157e0*/  BSYNC B2 ;  /* 0x0000000000027941 */ /* 0x000fea0003800000 */
.L_x_2148:
[----:B------:R-:W-:Y:S01]  /*157f0*/  BSSY B2, `(.L_x_2156) ;  /* 0x000002d000027945 */ /* 0x000fe20003800000 */
.L_x_2157:
        /* <DEDUP_REMOVED lines=34> */
[----:B------:R-:W-:-:S03]  /*15a20*/  IADD3 R8, P1, R8, 0x20, RZ ;  /* 0x0000002008087810 */ /* 0x000fc60007f3e0ff */
[----:B------:R-:W-:Y:S01]  /*15a30*/  IMAD.X R5, RZ, RZ, R5, P0 ;  /* 0x000000ffff057224 */ /* 0x000fe200000e0605 */
        /* <DEDUP_REMOVED lines=9> */
.L_x_2156:
[----:B------:R-:W-:Y:S02]  /*15ad0*/  MOV R16, R8 ;  /* 0x0000000800107202 */ /* 0x000fe40000000f00 */
[----:B------:R-:W-:-:S07]  /*15ae0*/  MOV R17, R9 ;  /* 0x0000000900117202 */ /* 0x000fce0000000f00 */
.L_x_2147:
[----:B------:R-:W-:Y:S05]  /*15af0*/  BSYNC B3 ;  /* 0x0000000000037941 */ /* 0x000fea0003800000 */
.L_x_2146:
        /* <DEDUP_REMOVED lines=36> */
.L_x_2145:
[----:B------:R-:W-:Y:S05]  /*15d40*/  BSYNC B4 ;  /* 0x0000000000047941 */ /* 0x000fea0003800000 */
.L_x_2144:
[----:B------:R3:W-:Y:S01]  /*15d50*/  STG.E.64 desc[UR4][R6.64], R10 ;  /* 0x0000000a06007986 */ /* 0x0007e2000c101b04 */
[----:B------:R-:W-:-:S07]  /*15d60*/  IADD3 R3, R3, 0x80, RZ ;  /* 0x0000008003037810 */ /* 0x000fce0007ffe0ff */
.L_x_2127:
[----:B------:R-:W-:Y:S05]  /*15d70*/  BSYNC B1 ;  /* 0x0000000000017941 */ /* 0x000fea0003800000 */
.L_x_2061:
[----:B------:R-:W-:Y:S05]  /*15d80*/  WARPSYNC.ALL ;  /* 0x0000000000007948 */ /* 0x000fea0003800000 */
[----:B------:R-:W-:-:S13]  /*15d90*/  ISETP.GE.AND P0, PT, R3, UR8, PT ;  /* 0x0000000803007c0c */ /* 0x000fda000bf06270 */
[----:B------:R-:W-:Y:S05]  /*15da0*/  @P0 EXIT ;  /* 0x000000000000094d */ /* 0x000fea0003800000 */
[----:B------:R-:W4:Y:S01]  /*15db0*/  LDC R5, c[0x0][0x218] ;  /* 0x00008600ff057b82 */ /* 0x000f220000000800 */
[----:B------:R-:W-:Y:S01]  /*15dc0*/  HFMA2.MMA R45, -RZ, RZ, 0, 0 ;  /* 0x00000000ff2d7435 */ /* 0x000fe200000001ff */
[----:B------:R-:W-:Y:S01]  /*15dd0*/  IMAD.MOV.U32 R2, RZ, RZ, RZ ;  /* 0x000000ffff027224 */ /* 0x000fe200078e00ff */
[----:B------:R-:W-:Y:S02]  /*15de0*/  MOV R0, RZ ;  /* 0x000000ff00007202 */ /* 0x000fe40000000f00 */
        /* <DEDUP_REMOVED lines=401> */
.L_x_2158:
        /* <DEDUP_REMOVED lines=14> */
[----:B------:R-:W-:Y:S03]  /*177e0*/  BSSY B2, `(.L_x_2159) ;  /* 0x0000174000027945 */ /* 0x000fe60003800000 */
[----:B------:R-:W-:Y:S02]  /*177f0*/  IADD3.X R47, RZ, UR9, RZ, P2, !PT ;  /* 0x00000009ff2f7c10 */ /* 0x000fe400097fe4ff */
[----:B--2---:R-:W-:-:S04]  /*17800*/  ISETP.GT.U32.AND P0, PT, R6, RZ, PT ;  /* 0x000000ff0600720c */ /* 0x004fc80003f04070 */
[C---:B------:R-:W-:Y:S02]  /*17810*/  ISETP.GT.AND.EX P0, PT, R7.reuse, RZ, !P1, P0 ;  /* 0x000000ff0700720c */ /* 0x040fe40004f04300 */
[----:B------:R-:W-:Y:S02]  /*17820*/  IADD3 R4, P1, R4, UR6, RZ ;  /* 0x0000000604047c10 */ /* 0x000fe4000ff3e0ff */
[----:B------:R-:W-:Y:S02]  /*17830*/  SEL R9, R6, 0x1, !P0 ;  /* 0x0000000106097807 */ /* 0x000fe40004000000 */
[----:B------:R-:W-:Y:S01]  /*17840*/  SEL R44, R7, RZ, !P0 ;  /* 0x000000ff072c7207 */ /* 0x000fe20004000000 */
[----:B------:R-:W-:Y:S01]  /*17850*/  IMAD.X R5, RZ, RZ, UR7, P1 ;  /* 0x00000007ff057e24 */ /* 0x000fe200088e06ff */
[----:B------:R-:W-:Y:S01]  /*17860*/  ISETP.GE.U32.AND P0, PT, R9, 0x1, PT ;  /* 0x000000010900780c */ /* 0x000fe20003f06070 */
[----:B------:R-:W-:Y:S01]  /*17870*/  ULDC.64 UR6, c[0x0][0x5e8] ;  /* 0x00017a0000067ab9 */ /* 0x000fe20000000a00 */
[----:B---3--:R-:W-:-:S02]  /*17880*/  LEA R14, P3, R2, UR10, 0x3 ;  /* 0x0000000a020e7c11 */ /* 0x008fc4000f8618ff */
[----:B------:R-:W-:Y:S02]  /*17890*/  ISETP.GE.AND.EX P0, PT, R44, RZ, PT, P0 ;  /* 0x000000ff2c00720c */ /* 0x000fe40003f06300 */
[----:B------:R-:W-:Y:S01]  /*178a0*/  LEA.HI.X R15, R2, UR11, R3, 0x3, P3 ;  /* 0x0000000b020f7c11 */ /* 0x000fe200098f1c03 */
[----:B------:R-:W-:Y:S01]  /*178b0*/  ULDC.64 UR10, c[0x0][0x5e8] ;  /* 0x00017a00000a7ab9 */ /* 0x000fe20000000a00 */
[----:B------:R-:W-:-:S09]  /*178c0*/  CS2R R2, SRZ ;  /* 0x0000000000027805 */ /* 0x000fd2000001ff00 */
        /* <DEDUP_REMOVED lines=26> */
.L_x_2168:
        /* <DEDUP_REMOVED lines=39> */
[----:B------:R-:W-:Y:S01]  /*17ce0*/  LEA R28, P1, R42, R45, 0x3 ;  /* 0x0000002d2a1c7211 */ /* 0x000fe200078218ff */
[----:B------:R-:W-:Y:S02]  /*17cf0*/  IMAD R31, R31, UR6, RZ ;  /* 0x000000061f1f7c24 */ /* 0x000fe4000f8e02ff */
[C---:B------:R-:W-:Y:S01]  /*17d00*/  IMAD.WIDE.U32 R36, R30.reuse, UR6, RZ ;  /* 0x000000061e247c25 */ /* 0x040fe2000f8e00ff */
[----:B------:R-:W-:Y:S01]  /*17d10*/  IADD3 R29, R43, R29, RZ ;  /* 0x0000001d2b1d7210 */ /* 0x000fe20007ffe0ff */
[----:B------:R-:W4:Y:S02]  /*17d20*/  LDG.E.64.CONSTANT R26, desc[UR4][R26.64] ;  /* 0x000000041a1a7981 */ /* 0x000f24000c1e9b00 */
        /* <DEDUP_REMOVED lines=108> */
.L_x_2167:
[----:B------:R-:W-:Y:S01]  /*183f0*/  IMAD.MOV.U32 R14, RZ, RZ, R6 ;  /* 0x000000ffff0e7224 */ /* 0x000fe200078e0006 */
[----:B------:R-:W-:-:S07]  /*18400*/  MOV R15, R7 ;  /* 0x00000007000f7202 */ /* 0x000fce0000000f00 */
.L_x_2166:
[----:B------:R-:W-:Y:S05]  /*18410*/  BSYNC B4 ;  /* 0x0000000000047941 */ /* 0x000fea0003800000 */
.L_x_2165:
        /* <DEDUP_REMOVED lines=54> */
[----:B------:R-:W-:-:S02]  /*18780*/  IMAD.IADD R13, R25, 0x1, R35 ;  /* 0x00000001190d7824 */ /* 0x000fc400078e0223 */
[----:B------:R-:W5:Y:S01]  /*18790*/  LDG.E.64.CONSTANT R14, desc[UR4][R26.64] ;  /* 0x000000041a0e7981 */ /* 0x000f62000c1e9b00 */
[----:B------:R-:W-:Y:S02]  /*187a0*/  IMAD.WIDE.U32 R22, R12, UR8, RZ ;  /* 0x000000080c167c25 */ /* 0x000fe4000f8e00ff */
[----:B------:R-:W-:Y:S02]  /*187b0*/  LEA.HI.X R29, R24, R47, R13, 0x3, P0 ;  /* 0x0000002f181d7211 */ /* 0x000fe400000f1c0d */
[----:B------:R-:W-:Y:S02]  /*187c0*/  IMAD R33, R12, UR9, R33 ;  /* 0x000000090c217c24 */ /* 0x000fe4000f8e0221 */
[----:B------:R-:W-:Y:S01]  /*187d0*/  IMAD R25, R11, UR8, RZ ;  /* 0x000000080b197c24 */ /* 0x000fe2000f8e02ff */
[----:B------:R-:W-:Y:S01]  /*187e0*/  LEA R24, P0, R22, R45, 0x3 ;  /* 0x0000002d16187211 */ /* 0x000fe200078018ff */
[----:B------:R-:W5:Y:S01]  /*187f0*/  LDG.E.64.CONSTANT R12, desc[UR4][R28.64] ;  /* 0x000000041c0c7981 */ /* 0x000f62000c1e9b00 */
[----:B------:R-:W-:Y:S01]  /*18800*/  IADD3 R11, R23, R33, RZ ;  /* 0x00000021170b7210 */ /* 0x000fe20007ffe0ff */
[----:B0-----:R-:W-:-:S04]  /*18810*/  IMAD.WIDE.U32 R30, R10, UR8, RZ ;  /* 0x000000080a1e7c25 */ /* 0x001fc8000f8e00ff */
[----:B------:R-:W-:Y:S01]  /*18820*/  IMAD R23, R10, UR9, R25 ;  /* 0x000000090a177c24 */ /* 0x000fe2000f8e0219 */
[----:B------:R-:W-:Y:S02]  /*18830*/  LEA.HI.X R25, R22, R47, R11, 0x3, P0 ;  /* 0x0000002f16197211 */ /* 0x000fe400000f1c0b */
[C---:B------:R-:W-:Y:S02]  /*18840*/  LEA R22, P0, R30.reuse, R45, 0x3 ;  /* 0x0000002d1e167211 */ /* 0x040fe400078018ff */
[----:B------:R-:W-:Y:S01]  /*18850*/  IADD3 R23, R31, R23, RZ ;  /* 0x000000171f177210 */ /* 0x000fe20007ffe0ff */
[----:B------:R-:W5:Y:S03]  /*18860*/  LDG.E.64.CONSTANT R10, desc[UR4][R24.64] ;  /* 0x00000004180a7981 */ /* 0x000f66000c1e9b00 */
[----:B------:R-:W-:-:S06]  /*18870*/  LEA.HI.X R23, R30, R47, R23, 0x3, P0 ;  /* 0x0000002f1e177211 */ /* 0x000fcc00000f1c17 */
        /* <DEDUP_REMOVED lines=16> */
.L_x_2170:
[----:B------:R-:W-:Y:S05]  /*18980*/  BSYNC B4 ;  /* 0x0000000000047941 */ /* 0x000fea0003800000 */
.L_x_2169:
[----:B------:R-:W-:-:S04]  /*18990*/  ISETP.NE.U32.AND P1, PT, R46, RZ, PT ;  /* 0x000000ff2e00720c */ /* 0x000fc80003f25070 */
[----:B------:R-:W-:-:S13]  /*189a0*/  ISETP.NE.OR.EX P0, PT, R44, RZ, P0, P1 ;  /* 0x000000ff2c00720c */ /* 0x000fda0000705710 */
[----:B------:R-:W-:Y:S05]  /*189b0*/  @!P0 BREAK B3 ;  /* 0x0000000000038942 */ /* 0x000fea0003800000 */
[----:B------:R-:W-:Y:S05]  /*189c0*/  @!P0 BRA `(.L_x_2162) ;  /* 0x0000000000c08947 */ /* 0x000fea0003800000 */
.L_x_2164:
[----:B------:R-:W-:Y:S05]  /*189d0*/  BSYNC B3 ;  /* 0x0000000000037941 */ /* 0x000fea0003800000 */
.L_x_2163:
[----:B------:R-:W-:Y:S01]  /*189e0*/  BSSY B3, `(.L_x_2171) ;  /* 0x000002c000037945 */ /* 0x000fe20003800000 */
.L_x_2172:
        /* <DEDUP_REMOVED lines=44> */
.L_x_2171:
[----:B------:R-:W-:Y:S02]  /*18cb0*/  MOV R14, R6 ;  /* 0x00000006000e7202 */ /* 0x000fe40000000f00 */
[----:B------:R-:W-:-:S07]  /*18cc0*/  MOV R15, R7 ;  /* 0x00000007000f7202 */ /* 0x000fce0000000f00 */
.L_x_2162:
[----:B------:R-:W-:Y:S05]  /*18cd0*/  BSYNC B1 ;  /* 0x0000000000017941 */ /* 0x000fea0003800000 */
.L_x_2161:
        /* <DEDUP_REMOVED lines=36> */
.L_x_2160:
[----:B------:R-:W-:Y:S05]  /*18f20*/  BSYNC B2 ;  /* 0x0000000000027941 */ /* 0x000fea0003800000 */
.L_x_2159:
[----:B------:R-:W-:Y:S05]  /*18f30*/  WARPSYNC.ALL ;  /* 0x0000000000007948 */ /* 0x000fea0003800000 */
[----:B------:R-:W-:Y:S01]  /*18f40*/  STG.E.64 desc[UR4][R4.64], R2 ;  /* 0x0000000204007986 */ /* 0x000fe2000c101b04 */
[----:B------:R-:W-:Y:S05]  /*18f50*/  EXIT ;  /* 0x000000000000794d */ /* 0x000fea0003800000 */
.L_x_2173:
        /* <DEDUP_REMOVED lines=10> */
.L_x_18545:


//--------------------- .text._ZN2at6native73_GLOBAL__N__c8866d80_35_SparseBinaryOpIntersectionKernel_cu_9e10b42f_311112apply_kernelILi128ELi8EZNS1_29binary_op_intersection_kernelINS1_9RhsProjOpEslEEvRNS_14TensorIteratorEllRKNS_6TensorEbEUliE_EEviT1_ --------------------------
	.section	.text._ZN2at6native73_GLOBAL__N__c8866d80_35_SparseBinaryOpIntersectionKernel_cu_9e10b42f_311112apply_kernelILi128ELi8EZNS1_29binary_op_intersection_kernelINS1_9RhsProjOpEslEEvRNS_14TensorIteratorEllRKNS_6TensorEbEUliE_EEviT1_,"ax",@progbits
	.align	128
.text._ZN2at6native73_GLOBAL__N__c8866d80_35_SparseBinaryOpIntersectionKernel_cu_9e10b42f_311112apply_kernelILi128ELi8EZNS1_29binary_op_intersection_kernelINS1_9RhsProjOpEslEEvRNS_14TensorIteratorEllRKNS_6TensorEbEUliE_EEviT1_:
        .type           _ZN2at6native73_GLOBAL__N__c8866d80_35_SparseBinaryOpIntersectionKernel_cu_9e10b42f_311112apply_kernelILi128ELi8EZNS1_29binary_op_intersection_kernelINS1_9RhsProjOpEslEEvRNS_14TensorIteratorEllRKNS_6TensorEbEUliE_EEviT1_,@function
        .size           _ZN2at6native73_GLOBAL__N__c8866d80_35_SparseBinaryOpIntersectionKernel_cu_9e10b42f_311112apply_kernelILi128ELi8EZNS1_29binary_op_intersection_kernelINS1_9RhsProjOpEslEEvRNS_14TensorIteratorEllRKNS_6TensorEbEUliE_EEviT1_,(.L_x_18546 - _ZN2at6native73_GLOBAL__N__c8866d80_35_SparseBinaryOpIntersectionKernel_cu_9e10b42f_311112apply_kernelILi128ELi8EZNS1_29binary_op_intersection_kernelINS1_9RhsProjOpEslEEvRNS_14TensorIteratorEllRKNS_6TensorEbEUliE_EEviT1_)
        .other          _ZN2at6native73_GLOBAL__N__c8866d80_35_SparseBinaryOpIntersectionKernel_cu_9e10b42f_311112apply_kernelILi128ELi8EZNS1_29binary_op_intersection_kernelINS1_9RhsProjOpEslEEvRNS_14TensorIteratorEllRKNS_6TensorEbEUliE_EEviT1_,@"STO_CUDA_ENTRY STV_DEFAULT"
_ZN2at6native73_GLOBAL__N__c8866d80_35_SparseBinaryOpIntersectionKernel_cu_9e10b42f_311112apply_kernelILi128ELi8EZNS1_29binary_op_intersection_kernelINS1_9RhsProjOpEslEEvRNS_14TensorIteratorEllRKNS_6TensorEbEUliE_EEviT1_:
        /* <DEDUP_REMOVED lines=8> */
[----:B------:R-:W-:Y:S01]  /*0080*/  ISETP.GE.AND P0, PT, R0, UR8, PT ;  /* 0x0000000800007c0c */ /* 0x000fe2000bf06270 */
[----:B------:R-:W-:-:S12]  /*0090*/  IMAD.MOV.U32 R3, RZ, RZ, R0 ;  /* 0x000000ffff037224 */ /* 0x000fd800078e0000 */
        /* <DEDUP_REMOVED lines=409> */
.L_x_2176:
        /* <DEDUP_REMOVED lines=38> */
[----:B------:R-:W-:Y:S01]  /*1c90*/  IMAD.MOV.U32 R43, RZ, RZ, RZ ;  /* 0x000000ffff2b7224 */ /* 0x000fe200078e00ff */
        /* <DEDUP_REMOVED lines=14> */
.L_x_2186:
        /* <DEDUP_REMOVED lines=23> */
[C---:B------:R-:W-:Y:S01]  /*1ef0*/  LEA R34, P2, R32.reuse, R39, 0x1 ;  /* 0x0000002720227211 */ /* 0x040fe200078408ff */
[----:B------:R-:W-:Y:S02]  /*1f00*/  IMAD.IADD R33, R33, 0x1, R47 ;  /* 0x0000000121217824 */ /* 0x000fe400078e022f */
[----:B----4-:R-:W-:Y:S01]  /*1f10*/  IMAD R27, R27, UR10, RZ ;  /* 0x0000000a1b1b7c24 */ /* 0x010fe2000f8e02ff */
[----:B------:R-:W-:Y:S01]  /*1f20*/  IADD3 R45, R45, R35, RZ ;  /* 0x000000232d2d7210 */ /* 0x000fe20007ffe0ff */
[----:B-----5:R-:W-:Y:S01]  /*1f30*/  IMAD R29, R29, UR10, RZ ;  /* 0x0000000a1d1d7c24 */ /* 0x020fe2000f8e02ff */
[----:B------:R-:W-:Y:S01]  /*1f40*/  LEA.HI.X R35, R32, R41, R33, 0x1, P2 ;  /* 0x0000002920237211 */ /* 0x000fe200010f0c21 */
[----:B------:R-:W-:Y:S01]  /*1f50*/  IMAD.WIDE.U32 R32, R26, UR10, RZ ;  /* 0x0000000a1a207c25 */ /* 0x000fe2000f8e00ff */
[----:B------:R-:W-:-:S03]  /*1f60*/  LEA R46, P1, R44, R39, 0x1 ;  /* 0x000000272c2e7211 */ /* 0x000fc600078208ff */
[----:B------:R-:W-:Y:S01]  /*1f70*/  IMAD R27, R26, UR11, R27 ;  /* 0x0000000b1a1b7c24 */ /* 0x000fe2000f8e021b */
[----:B------:R-:W-:Y:S01]  /*1f80*/  LEA.HI.X R47, R44, R41, R45, 0x1, P1 ;  /* 0x000000292c2f7211 */ /* 0x000fe200008f0c2d */
[----:B------:R-:W-:Y:S01]  /*1f90*/  IMAD R51, R28, UR11, R29 ;  /* 0x0000000b1c337c24 */ /* 0x000fe2000f8e021d */
[----:B------:R0:W2:Y:S01]  /*1fa0*/  LDG.E.U16.CONSTANT R44, desc[UR4][R34.64] ;  /* 0x00000004222c7981 */ /* 0x0000a2000c1e9500 */
[----:B------:R-:W-:Y:S01]  /*1fb0*/  IMAD.IADD R27, R33, 0x1, R27 ;  /* 0x00000001211b7824 */ /* 0x000fe200078e021b */
[----:B------:R-:W-:Y:S01]  /*1fc0*/  LEA R26, P1, R32, R39, 0x1 ;  /* 0x00000027201a7211 */ /* 0x000fe200078208ff */
[----:B------:R-:W-:Y:S01]  /*1fd0*/  IMAD R49, R31, UR10, RZ ;  /* 0x0000000a1f317c24 */ /* 0x000fe2000f8e02ff */
[----:B------:R1:W3:Y:S01]  /*1fe0*/  LDG.E.U16.CONSTANT R45, desc[UR4][R46.64] ;  /* 0x000000042e2d7981 */ /* 0x0002e2000c1e9500 */
[----:B------:R-:W-:Y:S01]  /*1ff0*/  IMAD.WIDE.U32 R28, R28, UR10, RZ ;  /* 0x0000000a1c1c7c25 */ /* 0x000fe2000f8e00ff */
[----:B------:R-:W-:-:S03]  /*2000*/  LEA.HI.X R27, R32, R41, R27, 0x1, P1 ;  /* 0x00000029201b7211 */ /* 0x000fc600008f0c1b */
[----:B0-----:R-:W-:Y:S01]  /*2010*/  IMAD R35, R37, UR10, RZ ;  /* 0x0000000a25237c24 */ /* 0x001fe2000f8e02ff */
[----:B------:R-:W-:Y:S01]  /*2020*/  LEA R34, P1, R28, R39, 0x1 ;  /* 0x000000271c227211 */ /* 0x000fe200078208ff */
[C---:B------:R-:W-:Y:S01]  /*2030*/  IMAD R49, R30.reuse, UR11, R49 ;  /* 0x0000000b1e317c24 */ /* 0x040fe2000f8e0231 */
[----:B------:R-:W-:Y:S01]  /*2040*/  IADD3 R29, R29, R51, RZ ;  /* 0x000000331d1d7210 */ /* 0x000fe20007ffe0ff */
[----:B------:R-:W-:Y:S01]  /*2050*/  IMAD.WIDE.U32 R30, R30, UR10, RZ ;  /* 0x0000000a1e1e7c25 */ /* 0x000fe2000f8e00ff */
[----:B------:R-:W4:Y:S03]  /*2060*/  LDG.E.U16.CONSTANT R26, desc[UR4][R26.64] ;  /* 0x000000041a1a7981 */ /* 0x000f26000c1e9500 */
[----:B------:R-:W-:-:S04]  /*2070*/  IMAD.WIDE.U32 R32, R36, UR10, RZ ;  /* 0x0000000a24207c25 */ /* 0x000fc8000f8e00ff */
[----:B------:R-:W-:Y:S01]  /*2080*/  IMAD R37, R36, UR11, R35 ;  /* 0x0000000b24257c24 */ /* 0x000fe2000f8e0223 */
[----:B------:R-:W-:Y:S01]  /*2090*/  LEA.HI.X R35, R28, R41, R29, 0x1, P1 ;  /* 0x000000291c237211 */ /* 0x000fe200008f0c1d */
[----:B------:R-:W-:Y:S01]  /*20a0*/  IMAD.IADD R49, R31, 0x1, R49 ;  /* 0x000000011f317824 */ /* 0x000fe200078e0231 */
        /* <DEDUP_REMOVED lines=9> */
[----:B------:R-:W5:Y:S02]  /*2140*/  LDG.E.U16.CONSTANT R34, desc[UR4][R34.64] ;  /* 0x0000000422227981 */ /* 0x000f64000c1e9500 */
[----:B------:R-:W-:-:S04]  /*2150*/  IMAD.WIDE.U32 R32, R6, UR10, RZ ;  /* 0x0000000a06207c25 */ /* 0x000fc8000f8e00ff */
[----:B-1----:R-:W-:Y:S01]  /*2160*/  IMAD R47, R8, UR11, R9 ;  /* 0x0000000b082f7c24 */ /* 0x002fe2000f8e0209 */
[----:B------:R-:W-:Y:S01]  /*2170*/  LEA R6, P2, R30, R39, 0x1 ;  /* 0x000000271e067211 */ /* 0x000fe200078408ff */
[----:B------:R-:W-:Y:S01]  /*2180*/  IMAD.IADD R9, R33, 0x1, R7 ;  /* 0x0000000121097824 */ /* 0x000fe200078e0207 */
[----:B------:R0:W5:Y:S01]  /*2190*/  LDG.E.U16.CONSTANT R46, desc[UR4][R28.64] ;  /* 0x000000041c2e7981 */ /* 0x000162000c1e9500 */
[----:B------:R-:W-:Y:S01]  /*21a0*/  IMAD R11, R11, UR10, RZ ;  /* 0x0000000a0b0b7c24 */ /* 0x000fe2000f8e02ff */
[----:B------:R-:W-:Y:S01]  /*21b0*/  IADD3 R7, R31, R47, RZ ;  /* 0x0000002f1f077210 */ /* 0x000fe20007ffe0ff */
[----:B------:R-:W-:Y:S01]  /*21c0*/  IMAD R13, R13, UR10, RZ ;  /* 0x0000000a0d0d7c24 */ /* 0x000fe2000f8e02ff */
[----:B------:R-:W-:Y:S01]  /*21d0*/  LEA R8, P1, R32, R39, 0x1 ;  /* 0x0000002720087211 */ /* 0x000fe200078208ff */
[----:B------:R-:W-:Y:S01]  /*21e0*/  IMAD R11, R10, UR11, R11 ;  /* 0x0000000b0a0b7c24 */ /* 0x000fe2000f8e020b */
[-C--:B------:R-:W-:Y:S01]  /*21f0*/  LEA.HI.X R7, R30, R41.reuse, R7, 0x1, P2 ;  /* 0x000000291e077211 */ /* 0x080fe200010f0c07 */
[----:B------:R-:W-:Y:S01]  /*2200*/  IMAD.WIDE.U32 R30, R12, UR10, RZ ;  /* 0x0000000a0c1e7c25 */ /* 0x000fe2000f8e00ff */
[----:B------:R-:W5:Y:S03]  /*2210*/  LDG.E.U16.CONSTANT R36, desc[UR4][R36.64] ;  /* 0x0000000424247981 */ /* 0x000f66000c1e9500 */
[----:B0-----:R-:W-:Y:S01]  /*2220*/  IMAD.WIDE.U32 R28, R10, UR10, RZ ;  /* 0x0000000a0a1c7c25 */ /* 0x001fe2000f8e00ff */
[----:B------:R-:W-:-:S03]  /*2230*/  LEA.HI.X R9, R32, R41, R9, 0x1, P1 ;  /* 0x0000002920097211 */ /* 0x000fc600008f0c09 */
[----:B------:R-:W-:Y:S01]  /*2240*/  IMAD R13, R12, UR11, R13 ;  /* 0x0000000b0c0d7c24 */ /* 0x000fe2000f8e020d */
[C---:B------:R-:W-:Y:S01]  /*2250*/  LEA R10, P1, R28.reuse, R39, 0x1 ;  /* 0x000000271c0a7211 */ /* 0x040fe200078208ff */
[----:B------:R-:W-:Y:S01]  /*2260*/  IMAD.IADD R11, R29, 0x1, R11 ;  /* 0x000000011d0b7824 */ /* 0x000fe200078e020b */
[----:B------:R0:W5:Y:S01]  /*2270*/  LDG.E.U16.CONSTANT R27, desc[UR4][R8.64] ;  /* 0x00000004081b7981 */ /* 0x000162000c1e9500 */
[----:B------:R-:W-:Y:S01]  /*2280*/  IMAD R15, R15, UR10, RZ ;  /* 0x0000000a0f0f7c24 */ /* 0x000fe2000f8e02ff */
[----:B------:R-:W-:Y:S01]  /*2290*/  IADD3 R13, R31, R13, RZ ;  /* 0x0000000d1f0d7210 */ /* 0x000fe20007ffe0ff */
[----:B------:R-:W-:Y:S01]  /*22a0*/  IMAD R31, R17, UR10, RZ ;  /* 0x0000000a111f7c24 */ /* 0x000fe2000f8e02ff */
[----:B------:R-:W-:Y:S01]  /*22b0*/  LEA.HI.X R11, R28, R41, R11, 0x1, P1 ;  /* 0x000000291c0b7211 */ /* 0x000fe200008f0c0b */
[----:B------:R-:W-:Y:S01]  /*22c0*/  IMAD R19, R19, UR10, RZ ;  /* 0x0000000a13137c24 */ /* 0x000fe2000f8e02ff */
[----:B------:R1:W5:Y:S01]  /*22d0*/  LDG.E.U16.CONSTANT R28, desc[UR4][R6.64] ;  /* 0x00000004061c7981 */ /* 0x000362000c1e9500 */
[----:B------:R-:W-:Y:S01]  /*22e0*/  IMAD R17, R14, UR11, R15 ;  /* 0x0000000b0e117c24 */ /* 0x000fe2000f8e020f */
[----:B------:R-:W-:Y:S01]  /*22f0*/  LEA R12, P1, R30, R39, 0x1 ;  /* 0x000000271e0c7211 */ /* 0x000fe200078208ff */
[----:B------:R-:W-:Y:S01]  /*2300*/  IMAD.WIDE.U32 R14, R14, UR10, RZ ;  /* 0x0000000a0e0e7c25 */ /* 0x000fe2000f8e00ff */
[----:B------:R1:W5:Y:S03]  /*2310*/  LDG.E.U16.CONSTANT R29, desc[UR4][R10.64] ;  /* 0x000000040a1d7981 */ /* 0x000366000c1e9500 */
[----:B0-----:R-:W-:-:S04]  /*2320*/  IMAD.WIDE.U32 R8, R16, UR10, RZ ;  /* 0x0000000a10087c25 */ /* 0x001fc8000f8e00ff */
[----:B-1----:R-:W-:Y:S02]  /*2330*/  IMAD R7, R16, UR11, R31 ;  /* 0x0000000b10077c24 */ /* 0x002fe4000f8e021f */
[C---:B------:R-:W-:Y:S02]  /*2340*/  IMAD R31, R18.reuse, UR11, R19 ;  /* 0x0000000b121f7c24 */ /* 0x040fe4000f8e0213 */
[----:B------:R-:W-:Y:S01]  /*2350*/  IMAD.WIDE.U32 R18, R18, UR10, RZ ;  /* 0x0000000a12127c25 */ /* 0x000fe2000f8e00ff */
[----:B------:R-:W-:Y:S02]  /*2360*/  LEA.HI.X R13, R30, R41, R13, 0x1, P1 ;  /* 0x000000291e0d7211 */ /* 0x000fe400008f0c0d */
[----:B------:R-:W-:Y:S01]  /*2370*/  IADD3 R7, R9, R7, RZ ;  /* 0x0000000709077210 */ /* 0x000fe20007ffe0ff */
[----:B------:R-:W-:Y:S01]  /*2380*/  IMAD.IADD R11, R15, 0x1, R17 ;  /* 0x000000010f0b7824 */ /* 0x000fe200078e0211 */
[-C--:B------:R-:W-:Y:S01]  /*2390*/  LEA R10, P1, R14, R39.reuse, 0x1 ;  /* 0x000000270e0a7211 */ /* 0x080fe200078208ff */
[----:B------:R-:W-:Y:S01]  /*23a0*/  IMAD.IADD R9, R19, 0x1, R31 ;  /* 0x0000000113097824 */ /* 0x000fe200078e021f */
[----:B------:R-:W-:Y:S01]  /*23b0*/  LEA R6, P2, R8, R39, 0x1 ;  /* 0x0000002708067211 */ /* 0x000fe200078408ff */
[----:B------:R-:W-:Y:S01]  /*23c0*/  IMAD R19, R21, UR10, RZ ;  /* 0x0000000a15137c24 */ /* 0x000fe2000f8e02ff */
[-C--:B------:R-:W-:Y:S01]  /*23d0*/  LEA.HI.X R11, R14, R41.reuse, R11, 0x1, P1 ;  /* 0x000000290e0b7211 */ /* 0x080fe200008f0c0b */
[C---:B------:R-:W-:Y:S01]  /*23e0*/  IMAD.WIDE.U32 R14, R20.reuse, UR10, RZ ;  /* 0x0000000a140e7c25 */ /* 0x040fe2000f8e00ff */
[----:B------:R0:W5:Y:S03]  /*23f0*/  LDG.E.U16.CONSTANT R16, desc[UR4][R12.64] ;  /* 0x000000040c107981 */ /* 0x000166000c1e9500 */
[----:B------:R-:W-:Y:S01]  /*2400*/  IMAD R19, R20, UR11, R19 ;  /* 0x0000000b14137c24 */ /* 0x000fe2000f8e0213 */
[----:B------:R-:W-:Y:S01]  /*2410*/  LEA.HI.X R7, R8, R41, R7, 0x1, P2 ;  /* 0x0000002908077211 */ /* 0x000fe200010f0c07 */
[----:B------:R-:W-:Y:S01]  /*2420*/  IMAD R21, R23, UR10, RZ ;  /* 0x0000000a17157c24 */ /* 0x000fe2000f8e02ff */
[C---:B------:R-:W-:Y:S01]  /*2430*/  LEA R8, P1, R18.reuse, R39, 0x1 ;  /* 0x0000002712087211 */ /* 0x040fe200078208ff */
[----:B------:R1:W5:Y:S01]  /*2440*/  LDG.E.U16.CONSTANT R17, desc[UR4][R10.64] ;  /* 0x000000040a117981 */ /* 0x000362000c1e9500 */
[----:B0-----:R-:W-:Y:S01]  /*2450*/  IADD3 R13, R15, R19, RZ ;  /* 0x000000130f0d7210 */ /* 0x001fe20007ffe0ff */
[----:B------:R-:W-:Y:S01]  /*2460*/  IMAD R15, R25, UR10, RZ ;  /* 0x0000000a190f7c24 */ /* 0x000fe2000f8e02ff */
[----:B------:R-:W-:-:S03]  /*2470*/  LEA.HI.X R9, R18, R41, R9, 0x1, P1 ;  /* 0x0000002912097211 */ /* 0x000fc600008f0c09 */
[----:B------:R-:W-:Y:S01]  /*2480*/  IMAD R15, R24, UR11, R15 ;  /* 0x0000000b180f7c24 */ /* 0x000fe2000f8e020f */
[----:B------:R-:W-:Y:S01]  /*2490*/  LEA R12, P1, R14, R39, 0x1 ;  /* 0x000000270e0c7211 */ /* 0x000fe200078208ff */
[----:B------:R-:W-:Y:S01]  /*24a0*/  IMAD.WIDE.U32 R24, R24, UR10, RZ ;  /* 0x0000000a18187c25 */ /* 0x000fe2000f8e00ff */
[----:B------:R0:W5:Y:S03]  /*24b0*/  LDG.E.U16.CONSTANT R18, desc[UR4][R6.64] ;  /* 0x0000000406127981 */ /* 0x000166000c1e9500 */
[C---:B------:R-:W-:Y:S01]  /*24c0*/  IMAD R21, R22.reuse, UR11, R21 ;  /* 0x0000000b16157c24 */ /* 0x040fe2000f8e0215 */
[----:B------:R0:W5:Y:S01]  /*24d0*/  LDG.E.U16.CONSTANT R8, desc[UR4][R8.64] ;  /* 0x0000000408087981 */ /* 0x000162000c1e9500 */
[----:B------:R-:W-:Y:S01]  /*24e0*/  IMAD.WIDE.U32 R22, R22, UR10, RZ ;  /* 0x0000000a16167c25 */ /* 0x000fe2000f8e00ff */
[----:B------:R-:W-:Y:S02]  /*24f0*/  LEA.HI.X R13, R14, R41, R13, 0x1, P1 ;  /* 0x000000290e0d7211 */ /* 0x000fe400008f0c0d */
[-C--:B-1----:R-:W-:Y:S01]  /*2500*/  LEA R10, P2, R24, R39.reuse, 0x1 ;  /* 0x00000027180a7211 */ /* 0x082fe200078408ff */
[----:B0-----:R-:W-:Y:S01]  /*2510*/  IMAD.IADD R7, R23, 0x1, R21 ;  /* 0x0000000117077824 */ /* 0x001fe200078e0215 */
[----:B------:R-:W-:Y:S01]  /*2520*/  LEA R6, P1, R22, R39, 0x1 ;  /* 0x0000002716067211 */ /* 0x000fe200078208ff */
[----:B------:R-:W5:Y:S01]  /*2530*/  LDG.E.U16.CONSTANT R12, desc[UR4][R12.64] ;  /* 0x000000040c0c7981 */ /* 0x000f62000c1e9500 */
[----:B------:R-:W-:-:S04]  /*2540*/  IADD3 R9, R25, R15, RZ ;  /* 0x0000000f19097210 */ /* 0x000fc80007ffe0ff */
[-C--:B------:R-:W-:Y:S02]  /*2550*/  LEA.HI.X R11, R24, R41.reuse, R9, 0x1, P2 ;  /* 0x00000029180b7211 */ /* 0x080fe400010f0c09 */
[----:B------:R-:W-:-:S03]  /*2560*/  LEA.HI.X R7, R22, R41, R7, 0x1, P1 ;  /* 0x0000002916077211 */ /* 0x000fc600008f0c07 */
[----:B------:R-:W5:Y:S04]  /*2570*/  LDG.E.U16.CONSTANT R10, desc[UR4][R10.64] ;  /* 0x000000040a0a7981 */ /* 0x000f68000c1e9500 */
[----:B------:R0:W5:Y:S01]  /*2580*/  LDG.E.U16.CONSTANT R6, desc[UR4][R6.64] ;  /* 0x0000000406067981 */ /* 0x000162000c1e9500 */
[----:B------:R-:W-:-:S04]  /*2590*/  IADD3 R42, P1, R42, 0x10, RZ ;  /* 0x000000102a2a7810 */ /* 0x000fc80007f3e0ff */
[----:B------:R-:W-:Y:S02]  /*25a0*/  IADD3.X R40, RZ, R40, RZ, P1, !PT ;  /* 0x00000028ff287210 */ /* 0x000fe40000ffe4ff */
[----:B------:R-:W-:-:S04]  /*25b0*/  ISETP.GE.U32.AND P1, PT, R42, -0xc, PT ;  /* 0xfffffff42a00780c */ /* 0x000fc80003f26070 */
[----:B------:R-:W-:Y:S02]  /*25c0*/  ISETP.GE.AND.EX P1, PT, R40, -0x1, PT, P1 ;  /* 0xffffffff2800780c */ /* 0x000fe40003f26310 */
[----:B--2---:R-:W-:Y:S02]  /*25d0*/  PRMT R9, R44, 0x9910, RZ ;  /* 0x000099102c097816 */ /* 0x004fe400000000ff */
[----:B---3--:R-:W-:-:S04]  /*25e0*/  PRMT R14, R45, 0x9910, RZ ;  /* 0x000099102d0e7816 */ /* 0x008fc800000000ff */
[----:B------:R-:W-:Y:S02]  /*25f0*/  IADD3 R43, R9, R43, R14 ;  /* 0x0000002b092b7210 */ /* 0x000fe40007ffe00e */
[----:B----4-:R-:W-:-:S05]  /*2600*/  PRMT R26, R26, 0x9910, RZ ;  /* 0x000099101a1a7816 */ /* 0x010fca00000000ff */
[----:B------:R-:W-:Y:S01]  /*2610*/  IMAD.MOV.U32 R9, RZ, RZ, R26 ;  /* 0x000000ffff097224 */ /* 0x000fe200078e001a */
[----:B-----5:R-:W-:-:S04]  /*2620*/  PRMT R34, R34, 0x9910, RZ ;  /* 0x0000991022227816 */ /* 0x020fc800000000ff */
[----:B------:R-:W-:Y:S02]  /*2630*/  MOV R14, R34 ;  /* 0x00000022000e7202 */ /* 0x000fe40000000f00 */
[----:B------:R-:W-:Y:S02]  /*2640*/  PRMT R46, R46, 0x9910, RZ ;  /* 0x000099102e2e7816 */ /* 0x000fe400000000ff */
[----:B------:R-:W-:-:S03]  /*2650*/  IADD3 R9, R14, R43, R9 ;  /* 0x0000002b0e097210 */ /* 0x000fc60007ffe009 */
[----:B------:R-:W-:Y:S01]  /*2660*/  IMAD.MOV.U32 R14, RZ, RZ, R46 ;  /* 0x000000ffff0e7224 */ /* 0x000fe200078e002e */
[----:B0-----:R-:W-:-:S04]  /*2670*/  PRMT R7, R36, 0x9910, RZ ;  /* 0x0000991024077816 */ /* 0x001fc800000000ff */
[----:B------:R-:W-:Y:S02]  /*2680*/  IADD3 R9, R14, R9, R7 ;  /* 0x000000090e097210 */ /* 0x000fe40007ffe007 */
[----:B------:R-:W-:Y:S02]  /*2690*/  PRMT R27, R27, 0x9910, RZ ;  /* 0x000099101b1b7816 */ /* 0x000fe400000000ff */
[----:B------:R-:W-:Y:S02]  /*26a0*/  PRMT R28, R28, 0x9910, RZ ;  /* 0x000099101c1c7816 */ /* 0x000fe400000000ff */
[----:B------:R-:W-:-:S03]  /*26b0*/  MOV R7, R27 ;  /* 0x0000001b00077202 */ /* 0x000fc60000000f00 */
[----:B------:R-:W-:Y:S01]  /*26c0*/  IMAD.MOV.U32 R14, RZ, RZ, R28 ;  /* 0x000000ffff0e7224 */ /* 0x000fe200078e001c */
[----:B------:R-:W-:-:S04]  /*26d0*/  PRMT R29, R29, 0x9910, RZ ;  /* 0x000099101d1d7816 */ /* 0x000fc800000000ff */
[----:B------:R-:W-:Y:S02]  /*26e0*/  IADD3 R9, R14, R9, R7 ;  /* 0x000000090e097210 */ /* 0x000fe40007ffe007 */
[----:B------:R-:W-:Y:S02]  /*26f0*/  MOV R7, R29 ;  /* 0x0000001d00077202 */ /* 0x000fe40000000f00 */
[----:B------:R-:W-:-:S05]  /*2700*/  PRMT R16, R16, 0x9910, RZ ;  /* 0x0000991010107816 */ /* 0x000fca00000000ff */
[----:B------:R-:W-:Y:S01]  /*2710*/  IMAD.MOV.U32 R14, RZ, RZ, R16 ;  /* 0x000000ffff0e7224 */ /* 0x000fe200078e0010 */
[----:B------:R-:W-:-:S04]  /*2720*/  PRMT R17, R17, 0x9910, RZ ;  /* 0x0000991011117816 */ /* 0x000fc800000000ff */
[----:B------:R-:W-:Y:S02]  /*2730*/  IADD3 R9, R14, R9, R7 ;  /* 0x000000090e097210 */ /* 0x000fe40007ffe007 */
[----:B------:R-:W-:Y:S02]  /*2740*/  MOV R7, R17 ;  /* 0x0000001100077202 */ /* 0x000fe40000000f00 */
[----:B------:R-:W-:-:S05]  /*2750*/  PRMT R18, R18, 0x9910, RZ ;  /* 0x0000991012127816 */ /* 0x000fca00000000ff */
[----:B------:R-:W-:Y:S01]  /*2760*/  IMAD.MOV.U32 R14, RZ, RZ, R18 ;  /* 0x000000ffff0e7224 */ /* 0x000fe200078e0012 */
[----:B------:R-:W-:Y:S02]  /*2770*/  PRMT R8, R8, 0x9910, RZ ;  /* 0x0000991008087816 */ /* 0x000fe400000000ff */
[----:B------:R-:W-:Y:S02]  /*2780*/  PRMT R12, R12, 0x9910, RZ ;  /* 0x000099100c0c7816 */ /* 0x000fe400000000ff */
[----:B------:R-:W-:Y:S02]  /*2790*/  IADD3 R14, R14, R9, R7 ;  /* 0x000000090e0e7210 */ /* 0x000fe40007ffe007 */
[----:B------:R-:W-:Y:S01]  /*27a0*/  MOV R7, R8 ;  /* 0x0000000800077202 */ /* 0x000fe20000000f00 */
[----:B------:R-:W-:Y:S01]  /*27b0*/  IMAD.MOV.U32 R8, RZ, RZ, R12 ;  /* 0x000000ffff087224 */ /* 0x000fe200078e000c */
[----:B------:R-:W-:Y:S02]  /*27c0*/  PRMT R10, R10, 0x9910, RZ ;  /* 0x000099100a0a7816 */ /* 0x000fe400000000ff */
[----:B------:R-:W-:-:S02]  /*27d0*/  PRMT R43, R6, 0x9910, RZ ;  /* 0x00009910062b7816 */ /* 0x000fc400000000ff */
[----:B------:R-:W-:Y:S01]  /*27e0*/  IADD3 R6, P2, R2, 0x80, RZ ;  /* 0x0000008002067810 */ /* 0x000fe20007f5e0ff */
[----:B------:R-:W-:Y:S01]  /*27f0*/  IMAD.MOV.U32 R2, RZ, RZ, R10 ;  /* 0x000000ffff027224 */ /* 0x000fe200078e000a */
[----:B------:R-:W-:Y:S02]  /*2800*/  IADD3 R7, R8, R14, R7 ;  /* 0x0000000e08077210 */ /* 0x000fe40007ffe007 */
[----:B------:R-:W-:Y:S02]  /*2810*/  IADD3.X R3, RZ, R3, RZ, P2, !PT ;  /* 0x00000003ff037210 */ /* 0x000fe400017fe4ff */
[----:B------:R-:W-:Y:S01]  /*2820*/  IADD3 R43, R2, R7, R43 ;  /* 0x00000007022b7210 */ /* 0x000fe20007ffe02b */
[----:B------:R-:W-:Y:S01]  /*2830*/  IMAD.MOV.U32 R2, RZ, RZ, R6 ;  /* 0x000000ffff027224 */ /* 0x000fe200078e0006 */
[----:B------:R-:W-:Y:S06]  /*2840*/  @!P1 BRA `(.L_x_2186) ;  /* 0xfffffff4004c9947 */ /* 0x000fec000383ffff */
[----:B------:R-:W-:Y:S05]  /*2850*/  BSYNC B5 ;  /* 0x0000000000057941 */ /* 0x000fea0003800000 */
.L_x_2185:
[----:B------:R-:W-:Y:S01]  /*2860*/  MOV R12, R6 ;  /* 0x00000006000c7202 */ /* 0x000fe20000000f00 */
[----:B------:R-:W-:-:S07]  /*2870*/  IMAD.MOV.U32 R13, RZ, RZ, R3 ;  /* 0x000000ffff0d7224 */ /* 0x000fce00078e0003 */
.L_x_2184:
[----:B------:R-:W-:Y:S05]  /*2880*/  BSYNC B4 ;  /* 0x0000000000047941 */ /* 0x000fea0003800000 */
.L_x_2183:
        /* <DEDUP_REMOVED lines=17> */
[----:B------:R-:W-:Y:S02]  /*29a0*/  IMAD R13, R12, UR11, R13 ;  /* 0x0000000b0c0d7c24 */ /* 0x000fe4000f8e020d */
[----:B---3--:R-:W-:Y:S01]  /*29b0*/  IMAD R15, R15, UR10, RZ ;  /* 0x0000000a0f0f7c24 */ /* 0x008fe2000f8e02ff */
[----:B------:R-:W-:Y:S01]  /*29c0*/  LEA R12, P0, R22, R39, 0x1 ;  /* 0x00000027160c7211 */ /* 0x000fe200078008ff */
[----:B------:R-:W-:Y:S02]  /*29d0*/  IMAD.IADD R13, R23, 0x1, R13 ;  /* 0x00000001170d7824 */ /* 0x000fe400078e020d */
[----:B------:R-:W-:-:S04]  /*29e0*/  IMAD.WIDE.U32 R24, R14, UR10, RZ ;  /* 0x0000000a0e187c25 */ /* 0x000fc8000f8e00ff */
[----:B------:R-:W-:Y:S02]  /*29f0*/  IMAD R15, R14, UR11, R15 ;  /* 0x0000000b0e0f7c24 */ /* 0x000fe4000f8e020f */
[----:B----4-:R-:W-:Y:S01]  /*2a00*/  IMAD R21, R21, UR10, RZ ;  /* 0x0000000a15157c24 */ /* 0x010fe2000f8e02ff */
[----:B------:R-:W-:Y:S01]  /*2a10*/  LEA.HI.X R13, R22, R41, R13, 0x1, P0 ;  /* 0x00000029160d7211 */ /* 0x000fe200000f0c0d */
[----:B-----5:R-:W-:Y:S01]  /*2a20*/  IMAD R27, R17, UR10, RZ ;  /* 0x0000000a111b7c24 */ /* 0x020fe2000f8e02ff */
[----:B------:R-:W-:Y:S01]  /*2a30*/  LEA R14, P0, R24, R39, 0x1 ;  /* 0x00000027180e7211 */ /* 0x000fe200078008ff */
[----:B------:R-:W-:Y:S01]  /*2a40*/  IMAD R19, R19, UR10, RZ ;  /* 0x0000000a13137c24 */ /* 0x000fe2000f8e02ff */
[----:B------:R-:W-:Y:S01]  /*2a50*/  IADD3 R15, R25, R15, RZ ;  /* 0x0000000f190f7210 */ /* 0x000fe20007ffe0ff */
[C---:B------:R-:W-:Y:S01]  /*2a60*/  IMAD R17, R20.reuse, UR11, R21 ;  /* 0x0000000b14117c24 */ /* 0x040fe2000f8e0215 */
[----:B------:R-:W2:Y:S01]  /*2a70*/  LDG.E.U16.CONSTANT R12, desc[UR4][R12.64] ;  /* 0x000000040c0c7981 */ /* 0x000ea2000c1e9500 */
[----:B------:R-:W-:Y:S01]  /*2a80*/  IMAD.WIDE.U32 R20, R20, UR10, RZ ;  /* 0x0000000a14147c25 */ /* 0x000fe2000f8e00ff */
[----:B------:R-:W-:-:S03]  /*2a90*/  LEA.HI.X R15, R24, R41, R15, 0x1, P0 ;  /* 0x00000029180f7211 */ /* 0x000fc600000f0c0f */
[----:B------:R-:W-:Y:S01]  /*2aa0*/  IMAD.WIDE.U32 R22, R18, UR10, RZ ;  /* 0x0000000a12167c25 */ /* 0x000fe2000f8e00ff */
[----:B------:R-:W-:-:S03]  /*2ab0*/  LEA R24, P0, R20, R39, 0x1 ;  /* 0x0000002714187211 */ /* 0x000fc600078008ff */
[----:B------:R-:W-:Y:S01]  /*2ac0*/  IMAD R25, R18, UR11, R19 ;  /* 0x0000000b12197c24 */ /* 0x000fe2000f8e0213 */
[----:B------:R0:W3:Y:S01]  /*2ad0*/  LDG.E.U16.CONSTANT R13, desc[UR4][R14.64] ;  /* 0x000000040e0d7981 */ /* 0x0000e2000c1e9500 */
[----:B------:R-:W-:Y:S02]  /*2ae0*/  IMAD.IADD R21, R21, 0x1, R17 ;  /* 0x0000000115157824 */ /* 0x000fe400078e0211 */
[C---:B------:R-:W-:Y:S02]  /*2af0*/  IMAD R27, R16.reuse, UR11, R27 ;  /* 0x0000000b101b7c24 */ /* 0x040fe4000f8e021b */
[----:B------:R-:W-:Y:S01]  /*2b00*/  IMAD.WIDE.U32 R18, R16, UR10, RZ ;  /* 0x0000000a10127c25 */ /* 0x000fe2000f8e00ff */
[----:B------:R-:W-:Y:S02]  /*2b10*/  IADD3 R17, R23, R25, RZ ;  /* 0x0000001917117210 */ /* 0x000fe40007ffe0ff */
[----:B------:R-:W-:Y:S01]  /*2b20*/  LEA.HI.X R25, R20, R41, R21, 0x1, P0 ;  /* 0x0000002914197211 */ /* 0x000fe200000f0c15 */
[----:B------:R-:W-:Y:S01]  /*2b30*/  IMAD.IADD R19, R19, 0x1, R27 ;  /* 0x0000000113137824 */ /* 0x000fe200078e021b */
[-C--:B------:R-:W-:Y:S01]  /*2b40*/  LEA R20, P0, R18, R39.reuse, 0x1 ;  /* 0x0000002712147211 */ /* 0x080fe200078008ff */
[----:B------:R-:W-:Y:S01]  /*2b50*/  IMAD R11, R11, UR10, RZ ;  /* 0x0000000a0b0b7c24 */ /* 0x000fe2000f8e02ff */
[----:B------:R-:W-:Y:S01]  /*2b60*/  LEA R16, P1, R22, R39, 0x1 ;  /* 0x0000002716107211 */ /* 0x000fe200078208ff */
[----:B0-----:R-:W-:Y:S01]  /*2b70*/  IMAD R15, R7, UR10, RZ ;  /* 0x0000000a070f7c24 */ /* 0x001fe2000f8e02ff */
[----:B------:R-:W-:Y:S01]  /*2b80*/  LEA.HI.X R21, R18, R41, R19, 0x1, P0 ;  /* 0x0000002912157211 */ /* 0x000fe200000f0c13 */
[C---:B------:R-:W-:Y:S01]  /*2b90*/  IMAD.WIDE.U32 R18, R10.reuse, UR10, RZ ;  /* 0x0000000a0a127c25 */ /* 0x040fe2000f8e00ff */
[----:B------:R-:W4:Y:S03]  /*2ba0*/  LDG.E.U16.CONSTANT R24, desc[UR4][R24.64] ;  /* 0x0000000418187981 */ /* 0x000f26000c1e9500 */
[----:B------:R-:W-:Y:S01]  /*2bb0*/  IMAD R11, R10, UR11, R11 ;  /* 0x0000000b0a0b7c24 */ /* 0x000fe2000f8e020b */
[----:B------:R-:W-:Y:S01]  /*2bc0*/  LEA R10, P0, R18, R39, 0x1 ;  /* 0x00000027120a7211 */ /* 0x000fe200078008ff */
[----:B------:R-:W5:Y:S03]  /*2bd0*/  LDG.E.U16.CONSTANT R20, desc[UR4][R20.64] ;  /* 0x0000000414147981 */ /* 0x000f66000c1e9500 */
[----:B------:R-:W-:Y:S01]  /*2be0*/  IADD3 R7, R19, R11, RZ ;  /* 0x0000000b13077210 */ /* 0x000fe20007ffe0ff */
[----:B------:R-:W-:Y:S01]  /*2bf0*/  IMAD R19, R9, UR10, RZ ;  /* 0x0000000a09137c24 */ /* 0x000fe2000f8e02ff */
[-C--:B------:R-:W-:Y:S01]  /*2c00*/  LEA.HI.X R17, R22, R41.reuse, R17, 0x1, P1 ;  /* 0x0000002916117211 */ /* 0x080fe200008f0c11 */
[----:B------:R-:W-:Y:S01]  /*2c10*/  IMAD R9, R6, UR11, R15 ;  /* 0x0000000b06097c24 */ /* 0x000fe2000f8e020f */
[----:B------:R-:W-:Y:S01]  /*2c20*/  LEA.HI.X R11, R18, R41, R7, 0x1, P0 ;  /* 0x00000029120b7211 */ /* 0x000fe200000f0c07 */
[----:B------:R-:W-:-:S02]  /*2c30*/  IMAD.WIDE.U32 R6, R6, UR10, RZ ;  /* 0x0000000a06067c25 */ /* 0x000fc4000f8e00ff */
[----:B------:R0:W5:Y:S02]  /*2c40*/  LDG.E.U16.CONSTANT R22, desc[UR4][R16.64] ;  /* 0x0000000410167981 */ /* 0x000164000c1e9500 */
[C---:B------:R-:W-:Y:S02]  /*2c50*/  IMAD R19, R8.reuse, UR11, R19 ;  /* 0x0000000b08137c24 */ /* 0x040fe4000f8e0213 */
[----:B------:R-:W-:Y:S01]  /*2c60*/  IMAD.WIDE.U32 R14, R8, UR10, RZ ;  /* 0x0000000a080e7c25 */ /* 0x000fe2000f8e00ff */
[----:B------:R-:W5:Y:S03]  /*2c70*/  LDG.E.U16.CONSTANT R10, desc[UR4][R10.64] ;  /* 0x000000040a0a7981 */ /* 0x000f66000c1e9500 */
[----:B------:R-:W-:Y:S01]  /*2c80*/  IMAD.IADD R9, R7, 0x1, R9 ;  /* 0x0000000107097824 */ /* 0x000fe200078e0209 */
[----:B------:R-:W-:Y:S02]  /*2c90*/  IADD3 R7, R15, R19, RZ ;  /* 0x000000130f077210 */ /* 0x000fe40007ffe0ff */
[----:B0-----:R-:W-:-:S02]  /*2ca0*/  LEA R16, P1, R14, R39, 0x1 ;  /* 0x000000270e107211 */ /* 0x001fc400078208ff */
[----:B------:R-:W-:Y:S02]  /*2cb0*/  LEA R8, P0, R6, R39, 0x1 ;  /* 0x0000002706087211 */ /* 0x000fe400078008ff */
[-C--:B------:R-:W-:Y:S02]  /*2cc0*/  LEA.HI.X R17, R14, R41.reuse, R7, 0x1, P1 ;  /* 0x000000290e117211 */ /* 0x080fe400008f0c07 */
[----:B------:R-:W-:-:S03]  /*2cd0*/  LEA.HI.X R9, R6, R41, R9, 0x1, P0 ;  /* 0x0000002906097211 */ /* 0x000fc600000f0c09 */
[----:B------:R-:W5:Y:S04]  /*2ce0*/  LDG.E.U16.CONSTANT R16, desc[UR4][R16.64] ;  /* 0x0000000410107981 */ /* 0x000f68000c1e9500 */
[----:B------:R0:W5:Y:S01]  /*2cf0*/  LDG.E.U16.CONSTANT R8, desc[UR4][R8.64] ;  /* 0x0000000408087981 */ /* 0x000162000c1e9500 */
[----:B------:R-:W-:Y:S02]  /*2d00*/  IADD3 R42, P2, R42, 0x8, RZ ;  /* 0x000000082a2a7810 */ /* 0x000fe40007f5e0ff */
[----:B------:R-:W-:-:S03]  /*2d10*/  PLOP3.LUT P0, PT, PT, PT, PT, 0x8, 0x0 ;  /* 0x000000000000781c */ /* 0x000fc60003f0e170 */
[----:B------:R-:W-:Y:S01]  /*2d20*/  IMAD.X R40, RZ, RZ, R40, P2 ;  /* 0x000000ffff287224 */ /* 0x000fe200010e0628 */
[----:B--2---:R-:W-:Y:S02]  /*2d30*/  PRMT R6, R12, 0x9910, RZ ;  /* 0x000099100c067816 */ /* 0x004fe400000000ff */
[----:B---3--:R-:W-:-:S04]  /*2d40*/  PRMT R7, R13, 0x9910, RZ ;  /* 0x000099100d077816 */ /* 0x008fc800000000ff */
[----:B------:R-:W-:Y:S02]  /*2d50*/  IADD3 R43, R7, R43, R6 ;  /* 0x0000002b072b7210 */ /* 0x000fe40007ffe006 */
[----:B----4-:R-:W-:-:S05]  /*2d60*/  PRMT R24, R24, 0x9910, RZ ;  /* 0x0000991018187816 */ /* 0x010fca00000000ff */
[----:B------:R-:W-:Y:S01]  /*2d70*/  IMAD.MOV.U32 R6, RZ, RZ, R24 ;  /* 0x000000ffff067224 */ /* 0x000fe200078e0018 */
[----:B-----5:R-:W-:Y:S02]  /*2d80*/  PRMT R20, R20, 0x9910, RZ ;  /* 0x0000991014147816 */ /* 0x020fe400000000ff */
[----:B------:R-:W-:-:S04]  /*2d90*/  PRMT R22, R22, 0x9910, RZ ;  /* 0x0000991016167816 */ /* 0x000fc800000000ff */
[----:B------:R-:W-:Y:S02]  /*2da0*/  MOV R7, R22 ;  /* 0x0000001600077202 */ /* 0x000fe40000000f00 */
[----:B------:R-:W-:Y:S02]  /*2db0*/  PRMT R10, R10, 0x9910, RZ ;  /* 0x000099100a0a7816 */ /* 0x000fe400000000ff */
[----:B0-----:R-:W-:Y:S01]  /*2dc0*/  IADD3 R9, R7, R43, R6 ;  /* 0x0000002b07097210 */ /* 0x001fe20007ffe006 */
[----:B------:R-:W-:Y:S01]  /*2dd0*/  IMAD.MOV.U32 R6, RZ, RZ, R20 ;  /* 0x000000ffff067224 */ /* 0x000fe200078e0014 */
[----:B------:R-:W-:Y:S02]  /*2de0*/  MOV R7, R10 ;  /* 0x0000000a00077202 */ /* 0x000fe40000000f00 */
[----:B------:R-:W-:Y:S02]  /*2df0*/  IADD3 R12, P1, R2, 0x40, RZ ;  /* 0x00000040020c7810 */ /* 0x000fe40007f3e0ff */
[----:B------:R-:W-:-:S02]  /*2e00*/  IADD3 R6, R7, R9, R6 ;  /* 0x0000000907067210 */ /* 0x000fc40007ffe006 */
[----:B------:R-:W-:Y:S02]  /*2e10*/  PRMT R16, R16, 0x9910, RZ ;  /* 0x0000991010107816 */ /* 0x000fe400000000ff */
[----:B------:R-:W-:Y:S02]  /*2e20*/  IADD3.X R13, RZ, R3, RZ, P1, !PT ;  /* 0x00000003ff0d7210 */ /* 0x000fe40000ffe4ff */
[----:B------:R-:W-:Y:S01]  /*2e30*/  PRMT R43, R8, 0x9910, RZ ;  /* 0x00009910082b7816 */ /* 0x000fe200000000ff */
[----:B------:R-:W-:Y:S02]  /*2e40*/  IMAD.MOV.U32 R2, RZ, RZ, R16 ;  /* 0x000000ffff027224 */ /* 0x000fe400078e0010 */
[----:B------:R-:W-:-:S03]  /*2e50*/  IMAD.MOV.U32 R3, RZ, RZ, R13 ;  /* 0x000000ffff037224 */ /* 0x000fc600078e000d */
[----:B------:R-:W-:Y:S02]  /*2e60*/  IADD3 R43, R2, R6, R43 ;  /* 0x00000006022b7210 */ /* 0x000fe40007ffe02b */
[----:B------:R-:W-:-:S07]  /*2e70*/  MOV R2, R12 ;  /* 0x0000000c00027202 */ /* 0x000fce0000000f00 */
.L_x_2188:
[----:B------:R-:W-:Y:S05]  /*2e80*/  BSYNC B4 ;  /* 0x0000000000047941 */ /* 0x000fea0003800000 */
.L_x_2187:
[----:B------:R-:W-:-:S04]  /*2e90*/  ISETP.NE.U32.AND P1, PT, R42, RZ, PT ;  /* 0x000000ff2a00720c */ /* 0x000fc80003f25070 */
[----:B------:R-:W-:-:S13]  /*2ea0*/  ISETP.NE.OR.EX P0, PT, R40, RZ, P0, P1 ;  /* 0x000000ff2800720c */ /* 0x000fda0000705710 */
[----:B------:R-:W-:Y:S05]  /*2eb0*/  @!P0 BREAK B3 ;  /* 0x0000000000038942 */ /* 0x000fea0003800000 */
[----:B------:R-:W-:Y:S05]  /*2ec0*/  @!P0 BRA `(.L_x_2180) ;  /* 0x0000000000c88947 */ /* 0x000fea0003800000 */
.L_x_2182:
[----:B------:R-:W-:Y:S05]  /*2ed0*/  BSYNC B3 ;  /* 0x0000000000037941 */ /* 0x000fea0003800000 */
.L_x_2181:
[----:B------:R-:W-:Y:S01]  /*2ee0*/  BSSY B3, `(.L_x_2189) ;  /* 0x000002e000037945 */ /* 0x000fe20003800000 */
.L_x_2190:
        /* <DEDUP_REMOVED lines=16> */
[----:B-----5:R-:W-:Y:S01]  /*2ff0*/  IMAD R7, R7, UR6, RZ ;  /* 0x0000000607077c24 */ /* 0x020fe2000f8e02ff */
[----:B------:R-:W2:Y:S01]  /*3000*/  LDG.E.U16.CONSTANT R10, desc[UR4][R10.64] ;  /* 0x000000040a0a7981 */ /* 0x000ea2000c1e9500 */
[----:B------:R-:W-:Y:S01]  /*3010*/  IMAD R17, R8, UR7, R9 ;  /* 0x0000000708117c24 */ /* 0x000fe2000f8e0209 */
[----:B------:R-:W-:Y:S01]  /*3020*/  LEA.HI.X R13, R16, R41, R15, 0x1, P0 ;  /* 0x00000029100d7211 */ /* 0x000fe200000f0c0f */
[----:B------:R-:W-:-:S02]  /*3030*/  IMAD R9, R6, UR7, R7 ;  /* 0x0000000706097c24 */ /* 0x000fc4000f8e0207 */
[----:B------:R-:W-:Y:S02]  /*3040*/  IMAD.WIDE.U32 R14, R8, UR6, RZ ;  /* 0x00000006080e7c25 */ /* 0x000fe4000f8e00ff */
[----:B------:R-:W3:Y:S02]  /*3050*/  LDG.E.U16.CONSTANT R12, desc[UR4][R12.64] ;  /* 0x000000040c0c7981 */ /* 0x000ee4000c1e9500 */
[----:B------:R-:W-:Y:S01]  /*3060*/  IMAD.WIDE.U32 R6, R6, UR6, RZ ;  /* 0x0000000606067c25 */ /* 0x000fe2000f8e00ff */
[----:B------:R-:W-:Y:S02]  /*3070*/  LEA R16, P1, R14, R39, 0x1 ;  /* 0x000000270e107211 */ /* 0x000fe400078208ff */
[----:B------:R-:W-:Y:S01]  /*3080*/  IADD3 R17, R15, R17, RZ ;  /* 0x000000110f117210 */ /* 0x000fe20007ffe0ff */
[----:B------:R-:W-:Y:S01]  /*3090*/  IMAD.IADD R9, R7, 0x1, R9 ;  /* 0x0000000107097824 */ /* 0x000fe200078e0209 */
[----:B------:R-:W-:Y:S02]  /*30a0*/  LEA R8, P0, R6, R39, 0x1 ;  /* 0x0000002706087211 */ /* 0x000fe400078008ff */
[----:B------:R-:W-:-:S02]  /*30b0*/  LEA.HI.X R17, R14, R41, R17, 0x1, P1 ;  /* 0x000000290e117211 */ /* 0x000fc400008f0c11 */
[----:B------:R-:W-:-:S03]  /*30c0*/  LEA.HI.X R9, R6, R41, R9, 0x1, P0 ;  /* 0x0000002906097211 */ /* 0x000fc600000f0c09 */
[----:B------:R-:W4:Y:S04]  /*30d0*/  LDG.E.U16.CONSTANT R16, desc[UR4][R16.64] ;  /* 0x0000000410107981 */ /* 0x000f28000c1e9500 */
[----:B------:R-:W5:Y:S01]  /*30e0*/  LDG.E.U16.CONSTANT R8, desc[UR4][R8.64] ;  /* 0x0000000408087981 */ /* 0x000f62000c1e9500 */
[----:B------:R-:W-:-:S04]  /*30f0*/  IADD3 R42, P0, R42, 0x4, RZ ;  /* 0x000000042a2a7810 */ /* 0x000fc80007f1e0ff */
[----:B------:R-:W-:Y:S02]  /*3100*/  IADD3.X R40, RZ, R40, RZ, P0, !PT ;  /* 0x00000028ff287210 */ /* 0x000fe400007fe4ff */
[----:B------:R-:W-:-:S04]  /*3110*/  ISETP.NE.U32.AND P0, PT, R42, RZ, PT ;  /* 0x000000ff2a00720c */ /* 0x000fc80003f05070 */
[----:B------:R-:W-:Y:S02]  /*3120*/  ISETP.NE.AND.EX P0, PT, R40, RZ, PT, P0 ;  /* 0x000000ff2800720c */ /* 0x000fe40003f05300 */
[----:B------:R-:W-:-:S05]  /*3130*/  IADD3 R2, P1, R2, 0x20, RZ ;  /* 0x0000002002027810 */ /* 0x000fca0007f3e0ff */
[----:B------:R-:W-:Y:S01]  /*3140*/  IMAD.X R3, RZ, RZ, R3, P1 ;  /* 0x000000ffff037224 */ /* 0x000fe200008e0603 */
[----:B--2---:R-:W-:Y:S02]  /*3150*/  PRMT R6, R10, 0x9910, RZ ;  /* 0x000099100a067816 */ /* 0x004fe400000000ff */
[----:B---3--:R-:W-:-:S04]  /*3160*/  PRMT R7, R12, 0x9910, RZ ;  /* 0x000099100c077816 */ /* 0x008fc800000000ff */
[----:B------:R-:W-:Y:S02]  /*3170*/  IADD3 R6, R7, R43, R6 ;  /* 0x0000002b07067210 */ /* 0x000fe40007ffe006 */
[----:B----4-:R-:W-:Y:S02]  /*3180*/  PRMT R7, R16, 0x9910, RZ ;  /* 0x0000991010077816 */ /* 0x010fe400000000ff */
[----:B-----5:R-:W-:-:S04]  /*3190*/  PRMT R43, R8, 0x9910, RZ ;  /* 0x00009910082b7816 */ /* 0x020fc800000000ff */
[----:B------:R-:W-:Y:S01]  /*31a0*/  IADD3 R43, R7, R6, R43 ;  /* 0x00000006072b7210 */ /* 0x000fe20007ffe02b */
[----:B------:R-:W-:Y:S06]  /*31b0*/  @P0 BRA `(.L_x_2190) ;  /* 0xfffffffc004c0947 */ /* 0x000fec000383ffff */
[----:B------:R-:W-:Y:S05]  /*31c0*/  BSYNC B3 ;  /* 0x0000000000037941 */ /* 0x000fea0003800000 */
.L_x_2189:
[----:B------:R-:W-:Y:S01]  /*31d0*/  MOV R12, R2 ;  /* 0x00000002000c7202 */ /* 0x000fe20000000f00 */
[----:B------:R-:W-:-:S07]  /*31e0*/  IMAD.MOV.U32 R13, RZ, RZ, R3 ;  /* 0x000000ffff0d7224 */ /* 0x000fce00078e0003 */
.L_x_2180:
[----:B------:R-:W-:Y:S05]  /*31f0*/  BSYNC B0 ;  /* 0x0000000000007941 */ /* 0x000fea0003800000 */
.L_x_2179:
        /* <DEDUP_REMOVED lines=14> */
[----:B--2---:R-:W-:-:S05]  /*32e0*/  PRMT R6, R2, 0x9910, RZ ;  /* 0x0000991002067816 */ /* 0x004fca00000000ff */
[----:B------:R-:W-:-:S06]  /*32f0*/  IMAD.IADD R43, R6, 0x1, R43 ;  /* 0x00000001062b7824 */ /* 0x000fcc00078e022b */
        /* <DEDUP_REMOVED lines=19> */
[----:B--2---:R-:W-:-:S05]  /*3430*/  PRMT R8, R2, 0x9910, RZ ;  /* 0x0000991002087816 */ /* 0x004fca00000000ff */
[----:B------:R-:W-:Y:S01]  /*3440*/  IMAD.IADD R43, R8, 0x1, R43 ;  /* 0x00000001082b7824 */ /* 0x000fe200078e022b */
[----:B---3--:R-:W-:-:S04]  /*3450*/  @P0 PRMT R9, R6, 0x9910, RZ ;  /* 0x0000991006090816 */ /* 0x008fc800000000ff */
[----:B------:R-:W-:-:S04]  /*3460*/  @P0 MOV R8, R9 ;  /* 0x0000000900080202 */ /* 0x000fc80000000f00 */
[----:B------:R-:W-:-:S07]  /*3470*/  @P0 IADD3 R43, R8, R43, RZ ;  /* 0x0000002b082b0210 */ /* 0x000fce0007ffe0ff */
.L_x_2178:
[----:B------:R-:W-:Y:S05]  /*3480*/  BSYNC B1 ;  /* 0x0000000000017941 */ /* 0x000fea0003800000 */
.L_x_2177:
[----:B------:R0:W-:Y:S01]  /*3490*/  STG.E.U16 desc[UR4][R4.64], R43 ;  /* 0x0000002b04007986 */ /* 0x0001e2000c101504 */
[----:B------:R-:W-:-:S07]  /*34a0*/  VIADD R3, R0, 0x80 ;  /* 0x0000008000037836 */ /* 0x000fce0000000000 */
.L_x_2175:
[----:B------:R-:W-:Y:S05]  /*34b0*/  BSYNC B2 ;  /* 0x0000000000027941 */ /* 0x000fea0003800000 */
.L_x_2174:
        /* <DEDUP_REMOVED lines=411> */
.L_x_2194:
        /* <DEDUP_REMOVED lines=26> */
[----:B------:R-:W-:-:S09]  /*5010*/  MOV R7, RZ ;  /* 0x000000ff00077202 */ /* 0x000fd20000000f00 */
[----:B------:R-:W-:Y:S05]  /*5020*/  @!P0 BRA `(.L_x_2196) ;  /* 0x0000001800208947 */ /* 0x000fea0003800000 */
[----:B------:R-:W-:Y:S01]  /*5030*/  IADD3 R4, P1, R9, -0x1, RZ ;  /* 0xffffffff09047810 */ /* 0x000fe20007f3e0ff */
[----:B------:R-:W-:Y:S01]  /*5040*/  BSSY B3, `(.L_x_2197) ;  /* 0x000015e000037945 */ /* 0x000fe20003800000 */
[----:B------:R-:W-:Y:S02]  /*5050*/  IMAD.MOV.U32 R7, RZ, RZ, RZ ;  /* 0x000000ffff077224 */ /* 0x000fe400078e00ff */
        /* <DEDUP_REMOVED lines=22> */
.L_x_2204:
        /* <DEDUP_REMOVED lines=23> */
[-C--:B------:R-:W-:Y:S01]  /*5330*/  LEA R46, P1, R40, R0.reuse, 0x1 ;  /* 0x00000000282e7211 */ /* 0x080fe200078208ff */
[----:B------:R-:W-:Y:S01]  /*5340*/  IMAD.IADD R35, R35, 0x1, R47 ;  /* 0x0000000123237824 */ /* 0x000fe200078e022f */
[C---:B------:R-:W-:Y:S01]  /*5350*/  LEA R42, P2, R34.reuse, R0, 0x1 ;  /* 0x00000000222a7211 */ /* 0x040fe200078408ff */
[----:B----4-:R-:W-:Y:S01]  /*5360*/  IMAD R9, R9, UR10, RZ ;  /* 0x0000000a09097c24 */ /* 0x010fe2000f8e02ff */
[----:B------:R-:W-:Y:S01]  /*5370*/  IADD3 R41, R41, R43, RZ ;  /* 0x0000002b29297210 */ /* 0x000fe20007ffe0ff */
[----:B-----5:R-:W-:Y:S01]  /*5380*/  IMAD R37, R37, UR10, RZ ;  /* 0x0000000a25257c24 */ /* 0x020fe2000f8e02ff */
[-C--:B------:R-:W-:Y:S01]  /*5390*/  LEA.HI.X R43, R34, R2.reuse, R35, 0x1, P2 ;  /* 0x00000002222b7211 */ /* 0x080fe200010f0c23 */
[----:B------:R-:W-:Y:S01]  /*53a0*/  IMAD R9, R8, UR11, R9 ;  /* 0x0000000b08097c24 */ /* 0x000fe2000f8e0209 */
[----:B------:R-:W-:Y:S01]  /*53b0*/  LEA.HI.X R47, R40, R2, R41, 0x1, P1 ;  /* 0x00000002282f7211 */ /* 0x000fe200008f0c29 */
[----:B------:R-:W-:-:S02]  /*53c0*/  IMAD.WIDE.U32 R40, R8, UR10, RZ ;  /* 0x0000000a08287c25 */ /* 0x000fc4000f8e00ff */
[----:B------:R0:W2:Y:S02]  /*53d0*/  LDG.E.U16.CONSTANT R8, desc[UR4][R42.64] ;  /* 0x000000042a087981 */ /* 0x0000a4000c1e9500 */
[----:B------:R-:W-:Y:S01]  /*53e0*/  IMAD R51, R36, UR11, R37 ;  /* 0x0000000b24337c24 */ /* 0x000fe2000f8e0225 */
[----:B------:R-:W-:Y:S01]  /*53f0*/  LEA R34, P1, R40, R0, 0x1 ;  /* 0x0000000028227211 */ /* 0x000fe200078208ff */
[----:B------:R-:W-:Y:S01]  /*5400*/  IMAD R49, R39, UR10, RZ ;  /* 0x0000000a27317c24 */ /* 0x000fe2000f8e02ff */
[----:B------:R-:W-:Y:S01]  /*5410*/  IADD3 R35, R41, R9, RZ ;  /* 0x0000000929237210 */ /* 0x000fe20007ffe0ff */
[----:B------:R-:W-:Y:S01]  /*5420*/  IMAD.WIDE.U32 R36, R36, UR10, RZ ;  /* 0x0000000a24247c25 */ /* 0x000fe2000f8e00ff */
[----:B------:R1:W3:Y:S02]  /*5430*/  LDG.E.U16.CONSTANT R9, desc[UR4][R46.64] ;  /* 0x000000042e097981 */ /* 0x0002e4000c1e9500 */
[----:B------:R-:W-:Y:S01]  /*5440*/  LEA.HI.X R35, R40, R2, R35, 0x1, P1 ;  /* 0x0000000228237211 */ /* 0x000fe200008f0c23 */
[----:B0-----:R-:W-:Y:S01]  /*5450*/  IMAD R43, R45, UR10, RZ ;  /* 0x0000000a2d2b7c24 */ /* 0x001fe2000f8e02ff */
[----:B------:R-:W-:Y:S01]  /*5460*/  LEA R42, P1, R36, R0, 0x1 ;  /* 0x00000000242a7211 */ /* 0x000fe200078208ff */
[----:B------:R-:W-:-:S02]  /*5470*/  IMAD R49, R38, UR11, R49 ;  /* 0x0000000b26317c24 */ /* 0x000fc4000f8e0231 */
[----:B------:R-:W-:Y:S01]  /*5480*/  IMAD.IADD R37, R37, 0x1, R51 ;  /* 0x0000000125257824 */ /* 0x000fe200078e0233 */
[----:B------:R-:W4:Y:S01]  /*5490*/  LDG.E.U16.CONSTANT R34, desc[UR4][R34.64] ;  /* 0x0000000422227981 */ /* 0x000f22000c1e9500 */
[----:B------:R-:W-:-:S04]  /*54a0*/  IMAD.WIDE.U32 R38, R38, UR10, RZ ;  /* 0x0000000a26267c25 */ /* 0x000fc8000f8e00ff */
[----:B------:R-:W-:Y:S01]  /*54b0*/  IMAD.WIDE.U32 R40, R44, UR10, RZ ;  /* 0x0000000a2c287c25 */ /* 0x000fe2000f8e00ff */
[----:B------:R-:W-:-:S03]  /*54c0*/  IADD3 R49, R39, R49, RZ ;  /* 0x0000003127317210 */ /* 0x000fc60007ffe0ff */
[----:B------:R-:W-:Y:S01]  /*54d0*/  IMAD R45, R44, UR11, R43 ;  /* 0x0000000b2c2d7c24 */ /* 0x000fe2000f8e022b */
[----:B------:R-:W-:Y:S01]  /*54e0*/  LEA.HI.X R43, R36, R2, R37, 0x1, P1 ;  /* 0x00000002242b7211 */ /* 0x000fe200008f0c25 */
[----:B------:R-:W-:Y:S01]  /*54f0*/  IMAD R15, R15, UR10, RZ ;  /* 0x0000000a0f0f7c24 */ /* 0x000fe2000f8e02ff */
[-C--:B------:R-:W-:Y:S01]  /*5500*/  LEA R44, P2, R38, R0.reuse, 0x1 ;  /* 0x00000000262c7211 */ /* 0x080fe200078408ff */
[----:B------:R-:W-:Y:S01]  /*5510*/  IMAD R17, R17, UR10, RZ ;  /* 0x0000000a11117c24 */ /* 0x000fe2000f8e02ff */
[----:B------:R-:W-:Y:S02]  /*5520*/  LEA R36, P1, R40, R0, 0x1 ;  /* 0x0000000028247211 */ /* 0x000fe400078208ff */
        /* <DEDUP_REMOVED lines=8> */
[-C--:B------:R-:W-:Y:S01]  /*55b0*/  LEA R14, P2, R38, R0.reuse, 0x1 ;  /* 0x00000000260e7211 */ /* 0x080fe200078408ff */
[----:B------:R-:W-:Y:S01]  /*55c0*/  IMAD R19, R19, UR10, RZ ;  /* 0x0000000a13137c24 */ /* 0x000fe2000f8e02ff */
[----:B------:R0:W5:Y:S01]  /*55d0*/  LDG.E.U16.CONSTANT R46, desc[UR4][R36.64] ;  /* 0x00000004242e7981 */ /* 0x000162000c1e9500 */
[----:B------:R-:W-:Y:S01]  /*55e0*/  IMAD.IADD R17, R41, 0x1, R15 ;  /* 0x0000000129117824 */ /* 0x000fe200078e020f */
        /* <DEDUP_REMOVED lines=11> */
[----:B------:R-:W-:Y:S01]  /*56a0*/  IMAD R23, R23, UR10, RZ ;  /* 0x0000000a17177c24 */ /* 0x000fe2000f8e02ff */
[----:B------:R-:W-:Y:S01]  /*56b0*/  IADD3 R19, R37, R19, RZ ;  /* 0x0000001325137210 */ /* 0x000fe20007ffe0ff */
[----:B------:R-:W-:Y:S01]  /*56c0*/  IMAD.IADD R21, R39, 0x1, R21 ;  /* 0x0000000127157824 */ /* 0x000fe200078e0215 */
[----:B------:R0:W5:Y:S01]  /*56d0*/  LDG.E.U16.CONSTANT R35, desc[UR4][R16.64] ;  /* 0x0000000410237981 */ /* 0x000162000c1e9500 */
        /* <DEDUP_REMOVED lines=16> */
[----:B------:R-:W-:Y:S01]  /*57e0*/  IMAD R27, R29, UR10, RZ ;  /* 0x0000000a1d1b7c24 */ /* 0x000fe2000f8e02ff */
[----:B------:R-:W-:Y:S01]  /*57f0*/  IADD3 R19, R23, R25, RZ ;  /* 0x0000001917137210 */ /* 0x000fe20007ffe0ff */
[----:B------:R0:W5:Y:S01]  /*5800*/  LDG.E.U16.CONSTANT R24, desc[UR4][R20.64] ;  /* 0x0000000414187981 */ /* 0x000162000c1e9500 */
[----:B------:R-:W-:Y:S01]  /*5810*/  LEA R14, P2, R16, R0, 0x1 ;  /* 0x00000000100e7211 */ /* 0x000fe200078408ff */
[----:B------:R-:W-:Y:S01]  /*5820*/  IMAD R27, R28, UR11, R27 ;  /* 0x0000000b1c1b7c24 */ /* 0x000fe2000f8e021b */
[-C--:B------:R-:W-:Y:S01]  /*5830*/  LEA.HI.X R19, R22, R2.reuse, R19, 0x1, P1 ;  /* 0x0000000216137211 */ /* 0x080fe200008f0c13 */
[----:B------:R-:W-:Y:S01]  /*5840*/  IMAD.WIDE.U32 R22, R28, UR10, RZ ;  /* 0x0000000a1c167c25 */ /* 0x000fe2000f8e00ff */
[----:B------:R-:W-:-:S02]  /*5850*/  LEA.HI.X R15, R16, R2, R15, 0x1, P2 ;  /* 0x00000002100f7211 */ /* 0x000fc400010f0c0f */
[C---:B------:R-:W-:Y:S01]  /*5860*/  LEA R16, P1, R26.reuse, R0, 0x1 ;  /* 0x000000001a107211 */ /* 0x040fe200078208ff */
[----:B------:R-:W-:Y:S01]  /*5870*/  IMAD R29, R31, UR10, RZ ;  /* 0x0000000a1f1d7c24 */ /* 0x000fe2000f8e02ff */
[----:B------:R-:W5:Y:S01]  /*5880*/  LDG.E.U16.CONSTANT R25, desc[UR4][R18.64] ;  /* 0x0000000412197981 */ /* 0x000f62000c1e9500 */
[----:B0-----:R-:W-:Y:S01]  /*5890*/  IADD3 R21, R23, R27, RZ ;  /* 0x0000001b17157210 */ /* 0x001fe20007ffe0ff */
[----:B------:R-:W-:Y:S01]  /*58a0*/  IMAD R23, R33, UR10, RZ ;  /* 0x0000000a21177c24 */ /* 0x000fe2000f8e02ff */
[----:B------:R-:W-:Y:S02]  /*58b0*/  LEA.HI.X R17, R26, R2, R17, 0x1, P1 ;  /* 0x000000021a117211 */ /* 0x000fe400008f0c11 */
[----:B------:R-:W-:Y:S01]  /*58c0*/  LEA R20, P1, R22, R0, 0x1 ;  /* 0x0000000016147211 */ /* 0x000fe200078208ff */
[----:B------:R0:W5:Y:S01]  /*58d0*/  LDG.E.U16.CONSTANT R26, desc[UR4][R14.64] ;  /* 0x000000040e1a7981 */ /* 0x000162000c1e9500 */
[----:B------:R-:W-:Y:S02]  /*58e0*/  IMAD R29, R30, UR11, R29 ;  /* 0x0000000b1e1d7c24 */ /* 0x000fe4000f8e021d */
[----:B------:R-:W-:Y:S01]  /*58f0*/  IMAD R23, R32, UR11, R23 ;  /* 0x0000000b20177c24 */ /* 0x000fe2000f8e0217 */
[----:B------:R-:W-:Y:S01]  /*5900*/  LEA.HI.X R21, R22, R2, R21, 0x1, P1 ;  /* 0x0000000216157211 */ /* 0x000fe200008f0c15 */
[----:B------:R-:W-:Y:S01]  /*5910*/  IMAD.WIDE.U32 R30, R30, UR10, RZ ;  /* 0x0000000a1e1e7c25 */ /* 0x000fe2000f8e00ff */
[----:B------:R1:W5:Y:S03]  /*5920*/  LDG.E.U16.CONSTANT R16, desc[UR4][R16.64] ;  /* 0x0000000410107981 */ /* 0x000366000c1e9500 */
[----:B------:R-:W-:Y:S01]  /*5930*/  IMAD.WIDE.U32 R32, R32, UR10, RZ ;  /* 0x0000000a20207c25 */ /* 0x000fe2000f8e00ff */
[----:B------:R-:W5:Y:S01]  /*5940*/  LDG.E.U16.CONSTANT R20, desc[UR4][R20.64] ;  /* 0x0000000414147981 */ /* 0x000f62000c1e9500 */
[----:B0-----:R-:W-:-:S02]  /*5950*/  LEA R14, P1, R30, R0, 0x1 ;  /* 0x000000001e0e7211 */ /* 0x001fc400078208ff */
[----:B------:R-:W-:Y:S02]  /*5960*/  IADD3 R15, R31, R29, RZ ;  /* 0x0000001d1f0f7210 */ /* 0x000fe40007ffe0ff */
[----:B------:R-:W-:Y:S01]  /*5970*/  LEA R18, P2, R32, R0, 0x1 ;  /* 0x0000000020127211 */ /* 0x000fe200078408ff */
[----:B-1----:R-:W-:Y:S01]  /*5980*/  IMAD.IADD R17, R33, 0x1, R23 ;  /* 0x0000000121117824 */ /* 0x002fe200078e0217 */
[----:B------:R-:W-:-:S04]  /*5990*/  LEA.HI.X R15, R30, R2, R15, 0x1, P1 ;  /* 0x000000021e0f7211 */ /* 0x000fc800008f0c0f */
[----:B------:R-:W-:Y:S01]  /*59a0*/  LEA.HI.X R19, R32, R2, R17, 0x1, P2 ;  /* 0x0000000220137211 */ /* 0x000fe200010f0c11 */
[----:B------:R-:W5:Y:S04]  /*59b0*/  LDG.E.U16.CONSTANT R14, desc[UR4][R14.64] ;  /* 0x000000040e0e7981 */ /* 0x000f68000c1e9500 */
[----:B------:R-:W5:Y:S01]  /*59c0*/  LDG.E.U16.CONSTANT R18, desc[UR4][R18.64] ;  /* 0x0000000412127981 */ /* 0x000f62000c1e9500 */
[----:B------:R-:W-:-:S04]  /*59d0*/  IADD3 R6, P1, R6, 0x10, RZ ;  /* 0x0000001006067810 */ /* 0x000fc80007f3e0ff */
[----:B------:R-:W-:Y:S02]  /*59e0*/  IADD3.X R5, RZ, R5, RZ, P1, !PT ;  /* 0x00000005ff057210 */ /* 0x000fe40000ffe4ff */
[----:B------:R-:W-:-:S04]  /*59f0*/  ISETP.GE.U32.AND P1, PT, R6, -0xc, PT ;  /* 0xfffffff40600780c */ /* 0x000fc80003f26070 */
[----:B------:R-:W-:Y:S02]  /*5a00*/  ISETP.GE.AND.EX P1, PT, R5, -0x1, PT, P1 ;  /* 0xffffffff0500780c */ /* 0x000fe40003f26310 */
[----:B------:R-:W-:-:S05]  /*5a10*/  IADD3 R12, P2, R12, 0x80, RZ ;  /* 0x000000800c0c7810 */ /* 0x000fca0007f5e0ff */
[----:B------:R-:W-:Y:S01]  /*5a20*/  IMAD.X R13, RZ, RZ, R13, P2 ;  /* 0x000000ffff0d7224 */ /* 0x000fe200010e060d */
[----:B--2---:R-:W-:Y:S02]  /*5a30*/  PRMT R17, R8, 0x9910, RZ ;  /* 0x0000991008117816 */ /* 0x004fe400000000ff */
[----:B---3--:R-:W-:Y:S02]  /*5a40*/  PRMT R8, R9, 0x9910, RZ ;  /* 0x0000991009087816 */ /* 0x008fe400000000ff */
[----:B------:R-:W-:-:S04]  /*5a50*/  MOV R9, R17 ;  /* 0x0000001100097202 */ /* 0x000fc80000000f00 */
[----:B------:R-:W-:Y:S02]  /*5a60*/  IADD3 R9, R9, R7, R8 ;  /* 0x0000000709097210 */ /* 0x000fe40007ffe008 */
[----:B----4-:R-:W-:-:S04]  /*5a70*/  PRMT R34, R34, 0x9910, RZ ;  /* 0x0000991022227816 */ /* 0x010fc800000000ff */
[----:B------:R-:W-:Y:S02]  /*5a80*/  MOV R7, R34 ;  /* 0x0000002200077202 */ /* 0x000fe40000000f00 */
[----:B-----5:R-:W-:-:S05]  /*5a90*/  PRMT R42, R42, 0x9910, RZ ;  /* 0x000099102a2a7816 */ /* 0x020fca00000000ff */
[----:B------:R-:W-:Y:S01]  /*5aa0*/  IMAD.MOV.U32 R8, RZ, RZ, R42 ;  /* 0x000000ffff087224 */ /* 0x000fe200078e002a */
[----:B------:R-:W-:-:S04]  /*5ab0*/  PRMT R46, R46, 0x9910, RZ ;  /* 0x000099102e2e7816 */ /* 0x000fc800000000ff */
[----:B------:R-:W-:Y:S02]  /*5ac0*/  IADD3 R9, R8, R9, R7 ;  /* 0x0000000908097210 */ /* 0x000fe40007ffe007 */
[----:B------:R-:W-:Y:S02]  /*5ad0*/  MOV R8, R46 ;  /* 0x0000002e00087202 */ /* 0x000fe40000000f00 */
[----:B------:R-:W-:-:S04]  /*5ae0*/  PRMT R44, R44, 0x9910, RZ ;  /* 0x000099102c2c7816 */ /* 0x000fc800000000ff */
[----:B------:R-:W-:-:S04]  /*5af0*/  MOV R7, R44 ;  /* 0x0000002c00077202 */ /* 0x000fc80000000f00 */
[----:B------:R-:W-:Y:S02]  /*5b00*/  IADD3 R9, R8, R9, R7 ;  /* 0x0000000908097210 */ /* 0x000fe40007ffe007 */
[----:B------:R-:W-:Y:S02]  /*5b10*/  PRMT R35, R35, 0x9910, RZ ;  /* 0x0000991023237816 */ /* 0x000fe400000000ff */
[----:B------:R-:W-:-:S03]  /*5b20*/  PRMT R36, R36, 0x9910, RZ ;  /* 0x0000991024247816 */ /* 0x000fc600000000ff */
[----:B------:R-:W-:Y:S01]  /*5b30*/  IMAD.MOV.U32 R7, RZ, RZ, R35 ;  /* 0x000000ffff077224 */ /* 0x000fe200078e0023 */
[----:B------:R-:W-:Y:S02]  /*5b40*/  MOV R8, R36 ;  /* 0x0000002400087202 */ /* 0x000fe40000000f00 */
[----:B------:R-:W-:Y:S02]  /*5b50*/  PRMT R37, R37, 0x9910, RZ ;  /* 0x0000991025257816 */ /* 0x000fe400000000ff */
[----:B------:R-:W-:Y:S02]  /*5b60*/  IADD3 R9, R8, R9, R7 ;  /* 0x0000000908097210 */ /* 0x000fe40007ffe007 */
[----:B------:R-:W-:Y:S02]  /*5b70*/  MOV R7, R37 ;  /* 0x0000002500077202 */ /* 0x000fe40000000f00 */
[----:B------:R-:W-:-:S05]  /*5b80*/  PRMT R24, R24, 0x9910, RZ ;  /* 0x0000991018187816 */ /* 0x000fca00000000ff */
[----:B------:R-:W-:Y:S01]  /*5b90*/  IMAD.MOV.U32 R8, RZ, RZ, R24 ;  /* 0x000000ffff087224 */ /* 0x000fe200078e0018 */
[----:B------:R-:W-:-:S04]  /*5ba0*/  PRMT R25, R25, 0x9910, RZ ;  /* 0x0000991019197816 */ /* 0x000fc800000000ff */
[----:B------:R-:W-:Y:S02]  /*5bb0*/  IADD3 R9, R8, R9, R7 ;  /* 0x0000000908097210 */ /* 0x000fe40007ffe007 */
[----:B------:R-:W-:Y:S02]  /*5bc0*/  PRMT R26, R26, 0x9910, RZ ;  /* 0x000099101a1a7816 */ /* 0x000fe400000000ff */
[----:B------:R-:W-:Y:S02]  /*5bd0*/  MOV R7, R25 ;  /* 0x0000001900077202 */ /* 0x000fe40000000f00 */
[----:B------:R-:W-:Y:S02]  /*5be0*/  MOV R8, R26 ;  /* 0x0000001a00087202 */ /* 0x000fe40000000f00 */
[----:B------:R-:W-:Y:S02]  /*5bf0*/  PRMT R16, R16, 0x9910, RZ ;  /* 0x0000991010107816 */ /* 0x000fe400000000ff */
[----:B------:R-:W-:-:S02]  /*5c00*/  IADD3 R9, R8, R9, R7 ;  /* 0x0000000908097210 */ /* 0x000fc40007ffe007 */
[----:B------:R-:W-:Y:S01]  /*5c10*/  PRMT R20, R20, 0x9910, RZ ;  /* 0x0000991014147816 */ /* 0x000fe200000000ff */
[----:B------:R-:W-:-:S03]  /*5c20*/  IMAD.MOV.U32 R7, RZ, RZ, R16 ;  /* 0x000000ffff077224 */ /* 0x000fc600078e0010 */
[----:B------:R-:W-:-:S04]  /*5c30*/  MOV R8, R20 ;  /* 0x0000001400087202 */ /* 0x000fc80000000f00 */
[----:B------:R-:W-:Y:S02]  /*5c40*/  IADD3 R9, R8, R9, R7 ;  /* 0x0000000908097210 */ /* 0x000fe40007ffe007 */
[----:B------:R-:W-:Y:S02]  /*5c50*/  PRMT R7, R14, 0x9910, RZ ;  /* 0x000099100e077816 */ /* 0x000fe400000000ff */
[----:B------:R-:W-:-:S04]  /*5c60*/  PRMT R8, R18, 0x9910, RZ ;  /* 0x0000991012087816 */ /* 0x000fc800000000ff */
[----:B------:R-:W-:Y:S01]  /*5c70*/  IADD3 R7, R8, R9, R7 ;  /* 0x0000000908077210 */ /* 0x000fe20007ffe007 */
[----:B------:R-:W-:Y:S06]  /*5c80*/  @!P1 BRA `(.L_x_2204) ;  /* 0xfffffff4004c9947 */ /* 0x000fec000383ffff */
[----:B------:R-:W-:Y:S05]  /*5c90*/  BSYNC B6 ;  /* 0x0000000000067941 */ /* 0x000fea0003800000 */
.L_x_2203:
[----:B------:R-:W-:Y:S02]  /*5ca0*/  MOV R16, R12 ;  /* 0x0000000c00107202 */ /* 0x000fe40000000f00 */
[----:B------:R-:W-:-:S07]  /*5cb0*/  MOV R17, R13 ;  /* 0x0000000d00117202 */ /* 0x000fce0000000f00 */
.L_x_2202:
[----:B------:R-:W-:Y:S05]  /*5cc0*/  BSYNC B5 ;  /* 0x0000000000057941 */ /* 0x000fea0003800000 */
.L_x_2201:
        /* <DEDUP_REMOVED lines=20> */
[----:B------:R-:W-:Y:S01]  /*5e10*/  IMAD.WIDE.U32 R30, R20, UR10, RZ ;  /* 0x0000000a141e7c25 */ /* 0x000fe2000f8e00ff */
[----:B------:R-:W-:-:S03]  /*5e20*/  IADD3 R19, R29, R19, RZ ;  /* 0x000000131d137210 */ /* 0x000fc60007ffe0ff */
        /* <DEDUP_REMOVED lines=20> */
[----:B------:R-:W-:Y:S01]  /*5f70*/  IMAD R17, R17, UR10, RZ ;  /* 0x0000000a11117c24 */ /* 0x000fe2000f8e02ff */
[----:B------:R-:W-:-:S02]  /*5f80*/  LEA R26, P0, R24, R0, 0x1 ;  /* 0x00000000181a7211 */ /* 0x000fc400078008ff */
[----:B------:R-:W-:Y:S01]  /*5f90*/  IADD3 R25, R25, R33, RZ ;  /* 0x0000002119197210 */ /* 0x000fe20007ffe0ff */
[----:B------:R-:W-:Y:S01]  /*5fa0*/  IMAD R17, R16, UR11, R17 ;  /* 0x0000000b10117c24 */ /* 0x000fe2000f8e0211 */
[----:B------:R-:W-:Y:S01]  /*5fb0*/  LEA R22, P1, R28, R0, 0x1 ;  /* 0x000000001c167211 */ /* 0x000fe200078208ff */
[----:B0-----:R-:W-:Y:S01]  /*5fc0*/  IMAD R21, R9, UR10, RZ ;  /* 0x0000000a09157c24 */ /* 0x001fe2000f8e02ff */
[-C--:B------:R-:W-:Y:S01]  /*5fd0*/  LEA.HI.X R27, R24, R2.reuse, R25, 0x1, P0 ;  /* 0x00000002181b7211 */ /* 0x080fe200000f0c19 */
[----:B------:R-:W-:Y:S01]  /*5fe0*/  IMAD.WIDE.U32 R24, R16, UR10, RZ ;  /* 0x0000000a10187c25 */ /* 0x000fe2000f8e00ff */
[----:B------:R-:W-:Y:S01]  /*5ff0*/  LEA.HI.X R23, R28, R2, R23, 0x1, P1 ;  /* 0x000000021c177211 */ /* 0x000fe200008f0c17 */
[----:B------:R-:W4:Y:S02]  /*6000*/  LDG.E.U16.CONSTANT R30, desc[UR4][R30.64] ;  /* 0x000000041e1e7981 */ /* 0x000f24000c1e9500 */
[----:B------:R-:W-:Y:S01]  /*6010*/  IMAD.IADD R9, R25, 0x1, R17 ;  /* 0x0000000119097824 */ /* 0x000fe200078e0211 */
[----:B------:R-:W-:Y:S01]  /*6020*/  LEA R16, P0, R24, R0, 0x1 ;  /* 0x0000000018107211 */ /* 0x000fe200078008ff */
[----:B------:R-:W-:Y:S01]  /*6030*/  IMAD R25, R15, UR10, RZ ;  /* 0x0000000a0f197c24 */ /* 0x000fe2000f8e02ff */
[----:B------:R0:W5:Y:S01]  /*6040*/  LDG.E.U16.CONSTANT R28, desc[UR4][R22.64] ;  /* 0x00000004161c7981 */ /* 0x000162000c1e9500 */
[----:B------:R-:W-:Y:S01]  /*6050*/  IMAD R15, R8, UR11, R21 ;  /* 0x0000000b080f7c24 */ /* 0x000fe2000f8e0215 */
[----:B------:R-:W-:Y:S01]  /*6060*/  LEA.HI.X R17, R24, R2, R9, 0x1, P0 ;  /* 0x0000000218117211 */ /* 0x000fe200000f0c09 */
[----:B------:R-:W-:Y:S01]  /*6070*/  IMAD.WIDE.U32 R8, R8, UR10, RZ ;  /* 0x0000000a08087c25 */ /* 0x000fe2000f8e00ff */
[----:B------:R-:W5:Y:S03]  /*6080*/  LDG.E.U16.CONSTANT R26, desc[UR4][R26.64] ;  /* 0x000000041a1a7981 */ /* 0x000f66000c1e9500 */
[C---:B------:R-:W-:Y:S01]  /*6090*/  IMAD R25, R14.reuse, UR11, R25 ;  /* 0x0000000b0e197c24 */ /* 0x040fe2000f8e0219 */
[----:B------:R-:W5:Y:S01]  /*60a0*/  LDG.E.U16.CONSTANT R16, desc[UR4][R16.64] ;  /* 0x0000000410107981 */ /* 0x000f62000c1e9500 */
[----:B------:R-:W-:Y:S01]  /*60b0*/  IMAD.WIDE.U32 R20, R14, UR10, RZ ;  /* 0x0000000a0e147c25 */ /* 0x000fe2000f8e00ff */
[----:B------:R-:W-:-:S02]  /*60c0*/  IADD3 R15, R9, R15, RZ ;  /* 0x0000000f090f7210 */ /* 0x000fc40007ffe0ff */
[-C--:B------:R-:W-:Y:S02]  /*60d0*/  LEA R14, P0, R8, R0.reuse, 0x1 ;  /* 0x00000000080e7211 */ /* 0x080fe400078008ff */
[----:B0-----:R-:W-:Y:S02]  /*60e0*/  LEA R22, P1, R20, R0, 0x1 ;  /* 0x0000000014167211 */ /* 0x001fe400078208ff */
[----:B------:R-:W-:Y:S02]  /*60f0*/  IADD3 R9, R21, R25, RZ ;  /* 0x0000001915097210 */ /* 0x000fe40007ffe0ff */
[-C--:B------:R-:W-:Y:S02]  /*6100*/  LEA.HI.X R15, R8, R2.reuse, R15, 0x1, P0 ;  /* 0x00000002080f7211 */ /* 0x080fe400000f0c0f */
[----:B------:R-:W-:-:S03]  /*6110*/  LEA.HI.X R23, R20, R2, R9, 0x1, P1 ;  /* 0x0000000214177211 */ /* 0x000fc600008f0c09 */
[----:B------:R-:W5:Y:S04]  /*6120*/  LDG.E.U16.CONSTANT R14, desc[UR4][R14.64] ;  /* 0x000000040e0e7981 */ /* 0x000f68000c1e9500 */
[----:B------:R-:W5:Y:S01]  /*6130*/  LDG.E.U16.CONSTANT R22, desc[UR4][R22.64] ;  /* 0x0000000416167981 */ /* 0x000f62000c1e9500 */
[----:B------:R-:W-:Y:S02]  /*6140*/  IADD3 R6, P2, R6, 0x8, RZ ;  /* 0x0000000806067810 */ /* 0x000fe40007f5e0ff */
[----:B------:R-:W-:Y:S02]  /*6150*/  PLOP3.LUT P0, PT, PT, PT, PT, 0x8, 0x0 ;  /* 0x000000000000781c */ /* 0x000fe40003f0e170 */
[----:B------:R-:W-:Y:S02]  /*6160*/  IADD3.X R5, RZ, R5, RZ, P2, !PT ;  /* 0x00000005ff057210 */ /* 0x000fe400017fe4ff */
[----:B--2---:R-:W-:-:S02]  /*6170*/  PRMT R8, R18, 0x9910, RZ ;  /* 0x0000991012087816 */ /* 0x004fc400000000ff */
[----:B---3--:R-:W-:-:S04]  /*6180*/  PRMT R9, R19, 0x9910, RZ ;  /* 0x0000991013097816 */ /* 0x008fc800000000ff */
[----:B------:R-:W-:Y:S02]  /*6190*/  IADD3 R9, R9, R7, R8 ;  /* 0x0000000709097210 */ /* 0x000fe40007ffe008 */
[----:B----4-:R-:W-:Y:S02]  /*61a0*/  PRMT R30, R30, 0x9910, RZ ;  /* 0x000099101e1e7816 */ /* 0x010fe400000000ff */
[----:B-----5:R-:W-:-:S03]  /*61b0*/  PRMT R28, R28, 0x9910, RZ ;  /* 0x000099101c1c7816 */ /* 0x020fc600000000ff */
[----:B------:R-:W-:Y:S01]  /*61c0*/  IMAD.MOV.U32 R7, RZ, RZ, R30 ;  /* 0x000000ffff077224 */ /* 0x000fe200078e001e */
[----:B------:R-:W-:Y:S02]  /*61d0*/  MOV R8, R28 ;  /* 0x0000001c00087202 */ /* 0x000fe40000000f00 */
[----:B------:R-:W-:Y:S02]  /*61e0*/  PRMT R26, R26, 0x9910, RZ ;  /* 0x000099101a1a7816 */ /* 0x000fe400000000ff */
[----:B------:R-:W-:Y:S02]  /*61f0*/  PRMT R16, R16, 0x9910, RZ ;  /* 0x0000991010107816 */ /* 0x000fe400000000ff */
[----:B------:R-:W-:Y:S02]  /*6200*/  IADD3 R9, R8, R9, R7 ;  /* 0x0000000908097210 */ /* 0x000fe40007ffe007 */
[----:B------:R-:W-:Y:S01]  /*6210*/  MOV R7, R26 ;  /* 0x0000001a00077202 */ /* 0x000fe20000000f00 */
[----:B------:R-:W-:Y:S01]  /*6220*/  IMAD.MOV.U32 R8, RZ, RZ, R16 ;  /* 0x000000ffff087224 */ /* 0x000fe200078e0010 */
[----:B------:R-:W-:-:S04]  /*6230*/  IADD3 R16, P1, R12, 0x40, RZ ;  /* 0x000000400c107810 */ /* 0x000fc80007f3e0ff */
[----:B------:R-:W-:Y:S02]  /*6240*/  IADD3 R9, R8, R9, R7 ;  /* 0x0000000908097210 */ /* 0x000fe40007ffe007 */
[----:B------:R-:W-:Y:S02]  /*6250*/  IADD3.X R17, RZ, R13, RZ, P1, !PT ;  /* 0x0000000dff117210 */ /* 0x000fe40000ffe4ff */
[----:B------:R-:W-:Y:S02]  /*6260*/  PRMT R7, R14, 0x9910, RZ ;  /* 0x000099100e077816 */ /* 0x000fe400000000ff */
[----:B------:R-:W-:Y:S01]  /*6270*/  PRMT R8, R22, 0x9910, RZ ;  /* 0x0000991016087816 */ /* 0x000fe200000000ff */
[----:B------:R-:W-:Y:S01]  /*6280*/  IMAD.MOV.U32 R12, RZ, RZ, R16 ;  /* 0x000000ffff0c7224 */ /* 0x000fe200078e0010 */
[----:B------:R-:W-:Y:S02]  /*6290*/  MOV R13, R17 ;  /* 0x00000011000d7202 */ /* 0x000fe40000000f00 */
[----:B------:R-:W-:-:S07]  /*62a0*/  IADD3 R7, R8, R9, R7 ;  /* 0x0000000908077210 */ /* 0x000fce0007ffe007 */
.L_x_2206:
[----:B------:R-:W-:Y:S05]  /*62b0*/  BSYNC B5 ;  /* 0x0000000000057941 */ /* 0x000fea0003800000 */
.L_x_2205:
[----:B------:R-:W-:-:S04]  /*62c0*/  ISETP.NE.U32.AND P1, PT, R6, RZ, PT ;  /* 0x000000ff0600720c */ /* 0x000fc80003f25070 */
[----:B------:R-:W-:-:S13]  /*62d0*/  ISETP.NE.OR.EX P0, PT, R5, RZ, P0, P1 ;  /* 0x000000ff0500720c */ /* 0x000fda0000705710 */
[----:B------:R-:W-:Y:S05]  /*62e0*/  @!P0 BREAK B2 ;  /* 0x0000000000028942 */ /* 0x000fea0003800000 */
[----:B------:R-:W-:Y:S05]  /*62f0*/  @!P0 BRA `(.L_x_2198) ;  /* 0x0000000000c88947 */ /* 0x000fea0003800000 */
.L_x_2200:
[----:B------:R-:W-:Y:S05]  /*6300*/  BSYNC B2 ;  /* 0x0000000000027941 */ /* 0x000fea0003800000 */
.L_x_2199:
[----:B------:R-:W-:Y:S01]  /*6310*/  BSSY B2, `(.L_x_2207) ;  /* 0x000002e000027945 */ /* 0x000fe20003800000 */
.L_x_2208:
        /* <DEDUP_REMOVED lines=24> */
[-C--:B------:R-:W-:Y:S02]  /*64a0*/  LEA R22, P1, R20, R0.reuse, 0x1 ;  /* 0x0000000014167211 */ /* 0x080fe400078208ff */
[----:B------:R-:W-:Y:S02]  /*64b0*/  IADD3 R23, R21, R23, RZ ;  /* 0x0000001715177210 */ /* 0x000fe40007ffe0ff */
[----:B------:R-:W-:Y:S02]  /*64c0*/  LEA R14, P0, R8, R0, 0x1 ;  /* 0x00000000080e7211 */ /* 0x000fe400078008ff */
[----:B------:R-:W-:-:S02]  /*64d0*/  IADD3 R15, R9, R15, RZ ;  /* 0x0000000f090f7210 */ /* 0x000fc40007ffe0ff */
[-C--:B------:R-:W-:Y:S02]  /*64e0*/  LEA.HI.X R23, R20, R2.reuse, R23, 0x1, P1 ;  /* 0x0000000214177211 */ /* 0x080fe400008f0c17 */
[----:B------:R-:W-:-:S03]  /*64f0*/  LEA.HI.X R15, R8, R2, R15, 0x1, P0 ;  /* 0x00000002080f7211 */ /* 0x000fc600000f0c0f */
[----:B------:R-:W4:Y:S04]  /*6500*/  LDG.E.U16.CONSTANT R22, desc[UR4][R22.64] ;  /* 0x0000000416167981 */ /* 0x000f28000c1e9500 */
[----:B------:R-:W5:Y:S01]  /*6510*/  LDG.E.U16.CONSTANT R14, desc[UR4][R14.64] ;  /* 0x000000040e0e7981 */ /* 0x000f62000c1e9500 */
[----:B------:R-:W-:-:S05]  /*6520*/  IADD3 R6, P0, R6, 0x4, RZ ;  /* 0x0000000406067810 */ /* 0x000fca0007f1e0ff */
[----:B------:R-:W-:Y:S01]  /*6530*/  IMAD.X R5, RZ, RZ, R5, P0 ;  /* 0x000000ffff057224 */ /* 0x000fe200000e0605 */
[----:B------:R-:W-:-:S04]  /*6540*/  ISETP.NE.U32.AND P0, PT, R6, RZ, PT ;  /* 0x000000ff0600720c */ /* 0x000fc80003f05070 */
[----:B------:R-:W-:Y:S02]  /*6550*/  ISETP.NE.AND.EX P0, PT, R5, RZ, PT, P0 ;  /* 0x000000ff0500720c */ /* 0x000fe40003f05300 */
[----:B------:R-:W-:-:S04]  /*6560*/  IADD3 R12, P1, R12, 0x20, RZ ;  /* 0x000000200c0c7810 */ /* 0x000fc80007f3e0ff */
[----:B------:R-:W-:Y:S02]  /*6570*/  IADD3.X R13, RZ, R13, RZ, P1, !PT ;  /* 0x0000000dff0d7210 */ /* 0x000fe40000ffe4ff */
        /* <DEDUP_REMOVED lines=8> */
.L_x_2207:
[----:B------:R-:W-:Y:S01]  /*6600*/  MOV R16, R12 ;  /* 0x0000000c00107202 */ /* 0x000fe20000000f00 */
[----:B------:R-:W-:-:S07]  /*6610*/  IMAD.MOV.U32 R17, RZ, RZ, R13 ;  /* 0x000000ffff117224 */ /* 0x000fce00078e000d */
.L_x_2198:
[----:B------:R-:W-:Y:S05]  /*6620*/  BSYNC B3 ;  /* 0x0000000000037941 */ /* 0x000fea0003800000 */
.L_x_2197:
        /* <DEDUP_REMOVED lines=14> */
[----:B--2---:R-:W-:-:S04]  /*6710*/  PRMT R6, R8, 0x9910, RZ ;  /* 0x0000991008067816 */ /* 0x004fc800000000ff */
[----:B------:R-:W-:-:S07]  /*6720*/  IADD3 R7, R6, R7, RZ ;  /* 0x0000000706077210 */ /* 0x000fce0007ffe0ff */
        /* <DEDUP_REMOVED lines=19> */
[----:B--2---:R-:W-:-:S04]  /*6860*/  PRMT R0, R4, 0x9910, RZ ;  /* 0x0000991004007816 */ /* 0x004fc800000000ff */
[----:B------:R-:W-:Y:S02]  /*6870*/  IADD3 R7, R0, R7, RZ ;  /* 0x0000000700077210 */ /* 0x000fe40007ffe0ff */
[----:B---3--:R-:W-:-:S05]  /*6880*/  @P0 PRMT R2, R8, 0x9910, RZ ;  /* 0x0000991008020816 */ /* 0x008fca00000000ff */
[----:B------:R-:W-:-:S05]  /*6890*/  @P0 IMAD.MOV.U32 R0, RZ, RZ, R2 ;  /* 0x000000ffff000224 */ /* 0x000fca00078e0002 */
[----:B------:R-:W-:-:S07]  /*68a0*/  @P0 IADD3 R7, R0, R7, RZ ;  /* 0x0000000700070210 */ /* 0x000fce0007ffe0ff */
.L_x_2196:
[----:B------:R-:W-:Y:S05]  /*68b0*/  BSYNC B4 ;  /* 0x0000000000047941 */ /* 0x000fea0003800000 */
.L_x_2195:
[----:B------:R0:W-:Y:S01]  /*68c0*/  STG.E.U16 desc[UR4][R10.64], R7 ;  /* 0x000000070a007986 */ /* 0x0001e2000c101504 */
[----:B------:R-:W-:-:S04]  /*68d0*/  IADD3 R3, R3, 0x80, RZ ;  /* 0x0000008003037810 */ /* 0x000fc80007ffe0ff */
[----:B------:R-:W-:-:S13]  /*68e0*/  ISETP.GE.AND P0, PT, R3, UR8, PT ;  /* 0x0000000803007c0c */ /* 0x000fda000bf06270 */
[----:B0-----:R-:W-:Y:S05]  /*68f0*/  @P0 BRA `(.L_x_2209) ;  /* 0x0000006400f00947 */ /* 0x001fea0003800000 */
[----:B------:R-:W0:Y:S01]  /*6900*/  LDC R5, c[0x0][0x218] ;  /* 0x00008600ff057b82 */ /* 0x000e220000000800 */
[----:B------:R-:W-:Y:S01]  /*6910*/  HFMA2.MMA R2, -RZ, RZ, 0, 0 ;  /* 0x00000000ff027435 */ /* 0x000fe200000001ff */
[----:B------:R-:W-:Y:S01]  /*6920*/  IMAD.MOV.U32 R4, RZ, RZ, RZ ;  /* 0x000000ffff047224 */ /* 0x000fe200078e00ff */
[----:B------:R-:W-:Y:S01]  /*6930*/  MOV R0, RZ ;  /* 0x000000ff00007202 */ /* 0x000fe20000000f00 */
        /* <DEDUP_REMOVED lines=401> */
.L_x_2210:
        /* <DEDUP_REMOVED lines=14> */
[----:B------:R-:W-:-:S05]  /*8330*/  IADD3 R0, P2, R0, UR12, RZ ;  /* 0x0000000c00007c10 */ /* 0x000fca000ff5e0ff */
        /* <DEDUP_REMOVED lines=25> */
[----:B------:R-:W-:Y:S02]  /*84d0*/  IMAD.MOV.U32 R13, RZ, RZ, R17 ;  /* 0x000000ffff0d7224 */ /* 0x000fe400078e0011 */
        /* <DEDUP_REMOVED lines=12> */
.L_x_2220:
        /* <DEDUP_REMOVED lines=22> */
[----:B------:R-:W-:Y:S01]  /*8700*/  IMAD R43, R42, UR11, R43 ;  /* 0x0000000b2a2b7c24 */ /* 0x000fe2000f8e022b */
[-C--:B------:R-:W-:Y:S01]  /*8710*/  LEA R46, P1, R40, R0.reuse, 0x1 ;  /* 0x00000000282e7211 */ /* 0x080fe200078208ff */
[----:B----4-:R-:W-:Y:S02]  /*8720*/  IMAD R9, R9, UR10, RZ ;  /* 0x0000000a09097c24 */ /* 0x010fe4000f8e02ff */
[----:B------:R-:W-:Y:S01]  /*8730*/  IMAD.IADD R41, R41, 0x1, R43 ;  /* 0x0000000129297824 */ /* 0x000fe200078e022b */
[----:B------:R-:W-:Y:S02]  /*8740*/  LEA R42, P2, R34, R0, 0x1 ;  /* 0x00000000222a7211 */ /* 0x000fe400078408ff */
[----:B------:R-:W-:Y:S01]  /*8750*/  IADD3 R35, R35, R47, RZ ;  /* 0x0000002f23237210 */ /* 0x000fe20007ffe0ff */
[----:B------:R-:W-:Y:S01]  /*8760*/  IMAD R9, R8, UR11, R9 ;  /* 0x0000000b08097c24 */ /* 0x000fe2000f8e0209 */
[-C--:B------:R-:W-:Y:S01]  /*8770*/  LEA.HI.X R47, R40, R2.reuse, R41, 0x1, P1 ;  /* 0x00000002282f7211 */ /* 0x080fe200008f0c29 */
[----:B------:R-:W-:Y:S01]  /*8780*/  IMAD.WIDE.U32 R40, R8, UR10, RZ ;  /* 0x0000000a08287c25 */ /* 0x000fe2000f8e00ff */
[----:B------:R-:W-:-:S03]  /*8790*/  LEA.HI.X R43, R34, R2, R35, 0x1, P2 ;  /* 0x00000002222b7211 */ /* 0x000fc600010f0c23 */
[----:B-----5:R-:W-:Y:S01]  /*87a0*/  IMAD R37, R37, UR10, RZ ;  /* 0x0000000a25257c24 */ /* 0x020fe2000f8e02ff */
[----:B------:R-:W-:Y:S01]  /*87b0*/  LEA R34, P1, R40, R0, 0x1 ;  /* 0x0000000028227211 */ /* 0x000fe200078208ff */
[----:B------:R0:W2:Y:S01]  /*87c0*/  LDG.E.U16.CONSTANT R8, desc[UR4][R42.64] ;  /* 0x000000042a087981 */ /* 0x0000a2000c1e9500 */
[----:B------:R-:W-:Y:S01]  /*87d0*/  IADD3 R35, R41, R9, RZ ;  /* 0x0000000929237210 */ /* 0x000fe20007ffe0ff */
[C---:B------:R-:W-:Y:S02]  /*87e0*/  IMAD R51, R36.reuse, UR11, R37 ;  /* 0x0000000b24337c24 */ /* 0x040fe4000f8e0225 */
[----:B------:R-:W-:Y:S01]  /*87f0*/  IMAD.WIDE.U32 R36, R36, UR10, RZ ;  /* 0x0000000a24247c25 */ /* 0x000fe2000f8e00ff */
[----:B------:R-:W-:Y:S01]  /*8800*/  LEA.HI.X R35, R40, R2, R35, 0x1, P1 ;  /* 0x0000000228237211 */ /* 0x000fe200008f0c23 */
[----:B------:R1:W3:Y:S02]  /*8810*/  LDG.E.U16.CONSTANT R9, desc[UR4][R46.64] ;  /* 0x000000042e097981 */ /* 0x0002e4000c1e9500 */
[----:B------:R-:W-:-:S02]  /*8820*/  IMAD R49, R39, UR10, RZ ;  /* 0x0000000a27317c24 */ /* 0x000fc4000f8e02ff */
[----:B0-----:R-:W-:Y:S01]  /*8830*/  IMAD R43, R45, UR10, RZ ;  /* 0x0000000a2d2b7c24 */ /* 0x001fe2000f8e02ff */
[----:B------:R-:W-:Y:S01]  /*8840*/  LEA R42, P1, R36, R0, 0x1 ;  /* 0x00000000242a7211 */ /* 0x000fe200078208ff */
[C---:B------:R-:W-:Y:S01]  /*8850*/  IMAD.WIDE.U32 R40, R44.reuse, UR10, RZ ;  /* 0x0000000a2c287c25 */ /* 0x040fe2000f8e00ff */
[----:B------:R-:W-:Y:S01]  /*8860*/  IADD3 R37, R37, R51, RZ ;  /* 0x0000003325257210 */ /* 0x000fe20007ffe0ff */
[----:B------:R-:W4:Y:S02]  /*8870*/  LDG.E.U16.CONSTANT R34, desc[UR4][R34.64] ;  /* 0x0000000422227981 */ /* 0x000f24000c1e9500 */
[----:B------:R-:W-:Y:S02]  /*8880*/  IMAD R45, R44, UR11, R43 ;  /* 0x0000000b2c2d7c24 */ /* 0x000fe4000f8e022b */
[C---:B------:R-:W-:Y:S02]  /*8890*/  IMAD R49, R38.reuse, UR11, R49 ;  /* 0x0000000b26317c24 */ /* 0x040fe4000f8e0231 */
[----:B------:R-:W-:Y:S01]  /*88a0*/  IMAD.WIDE.U32 R38, R38, UR10, RZ ;  /* 0x0000000a26267c25 */ /* 0x000fe2000f8e00ff */
[----:B------:R-:W-:-:S02]  /*88b0*/  LEA.HI.X R43, R36, R2, R37, 0x1, P1 ;  /* 0x00000002242b7211 */ /* 0x000fc400008f0c25 */
[-C--:B------:R-:W-:Y:S01]  /*88c0*/  LEA R36, P1, R40, R0.reuse, 0x1 ;  /* 0x0000000028247211 */ /* 0x080fe200078208ff */
[----:B------:R-:W-:Y:S01]  /*88d0*/  IMAD.IADD R49, R39, 0x1, R49 ;  /* 0x0000000127317824 */ /* 0x000fe200078e0231 */
[----:B------:R-:W-:Y:S01]  /*88e0*/  IADD3 R37, R41, R45, RZ ;  /* 0x0000002d29257210 */ /* 0x000fe20007ffe0ff */
[----:B------:R-:W-:Y:S01]  /*88f0*/  IMAD R15, R15, UR10, RZ ;  /* 0x0000000a0f0f7c24 */ /* 0x000fe2000f8e02ff */
[----:B------:R-:W-:Y:S01]  /*8900*/  LEA R44, P2, R38, R0, 0x1 ;  /* 0x00000000262c7211 */ /* 0x000fe200078408ff */
[----:B------:R-:W-:Y:S01]  /*8910*/  IMAD R17, R17, UR10, RZ ;  /* 0x0000000a11117c24 */ /* 0x000fe2000f8e02ff */
[-C--:B------:R-:W-:Y:S01]  /*8920*/  LEA.HI.X R37, R40, R2.reuse, R37, 0x1, P1 ;  /* 0x0000000228257211 */ /* 0x080fe200008f0c25 */
[----:B------:R-:W-:Y:S01]  /*8930*/  IMAD.WIDE.U32 R40, R14, UR10, RZ ;  /* 0x0000000a0e287c25 */ /* 0x000fe2000f8e00ff */
[----:B------:R-:W-:Y:S01]  /*8940*/  LEA.HI.X R45, R38, R2, R49, 0x1, P2 ;  /* 0x00000002262d7211 */ /* 0x000fe200010f0c31 */
[----:B------:R-:W5:Y:S02]  /*8950*/  LDG.E.U16.CONSTANT R42, desc[UR4][R42.64] ;  /* 0x000000042a2a7981 */ /* 0x000f64000c1e9500 */
[----:B------:R-:W-:-:S02]  /*8960*/  IMAD R15, R14, UR11, R15 ;  /* 0x0000000b0e0f7c24 */ /* 0x000fc4000f8e020f */
[C---:B------:R-:W-:Y:S01]  /*8970*/  IMAD.WIDE.U32 R38, R16.reuse, UR10, RZ ;  /* 0x0000000a10267c25 */ /* 0x040fe2000f8e00ff */
[----:B------:R0:W5:Y:S03]  /*8980*/  LDG.E.U16.CONSTANT R46, desc[UR4][R36.64] ;  /* 0x00000004242e7981 */ /* 0x000166000c1e9500 */
[----:B-1----:R-:W-:Y:S01]  /*8990*/  IMAD R47, R16, UR11, R17 ;  /* 0x0000000b102f7c24 */ /* 0x002fe2000f8e0211 */
[----:B------:R-:W-:Y:S01]  /*89a0*/  IADD3 R17, R41, R15, RZ ;  /* 0x0000000f29117210 */ /* 0x000fe20007ffe0ff */
[----:B------:R-:W-:Y:S01]  /*89b0*/  IMAD R19, R19, UR10, RZ ;  /* 0x0000000a13137c24 */ /* 0x000fe2000f8e02ff */
[-C--:B------:R-:W-:Y:S01]  /*89c0*/  LEA R14, P2, R38, R0.reuse, 0x1 ;  /* 0x00000000260e7211 */ /* 0x080fe200078408ff */
[----:B------:R-:W-:Y:S02]  /*89d0*/  IMAD.IADD R15, R39, 0x1, R47 ;  /* 0x00000001270f7824 */ /* 0x000fe400078e022f */
[----:B------:R-:W-:Y:S01]  /*89e0*/  IMAD R21, R21, UR10, RZ ;  /* 0x0000000a15157c24 */ /* 0x000fe2000f8e02ff */
[----:B------:R-:W-:Y:S01]  /*89f0*/  LEA R16, P1, R40, R0, 0x1 ;  /* 0x0000000028107211 */ /* 0x000fe200078208ff */
[----:B0-----:R-:W-:Y:S01]  /*8a00*/  IMAD.WIDE.U32 R36, R18, UR10, RZ ;  /* 0x0000000a12247c25 */ /* 0x001fe2000f8e00ff */
[----:B------:R-:W-:Y:S01]  /*8a10*/  LEA.HI.X R15, R38, R2, R15, 0x1, P2 ;  /* 0x00000002260f7211 */ /* 0x000fe200010f0c0f */
[----:B------:R-:W5:Y:S02]  /*8a20*/  LDG.E.U16.CONSTANT R44, desc[UR4][R44.64] ;  /* 0x000000042c2c7981 */ /* 0x000f64000c1e9500 */
[----:B------:R-:W-:-:S02]  /*8a30*/  IMAD R19, R18, UR11, R19 ;  /* 0x0000000b12137c24 */ /* 0x000fc4000f8e0213 */
[----:B------:R-:W-:Y:S01]  /*8a40*/  IMAD.WIDE.U32 R38, R20, UR10, RZ ;  /* 0x0000000a14267c25 */ /* 0x000fe2000f8e00ff */
[----:B------:R-:W-:-:S03]  /*8a50*/  LEA.HI.X R17, R40, R2, R17, 0x1, P1 ;  /* 0x0000000228117211 */ /* 0x000fc600008f0c11 */
[----:B------:R-:W-:Y:S01]  /*8a60*/  IMAD R21, R20, UR11, R21 ;  /* 0x0000000b14157c24 */ /* 0x000fe2000f8e0215 */
[C---:B------:R-:W-:Y:S01]  /*8a70*/  LEA R18, P1, R36.reuse, R0, 0x1 ;  /* 0x0000000024127211 */ /* 0x040fe200078208ff */
[----:B------:R-:W-:Y:S01]  /*8a80*/  IMAD R23, R23, UR10, RZ ;  /* 0x0000000a17177c24 */ /* 0x000fe2000f8e02ff */
[----:B------:R-:W-:Y:S01]  /*8a90*/  IADD3 R19, R37, R19, RZ ;  /* 0x0000001325137210 */ /* 0x000fe20007ffe0ff */
[----:B------:R-:W-:Y:S01]  /*8aa0*/  IMAD R27, R27, UR10, RZ ;  /* 0x0000000a1b1b7c24 */ /* 0x000fe2000f8e02ff */
[----:B------:R-:W-:Y:S01]  /*8ab0*/  IADD3 R21, R39, R21, RZ ;  /* 0x0000001527157210 */ /* 0x000fe20007ffe0ff */
[----:B------:R-:W-:Y:S01]  /*8ac0*/  IMAD R39, R25, UR10, RZ ;  /* 0x0000000a19277c24 */ /* 0x000fe2000f8e02ff */
[----:B------:R-:W-:Y:S01]  /*8ad0*/  LEA.HI.X R19, R36, R2, R19, 0x1, P1 ;  /* 0x0000000224137211 */ /* 0x000fe200008f0c13 */
[----:B------:R0:W5:Y:S01]  /*8ae0*/  LDG.E.U16.CONSTANT R35, desc[UR4][R16.64] ;  /* 0x0000000410237981 */ /* 0x000162000c1e9500 */
[----:B------:R-:W-:-:S03]  /*8af0*/  IMAD R25, R22, UR11, R23 ;  /* 0x0000000b16197c24 */ /* 0x000fc6000f8e0217 */
[----:B------:R1:W5:Y:S01]  /*8b00*/  LDG.E.U16.CONSTANT R36, desc[UR4][R14.64] ;  /* 0x000000040e247981 */ /* 0x000362000c1e9500 */
[----:B------:R-:W-:Y:S01]  /*8b10*/  LEA R20, P1, R38, R0, 0x1 ;  /* 0x0000000026147211 */ /* 0x000fe200078208ff */
[----:B------:R-:W-:Y:S02]  /*8b20*/  IMAD.WIDE.U32 R22, R22, UR10, RZ ;  /* 0x0000000a16167c25 */ /* 0x000fe4000f8e00ff */
[----:B------:R1:W5:Y:S02]  /*8b30*/  LDG.E.U16.CONSTANT R37, desc[UR4][R18.64] ;  /* 0x0000000412257981 */ /* 0x000364000c1e9500 */
        /* <DEDUP_REMOVED lines=8> */
[----:B------:R0:W5:Y:S01]  /*8bc0*/  LDG.E.U16.CONSTANT R24, desc[UR4][R20.64] ;  /* 0x0000000414187981 */ /* 0x000162000c1e9500 */
[----:B------:R-:W-:-:S02]  /*8bd0*/  LEA R14, P2, R16, R0, 0x1 ;  /* 0x00000000100e7211 */ /* 0x000fc400078408ff */
[----:B------:R-:W-:Y:S01]  /*8be0*/  IADD3 R17, R27, R39, RZ ;  /* 0x000000271b117210 */ /* 0x000fe20007ffe0ff */
[----:B------:R-:W-:Y:S01]  /*8bf0*/  IMAD R27, R29, UR10, RZ ;  /* 0x0000000a1d1b7c24 */ /* 0x000fe2000f8e02ff */
[-C--:B------:R-:W-:Y:S01]  /*8c00*/  LEA.HI.X R19, R22, R2.reuse, R19, 0x1, P1 ;  /* 0x0000000216137211 */ /* 0x080fe200008f0c13 */
[----:B------:R-:W-:Y:S01]  /*8c10*/  IMAD.WIDE.U32 R22, R28, UR10, RZ ;  /* 0x0000000a1c167c25 */ /* 0x000fe2000f8e00ff */
[----:B------:R-:W-:Y:S02]  /*8c20*/  LEA.HI.X R15, R16, R2, R15, 0x1, P2 ;  /* 0x00000002100f7211 */ /* 0x000fe400010f0c0f */
[----:B------:R-:W-:Y:S01]  /*8c30*/  LEA R16, P1, R26, R0, 0x1 ;  /* 0x000000001a107211 */ /* 0x000fe200078208ff */
[----:B------:R-:W-:Y:S01]  /*8c40*/  IMAD R27, R28, UR11, R27 ;  /* 0x0000000b1c1b7c24 */ /* 0x000fe2000f8e021b */
[----:B------:R-:W5:Y:S02]  /*8c50*/  LDG.E.U16.CONSTANT R25, desc[UR4][R18.64] ;  /* 0x0000000412197981 */ /* 0x000f64000c1e9500 */
[----:B------:R-:W-:Y:S01]  /*8c60*/  LEA.HI.X R17, R26, R2, R17, 0x1, P1 ;  /* 0x000000021a117211 */ /* 0x000fe200008f0c11 */
[----:B0-----:R-:W-:Y:S01]  /*8c70*/  IMAD.IADD R21, R23, 0x1, R27 ;  /* 0x0000000117157824 */ /* 0x001fe200078e021b */
[C---:B------:R-:W-:Y:S01]  /*8c80*/  LEA R20, P1, R22.reuse, R0, 0x1 ;  /* 0x0000000016147211 */ /* 0x040fe200078208ff */
[----:B------:R-:W-:Y:S01]  /*8c90*/  IMAD R29, R31, UR10, RZ ;  /* 0x0000000a1f1d7c24 */ /* 0x000fe2000f8e02ff */
[----:B------:R0:W5:Y:S01]  /*8ca0*/  LDG.E.U16.CONSTANT R26, desc[UR4][R14.64] ;  /* 0x000000040e1a7981 */ /* 0x000162000c1e9500 */
[----:B------:R-:W-:Y:S01]  /*8cb0*/  IMAD R23, R33, UR10, RZ ;  /* 0x0000000a21177c24 */ /* 0x000fe2000f8e02ff */
[----:B------:R-:W-:Y:S01]  /*8cc0*/  LEA.HI.X R21, R22, R2, R21, 0x1, P1 ;  /* 0x0000000216157211 */ /* 0x000fe200008f0c15 */
[----:B------:R-:W-:Y:S01]  /*8cd0*/  IMAD R29, R30, UR11, R29 ;  /* 0x0000000b1e1d7c24 */ /* 0x000fe2000f8e021d */
[----:B------:R1:W5:Y:S01]  /*8ce0*/  LDG.E.U16.CONSTANT R16, desc[UR4][R16.64] ;  /* 0x0000000410107981 */ /* 0x000362000c1e9500 */
[----:B------:R-:W-:-:S02]  /*8cf0*/  IMAD R23, R32, UR11, R23 ;  /* 0x0000000b20177c24 */ /* 0x000fc4000f8e0217 */
[----:B------:R-:W-:Y:S01]  /*8d00*/  IMAD.WIDE.U32 R30, R30, UR10, RZ ;  /* 0x0000000a1e1e7c25 */ /* 0x000fe2000f8e00ff */
[----:B------:R-:W5:Y:S03]  /*8d10*/  LDG.E.U16.CONSTANT R20, desc[UR4][R20.64] ;  /* 0x0000000414147981 */ /* 0x000f66000c1e9500 */
[----:B------:R-:W-:Y:S01]  /*8d20*/  IMAD.WIDE.U32 R32, R32, UR10, RZ ;  /* 0x0000000a20207c25 */ /* 0x000fe2000f8e00ff */
[-C--:B0-----:R-:W-:Y:S02]  /*8d30*/  LEA R14, P1, R30, R0.reuse, 0x1 ;  /* 0x000000001e0e7211 */ /* 0x081fe400078208ff */
[----:B------:R-:W-:Y:S02]  /*8d40*/  IADD3 R15, R31, R29, RZ ;  /* 0x0000001d1f0f7210 */ /* 0x000fe40007ffe0ff */
[----:B------:R-:W-:Y:S02]  /*8d50*/  LEA R18, P2, R32, R0, 0x1 ;  /* 0x0000000020127211 */ /* 0x000fe400078408ff */
[----:B-1----:R-:W-:-:S02]  /*8d60*/  IADD3 R17, R33, R23, RZ ;  /* 0x0000001721117210 */ /* 0x002fc40007ffe0ff */
[-C--:B------:R-:W-:Y:S02]  /*8d70*/  LEA.HI.X R15, R30, R2.reuse, R15, 0x1, P1 ;  /* 0x000000021e0f7211 */ /* 0x080fe400008f0c0f */
[----:B------:R-:W-:-:S03]  /*8d80*/  LEA.HI.X R19, R32, R2, R17, 0x1, P2 ;  /* 0x0000000220137211 */ /* 0x000fc600010f0c11 */
[----:B------:R-:W5:Y:S04]  /*8d90*/  LDG.E.U16.CONSTANT R14, desc[UR4][R14.64] ;  /* 0x000000040e0e7981 */ /* 0x000f68000c1e9500 */
[----:B------:R-:W5:Y:S01]  /*8da0*/  LDG.E.U16.CONSTANT R18, desc[UR4][R18.64] ;  /* 0x0000000412127981 */ /* 0x000f62000c1e9500 */
[----:B------:R-:W-:-:S04]  /*8db0*/  IADD3 R6, P1, R6, 0x10, RZ ;  /* 0x0000001006067810 */ /* 0x000fc80007f3e0ff */
[----:B------:R-:W-:Y:S02]  /*8dc0*/  IADD3.X R5, RZ, R5, RZ, P1, !PT ;  /* 0x00000005ff057210 */ /* 0x000fe40000ffe4ff */
[----:B------:R-:W-:-:S04]  /*8dd0*/  ISETP.GE.U32.AND P1, PT, R6, -0xc, PT ;  /* 0xfffffff40600780c */ /* 0x000fc80003f26070 */
[----:B------:R-:W-:Y:S02]  /*8de0*/  ISETP.GE.AND.EX P1, PT, R5, -0x1, PT, P1 ;  /* 0xffffffff0500780c */ /* 0x000fe40003f26310 */
[----:B------:R-:W-:-:S04]  /*8df0*/  IADD3 R12, P2, R12, 0x80, RZ ;  /* 0x000000800c0c7810 */ /* 0x000fc80007f5e0ff */
[----:B------:R-:W-:Y:S02]  /*8e00*/  IADD3.X R13, RZ, R13, RZ, P2, !PT ;  /* 0x0000000dff0d7210 */ /* 0x000fe400017fe4ff */
[----:B--2---:R-:W-:Y:S02]  /*8e10*/  PRMT R17, R8, 0x9910, RZ ;  /* 0x0000991008117816 */ /* 0x004fe400000000ff */
[----:B---3--:R-:W-:-:S03]  /*8e20*/  PRMT R8, R9, 0x9910, RZ ;  /* 0x0000991009087816 */ /* 0x008fc600000000ff */
[----:B------:R-:W-:Y:S01]  /*8e30*/  IMAD.MOV.U32 R9, RZ, RZ, R17 ;  /* 0x000000ffff097224 */ /* 0x000fe200078e0011 */
[----:B----4-:R-:W-:-:S04]  /*8e40*/  PRMT R34, R34, 0x9910, RZ ;  /* 0x0000991022227816 */ /* 0x010fc800000000ff */
[----:B------:R-:W-:Y:S02]  /*8e50*/  IADD3 R9, R9, R7, R8 ;  /* 0x0000000709097210 */ /* 0x000fe40007ffe008 */
[----:B------:R-:W-:Y:S02]  /*8e60*/  MOV R7, R34 ;  /* 0x0000002200077202 */ /* 0x000fe40000000f00 */
[----:B-----5:R-:W-:-:S04]  /*8e70*/  PRMT R42, R42, 0x9910, RZ ;  /* 0x000099102a2a7816 */ /* 0x020fc800000000ff */
[----:B------:R-:W-:Y:S02]  /*8e80*/  MOV R8, R42 ;  /* 0x0000002a00087202 */ /* 0x000fe40000000f00 */
[----:B------:R-:W-:Y:S02]  /*8e90*/  PRMT R46, R46, 0x9910, RZ ;  /* 0x000099102e2e7816 */ /* 0x000fe400000000ff */
[----:B------:R-:W-:Y:S02]  /*8ea0*/  IADD3 R9, R8, R9, R7 ;  /* 0x0000000908097210 */ /* 0x000fe40007ffe007 */
[----:B------:R-:W-:Y:S02]  /*8eb0*/  MOV R8, R46 ;  /* 0x0000002e00087202 */ /* 0x000fe40000000f00 */
[----:B------:R-:W-:-:S05]  /*8ec0*/  PRMT R44, R44, 0x9910, RZ ;  /* 0x000099102c2c7816 */ /* 0x000fca00000000ff */
[----:B------:R-:W-:-:S05]  /*8ed0*/  IMAD.MOV.U32 R7, RZ, RZ, R44 ;  /* 0x000000ffff077224 */ /* 0x000fca00078e002c */
        /* <DEDUP_REMOVED lines=8> */
[----:B------:R-:W-:-:S04]  /*8f60*/  PRMT R24, R24, 0x9910, RZ ;  /* 0x0000991018187816 */ /* 0x000fc800000000ff */
[----:B------:R-:W-:Y:S02]  /*8f70*/  MOV R8, R24 ;  /* 0x0000001800087202 */ /* 0x000fe40000000f00 */
[----:B------:R-:W-:Y:S02]  /*8f80*/  PRMT R25, R25, 0x9910, RZ ;  /* 0x0000991019197816 */ /* 0x000fe400000000ff */
[----:B------:R-:W-:Y:S02]  /*8f90*/  IADD3 R9, R8, R9, R7 ;  /* 0x0000000908097210 */ /* 0x000fe40007ffe007 */
[----:B------:R-:W-:Y:S01]  /*8fa0*/  PRMT R26, R26, 0x9910, RZ ;  /* 0x000099101a1a7816 */ /* 0x000fe200000000ff */
[----:B------:R-:W-:-:S03]  /*8fb0*/  IMAD.MOV.U32 R7, RZ, RZ, R25 ;  /* 0x000000ffff077224 */ /* 0x000fc600078e0019 */
[----:B------:R-:W-:Y:S02]  /*8fc0*/  MOV R8, R26 ;  /* 0x0000001a00087202 */ /* 0x000fe40000000f00 */
[----:B------:R-:W-:Y:S02]  /*8fd0*/  PRMT R16, R16, 0x9910, RZ ;  /* 0x0000991010107816 */ /* 0x000fe400000000ff */
[----:B------:R-:W-:Y:S02]  /*8fe0*/  PRMT R20, R20, 0x9910, RZ ;  /* 0x0000991014147816 */ /* 0x000fe400000000ff */
[----:B------:R-:W-:Y:S02]  /*8ff0*/  IADD3 R9, R8, R9, R7 ;  /* 0x0000000908097210 */ /* 0x000fe40007ffe007 */
[----:B------:R-:W-:Y:S01]  /*9000*/  MOV R7, R16 ;  /* 0x0000001000077202 */ /* 0x000fe20000000f00 */
[----:B------:R-:W-:-:S05]  /*9010*/  IMAD.MOV.U32 R8, RZ, RZ, R20 ;  /* 0x000000ffff087224 */ /* 0x000fca00078e0014 */
[----:B------:R-:W-:Y:S02]  /*9020*/  IADD3 R9, R8, R9, R7 ;  /* 0x0000000908097210 */ /* 0x000fe40007ffe007 */
[----:B------:R-:W-:Y:S02]  /*9030*/  PRMT R7, R14, 0x9910, RZ ;  /* 0x000099100e077816 */ /* 0x000fe400000000ff */
[----:B------:R-:W-:-:S04]  /*9040*/  PRMT R8, R18, 0x9910, RZ ;  /* 0x0000991012087816 */ /* 0x000fc800000000ff */
[----:B------:R-:W-:Y:S01]  /*9050*/  IADD3 R7, R8, R9, R7 ;  /* 0x0000000908077210 */ /* 0x000fe20007ffe007 */
[----:B------:R-:W-:Y:S06]  /*9060*/  @!P1 BRA `(.L_x_2220) ;  /* 0xfffffff4004c9947 */ /* 0x000fec000383ffff */
[----:B------:R-:W-:Y:S05]  /*9070*/  BSYNC B6 ;  /* 0x0000000000067941 */ /* 0x000fea0003800000 */
.L_x_2219:
[----:B------:R-:W-:Y:S01]  /*9080*/  IMAD.MOV.U32 R16, RZ, RZ, R12 ;  /* 0x000000ffff107224 */ /* 0x000fe200078e000c */
[----:B------:R-:W-:-:S07]  /*9090*/  MOV R17, R13 ;  /* 0x0000000d00117202 */ /* 0x000fce0000000f00 */
.L_x_2218:
[----:B------:R-:W-:Y:S05]  /*90a0*/  BSYNC B5 ;  /* 0x0000000000057941 */ /* 0x000fea0003800000 */
.L_x_2217:
        /* <DEDUP_REMOVED lines=27> */
[C---:B------:R-:W-:Y:S01]  /*9260*/  IMAD R23, R26.reuse, UR11, R27 ;  /* 0x0000000b1a177c24 */ /* 0x040fe2000f8e021b */
[----:B------:R-:W-:Y:S01]  /*9270*/  IADD3 R21, R31, R21, RZ ;  /* 0x000000151f157210 */ /* 0x000fe20007ffe0ff */
[----:B------:R-:W-:Y:S01]  /*9280*/  IMAD R25, R25, UR10, RZ ;  /* 0x0000000a19197c24 */ /* 0x000fe2000f8e02ff */
[----:B------:R-:W2:Y:S01]  /*9290*/  LDG.E.U16.CONSTANT R18, desc[UR4][R18.64] ;  /* 0x0000000412127981 */ /* 0x000ea2000c1e9500 */
[----:B------:R-:W-:Y:S01]  /*92a0*/  IMAD.WIDE.U32 R26, R26, UR10, RZ ;  /* 0x0000000a1a1a7c25 */ /* 0x000fe2000f8e00ff */
[----:B------:R-:W-:-:S03]  /*92b0*/  LEA.HI.X R21, R30, R2, R21, 0x1, P0 ;  /* 0x000000021e157211 */ /* 0x000fc600000f0c15 */
[----:B------:R-:W-:Y:S01]  /*92c0*/  IMAD.WIDE.U32 R28, R24, UR10, RZ ;  /* 0x0000000a181c7c25 */ /* 0x000fe2000f8e00ff */
[----:B------:R-:W-:Y:S02]  /*92d0*/  LEA R30, P0, R26, R0, 0x1 ;  /* 0x000000001a1e7211 */ /* 0x000fe400078008ff */
[----:B------:R-:W-:Y:S01]  /*92e0*/  IADD3 R27, R27, R23, RZ ;  /* 0x000000171b1b7210 */ /* 0x000fe20007ffe0ff */
[----:B------:R-:W-:Y:S01]  /*92f0*/  IMAD R31, R24, UR11, R25 ;  /* 0x0000000b181f7c24 */ /* 0x000fe2000f8e0219 */
[----:B------:R0:W3:Y:S01]  /*9300*/  LDG.E.U16.CONSTANT R19, desc[UR4][R20.64] ;  /* 0x0000000414137981 */ /* 0x0000e2000c1e9500 */
[C---:B------:R-:W-:Y:S02]  /*9310*/  IMAD R33, R22.reuse, UR11, R33 ;  /* 0x0000000b16217c24 */ /* 0x040fe4000f8e0221 */
[----:B------:R-:W-:-:S04]  /*9320*/  IMAD.WIDE.U32 R24, R22, UR10, RZ ;  /* 0x0000000a16187c25 */ /* 0x000fc8000f8e00ff */
[----:B------:R-:W-:Y:S01]  /*9330*/  IMAD.IADD R23, R29, 0x1, R31 ;  /* 0x000000011d177824 */ /* 0x000fe200078e021f */
[----:B------:R-:W-:Y:S01]  /*9340*/  LEA.HI.X R31, R26, R2, R27, 0x1, P0 ;  /* 0x000000021a1f7211 */ /* 0x000fe200000f0c1b */
[----:B------:R-:W-:Y:S01]  /*9350*/  IMAD R17, R17, UR10, RZ ;  /* 0x0000000a11117c24 */ /* 0x000fe2000f8e02ff */
[-C--:B------:R-:W-:Y:S02]  /*9360*/  LEA R26, P0, R24, R0.reuse, 0x1 ;  /* 0x00000000181a7211 */ /* 0x080fe400078008ff */
[----:B------:R-:W-:Y:S02]  /*9370*/  IADD3 R25, R25, R33, RZ ;  /* 0x0000002119197210 */ /* 0x000fe40007ffe0ff */
[----:B------:R-:W-:Y:S01]  /*9380*/  LEA R22, P1, R28, R0, 0x1 ;  /* 0x000000001c167211 */ /* 0x000fe200078208ff */
[----:B------:R-:W-:Y:S01]  /*9390*/  IMAD R17, R16, UR11, R17 ;  /* 0x0000000b10117c24 */ /* 0x000fe2000f8e0211 */
[-C--:B------:R-:W-:Y:S01]  /*93a0*/  LEA.HI.X R27, R24, R2.reuse, R25, 0x1, P0 ;  /* 0x00000002181b7211 */ /* 0x080fe200000f0c19 */
[----:B------:R-:W-:Y:S01]  /*93b0*/  IMAD.WIDE.U32 R24, R16, UR10, RZ ;  /* 0x0000000a10187c25 */ /* 0x000fe2000f8e00ff */
[----:B------:R-:W-:Y:S01]  /*93c0*/  LEA.HI.X R23, R28, R2, R23, 0x1, P1 ;  /* 0x000000021c177211 */ /* 0x000fe200008f0c17 */
[----:B------:R-:W4:Y:S02]  /*93d0*/  LDG.E.U16.CONSTANT R30, desc[UR4][R30.64] ;  /* 0x000000041e1e7981 */ /* 0x000f24000c1e9500 */
[----:B0-----:R-:W-:Y:S01]  /*93e0*/  IMAD R21, R9, UR10, RZ ;  /* 0x0000000a09157c24 */ /* 0x001fe2000f8e02ff */
[----:B------:R-:W-:Y:S01]  /*93f0*/  LEA R16, P0, R24, R0, 0x1 ;  /* 0x0000000018107211 */ /* 0x000fe200078008ff */
[----:B------:R0:W5:Y:S01]  /*9400*/  LDG.E.U16.CONSTANT R28, desc[UR4][R22.64] ;  /* 0x00000004161c7981 */ /* 0x000162000c1e9500 */
[----:B------:R-:W-:Y:S01]  /*9410*/  IADD3 R9, R25, R17, RZ ;  /* 0x0000001119097210 */ /* 0x000fe20007ffe0ff */
[----:B------:R-:W-:-:S02]  /*9420*/  IMAD R25, R15, UR10, RZ ;  /* 0x0000000a0f197c24 */ /* 0x000fc4000f8e02ff */
[----:B------:R-:W-:Y:S01]  /*9430*/  IMAD R15, R8, UR11, R21 ;  /* 0x0000000b080f7c24 */ /* 0x000fe2000f8e0215 */
[----:B------:R-:W-:Y:S01]  /*9440*/  LEA.HI.X R17, R24, R2, R9, 0x1, P0 ;  /* 0x0000000218117211 */ /* 0x000fe200000f0c09 */
[----:B------:R-:W-:Y:S01]  /*9450*/  IMAD.WIDE.U32 R8, R8, UR10, RZ ;  /* 0x0000000a08087c25 */ /* 0x000fe2000f8e00ff */
[----:B------:R-:W5:Y:S03]  /*9460*/  LDG.E.U16.CONSTANT R26, desc[UR4][R26.64] ;  /* 0x000000041a1a7981 */ /* 0x000f66000c1e9500 */
[C---:B------:R-:W-:Y:S01]  /*9470*/  IMAD R25, R14.reuse, UR11, R25 ;  /* 0x0000000b0e197c24 */ /* 0x040fe2000f8e0219 */
[----:B------:R-:W5:Y:S01]  /*9480*/  LDG.E.U16.CONSTANT R16, desc[UR4][R16.64] ;  /* 0x0000000410107981 */ /* 0x000f62000c1e9500 */
[----:B------:R-:W-:Y:S01]  /*9490*/  IMAD.WIDE.U32 R20, R14, UR10, RZ ;  /* 0x0000000a0e147c25 */ /* 0x000fe2000f8e00ff */
[----:B------:R-:W-:-:S03]  /*94a0*/  LEA R14, P0, R8, R0, 0x1 ;  /* 0x00000000080e7211 */ /* 0x000fc600078008ff */
[----:B------:R-:W-:Y:S01]  /*94b0*/  IMAD.IADD R15, R9, 0x1, R15 ;  /* 0x00000001090f7824 */ /* 0x000fe200078e020f */
        /* <DEDUP_REMOVED lines=13> */
[----:B-----5:R-:W-:Y:S02]  /*9590*/  PRMT R28, R28, 0x9910, RZ ;  /* 0x000099101c1c7816 */ /* 0x020fe400000000ff */
[----:B------:R-:W-:-:S03]  /*95a0*/  MOV R7, R30 ;  /* 0x0000001e00077202 */ /* 0x000fc60000000f00 */
[----:B------:R-:W-:Y:S01]  /*95b0*/  IMAD.MOV.U32 R8, RZ, RZ, R28 ;  /* 0x000000ffff087224 */ /* 0x000fe200078e001c */
[----:B------:R-:W-:Y:S02]  /*95c0*/  PRMT R26, R26, 0x9910, RZ ;  /* 0x000099101a1a7816 */ /* 0x000fe400000000ff */
[----:B------:R-:W-:Y:S02]  /*95d0*/  PRMT R16, R16, 0x9910, RZ ;  /* 0x0000991010107816 */ /* 0x000fe400000000ff */
[----:B------:R-:W-:Y:S02]  /*95e0*/  IADD3 R9, R8, R9, R7 ;  /* 0x0000000908097210 */ /* 0x000fe40007ffe007 */
[----:B------:R-:W-:Y:S02]  /*95f0*/  MOV R8, R16 ;  /* 0x0000001000087202 */ /* 0x000fe40000000f00 */
[----:B------:R-:W-:Y:S02]  /*9600*/  MOV R7, R26 ;  /* 0x0000001a00077202 */ /* 0x000fe40000000f00 */
[----:B------:R-:W-:-:S02]  /*9610*/  IADD3 R16, P1, R12, 0x40, RZ ;  /* 0x000000400c107810 */ /* 0x000fc40007f3e0ff */
[----:B------:R-:W-:-:S03]  /*9620*/  IADD3 R9, R8, R9, R7 ;  /* 0x0000000908097210 */ /* 0x000fc60007ffe007 */
[----:B------:R-:W-:Y:S01]  /*9630*/  IMAD.X R17, RZ, RZ, R13, P1 ;  /* 0x000000ffff117224 */ /* 0x000fe200008e060d */
[----:B------:R-:W-:Y:S02]  /*9640*/  PRMT R7, R14, 0x9910, RZ ;  /* 0x000099100e077816 */ /* 0x000fe400000000ff */
[----:B------:R-:W-:Y:S01]  /*9650*/  PRMT R8, R22, 0x9910, RZ ;  /* 0x0000991016087816 */ /* 0x000fe200000000ff */
[----:B------:R-:W-:Y:S01]  /*9660*/  IMAD.MOV.U32 R13, RZ, RZ, R17 ;  /* 0x000000ffff0d7224 */ /* 0x000fe200078e0011 */
[----:B------:R-:W-:Y:S02]  /*9670*/  MOV R12, R16 ;  /* 0x00000010000c7202 */ /* 0x000fe40000000f00 */
[----:B------:R-:W-:-:S07]  /*9680*/  IADD3 R7, R8, R9, R7 ;  /* 0x0000000908077210 */ /* 0x000fce0007ffe007 */
.L_x_2222:
[----:B------:R-:W-:Y:S05]  /*9690*/  BSYNC B5 ;  /* 0x0000000000057941 */ /* 0x000fea0003800000 */
.L_x_2221:
[----:B------:R-:W-:-:S04]  /*96a0*/  ISETP.NE.U32.AND P1, PT, R6, RZ, PT ;  /* 0x000000ff0600720c */ /* 0x000fc80003f25070 */
[----:B------:R-:W-:-:S13]  /*96b0*/  ISETP.NE.OR.EX P0, PT, R5, RZ, P0, P1 ;  /* 0x000000ff0500720c */ /* 0x000fda0000705710 */
[----:B------:R-:W-:Y:S05]  /*96c0*/  @!P0 BREAK B2 ;  /* 0x0000000000028942 */ /* 0x000fea0003800000 */
[----:B------:R-:W-:Y:S05]  /*96d0*/  @!P0 BRA `(.L_x_2214) ;  /* 0x0000000000cc8947 */ /* 0x000fea0003800000 */
.L_x_2216:
[----:B------:R-:W-:Y:S05]  /*96e0*/  BSYNC B2 ;  /* 0x0000000000027941 */ /* 0x000fea0003800000 */
.L_x_2215:
[----:B------:R-:W-:Y:S01]  /*96f0*/  BSSY B2, `(.L_x_2223) ;  /* 0x000002f000027945 */ /* 0x000fe20003800000 */
.L_x_2224:
        /* <DEDUP_REMOVED lines=15> */
[----:B------:R-:W-:Y:S02]  /*97f0*/  LEA R18, P0, R22, R0, 0x1 ;  /* 0x0000000016127211 */ /* 0x000fe400078008ff */
[----:B------:R-:W-:Y:S01]  /*9800*/  IADD3 R21, R23, R21, RZ ;  /* 0x0000001517157210 */ /* 0x000fe20007ffe0ff */
[----:B-----5:R-:W-:Y:S01]  /*9810*/  IMAD R23, R9, UR10, RZ ;  /* 0x0000000a09177c24 */ /* 0x020fe2000f8e02ff */
[----:B------:R-:W2:Y:S01]  /*9820*/  LDG.E.U16.CONSTANT R16, desc[UR4][R16.64] ;  /* 0x0000000410107981 */ /* 0x000ea2000c1e9500 */
[----:B------:R-:W-:Y:S01]  /*9830*/  IMAD R9, R14, UR11, R15 ;  /* 0x0000000b0e097c24 */ /* 0x000fe2000f8e020f */
[----:B------:R-:W-:Y:S01]  /*9840*/  LEA.HI.X R19, R22, R2, R21, 0x1, P0 ;  /* 0x0000000216137211 */ /* 0x000fe200000f0c15 */
[----:B------:R-:W-:-:S04]  /*9850*/  IMAD.WIDE.U32 R14, R14, UR10, RZ ;  /* 0x0000000a0e0e7c25 */ /* 0x000fc8000f8e00ff */
[C---:B------:R-:W-:Y:S01]  /*9860*/  IMAD R23, R8.reuse, UR11, R23 ;  /* 0x0000000b08177c24 */ /* 0x040fe2000f8e0217 */
[----:B------:R-:W3:Y:S01]  /*9870*/  LDG.E.U16.CONSTANT R18, desc[UR4][R18.64] ;  /* 0x0000000412127981 */ /* 0x000ee2000c1e9500 */
[----:B------:R-:W-:Y:S01]  /*9880*/  IMAD.WIDE.U32 R20, R8, UR10, RZ ;  /* 0x0000000a08147c25 */ /* 0x000fe2000f8e00ff */
[----:B------:R-:W-:-:S03]  /*9890*/  LEA R8, P0, R14, R0, 0x1 ;  /* 0x000000000e087211 */ /* 0x000fc600078008ff */
[----:B------:R-:W-:Y:S01]  /*98a0*/  IMAD.IADD R9, R15, 0x1, R9 ;  /* 0x000000010f097824 */ /* 0x000fe200078e0209 */
[----:B------:R-:W-:Y:S02]  /*98b0*/  LEA R22, P1, R20, R0, 0x1 ;  /* 0x0000000014167211 */ /* 0x000fe400078208ff */
        /* <DEDUP_REMOVED lines=19> */
.L_x_2223:
[----:B------:R-:W-:Y:S02]  /*99f0*/  MOV R16, R12 ;  /* 0x0000000c00107202 */ /* 0x000fe40000000f00 */
[----:B------:R-:W-:-:S07]  /*9a00*/  MOV R17, R13 ;  /* 0x0000000d00117202 */ /* 0x000fce0000000f00 */
.L_x_2214:
[----:B------:R-:W-:Y:S05]  /*9a10*/  BSYNC B3 ;  /* 0x0000000000037941 */ /* 0x000fea0003800000 */
.L_x_2213:
        /* <DEDUP_REMOVED lines=30> */
[C---:B------:R-:W-:Y:S01]  /*9c00*/  @P0 LEA R8, P1, R14.reuse, R0, 0x1 ;  /* 0x000000000e080211 */ /* 0x040fe200078208ff */
[----:B------:R-:W-:Y:S02]  /*9c10*/  @P0 IMAD.IADD R9, R15, 0x1, R9 ;  /* 0x000000010f090824 */ /* 0x000fe400078e0209 */
[----:B------:R-:W2:Y:S03]  /*9c20*/  LDG.E.U16.CONSTANT R4, desc[UR4][R4.64] ;  /* 0x0000000404047981 */ /* 0x000ea6000c1e9500 */
[----:B------:R-:W-:-:S05]  /*9c30*/  @P0 LEA.HI.X R9, R14, R2, R9, 0x1, P1 ;  /* 0x000000020e090211 */ /* 0x000fca00008f0c09 */
[----:B------:R-:W3:Y:S01]  /*9c40*/  @P0 LDG.E.U16.CONSTANT R8, desc[UR4][R8.64] ;  /* 0x0000000408080981 */ /* 0x000ee2000c1e9500 */
[----:B--2---:R-:W-:-:S04]  /*9c50*/  PRMT R0, R4, 0x9910, RZ ;  /* 0x0000991004007816 */ /* 0x004fc800000000ff */
[----:B------:R-:W-:Y:S02]  /*9c60*/  IADD3 R7, R0, R7, RZ ;  /* 0x0000000700077210 */ /* 0x000fe40007ffe0ff */
[----:B---3--:R-:W-:-:S04]  /*9c70*/  @P0 PRMT R2, R8, 0x9910, RZ ;  /* 0x0000991008020816 */ /* 0x008fc800000000ff */
[----:B------:R-:W-:-:S05]  /*9c80*/  @P0 MOV R0, R2 ;  /* 0x0000000200000202 */ /* 0x000fca0000000f00 */
[----:B------:R-:W-:-:S07]  /*9c90*/  @P0 IMAD.IADD R7, R0, 0x1, R7 ;  /* 0x0000000100070824 */ /* 0x000fce00078e0207 */
.L_x_2212:
[----:B------:R-:W-:Y:S05]  /*9ca0*/  BSYNC B4 ;  /* 0x0000000000047941 */ /* 0x000fea0003800000 */
.L_x_2211:
[----:B------:R1:W-:Y:S01]  /*9cb0*/  STG.E.U16 desc[UR4][R10.64], R7 ;  /* 0x000000070a007986 */ /* 0x0003e2000c101504 */
[----:B------:R-:W-:-:S07]  /*9cc0*/  IADD3 R3, R3, 0x80, RZ ;  /* 0x0000008003037810 */ /* 0x000fce0007ffe0ff */
.L_x_2193:
[----:B------:R-:W-:-:S13]  /*9cd0*/  ISETP.GE.AND P0, PT, R3, UR8, PT ;  /* 0x0000000803007c0c */ /* 0x000fda000bf06270 */
[----:B------:R-:W-:Y:S05]  /*9ce0*/  @P0 BRA `(.L_x_2225) ;  /* 0x0000006400f00947 */ /* 0x000fea0003800000 */
[----:B0-----:R-:W0:Y:S01]  /*9cf0*/  LDC R5, c[0x0][0x218] ;  /* 0x00008600ff057b82 */ /* 0x001e220000000800 */
[----:B------:R-:W-:Y:S01]  /*9d00*/  HFMA2.MMA R4, -RZ, RZ, 0, 0 ;  /* 0x00000000ff047435 */ /* 0x000fe200000001ff */
[----:B------:R-:W-:Y:S01]  /*9d10*/  IMAD.MOV.U32 R2, RZ, RZ, RZ ;  /* 0x000000ffff027224 */ /* 0x000fe200078e00ff */
[----:B-1----:R-:W-:Y:S01]  /*9d20*/  HFMA2.MMA R10, -RZ, RZ, 0, 0 ;  /* 0x00000000ff0a7435 */ /* 0x002fe200000001ff */
        /* <DEDUP_REMOVED lines=401> */
.L_x_2226:
        /* <DEDUP_REMOVED lines=21> */
[----:B------:R-:W-:Y:S01]  /*b790*/  IMAD.MOV.U32 R7, RZ, RZ, RZ ;  /* 0x000000ffff077224 */ /* 0x000fe200078e00ff */
        /* <DEDUP_REMOVED lines=16> */
[----:B------:R-:W-:Y:S01]  /*b8a0*/  IMAD.MOV.U32 R7, RZ, RZ, RZ ;  /* 0x000000ffff077224 */ /* 0x000fe200078e00ff */
        /* <DEDUP_REMOVED lines=14> */
.L_x_2236:
        /* <DEDUP_REMOVED lines=24> */
[----:B----4-:R-:W-:Y:S01]  /*bb10*/  IMAD R9, R9, UR10, RZ ;  /* 0x0000000a09097c24 */ /* 0x010fe2000f8e02ff */
[----:B------:R-:W-:Y:S02]  /*bb20*/  LEA R42, P2, R34, R0, 0x1 ;  /* 0x00000000222a7211 */ /* 0x000fe400078408ff */
[----:B------:R-:W-:Y:S02]  /*bb30*/  IADD3 R41, R41, R43, RZ ;  /* 0x0000002b29297210 */ /* 0x000fe40007ffe0ff */
[----:B------:R-:W-:Y:S01]  /*bb40*/  IADD3 R35, R35, R47, RZ ;  /* 0x0000002f23237210 */ /* 0x000fe20007ffe0ff */
[----:B------:R-:W-:Y:S01]  /*bb50*/  IMAD R9, R8, UR11, R9 ;  /* 0x0000000b08097c24 */ /* 0x000fe2000f8e0209 */
[-C--:B------:R-:W-:Y:S01]  /*bb60*/  LEA.HI.X R47, R40, R2.reuse, R41, 0x1, P1 ;  /* 0x00000002282f7211 */ /* 0x080fe200008f0c29 */
[----:B------:R-:W-:Y:S01]  /*bb70*/  IMAD.WIDE.U32 R40, R8, UR10, RZ ;  /* 0x0000000a08287c25 */ /* 0x000fe2000f8e00ff */
[----:B------:R-:W-:-:S03]  /*bb80*/  LEA.HI.X R43, R34, R2, R35, 0x1, P2 ;  /* 0x00000002222b7211 */ /* 0x000fc600010f0c23 */
[----:B-----5:R-:W-:Y:S01]  /*bb90*/  IMAD R37, R37, UR10, RZ ;  /* 0x0000000a25257c24 */ /* 0x020fe2000f8e02ff */
[----:B------:R-:W-:Y:S01]  /*bba0*/  LEA R34, P1, R40, R0, 0x1 ;  /* 0x0000000028227211 */ /* 0x000fe200078208ff */
[----:B------:R-:W-:Y:S01]  /*bbb0*/  IMAD.IADD R35, R41, 0x1, R9 ;  /* 0x0000000129237824 */ /* 0x000fe200078e0209 */
[----:B------:R0:W2:Y:S01]  /*bbc0*/  LDG.E.U16.CONSTANT R8, desc[UR4][R42.64] ;  /* 0x000000042a087981 */ /* 0x0000a2000c1e9500 */
[C---:B------:R-:W-:Y:S02]  /*bbd0*/  IMAD R51, R36.reuse, UR11, R37 ;  /* 0x0000000b24337c24 */ /* 0x040fe4000f8e0225 */
[----:B------:R-:W-:Y:S01]  /*bbe0*/  IMAD.WIDE.U32 R36, R36, UR10, RZ ;  /* 0x0000000a24247c25 */ /* 0x000fe2000f8e00ff */
[----:B------:R-:W-:Y:S01]  /*bbf0*/  LEA.HI.X R35, R40, R2, R35, 0x1, P1 ;  /* 0x0000000228237211 */ /* 0x000fe200008f0c23 */
[----:B------:R1:W3:Y:S02]  /*bc00*/  LDG.E.U16.CONSTANT R9, desc[UR4][R46.64] ;  /* 0x000000042e097981 */ /* 0x0002e4000c1e9500 */
[----:B------:R-:W-:-:S02]  /*bc10*/  IMAD R49, R39, UR10, RZ ;  /* 0x0000000a27317c24 */ /* 0x000fc4000f8e02ff */
[----:B0-----:R-:W-:Y:S01]  /*bc20*/  IMAD R43, R45, UR10, RZ ;  /* 0x0000000a2d2b7c24 */ /* 0x001fe2000f8e02ff */
[----:B------:R-:W-:Y:S01]  /*bc30*/  LEA R42, P1, R36, R0, 0x1 ;  /* 0x00000000242a7211 */ /* 0x000fe200078208ff */
[----:B------:R-:W-:Y:S01]  /*bc40*/  IMAD R49, R38, UR11, R49 ;  /* 0x0000000b26317c24 */ /* 0x000fe2000f8e0231 */
[----:B------:R-:W-:Y:S01]  /*bc50*/  IADD3 R37, R37, R51, RZ ;  /* 0x0000003325257210 */ /* 0x000fe20007ffe0ff */
[C---:B------:R-:W-:Y:S01]  /*bc60*/  IMAD.WIDE.U32 R40, R44.reuse, UR10, RZ ;  /* 0x0000000a2c287c25 */ /* 0x040fe2000f8e00ff */
[----:B------:R-:W4:Y:S03]  /*bc70*/  LDG.E.U16.CONSTANT R34, desc[UR4][R34.64] ;  /* 0x0000000422227981 */ /* 0x000f26000c1e9500 */
[----:B------:R-:W-:Y:S02]  /*bc80*/  IMAD R45, R44, UR11, R43 ;  /* 0x0000000b2c2d7c24 */ /* 0x000fe4000f8e022b */
[----:B------:R-:W-:Y:S01]  /*bc90*/  IMAD.WIDE.U32 R38, R38, UR10, RZ ;  /* 0x0000000a26267c25 */ /* 0x000fe2000f8e00ff */
[----:B------:R-:W-:-:S02]  /*bca0*/  LEA.HI.X R43, R36, R2, R37, 0x1, P1 ;  /* 0x00000002242b7211 */ /* 0x000fc400008f0c25 */
[-C--:B------:R-:W-:Y:S01]  /*bcb0*/  LEA R36, P1, R40, R0.reuse, 0x1 ;  /* 0x0000000028247211 */ /* 0x080fe200078208ff */
[----:B------:R-:W-:Y:S01]  /*bcc0*/  IMAD.IADD R37, R41, 0x1, R45 ;  /* 0x0000000129257824 */ /* 0x000fe200078e022d */
[----:B------:R-:W-:Y:S01]  /*bcd0*/  LEA R44, P2, R38, R0, 0x1 ;  /* 0x00000000262c7211 */ /* 0x000fe200078408ff */
[----:B------:R-:W-:Y:S01]  /*bce0*/  IMAD R15, R15, UR10, RZ ;  /* 0x0000000a0f0f7c24 */ /* 0x000fe2000f8e02ff */
[----:B------:R-:W-:Y:S01]  /*bcf0*/  IADD3 R49, R39, R49, RZ ;  /* 0x0000003127317210 */ /* 0x000fe20007ffe0ff */
        /* <DEDUP_REMOVED lines=12> */
[----:B------:R-:W-:Y:S01]  /*bdc0*/  IMAD R21, R21, UR10, RZ ;  /* 0x0000000a15157c24 */ /* 0x000fe2000f8e02ff */
[----:B------:R-:W-:Y:S01]  /*bdd0*/  IADD3 R15, R39, R47, RZ ;  /* 0x0000002f270f7210 */ /* 0x000fe20007ffe0ff */
[----:B------:R-:W-:Y:S01]  /*bde0*/  IMAD R19, R18, UR11, R19 ;  /* 0x0000000b12137c24 */ /* 0x000fe2000f8e0213 */
[----:B------:R-:W-:Y:S01]  /*bdf0*/  LEA R16, P1, R40, R0, 0x1 ;  /* 0x0000000028107211 */ /* 0x000fe200078208ff */
[----:B0-----:R-:W-:Y:S01]  /*be00*/  IMAD.WIDE.U32 R36, R18, UR10, RZ ;  /* 0x0000000a12247c25 */ /* 0x001fe2000f8e00ff */
[-C--:B------:R-:W-:Y:S01]  /*be10*/  LEA.HI.X R15, R38, R2.reuse, R15, 0x1, P2 ;  /* 0x00000002260f7211 */ /* 0x080fe200010f0c0f */
[----:B------:R-:W5:Y:S02]  /*be20*/  LDG.E.U16.CONSTANT R44, desc[UR4][R44.64] ;  /* 0x000000042c2c7981 */ /* 0x000f64000c1e9500 */
[----:B------:R-:W-:Y:S01]  /*be30*/  IMAD.WIDE.U32 R38, R20, UR10, RZ ;  /* 0x0000000a14267c25 */ /* 0x000fe2000f8e00ff */
[----:B------:R-:W-:-:S03]  /*be40*/  LEA.HI.X R17, R40, R2, R17, 0x1, P1 ;  /* 0x0000000228117211 */ /* 0x000fc600008f0c11 */
[----:B------:R-:W-:Y:S01]  /*be50*/  IMAD R21, R20, UR11, R21 ;  /* 0x0000000b14157c24 */ /* 0x000fe2000f8e0215 */
[C---:B------:R-:W-:Y:S01]  /*be60*/  LEA R18, P1, R36.reuse, R0, 0x1 ;  /* 0x0000000024127211 */ /* 0x040fe200078208ff */
[----:B------:R-:W-:Y:S01]  /*be70*/  IMAD.IADD R19, R37, 0x1, R19 ;  /* 0x0000000125137824 */ /* 0x000fe200078e0213 */
[----:B------:R-:W5:Y:S02]  /*be80*/  LDG.E.U16.CONSTANT R35, desc[UR4][R16.64] ;  /* 0x0000000410237981 */ /* 0x000f64000c1e9500 */
[----:B------:R-:W-:Y:S01]  /*be90*/  IADD3 R21, R39, R21, RZ ;  /* 0x0000001527157210 */ /* 0x000fe20007ffe0ff */
[----:B------:R-:W-:Y:S01]  /*bea0*/  IMAD R39, R25, UR10, RZ ;  /* 0x0000000a19277c24 */ /* 0x000fe2000f8e02ff */
[----:B------:R-:W-:Y:S01]  /*beb0*/  LEA.HI.X R19, R36, R2, R19, 0x1, P1 ;  /* 0x0000000224137211 */ /* 0x000fe200008f0c13 */
[----:B------:R-:W-:Y:S01]  /*bec0*/  IMAD R23, R23, UR10, RZ ;  /* 0x0000000a17177c24 */ /* 0x000fe2000f8e02ff */
[----:B------:R0:W5:Y:S01]  /*bed0*/  LDG.E.U16.CONSTANT R36, desc[UR4][R14.64] ;  /* 0x000000040e247981 */ /* 0x000162000c1e9500 */
[----:B------:R-:W-:Y:S01]  /*bee0*/  IMAD R27, R27, UR10, RZ ;  /* 0x0000000a1b1b7c24 */ /* 0x000fe2000f8e02ff */
[----:B------:R-:W-:Y:S01]  /*bef0*/  LEA R20, P1, R38, R0, 0x1 ;  /* 0x0000000026147211 */ /* 0x000fe200078208ff */
[C---:B------:R-:W-:Y:S01]  /*bf00*/  IMAD R25, R22.reuse, UR11, R23 ;  /* 0x0000000b16197c24 */ /* 0x040fe2000f8e0217 */
[----:B------:R1:W5:Y:S01]  /*bf10*/  LDG.E.U16.CONSTANT R37, desc[UR4][R18.64] ;  /* 0x0000000412257981 */ /* 0x000362000c1e9500 */
[----:B------:R-:W-:-:S04]  /*bf20*/  IMAD.WIDE.U32 R22, R22, UR10, RZ ;  /* 0x0000000a16167c25 */ /* 0x000fc8000f8e00ff */
[----:B0-----:R-:W-:Y:S02]  /*bf30*/  IMAD R15, R24, UR11, R39 ;  /* 0x0000000b180f7c24 */ /* 0x001fe4000f8e0227 */
[----:B------:R-:W-:Y:S02]  /*bf40*/  IMAD R39, R26, UR11, R27 ;  /* 0x0000000b1a277c24 */ /* 0x000fe4000f8e021b */
[----:B------:R-:W-:-:S04]  /*bf50*/  IMAD.WIDE.U32 R16, R24, UR10, RZ ;  /* 0x0000000a18107c25 */ /* 0x000fc8000f8e00ff */
[----:B------:R-:W-:Y:S01]  /*bf60*/  IMAD.WIDE.U32 R26, R26, UR10, RZ ;  /* 0x0000000a1a1a7c25 */ /* 0x000fe2000f8e00ff */
[----:B------:R-:W-:Y:S02]  /*bf70*/  LEA.HI.X R21, R38, R2, R21, 0x1, P1 ;  /* 0x0000000226157211 */ /* 0x000fe400008f0c15 */
[-C--:B-1----:R-:W-:Y:S01]  /*bf80*/  LEA R18, P1, R22, R0.reuse, 0x1 ;  /* 0x0000000016127211 */ /* 0x082fe200078208ff */
[----:B------:R-:W-:Y:S01]  /*bf90*/  IMAD.IADD R15, R17, 0x1, R15 ;  /* 0x00000001110f7824 */ /* 0x000fe200078e020f */
[----:B------:R-:W-:Y:S01]  /*bfa0*/  IADD3 R19, R23, R25, RZ ;  /* 0x0000001917137210 */ /* 0x000fe20007ffe0ff */
[----:B------:R0:W5:Y:S01]  /*bfb0*/  LDG.E.U16.CONSTANT R24, desc[UR4][R20.64] ;  /* 0x0000000414187981 */ /* 0x000162000c1e9500 */
[----:B------:R-:W-:Y:S01]  /*bfc0*/  IADD3 R17, R27, R39, RZ ;  /* 0x000000271b117210 */ /* 0x000fe20007ffe0ff */
[----:B------:R-:W-:Y:S01]  /*bfd0*/  IMAD R27, R29, UR10, RZ ;  /* 0x0000000a1d1b7c24 */ /* 0x000fe2000f8e02ff */
[----:B------:R-:W-:Y:S02]  /*bfe0*/  LEA R14, P2, R16, R0, 0x1 ;  /* 0x00000000100e7211 */ /* 0x000fe400078408ff */
[-C--:B------:R-:W-:Y:S01]  /*bff0*/  LEA.HI.X R19, R22, R2.reuse, R19, 0x1, P1 ;  /* 0x0000000216137211 */ /* 0x080fe200008f0c13 */
[----:B------:R-:W-:Y:S01]  /*c000*/  IMAD.WIDE.U32 R22, R28, UR10, RZ ;  /* 0x0000000a1c167c25 */ /* 0x000fe2000f8e00ff */
[----:B------:R-:W-:-:S03]  /*c010*/  LEA.HI.X R15, R16, R2, R15, 0x1, P2 ;  /* 0x00000002100f7211 */ /* 0x000fc600010f0c0f */
[----:B------:R-:W-:Y:S01]  /*c020*/  IMAD R27, R28, UR11, R27 ;  /* 0x0000000b1c1b7c24 */ /* 0x000fe2000f8e021b */
[C---:B------:R-:W-:Y:S01]  /*c030*/  LEA R16, P1, R26.reuse, R0, 0x1 ;  /* 0x000000001a107211 */ /* 0x040fe200078208ff */
[----:B------:R-:W-:Y:S01]  /*c040*/  IMAD R29, R31, UR10, RZ ;  /* 0x0000000a1f1d7c24 */ /* 0x000fe2000f8e02ff */
[----:B------:R-:W5:Y:S02]  /*c050*/  LDG.E.U16.CONSTANT R25, desc[UR4][R18.64] ;  /* 0x0000000412197981 */ /* 0x000f64000c1e9500 */
[----:B0-----:R-:W-:Y:S01]  /*c060*/  IADD3 R21, R23, R27, RZ ;  /* 0x0000001b17157210 */ /* 0x001fe20007ffe0ff */
[----:B------:R-:W-:Y:S01]  /*c070*/  IMAD R23, R33, UR10, RZ ;  /* 0x0000000a21177c24 */ /* 0x000fe2000f8e02ff */
[----:B------:R-:W-:Y:S02]  /*c080*/  LEA.HI.X R17, R26, R2, R17, 0x1, P1 ;  /* 0x000000021a117211 */ /* 0x000fe400008f0c11 */
[----:B------:R-:W-:Y:S01]  /*c090*/  LEA R20, P1, R22, R0, 0x1 ;  /* 0x0000000016147211 */ /* 0x000fe200078208ff */
[----:B------:R0:W5:Y:S01]  /*c0a0*/  LDG.E.U16.CONSTANT R26, desc[UR4][R14.64] ;  /* 0x000000040e1a7981 */ /* 0x000162000c1e9500 */
[----:B------:R-:W-:-:S02]  /*c0b0*/  IMAD R29, R30, UR11, R29 ;  /* 0x0000000b1e1d7c24 */ /* 0x000fc4000f8e021d */
[----:B------:R-:W-:Y:S01]  /*c0c0*/  IMAD R23, R32, UR11, R23 ;  /* 0x0000000b20177c24 */ /* 0x000fe2000f8e0217 */
[----:B------:R-:W-:Y:S01]  /*c0d0*/  LEA.HI.X R21, R22, R2, R21, 0x1, P1 ;  /* 0x0000000216157211 */ /* 0x000fe200008f0c15 */
[----:B------:R-:W-:Y:S01]  /*c0e0*/  IMAD.WIDE.U32 R30, R30, UR10, RZ ;  /* 0x0000000a1e1e7c25 */ /* 0x000fe2000f8e00ff */
[----:B------:R1:W5:Y:S03]  /*c0f0*/  LDG.E.U16.CONSTANT R16, desc[UR4][R16.64] ;  /* 0x0000000410107981 */ /* 0x000366000c1e9500 */
[----:B------:R-:W-:Y:S01]  /*c100*/  IMAD.WIDE.U32 R32, R32, UR10, RZ ;  /* 0x0000000a20207c25 */ /* 0x000fe2000f8e00ff */
[----:B------:R-:W5:Y:S01]  /*c110*/  LDG.E.U16.CONSTANT R20, desc[UR4][R20.64] ;  /* 0x0000000414147981 */ /* 0x000f62000c1e9500 */
[-C--:B0-----:R-:W-:Y:S02]  /*c120*/  LEA R14, P1, R30, R0.reuse, 0x1 ;  /* 0x000000001e0e7211 */ /* 0x081fe400078208ff */
[----:B------:R-:W-:Y:S01]  /*c130*/  IMAD.IADD R15, R31, 0x1, R29 ;  /* 0x000000011f0f7824 */ /* 0x000fe200078e021d */
[----:B------:R-:W-:-:S02]  /*c140*/  LEA R18, P2, R32, R0, 0x1 ;  /* 0x0000000020127211 */ /* 0x000fc400078408ff */
[----:B-1----:R-:W-:Y:S02]  /*c150*/  IADD3 R17, R33, R23, RZ ;  /* 0x0000001721117210 */ /* 0x002fe40007ffe0ff */
[-C--:B------:R-:W-:Y:S02]  /*c160*/  LEA.HI.X R15, R30, R2.reuse, R15, 0x1, P1 ;  /* 0x000000021e0f7211 */ /* 0x080fe400008f0c0f */
[----:B------:R-:W-:-:S03]  /*c170*/  LEA.HI.X R19, R32, R2, R17, 0x1, P2 ;  /* 0x0000000220137211 */ /* 0x000fc600010f0c11 */
[----:B------:R-:W5:Y:S04]  /*c180*/  LDG.E.U16.CONSTANT R14, desc[UR4][R14.64] ;  /* 0x000000040e0e7981 */ /* 0x000f68000c1e9500 */
[----:B------:R-:W5:Y:S01]  /*c190*/  LDG.E.U16.CONSTANT R18, desc[UR4][R18.64] ;  /* 0x0000000412127981 */ /* 0x000f62000c1e9500 */
[----:B------:R-:W-:-:S05]  /*c1a0*/  IADD3 R6, P1, R6, 0x10, RZ ;  /* 0x0000001006067810 */ /* 0x000fca0007f3e0ff */
[----:B------:R-:W-:Y:S01]  /*c1b0*/  IMAD.X R5, RZ, RZ, R5, P1 ;  /* 0x000000ffff057224 */ /* 0x000fe200008e0605 */
[----:B------:R-:W-:-:S04]  /*c1c0*/  ISETP.GE.U32.AND P1, PT, R6, -0xc, PT ;  /* 0xfffffff40600780c */ /* 0x000fc80003f26070 */
[----:B------:R-:W-:Y:S02]  /*c1d0*/  ISETP.GE.AND.EX P1, PT, R5, -0x1, PT, P1 ;  /* 0xffffffff0500780c */ /* 0x000fe40003f26310 */
[----:B------:R-:W-:-:S04]  /*c1e0*/  IADD3 R12, P2, R12, 0x80, RZ ;  /* 0x000000800c0c7810 */ /* 0x000fc80007f5e0ff */
[----:B------:R-:W-:Y:S02]  /*c1f0*/  IADD3.X R13, RZ, R13, RZ, P2, !PT ;  /* 0x0000000dff0d7210 */ /* 0x000fe400017fe4ff */
[----:B--2---:R-:W-:Y:S02]  /*c200*/  PRMT R17, R8, 0x9910, RZ ;  /* 0x0000991008117816 */ /* 0x004fe400000000ff */
[----:B---3--:R-:W-:Y:S02]  /*c210*/  PRMT R8, R9, 0x9910, RZ ;  /* 0x0000991009087816 */ /* 0x008fe400000000ff */
[----:B------:R-:W-:-:S04]  /*c220*/  MOV R9, R17 ;  /* 0x0000001100097202 */ /* 0x000fc80000000f00 */
        /* <DEDUP_REMOVED lines=8> */
[----:B------:R-:W-:-:S04]  /*c2b0*/  PRMT R44, R44, 0x9910, RZ ;  /* 0x000099102c2c7816 */ /* 0x000fc800000000ff */
[----:B------:R-:W-:Y:S02]  /*c2c0*/  MOV R7, R44 ;  /* 0x0000002c00077202 */ /* 0x000fe40000000f00 */
[----:B------:R-:W-:Y:S02]  /*c2d0*/  PRMT R35, R35, 0x9910, RZ ;  /* 0x0000991023237816 */ /* 0x000fe400000000ff */
[----:B------:R-:W-:Y:S02]  /*c2e0*/  IADD3 R9, R8, R9, R7 ;  /* 0x0000000908097210 */ /* 0x000fe40007ffe007 */
[----:B------:R-:W-:Y:S02]  /*c2f0*/  PRMT R36, R36, 0x9910, RZ ;  /* 0x0000991024247816 */ /* 0x000fe400000000ff */
[----:B------:R-:W-:Y:S02]  /*c300*/  MOV R7, R35 ;  /* 0x0000002300077202 */ /* 0x000fe40000000f00 */
[----:B------:R-:W-:-:S02]  /*c310*/  MOV R8, R36 ;  /* 0x0000002400087202 */ /* 0x000fc40000000f00 */
[----:B------:R-:W-:Y:S02]  /*c320*/  PRMT R37, R37, 0x9910, RZ ;  /* 0x0000991025257816 */ /* 0x000fe400000000ff */
[----:B------:R-:W-:-:S03]  /*c330*/  IADD3 R9, R8, R9, R7 ;  /* 0x0000000908097210 */ /* 0x000fc60007ffe007 */
[----:B------:R-:W-:Y:S01]  /*c340*/  IMAD.MOV.U32 R7, RZ, RZ, R37 ;  /* 0x000000ffff077224 */ /* 0x000fe200078e0025 */
[----:B------:R-:W-:-:S04]  /*c350*/  PRMT R24, R24, 0x9910, RZ ;  /* 0x0000991018187816 */ /* 0x000fc800000000ff */
[----:B------:R-:W-:-:S04]  /*c360*/  MOV R8, R24 ;  /* 0x0000001800087202 */ /* 0x000fc80000000f00 */
[----:B------:R-:W-:Y:S02]  /*c370*/  IADD3 R9, R8, R9, R7 ;  /* 0x0000000908097210 */ /* 0x000fe40007ffe007 */
[----:B------:R-:W-:Y:S02]  /*c380*/  PRMT R25, R25, 0x9910, RZ ;  /* 0x0000991019197816 */ /* 0x000fe400000000ff */
[----:B------:R-:W-:Y:S02]  /*c390*/  PRMT R26, R26, 0x9910, RZ ;  /* 0x000099101a1a7816 */ /* 0x000fe400000000ff */
[----:B------:R-:W-:-:S03]  /*c3a0*/  MOV R7, R25 ;  /* 0x0000001900077202 */ /* 0x000fc60000000f00 */
[----:B------:R-:W-:Y:S01]  /*c3b0*/  IMAD.MOV.U32 R8, RZ, RZ, R26 ;  /* 0x000000ffff087224 */ /* 0x000fe200078e001a */
[----:B------:R-:W-:Y:S02]  /*c3c0*/  PRMT R16, R16, 0x9910, RZ ;  /* 0x0000991010107816 */ /* 0x000fe400000000ff */
[----:B------:R-:W-:Y:S02]  /*c3d0*/  PRMT R20, R20, 0x9910, RZ ;  /* 0x0000991014147816 */ /* 0x000fe400000000ff */
[----:B------:R-:W-:Y:S02]  /*c3e0*/  IADD3 R9, R8, R9, R7 ;  /* 0x0000000908097210 */ /* 0x000fe40007ffe007 */
[----:B------:R-:W-:Y:S02]  /*c3f0*/  MOV R7, R16 ;  /* 0x0000001000077202 */ /* 0x000fe40000000f00 */
[----:B------:R-:W-:-:S04]  /*c400*/  MOV R8, R20 ;  /* 0x0000001400087202 */ /* 0x000fc80000000f00 */
[----:B------:R-:W-:Y:S02]  /*c410*/  IADD3 R9, R8, R9, R7 ;  /* 0x0000000908097210 */ /* 0x000fe40007ffe007 */
[----:B------:R-:W-:Y:S02]  /*c420*/  PRMT R7, R14, 0x9910, RZ ;  /* 0x000099100e077816 */ /* 0x000fe400000000ff */
[----:B------:R-:W-:-:S04]  /*c430*/  PRMT R8, R18, 0x9910, RZ ;  /* 0x0000991012087816 */ /* 0x000fc800000000ff */
[----:B------:R-:W-:Y:S01]  /*c440*/  IADD3 R7, R8, R9, R7 ;  /* 0x0000000908077210 */ /* 0x000fe20007ffe007 */
[----:B------:R-:W-:Y:S06]  /*c450*/  @!P1 BRA `(.L_x_2236) ;  /* 0xfffffff4004c9947 */ /* 0x000fec000383ffff */
[----:B------:R-:W-:Y:S05]  /*c460*/  BSYNC B6 ;  /* 0x0000000000067941 */ /* 0x000fea0003800000 */
.L_x_2235:
[----:B------:R-:W-:Y:S01]  /*c470*/  MOV R16, R12 ;  /* 0x0000000c00107202 */ /* 0x000fe20000000f00 */
[----:B------:R-:W-:-:S07]  /*c480*/  IMAD.MOV.U32 R17, RZ, RZ, R13 ;  /* 0x000000ffff117224 */ /* 0x000fce00078e000d */
.L_x_2234:
[----:B------:R-:W-:Y:S05]  /*c490*/  BSYNC B5 ;  /* 0x0000000000057941 */ /* 0x000fea0003800000 */
.L_x_2233:
        /* <DEDUP_REMOVED lines=27> */
[----:B------:R-:W-:Y:S02]  /*c650*/  IMAD.IADD R21, R31, 0x1, R21 ;  /* 0x000000011f157824 */ /* 0x000fe400078e0215 */
[----:B------:R-:W-:Y:S01]  /*c660*/  IMAD R25, R25, UR10, RZ ;  /* 0x0000000a19197c24 */ /* 0x000fe2000f8e02ff */
[----:B------:R-:W2:Y:S01]  /*c670*/  LDG.E.U16.CONSTANT R18, desc[UR4][R18.64] ;  /* 0x0000000412127981 */ /* 0x000ea2000c1e9500 */
[----:B------:R-:W-:-:S02]  /*c680*/  IMAD R23, R26, UR11, R27 ;  /* 0x0000000b1a177c24 */ /* 0x000fc4000f8e021b */
[----:B------:R-:W-:Y:S01]  /*c690*/  IMAD.WIDE.U32 R26, R26, UR10, RZ ;  /* 0x0000000a1a1a7c25 */ /* 0x000fe2000f8e00ff */
[----:B------:R-:W-:-:S03]  /*c6a0*/  LEA.HI.X R21, R30, R2, R21, 0x1, P0 ;  /* 0x000000021e157211 */ /* 0x000fc600000f0c15 */
[----:B------:R-:W-:Y:S01]  /*c6b0*/  IMAD.WIDE.U32 R28, R24, UR10, RZ ;  /* 0x0000000a181c7c25 */ /* 0x000fe2000f8e00ff */
[----:B------:R-:W-:-:S03]  /*c6c0*/  LEA R30, P0, R26, R0, 0x1 ;  /* 0x000000001a1e7211 */ /* 0x000fc600078008ff */
[----:B------:R-:W-:Y:S01]  /*c6d0*/  IMAD R31, R24, UR11, R25 ;  /* 0x0000000b181f7c24 */ /* 0x000fe2000f8e0219 */
[----:B------:R-:W-:Y:S01]  /*c6e0*/  IADD3 R27, R27, R23, RZ ;  /* 0x000000171b1b7210 */ /* 0x000fe20007ffe0ff */
[C---:B------:R-:W-:Y:S01]  /*c6f0*/  IMAD R33, R22.reuse, UR11, R33 ;  /* 0x0000000b16217c24 */ /* 0x040fe2000f8e0221 */
[----:B------:R0:W3:Y:S01]  /*c700*/  LDG.E.U16.CONSTANT R19, desc[UR4][R20.64] ;  /* 0x0000000414137981 */ /* 0x0000e2000c1e9500 */
[----:B------:R-:W-:Y:S01]  /*c710*/  IMAD.WIDE.U32 R24, R22, UR10, RZ ;  /* 0x0000000a16187c25 */ /* 0x000fe2000f8e00ff */
[----:B------:R-:W-:Y:S02]  /*c720*/  IADD3 R23, R29, R31, RZ ;  /* 0x0000001f1d177210 */ /* 0x000fe40007ffe0ff */
[----:B------:R-:W-:Y:S01]  /*c730*/  LEA.HI.X R31, R26, R2, R27, 0x1, P0 ;  /* 0x000000021a1f7211 */ /* 0x000fe200000f0c1b */
[----:B------:R-:W-:Y:S01]  /*c740*/  IMAD.IADD R25, R25, 0x1, R33 ;  /* 0x0000000119197824 */ /* 0x000fe200078e0221 */
[-C--:B------:R-:W-:Y:S01]  /*c750*/  LEA R26, P0, R24, R0.reuse, 0x1 ;  /* 0x00000000181a7211 */ /* 0x080fe200078008ff */
[----:B------:R-:W-:Y:S01]  /*c760*/  IMAD R17, R17, UR10, RZ ;  /* 0x0000000a11117c24 */ /* 0x000fe2000f8e02ff */
[----:B------:R-:W-:Y:S01]  /*c770*/  LEA R22, P1, R28, R0, 0x1 ;  /* 0x000000001c167211 */ /* 0x000fe200078208ff */
[----:B------:R-:W4:Y:S01]  /*c780*/  LDG.E.U16.CONSTANT R30, desc[UR4][R30.64] ;  /* 0x000000041e1e7981 */ /* 0x000f22000c1e9500 */
[----:B------:R-:W-:Y:S01]  /*c790*/  LEA.HI.X R27, R24, R2, R25, 0x1, P0 ;  /* 0x00000002181b7211 */ /* 0x000fe200000f0c19 */
[----:B------:R-:W-:-:S04]  /*c7a0*/  IMAD.WIDE.U32 R24, R16, UR10, RZ ;  /* 0x0000000a10187c25 */ /* 0x000fc8000f8e00ff */
[----:B------:R-:W-:Y:S01]  /*c7b0*/  IMAD R17, R16, UR11, R17 ;  /* 0x0000000b10117c24 */ /* 0x000fe2000f8e0211 */
[----:B------:R-:W-:Y:S01]  /*c7c0*/  LEA R16, P0, R24, R0, 0x1 ;  /* 0x0000000018107211 */ /* 0x000fe200078008ff */
[----:B0-----:R-:W-:Y:S01]  /*c7d0*/  IMAD R21, R9, UR10, RZ ;  /* 0x0000000a09157c24 */ /* 0x001fe2000f8e02ff */
[-C--:B------:R-:W-:Y:S01]  /*c7e0*/  LEA.HI.X R23, R28, R2.reuse, R23, 0x1, P1 ;  /* 0x000000021c177211 */ /* 0x080fe200008f0c17 */
[----:B------:R-:W5:Y:S01]  /*c7f0*/  LDG.E.U16.CONSTANT R26, desc[UR4][R26.64] ;  /* 0x000000041a1a7981 */ /* 0x000f62000c1e9500 */
[----:B------:R-:W-:Y:S01]  /*c800*/  IADD3 R9, R25, R17, RZ ;  /* 0x0000001119097210 */ /* 0x000fe20007ffe0ff */
[----:B------:R-:W-:Y:S02]  /*c810*/  IMAD R25, R15, UR10, RZ ;  /* 0x0000000a0f197c24 */ /* 0x000fe4000f8e02ff */
[----:B------:R-:W-:Y:S01]  /*c820*/  IMAD R15, R8, UR11, R21 ;  /* 0x0000000b080f7c24 */ /* 0x000fe2000f8e0215 */
[----:B------:R-:W-:Y:S01]  /*c830*/  LEA.HI.X R17, R24, R2, R9, 0x1, P0 ;  /* 0x0000000218117211 */ /* 0x000fe200000f0c09 */
[----:B------:R-:W-:Y:S01]  /*c840*/  IMAD.WIDE.U32 R8, R8, UR10, RZ ;  /* 0x0000000a08087c25 */ /* 0x000fe2000f8e00ff */
[----:B------:R0:W5:Y:S03]  /*c850*/  LDG.E.U16.CONSTANT R28, desc[UR4][R22.64] ;  /* 0x00000004161c7981 */ /* 0x000166000c1e9500 */
[----:B------:R-:W-:-:S02]  /*c860*/  IMAD R25, R14, UR11, R25 ;  /* 0x0000000b0e197c24 */ /* 0x000fc4000f8e0219 */
[----:B------:R-:W-:Y:S01]  /*c870*/  IMAD.WIDE.U32 R20, R14, UR10, RZ ;  /* 0x0000000a0e147c25 */ /* 0x000fe2000f8e00ff */
[----:B------:R-:W-:Y:S01]  /*c880*/  IADD3 R15, R9, R15, RZ ;  /* 0x0000000f090f7210 */ /* 0x000fe20007ffe0ff */
[----:B------:R-:W5:Y:S01]  /*c890*/  LDG.E.U16.CONSTANT R16, desc[UR4][R16.64] ;  /* 0x0000000410107981 */ /* 0x000f62000c1e9500 */
[-C--:B------:R-:W-:Y:S01]  /*c8a0*/  LEA R14, P0, R8, R0.reuse, 0x1 ;  /* 0x00000000080e7211 */ /* 0x080fe200078008ff */
[----:B------:R-:W-:Y:S01]  /*c8b0*/  IMAD.IADD R9, R21, 0x1, R25 ;  /* 0x0000000115097824 */ /* 0x000fe200078e0219 */
[----:B0-----:R-:W-:Y:S02]  /*c8c0*/  LEA R22, P1, R20, R0, 0x1 ;  /* 0x0000000014167211 */ /* 0x001fe400078208ff */
[-C--:B------:R-:W-:Y:S02]  /*c8d0*/  LEA.HI.X R15, R8, R2.reuse, R15, 0x1, P0 ;  /* 0x00000002080f7211 */ /* 0x080fe400000f0c0f */
[----:B------:R-:W-:-:S03]  /*c8e0*/  LEA.HI.X R23, R20, R2, R9, 0x1, P1 ;  /* 0x0000000214177211 */ /* 0x000fc600008f0c09 */
[----:B------:R-:W5:Y:S04]  /*c8f0*/  LDG.E.U16.CONSTANT R14, desc[UR4][R14.64] ;  /* 0x000000040e0e7981 */ /* 0x000f68000c1e9500 */
[----:B------:R-:W5:Y:S01]  /*c900*/  LDG.E.U16.CONSTANT R22, desc[UR4][R22.64] ;  /* 0x0000000416167981 */ /* 0x000f62000c1e9500 */
[----:B------:R-:W-:Y:S02]  /*c910*/  IADD3 R6, P2, R6, 0x8, RZ ;  /* 0x0000000806067810 */ /* 0x000fe40007f5e0ff */
[----:B------:R-:W-:-:S03]  /*c920*/  PLOP3.LUT P0, PT, PT, PT, PT, 0x8, 0x0 ;  /* 0x000000000000781c */ /* 0x000fc60003f0e170 */
[----:B------:R-:W-:Y:S01]  /*c930*/  IMAD.X R5, RZ, RZ, R5, P2 ;  /* 0x000000ffff057224 */ /* 0x000fe200010e0605 */
[----:B--2---:R-:W-:Y:S02]  /*c940*/  PRMT R8, R18, 0x9910, RZ ;  /* 0x0000991012087816 */ /* 0x004fe400000000ff */
[----:B---3--:R-:W-:-:S04]  /*c950*/  PRMT R9, R19, 0x9910, RZ ;  /* 0x0000991013097816 */ /* 0x008fc800000000ff */
[----:B------:R-:W-:Y:S02]  /*c960*/  IADD3 R9, R9, R7, R8 ;  /* 0x0000000709097210 */ /* 0x000fe40007ffe008 */
[----:B----4-:R-:W-:-:S04]  /*c970*/  PRMT R30, R30, 0x9910, RZ ;  /* 0x000099101e1e7816 */ /* 0x010fc800000000ff */
[----:B------:R-:W-:Y:S02]  /*c980*/  MOV R7, R30 ;  /* 0x0000001e00077202 */ /* 0x000fe40000000f00 */
[----:B-----5:R-:W-:Y:S02]  /*c990*/  PRMT R26, R26, 0x9910, RZ ;  /* 0x000099101a1a7816 */ /* 0x020fe400000000ff */
[----:B------:R-:W-:-:S04]  /*c9a0*/  PRMT R28, R28, 0x9910, RZ ;  /* 0x000099101c1c7816 */ /* 0x000fc800000000ff */
[----:B------:R-:W-:Y:S02]  /*c9b0*/  MOV R8, R28 ;  /* 0x0000001c00087202 */ /* 0x000fe40000000f00 */
[----:B------:R-:W-:Y:S02]  /*c9c0*/  PRMT R16, R16, 0x9910, RZ ;  /* 0x0000991010107816 */ /* 0x000fe400000000ff */
[----:B------:R-:W-:Y:S01]  /*c9d0*/  IADD3 R9, R8, R9, R7 ;  /* 0x0000000908097210 */ /* 0x000fe20007ffe007 */
[----:B------:R-:W-:Y:S01]  /*c9e0*/  IMAD.MOV.U32 R7, RZ, RZ, R26 ;  /* 0x000000ffff077224 */ /* 0x000fe200078e001a */
[----:B------:R-:W-:Y:S02]  /*c9f0*/  MOV R8, R16 ;  /* 0x0000001000087202 */ /* 0x000fe40000000f00 */
[----:B------:R-:W-:Y:S02]  /*ca00*/  IADD3 R16, P1, R12, 0x40, RZ ;  /* 0x000000400c107810 */ /* 0x000fe40007f3e0ff */
[----:B------:R-:W-:-:S02]  /*ca10*/  IADD3 R9, R8, R9, R7 ;  /* 0x0000000908097210 */ /* 0x000fc40007ffe007 */
[----:B------:R-:W-:Y:S02]  /*ca20*/  PRMT R7, R14, 0x9910, RZ ;  /* 0x000099100e077816 */ /* 0x000fe400000000ff */
[----:B------:R-:W-:Y:S02]  /*ca30*/  IADD3.X R17, RZ, R13, RZ, P1, !PT ;  /* 0x0000000dff117210 */ /* 0x000fe40000ffe4ff */
[----:B------:R-:W-:Y:S02]  /*ca40*/  PRMT R8, R22, 0x9910, RZ ;  /* 0x0000991016087816 */ /* 0x000fe400000000ff */
[----:B------:R-:W-:Y:S02]  /*ca50*/  MOV R12, R16 ;  /* 0x00000010000c7202 */ /* 0x000fe40000000f00 */
[----:B------:R-:W-:Y:S02]  /*ca60*/  IADD3 R7, R8, R9, R7 ;  /* 0x0000000908077210 */ /* 0x000fe40007ffe007 */
[----:B------:R-:W-:-:S07]  /*ca70*/  MOV R13, R17 ;  /* 0x00000011000d7202 */ /* 0x000fce0000000f00 */
.L_x_2238:
[----:B------:R-:W-:Y:S05]  /*ca80*/  BSYNC B5 ;  /* 0x0000000000057941 */ /* 0x000fea0003800000 */
.L_x_2237:
[----:B------:R-:W-:-:S04]  /*ca90*/  ISETP.NE.U32.AND P1, PT, R6, RZ, PT ;  /* 0x000000ff0600720c */ /* 0x000fc80003f25070 */
[----:B------:R-:W-:-:S13]  /*caa0*/  ISETP.NE.OR.EX P0, PT, R5, RZ, P0, P1 ;  /* 0x000000ff0500720c */ /* 0x000fda0000705710 */
[----:B------:R-:W-:Y:S05]  /*cab0*/  @!P0 BREAK B2 ;  /* 0x0000000000028942 */ /* 0x000fea0003800000 */
[----:B------:R-:W-:Y:S05]  /*cac0*/  @!P0 BRA `(.L_x_2230) ;  /* 0x0000000000cc8947 */ /* 0x000fea0003800000 */
.L_x_2232:
[----:B------:R-:W-:Y:S05]  /*cad0*/  BSYNC B2 ;  /* 0x0000000000027941 */ /* 0x000fea0003800000 */
.L_x_2231:
[----:B------:R-:W-:Y:S01]  /*cae0*/  BSSY B2, `(.L_x_2239) ;  /* 0x000002f000027945 */ /* 0x000fe20003800000 */
.L_x_2240:
        /* <DEDUP_REMOVED lines=16> */
[----:B------:R-:W2:Y:S01]  /*cbf0*/  LDG.E.U16.CONSTANT R16, desc[UR4][R16.64] ;  /* 0x0000000410107981 */ /* 0x000ea2000c1e9500 */
[----:B------:R-:W-:Y:S01]  /*cc00*/  IADD3 R21, R23, R21, RZ ;  /* 0x0000001517157210 */ /* 0x000fe20007ffe0ff */
[----:B-----5:R-:W-:Y:S02]  /*cc10*/  IMAD R23, R9, UR10, RZ ;  /* 0x0000000a09177c24 */ /* 0x020fe4000f8e02ff */
[----:B------:R-:W-:Y:S01]  /*cc20*/  IMAD R9, R14, UR11, R15 ;  /* 0x0000000b0e097c24 */ /* 0x000fe2000f8e020f */
[----:B------:R-:W-:Y:S01]  /*cc30*/  LEA.HI.X R19, R22, R2, R21, 0x1, P0 ;  /* 0x0000000216137211 */ /* 0x000fe200000f0c15 */
[----:B------:R-:W-:-:S04]  /*cc40*/  IMAD.WIDE.U32 R14, R14, UR10, RZ ;  /* 0x0000000a0e0e7c25 */ /* 0x000fc8000f8e00ff */
[C---:B------:R-:W-:Y:S02]  /*cc50*/  IMAD R23, R8.reuse, UR11, R23 ;  /* 0x0000000b08177c24 */ /* 0x040fe4000f8e0217 */
[----:B------:R-:W-:Y:S01]  /*cc60*/  IMAD.WIDE.U32 R20, R8, UR10, RZ ;  /* 0x0000000a08147c25 */ /* 0x000fe2000f8e00ff */
[-C--:B------:R-:W-:Y:S01]  /*cc70*/  LEA R8, P0, R14, R0.reuse, 0x1 ;  /* 0x000000000e087211 */ /* 0x080fe200078008ff */
[----:B------:R-:W3:Y:S01]  /*cc80*/  LDG.E.U16.CONSTANT R18, desc[UR4][R18.64] ;  /* 0x0000000412127981 */ /* 0x000ee2000c1e9500 */
[----:B------:R-:W-:Y:S01]  /*cc90*/  IADD3 R9, R15, R9, RZ ;  /* 0x000000090f097210 */ /* 0x000fe20007ffe0ff */
[----:B------:R-:W-:Y:S01]  /*cca0*/  IMAD.IADD R23, R21, 0x1, R23 ;  /* 0x0000000115177824 */ /* 0x000fe200078e0217 */
[----:B------:R-:W-:Y:S02]  /*ccb0*/  LEA R22, P1, R20, R0, 0x1 ;  /* 0x0000000014167211 */ /* 0x000fe400078208ff */
        /* <DEDUP_REMOVED lines=18> */
.L_x_2239:
[----:B------:R-:W-:Y:S01]  /*cde0*/  IMAD.MOV.U32 R16, RZ, RZ, R12 ;  /* 0x000000ffff107224 */ /* 0x000fe200078e000c */
[----:B------:R-:W-:-:S07]  /*cdf0*/  MOV R17, R13 ;  /* 0x0000000d00117202 */ /* 0x000fce0000000f00 */
.L_x_2230:
[----:B------:R-:W-:Y:S05]  /*ce00*/  BSYNC B3 ;  /* 0x0000000000037941 */ /* 0x000fea0003800000 */
.L_x_2229:
        /* <DEDUP_REMOVED lines=40> */
.L_x_2228:
[----:B------:R-:W-:Y:S05]  /*d090*/  BSYNC B4 ;  /* 0x0000000000047941 */ /* 0x000fea0003800000 */
.L_x_2227:
[----:B------:R0:W-:Y:S01]  /*d0a0*/  STG.E.U16 desc[UR4][R10.64], R7 ;  /* 0x000000070a007986 */ /* 0x0001e2000c101504 */
[----:B------:R-:W-:-:S07]  /*d0b0*/  VIADD R3, R3, 0x80 ;  /* 0x0000008003037836 */ /* 0x000fce0000000000 */
.L_x_2209:
[----:B------:R-:W-:-:S13]  /*d0c0*/  ISETP.GE.AND P0, PT, R3, UR8, PT ;  /* 0x0000000803007c0c */ /* 0x000fda000bf06270 */
[----:B------:R-:W-:Y:S05]  /*d0d0*/  @P0 BRA `(.L_x_2241) ;  /* 0x0000006400f40947 */ /* 0x000fea0003800000 */
[----:B------:R-:W1:Y:S01]  /*d0e0*/  LDC R5, c[0x0][0x218] ;  /* 0x00008600ff057b82 */ /* 0x000e620000000800 */
[----:B------:R-:W-:Y:S01]  /*d0f0*/  HFMA2.MMA R4, -RZ, RZ, 0, 0 ;  /* 0x00000000ff047435 */ /* 0x000fe200000001ff */
[----:B------:R-:W-:Y:S01]  /*d100*/  MOV R2, RZ ;  /* 0x000000ff00027202 */ /* 0x000fe20000000f00 */
[----:B0-----:R-:W-:Y:S01]  /*d110*/  HFMA2.MMA R10, -RZ, RZ, 0, 0 ;  /* 0x00000000ff0a7435 */ /* 0x001fe200000001ff */
        /* <DEDUP_REMOVED lines=401> */
.L_x_2242:
        /* <DEDUP_REMOVED lines=53> */
.L_x_2252:
        /* <DEDUP_REMOVED lines=174> */
.L_x_2251:
[----:B------:R-:W-:Y:S02]  /*f860*/  MOV R16, R12 ;  /* 0x0000000c00107202 */ /* 0x000fe40000000f00 */
[----:B------:R-:W-:-:S07]  /*f870*/  MOV R17, R13 ;  /* 0x0000000d00117202 */ /* 0x000fce0000000f00 */
.L_x_2250:
[----:B------:R-:W-:Y:S05]  /*f880*/  BSYNC B5 ;  /* 0x0000000000057941 */ /* 0x000fea0003800000 */
.L_x_2249:
        /* <DEDUP_REMOVED lines=94> */
.L_x_2254:
[----:B------:R-:W-:Y:S05]  /*fe70*/  BSYNC B5 ;  /* 0x0000000000057941 */ /* 0x000fea0003800000 */
.L_x_2253:
[----:B------:R-:W-:-:S04]  /*fe80*/  ISETP.NE.U32.AND P1, PT, R6, RZ, PT ;  /* 0x000000ff0600720c */ /* 0x000fc80003f25070 */
[----:B------:R-:W-:-:S13]  /*fe90*/  ISETP.NE.OR.EX P0, PT, R5, RZ, P0, P1 ;  /* 0x000000ff0500720c */ /* 0x000fda0000705710 */
[----:B------:R-:W-:Y:S05]  /*fea0*/  @!P0 BREAK B2 ;  /* 0x0000000000028942 */ /* 0x000fea0003800000 */
[----:B------:R-:W-:Y:S05]  /*feb0*/  @!P0 BRA `(.L_x_2246) ;  /* 0x0000000000cc8947 */ /* 0x000fea0003800000 */
.L_x_2248:
[----:B------:R-:W-:Y:S05]  /*fec0*/  BSYNC B2 ;  /* 0x0000000000027941 */ /* 0x000fea0003800000 */
.L_x_2247:
[----:B------:R-:W-:Y:S01]  /*fed0*/  BSSY B2, `(.L_x_2255) ;  /* 0x000002f000027945 */ /* 0x000fe20003800000 */
.L_x_2256:
        /* <DEDUP_REMOVED lines=21> */
[----:B------:R-:W-:-:S04]  /*10030*/  IMAD.WIDE.U32 R14, R14, UR10, RZ ;  /* 0x0000000a0e0e7c25 */ /* 0x000fc8000f8e00ff */
[C---:B------:R-:W-:Y:S02]  /*10040*/  IMAD R23, R8.reuse, UR11, R23 ;  /* 0x0000000b08177c24 */ /* 0x040fe4000f8e0217 */
[----:B------:R-:W-:Y:S01]  /*10050*/  IMAD.WIDE.U32 R20, R8, UR10, RZ ;  /* 0x0000000a08147c25 */ /* 0x000fe2000f8e00ff */
[-C--:B------:R-:W-:Y:S01]  /*10060*/  LEA R8, P0, R14, R0.reuse, 0x1 ;  /* 0x000000000e087211 */ /* 0x080fe200078008ff */
[----:B------:R-:W3:Y:S01]  /*10070*/  LDG.E.U16.CONSTANT R18, desc[UR4][R18.64] ;  /* 0x0000000412127981 */ /* 0x000ee2000c1e9500 */
[----:B------:R-:W-:Y:S02]  /*10080*/  IADD3 R9, R15, R9, RZ ;  /* 0x000000090f097210 */ /* 0x000fe40007ffe0ff */
[----:B------:R-:W-:Y:S02]  /*10090*/  LEA R22, P1, R20, R0, 0x1 ;  /* 0x0000000014167211 */ /* 0x000fe400078208ff */
[----:B------:R-:W-:Y:S02]  /*100a0*/  IADD3 R23, R21, R23, RZ ;  /* 0x0000001715177210 */ /* 0x000fe40007ffe0ff */
[----:B------:R-:W-:-:S02]  /*100b0*/  LEA.HI.X R9, R14, R2, R9, 0x1, P0 ;  /* 0x000000020e097211 */ /* 0x000fc400000f0c09 */
[----:B------:R-:W-:-:S03]  /*100c0*/  LEA.HI.X R23, R20, R2, R23, 0x1, P1 ;  /* 0x0000000214177211 */ /* 0x000fc600008f0c17 */
[----:B------:R-:W4:Y:S04]  /*100d0*/  LDG.E.U16.CONSTANT R8, desc[UR4][R8.64] ;  /* 0x0000000408087981 */ /* 0x000f28000c1e9500 */
[----:B------:R-:W5:Y:S01]  /*100e0*/  LDG.E.U16.CONSTANT R22, desc[UR4][R22.64] ;  /* 0x0000000416167981 */ /* 0x000f62000c1e9500 */
[----:B------:R-:W-:Y:S02]  /*100f0*/  IADD3 R6, P0, R6, 0x4, RZ ;  /* 0x0000000406067810 */ /* 0x000fe40007f1e0ff */
[----:B------:R-:W-:-:S03]  /*10100*/  IADD3 R12, P1, R12, 0x20, RZ ;  /* 0x000000200c0c7810 */ /* 0x000fc60007f3e0ff */
[----:B------:R-:W-:Y:S01]  /*10110*/  IMAD.X R5, RZ, RZ, R5, P0 ;  /* 0x000000ffff057224 */ /* 0x000fe200000e0605 */
[----:B------:R-:W-:Y:S02]  /*10120*/  ISETP.NE.U32.AND P0, PT, R6, RZ, PT ;  /* 0x000000ff0600720c */ /* 0x000fe40003f05070 */
[----:B------:R-:W-:Y:S02]  /*10130*/  IADD3.X R13, RZ, R13, RZ, P1, !PT ;  /* 0x0000000dff0d7210 */ /* 0x000fe40000ffe4ff */
[----:B------:R-:W-:Y:S02]  /*10140*/  ISETP.NE.AND.EX P0, PT, R5, RZ, PT, P0 ;  /* 0x000000ff0500720c */ /* 0x000fe40003f05300 */
        /* <DEDUP_REMOVED lines=8> */
.L_x_2255:
[----:B------:R-:W-:Y:S01]  /*101d0*/  MOV R16, R12 ;  /* 0x0000000c00107202 */ /* 0x000fe20000000f00 */
[----:B------:R-:W-:-:S07]  /*101e0*/  IMAD.MOV.U32 R17, RZ, RZ, R13 ;  /* 0x000000ffff117224 */ /* 0x000fce00078e000d */
.L_x_2246:
[----:B------:R-:W-:Y:S05]  /*101f0*/  BSYNC B3 ;  /* 0x0000000000037941 */ /* 0x000fea0003800000 */
.L_x_2245:
        /* <DEDUP_REMOVED lines=40> */
.L_x_2244:
[----:B------:R-:W-:Y:S05]  /*10480*/  BSYNC B4 ;  /* 0x0000000000047941 */ /* 0x000fea0003800000 */
.L_x_2243:
[----:B------:R2:W-:Y:S01]  /*10490*/  STG.E.U16 desc[UR4][R10.64], R7 ;  /* 0x000000070a007986 */ /* 0x0005e2000c101504 */
[----:B------:R-:W-:-:S07]  /*104a0*/  IADD3 R3, R3, 0x80, RZ ;  /* 0x0000008003037810 */ /* 0x000fce0007ffe0ff */
.L_x_2225:
[----:B------:R-:W-:-:S13]  /*104b0*/  ISETP.GE.AND P0, PT, R3, UR8, PT ;  /* 0x0000000803007c0c */ /* 0x000fda000bf06270 */
[----:B------:R-:W-:Y:S05]  /*104c0*/  @P0 BREAK B0 ;  /* 0x0000000000000942 */ /* 0x000fea0003800000 */
[----:B------:R-:W-:Y:S05]  /*104d0*/  @P0 BRA `(.L_x_2257) ;  /* 0x0000006400f80947 */ /* 0x000fea0003800000 */
[----:B0-----:R-:W0:Y:S01]  /*104e0*/  LDC R5, c[0x0][0x218] ;  /* 0x00008600ff057b82 */ /* 0x001e220000000800 */
[----:B------:R-:W-:Y:S01]  /*104f0*/  HFMA2.MMA R2, -RZ, RZ, 0, 0 ;  /* 0x00000000ff027435 */ /* 0x000fe200000001ff */
[----:B------:R-:W-:Y:S01]  /*10500*/  IMAD.MOV.U32 R4, RZ, RZ, RZ ;  /* 0x000000ffff047224 */ /* 0x000fe200078e00ff */
[----:B------:R-:W-:Y:S01]  /*10510*/  MOV R0, RZ ;  /* 0x000000ff00007202 */ /* 0x000fe20000000f00 */
[----:B-12---:R-:W-:Y:S01]  /*10520*/  IMAD.MOV.U32 R10, RZ, RZ, RZ ;  /* 0x000000ffff0a7224 */ /* 0x006fe200078e00ff */
        /* <DEDUP_REMOVED lines=400> */
.L_x_2258:
        /* <DEDUP_REMOVED lines=53> */
.L_x_2268:
        /* <DEDUP_REMOVED lines=174> */
.L_x_2267:
[----:B------:R-:W-:Y:S01]  /*12c60*/  IMAD.MOV.U32 R16, RZ, RZ, R12 ;  /* 0x000000ffff107224 */ /* 0x000fe200078e000c */
[----:B------:R-:W-:-:S07]  /*12c70*/  MOV R17, R13 ;  /* 0x0000000d00117202 */ /* 0x000fce0000000f00 */
.L_x_2266:
[----:B------:R-:W-:Y:S05]  /*12c80*/  BSYNC B5 ;  /* 0x0000000000057941 */ /* 0x000fea0003800000 */
.L_x_2265:
        /* <DEDUP_REMOVED lines=94> */
.L_x_2270:
[----:B------:R-:W-:Y:S05]  /*13270*/  BSYNC B5 ;  /* 0x0000000000057941 */ /* 0x000fea0003800000 */
.L_x_2269:
[----:B------:R-:W-:-:S04]  /*13280*/  ISETP.NE.U32.AND P1, PT, R6, RZ, PT ;  /* 0x000000ff0600720c */ /* 0x000fc80003f25070 */
[----:B------:R-:W-:-:S13]  /*13290*/  ISETP.NE.OR.EX P0, PT, R5, RZ, P0, P1 ;  /* 0x000000ff0500720c */ /* 0x000fda0000705710 */
[----:B------:R-:W-:Y:S05]  /*132a0*/  @!P0 BREAK B2 ;  /* 0x0000000000028942 */ /* 0x000fea0003800000 */
[----:B------:R-:W-:Y:S05]  /*132b0*/  @!P0 BRA `(.L_x_2262) ;  /* 0x0000000000cc8947 */ /* 0x000fea0003800000 */
.L_x_2264:
[----:B------:R-:W-:Y:S05]  /*132c0*/  BSYNC B2 ;  /* 0x0000000000027941 */ /* 0x000fea0003800000 */
.L_x_2263:
[----:B------:R-:W-:Y:S01]  /*132d0*/  BSSY B2, `(.L_x_2271) ;  /* 0x000002f000027945 */ /* 0x000fe20003800000 */
.L_x_2272:
        /* <DEDUP_REMOVED lines=47> */
.L_x_2271:
[----:B------:R-:W-:Y:S02]  /*135d0*/  MOV R16, R12 ;  /* 0x0000000c00107202 */ /* 0x000fe40000000f00 */
[----:B------:R-:W-:-:S07]  /*135e0*/  MOV R17, R13 ;  /* 0x0000000d00117202 */ /* 0x000fce0000000f00 */
.L_x_2262:
[----:B------:R-:W-:Y:S05]  /*135f0*/  BSYNC B3 ;  /* 0x0000000000037941 */ /* 0x000fea0003800000 */
.L_x_2261:
        /* <DEDUP_REMOVED lines=40> */
.L_x_2260:
[----:B------:R-:W-:Y:S05]  /*13880*/  BSYNC B4 ;  /* 0x0000000000047941 */ /* 0x000fea0003800000 */
.L_x_2259:
[----:B------:R1:W-:Y:S01]  /*13890*/  STG.E.U16 desc[UR4][R10.64], R7 ;  /* 0x000000070a007986 */ /* 0x0003e2000c101504 */
[----:B------:R-:W-:-:S07]  /*138a0*/  IADD3 R3, R3, 0x80, RZ ;  /* 0x0000008003037810 */ /* 0x000fce0007ffe0ff */
.L_x_2241:
[----:B------:R-:W-:-:S13]  /*138b0*/  ISETP.GE.AND P0, PT, R3, UR8, PT ;  /* 0x0000000803007c0c */ /* 0x000fda000bf06270 */
[----:B------:R-:W-:Y:S05]  /*138c0*/  @P0 BREAK B0 ;  /* 0x0000000000000942 */ /* 0x000fea0003800000 */
[----:B------:R-:W-:Y:S05]  /*138d0*/  @P0 BRA `(.L_x_2257) ;  /* 0x0000003000f80947 */ /* 0x000fea0003800000 */
[----:B------:R-:W-:Y:S05]  /*138e0*/  BSYNC B0 ;  /* 0x0000000000007941 */ /* 0x000fea0003800000 */
.L_x_2192:
[----:B------:R-:W2:Y:S01]  /*138f0*/  LDC R5, c[0x0][0x218] ;  /* 0x00008600ff057b82 */ /* 0x000ea20000000800 */
[----:B------:R-:W-:Y:S01]  /*13900*/  HFMA2.MMA R4, -RZ, RZ, 0, 0 ;  /* 0x00000000ff047435 */ /* 0x000fe200000001ff */
[----:B------:R-:W-:Y:S01]  /*13910*/  IMAD.MOV.U32 R2, RZ, RZ, RZ ;  /* 0x000000ffff027224 */ /* 0x000fe200078e00ff */
        /* <DEDUP_REMOVED lines=402> */
.L_x_2273:
        /* <DEDUP_REMOVED lines=53> */
.L_x_2283:
        /* <DEDUP_REMOVED lines=174> */
.L_x_2282:
[----:B------:R-:W-:Y:S01]  /*16070*/  MOV R16, R12 ;  /* 0x0000000c00107202 */ /* 0x000fe20000000f00 */
[----:B------:R-:W-:-:S07]  /*16080*/  IMAD.MOV.U32 R17, RZ, RZ, R13 ;  /* 0x000000ffff117224 */ /* 0x000fce00078e000d */
.L_x_2281:
[----:B------:R-:W-:Y:S05]  /*16090*/  BSYNC B5 ;  /* 0x0000000000057941 */ /* 0x000fea0003800000 */
.L_x_2280:
        /* <DEDUP_REMOVED lines=94> */
.L_x_2285:
[----:B------:R-:W-:Y:S05]  /*16680*/  BSYNC B5 ;  /* 0x0000000000057941 */ /* 0x000fea0003800000 */
.L_x_2284:
[----:B------:R-:W-:-:S04]  /*16690*/  ISETP.NE.U32.AND P1, PT, R6, RZ, PT ;  /* 0x000000ff0600720c */ /* 0x000fc80003f25070 */
[----:B------:R-:W-:-:S13]  /*166a0*/  ISETP.NE.OR.EX P0, PT, R5, RZ, P0, P1 ;  /* 0x000000ff0500720c */ /* 0x000fda0000705710 */
[----:B------:R-:W-:Y:S05]  /*166b0*/  @!P0 BREAK B2 ;  /* 0x0000000000028942 */ /* 0x000fea0003800000 */
[----:B------:R-:W-:Y:S05]  /*166c0*/  @!P0 BRA `(.L_x_2277) ;  /* 0x0000000000cc8947 */ /* 0x000fea0003800000 */
.L_x_2279:
[----:B------:R-:W-:Y:S05]  /*166d0*/  BSYNC B2 ;  /* 0x0000000000027941 */ /* 0x000fea0003800000 */
.L_x_2278:
[----:B------:R-:W-:Y:S01]  /*166e0*/  BSSY B2, `(.L_x_2286) ;  /* 0x000002f000027945 */ /* 0x000fe20003800000 */
.L_x_2287:
        /* <DEDUP_REMOVED lines=47> */
.L_x_2286:
[----:B------:R-:W-:Y:S01]  /*169e0*/  IMAD.MOV.U32 R16, RZ, RZ, R12 ;  /* 0x000000ffff107224 */ /* 0x000fe200078e000c */
[----:B------:R-:W-:-:S07]  /*169f0*/  MOV R17, R13 ;  /* 0x0000000d00117202 */ /* 0x000fce0000000f00 */
.L_x_2277:
[----:B------:R-:W-:Y:S05]  /*16a00*/  BSYNC B3 ;  /* 0x0000000000037941 */ /* 0x000fea0003800000 */
.L_x_2276:
        /* <DEDUP_REMOVED lines=40> */
.L_x_2275:
[----:B------:R-:W-:Y:S05]  /*16c90*/  BSYNC B4 ;  /* 0x0000000000047941 */ /* 0x000fea0003800000 */
.L_x_2274:
[----:B------:R3:W-:Y:S01]  /*16ca0*/  STG.E.U16 desc[UR4][R10.64], R7 ;  /* 0x000000070a007986 */ /* 0x0007e2000c101504 */
[----:B------:R-:W-:-:S07]  /*16cb0*/  VIADD R3, R3, 0x80 ;  /* 0x0000008003037836 */ /* 0x000fce0000000000 */
.L_x_2257:
[----:B------:R-:W-:Y:S05]  /*16cc0*/  BSYNC B1 ;  /* 0x0000000000017941 */ /* 0x000fea0003800000 */
.L_x_2191:
[----:B------:R-:W-:Y:S05]  /*16cd0*/  WARPSYNC.ALL ;  /* 0x0000000000007948 */ /* 0x000fea0003800000 */
[----:B------:R-:W-:-:S13]  /*16ce0*/  ISETP.GE.AND P0, PT, R3, UR8, PT ;  /* 0x0000000803007c0c */ /* 0x000fda000bf06270 */
[----:B------:R-:W-:Y:S05]  /*16cf0*/  @P0 EXIT ;  /* 0x000000000000094d */ /* 0x000fea0003800000 */
        /* <DEDUP_REMOVED lines=9> */
[----:B------:R-:W-:-:S03]  /*16d90*/  ISETP.NE.AND P0, PT, R5, 0x1, PT ;  /* 0x000000010500780c */ /* 0x000fc60003f05270 */
[----:B------:R-:W-:Y:S01]  /*16da0*/  IMAD.HI.U32 R6, R3, UR6, R2 ;  /* 0x0000000603067c27 */ /* 0x000fe2000f8e0002 */
[----:B------:R-:W-:-:S04]  /*16db0*/  ULDC UR6, c[0x0][0x21c] ;  /* 0x0000870000067ab9 */ /* 0x000fc80000000800 */
[----:B-123--:R-:W-:-:S05]  /*16dc0*/  SHF.R.U32.HI R7, RZ, UR7, R6 ;  /* 0x00000007ff077c19 */ /* 0x00efca0008011606 */
        /* <DEDUP_REMOVED lines=391> */
[----:B------:R-:W-:-:S07]  /*18640*/  IMAD R4, R9, UR9, R4 ;  /* 0x0000000909047c24 */ /* 0x000fce000f8e0204 */
.L_x_2288:
[----:B------:R-:W-:Y:S01]  /*18650*/  ULDC.64 UR6, c[0x0][0x5c8] ;  /* 0x0001720000067ab9 */ /* 0x000fe20000000a00 */
[----:B------:R-:W-:Y:S01]  /*18660*/  ULDC.64 UR10, c[0x0][0x5d8] ;  /* 0x00017600000a7ab9 */ /* 0x000fe20000000a00 */
[----:B------:R-:W-:Y:S01]  /*18670*/  IADD3 R6, P0, R4, UR6, RZ ;  /* 0x0000000604067c10 */ /* 0x000fe2000ff1e0ff */
[----:B------:R-:W-:-:S03]  /*18680*/  ULDC.64 UR8, c[0x0][0x5b8] ;  /* 0x00016e0000087ab9 */ /* 0x000fc60000000a00 */
[----:B-123--:R-:W-:Y:S01]  /*18690*/  IADD3.X R7, RZ, UR7, RZ, P0, !PT ;  /* 0x00000007ff077c10 */ /* 0x00efe200087fe4ff */
        /* <DEDUP_REMOVED lines=23> */
[----:B------:R-:W-:-:S10]  /*18810*/  ULDC.64 UR10, c[0x0][0x5e8] ;  /* 0x00017a00000a7ab9 */ /* 0x000fd40000000a00 */
        /* <DEDUP_REMOVED lines=26> */
.L_x_2298:
        /* <DEDUP_REMOVED lines=24> */
[----:B------:R-:W-:Y:S01]  /*18b40*/  LEA R46, P1, R48, R39, 0x1 ;  /* 0x00000027302e7211 */ /* 0x000fe200078208ff */
        /* <DEDUP_REMOVED lines=8> */
[----:B------:R-:W-:Y:S01]  /*18bd0*/  IMAD R29, R29, UR6, RZ ;  /* 0x000000061d1d7c24 */ /* 0x000fe2000f8e02ff */
[----:B------:R-:W-:Y:S01]  /*18be0*/  LEA R4, P1, R30, R39, 0x1 ;  /* 0x000000271e047211 */ /* 0x000fe200078208ff */
[C---:B------:R-:W-:Y:S01]  /*18bf0*/  IMAD R49, R36.reuse, UR7, R37 ;  /* 0x0000000724317c24 */ /* 0x040fe2000f8e0225 */
[----:B------:R-:W-:Y:S01]  /*18c00*/  IADD3 R5, R31, R5, RZ ;  /* 0x000000051f057210 */ /* 0x000fe20007ffe0ff */
[----:B------:R-:W-:Y:S01]  /*18c10*/  IMAD.WIDE.U32 R36, R36, UR6, RZ ;  /* 0x0000000624247c25 */ /* 0x000fe2000f8e00ff */
[----:B------:R-:W3:Y:S02]  /*18c20*/  LDG.E.U16.CONSTANT R43, desc[UR4][R46.64] ;  /* 0x000000042e2b7981 */ /* 0x000ee4000c1e9500 */
[----:B------:R-:W-:Y:S01]  /*18c30*/  LEA.HI.X R5, R30, R41, R5, 0x1, P1 ;  /* 0x000000291e057211 */ /* 0x000fe200008f0c05 */
[----:B------:R-:W-:Y:S01]  /*18c40*/  IMAD R35, R35, UR6, RZ ;  /* 0x0000000623237c24 */ /* 0x000fe2000f8e02ff */
[----:B0-----:R-:W-:Y:S01]  /*18c50*/  LEA R32, P1, R36, R39, 0x1 ;  /* 0x0000002724207211 */ /* 0x001fe200078208ff */
[----:B------:R-:W-:-:S02]  /*18c60*/  IMAD R51, R28, UR7, R29 ;  /* 0x000000071c337c24 */ /* 0x000fc4000f8e021d */
[----:B------:R-:W-:Y:S01]  /*18c70*/  IMAD.WIDE.U32 R28, R28, UR6, RZ ;  /* 0x000000061c1c7c25 */ /* 0x000fe2000f8e00ff */
[----:B------:R0:W4:Y:S03]  /*18c80*/  LDG.E.U16.CONSTANT R4, desc[UR4][R4.64] ;  /* 0x0000000404047981 */ /* 0x000126000c1e9500 */
[----:B------:R-:W-:Y:S02]  /*18c90*/  IMAD.IADD R33, R37, 0x1, R49 ;  /* 0x0000000125217824 */ /* 0x000fe400078e0231 */
[----:B------:R-:W-:-:S03]  /*18ca0*/  IMAD.WIDE.U32 R30, R34, UR6, RZ ;  /* 0x00000006221e7c25 */ /* 0x000fc6000f8e00ff */
[----:B------:R-:W-:Y:S01]  /*18cb0*/  LEA.HI.X R33, R36, R41, R33, 0x1, P1 ;  /* 0x0000002924217211 */ /* 0x000fe200008f0c21 */
[----:B------:R-:W-:Y:S01]  /*18cc0*/  IMAD R37, R34, UR7, R35 ;  /* 0x0000000722257c24 */ /* 0x000fe2000f8e0223 */
[----:B------:R-:W-:Y:S01]  /*18cd0*/  IADD3 R35, R29, R51, RZ ;  /* 0x000000331d237210 */ /* 0x000fe20007ffe0ff */
[----:B------:R-:W-:Y:S01]  /*18ce0*/  IMAD R17, R17, UR6, RZ ;  /* 0x0000000611117c24 */ /* 0x000fe2000f8e02ff */
[-C--:B------:R-:W-:Y:S01]  /*18cf0*/  LEA R34, P2, R28, R39.reuse, 0x1 ;  /* 0x000000271c227211 */ /* 0x080fe200078408ff */
[----:B------:R-:W-:Y:S01]  /*18d00*/  IMAD R19, R19, UR6, RZ ;  /* 0x0000000613137c24 */ /* 0x000fe2000f8e02ff */
[----:B------:R-:W-:Y:S01]  /*18d10*/  LEA R36, P1, R30, R39, 0x1 ;  /* 0x000000271e247211 */ /* 0x000fe200078208ff */
[----:B------:R-:W-:Y:S01]  /*18d20*/  IMAD R21, R21, UR6, RZ ;  /* 0x0000000615157c24 */ /* 0x000fe2000f8e02ff */
[----:B------:R-:W-:Y:S01]  /*18d30*/  IADD3 R29, R31, R37, RZ ;  /* 0x000000251f1d7210 */ /* 0x000fe20007ffe0ff */
[----:B------:R-:W-:Y:S01]  /*18d40*/  IMAD R17, R16, UR7, R17 ;  /* 0x0000000710117c24 */ /* 0x000fe2000f8e0211 */
[-C--:B------:R-:W-:Y:S01]  /*18d50*/  LEA.HI.X R35, R28, R41.reuse, R35, 0x1, P2 ;  /* 0x000000291c237211 */ /* 0x080fe200010f0c23 */
[----:B------:R1:W5:Y:S01]  /*18d60*/  LDG.E.U16.CONSTANT R44, desc[UR4][R32.64] ;  /* 0x00000004202c7981 */ /* 0x000362000c1e9500 */
[----:B------:R-:W-:Y:S01]  /*18d70*/  LEA.HI.X R37, R30, R41, R29, 0x1, P1 ;  /* 0x000000291e257211 */ /* 0x000fe200008f0c1d */
[----:B------:R-:W-:-:S02]  /*18d80*/  IMAD.WIDE.U32 R28, R16, UR6, RZ ;  /* 0x00000006101c7c25 */ /* 0x000fc4000f8e00ff */
[----:B------:R-:W5:Y:S02]  /*18d90*/  LDG.E.U16.CONSTANT R34, desc[UR4][R34.64] ;  /* 0x0000000422227981 */ /* 0x000f64000c1e9500 */
[C---:B------:R-:W-:Y:S02]  /*18da0*/  IMAD.WIDE.U32 R30, R18.reuse, UR6, RZ ;  /* 0x00000006121e7c25 */ /* 0x040fe4000f8e00ff */
[----:B------:R-:W5:Y:S02]  /*18db0*/  LDG.E.U16.CONSTANT R36, desc[UR4][R36.64] ;  /* 0x0000000424247981 */ /* 0x000f64000c1e9500 */
[----:B------:R-:W-:Y:S01]  /*18dc0*/  IMAD R19, R18, UR7, R19 ;  /* 0x0000000712137c24 */ /* 0x000fe2000f8e0213 */
[----:B------:R-:W-:Y:S01]  /*18dd0*/  LEA R18, P1, R28, R39, 0x1 ;  /* 0x000000271c127211 */ /* 0x000fe200078208ff */
[----:B------:R-:W-:Y:S02]  /*18de0*/  IMAD.IADD R17, R29, 0x1, R17 ;  /* 0x000000011d117824 */ /* 0x000fe400078e0211 */
[----:B------:R-:W-:Y:S01]  /*18df0*/  IMAD R25, R25, UR6, RZ ;  /* 0x0000000619197c24 */ /* 0x000fe2000f8e02ff */
[----:B0-----:R-:W-:Y:S01]  /*18e00*/  IADD3 R5, R31, R19, RZ ;  /* 0x000000131f057210 */ /* 0x001fe20007ffe0ff */
[----:B-1----:R-:W-:Y:S01]  /*18e10*/  IMAD.WIDE.U32 R32, R20, UR6, RZ ;  /* 0x0000000614207c25 */ /* 0x002fe2000f8e00ff */
[----:B------:R-:W-:-:S03]  /*18e20*/  LEA.HI.X R19, R28, R41, R17, 0x1, P1 ;  /* 0x000000291c137211 */ /* 0x000fc600008f0c11 */
[----:B------:R-:W-:Y:S02]  /*18e30*/  IMAD R21, R20, UR7, R21 ;  /* 0x0000000714157c24 */ /* 0x000fe4000f8e0215 */
[----:B------:R-:W-:Y:S01]  /*18e40*/  IMAD.WIDE.U32 R28, R24, UR6, RZ ;  /* 0x00000006181c7c25 */ /* 0x000fe2000f8e00ff */
[----:B------:R-:W-:-:S03]  /*18e50*/  LEA R16, P2, R30, R39, 0x1 ;  /* 0x000000271e107211 */ /* 0x000fc600078408ff */
[----:B------:R-:W-:Y:S01]  /*18e60*/  IMAD R25, R24, UR7, R25 ;  /* 0x0000000718197c24 */ /* 0x000fe2000f8e0219 */
[----:B------:R-:W-:Y:S01]  /*18e70*/  LEA R20, P1, R32, R39, 0x1 ;  /* 0x0000002720147211 */ /* 0x000fe200078208ff */
[----:B------:R-:W-:Y:S01]  /*18e80*/  IMAD R15, R15, UR6, RZ ;  /* 0x000000060f0f7c24 */ /* 0x000fe2000f8e02ff */
[----:B------:R-:W-:Y:S01]  /*18e90*/  IADD3 R21, R33, R21, RZ ;  /* 0x0000001521157210 */ /* 0x000fe20007ffe0ff */
[----:B------:R-:W-:Y:S01]  /*18ea0*/  IMAD.IADD R25, R29, 0x1, R25 ;  /* 0x000000011d197824 */ /* 0x000fe200078e0219 */
[-C--:B------:R-:W-:Y:S01]  /*18eb0*/  LEA.HI.X R17, R30, R41.reuse, R5, 0x1, P2 ;  /* 0x000000291e117211 */ /* 0x080fe200010f0c05 */
[----:B------:R-:W-:Y:S01]  /*18ec0*/  IMAD R29, R13, UR6, RZ ;  /* 0x000000060d1d7c24 */ /* 0x000fe2000f8e02ff */
[----:B------:R-:W-:Y:S01]  /*18ed0*/  LEA.HI.X R21, R32, R41, R21, 0x1, P1 ;  /* 0x0000002920157211 */ /* 0x000fe200008f0c15 */
[----:B------:R-:W-:Y:S01]  /*18ee0*/  IMAD R13, R14, UR7, R15 ;  /* 0x000000070e0d7c24 */ /* 0x000fe2000f8e020f */
[----:B------:R-:W-:Y:S01]  /*18ef0*/  LEA R24, P1, R28, R39, 0x1 ;  /* 0x000000271c187211 */ /* 0x000fe200078208ff */
[----:B------:R-:W-:Y:S01]  /*18f00*/  IMAD.WIDE.U32 R14, R14, UR6, RZ ;  /* 0x000000060e0e7c25 */ /* 0x000fe2000f8e00ff */
[----:B------:R0:W5:Y:S03]  /*18f10*/  LDG.E.U16.CONSTANT R5, desc[UR4][R18.64] ;  /* 0x0000000412057981 */ /* 0x000166000c1e9500 */
[----:B------:R-:W-:Y:S01]  /*18f20*/  IMAD R31, R11, UR6, RZ ;  /* 0x000000060b1f7c24 */ /* 0x000fe2000f8e02ff */
[----:B------:R1:W5:Y:S01]  /*18f30*/  LDG.E.U16.CONSTANT R30, desc[UR4][R16.64] ;  /* 0x00000004101e7981 */ /* 0x000362000c1e9500 */
[----:B------:R-:W-:Y:S01]  /*18f40*/  LEA.HI.X R25, R28, R41, R25, 0x1, P1 ;  /* 0x000000291c197211 */ /* 0x000fe200008f0c19 */
[----:B------:R-:W-:Y:S01]  /*18f50*/  IMAD R11, R12, UR7, R29 ;  /* 0x000000070c0b7c24 */ /* 0x000fe2000f8e021d */
[----:B------:R-:W-:Y:S01]  /*18f60*/  IADD3 R13, R15, R13, RZ ;  /* 0x0000000d0f0d7210 */ /* 0x000fe20007ffe0ff */
[----:B------:R-:W-:Y:S01]  /*18f70*/  IMAD R31, R10, UR7, R31 ;  /* 0x000000070a1f7c24 */ /* 0x000fe2000f8e021f */
[----:B------:R-:W5:Y:S01]  /*18f80*/  LDG.E.U16.CONSTANT R20, desc[UR4][R20.64] ;  /* 0x0000000414147981 */ /* 0x000f62000c1e9500 */
[----:B0-----:R-:W-:Y:S01]  /*18f90*/  IMAD.WIDE.U32 R18, R12, UR6, RZ ;  /* 0x000000060c127c25 */ /* 0x001fe2000f8e00ff */
[----:B------:R-:W-:-:S02]  /*18fa0*/  LEA R12, P1, R14, R39, 0x1 ;  /* 0x000000270e0c7211 */ /* 0x000fc400078208ff */
[----:B------:R-:W5:Y:S01]  /*18fb0*/  LDG.E.U16.CONSTANT R24, desc[UR4][R24.64] ;  /* 0x0000000418187981 */ /* 0x000f62000c1e9500 */
[----:B-1----:R-:W-:Y:S01]  /*18fc0*/  IMAD.WIDE.U32 R16, R10, UR6, RZ ;  /* 0x000000060a107c25 */ /* 0x002fe2000f8e00ff */
[----:B------:R-:W-:Y:S02]  /*18fd0*/  LEA.HI.X R13, R14, R41, R13, 0x1, P1 ;  /* 0x000000290e0d7211 */ /* 0x000fe400008f0c0d */
[----:B------:R-:W-:Y:S01]  /*18fe0*/  IADD3 R11, R19, R11, RZ ;  /* 0x0000000b130b7210 */ /* 0x000fe20007ffe0ff */
[----:B------:R-:W-:Y:S01]  /*18ff0*/  IMAD.IADD R15, R17, 0x1, R31 ;  /* 0x00000001110f7824 */ /* 0x000fe200078e021f */
[-C--:B------:R-:W-:Y:S01]  /*19000*/  LEA R14, P1, R16, R39.reuse, 0x1 ;  /* 0x00000027100e7211 */ /* 0x080fe200078208ff */
[----:B------:R-:W-:Y:S01]  /*19010*/  IMAD R19, R23, UR6, RZ ;  /* 0x0000000617137c24 */ /* 0x000fe2000f8e02ff */
        /* <DEDUP_REMOVED lines=8> */
[----:B------:R-:W-:Y:S01]  /*190a0*/  LEA R18, P1, R16, R39, 0x1 ;  /* 0x0000002710127211 */ /* 0x000fe200078208ff */
[----:B------:R-:W5:Y:S01]  /*190b0*/  LDG.E.U16.CONSTANT R14, desc[UR4][R14.64] ;  /* 0x000000040e0e7981 */ /* 0x000f62000c1e9500 */
[----:B------:R-:W-:Y:S01]  /*190c0*/  IADD3 R17, R17, R19, RZ ;  /* 0x0000001311117210 */ /* 0x000fe20007ffe0ff */
[----:B------:R-:W-:-:S02]  /*190d0*/  IMAD R23, R26, UR7, R23 ;  /* 0x000000071a177c24 */ /* 0x000fc4000f8e0217 */
[----:B------:R1:W5:Y:S01]  /*190e0*/  LDG.E.U16.CONSTANT R21, desc[UR4][R10.64] ;  /* 0x000000040a157981 */ /* 0x000362000c1e9500 */
[----:B------:R-:W-:Y:S01]  /*190f0*/  LEA.HI.X R19, R16, R41, R17, 0x1, P1 ;  /* 0x0000002910137211 */ /* 0x000fe200008f0c11 */
[----:B------:R-:W-:-:S04]  /*19100*/  IMAD.WIDE.U32 R26, R26, UR6, RZ ;  /* 0x000000061a1a7c25 */ /* 0x000fc8000f8e00ff */
[C---:B0-----:R-:W-:Y:S01]  /*19110*/  IMAD R13, R6.reuse, UR7, R7 ;  /* 0x00000007060d7c24 */ /* 0x041fe2000f8e0207 */
[----:B------:R-:W5:Y:S01]  /*19120*/  LDG.E.U16.CONSTANT R18, desc[UR4][R18.64] ;  /* 0x0000000412127981 */ /* 0x000f62000c1e9500 */
[----:B------:R-:W-:Y:S01]  /*19130*/  IMAD.WIDE.U32 R6, R6, UR6, RZ ;  /* 0x0000000606067c25 */ /* 0x000fe2000f8e00ff */
[----:B------:R-:W-:Y:S02]  /*19140*/  LEA R16, P2, R26, R39, 0x1 ;  /* 0x000000271a107211 */ /* 0x000fe400078408ff */
[----:B-1----:R-:W-:Y:S01]  /*19150*/  IADD3 R11, R27, R23, RZ ;  /* 0x000000171b0b7210 */ /* 0x002fe20007ffe0ff */
[----:B------:R-:W-:Y:S01]  /*19160*/  IMAD.IADD R7, R7, 0x1, R13 ;  /* 0x0000000107077824 */ /* 0x000fe200078e020d */
[----:B------:R-:W-:Y:S02]  /*19170*/  LEA R10, P1, R6, R39, 0x1 ;  /* 0x00000027060a7211 */ /* 0x000fe400078208ff */
        /* <DEDUP_REMOVED lines=11> */
[----:B---3--:R-:W-:Y:S02]  /*19230*/  PRMT R0, R43, 0x9910, RZ ;  /* 0x000099102b007816 */ /* 0x008fe400000000ff */
[----:B----4-:R-:W-:Y:S02]  /*19240*/  PRMT R7, R4, 0x9910, RZ ;  /* 0x0000991004077816 */ /* 0x010fe400000000ff */
[----:B------:R-:W-:Y:S02]  /*19250*/  IADD3 R4, R6, R45, R0 ;  /* 0x0000002d06047210 */ /* 0x000fe40007ffe000 */
[----:B------:R-:W-:-:S02]  /*19260*/  MOV R0, R7 ;  /* 0x0000000700007202 */ /* 0x000fc40000000f00 */
[----:B-----5:R-:W-:-:S04]  /*19270*/  PRMT R44, R44, 0x9910, RZ ;  /* 0x000099102c2c7816 */ /* 0x020fc800000000ff */
[----:B------:R-:W-:Y:S02]  /*19280*/  MOV R7, R44 ;  /* 0x0000002c00077202 */ /* 0x000fe40000000f00 */
[----:B------:R-:W-:Y:S02]  /*19290*/  PRMT R34, R34, 0x9910, RZ ;  /* 0x0000991022227816 */ /* 0x000fe400000000ff */
[----:B------:R-:W-:Y:S02]  /*192a0*/  PRMT R36, R36, 0x9910, RZ ;  /* 0x0000991024247816 */ /* 0x000fe400000000ff */
[----:B------:R-:W-:Y:S01]  /*192b0*/  IADD3 R4, R7, R4, R0 ;  /* 0x0000000407047210 */ /* 0x000fe20007ffe000 */
[----:B------:R-:W-:Y:S01]  /*192c0*/  IMAD.MOV.U32 R0, RZ, RZ, R34 ;  /* 0x000000ffff007224 */ /* 0x000fe200078e0022 */
        /* <DEDUP_REMOVED lines=10> */
[----:B------:R-:W-:Y:S02]  /*19370*/  MOV R5, R24 ;  /* 0x0000001800057202 */ /* 0x000fe40000000f00 */
[----:B------:R-:W-:-:S02]  /*19380*/  PRMT R12, R12, 0x9910, RZ ;  /* 0x000099100c0c7816 */ /* 0x000fc400000000ff */
[----:B------:R-:W-:-:S03]  /*19390*/  IADD3 R4, R5, R4, R0 ;  /* 0x0000000405047210 */ /* 0x000fc60007ffe000 */
[----:B------:R-:W-:Y:S01]  /*193a0*/  IMAD.MOV.U32 R0, RZ, RZ, R12 ;  /* 0x000000ffff007224 */ /* 0x000fe200078e000c */
[----:B------:R-:W-:Y:S02]  /*193b0*/  PRMT R21, R21, 0x9910, RZ ;  /* 0x0000991015157816 */ /* 0x000fe400000000ff */
[----:B------:R-:W-:Y:S02]  /*193c0*/  PRMT R14, R14, 0x9910, RZ ;  /* 0x000099100e0e7816 */ /* 0x000fe400000000ff */
[----:B------:R-:W-:Y:S02]  /*193d0*/  MOV R5, R21 ;  /* 0x0000001500057202 */ /* 0x000fe40000000f00 */
        /* <DEDUP_REMOVED lines=10> */
.L_x_2297:
[----:B------:R-:W-:Y:S01]  /*19480*/  IMAD.MOV.U32 R12, RZ, RZ, R8 ;  /* 0x000000ffff0c7224 */ /* 0x000fe200078e0008 */
[----:B------:R-:W-:-:S07]  /*19490*/  MOV R13, R9 ;  /* 0x00000009000d7202 */ /* 0x000fce0000000f00 */
.L_x_2296:
[----:B------:R-:W-:Y:S05]  /*194a0*/  BSYNC B4 ;  /* 0x0000000000047941 */ /* 0x000fea0003800000 */
.L_x_2295:
        /* <DEDUP_REMOVED lines=26> */
[----:B-----5:R-:W-:Y:S01]  /*19650*/  IMAD R23, R15, UR8, RZ ;  /* 0x000000080f177c24 */ /* 0x020fe2000f8e02ff */
[----:B------:R-:W-:Y:S01]  /*19660*/  IADD3 R19, R27, R21, RZ ;  /* 0x000000151b137210 */ /* 0x000fe20007ffe0ff */
[----:B------:R-:W-:Y:S01]  /*19670*/  IMAD R15, R16, UR9, R17 ;  /* 0x00000009100f7c24 */ /* 0x000fe2000f8e0211 */
[----:B------:R0:W2:Y:S01]  /*19680*/  LDG.E.U16.CONSTANT R0, desc[UR4][R24.64] ;  /* 0x0000000418007981 */ /* 0x0000a2000c1e9500 */
[----:B------:R-:W-:Y:S01]  /*19690*/  IMAD R27, R13, UR8, RZ ;  /* 0x000000080d1b7c24 */ /* 0x000fe2000f8e02ff */
[----:B------:R-:W-:Y:S01]  /*196a0*/  LEA.HI.X R19, R26, R41, R19, 0x1, P0 ;  /* 0x000000291a137211 */ /* 0x000fe200000f0c13 */
[----:B------:R-:W-:-:S04]  /*196b0*/  IMAD.WIDE.U32 R16, R16, UR8, RZ ;  /* 0x0000000810107c25 */ /* 0x000fc8000f8e00ff */
[----:B------:R-:W-:Y:S01]  /*196c0*/  IMAD.WIDE.U32 R20, R14, UR8, RZ ;  /* 0x000000080e147c25 */ /* 0x000fe2000f8e00ff */
[----:B------:R-:W-:Y:S02]  /*196d0*/  IADD3 R15, R17, R15, RZ ;  /* 0x0000000f110f7210 */ /* 0x000fe40007ffe0ff */
[-C--:B0-----:R-:W-:Y:S01]  /*196e0*/  LEA R24, P0, R16, R39.reuse, 0x1 ;  /* 0x0000002710187211 */ /* 0x081fe200078008ff */
[----:B------:R-:W-:Y:S01]  /*196f0*/  IMAD R13, R14, UR9, R23 ;  /* 0x000000090e0d7c24 */ /* 0x000fe2000f8e0217 */
[----:B------:R-:W-:Y:S01]  /*19700*/  LEA R14, P1, R20, R39, 0x1 ;  /* 0x00000027140e7211 */ /* 0x000fe200078208ff */
[C---:B------:R-:W-:Y:S02]  /*19710*/  IMAD R27, R12.reuse, UR9, R27 ;  /* 0x000000090c1b7c24 */ /* 0x040fe4000f8e021b */
[----:B------:R-:W-:Y:S02]  /*19720*/  IMAD.IADD R13, R21, 0x1, R13 ;  /* 0x00000001150d7824 */ /* 0x000fe400078e020d */
[----:B------:R-:W-:Y:S01]  /*19730*/  IMAD.WIDE.U32 R22, R12, UR8, RZ ;  /* 0x000000080c167c25 */ /* 0x000fe2000f8e00ff */
[-C--:B------:R-:W-:Y:S01]  /*19740*/  LEA.HI.X R25, R16, R41.reuse, R15, 0x1, P0 ;  /* 0x0000002910197211 */ /* 0x080fe200000f0c0f */
[----:B------:R0:W3:Y:S01]  /*19750*/  LDG.E.U16.CONSTANT R12, desc[UR4][R18.64] ;  /* 0x00000004120c7981 */ /* 0x0000e2000c1e9500 */
[----:B------:R-:W-:Y:S01]  /*19760*/  LEA.HI.X R15, R20, R41, R13, 0x1, P1 ;  /* 0x00000029140f7211 */ /* 0x000fe200008f0c0d */
[----:B------:R-:W-:Y:S01]  /*19770*/  IMAD R7, R7, UR8, RZ ;  /* 0x0000000807077c24 */ /* 0x000fe2000f8e02ff */
[----:B------:R-:W-:Y:S01]  /*19780*/  IADD3 R13, R23, R27, RZ ;  /* 0x0000001b170d7210 */ /* 0x000fe20007ffe0ff */
[----:B------:R-:W-:Y:S01]  /*19790*/  IMAD.WIDE.U32 R20, R6, UR8, RZ ;  /* 0x0000000806147c25 */ /* 0x000fe2000f8e00ff */
[----:B------:R-:W-:Y:S01]  /*197a0*/  LEA R16, P0, R22, R39, 0x1 ;  /* 0x0000002716107211 */ /* 0x000fe200078008ff */
[----:B------:R-:W4:Y:S02]  /*197b0*/  LDG.E.U16.CONSTANT R24, desc[UR4][R24.64] ;  /* 0x0000000418187981 */ /* 0x000f24000c1e9500 */
[----:B------:R-:W-:Y:S01]  /*197c0*/  IMAD R7, R6, UR9, R7 ;  /* 0x0000000906077c24 */ /* 0x000fe2000f8e0207 */
[----:B------:R-:W-:Y:S01]  /*197d0*/  LEA.HI.X R17, R22, R41, R13, 0x1, P0 ;  /* 0x0000002916117211 */ /* 0x000fe200000f0c0d */
[----:B------:R-:W-:Y:S01]  /*197e0*/  IMAD R11, R11, UR8, RZ ;  /* 0x000000080b0b7c24 */ /* 0x000fe2000f8e02ff */
[----:B------:R1:W5:Y:S01]  /*197f0*/  LDG.E.U16.CONSTANT R13, desc[UR4][R14.64] ;  /* 0x000000040e0d7981 */ /* 0x000362000c1e9500 */
[----:B0-----:R-:W-:Y:S01]  /*19800*/  IMAD R19, R5, UR8, RZ ;  /* 0x0000000805137c24 */ /* 0x001fe2000f8e02ff */
[----:B------:R-:W-:Y:S01]  /*19810*/  IADD3 R7, R21, R7, RZ ;  /* 0x0000000715077210 */ /* 0x000fe20007ffe0ff */
[----:B------:R-:W-:Y:S01]  /*19820*/  IMAD R5, R10, UR9, R11 ;  /* 0x000000090a057c24 */ /* 0x000fe2000f8e020b */
[----:B------:R-:W-:Y:S01]  /*19830*/  LEA R6, P0, R20, R39, 0x1 ;  /* 0x0000002714067211 */ /* 0x000fe200078008ff */
[----:B------:R-:W-:Y:S01]  /*19840*/  IMAD R21, R4, UR9, R19 ;  /* 0x0000000904157c24 */ /* 0x000fe2000f8e0213 */
[----:B------:R-:W5:Y:S01]  /*19850*/  LDG.E.U16.CONSTANT R16, desc[UR4][R16.64] ;  /* 0x0000000410107981 */ /* 0x000f62000c1e9500 */
[----:B------:R-:W-:Y:S01]  /*19860*/  IMAD.WIDE.U32 R10, R10, UR8, RZ ;  /* 0x000000080a0a7c25 */ /* 0x000fe2000f8e00ff */
[----:B------:R-:W-:-:S03]  /*19870*/  LEA.HI.X R7, R20, R41, R7, 0x1, P0 ;  /* 0x0000002914077211 */ /* 0x000fc600000f0c07 */
[----:B------:R-:W-:Y:S01]  /*19880*/  IMAD.WIDE.U32 R18, R4, UR8, RZ ;  /* 0x0000000804127c25 */ /* 0x000fe2000f8e00ff */
[-C--:B------:R-:W-:Y:S01]  /*19890*/  LEA R4, P0, R10, R39.reuse, 0x1 ;  /* 0x000000270a047211 */ /* 0x080fe200078008ff */
[----:B------:R3:W5:Y:S02]  /*198a0*/  LDG.E.U16.CONSTANT R6, desc[UR4][R6.64] ;  /* 0x0000000406067981 */ /* 0x000764000c1e9500 */
[----:B------:R-:W-:Y:S01]  /*198b0*/  IMAD.IADD R5, R11, 0x1, R5 ;  /* 0x000000010b057824 */ /* 0x000fe200078e0205 */
[----:B-1----:R-:W-:Y:S02]  /*198c0*/  LEA R14, P1, R18, R39, 0x1 ;  /* 0x00000027120e7211 */ /* 0x002fe400078208ff */
[----:B------:R-:W-:Y:S02]  /*198d0*/  IADD3 R11, R19, R21, RZ ;  /* 0x00000015130b7210 */ /* 0x000fe40007ffe0ff */
[-C--:B------:R-:W-:Y:S02]  /*198e0*/  LEA.HI.X R5, R10, R41.reuse, R5, 0x1, P0 ;  /* 0x000000290a057211 */ /* 0x080fe400000f0c05 */
[----:B------:R-:W-:-:S03]  /*198f0*/  LEA.HI.X R15, R18, R41, R11, 0x1, P1 ;  /* 0x00000029120f7211 */ /* 0x000fc600008f0c0b */
[----:B------:R0:W5:Y:S04]  /*19900*/  LDG.E.U16.CONSTANT R4, desc[UR4][R4.64] ;  /* 0x0000000404047981 */ /* 0x000168000c1e9500 */
[----:B------:R-:W5:Y:S01]  /*19910*/  LDG.E.U16.CONSTANT R14, desc[UR4][R14.64] ;  /* 0x000000040e0e7981 */ /* 0x000f62000c1e9500 */
[----:B------:R-:W-:Y:S02]  /*19920*/  IADD3 R42, P2, R42, 0x8, RZ ;  /* 0x000000082a2a7810 */ /* 0x000fe40007f5e0ff */
[----:B------:R-:W-:-:S03]  /*19930*/  PLOP3.LUT P0, PT, PT, PT, PT, 0x8, 0x0 ;  /* 0x000000000000781c */ /* 0x000fc60003f0e170 */
[----:B------:R-:W-:Y:S01]  /*19940*/  IMAD.X R40, RZ, RZ, R40, P2 ;  /* 0x000000ffff287224 */ /* 0x000fe200010e0628 */
[----:B--2---:R-:W-:Y:S02]  /*19950*/  PRMT R0, R0, 0x9910, RZ ;  /* 0x0000991000007816 */ /* 0x004fe400000000ff */
[----:B---3--:R-:W-:Y:S02]  /*19960*/  PRMT R7, R12, 0x9910, RZ ;  /* 0x000099100c077816 */ /* 0x008fe400000000ff */
[----:B------:R-:W-:Y:S02]  /*19970*/  IADD3 R12, P1, R8, 0x40, RZ ;  /* 0x00000040080c7810 */ /* 0x000fe40007f3e0ff */
[----:B------:R-:W-:Y:S02]  /*19980*/  IADD3 R45, R7, R45, R0 ;  /* 0x0000002d072d7210 */ /* 0x000fe40007ffe000 */
[----:B----4-:R-:W-:Y:S02]  /*19990*/  PRMT R24, R24, 0x9910, RZ ;  /* 0x0000991018187816 */ /* 0x010fe400000000ff */
[----:B------:R-:W-:-:S02]  /*199a0*/  MOV R8, R12 ;  /* 0x0000000c00087202 */ /* 0x000fc40000000f00 */
[----:B------:R-:W-:Y:S02]  /*199b0*/  MOV R0, R24 ;  /* 0x0000001800007202 */ /* 0x000fe40000000f00 */
[----:B-----5:R-:W-:-:S05]  /*199c0*/  PRMT R13, R13, 0x9910, RZ ;  /* 0x000099100d0d7816 */ /* 0x020fca00000000ff */
[----:B------:R-:W-:Y:S01]  /*199d0*/  IMAD.MOV.U32 R7, RZ, RZ, R13 ;  /* 0x000000ffff077224 */ /* 0x000fe200078e000d */
[----:B------:R-:W-:Y:S02]  /*199e0*/  PRMT R16, R16, 0x9910, RZ ;  /* 0x0000991010107816 */ /* 0x000fe400000000ff */
[----:B------:R-:W-:Y:S02]  /*199f0*/  IADD3.X R13, RZ, R9, RZ, P1, !PT ;  /* 0x00000009ff0d7210 */ /* 0x000fe40000ffe4ff */
[----:B------:R-:W-:Y:S02]  /*19a00*/  IADD3 R7, R7, R45, R0 ;  /* 0x0000002d07077210 */ /* 0x000fe40007ffe000 */
[----:B0-----:R-:W-:Y:S02]  /*19a10*/  PRMT R5, R6, 0x9910, RZ ;  /* 0x0000991006057816 */ /* 0x001fe400000000ff */
[----:B------:R-:W-:Y:S02]  /*19a20*/  MOV R0, R16 ;  /* 0x0000001000007202 */ /* 0x000fe40000000f00 */
[----:B------:R-:W-:-:S02]  /*19a30*/  MOV R9, R13 ;  /* 0x0000000d00097202 */ /* 0x000fc40000000f00 */
[----:B------:R-:W-:Y:S02]  /*19a40*/  IADD3 R5, R5, R7, R0 ;  /* 0x0000000705057210 */ /* 0x000fe40007ffe000 */
[----:B------:R-:W-:Y:S02]  /*19a50*/  PRMT R45, R4, 0x9910, RZ ;  /* 0x00009910042d7816 */ /* 0x000fe400000000ff */
[----:B------:R-:W-:-:S04]  /*19a60*/  PRMT R0, R14, 0x9910, RZ ;  /* 0x000099100e007816 */ /* 0x000fc800000000ff */
[----:B------:R-:W-:-:S07]  /*19a70*/  IADD3 R45, R0, R5, R45 ;  /* 0x00000005002d7210 */ /* 0x000fce0007ffe02d */
.L_x_2300:
[----:B------:R-:W-:Y:S05]  /*19a80*/  BSYNC B4 ;  /* 0x0000000000047941 */ /* 0x000fea0003800000 */
.L_x_2299:
[----:B------:R-:W-:-:S04]  /*19a90*/  ISETP.NE.U32.AND P1, PT, R42, RZ, PT ;  /* 0x000000ff2a00720c */ /* 0x000fc80003f25070 */
[----:B------:R-:W-:-:S13]  /*19aa0*/  ISETP.NE.OR.EX P0, PT, R40, RZ, P0, P1 ;  /* 0x000000ff2800720c */ /* 0x000fda0000705710 */
[----:B------:R-:W-:Y:S05]  /*19ab0*/  @!P0 BREAK B3 ;  /* 0x0000000000038942 */ /* 0x000fea0003800000 */
[----:B------:R-:W-:Y:S05]  /*19ac0*/  @!P0 BRA `(.L_x_2292) ;  /* 0x0000000000c88947 */ /* 0x000fea0003800000 */
.L_x_2294:
[----:B------:R-:W-:Y:S05]  /*19ad0*/  BSYNC B3 ;  /* 0x0000000000037941 */ /* 0x000fea0003800000 */
.L_x_2293:
[----:B------:R-:W-:Y:S01]  /*19ae0*/  BSSY B3, `(.L_x_2301) ;  /* 0x000002e000037945 */ /* 0x000fe20003800000 */
.L_x_2302:
        /* <DEDUP_REMOVED lines=17> */
[C---:B------:R-:W-:Y:S01]  /*19c00*/  IMAD R15, R16.reuse, UR11, R17 ;  /* 0x0000000b100f7c24 */ /* 0x040fe2000f8e0211 */
[----:B------:R-:W2:Y:S01]  /*19c10*/  LDG.E.U16.CONSTANT R6, desc[UR4][R6.64] ;  /* 0x0000000406067981 */ /* 0x000ea2000c1e9500 */
[----:B------:R-:W-:Y:S01]  /*19c20*/  IMAD.WIDE.U32 R16, R16, UR10, RZ ;  /* 0x0000000a10107c25 */ /* 0x000fe2000f8e00ff */
[----:B------:R-:W-:-:S03]  /*19c30*/  LEA.HI.X R11, R14, R41, R13, 0x1, P0 ;  /* 0x000000290e0b7211 */ /* 0x000fc600000f0c0d */
[C---:B------:R-:W-:Y:S02]  /*19c40*/  IMAD R13, R4.reuse, UR11, R5 ;  /* 0x0000000b040d7c24 */ /* 0x040fe4000f8e0205 */
[----:B------:R-:W-:Y:S01]  /*19c50*/  IMAD.WIDE.U32 R4, R4, UR10, RZ ;  /* 0x0000000a04047c25 */ /* 0x000fe2000f8e00ff */
[----:B------:R-:W-:Y:S01]  /*19c60*/  LEA R14, P1, R16, R39, 0x1 ;  /* 0x00000027100e7211 */ /* 0x000fe200078208ff */
        /* <DEDUP_REMOVED lines=8> */
[----:B------:R-:W-:Y:S02]  /*19cf0*/  IADD3 R42, P0, R42, 0x4, RZ ;  /* 0x000000042a2a7810 */ /* 0x000fe40007f1e0ff */
[----:B------:R-:W-:Y:S02]  /*19d00*/  IADD3 R8, P1, R8, 0x20, RZ ;  /* 0x0000002008087810 */ /* 0x000fe40007f3e0ff */
[----:B------:R-:W-:Y:S02]  /*19d10*/  IADD3.X R40, RZ, R40, RZ, P0, !PT ;  /* 0x00000028ff287210 */ /* 0x000fe400007fe4ff */
[----:B------:R-:W-:-:S02]  /*19d20*/  ISETP.NE.U32.AND P0, PT, R42, RZ, PT ;  /* 0x000000ff2a00720c */ /* 0x000fc40003f05070 */
        /* <DEDUP_REMOVED lines=10> */
.L_x_2301:
[----:B------:R-:W-:Y:S01]  /*19dd0*/  IMAD.MOV.U32 R12, RZ, RZ, R8 ;  /* 0x000000ffff0c7224 */ /* 0x000fe200078e0008 */
[----:B------:R-:W-:-:S07]  /*19de0*/  MOV R13, R9 ;  /* 0x00000009000d7202 */ /* 0x000fce0000000f00 */
.L_x_2292:
[----:B------:R-:W-:Y:S05]  /*19df0*/  BSYNC B1 ;  /* 0x0000000000017941 */ /* 0x000fea0003800000 */
.L_x_2291:
        /* <DEDUP_REMOVED lines=40> */
.L_x_2290:
[----:B------:R-:W-:Y:S05]  /*1a080*/  BSYNC B2 ;  /* 0x0000000000027941 */ /* 0x000fea0003800000 */
.L_x_2289:
[----:B------:R-:W-:Y:S05]  /*1a090*/  WARPSYNC.ALL ;  /* 0x0000000000007948 */ /* 0x000fea0003800000 */
[----:B------:R-:W-:Y:S01]  /*1a0a0*/  STG.E.U16 desc[UR4][R2.64], R45 ;  /* 0x0000002d02007986 */ /* 0x000fe2000c101504 */
[----:B------:R-:W-:Y:S05]  /*1a0b0*/  EXIT ;  /* 0x000000000000794d */ /* 0x000fea0003800000 */
.L_x_2303:
        /* <DEDUP_REMOVED lines=12> */
.L_x_18546:


//--------------------- .text._ZN2at6native73_GLOBAL__N__c8866d80_35_SparseBinaryOpIntersectionKernel_cu_9e10b42f_311112apply_kernelILi128ELi8EZNS1_29binary_op_intersection_kernelINS1_9RhsProjOpEllEEvRNS_14TensorIteratorEllRKNS_6TensorEbEUliE_EEviT1_ --------------------------
	.section	.text._ZN2at6native73_GLOBAL__N__c8866d80_35_SparseBinaryOpIntersectionKernel_cu_9e10b42f_311112apply_kernelILi128ELi8EZNS1_29binary_op_intersection_kernelINS1_9RhsProjOpEllEEvRNS_14TensorIteratorEllRKNS_6TensorEbEUliE_EEviT1_,"ax",@progbits
	.align	128
.text._ZN2at6native73_GLOBAL__N__c8866d80_35_SparseBinaryOpIntersectionKernel_cu_9e10b42f_311112apply_kernelILi128ELi8EZNS1_29binary_op_intersection_kernelINS1_9RhsProjOpEllEEvRNS_14TensorIteratorEllRKNS_6TensorEbEUliE_EEviT1_:
        .type           _ZN2at6native73_GLOBAL__N__c8866d80_35_SparseBinaryOpIntersectionKernel_cu_9e10b42f_311112apply_kernelILi128ELi8EZNS1_29binary_op_intersection_kernelINS1_9RhsProjOpEllEEvRNS_14TensorIteratorEllRKNS_6TensorEbEUliE_EEviT1_,@function
        .size           _ZN2at6native73_GLOBAL__N__c8866d80_35_SparseBinaryOpIntersectionKernel_cu_9e10b42f_311112apply_kernelILi128ELi8EZNS1_29binary_op_intersection_kernelINS1_9RhsProjOpEllEEvRNS_14TensorIteratorEllRKNS_6TensorEbEUliE_EEviT1_,(.L_x_18547 - _ZN2at6native73_GLOBAL__N__c8866d80_35_SparseBinaryOpIntersectionKernel_cu_9e10b42f_311112apply_kernelILi128ELi8EZNS1_29binary_op_intersection_kernelINS1_9RhsProjOpEllEEvRNS_14TensorIteratorEllRKNS_6TensorEbEUliE_EEviT1_)
        .other          _ZN2at6native73_GLOBAL__N__c8866d80_35_SparseBinaryOpIntersectionKernel_cu_9e10b42f_311112apply_kernelILi128ELi8EZNS1_29binary_op_intersection_kernelINS1_9RhsProjOpEllEEvRNS_14TensorIteratorEllRKNS_6TensorEbEUliE_EEviT1_,@"STO_CUDA_ENTRY STV_DEFAULT"
_ZN2at6native73_GLOBAL__N__c8866d80_35_SparseBinaryOpIntersectionKernel_cu_9e10b42f_311112apply_kernelILi128ELi8EZNS1_29binary_op_intersection_kernelINS1_9RhsProjOpEllEEvRNS_14TensorIteratorEllRKNS_6TensorEbEUliE_EEviT1_:
        /* <DEDUP_REMOVED lines=12> */
[----:B------:R-:W-:Y:S01]  /*00c0*/  IMAD.MOV.U32 R2, RZ, RZ, RZ ;  /* 0x000000ffff027224 */ /* 0x000fe200078e00ff */
[----:B------:R-:W-:Y:S01]  /*00d0*/  HFMA2.MMA R8, -RZ, RZ, 0, 0 ;  /* 0x00000000ff087435 */ /* 0x000fe200000001ff */
        /* <DEDUP_REMOVED lines=406> */
.L_x_2306:
        /* <DEDUP_REMOVED lines=31> */
[----:B------:R-:W-:Y:S01]  /*1c30*/  LOP3.LUT R5, R12, 0x3, RZ, 0xc0, !PT ;  /* 0x000000030c057812 */ /* 0x000fe200078ec0ff */
[----:B------:R-:W-:Y:S01]  /*1c40*/  IMAD.MOV.U32 R48, RZ, RZ, RZ ;  /* 0x000000ffff307224 */ /* 0x000fe200078e00ff */
        /* <DEDUP_REMOVED lines=8> */
[----:B------:R-:W-:Y:S01]  /*1cd0*/  IMAD.MOV.U32 R48, RZ, RZ, RZ ;  /* 0x000000ffff307224 */ /* 0x000fe200078e00ff */
[----:B------:R-:W-:Y:S01]  /*1ce0*/  IADD3.X R4, RZ, ~R13, RZ, P0, !PT ;  /* 0x8000000dff047210 */ /* 0x000fe200007fe4ff */
[----:B------:R-:W-:Y:S01]  /*1cf0*/  IMAD.MOV.U32 R53, RZ, RZ, R11 ;  /* 0x000000ffff357224 */ /* 0x000fe200078e000b */
        /* <DEDUP_REMOVED lines=12> */
.L_x_2316:
        /* <DEDUP_REMOVED lines=19> */
[----:B------:R-:W-:Y:S02]  /*1ef0*/  IMAD R13, R30, UR11, R19 ;  /* 0x0000000b1e0d7c24 */ /* 0x000fe4000f8e0213 */
[----:B----4-:R-:W-:Y:S02]  /*1f00*/  IMAD R49, R11, UR10, RZ ;  /* 0x0000000a0b317c24 */ /* 0x010fe4000f8e02ff */
[----:B------:R-:W-:Y:S02]  /*1f10*/  IMAD R11, R12, UR11, R47 ;  /* 0x0000000b0c0b7c24 */ /* 0x000fe4000f8e022f */
[----:B------:R-:W-:-:S04]  /*1f20*/  IMAD.WIDE.U32 R18, R10, UR10, RZ ;  /* 0x0000000a0a127c25 */ /* 0x000fc8000f8e00ff */
[----:B------:R-:W-:Y:S02]  /*1f30*/  IMAD R47, R10, UR11, R49 ;  /* 0x0000000b0a2f7c24 */ /* 0x000fe4000f8e0231 */
[----:B------:R-:W-:-:S03]  /*1f40*/  IMAD.WIDE.U32 R30, R30, UR10, RZ ;  /* 0x0000000a1e1e7c25 */ /* 0x000fc6000f8e00ff */
[----:B------:R-:W-:Y:S01]  /*1f50*/  IADD3 R47, R19, R47, RZ ;  /* 0x0000002f132f7210 */ /* 0x000fe20007ffe0ff */
[----:B------:R-:W-:Y:S01]  /*1f60*/  IMAD.WIDE.U32 R24, R12, UR10, RZ ;  /* 0x0000000a0c187c25 */ /* 0x000fe2000f8e00ff */
[-C--:B------:R-:W-:Y:S02]  /*1f70*/  LEA R50, P1, R30, R0.reuse, 0x3 ;  /* 0x000000001e327211 */ /* 0x080fe400078218ff */
[----:B------:R-:W-:Y:S01]  /*1f80*/  IADD3 R13, R31, R13, RZ ;  /* 0x0000000d1f0d7210 */ /* 0x000fe20007ffe0ff */
[----:B-----5:R-:W-:Y:S01]  /*1f90*/  IMAD R19, R39, UR10, RZ ;  /* 0x0000000a27137c24 */ /* 0x020fe2000f8e02ff */
[----:B------:R-:W-:Y:S01]  /*1fa0*/  LEA R10, P2, R24, R0, 0x3 ;  /* 0x00000000180a7211 */ /* 0x000fe200078418ff */
[----:B------:R-:W-:Y:S01]  /*1fb0*/  IMAD.IADD R11, R25, 0x1, R11 ;  /* 0x00000001190b7824 */ /* 0x000fe200078e020b */
[----:B------:R-:W-:Y:S01]  /*1fc0*/  LEA.HI.X R51, R30, R2, R13, 0x3, P1 ;  /* 0x000000021e337211 */ /* 0x000fe200008f1c0d */
[----:B------:R-:W-:Y:S01]  /*1fd0*/  IMAD R25, R17, UR10, RZ ;  /* 0x0000000a11197c24 */ /* 0x000fe2000f8e02ff */
[----:B------:R-:W-:Y:S01]  /*1fe0*/  LEA R12, P3, R18, R0, 0x3 ;  /* 0x00000000120c7211 */ /* 0x000fe200078618ff */
[----:B------:R-:W-:Y:S01]  /*1ff0*/  IMAD R17, R38, UR11, R19 ;  /* 0x0000000b26117c24 */ /* 0x000fe2000f8e0213 */
[-C--:B------:R-:W-:Y:S01]  /*2000*/  LEA.HI.X R11, R24, R2.reuse, R11, 0x3, P2 ;  /* 0x00000002180b7211 */ /* 0x080fe200010f1c0b */
[----:B------:R-:W-:Y:S01]  /*2010*/  IMAD R19, R15, UR10, RZ ;  /* 0x0000000a0f137c24 */ /* 0x000fe2000f8e02ff */
[----:B------:R-:W-:Y:S01]  /*2020*/  LEA.HI.X R13, R18, R2, R47, 0x3, P3 ;  /* 0x00000002120d7211 */ /* 0x000fe200018f1c2f */
[----:B------:R-:W-:Y:S01]  /*2030*/  IMAD.WIDE.U32 R38, R38, UR10, RZ ;  /* 0x0000000a26267c25 */ /* 0x000fe2000f8e00ff */
[----:B------:R-:W2:Y:S03]  /*2040*/  LDG.E.64.CONSTANT R50, desc[UR4][R50.64] ;  /* 0x0000000432327981 */ /* 0x000ea6000c1e9b00 */
[C---:B------:R-:W-:Y:S01]  /*2050*/  IMAD.WIDE.U32 R30, R16.reuse, UR10, RZ ;  /* 0x0000000a101e7c25 */ /* 0x040fe2000f8e00ff */
[----:B------:R-:W-:Y:S01]  /*2060*/  IADD3 R17, R39, R17, RZ ;  /* 0x0000001127117210 */ /* 0x000fe20007ffe0ff */
[----:B------:R-:W2:Y:S02]  /*2070*/  LDG.E.64.CONSTANT R10, desc[UR4][R10.64] ;  /* 0x000000040a0a7981 */ /* 0x000ea4000c1e9b00 */
[----:B------:R-:W-:Y:S01]  /*2080*/  IMAD R15, R16, UR11, R25 ;  /* 0x0000000b100f7c24 */ /* 0x000fe2000f8e0219 */
[-C--:B------:R-:W-:Y:S01]  /*2090*/  LEA R16, P2, R30, R0.reuse, 0x3 ;  /* 0x000000001e107211 */ /* 0x080fe200078418ff */
[C---:B------:R-:W-:Y:S01]  /*20a0*/  IMAD.WIDE.U32 R24, R14.reuse, UR10, RZ ;  /* 0x0000000a0e187c25 */ /* 0x040fe2000f8e00ff */
[----:B------:R-:W3:Y:S03]  /*20b0*/  LDG.E.64.CONSTANT R12, desc[UR4][R12.64] ;  /* 0x000000040c0c7981 */ /* 0x000ee6000c1e9b00 */
[----:B------:R-:W-:Y:S01]  /*20c0*/  IMAD R19, R14, UR11, R19 ;  /* 0x0000000b0e137c24 */ /* 0x000fe2000f8e0213 */
        /* <DEDUP_REMOVED lines=8> */
[----:B------:R-:W-:-:S02]  /*2150*/  LEA.HI.X R17, R30, R2, R31, 0x3, P2 ;  /* 0x000000021e117211 */ /* 0x000fc400010f1c1f */
[----:B------:R-:W-:Y:S01]  /*2160*/  LEA.HI.X R19, R24, R2, R19, 0x3, P3 ;  /* 0x0000000218137211 */ /* 0x000fe200018f1c13 */
[----:B------:R-:W-:Y:S01]  /*2170*/  IMAD R31, R23, UR10, RZ ;  /* 0x0000000a171f7c24 */ /* 0x000fe2000f8e02ff */
[----:B------:R-:W3:Y:S01]  /*2180*/  LDG.E.64.CONSTANT R14, desc[UR4][R14.64] ;  /* 0x000000040e0e7981 */ /* 0x000ee2000c1e9b00 */
[C---:B------:R-:W-:Y:S02]  /*2190*/  IMAD R23, R42.reuse, UR11, R25 ;  /* 0x0000000b2a177c24 */ /* 0x040fe4000f8e0219 */
[----:B------:R-:W-:Y:S01]  /*21a0*/  IMAD R25, R21, UR10, RZ ;  /* 0x0000000a15197c24 */ /* 0x000fe2000f8e02ff */
[----:B------:R-:W4:Y:S01]  /*21b0*/  LDG.E.64.CONSTANT R16, desc[UR4][R16.64] ;  /* 0x0000000410107981 */ /* 0x000f22000c1e9b00 */
[----:B------:R-:W-:-:S03]  /*21c0*/  IMAD.WIDE.U32 R42, R42, UR10, RZ ;  /* 0x0000000a2a2a7c25 */ /* 0x000fc6000f8e00ff */
[----:B------:R-:W4:Y:S01]  /*21d0*/  LDG.E.64.CONSTANT R18, desc[UR4][R18.64] ;  /* 0x0000000412127981 */ /* 0x000f22000c1e9b00 */
[----:B------:R-:W-:Y:S01]  /*21e0*/  IMAD R21, R22, UR11, R31 ;  /* 0x0000000b16157c24 */ /* 0x000fe2000f8e021f */
[----:B------:R-:W-:Y:S01]  /*21f0*/  IADD3 R23, R43, R23, RZ ;  /* 0x000000172b177210 */ /* 0x000fe20007ffe0ff */
[----:B------:R-:W-:Y:S01]  /*2200*/  IMAD.WIDE.U32 R30, R20, UR10, RZ ;  /* 0x0000000a141e7c25 */ /* 0x000fe2000f8e00ff */
[----:B------:R-:W-:-:S03]  /*2210*/  LEA R22, P2, R38, R0, 0x3 ;  /* 0x0000000026167211 */ /* 0x000fc600078418ff */
        /* <DEDUP_REMOVED lines=9> */
[-C--:B------:R-:W-:Y:S02]  /*22b0*/  LEA.HI.X R23, R38, R2.reuse, R39, 0x3, P2 ;  /* 0x0000000226177211 */ /* 0x080fe400010f1c27 */
[----:B------:R-:W-:Y:S01]  /*22c0*/  LEA.HI.X R25, R30, R2, R25, 0x3, P3 ;  /* 0x000000021e197211 */ /* 0x000fe200018f1c19 */
[----:B------:R-:W-:Y:S01]  /*22d0*/  IMAD R39, R29, UR10, RZ ;  /* 0x0000000a1d277c24 */ /* 0x000fe2000f8e02ff */
[----:B------:R-:W5:Y:S01]  /*22e0*/  LDG.E.64.CONSTANT R20, desc[UR4][R20.64] ;  /* 0x0000000414147981 */ /* 0x000f62000c1e9b00 */
[----:B------:R-:W-:-:S02]  /*22f0*/  IMAD R29, R44, UR11, R31 ;  /* 0x0000000b2c1d7c24 */ /* 0x000fc4000f8e021f */
[----:B------:R-:W-:Y:S01]  /*2300*/  IMAD.WIDE.U32 R44, R44, UR10, RZ ;  /* 0x0000000a2c2c7c25 */ /* 0x000fe2000f8e00ff */
[----:B------:R-:W5:Y:S03]  /*2310*/  LDG.E.64.CONSTANT R22, desc[UR4][R22.64] ;  /* 0x0000000416167981 */ /* 0x000f66000c1e9b00 */
[----:B------:R-:W-:Y:S01]  /*2320*/  IMAD R31, R27, UR10, RZ ;  /* 0x0000000a1b1f7c24 */ /* 0x000fe2000f8e02ff */
[----:B------:R-:W-:Y:S01]  /*2330*/  IADD3 R29, R45, R29, RZ ;  /* 0x0000001d2d1d7210 */ /* 0x000fe20007ffe0ff */
[----:B------:R-:W-:Y:S01]  /*2340*/  IMAD R27, R28, UR11, R39 ;  /* 0x0000000b1c1b7c24 */ /* 0x000fe2000f8e0227 */
[-C--:B------:R-:W-:Y:S01]  /*2350*/  LEA R28, P2, R42, R0.reuse, 0x3 ;  /* 0x000000002a1c7211 */ /* 0x080fe200078418ff */
[C---:B------:R-:W-:Y:S01]  /*2360*/  IMAD.WIDE.U32 R38, R26.reuse, UR10, RZ ;  /* 0x0000000a1a267c25 */ /* 0x040fe2000f8e00ff */
[----:B------:R-:W5:Y:S03]  /*2370*/  LDG.E.64.CONSTANT R24, desc[UR4][R24.64] ;  /* 0x0000000418187981 */ /* 0x000f66000c1e9b00 */
[----:B------:R-:W-:Y:S01]  /*2380*/  IMAD R31, R26, UR11, R31 ;  /* 0x0000000b1a1f7c24 */ /* 0x000fe2000f8e021f */
[-C--:B------:R-:W-:Y:S01]  /*2390*/  LEA R26, P1, R44, R0.reuse, 0x3 ;  /* 0x000000002c1a7211 */ /* 0x080fe200078218ff */
[----:B------:R-:W-:Y:S01]  /*23a0*/  IMAD.IADD R43, R43, 0x1, R27 ;  /* 0x000000012b2b7824 */ /* 0x000fe200078e021b */
[----:B------:R-:W-:Y:S01]  /*23b0*/  LEA R30, P3, R38, R0, 0x3 ;  /* 0x00000000261e7211 */ /* 0x000fe200078618ff */
[----:B------:R-:W-:Y:S01]  /*23c0*/  IMAD R45, R35, UR10, RZ ;  /* 0x0000000a232d7c24 */ /* 0x000fe2000f8e02ff */
[-C--:B------:R-:W-:Y:S01]  /*23d0*/  LEA.HI.X R27, R44, R2.reuse, R29, 0x3, P1 ;  /* 0x000000022c1b7211 */ /* 0x080fe200008f1c1d */
[----:B------:R-:W-:Y:S01]  /*23e0*/  IMAD R47, R32, UR11, R47 ;  /* 0x0000000b202f7c24 */ /* 0x000fe2000f8e022f */
[----:B------:R-:W-:Y:S01]  /*23f0*/  IADD3 R31, R39, R31, RZ ;  /* 0x0000001f271f7210 */ /* 0x000fe20007ffe0ff */
[----:B------:R-:W-:Y:S01]  /*2400*/  IMAD R45, R34, UR11, R45 ;  /* 0x0000000b222d7c24 */ /* 0x000fe2000f8e022d */
[-C--:B------:R-:W-:Y:S01]  /*2410*/  LEA.HI.X R29, R42, R2.reuse, R43, 0x3, P2 ;  /* 0x000000022a1d7211 */ /* 0x080fe200010f1c2b */
[----:B------:R-:W-:Y:S01]  /*2420*/  IMAD R43, R41, UR10, RZ ;  /* 0x0000000a292b7c24 */ /* 0x000fe2000f8e02ff */
[----:B------:R-:W5:Y:S01]  /*2430*/  LDG.E.64.CONSTANT R26, desc[UR4][R26.64] ;  /* 0x000000041a1a7981 */ /* 0x000f62000c1e9b00 */
[----:B------:R-:W-:Y:S01]  /*2440*/  IMAD.WIDE.U32 R32, R32, UR10, RZ ;  /* 0x0000000a20207c25 */ /* 0x000fe2000f8e00ff */
[----:B------:R-:W-:-:S02]  /*2450*/  LEA.HI.X R31, R38, R2, R31, 0x3, P3 ;  /* 0x00000002261f7211 */ /* 0x000fc400018f1c1f */
[----:B------:R-:W5:Y:S01]  /*2460*/  LDG.E.64.CONSTANT R28, desc[UR4][R28.64] ;  /* 0x000000041c1c7981 */ /* 0x000f62000c1e9b00 */
[----:B------:R-:W-:Y:S01]  /*2470*/  IMAD.WIDE.U32 R34, R34, UR10, RZ ;  /* 0x0000000a22227c25 */ /* 0x000fe2000f8e00ff */
[----:B------:R-:W-:Y:S02]  /*2480*/  IADD3 R33, R33, R47, RZ ;  /* 0x0000002f21217210 */ /* 0x000fe40007ffe0ff */
[----:B------:R-:W5:Y:S01]  /*2490*/  LDG.E.64.CONSTANT R30, desc[UR4][R30.64] ;  /* 0x000000041e1e7981 */ /* 0x000f62000c1e9b00 */
[----:B------:R-:W-:Y:S01]  /*24a0*/  IMAD R41, R36, UR11, R37 ;  /* 0x0000000b24297c24 */ /* 0x000fe2000f8e0225 */
[----:B------:R-:W-:Y:S01]  /*24b0*/  LEA R42, P2, R34, R0, 0x3 ;  /* 0x00000000222a7211 */ /* 0x000fe200078418ff */
[----:B------:R-:W-:-:S04]  /*24c0*/  IMAD.WIDE.U32 R36, R36, UR10, RZ ;  /* 0x0000000a24247c25 */ /* 0x000fc8000f8e00ff */
[----:B------:R-:W-:Y:S01]  /*24d0*/  IMAD.WIDE.U32 R38, R40, UR10, RZ ;  /* 0x0000000a28267c25 */ /* 0x000fe2000f8e00ff */
[----:B------:R-:W-:Y:S02]  /*24e0*/  IADD3 R37, R37, R41, RZ ;  /* 0x0000002925257210 */ /* 0x000fe40007ffe0ff */
[-C--:B------:R-:W-:Y:S01]  /*24f0*/  LEA R44, P3, R36, R0.reuse, 0x3 ;  /* 0x00000000242c7211 */ /* 0x080fe200078618ff */
[----:B------:R-:W-:Y:S01]  /*2500*/  IMAD R43, R40, UR11, R43 ;  /* 0x0000000b282b7c24 */ /* 0x000fe2000f8e022b */
[-C--:B------:R-:W-:Y:S01]  /*2510*/  LEA R40, P1, R32, R0.reuse, 0x3 ;  /* 0x0000000020287211 */ /* 0x080fe200078218ff */
[----:B------:R-:W-:Y:S01]  /*2520*/  IMAD.IADD R35, R35, 0x1, R45 ;  /* 0x0000000123237824 */ /* 0x000fe200078e022d */
[----:B------:R-:W-:Y:S02]  /*2530*/  LEA R46, P4, R38, R0, 0x3 ;  /* 0x00000000262e7211 */ /* 0x000fe400078818ff */
[----:B------:R-:W-:Y:S02]  /*2540*/  IADD3 R39, R39, R43, RZ ;  /* 0x0000002b27277210 */ /* 0x000fe40007ffe0ff */
[----:B------:R-:W-:-:S02]  /*2550*/  LEA.HI.X R41, R32, R2, R33, 0x3, P1 ;  /* 0x0000000220297211 */ /* 0x000fc400008f1c21 */
[-C--:B------:R-:W-:Y:S02]  /*2560*/  LEA.HI.X R43, R34, R2.reuse, R35, 0x3, P2 ;  /* 0x00000002222b7211 */ /* 0x080fe400010f1c23 */
[-C--:B------:R-:W-:Y:S02]  /*2570*/  LEA.HI.X R45, R36, R2.reuse, R37, 0x3, P3 ;  /* 0x00000002242d7211 */ /* 0x080fe400018f1c25 */
[----:B------:R-:W-:Y:S01]  /*2580*/  LEA.HI.X R47, R38, R2, R39, 0x3, P4 ;  /* 0x00000002262f7211 */ /* 0x000fe200020f1c27 */
[----:B------:R-:W5:Y:S04]  /*2590*/  LDG.E.64.CONSTANT R40, desc[UR4][R40.64] ;  /* 0x0000000428287981 */ /* 0x000f68000c1e9b00 */
[----:B------:R-:W5:Y:S04]  /*25a0*/  LDG.E.64.CONSTANT R42, desc[UR4][R42.64] ;  /* 0x000000042a2a7981 */ /* 0x000f68000c1e9b00 */
[----:B------:R-:W5:Y:S04]  /*25b0*/  LDG.E.64.CONSTANT R44, desc[UR4][R44.64] ;  /* 0x000000042c2c7981 */ /* 0x000f68000c1e9b00 */
[----:B------:R-:W5:Y:S01]  /*25c0*/  LDG.E.64.CONSTANT R46, desc[UR4][R46.64] ;  /* 0x000000042e2e7981 */ /* 0x000f62000c1e9b00 */
[----:B--2---:R-:W-:-:S04]  /*25d0*/  IADD3 R33, P1, P2, R10, R50, R48 ;  /* 0x000000320a217210 */ /* 0x004fc80007a3e030 */
[----:B------:R-:W-:Y:S02]  /*25e0*/  IADD3.X R11, R11, R51, R7, P1, P2 ;  /* 0x000000330b0b7210 */ /* 0x000fe40000fe4407 */
[----:B---3--:R-:W-:-:S04]  /*25f0*/  IADD3 R33, P3, P4, R14, R12, R33 ;  /* 0x0000000c0e217210 */ /* 0x008fc80007c7e021 */
[----:B------:R-:W-:Y:S02]  /*2600*/  IADD3.X R13, R15, R13, R11, P3, P4 ;  /* 0x0000000d0f0d7210 */ /* 0x000fe40001fe840b */
[----:B----4-:R-:W-:-:S04]  /*2610*/  IADD3 R7, P1, P2, R18, R16, R33 ;  /* 0x0000001012077210 */ /* 0x010fc80007a3e021 */
[----:B------:R-:W-:Y:S02]  /*2620*/  IADD3.X R17, R19, R17, R13, P1, P2 ;  /* 0x0000001113117210 */ /* 0x000fe40000fe440d */
[----:B-----5:R-:W-:-:S04]  /*2630*/  IADD3 R7, P3, P4, R22, R20, R7 ;  /* 0x0000001416077210 */ /* 0x020fc80007c7e007 */
[----:B------:R-:W-:Y:S02]  /*2640*/  IADD3.X R21, R23, R21, R17, P3, P4 ;  /* 0x0000001517157210 */ /* 0x000fe40001fe8411 */
[----:B------:R-:W-:-:S05]  /*2650*/  IADD3 R6, P3, R6, 0x10, RZ ;  /* 0x0000001006067810 */ /* 0x000fca0007f7e0ff */
[----:B------:R-:W-:Y:S01]  /*2660*/  IMAD.X R4, RZ, RZ, R4, P3 ;  /* 0x000000ffff047224 */ /* 0x000fe200018e0604 */
[----:B------:R-:W-:-:S04]  /*2670*/  IADD3 R7, P1, P2, R26, R24, R7 ;  /* 0x000000181a077210 */ /* 0x000fc80007a3e007 */
[----:B------:R-:W-:Y:S02]  /*2680*/  IADD3.X R25, R27, R25, R21, P1, P2 ;  /* 0x000000191b197210 */ /* 0x000fe40000fe4415 */
[----:B------:R-:W-:Y:S02]  /*2690*/  ISETP.GE.U32.AND P1, PT, R6, -0xc, PT ;  /* 0xfffffff40600780c */ /* 0x000fe40003f26070 */
[----:B------:R-:W-:Y:S02]  /*26a0*/  IADD3 R7, P4, P5, R30, R28, R7 ;  /* 0x0000001c1e077210 */ /* 0x000fe40007d9e007 */
[----:B------:R-:W-:Y:S02]  /*26b0*/  ISETP.GE.AND.EX P1, PT, R4, -0x1, PT, P1 ;  /* 0xffffffff0400780c */ /* 0x000fe40003f26310 */
[----:B------:R-:W-:Y:S02]  /*26c0*/  IADD3.X R29, R31, R29, R25, P4, P5 ;  /* 0x0000001d1f1d7210 */ /* 0x000fe400027ea419 */
[----:B------:R-:W-:-:S04]  /*26d0*/  IADD3 R52, P4, R52, 0x80, RZ ;  /* 0x0000008034347810 */ /* 0x000fc80007f9e0ff */
[----:B------:R-:W-:Y:S02]  /*26e0*/  IADD3.X R53, RZ, R53, RZ, P4, !PT ;  /* 0x00000035ff357210 */ /* 0x000fe400027fe4ff */
[----:B------:R-:W-:-:S04]  /*26f0*/  IADD3 R7, P3, P2, R42, R40, R7 ;  /* 0x000000282a077210 */ /* 0x000fc80007a7e007 */
[----:B------:R-:W-:Y:S02]  /*2700*/  IADD3 R48, P5, P6, R46, R44, R7 ;  /* 0x0000002c2e307210 */ /* 0x000fe40007ebe007 */
[----:B------:R-:W-:-:S04]  /*2710*/  IADD3.X R7, R43, R41, R29, P3, P2 ;  /* 0x000000292b077210 */ /* 0x000fc80001fe441d */
[----:B------:R-:W-:Y:S01]  /*2720*/  IADD3.X R7, R47, R45, R7, P5, P6 ;  /* 0x0000002d2f077210 */ /* 0x000fe20002fec407 */
[----:B------:R-:W-:Y:S06]  /*2730*/  @!P1 BRA `(.L_x_2316) ;  /* 0xfffffff400a09947 */ /* 0x000fec000383ffff */
[----:B------:R-:W-:Y:S05]  /*2740*/  BSYNC B5 ;  /* 0x0000000000057941 */ /* 0x000fea0003800000 */
.L_x_2315:
[----:B------:R-:W-:Y:S01]  /*2750*/  MOV R10, R52 ;  /* 0x00000034000a7202 */ /* 0x000fe20000000f00 */
[----:B------:R-:W-:-:S07]  /*2760*/  IMAD.MOV.U32 R11, RZ, RZ, R53 ;  /* 0x000000ffff0b7224 */ /* 0x000fce00078e0035 */
.L_x_2314:
[----:B------:R-:W-:Y:S05]  /*2770*/  BSYNC B4 ;  /* 0x0000000000047941 */ /* 0x000fea0003800000 */
.L_x_2313:
        /* <DEDUP_REMOVED lines=19> */
[----:B----4-:R-:W-:Y:S02]  /*28b0*/  IMAD R15, R15, UR10, RZ ;  /* 0x0000000a0f0f7c24 */ /* 0x010fe4000f8e02ff */
[----:B------:R-:W-:Y:S01]  /*28c0*/  IMAD.WIDE.U32 R26, R14, UR10, RZ ;  /* 0x0000000a0e1a7c25 */ /* 0x000fe2000f8e00ff */
[----:B------:R-:W-:-:S03]  /*28d0*/  IADD3 R13, R19, R13, RZ ;  /* 0x0000000d130d7210 */ /* 0x000fc60007ffe0ff */
[----:B---3--:R-:W-:Y:S01]  /*28e0*/  IMAD R19, R25, UR10, RZ ;  /* 0x0000000a19137c24 */ /* 0x008fe2000f8e02ff */
[----:B------:R-:W-:Y:S01]  /*28f0*/  LEA.HI.X R13, R18, R2, R13, 0x3, P0 ;  /* 0x00000002120d7211 */ /* 0x000fe200000f1c0d */
[----:B------:R-:W-:Y:S01]  /*2900*/  IMAD R15, R14, UR11, R15 ;  /* 0x0000000b0e0f7c24 */ /* 0x000fe2000f8e020f */
[-C--:B------:R-:W-:Y:S01]  /*2910*/  LEA R14, P1, R26, R0.reuse, 0x3 ;  /* 0x000000001a0e7211 */ /* 0x080fe200078218ff */
[C---:B------:R-:W-:Y:S02]  /*2920*/  IMAD R19, R24.reuse, UR11, R19 ;  /* 0x0000000b18137c24 */ /* 0x040fe4000f8e0213 */
[----:B------:R-:W-:Y:S01]  /*2930*/  IMAD.WIDE.U32 R24, R24, UR10, RZ ;  /* 0x0000000a18187c25 */ /* 0x000fe2000f8e00ff */
[----:B------:R-:W-:Y:S01]  /*2940*/  IADD3 R15, R27, R15, RZ ;  /* 0x0000000f1b0f7210 */ /* 0x000fe20007ffe0ff */
[----:B------:R-:W2:Y:S02]  /*2950*/  LDG.E.64.CONSTANT R12, desc[UR4][R12.64] ;  /* 0x000000040c0c7981 */ /* 0x000ea4000c1e9b00 */
[----:B-----5:R-:W-:Y:S01]  /*2960*/  IMAD R11, R11, UR10, RZ ;  /* 0x0000000a0b0b7c24 */ /* 0x020fe2000f8e02ff */
[----:B------:R-:W-:Y:S01]  /*2970*/  LEA R18, P0, R24, R0, 0x3 ;  /* 0x0000000018127211 */ /* 0x000fe200078018ff */
[----:B------:R-:W-:Y:S01]  /*2980*/  IMAD.IADD R19, R25, 0x1, R19 ;  /* 0x0000000119137824 */ /* 0x000fe200078e0213 */
[----:B------:R-:W-:Y:S01]  /*2990*/  LEA.HI.X R15, R26, R2, R15, 0x3, P1 ;  /* 0x000000021a0f7211 */ /* 0x000fe200008f1c0f */
[----:B------:R-:W-:-:S02]  /*29a0*/  IMAD R25, R29, UR10, RZ ;  /* 0x0000000a1d197c24 */ /* 0x000fc4000f8e02ff */
[----:B------:R-:W-:Y:S01]  /*29b0*/  IMAD.WIDE.U32 R30, R10, UR10, RZ ;  /* 0x0000000a0a1e7c25 */ /* 0x000fe2000f8e00ff */
[----:B------:R-:W-:Y:S02]  /*29c0*/  LEA.HI.X R19, R24, R2, R19, 0x3, P0 ;  /* 0x0000000218137211 */ /* 0x000fe400000f1c13 */
[----:B------:R-:W3:Y:S01]  /*29d0*/  LDG.E.64.CONSTANT R14, desc[UR4][R14.64] ;  /* 0x000000040e0e7981 */ /* 0x000ee2000c1e9b00 */
[----:B------:R-:W-:Y:S01]  /*29e0*/  IMAD R11, R10, UR11, R11 ;  /* 0x0000000b0a0b7c24 */ /* 0x000fe2000f8e020b */
[----:B------:R-:W-:Y:S01]  /*29f0*/  LEA R10, P2, R30, R0, 0x3 ;  /* 0x000000001e0a7211 */ /* 0x000fe200078418ff */
[----:B------:R-:W-:Y:S01]  /*2a00*/  IMAD R27, R23, UR10, RZ ;  /* 0x0000000a171b7c24 */ /* 0x000fe2000f8e02ff */
[----:B------:R-:W2:Y:S01]  /*2a10*/  LDG.E.64.CONSTANT R18, desc[UR4][R18.64] ;  /* 0x0000000412127981 */ /* 0x000ea2000c1e9b00 */
[----:B------:R-:W-:Y:S01]  /*2a20*/  IMAD R23, R28, UR11, R25 ;  /* 0x0000000b1c177c24 */ /* 0x000fe2000f8e0219 */
[----:B------:R-:W-:Y:S01]  /*2a30*/  IADD3 R11, R31, R11, RZ ;  /* 0x0000000b1f0b7210 */ /* 0x000fe20007ffe0ff */
[----:B------:R-:W-:-:S02]  /*2a40*/  IMAD R25, R21, UR10, RZ ;  /* 0x0000000a15197c24 */ /* 0x000fc4000f8e02ff */
[----:B------:R-:W-:Y:S01]  /*2a50*/  IMAD.WIDE.U32 R28, R28, UR10, RZ ;  /* 0x0000000a1c1c7c25 */ /* 0x000fe2000f8e00ff */
[----:B------:R-:W-:-:S03]  /*2a60*/  LEA.HI.X R11, R30, R2, R11, 0x3, P2 ;  /* 0x000000021e0b7211 */ /* 0x000fc600010f1c0b */
[----:B------:R-:W-:Y:S01]  /*2a70*/  IMAD.WIDE.U32 R32, R20, UR10, RZ ;  /* 0x0000000a14207c25 */ /* 0x000fe2000f8e00ff */
[-C--:B------:R-:W-:Y:S02]  /*2a80*/  LEA R24, P0, R28, R0.reuse, 0x3 ;  /* 0x000000001c187211 */ /* 0x080fe400078018ff */
[----:B------:R-:W3:Y:S01]  /*2a90*/  LDG.E.64.CONSTANT R10, desc[UR4][R10.64] ;  /* 0x000000040a0a7981 */ /* 0x000ee2000c1e9b00 */
[----:B------:R-:W-:Y:S02]  /*2aa0*/  IMAD R25, R20, UR11, R25 ;  /* 0x0000000b14197c24 */ /* 0x000fe4000f8e0219 */
[----:B------:R-:W-:Y:S02]  /*2ab0*/  IMAD.IADD R23, R29, 0x1, R23 ;  /* 0x000000011d177824 */ /* 0x000fe400078e0217 */
[C---:B------:R-:W-:Y:S02]  /*2ac0*/  IMAD R21, R22.reuse, UR11, R27 ;  /* 0x0000000b16157c24 */ /* 0x040fe4000f8e021b */
[----:B------:R-:W-:Y:S01]  /*2ad0*/  IMAD.WIDE.U32 R30, R22, UR10, RZ ;  /* 0x0000000a161e7c25 */ /* 0x000fe2000f8e00ff */
[----:B------:R-:W-:-:S03]  /*2ae0*/  LEA R22, P2, R32, R0, 0x3 ;  /* 0x0000000020167211 */ /* 0x000fc600078418ff */
[----:B------:R-:W-:Y:S01]  /*2af0*/  IMAD R35, R17, UR10, RZ ;  /* 0x0000000a11237c24 */ /* 0x000fe2000f8e02ff */
[----:B------:R-:W-:Y:S01]  /*2b00*/  IADD3 R17, R33, R25, RZ ;  /* 0x0000001921117210 */ /* 0x000fe20007ffe0ff */
[----:B------:R-:W-:Y:S01]  /*2b10*/  IMAD.WIDE.U32 R26, R16, UR10, RZ ;  /* 0x0000000a101a7c25 */ /* 0x000fe2000f8e00ff */
[-C--:B------:R-:W-:Y:S02]  /*2b20*/  LEA.HI.X R25, R28, R2.reuse, R23, 0x3, P0 ;  /* 0x000000021c197211 */ /* 0x080fe400000f1c17 */
[----:B------:R-:W-:Y:S01]  /*2b30*/  LEA.HI.X R23, R32, R2, R17, 0x3, P2 ;  /* 0x0000000220177211 */ /* 0x000fe200010f1c11 */
[----:B------:R-:W-:Y:S01]  /*2b40*/  IMAD R17, R16, UR11, R35 ;  /* 0x0000000b10117c24 */ /* 0x000fe2000f8e0223 */
[-C--:B------:R-:W-:Y:S02]  /*2b50*/  LEA R20, P1, R30, R0.reuse, 0x3 ;  /* 0x000000001e147211 */ /* 0x080fe400078218ff */
[----:B------:R-:W-:Y:S01]  /*2b60*/  IADD3 R21, R31, R21, RZ ;  /* 0x000000151f157210 */ /* 0x000fe20007ffe0ff */
[----:B------:R-:W-:Y:S01]  /*2b70*/  IMAD.IADD R17, R27, 0x1, R17 ;  /* 0x000000011b117824 */ /* 0x000fe200078e0211 */
[----:B------:R-:W-:Y:S01]  /*2b80*/  LEA R16, P0, R26, R0, 0x3 ;  /* 0x000000001a107211 */ /* 0x000fe200078018ff */
[----:B------:R-:W4:Y:S01]  /*2b90*/  LDG.E.64.CONSTANT R24, desc[UR4][R24.64] ;  /* 0x0000000418187981 */ /* 0x000f22000c1e9b00 */
[----:B------:R-:W-:-:S02]  /*2ba0*/  LEA.HI.X R21, R30, R2, R21, 0x3, P1 ;  /* 0x000000021e157211 */ /* 0x000fc400008f1c15 */
[----:B------:R-:W-:Y:S01]  /*2bb0*/  LEA.HI.X R17, R26, R2, R17, 0x3, P0 ;  /* 0x000000021a117211 */ /* 0x000fe200000f1c11 */
[----:B------:R-:W5:Y:S04]  /*2bc0*/  LDG.E.64.CONSTANT R22, desc[UR4][R22.64] ;  /* 0x0000000416167981 */ /* 0x000f68000c1e9b00 */
[----:B------:R-:W4:Y:S04]  /*2bd0*/  LDG.E.64.CONSTANT R20, desc[UR4][R20.64] ;  /* 0x0000000414147981 */ /* 0x000f28000c1e9b00 */
[----:B------:R-:W5:Y:S01]  /*2be0*/  LDG.E.64.CONSTANT R16, desc[UR4][R16.64] ;  /* 0x0000000410107981 */ /* 0x000f62000c1e9b00 */
[----:B------:R-:W-:-:S04]  /*2bf0*/  IADD3 R6, P6, R6, 0x8, RZ ;  /* 0x0000000806067810 */ /* 0x000fc80007fde0ff */
[----:B------:R-:W-:Y:S02]  /*2c00*/  IADD3.X R4, RZ, R4, RZ, P6, !PT ;  /* 0x00000004ff047210 */ /* 0x000fe400037fe4ff */
[----:B--2---:R-:W-:-:S04]  /*2c10*/  IADD3 R27, P0, P1, R18, R12, R48 ;  /* 0x0000000c121b7210 */ /* 0x004fc8000791e030 */
[----:B------:R-:W-:Y:S02]  /*2c20*/  IADD3.X R13, R19, R13, R7, P0, P1 ;  /* 0x0000000d130d7210 */ /* 0x000fe400007e2407 */
[----:B---3--:R-:W-:Y:S02]  /*2c30*/  IADD3 R7, P0, P1, R10, R14, R27 ;  /* 0x0000000e0a077210 */ /* 0x008fe4000791e01b */
[----:B------:R-:W-:Y:S02]  /*2c40*/  IADD3 R10, P3, R52, 0x40, RZ ;  /* 0x00000040340a7810 */ /* 0x000fe40007f7e0ff */
[----:B------:R-:W-:Y:S02]  /*2c50*/  IADD3.X R13, R11, R15, R13, P0, P1 ;  /* 0x0000000f0b0d7210 */ /* 0x000fe400007e240d */
[----:B------:R-:W-:Y:S01]  /*2c60*/  IADD3.X R11, RZ, R53, RZ, P3, !PT ;  /* 0x00000035ff0b7210 */ /* 0x000fe20001ffe4ff */
[----:B------:R-:W-:Y:S01]  /*2c70*/  IMAD.MOV.U32 R52, RZ, RZ, R10 ;  /* 0x000000ffff347224 */ /* 0x000fe200078e000a */
[----:B------:R-:W-:-:S02]  /*2c80*/  PLOP3.LUT P0, PT, PT, PT, PT, 0x8, 0x0 ;  /* 0x000000000000781c */ /* 0x000fc40003f0e170 */
[----:B------:R-:W-:Y:S02]  /*2c90*/  MOV R53, R11 ;  /* 0x0000000b00357202 */ /* 0x000fe40000000f00 */
[----:B----4-:R-:W-:-:S04]  /*2ca0*/  IADD3 R7, P1, P2, R20, R24, R7 ;  /* 0x0000001814077210 */ /* 0x010fc80007a3e007 */
[----:B-----5:R-:W-:Y:S02]  /*2cb0*/  IADD3 R48, P4, P5, R16, R22, R7 ;  /* 0x0000001610307210 */ /* 0x020fe40007d9e007 */
[----:B------:R-:W-:-:S04]  /*2cc0*/  IADD3.X R7, R21, R25, R13, P1, P2 ;  /* 0x0000001915077210 */ /* 0x000fc80000fe440d */
[----:B------:R-:W-:-:S07]  /*2cd0*/  IADD3.X R7, R17, R23, R7, P4, P5 ;  /* 0x0000001711077210 */ /* 0x000fce00027ea407 */
.L_x_2318:
[----:B------:R-:W-:Y:S05]  /*2ce0*/  BSYNC B4 ;  /* 0x0000000000047941 */ /* 0x000fea0003800000 */
.L_x_2317:
[----:B------:R-:W-:-:S04]  /*2cf0*/  ISETP.NE.U32.AND P1, PT, R6, RZ, PT ;  /* 0x000000ff0600720c */ /* 0x000fc80003f25070 */
[----:B------:R-:W-:-:S13]  /*2d00*/  ISETP.NE.OR.EX P0, PT, R4, RZ, P0, P1 ;  /* 0x000000ff0400720c */ /* 0x000fda0000705710 */
[----:B------:R-:W-:Y:S05]  /*2d10*/  @!P0 BREAK B3 ;  /* 0x0000000000038942 */ /* 0x000fea0003800000 */
[----:B------:R-:W-:Y:S05]  /*2d20*/  @!P0 BRA `(.L_x_2310) ;  /* 0x0000000000c08947 */ /* 0x000fea0003800000 */
.L_x_2312:
[----:B------:R-:W-:Y:S05]  /*2d30*/  BSYNC B3 ;  /* 0x0000000000037941 */ /* 0x000fea0003800000 */
.L_x_2311:
[----:B------:R-:W-:Y:S01]  /*2d40*/  BSSY B3, `(.L_x_2319) ;  /* 0x000002c000037945 */ /* 0x000fe20003800000 */
.L_x_2320:
        /* <DEDUP_REMOVED lines=8> */
[----:B----4-:R-:W-:-:S03]  /*2dd0*/  IMAD R19, R19, UR6, RZ ;  /* 0x0000000613137c24 */ /* 0x010fc6000f8e02ff */
[----:B------:R-:W-:Y:S01]  /*2de0*/  IADD3 R11, R15, R11, RZ ;  /* 0x0000000b0f0b7210 */ /* 0x000fe20007ffe0ff */
[----:B---3--:R-:W-:Y:S02]  /*2df0*/  IMAD R15, R17, UR6, RZ ;  /* 0x00000006110f7c24 */ /* 0x008fe4000f8e02ff */
[----:B-----5:R-:W-:Y:S01]  /*2e00*/  IMAD R13, R13, UR6, RZ ;  /* 0x000000060d0d7c24 */ /* 0x020fe2000f8e02ff */
[----:B------:R-:W-:Y:S01]  /*2e10*/  LEA.HI.X R11, R14, R2, R11, 0x3, P0 ;  /* 0x000000020e0b7211 */ /* 0x000fe200000f1c0b */
[C---:B------:R-:W-:Y:S02]  /*2e20*/  IMAD R21, R16.reuse, UR7, R15 ;  /* 0x0000000710157c24 */ /* 0x040fe4000f8e020f */
[----:B------:R-:W-:-:S03]  /*2e30*/  IMAD.WIDE.U32 R16, R16, UR6, RZ ;  /* 0x0000000610107c25 */ /* 0x000fc6000f8e00ff */
[----:B------:R-:W2:Y:S01]  /*2e40*/  LDG.E.64.CONSTANT R10, desc[UR4][R10.64] ;  /* 0x000000040a0a7981 */ /* 0x000ea2000c1e9b00 */
[----:B------:R-:W-:-:S04]  /*2e50*/  IMAD.WIDE.U32 R14, R18, UR6, RZ ;  /* 0x00000006120e7c25 */ /* 0x000fc8000f8e00ff */
[----:B------:R-:W-:Y:S01]  /*2e60*/  IMAD R23, R18, UR7, R19 ;  /* 0x0000000712177c24 */ /* 0x000fe2000f8e0213 */
[----:B------:R-:W-:Y:S01]  /*2e70*/  LEA R22, P2, R14, R0, 0x3 ;  /* 0x000000000e167211 */ /* 0x000fe200078418ff */
[----:B------:R-:W-:-:S03]  /*2e80*/  IMAD.WIDE.U32 R18, R12, UR6, RZ ;  /* 0x000000060c127c25 */ /* 0x000fc6000f8e00ff */
[----:B------:R-:W-:Y:S01]  /*2e90*/  IADD3 R23, R15, R23, RZ ;  /* 0x000000170f177210 */ /* 0x000fe20007ffe0ff */
[----:B------:R-:W-:Y:S01]  /*2ea0*/  IMAD R13, R12, UR7, R13 ;  /* 0x000000070c0d7c24 */ /* 0x000fe2000f8e020d */
[-C--:B------:R-:W-:Y:S01]  /*2eb0*/  LEA R12, P0, R16, R0.reuse, 0x3 ;  /* 0x00000000100c7211 */ /* 0x080fe200078018ff */
[----:B------:R-:W-:Y:S01]  /*2ec0*/  IMAD.IADD R21, R17, 0x1, R21 ;  /* 0x0000000111157824 */ /* 0x000fe200078e0215 */
[----:B------:R-:W-:Y:S02]  /*2ed0*/  LEA R20, P1, R18, R0, 0x3 ;  /* 0x0000000012147211 */ /* 0x000fe400078218ff */
[----:B------:R-:W-:Y:S02]  /*2ee0*/  IADD3 R15, R19, R13, RZ ;  /* 0x0000000d130f7210 */ /* 0x000fe40007ffe0ff */
[-C--:B------:R-:W-:Y:S02]  /*2ef0*/  LEA.HI.X R13, R16, R2.reuse, R21, 0x3, P0 ;  /* 0x00000002100d7211 */ /* 0x080fe400000f1c15 */
[----:B------:R-:W-:-:S02]  /*2f00*/  LEA.HI.X R23, R14, R2, R23, 0x3, P2 ;  /* 0x000000020e177211 */ /* 0x000fc400010f1c17 */
[----:B------:R-:W-:Y:S02]  /*2f10*/  LEA.HI.X R21, R18, R2, R15, 0x3, P1 ;  /* 0x0000000212157211 */ /* 0x000fe400008f1c0f */
[----:B------:R-:W2:Y:S04]  /*2f20*/  LDG.E.64.CONSTANT R12, desc[UR4][R12.64] ;  /* 0x000000040c0c7981 */ /* 0x000ea8000c1e9b00 */
[----:B------:R-:W3:Y:S04]  /*2f30*/  LDG.E.64.CONSTANT R22, desc[UR4][R22.64] ;  /* 0x0000000416167981 */ /* 0x000ee8000c1e9b00 */
[----:B------:R-:W3:Y:S01]  /*2f40*/  LDG.E.64.CONSTANT R20, desc[UR4][R20.64] ;  /* 0x0000000414147981 */ /* 0x000ee2000c1e9b00 */
[----:B------:R-:W-:-:S05]  /*2f50*/  IADD3 R6, P0, R6, 0x4, RZ ;  /* 0x0000000406067810 */ /* 0x000fca0007f1e0ff */
[----:B------:R-:W-:Y:S01]  /*2f60*/  IMAD.X R4, RZ, RZ, R4, P0 ;  /* 0x000000ffff047224 */ /* 0x000fe200000e0604 */
[----:B------:R-:W-:-:S04]  /*2f70*/  ISETP.NE.U32.AND P0, PT, R6, RZ, PT ;  /* 0x000000ff0600720c */ /* 0x000fc80003f05070 */
[----:B------:R-:W-:Y:S02]  /*2f80*/  ISETP.NE.AND.EX P0, PT, R4, RZ, PT, P0 ;  /* 0x000000ff0400720c */ /* 0x000fe40003f05300 */
[----:B------:R-:W-:-:S04]  /*2f90*/  IADD3 R52, P1, R52, 0x20, RZ ;  /* 0x0000002034347810 */ /* 0x000fc80007f3e0ff */
[----:B------:R-:W-:Y:S02]  /*2fa0*/  IADD3.X R53, RZ, R53, RZ, P1, !PT ;  /* 0x00000035ff357210 */ /* 0x000fe40000ffe4ff */
[----:B--2---:R-:W-:-:S04]  /*2fb0*/  IADD3 R15, P2, P3, R12, R10, R48 ;  /* 0x0000000a0c0f7210 */ /* 0x004fc80007b5e030 */
[----:B------:R-:W-:Y:S02]  /*2fc0*/  IADD3.X R7, R13, R11, R7, P2, P3 ;  /* 0x0000000b0d077210 */ /* 0x000fe400017e6407 */
[----:B---3--:R-:W-:-:S04]  /*2fd0*/  IADD3 R48, P4, P5, R22, R20, R15 ;  /* 0x0000001416307210 */ /* 0x008fc80007d9e00f */
[----:B------:R-:W-:Y:S01]  /*2fe0*/  IADD3.X R7, R23, R21, R7, P4, P5 ;  /* 0x0000001517077210 */ /* 0x000fe200027ea407 */
[----:B------:R-:W-:Y:S08]  /*2ff0*/  @P0 BRA `(.L_x_2320) ;  /* 0xfffffffc00540947 */ /* 0x000ff0000383ffff */
[----:B------:R-:W-:Y:S05]  /*3000*/  BSYNC B3 ;  /* 0x0000000000037941 */ /* 0x000fea0003800000 */
.L_x_2319:
[----:B------:R-:W-:Y:S01]  /*3010*/  MOV R10, R52 ;  /* 0x00000034000a7202 */ /* 0x000fe20000000f00 */
[----:B------:R-:W-:-:S07]  /*3020*/  IMAD.MOV.U32 R11, RZ, RZ, R53 ;  /* 0x000000ffff0b7224 */ /* 0x000fce00078e0035 */
.L_x_2310:
[----:B------:R-:W-:Y:S05]  /*3030*/  BSYNC B0 ;  /* 0x0000000000007941 */ /* 0x000fea0003800000 */
.L_x_2309:
        /* <DEDUP_REMOVED lines=15> */
[----:B------:R-:W-:Y:S02]  /*3130*/  ISETP.NE.AND.EX P0, PT, RZ, RZ, PT, P0 ;  /* 0x000000ffff00720c */ /* 0x000fe40003f05300 */
[----:B--2---:R-:W-:-:S04]  /*3140*/  IADD3 R48, P1, R10, R48, RZ ;  /* 0x000000300a307210 */ /* 0x004fc80007f3e0ff */
[----:B------:R-:W-:-:S07]  /*3150*/  IADD3.X R7, R11, R7, RZ, P1, !PT ;  /* 0x000000070b077210 */ /* 0x000fce0000ffe4ff */
        /* <DEDUP_REMOVED lines=16> */
[----:B------:R-:W2:Y:S02]  /*3260*/  LDG.E.64.CONSTANT R4, desc[UR4][R4.64] ;  /* 0x0000000404047981 */ /* 0x000ea4000c1e9b00 */
[----:B------:R-:W-:-:S06]  /*3270*/  @P0 LEA.HI.X R11, R14, R2, R11, 0x3, P1 ;  /* 0x000000020e0b0211 */ /* 0x000fcc00008f1c0b */
[----:B------:R-:W3:Y:S01]  /*3280*/  @P0 LDG.E.64.CONSTANT R10, desc[UR4][R10.64] ;  /* 0x000000040a0a0981 */ /* 0x000ee2000c1e9b00 */
[----:B--2---:R-:W-:-:S04]  /*3290*/  IADD3 R48, P1, R4, R48, RZ ;  /* 0x0000003004307210 */ /* 0x004fc80007f3e0ff */
[----:B------:R-:W-:Y:S02]  /*32a0*/  IADD3.X R7, R5, R7, RZ, P1, !PT ;  /* 0x0000000705077210 */ /* 0x000fe40000ffe4ff */
[----:B---3--:R-:W-:-:S04]  /*32b0*/  @P0 IADD3 R48, P2, R10, R48, RZ ;  /* 0x000000300a300210 */ /* 0x008fc80007f5e0ff */
[----:B------:R-:W-:-:S09]  /*32c0*/  @P0 IADD3.X R7, R11, R7, RZ, P2, !PT ;  /* 0x000000070b070210 */ /* 0x000fd200017fe4ff */
.L_x_2308:
[----:B------:R-:W-:Y:S05]  /*32d0*/  BSYNC B1 ;  /* 0x0000000000017941 */ /* 0x000fea0003800000 */
.L_x_2307:
[----:B------:R-:W-:Y:S01]  /*32e0*/  IMAD.MOV.U32 R49, RZ, RZ, R7 ;  /* 0x000000ffff317224 */ /* 0x000fe200078e0007 */
[----:B------:R-:W-:-:S04]  /*32f0*/  IADD3 R3, R3, 0x80, RZ ;  /* 0x0000008003037810 */ /* 0x000fc80007ffe0ff */
[----:B------:R0:W-:Y:S03]  /*3300*/  STG.E.64 desc[UR4][R8.64], R48 ;  /* 0x0000003008007986 */ /* 0x0001e6000c101b04 */
.L_x_2305:
[----:B------:R-:W-:Y:S05]  /*3310*/  BSYNC B2 ;  /* 0x0000000000027941 */ /* 0x000fea0003800000 */
.L_x_2304:
        /* <DEDUP_REMOVED lines=8> */
[----:B------:R-:W-:Y:S01]  /*33a0*/  IMAD.MOV.U32 R2, RZ, RZ, RZ ;  /* 0x000000ffff027224 */ /* 0x000fe200078e00ff */
[----:B0-----:R-:W-:Y:S01]  /*33b0*/  HFMA2.MMA R8, -RZ, RZ, 0, 0 ;  /* 0x00000000ff087435 */ /* 0x001fe200000001ff */
        /* <DEDUP_REMOVED lines=401> */
.L_x_2324:
        /* <DEDUP_REMOVED lines=15> */
[----:B------:R-:W-:Y:S02]  /*4dc0*/  IMAD.MOV.U32 R48, RZ, RZ, RZ ;  /* 0x000000ffff307224 */ /* 0x000fe400078e00ff */
        /* <DEDUP_REMOVED lines=26> */
[----:B------:R-:W-:Y:S02]  /*4f70*/  IADD3.X R4, RZ, ~R13, RZ, P0, !PT ;  /* 0x8000000dff047210 */ /* 0x000fe400007fe4ff */
[----:B------:R-:W-:Y:S02]  /*4f80*/  MOV R52, R10 ;  /* 0x0000000a00347202 */ /* 0x000fe40000000f00 */
[----:B------:R-:W-:Y:S02]  /*4f90*/  ISETP.GE.AND P0, PT, R4, RZ, PT ;  /* 0x000000ff0400720c */ /* 0x000fe40003f06270 */
[----:B------:R-:W-:-:S11]  /*4fa0*/  MOV R53, R11 ;  /* 0x0000000b00357202 */ /* 0x000fd60000000f00 */
        /* <DEDUP_REMOVED lines=10> */
.L_x_2334:
        /* <DEDUP_REMOVED lines=24> */
[----:B------:R-:W-:-:S04]  /*51d0*/  IMAD.WIDE.U32 R30, R30, UR10, RZ ;  /* 0x0000000a1e1e7c25 */ /* 0x000fc8000f8e00ff */
[----:B------:R-:W-:Y:S01]  /*51e0*/  IMAD.WIDE.U32 R24, R12, UR10, RZ ;  /* 0x0000000a0c187c25 */ /* 0x000fe2000f8e00ff */
[-C--:B------:R-:W-:Y:S02]  /*51f0*/  LEA R50, P1, R30, R0.reuse, 0x3 ;  /* 0x000000001e327211 */ /* 0x080fe400078218ff */
[----:B------:R-:W-:Y:S01]  /*5200*/  IADD3 R13, R31, R13, RZ ;  /* 0x0000000d1f0d7210 */ /* 0x000fe20007ffe0ff */
[----:B------:R-:W-:Y:S01]  /*5210*/  IMAD.IADD R47, R19, 0x1, R47 ;  /* 0x00000001132f7824 */ /* 0x000fe200078e022f */
[----:B------:R-:W-:Y:S01]  /*5220*/  IADD3 R11, R25, R11, RZ ;  /* 0x0000000b190b7210 */ /* 0x000fe20007ffe0ff */
[----:B-----5:R-:W-:Y:S01]  /*5230*/  IMAD R19, R39, UR10, RZ ;  /* 0x0000000a27137c24 */ /* 0x020fe2000f8e02ff */
[----:B------:R-:W-:Y:S01]  /*5240*/  LEA R10, P2, R24, R0, 0x3 ;  /* 0x00000000180a7211 */ /* 0x000fe200078418ff */
[----:B------:R-:W-:Y:S01]  /*5250*/  IMAD R25, R17, UR10, RZ ;  /* 0x0000000a11197c24 */ /* 0x000fe2000f8e02ff */
[-C--:B------:R-:W-:Y:S01]  /*5260*/  LEA.HI.X R51, R30, R2.reuse, R13, 0x3, P1 ;  /* 0x000000021e337211 */ /* 0x080fe200008f1c0d */
[----:B------:R-:W-:Y:S01]  /*5270*/  IMAD R17, R38, UR11, R19 ;  /* 0x0000000b26117c24 */ /* 0x000fe2000f8e0213 */
[----:B------:R-:W-:Y:S01]  /*5280*/  LEA.HI.X R11, R24, R2, R11, 0x3, P2 ;  /* 0x00000002180b7211 */ /* 0x000fe200010f1c0b */
[----:B------:R-:W-:Y:S01]  /*5290*/  IMAD R19, R15, UR10, RZ ;  /* 0x0000000a0f137c24 */ /* 0x000fe2000f8e02ff */
[----:B------:R-:W-:Y:S01]  /*52a0*/  LEA R12, P3, R18, R0, 0x3 ;  /* 0x00000000120c7211 */ /* 0x000fe200078618ff */
[----:B------:R-:W-:Y:S01]  /*52b0*/  IMAD.WIDE.U32 R38, R38, UR10, RZ ;  /* 0x0000000a26267c25 */ /* 0x000fe2000f8e00ff */
[----:B------:R-:W2:Y:S02]  /*52c0*/  LDG.E.64.CONSTANT R50, desc[UR4][R50.64] ;  /* 0x0000000432327981 */ /* 0x000ea4000c1e9b00 */
[----:B------:R-:W-:Y:S01]  /*52d0*/  LEA.HI.X R13, R18, R2, R47, 0x3, P3 ;  /* 0x00000002120d7211 */ /* 0x000fe200018f1c2f */
[C---:B------:R-:W-:Y:S01]  /*52e0*/  IMAD.WIDE.U32 R30, R16.reuse, UR10, RZ ;  /* 0x0000000a101e7c25 */ /* 0x040fe2000f8e00ff */
[----:B------:R-:W-:Y:S01]  /*52f0*/  IADD3 R17, R39, R17, RZ ;  /* 0x0000001127117210 */ /* 0x000fe20007ffe0ff */
[----:B------:R-:W2:Y:S02]  /*5300*/  LDG.E.64.CONSTANT R10, desc[UR4][R10.64] ;  /* 0x000000040a0a7981 */ /* 0x000ea4000c1e9b00 */
[----:B------:R-:W-:Y:S01]  /*5310*/  IMAD R15, R16, UR11, R25 ;  /* 0x0000000b100f7c24 */ /* 0x000fe2000f8e0219 */
[-C--:B------:R-:W-:Y:S01]  /*5320*/  LEA R16, P2, R30, R0.reuse, 0x3 ;  /* 0x000000001e107211 */ /* 0x080fe200078418ff */
[C---:B------:R-:W-:Y:S01]  /*5330*/  IMAD.WIDE.U32 R24, R14.reuse, UR10, RZ ;  /* 0x0000000a0e187c25 */ /* 0x040fe2000f8e00ff */
[----:B------:R-:W3:Y:S02]  /*5340*/  LDG.E.64.CONSTANT R12, desc[UR4][R12.64] ;  /* 0x000000040c0c7981 */ /* 0x000ee4000c1e9b00 */
[----:B------:R-:W-:Y:S01]  /*5350*/  IADD3 R31, R31, R15, RZ ;  /* 0x0000000f1f1f7210 */ /* 0x000fe20007ffe0ff */
[----:B------:R-:W-:Y:S01]  /*5360*/  IMAD R19, R14, UR11, R19 ;  /* 0x0000000b0e137c24 */ /* 0x000fe2000f8e0213 */
[-C--:B------:R-:W-:Y:S01]  /*5370*/  LEA R14, P1, R38, R0.reuse, 0x3 ;  /* 0x00000000260e7211 */ /* 0x080fe200078218ff */
[----:B------:R-:W-:Y:S01]  /*5380*/  IMAD R47, R33, UR10, RZ ;  /* 0x0000000a212f7c24 */ /* 0x000fe2000f8e02ff */
[----:B------:R-:W-:Y:S01]  /*5390*/  LEA R18, P3, R24, R0, 0x3 ;  /* 0x0000000018127211 */ /* 0x000fe200078618ff */
[----:B------:R-:W-:Y:S01]  /*53a0*/  IMAD.IADD R19, R25, 0x1, R19 ;  /* 0x0000000119137824 */ /* 0x000fe200078e0213 */
[-C--:B------:R-:W-:Y:S01]  /*53b0*/  LEA.HI.X R15, R38, R2.reuse, R17, 0x3, P1 ;  /* 0x00000002260f7211 */ /* 0x080fe200008f1c11 */
[----:B------:R-:W-:Y:S01]  /*53c0*/  IMAD R25, R43, UR10, RZ ;  /* 0x0000000a2b197c24 */ /* 0x000fe2000f8e02ff */
[-C--:B------:R-:W-:Y:S01]  /*53d0*/  LEA.HI.X R17, R30, R2.reuse, R31, 0x3, P2 ;  /* 0x000000021e117211 */ /* 0x080fe200010f1c1f */
[----:B------:R-:W-:Y:S01]  /*53e0*/  IMAD R31, R23, UR10, RZ ;  /* 0x0000000a171f7c24 */ /* 0x000fe2000f8e02ff */
[----:B------:R-:W-:Y:S01]  /*53f0*/  LEA.HI.X R19, R24, R2, R19, 0x3, P3 ;  /* 0x0000000218137211 */ /* 0x000fe200018f1c13 */
[----:B------:R-:W-:Y:S01]  /*5400*/  IMAD R23, R42, UR11, R25 ;  /* 0x0000000b2a177c24 */ /* 0x000fe2000f8e0219 */
[----:B------:R-:W3:Y:S01]  /*5410*/  LDG.E.64.CONSTANT R14, desc[UR4][R14.64] ;  /* 0x000000040e0e7981 */ /* 0x000ee2000c1e9b00 */
[----:B------:R-:W-:-:S02]  /*5420*/  IMAD R25, R21, UR10, RZ ;  /* 0x0000000a15197c24 */ /* 0x000fc4000f8e02ff */
[----:B------:R-:W-:Y:S01]  /*5430*/  IMAD.WIDE.U32 R42, R42, UR10, RZ ;  /* 0x0000000a2a2a7c25 */ /* 0x000fe2000f8e00ff */
[----:B------:R-:W4:Y:S03]  /*5440*/  LDG.E.64.CONSTANT R16, desc[UR4][R16.64] ;  /* 0x0000000410107981 */ /* 0x000f26000c1e9b00 */
[C---:B------:R-:W-:Y:S01]  /*5450*/  IMAD.WIDE.U32 R38, R22.reuse, UR10, RZ ;  /* 0x0000000a16267c25 */ /* 0x040fe2000f8e00ff */
[----:B------:R-:W-:Y:S01]  /*5460*/  IADD3 R23, R43, R23, RZ ;  /* 0x000000172b177210 */ /* 0x000fe20007ffe0ff */
[----:B------:R-:W4:Y:S02]  /*5470*/  LDG.E.64.CONSTANT R18, desc[UR4][R18.64] ;  /* 0x0000000412127981 */ /* 0x000f24000c1e9b00 */
[----:B------:R-:W-:Y:S01]  /*5480*/  IMAD R21, R22, UR11, R31 ;  /* 0x0000000b16157c24 */ /* 0x000fe2000f8e021f */
[----:B------:R-:W-:Y:S01]  /*5490*/  LEA R22, P2, R38, R0, 0x3 ;  /* 0x0000000026167211 */ /* 0x000fe200078418ff */
[----:B------:R-:W-:-:S03]  /*54a0*/  IMAD.WIDE.U32 R30, R20, UR10, RZ ;  /* 0x0000000a141e7c25 */ /* 0x000fc6000f8e00ff */
[----:B------:R-:W-:Y:S01]  /*54b0*/  IADD3 R39, R39, R21, RZ ;  /* 0x0000001527277210 */ /* 0x000fe20007ffe0ff */
[----:B------:R-:W-:Y:S01]  /*54c0*/  IMAD R25, R20, UR11, R25 ;  /* 0x0000000b14197c24 */ /* 0x000fe2000f8e0219 */
[-C--:B------:R-:W-:Y:S01]  /*54d0*/  LEA R20, P1, R42, R0.reuse, 0x3 ;  /* 0x000000002a147211 */ /* 0x080fe200078218ff */
[----:B------:R-:W-:Y:S01]  /*54e0*/  IMAD R47, R32, UR11, R47 ;  /* 0x0000000b202f7c24 */ /* 0x000fe2000f8e022f */
[----:B------:R-:W-:Y:S01]  /*54f0*/  LEA R24, P3, R30, R0, 0x3 ;  /* 0x000000001e187211 */ /* 0x000fe200078618ff */
[----:B------:R-:W-:Y:S01]  /*5500*/  IMAD.IADD R25, R31, 0x1, R25 ;  /* 0x000000011f197824 */ /* 0x000fe200078e0219 */
[-C--:B------:R-:W-:Y:S01]  /*5510*/  LEA.HI.X R21, R42, R2.reuse, R23, 0x3, P1 ;  /* 0x000000022a157211 */ /* 0x080fe200008f1c17 */
[----:B------:R-:W-:Y:S01]  /*5520*/  IMAD R31, R45, UR10, RZ ;  /* 0x0000000a2d1f7c24 */ /* 0x000fe2000f8e02ff */
[-C--:B------:R-:W-:Y:S01]  /*5530*/  LEA.HI.X R23, R38, R2.reuse, R39, 0x3, P2 ;  /* 0x0000000226177211 */ /* 0x080fe200010f1c27 */
[----:B------:R-:W-:Y:S01]  /*5540*/  IMAD R39, R29, UR10, RZ ;  /* 0x0000000a1d277c24 */ /* 0x000fe2000f8e02ff */
[----:B------:R-:W-:Y:S01]  /*5550*/  LEA.HI.X R25, R30, R2, R25, 0x3, P3 ;  /* 0x000000021e197211 */ /* 0x000fe200018f1c19 */
[C---:B------:R-:W-:Y:S01]  /*5560*/  IMAD R29, R44.reuse, UR11, R31 ;  /* 0x0000000b2c1d7c24 */ /* 0x040fe2000f8e021f */
[----:B------:R-:W5:Y:S01]  /*5570*/  LDG.E.64.CONSTANT R20, desc[UR4][R20.64] ;  /* 0x0000000414147981 */ /* 0x000f62000c1e9b00 */
[----:B------:R-:W-:-:S03]  /*5580*/  IMAD.WIDE.U32 R44, R44, UR10, RZ ;  /* 0x0000000a2c2c7c25 */ /* 0x000fc6000f8e00ff */
[----:B------:R-:W5:Y:S01]  /*5590*/  LDG.E.64.CONSTANT R22, desc[UR4][R22.64] ;  /* 0x0000000416167981 */ /* 0x000f62000c1e9b00 */
[----:B------:R-:W-:Y:S01]  /*55a0*/  IMAD R31, R27, UR10, RZ ;  /* 0x0000000a1b1f7c24 */ /* 0x000fe2000f8e02ff */
[----:B------:R-:W-:Y:S01]  /*55b0*/  IADD3 R29, R45, R29, RZ ;  /* 0x0000001d2d1d7210 */ /* 0x000fe20007ffe0ff */
[C---:B------:R-:W-:Y:S01]  /*55c0*/  IMAD.WIDE.U32 R42, R28.reuse, UR10, RZ ;  /* 0x0000000a1c2a7c25 */ /* 0x040fe2000f8e00ff */
[----:B------:R-:W5:Y:S03]  /*55d0*/  LDG.E.64.CONSTANT R24, desc[UR4][R24.64] ;  /* 0x0000000418187981 */ /* 0x000f66000c1e9b00 */
[----:B------:R-:W-:Y:S01]  /*55e0*/  IMAD R27, R28, UR11, R39 ;  /* 0x0000000b1c1b7c24 */ /* 0x000fe2000f8e0227 */
[----:B------:R-:W-:Y:S01]  /*55f0*/  LEA R28, P2, R42, R0, 0x3 ;  /* 0x000000002a1c7211 */ /* 0x000fe200078418ff */
[----:B------:R-:W-:-:S03]  /*5600*/  IMAD.WIDE.U32 R38, R26, UR10, RZ ;  /* 0x0000000a1a267c25 */ /* 0x000fc6000f8e00ff */
        /* <DEDUP_REMOVED lines=9> */
[----:B------:R-:W-:Y:S01]  /*56a0*/  IMAD R45, R34, UR11, R45 ;  /* 0x0000000b222d7c24 */ /* 0x000fe2000f8e022d */
[----:B------:R-:W-:Y:S01]  /*56b0*/  LEA.HI.X R31, R38, R2, R31, 0x3, P3 ;  /* 0x00000002261f7211 */ /* 0x000fe200018f1c1f */
[----:B------:R-:W-:Y:S01]  /*56c0*/  IMAD R43, R41, UR10, RZ ;  /* 0x0000000a292b7c24 */ /* 0x000fe2000f8e02ff */
[----:B------:R-:W5:Y:S01]  /*56d0*/  LDG.E.64.CONSTANT R26, desc[UR4][R26.64] ;  /* 0x000000041a1a7981 */ /* 0x000f62000c1e9b00 */
[----:B------:R-:W-:-:S03]  /*56e0*/  IMAD.WIDE.U32 R32, R32, UR10, RZ ;  /* 0x0000000a20207c25 */ /* 0x000fc6000f8e00ff */
[----:B------:R-:W5:Y:S01]  /*56f0*/  LDG.E.64.CONSTANT R28, desc[UR4][R28.64] ;  /* 0x000000041c1c7981 */ /* 0x000f62000c1e9b00 */
[----:B------:R-:W-:Y:S01]  /*5700*/  IMAD.WIDE.U32 R34, R34, UR10, RZ ;  /* 0x0000000a22227c25 */ /* 0x000fe2000f8e00ff */
[----:B------:R-:W-:Y:S02]  /*5710*/  IADD3 R33, R33, R47, RZ ;  /* 0x0000002f21217210 */ /* 0x000fe40007ffe0ff */
[----:B------:R-:W5:Y:S01]  /*5720*/  LDG.E.64.CONSTANT R30, desc[UR4][R30.64] ;  /* 0x000000041e1e7981 */ /* 0x000f62000c1e9b00 */
[----:B------:R-:W-:Y:S01]  /*5730*/  IMAD R41, R36, UR11, R37 ;  /* 0x0000000b24297c24 */ /* 0x000fe2000f8e0225 */
[----:B------:R-:W-:Y:S01]  /*5740*/  LEA R42, P2, R34, R0, 0x3 ;  /* 0x00000000222a7211 */ /* 0x000fe200078418ff */
[----:B------:R-:W-:Y:S01]  /*5750*/  IMAD.WIDE.U32 R38, R40, UR10, RZ ;  /* 0x0000000a28267c25 */ /* 0x000fe2000f8e00ff */
[----:B------:R-:W-:-:S03]  /*5760*/  IADD3 R35, R35, R45, RZ ;  /* 0x0000002d23237210 */ /* 0x000fc60007ffe0ff */
[----:B------:R-:W-:Y:S01]  /*5770*/  IMAD R43, R40, UR11, R43 ;  /* 0x0000000b282b7c24 */ /* 0x000fe2000f8e022b */
[-C--:B------:R-:W-:Y:S01]  /*5780*/  LEA R40, P1, R32, R0.reuse, 0x3 ;  /* 0x0000000020287211 */ /* 0x080fe200078218ff */
[----:B------:R-:W-:Y:S01]  /*5790*/  IMAD.WIDE.U32 R36, R36, UR10, RZ ;  /* 0x0000000a24247c25 */ /* 0x000fe2000f8e00ff */
[-C--:B------:R-:W-:Y:S02]  /*57a0*/  LEA R46, P4, R38, R0.reuse, 0x3 ;  /* 0x00000000262e7211 */ /* 0x080fe400078818ff */
[----:B------:R-:W-:Y:S01]  /*57b0*/  IADD3 R39, R39, R43, RZ ;  /* 0x0000002b27277210 */ /* 0x000fe20007ffe0ff */
[----:B------:R-:W-:Y:S01]  /*57c0*/  IMAD.IADD R37, R37, 0x1, R41 ;  /* 0x0000000125257824 */ /* 0x000fe200078e0229 */
[----:B------:R-:W-:Y:S02]  /*57d0*/  LEA R44, P3, R36, R0, 0x3 ;  /* 0x00000000242c7211 */ /* 0x000fe400078618ff */
[-C--:B------:R-:W-:Y:S02]  /*57e0*/  LEA.HI.X R41, R32, R2.reuse, R33, 0x3, P1 ;  /* 0x0000000220297211 */ /* 0x080fe400008f1c21 */
[----:B------:R-:W-:-:S02]  /*57f0*/  LEA.HI.X R43, R34, R2, R35, 0x3, P2 ;  /* 0x00000002222b7211 */ /* 0x000fc400010f1c23 */
        /* <DEDUP_REMOVED lines=14> */
[----:B------:R-:W-:-:S04]  /*58e0*/  IADD3 R6, P3, R6, 0x10, RZ ;  /* 0x0000001006067810 */ /* 0x000fc80007f7e0ff */
[----:B------:R-:W-:Y:S02]  /*58f0*/  IADD3.X R4, RZ, R4, RZ, P3, !PT ;  /* 0x00000004ff047210 */ /* 0x000fe40001ffe4ff */
[----:B------:R-:W-:-:S04]  /*5900*/  IADD3 R7, P1, P2, R26, R24, R7 ;  /* 0x000000181a077210 */ /* 0x000fc80007a3e007 */
[----:B------:R-:W-:Y:S02]  /*5910*/  IADD3.X R25, R27, R25, R21, P1, P2 ;  /* 0x000000191b197210 */ /* 0x000fe40000fe4415 */
[----:B------:R-:W-:Y:S02]  /*5920*/  ISETP.GE.U32.AND P1, PT, R6, -0xc, PT ;  /* 0xfffffff40600780c */ /* 0x000fe40003f26070 */
[----:B------:R-:W-:Y:S02]  /*5930*/  IADD3 R7, P4, P5, R30, R28, R7 ;  /* 0x0000001c1e077210 */ /* 0x000fe40007d9e007 */
[----:B------:R-:W-:Y:S02]  /*5940*/  ISETP.GE.AND.EX P1, PT, R4, -0x1, PT, P1 ;  /* 0xffffffff0400780c */ /* 0x000fe40003f26310 */
[----:B------:R-:W-:Y:S02]  /*5950*/  IADD3.X R29, R31, R29, R25, P4, P5 ;  /* 0x0000001d1f1d7210 */ /* 0x000fe400027ea419 */
[----:B------:R-:W-:-:S05]  /*5960*/  IADD3 R52, P4, R52, 0x80, RZ ;  /* 0x0000008034347810 */ /* 0x000fca0007f9e0ff */
[----:B------:R-:W-:Y:S01]  /*5970*/  IMAD.X R53, RZ, RZ, R53, P4 ;  /* 0x000000ffff357224 */ /* 0x000fe200020e0635 */
[----:B------:R-:W-:-:S04]  /*5980*/  IADD3 R7, P3, P2, R42, R40, R7 ;  /* 0x000000282a077210 */ /* 0x000fc80007a7e007 */
[----:B------:R-:W-:Y:S02]  /*5990*/  IADD3 R48, P5, P6, R46, R44, R7 ;  /* 0x0000002c2e307210 */ /* 0x000fe40007ebe007 */
[----:B------:R-:W-:-:S04]  /*59a0*/  IADD3.X R7, R43, R41, R29, P3, P2 ;  /* 0x000000292b077210 */ /* 0x000fc80001fe441d */
[----:B------:R-:W-:Y:S01]  /*59b0*/  IADD3.X R7, R47, R45, R7, P5, P6 ;  /* 0x0000002d2f077210 */ /* 0x000fe20002fec407 */
[----:B------:R-:W-:Y:S06]  /*59c0*/  @!P1 BRA `(.L_x_2334) ;  /* 0xfffffff400a09947 */ /* 0x000fec000383ffff */
[----:B------:R-:W-:Y:S05]  /*59d0*/  BSYNC B6 ;  /* 0x0000000000067941 */ /* 0x000fea0003800000 */
.L_x_2333:
[----:B------:R-:W-:Y:S02]  /*59e0*/  MOV R10, R52 ;  /* 0x00000034000a7202 */ /* 0x000fe40000000f00 */
[----:B------:R-:W-:-:S07]  /*59f0*/  MOV R11, R53 ;  /* 0x00000035000b7202 */ /* 0x000fce0000000f00 */
.L_x_2332:
[----:B------:R-:W-:Y:S05]  /*5a00*/  BSYNC B5 ;  /* 0x0000000000057941 */ /* 0x000fea0003800000 */
.L_x_2331:
        /* <DEDUP_REMOVED lines=28> */
[----:B------:R-:W2:Y:S03]  /*5bd0*/  LDG.E.64.CONSTANT R12, desc[UR4][R12.64] ;  /* 0x000000040c0c7981 */ /* 0x000ea6000c1e9b00 */
[----:B-----5:R-:W-:Y:S01]  /*5be0*/  IMAD R11, R11, UR10, RZ ;  /* 0x0000000a0b0b7c24 */ /* 0x020fe2000f8e02ff */
[----:B------:R-:W-:Y:S01]  /*5bf0*/  IADD3 R19, R25, R19, RZ ;  /* 0x0000001319137210 */ /* 0x000fe20007ffe0ff */
[----:B------:R-:W-:Y:S01]  /*5c00*/  IMAD R25, R29, UR10, RZ ;  /* 0x0000000a1d197c24 */ /* 0x000fe2000f8e02ff */
[----:B------:R-:W-:Y:S01]  /*5c10*/  LEA R18, P0, R24, R0, 0x3 ;  /* 0x0000000018127211 */ /* 0x000fe200078018ff */
[----:B------:R-:W-:-:S02]  /*5c20*/  IMAD.IADD R15, R27, 0x1, R15 ;  /* 0x000000011b0f7824 */ /* 0x000fc400078e020f */
[----:B------:R-:W-:Y:S01]  /*5c30*/  IMAD.WIDE.U32 R30, R10, UR10, RZ ;  /* 0x0000000a0a1e7c25 */ /* 0x000fe2000f8e00ff */
[-C--:B------:R-:W-:Y:S02]  /*5c40*/  LEA.HI.X R19, R24, R2.reuse, R19, 0x3, P0 ;  /* 0x0000000218137211 */ /* 0x080fe400000f1c13 */
[----:B------:R-:W-:Y:S01]  /*5c50*/  LEA.HI.X R15, R26, R2, R15, 0x3, P1 ;  /* 0x000000021a0f7211 */ /* 0x000fe200008f1c0f */
[----:B------:R-:W-:Y:S01]  /*5c60*/  IMAD R11, R10, UR11, R11 ;  /* 0x0000000b0a0b7c24 */ /* 0x000fe2000f8e020b */
[----:B------:R-:W-:Y:S01]  /*5c70*/  LEA R10, P2, R30, R0, 0x3 ;  /* 0x000000001e0a7211 */ /* 0x000fe200078418ff */
[----:B------:R-:W-:Y:S01]  /*5c80*/  IMAD R27, R23, UR10, RZ ;  /* 0x0000000a171b7c24 */ /* 0x000fe2000f8e02ff */
[----:B------:R-:W2:Y:S01]  /*5c90*/  LDG.E.64.CONSTANT R18, desc[UR4][R18.64] ;  /* 0x0000000412127981 */ /* 0x000ea2000c1e9b00 */
[C---:B------:R-:W-:Y:S01]  /*5ca0*/  IMAD R23, R28.reuse, UR11, R25 ;  /* 0x0000000b1c177c24 */ /* 0x040fe2000f8e0219 */
[----:B------:R-:W-:Y:S01]  /*5cb0*/  IADD3 R11, R31, R11, RZ ;  /* 0x0000000b1f0b7210 */ /* 0x000fe20007ffe0ff */
[----:B------:R-:W-:Y:S01]  /*5cc0*/  IMAD R25, R21, UR10, RZ ;  /* 0x0000000a15197c24 */ /* 0x000fe2000f8e02ff */
[----:B------:R-:W3:Y:S01]  /*5cd0*/  LDG.E.64.CONSTANT R14, desc[UR4][R14.64] ;  /* 0x000000040e0e7981 */ /* 0x000ee2000c1e9b00 */
[----:B------:R-:W-:Y:S01]  /*5ce0*/  IMAD.WIDE.U32 R28, R28, UR10, RZ ;  /* 0x0000000a1c1c7c25 */ /* 0x000fe2000f8e00ff */
[----:B------:R-:W-:-:S03]  /*5cf0*/  LEA.HI.X R11, R30, R2, R11, 0x3, P2 ;  /* 0x000000021e0b7211 */ /* 0x000fc600010f1c0b */
[----:B------:R-:W-:Y:S01]  /*5d00*/  IMAD.WIDE.U32 R32, R20, UR10, RZ ;  /* 0x0000000a14207c25 */ /* 0x000fe2000f8e00ff */
[-C--:B------:R-:W-:Y:S02]  /*5d10*/  LEA R24, P0, R28, R0.reuse, 0x3 ;  /* 0x000000001c187211 */ /* 0x080fe400078018ff */
[----:B------:R-:W-:Y:S01]  /*5d20*/  IADD3 R23, R29, R23, RZ ;  /* 0x000000171d177210 */ /* 0x000fe20007ffe0ff */
[----:B------:R-:W-:Y:S01]  /*5d30*/  IMAD R25, R20, UR11, R25 ;  /* 0x0000000b14197c24 */ /* 0x000fe2000f8e0219 */
[----:B------:R-:W3:Y:S01]  /*5d40*/  LDG.E.64.CONSTANT R10, desc[UR4][R10.64] ;  /* 0x000000040a0a7981 */ /* 0x000ee2000c1e9b00 */
[C---:B------:R-:W-:Y:S02]  /*5d50*/  IMAD R21, R22.reuse, UR11, R27 ;  /* 0x0000000b16157c24 */ /* 0x040fe4000f8e021b */
[----:B------:R-:W-:Y:S01]  /*5d60*/  IMAD.WIDE.U32 R30, R22, UR10, RZ ;  /* 0x0000000a161e7c25 */ /* 0x000fe2000f8e00ff */
[----:B------:R-:W-:-:S03]  /*5d70*/  LEA R22, P2, R32, R0, 0x3 ;  /* 0x0000000020167211 */ /* 0x000fc600078418ff */
[----:B------:R-:W-:Y:S01]  /*5d80*/  IMAD R35, R17, UR10, RZ ;  /* 0x0000000a11237c24 */ /* 0x000fe2000f8e02ff */
[----:B------:R-:W-:Y:S01]  /*5d90*/  IADD3 R17, R33, R25, RZ ;  /* 0x0000001921117210 */ /* 0x000fe20007ffe0ff */
[----:B------:R-:W-:Y:S01]  /*5da0*/  IMAD.IADD R21, R31, 0x1, R21 ;  /* 0x000000011f157824 */ /* 0x000fe200078e0215 */
[-C--:B------:R-:W-:Y:S01]  /*5db0*/  LEA.HI.X R25, R28, R2.reuse, R23, 0x3, P0 ;  /* 0x000000021c197211 */ /* 0x080fe200000f1c17 */
[----:B------:R-:W-:Y:S01]  /*5dc0*/  IMAD.WIDE.U32 R26, R16, UR10, RZ ;  /* 0x0000000a101a7c25 */ /* 0x000fe2000f8e00ff */
[----:B------:R-:W-:Y:S02]  /*5dd0*/  LEA.HI.X R23, R32, R2, R17, 0x3, P2 ;  /* 0x0000000220177211 */ /* 0x000fe400010f1c11 */
[-C--:B------:R-:W-:Y:S01]  /*5de0*/  LEA R20, P1, R30, R0.reuse, 0x3 ;  /* 0x000000001e147211 */ /* 0x080fe200078218ff */
[----:B------:R-:W-:Y:S01]  /*5df0*/  IMAD R17, R16, UR11, R35 ;  /* 0x0000000b10117c24 */ /* 0x000fe2000f8e0223 */
[----:B------:R-:W-:Y:S01]  /*5e00*/  LEA R16, P0, R26, R0, 0x3 ;  /* 0x000000001a107211 */ /* 0x000fe200078018ff */
[----:B------:R-:W4:Y:S01]  /*5e10*/  LDG.E.64.CONSTANT R24, desc[UR4][R24.64] ;  /* 0x0000000418187981 */ /* 0x000f22000c1e9b00 */
[----:B------:R-:W-:-:S02]  /*5e20*/  LEA.HI.X R21, R30, R2, R21, 0x3, P1 ;  /* 0x000000021e157211 */ /* 0x000fc400008f1c15 */
[----:B------:R-:W-:Y:S01]  /*5e30*/  IADD3 R17, R27, R17, RZ ;  /* 0x000000111b117210 */ /* 0x000fe20007ffe0ff */
[----:B------:R-:W5:Y:S03]  /*5e40*/  LDG.E.64.CONSTANT R22, desc[UR4][R22.64] ;  /* 0x0000000416167981 */ /* 0x000f66000c1e9b00 */
[----:B------:R-:W-:Y:S01]  /*5e50*/  LEA.HI.X R17, R26, R2, R17, 0x3, P0 ;  /* 0x000000021a117211 */ /* 0x000fe200000f1c11 */
[----:B------:R-:W4:Y:S05]  /*5e60*/  LDG.E.64.CONSTANT R20, desc[UR4][R20.64] ;  /* 0x0000000414147981 */ /* 0x000f2a000c1e9b00 */
[----:B------:R-:W5:Y:S01]  /*5e70*/  LDG.E.64.CONSTANT R16, desc[UR4][R16.64] ;  /* 0x0000000410107981 */ /* 0x000f62000c1e9b00 */
[----:B------:R-:W-:-:S04]  /*5e80*/  IADD3 R6, P6, R6, 0x8, RZ ;  /* 0x0000000806067810 */ /* 0x000fc80007fde0ff */
[----:B------:R-:W-:Y:S02]  /*5e90*/  IADD3.X R4, RZ, R4, RZ, P6, !PT ;  /* 0x00000004ff047210 */ /* 0x000fe400037fe4ff */
[----:B--2---:R-:W-:-:S04]  /*5ea0*/  IADD3 R27, P0, P1, R18, R12, R48 ;  /* 0x0000000c121b7210 */ /* 0x004fc8000791e030 */
[----:B------:R-:W-:Y:S02]  /*5eb0*/  IADD3.X R13, R19, R13, R7, P0, P1 ;  /* 0x0000000d130d7210 */ /* 0x000fe400007e2407 */
[----:B---3--:R-:W-:Y:S02]  /*5ec0*/  IADD3 R7, P0, P1, R10, R14, R27 ;  /* 0x0000000e0a077210 */ /* 0x008fe4000791e01b */
[----:B------:R-:W-:Y:S02]  /*5ed0*/  IADD3 R10, P3, R52, 0x40, RZ ;  /* 0x00000040340a7810 */ /* 0x000fe40007f7e0ff */
[----:B------:R-:W-:-:S03]  /*5ee0*/  IADD3.X R13, R11, R15, R13, P0, P1 ;  /* 0x0000000f0b0d7210 */ /* 0x000fc600007e240d */
[----:B------:R-:W-:Y:S01]  /*5ef0*/  IMAD.X R11, RZ, RZ, R53, P3 ;  /* 0x000000ffff0b7224 */ /* 0x000fe200018e0635 */
[----:B------:R-:W-:Y:S02]  /*5f00*/  PLOP3.LUT P0, PT, PT, PT, PT, 0x8, 0x0 ;  /* 0x000000000000781c */ /* 0x000fe40003f0e170 */
[----:B------:R-:W-:Y:S01]  /*5f10*/  MOV R52, R10 ;  /* 0x0000000a00347202 */ /* 0x000fe20000000f00 */
[----:B------:R-:W-:Y:S01]  /*5f20*/  IMAD.MOV.U32 R53, RZ, RZ, R11 ;  /* 0x000000ffff357224 */ /* 0x000fe200078e000b */
[----:B----4-:R-:W-:-:S04]  /*5f30*/  IADD3 R7, P1, P2, R20, R24, R7 ;  /* 0x0000001814077210 */ /* 0x010fc80007a3e007 */
[----:B-----5:R-:W-:Y:S02]  /*5f40*/  IADD3 R48, P4, P5, R16, R22, R7 ;  /* 0x0000001610307210 */ /* 0x020fe40007d9e007 */
[----:B------:R-:W-:-:S04]  /*5f50*/  IADD3.X R7, R21, R25, R13, P1, P2 ;  /* 0x0000001915077210 */ /* 0x000fc80000fe440d */
[----:B------:R-:W-:-:S07]  /*5f60*/  IADD3.X R7, R17, R23, R7, P4, P5 ;  /* 0x0000001711077210 */ /* 0x000fce00027ea407 */
.L_x_2336:
[----:B------:R-:W-:Y:S05]  /*5f70*/  BSYNC B5 ;  /* 0x0000000000057941 */ /* 0x000fea0003800000 */
.L_x_2335:
[----:B------:R-:W-:-:S04]  /*5f80*/  ISETP.NE.U32.AND P1, PT, R6, RZ, PT ;  /* 0x000000ff0600720c */ /* 0x000fc80003f25070 */
[----:B------:R-:W-:-:S13]  /*5f90*/  ISETP.NE.OR.EX P0, PT, R4, RZ, P0, P1 ;  /* 0x000000ff0400720c */ /* 0x000fda0000705710 */
[----:B------:R-:W-:Y:S05]  /*5fa0*/  @!P0 BREAK B2 ;  /* 0x0000000000028942 */ /* 0x000fea0003800000 */
[----:B------:R-:W-:Y:S05]  /*5fb0*/  @!P0 BRA `(.L_x_2328) ;  /* 0x0000000000c08947 */ /* 0x000fea0003800000 */
.L_x_2330:
[----:B------:R-:W-:Y:S05]  /*5fc0*/  BSYNC B2 ;  /* 0x0000000000027941 */ /* 0x000fea0003800000 */
.L_x_2329:
[----:B------:R-:W-:Y:S01]  /*5fd0*/  BSSY B2, `(.L_x_2337) ;  /* 0x000002c000027945 */ /* 0x000fe20003800000 */
.L_x_2338:
        /* <DEDUP_REMOVED lines=16> */
[----:B------:R-:W-:Y:S01]  /*60e0*/  IMAD.WIDE.U32 R14, R18, UR6, RZ ;  /* 0x00000006120e7c25 */ /* 0x000fe2000f8e00ff */
[----:B------:R-:W-:-:S03]  /*60f0*/  IADD3 R21, R17, R21, RZ ;  /* 0x0000001511157210 */ /* 0x000fc60007ffe0ff */
[----:B------:R-:W-:Y:S01]  /*6100*/  IMAD R23, R18, UR7, R19 ;  /* 0x0000000712177c24 */ /* 0x000fe2000f8e0213 */
[----:B------:R-:W-:Y:S01]  /*6110*/  LEA R22, P2, R14, R0, 0x3 ;  /* 0x000000000e167211 */ /* 0x000fe200078418ff */
[----:B------:R-:W-:-:S04]  /*6120*/  IMAD.WIDE.U32 R18, R12, UR6, RZ ;  /* 0x000000060c127c25 */ /* 0x000fc8000f8e00ff */
[----:B------:R-:W-:Y:S01]  /*6130*/  IMAD R13, R12, UR7, R13 ;  /* 0x000000070c0d7c24 */ /* 0x000fe2000f8e020d */
[-C--:B------:R-:W-:Y:S01]  /*6140*/  LEA R12, P0, R16, R0.reuse, 0x3 ;  /* 0x00000000100c7211 */ /* 0x080fe200078018ff */
[----:B------:R-:W-:Y:S01]  /*6150*/  IMAD.IADD R23, R15, 0x1, R23 ;  /* 0x000000010f177824 */ /* 0x000fe200078e0217 */
[----:B------:R-:W-:Y:S02]  /*6160*/  LEA R20, P1, R18, R0, 0x3 ;  /* 0x0000000012147211 */ /* 0x000fe400078218ff */
[----:B------:R-:W-:Y:S02]  /*6170*/  IADD3 R15, R19, R13, RZ ;  /* 0x0000000d130f7210 */ /* 0x000fe40007ffe0ff */
[-C--:B------:R-:W-:Y:S02]  /*6180*/  LEA.HI.X R13, R16, R2.reuse, R21, 0x3, P0 ;  /* 0x00000002100d7211 */ /* 0x080fe400000f1c15 */
[-C--:B------:R-:W-:Y:S02]  /*6190*/  LEA.HI.X R23, R14, R2.reuse, R23, 0x3, P2 ;  /* 0x000000020e177211 */ /* 0x080fe400010f1c17 */
[----:B------:R-:W-:-:S02]  /*61a0*/  LEA.HI.X R21, R18, R2, R15, 0x3, P1 ;  /* 0x0000000212157211 */ /* 0x000fc400008f1c0f */
[----:B------:R-:W2:Y:S04]  /*61b0*/  LDG.E.64.CONSTANT R12, desc[UR4][R12.64] ;  /* 0x000000040c0c7981 */ /* 0x000ea8000c1e9b00 */
[----:B------:R-:W3:Y:S04]  /*61c0*/  LDG.E.64.CONSTANT R22, desc[UR4][R22.64] ;  /* 0x0000000416167981 */ /* 0x000ee8000c1e9b00 */
[----:B------:R-:W3:Y:S01]  /*61d0*/  LDG.E.64.CONSTANT R20, desc[UR4][R20.64] ;  /* 0x0000000414147981 */ /* 0x000ee2000c1e9b00 */
[----:B------:R-:W-:-:S04]  /*61e0*/  IADD3 R6, P0, R6, 0x4, RZ ;  /* 0x0000000406067810 */ /* 0x000fc80007f1e0ff */
[----:B------:R-:W-:Y:S02]  /*61f0*/  IADD3.X R4, RZ, R4, RZ, P0, !PT ;  /* 0x00000004ff047210 */ /* 0x000fe400007fe4ff */
[----:B------:R-:W-:-:S04]  /*6200*/  ISETP.NE.U32.AND P0, PT, R6, RZ, PT ;  /* 0x000000ff0600720c */ /* 0x000fc80003f05070 */
[----:B------:R-:W-:Y:S02]  /*6210*/  ISETP.NE.AND.EX P0, PT, R4, RZ, PT, P0 ;  /* 0x000000ff0400720c */ /* 0x000fe40003f05300 */
[----:B------:R-:W-:-:S05]  /*6220*/  IADD3 R52, P1, R52, 0x20, RZ ;  /* 0x0000002034347810 */ /* 0x000fca0007f3e0ff */
[----:B------:R-:W-:Y:S01]  /*6230*/  IMAD.X R53, RZ, RZ, R53, P1 ;  /* 0x000000ffff357224 */ /* 0x000fe200008e0635 */
[----:B--2---:R-:W-:-:S04]  /*6240*/  IADD3 R15, P2, P3, R12, R10, R48 ;  /* 0x0000000a0c0f7210 */ /* 0x004fc80007b5e030 */
[----:B------:R-:W-:Y:S02]  /*6250*/  IADD3.X R7, R13, R11, R7, P2, P3 ;  /* 0x0000000b0d077210 */ /* 0x000fe400017e6407 */
[----:B---3--:R-:W-:-:S04]  /*6260*/  IADD3 R48, P4, P5, R22, R20, R15 ;  /* 0x0000001416307210 */ /* 0x008fc80007d9e00f */
[----:B------:R-:W-:Y:S01]  /*6270*/  IADD3.X R7, R23, R21, R7, P4, P5 ;  /* 0x0000001517077210 */ /* 0x000fe200027ea407 */
[----:B------:R-:W-:Y:S08]  /*6280*/  @P0 BRA `(.L_x_2338) ;  /* 0xfffffffc00540947 */ /* 0x000ff0000383ffff */
[----:B------:R-:W-:Y:S05]  /*6290*/  BSYNC B2 ;  /* 0x0000000000027941 */ /* 0x000fea0003800000 */
.L_x_2337:
[----:B------:R-:W-:Y:S02]  /*62a0*/  MOV R10, R52 ;  /* 0x00000034000a7202 */ /* 0x000fe40000000f00 */
[----:B------:R-:W-:-:S07]  /*62b0*/  MOV R11, R53 ;  /* 0x00000035000b7202 */ /* 0x000fce0000000f00 */
.L_x_2328:
[----:B------:R-:W-:Y:S05]  /*62c0*/  BSYNC B3 ;  /* 0x0000000000037941 */ /* 0x000fea0003800000 */
.L_x_2327:
[----:B------:R-:W-:Y:S01]  /*62d0*/  ISETP.NE.U32.AND P0, PT, R5, RZ, PT ;  /* 0x000000ff0500720c */ /* 0x000fe20003f05070 */
[----:B------:R-:W-:Y:S01]  /*62e0*/  IMAD.MOV.U32 R16, RZ, RZ, R10 ;  /* 0x000000ffff107224 */ /* 0x000fe200078e000a */
[----:B------:R-:W-:Y:S02]  /*62f0*/  MOV R17, R11 ;  /* 0x0000000b00117202 */ /* 0x000fe40000000f00 */
        /* <DEDUP_REMOVED lines=12> */
[----:B------:R-:W-:Y:S02]  /*63c0*/  ISETP.NE.AND.EX P0, PT, RZ, RZ, PT, P0 ;  /* 0x000000ffff00720c */ /* 0x000fe40003f05300 */
[----:B--2---:R-:W-:-:S05]  /*63d0*/  IADD3 R48, P1, R10, R48, RZ ;  /* 0x000000300a307210 */ /* 0x004fca0007f3e0ff */
[----:B------:R-:W-:-:S06]  /*63e0*/  IMAD.X R7, R11, 0x1, R7, P1 ;  /* 0x000000010b077824 */ /* 0x000fcc00008e0607 */
        /* <DEDUP_REMOVED lines=14> */
[----:B------:R-:W-:Y:S02]  /*64d0*/  @P0 LEA R10, P1, R14, R0, 0x3 ;  /* 0x000000000e0a0211 */ /* 0x000fe400078218ff */
[----:B------:R-:W2:Y:S02]  /*64e0*/  LDG.E.64.CONSTANT R4, desc[UR4][R4.64] ;  /* 0x0000000404047981 */ /* 0x000ea4000c1e9b00 */
[----:B------:R-:W-:-:S04]  /*64f0*/  @P0 IADD3 R11, R15, R11, RZ ;  /* 0x0000000b0f0b0210 */ /* 0x000fc80007ffe0ff */
[----:B------:R-:W-:-:S06]  /*6500*/  @P0 LEA.HI.X R11, R14, R2, R11, 0x3, P1 ;  /* 0x000000020e0b0211 */ /* 0x000fcc00008f1c0b */
[----:B------:R-:W3:Y:S01]  /*6510*/  @P0 LDG.E.64.CONSTANT R10, desc[UR4][R10.64] ;  /* 0x000000040a0a0981 */ /* 0x000ee2000c1e9b00 */
[----:B--2---:R-:W-:-:S05]  /*6520*/  IADD3 R48, P1, R4, R48, RZ ;  /* 0x0000003004307210 */ /* 0x004fca0007f3e0ff */
[----:B------:R-:W-:Y:S01]  /*6530*/  IMAD.X R7, R5, 0x1, R7, P1 ;  /* 0x0000000105077824 */ /* 0x000fe200008e0607 */
[----:B---3--:R-:W-:-:S04]  /*6540*/  @P0 IADD3 R48, P2, R10, R48, RZ ;  /* 0x000000300a300210 */ /* 0x008fc80007f5e0ff */
[----:B------:R-:W-:-:S09]  /*6550*/  @P0 IADD3.X R7, R11, R7, RZ, P2, !PT ;  /* 0x000000070b070210 */ /* 0x000fd200017fe4ff */
.L_x_2326:
[----:B------:R-:W-:Y:S05]  /*6560*/  BSYNC B4 ;  /* 0x0000000000047941 */ /* 0x000fea0003800000 */
.L_x_2325:
[----:B------:R-:W-:Y:S01]  /*6570*/  MOV R49, R7 ;  /* 0x0000000700317202 */ /* 0x000fe20000000f00 */
[----:B------:R-:W-:-:S04]  /*6580*/  VIADD R3, R3, 0x80 ;  /* 0x0000008003037836 */ /* 0x000fc80000000000 */
[----:B------:R0:W-:Y:S01]  /*6590*/  STG.E.64 desc[UR4][R8.64], R48 ;  /* 0x0000003008007986 */ /* 0x0001e2000c101b04 */
[----:B------:R-:W-:-:S13]  /*65a0*/  ISETP.GE.AND P0, PT, R3, UR8, PT ;  /* 0x0000000803007c0c */ /* 0x000fda000bf06270 */
[----:B0-----:R-:W-:Y:S05]  /*65b0*/  @P0 BRA `(.L_x_2339) ;  /* 0x0000006400200947 */ /* 0x001fea0003800000 */
[----:B------:R-:W0:Y:S01]  /*65c0*/  LDC R5, c[0x0][0x218] ;  /* 0x00008600ff057b82 */ /* 0x000e220000000800 */
        /* <DEDUP_REMOVED lines=404> */
.L_x_2340:
        /* <DEDUP_REMOVED lines=24> */
[----:B------:R-:W-:Y:S01]  /*8090*/  IMAD.MOV.U32 R7, RZ, RZ, RZ ;  /* 0x000000ffff077224 */ /* 0x000fe200078e00ff */
        /* <DEDUP_REMOVED lines=15> */
[----:B------:R-:W-:Y:S01]  /*8190*/  MOV R48, RZ ;  /* 0x000000ff00307202 */ /* 0x000fe20000000f00 */
[----:B------:R-:W-:Y:S01]  /*81a0*/  IMAD.MOV.U32 R52, RZ, RZ, R10 ;  /* 0x000000ffff347224 */ /* 0x000fe200078e000a */
[----:B------:R-:W-:Y:S01]  /*81b0*/  MOV R7, RZ ;  /* 0x000000ff00077202 */ /* 0x000fe20000000f00 */
        /* <DEDUP_REMOVED lines=13> */
.L_x_2350:
        /* <DEDUP_REMOVED lines=24> */
[----:B------:R-:W-:Y:S01]  /*8410*/  IMAD.WIDE.U32 R24, R12, UR10, RZ ;  /* 0x0000000a0c187c25 */ /* 0x000fe2000f8e00ff */
[-C--:B------:R-:W-:Y:S02]  /*8420*/  LEA R12, P3, R18, R0.reuse, 0x3 ;  /* 0x00000000120c7211 */ /* 0x080fe400078618ff */
[----:B------:R-:W-:Y:S01]  /*8430*/  IADD3 R47, R19, R47, RZ ;  /* 0x0000002f132f7210 */ /* 0x000fe20007ffe0ff */
[----:B------:R-:W-:Y:S01]  /*8440*/  IMAD.WIDE.U32 R30, R30, UR10, RZ ;  /* 0x0000000a1e1e7c25 */ /* 0x000fe2000f8e00ff */
[----:B------:R-:W-:Y:S02]  /*8450*/  IADD3 R11, R25, R11, RZ ;  /* 0x0000000b190b7210 */ /* 0x000fe40007ffe0ff */
[-C--:B------:R-:W-:Y:S01]  /*8460*/  LEA R10, P2, R24, R0.reuse, 0x3 ;  /* 0x00000000180a7211 */ /* 0x080fe200078418ff */
[----:B-----5:R-:W-:Y:S01]  /*8470*/  IMAD R19, R39, UR10, RZ ;  /* 0x0000000a27137c24 */ /* 0x020fe2000f8e02ff */
[----:B------:R-:W-:Y:S01]  /*8480*/  LEA R50, P1, R30, R0, 0x3 ;  /* 0x000000001e327211 */ /* 0x000fe200078218ff */
[----:B------:R-:W-:Y:S01]  /*8490*/  IMAD.IADD R13, R31, 0x1, R13 ;  /* 0x000000011f0d7824 */ /* 0x000fe200078e020d */
[----:B------:R-:W-:Y:S01]  /*84a0*/  LEA.HI.X R11, R24, R2, R11, 0x3, P2 ;  /* 0x00000002180b7211 */ /* 0x000fe200010f1c0b */
[----:B------:R-:W-:-:S02]  /*84b0*/  IMAD R25, R17, UR10, RZ ;  /* 0x0000000a11197c24 */ /* 0x000fc4000f8e02ff */
[----:B------:R-:W-:Y:S01]  /*84c0*/  IMAD R17, R38, UR11, R19 ;  /* 0x0000000b26117c24 */ /* 0x000fe2000f8e0213 */
[-C--:B------:R-:W-:Y:S01]  /*84d0*/  LEA.HI.X R51, R30, R2.reuse, R13, 0x3, P1 ;  /* 0x000000021e337211 */ /* 0x080fe200008f1c0d */
[----:B------:R-:W-:Y:S01]  /*84e0*/  IMAD R19, R15, UR10, RZ ;  /* 0x0000000a0f137c24 */ /* 0x000fe2000f8e02ff */
[----:B------:R-:W-:Y:S01]  /*84f0*/  LEA.HI.X R13, R18, R2, R47, 0x3, P3 ;  /* 0x00000002120d7211 */ /* 0x000fe200018f1c2f */
[----:B------:R-:W-:Y:S01]  /*8500*/  IMAD.WIDE.U32 R38, R38, UR10, RZ ;  /* 0x0000000a26267c25 */ /* 0x000fe2000f8e00ff */
[----:B------:R-:W2:Y:S03]  /*8510*/  LDG.E.64.CONSTANT R10, desc[UR4][R10.64] ;  /* 0x000000040a0a7981 */ /* 0x000ea6000c1e9b00 */
[C---:B------:R-:W-:Y:S01]  /*8520*/  IMAD.WIDE.U32 R30, R16.reuse, UR10, RZ ;  /* 0x0000000a101e7c25 */ /* 0x040fe2000f8e00ff */
[----:B------:R-:W2:Y:S03]  /*8530*/  LDG.E.64.CONSTANT R50, desc[UR4][R50.64] ;  /* 0x0000000432327981 */ /* 0x000ea6000c1e9b00 */
[----:B------:R-:W-:Y:S01]  /*8540*/  IMAD R15, R16, UR11, R25 ;  /* 0x0000000b100f7c24 */ /* 0x000fe2000f8e0219 */
[-C--:B------:R-:W-:Y:S01]  /*8550*/  LEA R16, P2, R30, R0.reuse, 0x3 ;  /* 0x000000001e107211 */ /* 0x080fe200078418ff */
[C---:B------:R-:W-:Y:S01]  /*8560*/  IMAD.WIDE.U32 R24, R14.reuse, UR10, RZ ;  /* 0x0000000a0e187c25 */ /* 0x040fe2000f8e00ff */
[----:B------:R-:W3:Y:S02]  /*8570*/  LDG.E.64.CONSTANT R12, desc[UR4][R12.64] ;  /* 0x000000040c0c7981 */ /* 0x000ee4000c1e9b00 */
[----:B------:R-:W-:Y:S01]  /*8580*/  IADD3 R31, R31, R15, RZ ;  /* 0x0000000f1f1f7210 */ /* 0x000fe20007ffe0ff */
        /* <DEDUP_REMOVED lines=19> */
[----:B------:R-:W-:Y:S01]  /*86c0*/  LEA R22, P2, R38, R0, 0x3 ;  /* 0x0000000026167211 */ /* 0x000fe200078418ff */
[----:B------:R-:W-:-:S03]  /*86d0*/  IMAD.WIDE.U32 R30, R20, UR10, RZ ;  /* 0x0000000a141e7c25 */ /* 0x000fc6000f8e00ff */
        /* <DEDUP_REMOVED lines=13> */
[----:B------:R-:W5:Y:S01]  /*87b0*/  LDG.E.64.CONSTANT R20, desc[UR4][R20.64] ;  /* 0x0000000414147981 */ /* 0x000f62000c1e9b00 */
[C---:B------:R-:W-:Y:S02]  /*87c0*/  IMAD R29, R44.reuse, UR11, R31 ;  /* 0x0000000b2c1d7c24 */ /* 0x040fe4000f8e021f */
[----:B------:R-:W-:Y:S01]  /*87d0*/  IMAD.WIDE.U32 R44, R44, UR10, RZ ;  /* 0x0000000a2c2c7c25 */ /* 0x000fe2000f8e00ff */
[----:B------:R-:W5:Y:S03]  /*87e0*/  LDG.E.64.CONSTANT R22, desc[UR4][R22.64] ;  /* 0x0000000416167981 */ /* 0x000f66000c1e9b00 */
[----:B------:R-:W-:Y:S01]  /*87f0*/  IMAD R31, R27, UR10, RZ ;  /* 0x0000000a1b1f7c24 */ /* 0x000fe2000f8e02ff */
[----:B------:R-:W5:Y:S01]  /*8800*/  LDG.E.64.CONSTANT R24, desc[UR4][R24.64] ;  /* 0x0000000418187981 */ /* 0x000f62000c1e9b00 */
        /* <DEDUP_REMOVED lines=10> */
[----:B------:R-:W-:Y:S01]  /*88b0*/  IMAD R47, R32, UR11, R47 ;  /* 0x0000000b202f7c24 */ /* 0x000fe2000f8e022f */
[-C--:B------:R-:W-:Y:S01]  /*88c0*/  LEA.HI.X R27, R44, R2.reuse, R29, 0x3, P1 ;  /* 0x000000022c1b7211 */ /* 0x080fe200008f1c1d */
[----:B------:R-:W-:Y:S01]  /*88d0*/  IMAD R45, R34, UR11, R45 ;  /* 0x0000000b222d7c24 */ /* 0x000fe2000f8e022d */
[-C--:B------:R-:W-:Y:S01]  /*88e0*/  LEA.HI.X R29, R42, R2.reuse, R43, 0x3, P2 ;  /* 0x000000022a1d7211 */ /* 0x080fe200010f1c2b */
[----:B------:R-:W-:Y:S01]  /*88f0*/  IMAD.WIDE.U32 R32, R32, UR10, RZ ;  /* 0x0000000a20207c25 */ /* 0x000fe2000f8e00ff */
[----:B------:R-:W-:-:S02]  /*8900*/  LEA.HI.X R31, R38, R2, R31, 0x3, P3 ;  /* 0x00000002261f7211 */ /* 0x000fc400018f1c1f */
[----:B------:R-:W5:Y:S01]  /*8910*/  LDG.E.64.CONSTANT R26, desc[UR4][R26.64] ;  /* 0x000000041a1a7981 */ /* 0x000f62000c1e9b00 */
[----:B------:R-:W-:-:S03]  /*8920*/  IMAD.WIDE.U32 R34, R34, UR10, RZ ;  /* 0x0000000a22227c25 */ /* 0x000fc6000f8e00ff */
[----:B------:R-:W5:Y:S01]  /*8930*/  LDG.E.64.CONSTANT R28, desc[UR4][R28.64] ;  /* 0x000000041c1c7981 */ /* 0x000f62000c1e9b00 */
[----:B------:R-:W-:Y:S01]  /*8940*/  IMAD R43, R41, UR10, RZ ;  /* 0x0000000a292b7c24 */ /* 0x000fe2000f8e02ff */
[----:B------:R-:W-:Y:S01]  /*8950*/  LEA R42, P2, R34, R0, 0x3 ;  /* 0x00000000222a7211 */ /* 0x000fe200078418ff */
[C---:B------:R-:W-:Y:S01]  /*8960*/  IMAD R41, R36.reuse, UR11, R37 ;  /* 0x0000000b24297c24 */ /* 0x040fe2000f8e0225 */
[----:B------:R-:W-:Y:S01]  /*8970*/  IADD3 R35, R35, R45, RZ ;  /* 0x0000002d23237210 */ /* 0x000fe20007ffe0ff */
[----:B------:R-:W-:Y:S01]  /*8980*/  IMAD.WIDE.U32 R36, R36, UR10, RZ ;  /* 0x0000000a24247c25 */ /* 0x000fe2000f8e00ff */
[----:B------:R-:W5:Y:S03]  /*8990*/  LDG.E.64.CONSTANT R30, desc[UR4][R30.64] ;  /* 0x000000041e1e7981 */ /* 0x000f66000c1e9b00 */
[----:B------:R-:W-:Y:S01]  /*89a0*/  IMAD.WIDE.U32 R38, R40, UR10, RZ ;  /* 0x0000000a28267c25 */ /* 0x000fe2000f8e00ff */
[----:B------:R-:W-:-:S02]  /*89b0*/  IADD3 R37, R37, R41, RZ ;  /* 0x0000002925257210 */ /* 0x000fc40007ffe0ff */
[-C--:B------:R-:W-:Y:S01]  /*89c0*/  LEA R44, P3, R36, R0.reuse, 0x3 ;  /* 0x00000000242c7211 */ /* 0x080fe200078618ff */
[----:B------:R-:W-:Y:S01]  /*89d0*/  IMAD R43, R40, UR11, R43 ;  /* 0x0000000b282b7c24 */ /* 0x000fe2000f8e022b */
[-C--:B------:R-:W-:Y:S01]  /*89e0*/  LEA R40, P1, R32, R0.reuse, 0x3 ;  /* 0x0000000020287211 */ /* 0x080fe200078218ff */
[----:B------:R-:W-:Y:S01]  /*89f0*/  IMAD.IADD R33, R33, 0x1, R47 ;  /* 0x0000000121217824 */ /* 0x000fe200078e022f */
[----:B------:R-:W-:Y:S01]  /*8a00*/  LEA R46, P4, R38, R0, 0x3 ;  /* 0x00000000262e7211 */ /* 0x000fe200078818ff */
[----:B------:R-:W-:Y:S01]  /*8a10*/  IMAD.IADD R39, R39, 0x1, R43 ;  /* 0x0000000127277824 */ /* 0x000fe200078e022b */
[-C--:B------:R-:W-:Y:S02]  /*8a20*/  LEA.HI.X R43, R34, R2.reuse, R35, 0x3, P2 ;  /* 0x00000002222b7211 */ /* 0x080fe400010f1c23 */
[-C--:B------:R-:W-:Y:S02]  /*8a30*/  LEA.HI.X R41, R32, R2.reuse, R33, 0x3, P1 ;  /* 0x0000000220297211 */ /* 0x080fe400008f1c21 */
[----:B------:R-:W-:-:S02]  /*8a40*/  LEA.HI.X R45, R36, R2, R37, 0x3, P3 ;  /* 0x00000002242d7211 */ /* 0x000fc400018f1c25 */
        /* <DEDUP_REMOVED lines=17> */
[----:B------:R-:W-:-:S04]  /*8b60*/  ISETP.GE.U32.AND P1, PT, R6, -0xc, PT ;  /* 0xfffffff40600780c */ /* 0x000fc80003f26070 */
[----:B------:R-:W-:Y:S02]  /*8b70*/  ISETP.GE.AND.EX P1, PT, R4, -0x1, PT, P1 ;  /* 0xffffffff0400780c */ /* 0x000fe40003f26310 */
[----:B------:R-:W-:-:S04]  /*8b80*/  IADD3 R7, P4, P5, R30, R28, R7 ;  /* 0x0000001c1e077210 */ /* 0x000fc80007d9e007 */
        /* <DEDUP_REMOVED lines=9> */
.L_x_2349:
[----:B------:R-:W-:Y:S01]  /*8c20*/  IMAD.MOV.U32 R10, RZ, RZ, R52 ;  /* 0x000000ffff0a7224 */ /* 0x000fe200078e0034 */
[----:B------:R-:W-:-:S07]  /*8c30*/  MOV R11, R53 ;  /* 0x00000035000b7202 */ /* 0x000fce0000000f00 */
.L_x_2348:
[----:B------:R-:W-:Y:S05]  /*8c40*/  BSYNC B5 ;  /* 0x0000000000057941 */ /* 0x000fea0003800000 */
.L_x_2347:
        /* <DEDUP_REMOVED lines=20> */
[----:B------:R-:W-:Y:S02]  /*8d90*/  IMAD.IADD R13, R19, 0x1, R13 ;  /* 0x00000001130d7824 */ /* 0x000fe400078e020d */
[----:B---3--:R-:W-:Y:S02]  /*8da0*/  IMAD R19, R25, UR10, RZ ;  /* 0x0000000a19137c24 */ /* 0x008fe4000f8e02ff */
[----:B------:R-:W-:Y:S01]  /*8db0*/  IMAD.WIDE.U32 R26, R14, UR10, RZ ;  /* 0x0000000a0e1a7c25 */ /* 0x000fe2000f8e00ff */
[----:B------:R-:W-:-:S03]  /*8dc0*/  LEA.HI.X R13, R18, R2, R13, 0x3, P0 ;  /* 0x00000002120d7211 */ /* 0x000fc600000f1c0d */
[C---:B------:R-:W-:Y:S02]  /*8dd0*/  IMAD R19, R24.reuse, UR11, R19 ;  /* 0x0000000b18137c24 */ /* 0x040fe4000f8e0213 */
[----:B------:R-:W-:Y:S01]  /*8de0*/  IMAD.WIDE.U32 R24, R24, UR10, RZ ;  /* 0x0000000a18187c25 */ /* 0x000fe2000f8e00ff */
[----:B------:R-:W2:Y:S03]  /*8df0*/  LDG.E.64.CONSTANT R12, desc[UR4][R12.64] ;  /* 0x000000040c0c7981 */ /* 0x000ea6000c1e9b00 */
[----:B------:R-:W-:Y:S01]  /*8e00*/  IMAD R15, R14, UR11, R15 ;  /* 0x0000000b0e0f7c24 */ /* 0x000fe2000f8e020f */
[----:B------:R-:W-:Y:S01]  /*8e10*/  IADD3 R19, R25, R19, RZ ;  /* 0x0000001319137210 */ /* 0x000fe20007ffe0ff */
[----:B-----5:R-:W-:Y:S01]  /*8e20*/  IMAD R11, R11, UR10, RZ ;  /* 0x0000000a0b0b7c24 */ /* 0x020fe2000f8e02ff */
[----:B------:R-:W-:Y:S01]  /*8e30*/  LEA R18, P0, R24, R0, 0x3 ;  /* 0x0000000018127211 */ /* 0x000fe200078018ff */
[----:B------:R-:W-:Y:S01]  /*8e40*/  IMAD R25, R29, UR10, RZ ;  /* 0x0000000a1d197c24 */ /* 0x000fe2000f8e02ff */
[----:B------:R-:W-:Y:S01]  /*8e50*/  IADD3 R15, R27, R15, RZ ;  /* 0x0000000f1b0f7210 */ /* 0x000fe20007ffe0ff */
[----:B------:R-:W-:Y:S01]  /*8e60*/  IMAD.WIDE.U32 R30, R10, UR10, RZ ;  /* 0x0000000a0a1e7c25 */ /* 0x000fe2000f8e00ff */
[----:B------:R-:W-:-:S02]  /*8e70*/  LEA.HI.X R19, R24, R2, R19, 0x3, P0 ;  /* 0x0000000218137211 */ /* 0x000fc400000f1c13 */
[-C--:B------:R-:W-:Y:S01]  /*8e80*/  LEA R14, P1, R26, R0.reuse, 0x3 ;  /* 0x000000001a0e7211 */ /* 0x080fe200078218ff */
[----:B------:R-:W-:Y:S01]  /*8e90*/  IMAD R11, R10, UR11, R11 ;  /* 0x0000000b0a0b7c24 */ /* 0x000fe2000f8e020b */
[----:B------:R-:W-:Y:S01]  /*8ea0*/  LEA R10, P2, R30, R0, 0x3 ;  /* 0x000000001e0a7211 */ /* 0x000fe200078418ff */
[----:B------:R-:W-:Y:S01]  /*8eb0*/  IMAD R27, R23, UR10, RZ ;  /* 0x0000000a171b7c24 */ /* 0x000fe2000f8e02ff */
[----:B------:R-:W-:Y:S01]  /*8ec0*/  LEA.HI.X R15, R26, R2, R15, 0x3, P1 ;  /* 0x000000021a0f7211 */ /* 0x000fe200008f1c0f */
[C---:B------:R-:W-:Y:S01]  /*8ed0*/  IMAD R23, R28.reuse, UR11, R25 ;  /* 0x0000000b1c177c24 */ /* 0x040fe2000f8e0219 */
[----:B------:R-:W2:Y:S01]  /*8ee0*/  LDG.E.64.CONSTANT R18, desc[UR4][R18.64] ;  /* 0x0000000412127981 */ /* 0x000ea2000c1e9b00 */
[----:B------:R-:W-:Y:S02]  /*8ef0*/  IMAD R25, R21, UR10, RZ ;  /* 0x0000000a15197c24 */ /* 0x000fe4000f8e02ff */
[----:B------:R-:W-:Y:S01]  /*8f00*/  IMAD.IADD R11, R31, 0x1, R11 ;  /* 0x000000011f0b7824 */ /* 0x000fe200078e020b */
[----:B------:R-:W3:Y:S01]  /*8f10*/  LDG.E.64.CONSTANT R14, desc[UR4][R14.64] ;  /* 0x000000040e0e7981 */ /* 0x000ee2000c1e9b00 */
[----:B------:R-:W-:-:S03]  /*8f20*/  IMAD.WIDE.U32 R28, R28, UR10, RZ ;  /* 0x0000000a1c1c7c25 */ /* 0x000fc6000f8e00ff */
[----:B------:R-:W-:Y:S01]  /*8f30*/  LEA.HI.X R11, R30, R2, R11, 0x3, P2 ;  /* 0x000000021e0b7211 */ /* 0x000fe200010f1c0b */
[----:B------:R-:W-:Y:S01]  /*8f40*/  IMAD.WIDE.U32 R32, R20, UR10, RZ ;  /* 0x0000000a14207c25 */ /* 0x000fe2000f8e00ff */
[-C--:B------:R-:W-:Y:S02]  /*8f50*/  LEA R24, P0, R28, R0.reuse, 0x3 ;  /* 0x000000001c187211 */ /* 0x080fe400078018ff */
[----:B------:R-:W-:Y:S01]  /*8f60*/  IADD3 R23, R29, R23, RZ ;  /* 0x000000171d177210 */ /* 0x000fe20007ffe0ff */
[----:B------:R-:W-:Y:S01]  /*8f70*/  IMAD R25, R20, UR11, R25 ;  /* 0x0000000b14197c24 */ /* 0x000fe2000f8e0219 */
[----:B------:R-:W3:Y:S01]  /*8f80*/  LDG.E.64.CONSTANT R10, desc[UR4][R10.64] ;  /* 0x000000040a0a7981 */ /* 0x000ee2000c1e9b00 */
[----:B------:R-:W-:Y:S02]  /*8f90*/  IMAD R35, R17, UR10, RZ ;  /* 0x0000000a11237c24 */ /* 0x000fe4000f8e02ff */
[C---:B------:R-:W-:Y:S02]  /*8fa0*/  IMAD R21, R22.reuse, UR11, R27 ;  /* 0x0000000b16157c24 */ /* 0x040fe4000f8e021b */
[----:B------:R-:W-:Y:S01]  /*8fb0*/  IMAD.WIDE.U32 R30, R22, UR10, RZ ;  /* 0x0000000a161e7c25 */ /* 0x000fe2000f8e00ff */
[----:B------:R-:W-:-:S03]  /*8fc0*/  LEA R22, P2, R32, R0, 0x3 ;  /* 0x0000000020167211 */ /* 0x000fc600078418ff */
[----:B------:R-:W-:Y:S01]  /*8fd0*/  IMAD.IADD R17, R33, 0x1, R25 ;  /* 0x0000000121117824 */ /* 0x000fe200078e0219 */
[----:B------:R-:W-:Y:S01]  /*8fe0*/  LEA.HI.X R25, R28, R2, R23, 0x3, P0 ;  /* 0x000000021c197211 */ /* 0x000fe200000f1c17 */
[----:B------:R-:W-:Y:S01]  /*8ff0*/  IMAD.WIDE.U32 R26, R16, UR10, RZ ;  /* 0x0000000a101a7c25 */ /* 0x000fe2000f8e00ff */
[----:B------:R-:W-:Y:S02]  /*9000*/  LEA R20, P1, R30, R0, 0x3 ;  /* 0x000000001e147211 */ /* 0x000fe400078218ff */
[----:B------:R-:W-:Y:S01]  /*9010*/  LEA.HI.X R23, R32, R2, R17, 0x3, P2 ;  /* 0x0000000220177211 */ /* 0x000fe200010f1c11 */
[----:B------:R-:W-:Y:S01]  /*9020*/  IMAD R17, R16, UR11, R35 ;  /* 0x0000000b10117c24 */ /* 0x000fe2000f8e0223 */
[----:B------:R-:W-:Y:S01]  /*9030*/  IADD3 R21, R31, R21, RZ ;  /* 0x000000151f157210 */ /* 0x000fe20007ffe0ff */
[----:B------:R-:W4:Y:S01]  /*9040*/  LDG.E.64.CONSTANT R24, desc[UR4][R24.64] ;  /* 0x0000000418187981 */ /* 0x000f22000c1e9b00 */
[----:B------:R-:W-:Y:S02]  /*9050*/  LEA R16, P0, R26, R0, 0x3 ;  /* 0x000000001a107211 */ /* 0x000fe400078018ff */
[----:B------:R-:W-:Y:S01]  /*9060*/  LEA.HI.X R21, R30, R2, R21, 0x3, P1 ;  /* 0x000000021e157211 */ /* 0x000fe200008f1c15 */
[----:B------:R-:W5:Y:S01]  /*9070*/  LDG.E.64.CONSTANT R22, desc[UR4][R22.64] ;  /* 0x0000000416167981 */ /* 0x000f62000c1e9b00 */
[----:B------:R-:W-:-:S04]  /*9080*/  IADD3 R17, R27, R17, RZ ;  /* 0x000000111b117210 */ /* 0x000fc80007ffe0ff */
        /* <DEDUP_REMOVED lines=18> */
.L_x_2352:
[----:B------:R-:W-:Y:S05]  /*91b0*/  BSYNC B5 ;  /* 0x0000000000057941 */ /* 0x000fea0003800000 */
.L_x_2351:
[----:B------:R-:W-:-:S04]  /*91c0*/  ISETP.NE.U32.AND P1, PT, R6, RZ, PT ;  /* 0x000000ff0600720c */ /* 0x000fc80003f25070 */
[----:B------:R-:W-:-:S13]  /*91d0*/  ISETP.NE.OR.EX P0, PT, R4, RZ, P0, P1 ;  /* 0x000000ff0400720c */ /* 0x000fda0000705710 */
[----:B------:R-:W-:Y:S05]  /*91e0*/  @!P0 BREAK B2 ;  /* 0x0000000000028942 */ /* 0x000fea0003800000 */
[----:B------:R-:W-:Y:S05]  /*91f0*/  @!P0 BRA `(.L_x_2344) ;  /* 0x0000000000c48947 */ /* 0x000fea0003800000 */
.L_x_2346:
[----:B------:R-:W-:Y:S05]  /*9200*/  BSYNC B2 ;  /* 0x0000000000027941 */ /* 0x000fea0003800000 */
.L_x_2345:
[----:B------:R-:W-:Y:S01]  /*9210*/  BSSY B2, `(.L_x_2353) ;  /* 0x000002d000027945 */ /* 0x000fe20003800000 */
.L_x_2354:
        /* <DEDUP_REMOVED lines=17> */
[C---:B------:R-:W-:Y:S01]  /*9330*/  IMAD R13, R18.reuse, UR11, R21 ;  /* 0x0000000b120d7c24 */ /* 0x040fe2000f8e0215 */
[----:B------:R-:W-:Y:S01]  /*9340*/  IADD3 R19, R17, R19, RZ ;  /* 0x0000001311137210 */ /* 0x000fe20007ffe0ff */
[----:B------:R-:W-:-:S04]  /*9350*/  IMAD.WIDE.U32 R14, R18, UR10, RZ ;  /* 0x0000000a120e7c25 */ /* 0x000fc8000f8e00ff */
[----:B------:R-:W-:Y:S01]  /*9360*/  IMAD.WIDE.U32 R20, R12, UR10, RZ ;  /* 0x0000000a0c147c25 */ /* 0x000fe2000f8e00ff */
[----:B------:R-:W-:-:S03]  /*9370*/  LEA R18, P1, R14, R0, 0x3 ;  /* 0x000000000e127211 */ /* 0x000fc600078218ff */
        /* <DEDUP_REMOVED lines=23> */
.L_x_2353:
[----:B------:R-:W-:Y:S01]  /*94f0*/  IMAD.MOV.U32 R10, RZ, RZ, R52 ;  /* 0x000000ffff0a7224 */ /* 0x000fe200078e0034 */
[----:B------:R-:W-:-:S07]  /*9500*/  MOV R11, R53 ;  /* 0x00000035000b7202 */ /* 0x000fce0000000f00 */
.L_x_2344:
[----:B------:R-:W-:Y:S05]  /*9510*/  BSYNC B3 ;  /* 0x0000000000037941 */ /* 0x000fea0003800000 */
.L_x_2343:
        /* <DEDUP_REMOVED lines=41> */
.L_x_2342:
[----:B------:R-:W-:Y:S05]  /*97b0*/  BSYNC B4 ;  /* 0x0000000000047941 */ /* 0x000fea0003800000 */
.L_x_2341:
[----:B------:R-:W-:Y:S02]  /*97c0*/  MOV R49, R7 ;  /* 0x0000000700317202 */ /* 0x000fe40000000f00 */
[----:B------:R-:W-:-:S03]  /*97d0*/  IADD3 R3, R3, 0x80, RZ ;  /* 0x0000008003037810 */ /* 0x000fc60007ffe0ff */
[----:B------:R1:W-:Y:S04]  /*97e0*/  STG.E.64 desc[UR4][R8.64], R48 ;  /* 0x0000003008007986 */ /* 0x0003e8000c101b04 */
.L_x_2323:
[----:B------:R-:W-:-:S13]  /*97f0*/  ISETP.GE.AND P0, PT, R3, UR8, PT ;  /* 0x0000000803007c0c */ /* 0x000fda000bf06270 */
[----:B------:R-:W-:Y:S05]  /*9800*/  @P0 BRA `(.L_x_2355) ;  /* 0x0000006400200947 */ /* 0x000fea0003800000 */
        /* <DEDUP_REMOVED lines=405> */
.L_x_2356:
        /* <DEDUP_REMOVED lines=56> */
.L_x_2366:
        /* <DEDUP_REMOVED lines=69> */
[-C--:B------:R-:W-:Y:S02]  /*b930*/  LEA R22, P2, R38, R0.reuse, 0x3 ;  /* 0x0000000026167211 */ /* 0x080fe400078418ff */
        /* <DEDUP_REMOVED lines=27> */
[----:B------:R-:W-:Y:S01]  /*baf0*/  IMAD R47, R32, UR11, R47 ;  /* 0x0000000b202f7c24 */ /* 0x000fe2000f8e022f */
[-C--:B------:R-:W-:Y:S01]  /*bb00*/  LEA.HI.X R27, R44, R2.reuse, R29, 0x3, P1 ;  /* 0x000000022c1b7211 */ /* 0x080fe200008f1c1d */
[----:B------:R-:W-:Y:S01]  /*bb10*/  IMAD R45, R34, UR11, R45 ;  /* 0x0000000b222d7c24 */ /* 0x000fe2000f8e022d */
[----:B------:R-:W-:Y:S01]  /*bb20*/  IADD3 R31, R39, R31, RZ ;  /* 0x0000001f271f7210 */ /* 0x000fe20007ffe0ff */
[----:B------:R-:W-:Y:S01]  /*bb30*/  IMAD.WIDE.U32 R32, R32, UR10, RZ ;  /* 0x0000000a20207c25 */ /* 0x000fe2000f8e00ff */
[----:B------:R-:W-:-:S02]  /*bb40*/  LEA.HI.X R29, R42, R2, R43, 0x3, P2 ;  /* 0x000000022a1d7211 */ /* 0x000fc400010f1c2b */
[----:B------:R-:W5:Y:S01]  /*bb50*/  LDG.E.64.CONSTANT R26, desc[UR4][R26.64] ;  /* 0x000000041a1a7981 */ /* 0x000f62000c1e9b00 */
[----:B------:R-:W-:Y:S01]  /*bb60*/  IMAD R43, R41, UR10, RZ ;  /* 0x0000000a292b7c24 */ /* 0x000fe2000f8e02ff */
[----:B------:R-:W-:Y:S01]  /*bb70*/  LEA.HI.X R31, R38, R2, R31, 0x3, P3 ;  /* 0x00000002261f7211 */ /* 0x000fe200018f1c1f */
[----:B------:R-:W-:Y:S01]  /*bb80*/  IMAD.WIDE.U32 R34, R34, UR10, RZ ;  /* 0x0000000a22227c25 */ /* 0x000fe2000f8e00ff */
[----:B------:R-:W5:Y:S03]  /*bb90*/  LDG.E.64.CONSTANT R28, desc[UR4][R28.64] ;  /* 0x000000041c1c7981 */ /* 0x000f66000c1e9b00 */
[----:B------:R-:W-:Y:S01]  /*bba0*/  IMAD R41, R36, UR11, R37 ;  /* 0x0000000b24297c24 */ /* 0x000fe2000f8e0225 */
[----:B------:R-:W-:Y:S01]  /*bbb0*/  LEA R42, P2, R34, R0, 0x3 ;  /* 0x00000000222a7211 */ /* 0x000fe200078418ff */
[----:B------:R-:W-:Y:S01]  /*bbc0*/  IMAD.WIDE.U32 R36, R36, UR10, RZ ;  /* 0x0000000a24247c25 */ /* 0x000fe2000f8e00ff */
[----:B------:R-:W-:Y:S01]  /*bbd0*/  IADD3 R35, R35, R45, RZ ;  /* 0x0000002d23237210 */ /* 0x000fe20007ffe0ff */
[----:B------:R-:W5:Y:S02]  /*bbe0*/  LDG.E.64.CONSTANT R30, desc[UR4][R30.64] ;  /* 0x000000041e1e7981 */ /* 0x000f64000c1e9b00 */
[----:B------:R-:W-:Y:S01]  /*bbf0*/  IMAD.WIDE.U32 R38, R40, UR10, RZ ;  /* 0x0000000a28267c25 */ /* 0x000fe2000f8e00ff */
[----:B------:R-:W-:-:S02]  /*bc00*/  IADD3 R37, R37, R41, RZ ;  /* 0x0000002925257210 */ /* 0x000fc40007ffe0ff */
[-C--:B------:R-:W-:Y:S01]  /*bc10*/  LEA R44, P3, R36, R0.reuse, 0x3 ;  /* 0x00000000242c7211 */ /* 0x080fe200078618ff */
[----:B------:R-:W-:Y:S01]  /*bc20*/  IMAD R43, R40, UR11, R43 ;  /* 0x0000000b282b7c24 */ /* 0x000fe2000f8e022b */
[-C--:B------:R-:W-:Y:S01]  /*bc30*/  LEA R40, P1, R32, R0.reuse, 0x3 ;  /* 0x0000000020287211 */ /* 0x080fe200078218ff */
[----:B------:R-:W-:Y:S01]  /*bc40*/  IMAD.IADD R33, R33, 0x1, R47 ;  /* 0x0000000121217824 */ /* 0x000fe200078e022f */
[----:B------:R-:W-:Y:S02]  /*bc50*/  LEA R46, P4, R38, R0, 0x3 ;  /* 0x00000000262e7211 */ /* 0x000fe400078818ff */
[----:B------:R-:W-:Y:S02]  /*bc60*/  IADD3 R39, R39, R43, RZ ;  /* 0x0000002b27277210 */ /* 0x000fe40007ffe0ff */
        /* <DEDUP_REMOVED lines=32> */
.L_x_2365:
[----:B------:R-:W-:Y:S02]  /*be70*/  MOV R10, R52 ;  /* 0x00000034000a7202 */ /* 0x000fe40000000f00 */
[----:B------:R-:W-:-:S07]  /*be80*/  MOV R11, R53 ;  /* 0x00000035000b7202 */ /* 0x000fce0000000f00 */
.L_x_2364:
[----:B------:R-:W-:Y:S05]  /*be90*/  BSYNC B5 ;  /* 0x0000000000057941 */ /* 0x000fea0003800000 */
.L_x_2363:
        /* <DEDUP_REMOVED lines=31> */
[----:B------:R-:W-:Y:S01]  /*c090*/  IADD3 R19, R25, R19, RZ ;  /* 0x0000001319137210 */ /* 0x000fe20007ffe0ff */
[----:B------:R-:W-:Y:S01]  /*c0a0*/  IMAD R25, R29, UR10, RZ ;  /* 0x0000000a1d197c24 */ /* 0x000fe2000f8e02ff */
[----:B------:R-:W-:Y:S01]  /*c0b0*/  LEA R18, P0, R24, R0, 0x3 ;  /* 0x0000000018127211 */ /* 0x000fe200078018ff */
[----:B------:R-:W-:Y:S01]  /*c0c0*/  IMAD.WIDE.U32 R30, R10, UR10, RZ ;  /* 0x0000000a0a1e7c25 */ /* 0x000fe2000f8e00ff */
[----:B------:R-:W-:-:S02]  /*c0d0*/  LEA.HI.X R15, R26, R2, R15, 0x3, P1 ;  /* 0x000000021a0f7211 */ /* 0x000fc400008f1c0f */
[----:B------:R-:W-:Y:S01]  /*c0e0*/  LEA.HI.X R19, R24, R2, R19, 0x3, P0 ;  /* 0x0000000218137211 */ /* 0x000fe200000f1c13 */
[----:B------:R-:W-:Y:S01]  /*c0f0*/  IMAD R11, R10, UR11, R11 ;  /* 0x0000000b0a0b7c24 */ /* 0x000fe2000f8e020b */
[----:B------:R-:W-:Y:S01]  /*c100*/  LEA R10, P2, R30, R0, 0x3 ;  /* 0x000000001e0a7211 */ /* 0x000fe200078418ff */
[----:B------:R-:W-:Y:S01]  /*c110*/  IMAD R27, R23, UR10, RZ ;  /* 0x0000000a171b7c24 */ /* 0x000fe2000f8e02ff */
[----:B------:R-:W3:Y:S01]  /*c120*/  LDG.E.64.CONSTANT R14, desc[UR4][R14.64] ;  /* 0x000000040e0e7981 */ /* 0x000ee2000c1e9b00 */
[C---:B------:R-:W-:Y:S02]  /*c130*/  IMAD R23, R28.reuse, UR11, R25 ;  /* 0x0000000b1c177c24 */ /* 0x040fe4000f8e0219 */
[----:B------:R-:W-:Y:S01]  /*c140*/  IMAD R25, R21, UR10, RZ ;  /* 0x0000000a15197c24 */ /* 0x000fe2000f8e02ff */
[----:B------:R-:W2:Y:S01]  /*c150*/  LDG.E.64.CONSTANT R18, desc[UR4][R18.64] ;  /* 0x0000000412127981 */ /* 0x000ea2000c1e9b00 */
[----:B------:R-:W-:Y:S02]  /*c160*/  IMAD.IADD R11, R31, 0x1, R11 ;  /* 0x000000011f0b7824 */ /* 0x000fe400078e020b */
[----:B------:R-:W-:-:S03]  /*c170*/  IMAD.WIDE.U32 R28, R28, UR10, RZ ;  /* 0x0000000a1c1c7c25 */ /* 0x000fc6000f8e00ff */
[----:B------:R-:W-:Y:S01]  /*c180*/  LEA.HI.X R11, R30, R2, R11, 0x3, P2 ;  /* 0x000000021e0b7211 */ /* 0x000fe200010f1c0b */
        /* <DEDUP_REMOVED lines=31> */
[----:B------:R-:W-:Y:S02]  /*c380*/  IADD3.X R11, RZ, R53, RZ, P3, !PT ;  /* 0x00000035ff0b7210 */ /* 0x000fe40001ffe4ff */
[----:B------:R-:W-:-:S02]  /*c390*/  PLOP3.LUT P0, PT, PT, PT, PT, 0x8, 0x0 ;  /* 0x000000000000781c */ /* 0x000fc40003f0e170 */
[----:B------:R-:W-:Y:S01]  /*c3a0*/  MOV R52, R10 ;  /* 0x0000000a00347202 */ /* 0x000fe20000000f00 */
[----:B------:R-:W-:Y:S01]  /*c3b0*/  IMAD.MOV.U32 R53, RZ, RZ, R11 ;  /* 0x000000ffff357224 */ /* 0x000fe200078e000b */
[----:B----4-:R-:W-:-:S04]  /*c3c0*/  IADD3 R7, P1, P2, R20, R24, R7 ;  /* 0x0000001814077210 */ /* 0x010fc80007a3e007 */
[----:B-----5:R-:W-:Y:S02]  /*c3d0*/  IADD3 R48, P4, P5, R16, R22, R7 ;  /* 0x0000001610307210 */ /* 0x020fe40007d9e007 */
[----:B------:R-:W-:-:S04]  /*c3e0*/  IADD3.X R7, R21, R25, R13, P1, P2 ;  /* 0x0000001915077210 */ /* 0x000fc80000fe440d */
[----:B------:R-:W-:-:S07]  /*c3f0*/  IADD3.X R7, R17, R23, R7, P4, P5 ;  /* 0x0000001711077210 */ /* 0x000fce00027ea407 */
.L_x_2368:
[----:B------:R-:W-:Y:S05]  /*c400*/  BSYNC B5 ;  /* 0x0000000000057941 */ /* 0x000fea0003800000 */
.L_x_2367:
[----:B------:R-:W-:-:S04]  /*c410*/  ISETP.NE.U32.AND P1, PT, R6, RZ, PT ;  /* 0x000000ff0600720c */ /* 0x000fc80003f25070 */
[----:B------:R-:W-:-:S13]  /*c420*/  ISETP.NE.OR.EX P0, PT, R4, RZ, P0, P1 ;  /* 0x000000ff0400720c */ /* 0x000fda0000705710 */
[----:B------:R-:W-:Y:S05]  /*c430*/  @!P0 BREAK B2 ;  /* 0x0000000000028942 */ /* 0x000fea0003800000 */
[----:B------:R-:W-:Y:S05]  /*c440*/  @!P0 BRA `(.L_x_2360) ;  /* 0x0000000000c48947 */ /* 0x000fea0003800000 */
.L_x_2362:
[----:B------:R-:W-:Y:S05]  /*c450*/  BSYNC B2 ;  /* 0x0000000000027941 */ /* 0x000fea0003800000 */
.L_x_2361:
[----:B------:R-:W-:Y:S01]  /*c460*/  BSSY B2, `(.L_x_2369) ;  /* 0x000002d000027945 */ /* 0x000fe20003800000 */
.L_x_2370:
        /* <DEDUP_REMOVED lines=21> */
[----:B------:R-:W-:-:S03]  /*c5c0*/  IMAD.WIDE.U32 R20, R12, UR10, RZ ;  /* 0x0000000a0c147c25 */ /* 0x000fc6000f8e00ff */
[----:B------:R-:W-:Y:S01]  /*c5d0*/  IADD3 R15, R15, R13, RZ ;  /* 0x0000000d0f0f7210 */ /* 0x000fe20007ffe0ff */
[----:B------:R-:W-:Y:S01]  /*c5e0*/  IMAD R23, R12, UR11, R23 ;  /* 0x0000000b0c177c24 */ /* 0x000fe2000f8e0217 */
[-C--:B------:R-:W-:Y:S02]  /*c5f0*/  LEA R12, P0, R16, R0.reuse, 0x3 ;  /* 0x00000000100c7211 */ /* 0x080fe400078018ff */
[----:B------:R-:W-:Y:S01]  /*c600*/  LEA R22, P2, R20, R0, 0x3 ;  /* 0x0000000014167211 */ /* 0x000fe200078418ff */
[----:B------:R-:W-:Y:S01]  /*c610*/  IMAD.IADD R23, R21, 0x1, R23 ;  /* 0x0000000115177824 */ /* 0x000fe200078e0217 */
        /* <DEDUP_REMOVED lines=18> */
.L_x_2369:
[----:B------:R-:W-:Y:S01]  /*c740*/  MOV R10, R52 ;  /* 0x00000034000a7202 */ /* 0x000fe20000000f00 */
[----:B------:R-:W-:-:S07]  /*c750*/  IMAD.MOV.U32 R11, RZ, RZ, R53 ;  /* 0x000000ffff0b7224 */ /* 0x000fce00078e0035 */
.L_x_2360:
[----:B------:R-:W-:Y:S05]  /*c760*/  BSYNC B3 ;  /* 0x0000000000037941 */ /* 0x000fea0003800000 */
.L_x_2359:
        /* <DEDUP_REMOVED lines=37> */
[----:B--2---:R-:W-:-:S04]  /*c9c0*/  IADD3 R48, P1, R4, R48, RZ ;  /* 0x0000003004307210 */ /* 0x004fc80007f3e0ff */
[----:B------:R-:W-:Y:S02]  /*c9d0*/  IADD3.X R7, R5, R7, RZ, P1, !PT ;  /* 0x0000000705077210 */ /* 0x000fe40000ffe4ff */
[----:B---3--:R-:W-:-:S05]  /*c9e0*/  @P0 IADD3 R48, P2, R10, R48, RZ ;  /* 0x000000300a300210 */ /* 0x008fca0007f5e0ff */
[----:B------:R-:W-:-:S08]  /*c9f0*/  @P0 IMAD.X R7, R11, 0x1, R7, P2 ;  /* 0x000000010b070824 */ /* 0x000fd000010e0607 */
.L_x_2358:
[----:B------:R-:W-:Y:S05]  /*ca00*/  BSYNC B4 ;  /* 0x0000000000047941 */ /* 0x000fea0003800000 */
.L_x_2357:
[----:B------:R-:W-:Y:S02]  /*ca10*/  MOV R49, R7 ;  /* 0x0000000700317202 */ /* 0x000fe40000000f00 */
[----:B------:R-:W-:-:S03]  /*ca20*/  IADD3 R3, R3, 0x80, RZ ;  /* 0x0000008003037810 */ /* 0x000fc60007ffe0ff */
[----:B------:R0:W-:Y:S04]  /*ca30*/  STG.E.64 desc[UR4][R8.64], R48 ;  /* 0x0000003008007986 */ /* 0x0001e8000c101b04 */
.L_x_2339:
[----:B------:R-:W-:-:S13]  /*ca40*/  ISETP.GE.AND P0, PT, R3, UR8, PT ;  /* 0x0000000803007c0c */ /* 0x000fda000bf06270 */
        /* <DEDUP_REMOVED lines=406> */
.L_x_2372:
        /* <DEDUP_REMOVED lines=41> */
[----:B------:R-:W-:Y:S01]  /*e640*/  MOV R7, RZ ;  /* 0x000000ff00077202 */ /* 0x000fe20000000f00 */
        /* <DEDUP_REMOVED lines=14> */
.L_x_2382:
        /* <DEDUP_REMOVED lines=99> */
[----:B------:R-:W-:Y:S01]  /*ed60*/  IMAD.WIDE.U32 R32, R32, UR10, RZ ;  /* 0x0000000a20207c25 */ /* 0x000fe2000f8e00ff */
[-C--:B------:R-:W-:Y:S02]  /*ed70*/  LEA.HI.X R27, R44, R2.reuse, R29, 0x3, P1 ;  /* 0x000000022c1b7211 */ /* 0x080fe400008f1c1d */
[-C--:B------:R-:W-:Y:S01]  /*ed80*/  LEA.HI.X R29, R42, R2.reuse, R43, 0x3, P2 ;  /* 0x000000022a1d7211 */ /* 0x080fe200010f1c2b */
[----:B------:R-:W-:Y:S01]  /*ed90*/  IMAD R45, R34, UR11, R45 ;  /* 0x0000000b222d7c24 */ /* 0x000fe2000f8e022d */
[----:B------:R-:W-:Y:S01]  /*eda0*/  LEA.HI.X R31, R38, R2, R31, 0x3, P3 ;  /* 0x00000002261f7211 */ /* 0x000fe200018f1c1f */
[----:B------:R-:W-:Y:S01]  /*edb0*/  IMAD R43, R41, UR10, RZ ;  /* 0x0000000a292b7c24 */ /* 0x000fe2000f8e02ff */
[----:B------:R-:W5:Y:S01]  /*edc0*/  LDG.E.64.CONSTANT R26, desc[UR4][R26.64] ;  /* 0x000000041a1a7981 */ /* 0x000f62000c1e9b00 */
[----:B------:R-:W-:Y:S01]  /*edd0*/  IMAD.WIDE.U32 R34, R34, UR10, RZ ;  /* 0x0000000a22227c25 */ /* 0x000fe2000f8e00ff */
[----:B------:R-:W-:-:S02]  /*ede0*/  IADD3 R33, R33, R47, RZ ;  /* 0x0000002f21217210 */ /* 0x000fc40007ffe0ff */
[----:B------:R-:W5:Y:S01]  /*edf0*/  LDG.E.64.CONSTANT R28, desc[UR4][R28.64] ;  /* 0x000000041c1c7981 */ /* 0x000f62000c1e9b00 */
[----:B------:R-:W-:Y:S01]  /*ee00*/  IMAD R41, R36, UR11, R37 ;  /* 0x0000000b24297c24 */ /* 0x000fe2000f8e0225 */
[-C--:B------:R-:W-:Y:S01]  /*ee10*/  LEA R42, P2, R34, R0.reuse, 0x3 ;  /* 0x00000000222a7211 */ /* 0x080fe200078418ff */
[----:B------:R-:W-:Y:S01]  /*ee20*/  IMAD.WIDE.U32 R36, R36, UR10, RZ ;  /* 0x0000000a24247c25 */ /* 0x000fe2000f8e00ff */
[----:B------:R-:W5:Y:S03]  /*ee30*/  LDG.E.64.CONSTANT R30, desc[UR4][R30.64] ;  /* 0x000000041e1e7981 */ /* 0x000f66000c1e9b00 */
[----:B------:R-:W-:Y:S01]  /*ee40*/  IMAD.WIDE.U32 R38, R40, UR10, RZ ;  /* 0x0000000a28267c25 */ /* 0x000fe2000f8e00ff */
[----:B------:R-:W-:Y:S02]  /*ee50*/  IADD3 R37, R37, R41, RZ ;  /* 0x0000002925257210 */ /* 0x000fe40007ffe0ff */
[-C--:B------:R-:W-:Y:S01]  /*ee60*/  LEA R44, P3, R36, R0.reuse, 0x3 ;  /* 0x00000000242c7211 */ /* 0x080fe200078618ff */
[----:B------:R-:W-:Y:S01]  /*ee70*/  IMAD R43, R40, UR11, R43 ;  /* 0x0000000b282b7c24 */ /* 0x000fe2000f8e022b */
[-C--:B------:R-:W-:Y:S01]  /*ee80*/  LEA R40, P1, R32, R0.reuse, 0x3 ;  /* 0x0000000020287211 */ /* 0x080fe200078218ff */
[----:B------:R-:W-:Y:S01]  /*ee90*/  IMAD.IADD R35, R35, 0x1, R45 ;  /* 0x0000000123237824 */ /* 0x000fe200078e022d */
[----:B------:R-:W-:-:S02]  /*eea0*/  LEA R46, P4, R38, R0, 0x3 ;  /* 0x00000000262e7211 */ /* 0x000fc400078818ff */
[----:B------:R-:W-:Y:S02]  /*eeb0*/  IADD3 R39, R39, R43, RZ ;  /* 0x0000002b27277210 */ /* 0x000fe40007ffe0ff */
[-C--:B------:R-:W-:Y:S02]  /*eec0*/  LEA.HI.X R41, R32, R2.reuse, R33, 0x3, P1 ;  /* 0x0000000220297211 */ /* 0x080fe400008f1c21 */
        /* <DEDUP_REMOVED lines=31> */
.L_x_2381:
[----:B------:R-:W-:Y:S02]  /*f0c0*/  MOV R10, R52 ;  /* 0x00000034000a7202 */ /* 0x000fe40000000f00 */
[----:B------:R-:W-:-:S07]  /*f0d0*/  MOV R11, R53 ;  /* 0x00000035000b7202 */ /* 0x000fce0000000f00 */
.L_x_2380:
[----:B------:R-:W-:Y:S05]  /*f0e0*/  BSYNC B5 ;  /* 0x0000000000057941 */ /* 0x000fea0003800000 */
.L_x_2379:
        /* <DEDUP_REMOVED lines=39> */
[-C--:B------:R-:W-:Y:S01]  /*f360*/  LEA.HI.X R15, R26, R2.reuse, R15, 0x3, P1 ;  /* 0x000000021a0f7211 */ /* 0x080fe200008f1c0f */
[C---:B------:R-:W-:Y:S01]  /*f370*/  IMAD R23, R28.reuse, UR11, R25 ;  /* 0x0000000b1c177c24 */ /* 0x040fe2000f8e0219 */
[----:B------:R-:W-:Y:S01]  /*f380*/  IADD3 R11, R31, R11, RZ ;  /* 0x0000000b1f0b7210 */ /* 0x000fe20007ffe0ff */
[----:B------:R-:W-:Y:S01]  /*f390*/  IMAD R25, R21, UR10, RZ ;  /* 0x0000000a15197c24 */ /* 0x000fe2000f8e02ff */
[----:B------:R-:W2:Y:S01]  /*f3a0*/  LDG.E.64.CONSTANT R18, desc[UR4][R18.64] ;  /* 0x0000000412127981 */ /* 0x000ea2000c1e9b00 */
[----:B------:R-:W-:Y:S01]  /*f3b0*/  IMAD.WIDE.U32 R28, R28, UR10, RZ ;  /* 0x0000000a1c1c7c25 */ /* 0x000fe2000f8e00ff */
[----:B------:R-:W-:-:S02]  /*f3c0*/  LEA.HI.X R11, R30, R2, R11, 0x3, P2 ;  /* 0x000000021e0b7211 */ /* 0x000fc400010f1c0b */
[----:B------:R-:W3:Y:S01]  /*f3d0*/  LDG.E.64.CONSTANT R14, desc[UR4][R14.64] ;  /* 0x000000040e0e7981 */ /* 0x000ee2000c1e9b00 */
        /* <DEDUP_REMOVED lines=16> */
[----:B------:R-:W4:Y:S01]  /*f4e0*/  LDG.E.64.CONSTANT R24, desc[UR4][R24.64] ;  /* 0x0000000418187981 */ /* 0x000f22000c1e9b00 */
[----:B------:R-:W-:-:S02]  /*f4f0*/  LEA R16, P0, R26, R0, 0x3 ;  /* 0x000000001a107211 */ /* 0x000fc400078018ff */
        /* <DEDUP_REMOVED lines=15> */
[----:B------:R-:W-:Y:S02]  /*f5f0*/  MOV R52, R10 ;  /* 0x0000000a00347202 */ /* 0x000fe40000000f00 */
[----:B------:R-:W-:Y:S02]  /*f600*/  MOV R53, R11 ;  /* 0x0000000b00357202 */ /* 0x000fe40000000f00 */
[----:B----4-:R-:W-:-:S04]  /*f610*/  IADD3 R7, P1, P2, R20, R24, R7 ;  /* 0x0000001814077210 */ /* 0x010fc80007a3e007 */
[----:B-----5:R-:W-:Y:S02]  /*f620*/  IADD3 R48, P4, P5, R16, R22, R7 ;  /* 0x0000001610307210 */ /* 0x020fe40007d9e007 */
[----:B------:R-:W-:-:S04]  /*f630*/  IADD3.X R7, R21, R25, R13, P1, P2 ;  /* 0x0000001915077210 */ /* 0x000fc80000fe440d */
[----:B------:R-:W-:-:S07]  /*f640*/  IADD3.X R7, R17, R23, R7, P4, P5 ;  /* 0x0000001711077210 */ /* 0x000fce00027ea407 */
.L_x_2384:
[----:B------:R-:W-:Y:S05]  /*f650*/  BSYNC B5 ;  /* 0x0000000000057941 */ /* 0x000fea0003800000 */
.L_x_2383:
[----:B------:R-:W-:-:S04]  /*f660*/  ISETP.NE.U32.AND P1, PT, R6, RZ, PT ;  /* 0x000000ff0600720c */ /* 0x000fc80003f25070 */
[----:B------:R-:W-:-:S13]  /*f670*/  ISETP.NE.OR.EX P0, PT, R4, RZ, P0, P1 ;  /* 0x000000ff0400720c */ /* 0x000fda0000705710 */
[----:B------:R-:W-:Y:S05]  /*f680*/  @!P0 BREAK B2 ;  /* 0x0000000000028942 */ /* 0x000fea0003800000 */
[----:B------:R-:W-:Y:S05]  /*f690*/  @!P0 BRA `(.L_x_2376) ;  /* 0x0000000000c48947 */ /* 0x000fea0003800000 */
.L_x_2378:
[----:B------:R-:W-:Y:S05]  /*f6a0*/  BSYNC B2 ;  /* 0x0000000000027941 */ /* 0x000fea0003800000 */
.L_x_2377:
[----:B------:R-:W-:Y:S01]  /*f6b0*/  BSSY B2, `(.L_x_2385) ;  /* 0x000002d000027945 */ /* 0x000fe20003800000 */
.L_x_2386:
        /* <DEDUP_REMOVED lines=8> */
[C---:B------:R-:W-:Y:S01]  /*f740*/  LEA R10, P0, R14.reuse, R0, 0x3 ;  /* 0x000000000e0a7211 */ /* 0x040fe200078018ff */
[----:B----4-:R-:W-:Y:S02]  /*f750*/  IMAD R21, R19, UR10, RZ ;  /* 0x0000000a13157c24 */ /* 0x010fe4000f8e02ff */
[----:B------:R-:W-:Y:S02]  /*f760*/  IMAD.IADD R11, R15, 0x1, R11 ;  /* 0x000000010f0b7824 */ /* 0x000fe400078e020b */
[----:B---3--:R-:W-:Y:S02]  /*f770*/  IMAD R15, R17, UR10, RZ ;  /* 0x0000000a110f7c24 */ /* 0x008fe4000f8e02ff */
[----:B-----5:R-:W-:Y:S01]  /*f780*/  IMAD R23, R13, UR10, RZ ;  /* 0x0000000a0d177c24 */ /* 0x020fe2000f8e02ff */
[----:B------:R-:W-:Y:S01]  /*f790*/  LEA.HI.X R11, R14, R2, R11, 0x3, P0 ;  /* 0x000000020e0b7211 */ /* 0x000fe200000f1c0b */
[----:B------:R-:W-:-:S02]  /*f7a0*/  IMAD R19, R16, UR11, R15 ;  /* 0x0000000b10137c24 */ /* 0x000fc4000f8e020f */
        /* <DEDUP_REMOVED lines=30> */
.L_x_2385:
[----:B------:R-:W-:Y:S02]  /*f990*/  MOV R10, R52 ;  /* 0x00000034000a7202 */ /* 0x000fe40000000f00 */
[----:B------:R-:W-:-:S07]  /*f9a0*/  MOV R11, R53 ;  /* 0x00000035000b7202 */ /* 0x000fce0000000f00 */
.L_x_2376:
[----:B------:R-:W-:Y:S05]  /*f9b0*/  BSYNC B3 ;  /* 0x0000000000037941 */ /* 0x000fea0003800000 */
.L_x_2375:
        /* <DEDUP_REMOVED lines=39> */
[----:B---3--:R-:W-:-:S04]  /*fc30*/  @P0 IADD3 R48, P2, R10, R48, RZ ;  /* 0x000000300a300210 */ /* 0x008fc80007f5e0ff */
[----:B------:R-:W-:-:S09]  /*fc40*/  @P0 IADD3.X R7, R11, R7, RZ, P2, !PT ;  /* 0x000000070b070210 */ /* 0x000fd200017fe4ff */
.L_x_2374:
[----:B------:R-:W-:Y:S05]  /*fc50*/  BSYNC B4 ;  /* 0x0000000000047941 */ /* 0x000fea0003800000 */
.L_x_2373:
[----:B------:R-:W-:Y:S01]  /*fc60*/  IMAD.MOV.U32 R49, RZ, RZ, R7 ;  /* 0x000000ffff317224 */ /* 0x000fe200078e0007 */
[----:B------:R-:W-:-:S04]  /*fc70*/  IADD3 R3, R3, 0x80, RZ ;  /* 0x0000008003037810 */ /* 0x000fc80007ffe0ff */
[----:B------:R2:W-:Y:S03]  /*fc80*/  STG.E.64 desc[UR4][R8.64], R48 ;  /* 0x0000003008007986 */ /* 0x0005e6000c101b04 */
.L_x_2355:
[----:B------:R-:W-:-:S13]  /*fc90*/  ISETP.GE.AND P0, PT, R3, UR8, PT ;  /* 0x0000000803007c0c */ /* 0x000fda000bf06270 */
[----:B------:R-:W-:Y:S05]  /*fca0*/  @P0 BREAK B0 ;  /* 0x0000000000000942 */ /* 0x000fea0003800000 */
[----:B------:R-:W-:Y:S05]  /*fcb0*/  @P0 BRA `(.L_x_2387) ;  /* 0x0000006400280947 */ /* 0x000fea0003800000 */
[----:B------:R-:W3:Y:S01]  /*fcc0*/  LDC R5, c[0x0][0x218] ;  /* 0x00008600ff057b82 */ /* 0x000ee20000000800 */
[----:B------:R-:W-:Y:S01]  /*fcd0*/  HFMA2.MMA R4, -RZ, RZ, 0, 0 ;  /* 0x00000000ff047435 */ /* 0x000fe200000001ff */
[----:B------:R-:W-:Y:S01]  /*fce0*/  MOV R2, RZ ;  /* 0x000000ff00027202 */ /* 0x000fe20000000f00 */
[----:B012---:R-:W-:Y:S01]  /*fcf0*/  HFMA2.MMA R8, -RZ, RZ, 0, 0 ;  /* 0x00000000ff087435 */ /* 0x007fe200000001ff */
        /* <DEDUP_REMOVED lines=401> */
.L_x_2388:
        /* <DEDUP_REMOVED lines=56> */
.L_x_2398:
        /* <DEDUP_REMOVED lines=25> */
[----:B------:R-:W-:-:S03]  /*11b20*/  LEA R12, P3, R18, R0, 0x3 ;  /* 0x00000000120c7211 */ /* 0x000fc600078618ff */
[----:B------:R-:W-:Y:S01]  /*11b30*/  IMAD.WIDE.U32 R30, R30, UR10, RZ ;  /* 0x0000000a1e1e7c25 */ /* 0x000fe2000f8e00ff */
[----:B------:R-:W-:Y:S02]  /*11b40*/  IADD3 R11, R25, R11, RZ ;  /* 0x0000000b190b7210 */ /* 0x000fe40007ffe0ff */
[-C--:B------:R-:W-:Y:S01]  /*11b50*/  LEA R10, P2, R24, R0.reuse, 0x3 ;  /* 0x00000000180a7211 */ /* 0x080fe200078418ff */
[----:B------:R-:W-:Y:S01]  /*11b60*/  IMAD.IADD R47, R19, 0x1, R47 ;  /* 0x00000001132f7824 */ /* 0x000fe200078e022f */
[----:B------:R-:W-:Y:S01]  /*11b70*/  LEA R50, P1, R30, R0, 0x3 ;  /* 0x000000001e327211 */ /* 0x000fe200078218ff */
[----:B-----5:R-:W-:Y:S01]  /*11b80*/  IMAD R19, R39, UR10, RZ ;  /* 0x0000000a27137c24 */ /* 0x020fe2000f8e02ff */
[----:B------:R-:W-:Y:S01]  /*11b90*/  IADD3 R13, R31, R13, RZ ;  /* 0x0000000d1f0d7210 */ /* 0x000fe20007ffe0ff */
[----:B------:R-:W-:Y:S01]  /*11ba0*/  IMAD R25, R17, UR10, RZ ;  /* 0x0000000a11197c24 */ /* 0x000fe2000f8e02ff */
[-C--:B------:R-:W-:Y:S01]  /*11bb0*/  LEA.HI.X R11, R24, R2.reuse, R11, 0x3, P2 ;  /* 0x00000002180b7211 */ /* 0x080fe200010f1c0b */
        /* <DEDUP_REMOVED lines=17> */
[----:B------:R-:W-:-:S02]  /*11cd0*/  LEA R18, P3, R24, R0, 0x3 ;  /* 0x0000000018127211 */ /* 0x000fc400078618ff */
[----:B------:R-:W-:Y:S01]  /*11ce0*/  IADD3 R19, R25, R19, RZ ;  /* 0x0000001319137210 */ /* 0x000fe20007ffe0ff */
[----:B------:R-:W-:Y:S01]  /*11cf0*/  IMAD R25, R43, UR10, RZ ;  /* 0x0000000a2b197c24 */ /* 0x000fe2000f8e02ff */
[-C--:B------:R-:W-:Y:S01]  /*11d00*/  LEA.HI.X R15, R38, R2.reuse, R17, 0x3, P1 ;  /* 0x00000002260f7211 */ /* 0x080fe200008f1c11 */
[----:B------:R-:W-:Y:S01]  /*11d10*/  IMAD.WIDE.U32 R38, R22, UR10, RZ ;  /* 0x0000000a16267c25 */ /* 0x000fe2000f8e00ff */
[-C--:B------:R-:W-:Y:S02]  /*11d20*/  LEA.HI.X R17, R30, R2.reuse, R31, 0x3, P2 ;  /* 0x000000021e117211 */ /* 0x080fe400010f1c1f */
        /* <DEDUP_REMOVED lines=40> */
[----:B------:R-:W-:Y:S01]  /*11fb0*/  IMAD R37, R37, UR10, RZ ;  /* 0x0000000a25257c24 */ /* 0x000fe2000f8e02ff */
        /* <DEDUP_REMOVED lines=54> */
.L_x_2397:
[----:B------:R-:W-:Y:S01]  /*12320*/  IMAD.MOV.U32 R10, RZ, RZ, R52 ;  /* 0x000000ffff0a7224 */ /* 0x000fe200078e0034 */
[----:B------:R-:W-:-:S07]  /*12330*/  MOV R11, R53 ;  /* 0x00000035000b7202 */ /* 0x000fce0000000f00 */
.L_x_2396:
[----:B------:R-:W-:Y:S05]  /*12340*/  BSYNC B5 ;  /* 0x0000000000057941 */ /* 0x000fea0003800000 */
.L_x_2395:
        /* <DEDUP_REMOVED lines=71> */
[----:B------:R-:W-:-:S05]  /*127c0*/  IADD3 R6, P6, R6, 0x8, RZ ;  /* 0x0000000806067810 */ /* 0x000fca0007fde0ff */
[----:B------:R-:W-:Y:S01]  /*127d0*/  IMAD.X R4, RZ, RZ, R4, P6 ;  /* 0x000000ffff047224 */ /* 0x000fe200030e0604 */
[----:B--2---:R-:W-:-:S04]  /*127e0*/  IADD3 R27, P0, P1, R18, R12, R48 ;  /* 0x0000000c121b7210 */ /* 0x004fc8000791e030 */
[----:B------:R-:W-:Y:S02]  /*127f0*/  IADD3.X R13, R19, R13, R7, P0, P1 ;  /* 0x0000000d130d7210 */ /* 0x000fe400007e2407 */
[----:B---3--:R-:W-:Y:S02]  /*12800*/  IADD3 R7, P0, P1, R10, R14, R27 ;  /* 0x0000000e0a077210 */ /* 0x008fe4000791e01b */
[----:B------:R-:W-:Y:S02]  /*12810*/  IADD3 R10, P3, R52, 0x40, RZ ;  /* 0x00000040340a7810 */ /* 0x000fe40007f7e0ff */
[----:B------:R-:W-:Y:S02]  /*12820*/  IADD3.X R13, R11, R15, R13, P0, P1 ;  /* 0x0000000f0b0d7210 */ /* 0x000fe400007e240d */
[----:B------:R-:W-:Y:S02]  /*12830*/  IADD3.X R11, RZ, R53, RZ, P3, !PT ;  /* 0x00000035ff0b7210 */ /* 0x000fe40001ffe4ff */
[----:B------:R-:W-:-:S02]  /*12840*/  PLOP3.LUT P0, PT, PT, PT, PT, 0x8, 0x0 ;  /* 0x000000000000781c */ /* 0x000fc40003f0e170 */
[----:B------:R-:W-:Y:S02]  /*12850*/  MOV R52, R10 ;  /* 0x0000000a00347202 */ /* 0x000fe40000000f00 */
[----:B------:R-:W-:Y:S02]  /*12860*/  MOV R53, R11 ;  /* 0x0000000b00357202 */ /* 0x000fe40000000f00 */
[----:B----4-:R-:W-:-:S04]  /*12870*/  IADD3 R7, P1, P2, R20, R24, R7 ;  /* 0x0000001814077210 */ /* 0x010fc80007a3e007 */
[----:B-----5:R-:W-:Y:S02]  /*12880*/  IADD3 R48, P4, P5, R16, R22, R7 ;  /* 0x0000001610307210 */ /* 0x020fe40007d9e007 */
[----:B------:R-:W-:-:S04]  /*12890*/  IADD3.X R7, R21, R25, R13, P1, P2 ;  /* 0x0000001915077210 */ /* 0x000fc80000fe440d */
[----:B------:R-:W-:-:S07]  /*128a0*/  IADD3.X R7, R17, R23, R7, P4, P5 ;  /* 0x0000001711077210 */ /* 0x000fce00027ea407 */
.L_x_2400:
[----:B------:R-:W-:Y:S05]  /*128b0*/  BSYNC B5 ;  /* 0x0000000000057941 */ /* 0x000fea0003800000 */
.L_x_2399:
[----:B------:R-:W-:-:S04]  /*128c0*/  ISETP.NE.U32.AND P1, PT, R6, RZ, PT ;  /* 0x000000ff0600720c */ /* 0x000fc80003f25070 */
[----:B------:R-:W-:-:S13]  /*128d0*/  ISETP.NE.OR.EX P0, PT, R4, RZ, P0, P1 ;  /* 0x000000ff0400720c */ /* 0x000fda0000705710 */
[----:B------:R-:W-:Y:S05]  /*128e0*/  @!P0 BREAK B2 ;  /* 0x0000000000028942 */ /* 0x000fea0003800000 */
[----:B------:R-:W-:Y:S05]  /*128f0*/  @!P0 BRA `(.L_x_2392) ;  /* 0x0000000000c48947 */ /* 0x000fea0003800000 */
.L_x_2394:
[----:B------:R-:W-:Y:S05]  /*12900*/  BSYNC B2 ;  /* 0x0000000000027941 */ /* 0x000fea0003800000 */
.L_x_2393:
[----:B------:R-:W-:Y:S01]  /*12910*/  BSSY B2, `(.L_x_2401) ;  /* 0x000002d000027945 */ /* 0x000fe20003800000 */
.L_x_2402:
        /* <DEDUP_REMOVED lines=45> */
.L_x_2401:
[----:B------:R-:W-:Y:S02]  /*12bf0*/  MOV R10, R52 ;  /* 0x00000034000a7202 */ /* 0x000fe40000000f00 */
[----:B------:R-:W-:-:S07]  /*12c00*/  MOV R11, R53 ;  /* 0x00000035000b7202 */ /* 0x000fce0000000f00 */
.L_x_2392:
[----:B------:R-:W-:Y:S05]  /*12c10*/  BSYNC B3 ;  /* 0x0000000000037941 */ /* 0x000fea0003800000 */
.L_x_2391:
        /* <DEDUP_REMOVED lines=41> */
.L_x_2390:
[----:B------:R-:W-:Y:S05]  /*12eb0*/  BSYNC B4 ;  /* 0x0000000000047941 */ /* 0x000fea0003800000 */
.L_x_2389:
[----:B------:R-:W-:Y:S01]  /*12ec0*/  MOV R49, R7 ;  /* 0x0000000700317202 */ /* 0x000fe20000000f00 */
[----:B------:R-:W-:-:S04]  /*12ed0*/  VIADD R3, R3, 0x80 ;  /* 0x0000008003037836 */ /* 0x000fc80000000000 */
[----:B------:R1:W-:Y:S03]  /*12ee0*/  STG.E.64 desc[UR4][R8.64], R48 ;  /* 0x0000003008007986 */ /* 0x0003e6000c101b04 */
.L_x_2371:
[----:B------:R-:W-:-:S13]  /*12ef0*/  ISETP.GE.AND P0, PT, R3, UR8, PT ;  /* 0x0000000803007c0c */ /* 0x000fda000bf06270 */
[----:B------:R-:W-:Y:S05]  /*12f00*/  @P0 BREAK B0 ;  /* 0x0000000000000942 */ /* 0x000fea0003800000 */
[----:B------:R-:W-:Y:S05]  /*12f10*/  @P0 BRA `(.L_x_2387) ;  /* 0x0000003000900947 */ /* 0x000fea0003800000 */
[----:B------:R-:W-:Y:S05]  /*12f20*/  BSYNC B0 ;  /* 0x0000000000007941 */ /* 0x000fea0003800000 */
.L_x_2322:
[----:B------:R-:W2:Y:S01]  /*12f30*/  LDC R5, c[0x0][0x218] ;  /* 0x00008600ff057b82 */ /* 0x000ea20000000800 */
[----:B------:R-:W-:Y:S01]  /*12f40*/  HFMA2.MMA R4, -RZ, RZ, 0, 0 ;  /* 0x00000000ff047435 */ /* 0x000fe200000001ff */
[----:B------:R-:W-:Y:S01]  /*12f50*/  MOV R2, RZ ;  /* 0x000000ff00027202 */ /* 0x000fe20000000f00 */
[----:B------:R-:W-:Y:S01]  /*12f60*/  HFMA2.MMA R0, -RZ, RZ, 0, 0 ;  /* 0x00000000ff007435 */ /* 0x000fe200000001ff */
[----:B01----:R-:W-:Y:S01]  /*12f70*/  IMAD.MOV.U32 R8, RZ, RZ, RZ ;  /* 0x000000ffff087224 */ /* 0x003fe200078e00ff */
        /* <DEDUP_REMOVED lines=400> */
.L_x_2403:
        /* <DEDUP_REMOVED lines=40> */
[----:B------:R-:W-:Y:S01]  /*14b00*/  IMAD.MOV.U32 R48, RZ, RZ, RZ ;  /* 0x000000ffff307224 */ /* 0x000fe200078e00ff */
        /* <DEDUP_REMOVED lines=15> */
.L_x_2413:
        /* <DEDUP_REMOVED lines=32> */
[----:B------:R-:W-:Y:S01]  /*14e00*/  IMAD R25, R17, UR10, RZ ;  /* 0x0000000a11197c24 */ /* 0x000fe2000f8e02ff */
[----:B------:R-:W-:Y:S01]  /*14e10*/  IADD3 R13, R31, R13, RZ ;  /* 0x0000000d1f0d7210 */ /* 0x000fe20007ffe0ff */
[----:B------:R-:W-:Y:S01]  /*14e20*/  IMAD R17, R38, UR11, R19 ;  /* 0x0000000b26117c24 */ /* 0x000fe2000f8e0213 */
[-C--:B------:R-:W-:Y:S01]  /*14e30*/  LEA.HI.X R11, R24, R2.reuse, R11, 0x3, P2 ;  /* 0x00000002180b7211 */ /* 0x080fe200010f1c0b */
[----:B------:R-:W-:Y:S01]  /*14e40*/  IMAD R19, R15, UR10, RZ ;  /* 0x0000000a0f137c24 */ /* 0x000fe2000f8e02ff */
[-C--:B------:R-:W-:Y:S01]  /*14e50*/  LEA.HI.X R51, R30, R2.reuse, R13, 0x3, P1 ;  /* 0x000000021e337211 */ /* 0x080fe200008f1c0d */
[----:B------:R-:W-:Y:S01]  /*14e60*/  IMAD.WIDE.U32 R38, R38, UR10, RZ ;  /* 0x0000000a26267c25 */ /* 0x000fe2000f8e00ff */
[----:B------:R-:W-:-:S02]  /*14e70*/  LEA.HI.X R13, R18, R2, R47, 0x3, P3 ;  /* 0x00000002120d7211 */ /* 0x000fc400018f1c2f */
[----:B------:R-:W2:Y:S01]  /*14e80*/  LDG.E.64.CONSTANT R10, desc[UR4][R10.64] ;  /* 0x000000040a0a7981 */ /* 0x000ea2000c1e9b00 */
[----:B------:R-:W-:-:S03]  /*14e90*/  IMAD.WIDE.U32 R30, R16, UR10, RZ ;  /* 0x0000000a101e7c25 */ /* 0x000fc6000f8e00ff */
[----:B------:R-:W2:Y:S01]  /*14ea0*/  LDG.E.64.CONSTANT R50, desc[UR4][R50.64] ;  /* 0x0000000432327981 */ /* 0x000ea2000c1e9b00 */
        /* <DEDUP_REMOVED lines=48> */
[----:B------:R-:W5:Y:S02]  /*151b0*/  LDG.E.64.CONSTANT R24, desc[UR4][R24.64] ;  /* 0x0000000418187981 */ /* 0x000f64000c1e9b00 */
[----:B------:R-:W-:Y:S01]  /*151c0*/  IADD3 R43, R43, R27, RZ ;  /* 0x0000001b2b2b7210 */ /* 0x000fe20007ffe0ff */
[----:B------:R-:W-:Y:S01]  /*151d0*/  IMAD R31, R26, UR11, R31 ;  /* 0x0000000b1a1f7c24 */ /* 0x000fe2000f8e021f */
[-C--:B------:R-:W-:Y:S01]  /*151e0*/  LEA R26, P1, R44, R0.reuse, 0x3 ;  /* 0x000000002c1a7211 */ /* 0x080fe200078218ff */
[----:B------:R-:W-:Y:S01]  /*151f0*/  IMAD R45, R35, UR10, RZ ;  /* 0x0000000a232d7c24 */ /* 0x000fe2000f8e02ff */
[----:B------:R-:W-:Y:S01]  /*15200*/  LEA R30, P3, R38, R0, 0x3 ;  /* 0x00000000261e7211 */ /* 0x000fe200078618ff */
[----:B------:R-:W-:Y:S01]  /*15210*/  IMAD.IADD R31, R39, 0x1, R31 ;  /* 0x00000001271f7824 */ /* 0x000fe200078e021f */
[-C--:B------:R-:W-:Y:S01]  /*15220*/  LEA.HI.X R27, R44, R2.reuse, R29, 0x3, P1 ;  /* 0x000000022c1b7211 */ /* 0x080fe200008f1c1d */
[----:B------:R-:W-:Y:S01]  /*15230*/  IMAD R47, R32, UR11, R47 ;  /* 0x0000000b202f7c24 */ /* 0x000fe2000f8e022f */
[-C--:B------:R-:W-:Y:S01]  /*15240*/  LEA.HI.X R29, R42, R2.reuse, R43, 0x3, P2 ;  /* 0x000000022a1d7211 */ /* 0x080fe200010f1c2b */
[----:B------:R-:W-:Y:S01]  /*15250*/  IMAD R45, R34, UR11, R45 ;  /* 0x0000000b222d7c24 */ /* 0x000fe2000f8e022d */
[----:B------:R-:W-:Y:S01]  /*15260*/  LEA.HI.X R31, R38, R2, R31, 0x3, P3 ;  /* 0x00000002261f7211 */ /* 0x000fe200018f1c1f */
[----:B------:R-:W-:Y:S01]  /*15270*/  IMAD.WIDE.U32 R32, R32, UR10, RZ ;  /* 0x0000000a20207c25 */ /* 0x000fe2000f8e00ff */
[----:B------:R-:W5:Y:S03]  /*15280*/  LDG.E.64.CONSTANT R26, desc[UR4][R26.64] ;  /* 0x000000041a1a7981 */ /* 0x000f66000c1e9b00 */
[----:B------:R-:W-:Y:S01]  /*15290*/  IMAD.WIDE.U32 R34, R34, UR10, RZ ;  /* 0x0000000a22227c25 */ /* 0x000fe2000f8e00ff */
[----:B------:R-:W-:Y:S01]  /*152a0*/  IADD3 R33, R33, R47, RZ ;  /* 0x0000002f21217210 */ /* 0x000fe20007ffe0ff */
[----:B------:R-:W5:Y:S02]  /*152b0*/  LDG.E.64.CONSTANT R28, desc[UR4][R28.64] ;  /* 0x000000041c1c7981 */ /* 0x000f64000c1e9b00 */
        /* <DEDUP_REMOVED lines=10> */
[-C--:B------:R-:W-:Y:S02]  /*15360*/  LEA R40, P1, R32, R0.reuse, 0x3 ;  /* 0x0000000020287211 */ /* 0x080fe400078218ff */
        /* <DEDUP_REMOVED lines=34> */
.L_x_2412:
[----:B------:R-:W-:Y:S01]  /*15590*/  MOV R10, R52 ;  /* 0x00000034000a7202 */ /* 0x000fe20000000f00 */
[----:B------:R-:W-:-:S07]  /*155a0*/  IMAD.MOV.U32 R11, RZ, RZ, R53 ;  /* 0x000000ffff0b7224 */ /* 0x000fce00078e0035 */
.L_x_2411:
[----:B------:R-:W-:Y:S05]  /*155b0*/  BSYNC B5 ;  /* 0x0000000000057941 */ /* 0x000fea0003800000 */
.L_x_2410:
        /* <DEDUP_REMOVED lines=86> */
.L_x_2415:
[----:B------:R-:W-:Y:S05]  /*15b20*/  BSYNC B5 ;  /* 0x0000000000057941 */ /* 0x000fea0003800000 */
.L_x_2414:
[----:B------:R-:W-:-:S04]  /*15b30*/  ISETP.NE.U32.AND P1, PT, R6, RZ, PT ;  /* 0x000000ff0600720c */ /* 0x000fc80003f25070 */
[----:B------:R-:W-:-:S13]  /*15b40*/  ISETP.NE.OR.EX P0, PT, R4, RZ, P0, P1 ;  /* 0x000000ff0400720c */ /* 0x000fda0000705710 */
[----:B------:R-:W-:Y:S05]  /*15b50*/  @!P0 BREAK B2 ;  /* 0x0000000000028942 */ /* 0x000fea0003800000 */
[----:B------:R-:W-:Y:S05]  /*15b60*/  @!P0 BRA `(.L_x_2407) ;  /* 0x0000000000c48947 */ /* 0x000fea0003800000 */
.L_x_2409:
[----:B------:R-:W-:Y:S05]  /*15b70*/  BSYNC B2 ;  /* 0x0000000000027941 */ /* 0x000fea0003800000 */
.L_x_2408:
[----:B------:R-:W-:Y:S01]  /*15b80*/  BSSY B2, `(.L_x_2416) ;  /* 0x000002d000027945 */ /* 0x000fe20003800000 */
.L_x_2417:
        /* <DEDUP_REMOVED lines=45> */
.L_x_2416:
[----:B------:R-:W-:Y:S01]  /*15e60*/  IMAD.MOV.U32 R10, RZ, RZ, R52 ;  /* 0x000000ffff0a7224 */ /* 0x000fe200078e0034 */
[----:B------:R-:W-:-:S07]  /*15e70*/  MOV R11, R53 ;  /* 0x00000035000b7202 */ /* 0x000fce0000000f00 */
.L_x_2407:
[----:B------:R-:W-:Y:S05]  /*15e80*/  BSYNC B3 ;  /* 0x0000000000037941 */ /* 0x000fea0003800000 */
.L_x_2406:
        /* <DEDUP_REMOVED lines=41> */
.L_x_2405:
[----:B------:R-:W-:Y:S05]  /*16120*/  BSYNC B4 ;  /* 0x0000000000047941 */ /* 0x000fea0003800000 */
.L_x_2404:
[----:B------:R-:W-:Y:S02]  /*16130*/  MOV R49, R7 ;  /* 0x0000000700317202 */ /* 0x000fe40000000f00 */
[----:B------:R-:W-:-:S03]  /*16140*/  IADD3 R3, R3, 0x80, RZ ;  /* 0x0000008003037810 */ /* 0x000fc60007ffe0ff */
[----:B------:R3:W-:Y:S04]  /*16150*/  STG.E.64 desc[UR4][R8.64], R48 ;  /* 0x0000003008007986 */ /* 0x0007e8000c101b04 */
.L_x_2387:
[----:B------:R-:W-:Y:S05]  /*16160*/  BSYNC B1 ;  /* 0x0000000000017941 */ /* 0x000fea0003800000 */
.L_x_2321:
[----:B------:R-:W-:Y:S05]  /*16170*/  WARPSYNC.ALL ;  /* 0x0000000000007948 */ /* 0x000fea0003800000 */
[----:B------:R-:W-:-:S13]  /*16180*/  ISETP.GE.AND P0, PT, R3, UR8, PT ;  /* 0x0000000803007c0c */ /* 0x000fda000bf06270 */
[----:B------:R-:W-:Y:S05]  /*16190*/  @P0 EXIT ;  /* 0x000000000000094d */ /* 0x000fea0003800000 */
[----:B------:R-:W4:Y:S01]  /*161a0*/  LDC R5, c[0x0][0x218] ;  /* 0x00008600ff057b82 */ /* 0x000f220000000800 */
[----:B------:R-:W-:Y:S01]  /*161b0*/  HFMA2.MMA R2, -RZ, RZ, 0, 0 ;  /* 0x00000000ff027435 */ /* 0x000fe200000001ff */
[----:B------:R-:W-:Y:S01]  /*161c0*/  IMAD.MOV.U32 R4, RZ, RZ, RZ ;  /* 0x000000ffff047224 */ /* 0x000fe200078e00ff */
[----:B------:R-:W-:Y:S01]  /*161d0*/  HFMA2.MMA R6, -RZ, RZ, 0, 0 ;  /* 0x00000000ff067435 */ /* 0x000fe200000001ff */
[----:B------:R-:W-:Y:S02]  /*161e0*/  MOV R0, RZ ;  /* 0x000000ff00007202 */ /* 0x000fe40000000f00 */
[----:B----4-:R-:W-:-:S13]  /*161f0*/  ISETP.NE.AND P0, PT, R5, RZ, PT ;  /* 0x000000ff0500720c */ /* 0x010fda0003f05270 */
[----:B------:R-:W-:Y:S05]  /*16200*/  @!P0 BRA `(.L_x_2418) ;  /* 0x0000001800388947 */ /* 0x000fea0003800000 */
[----:B------:R-:W-:Y:S01]  /*16210*/  IMAD.MOV.U32 R2, RZ, RZ, RZ ;  /* 0x000000ffff027224 */ /* 0x000fe200078e00ff */
[----:B------:R-:W-:Y:S01]  /*16220*/  ULDC.64 UR6, c[0x0][0x220] ;  /* 0x0000880000067ab9 */ /* 0x000fe20000000a00 */
[----:B------:R-:W-:Y:S02]  /*16230*/  ISETP.NE.AND P0, PT, R5, 0x1, PT ;  /* 0x000000010500780c */ /* 0x000fe40003f05270 */
        /* <DEDUP_REMOVED lines=395> */
.L_x_2418:
        /* <DEDUP_REMOVED lines=15> */
[----:B------:R-:W-:Y:S02]  /*17be0*/  MOV R50, RZ ;  /* 0x000000ff00327202 */ /* 0x000fe40000000f00 */
[----:B----4-:R-:W-:-:S04]  /*17bf0*/  ISETP.GT.U32.AND P0, PT, R4, RZ, PT ;  /* 0x000000ff0400720c */ /* 0x010fc80003f04070 */
[C---:B------:R-:W-:Y:S02]  /*17c00*/  ISETP.GT.AND.EX P0, PT, R5.reuse, RZ, !P1, P0 ;  /* 0x000000ff0500720c */ /* 0x040fe40004f04300 */
[----:B------:R-:W-:Y:S02]  /*17c10*/  IADD3 R6, P1, R6, UR6, RZ ;  /* 0x0000000606067c10 */ /* 0x000fe4000ff3e0ff */
[----:B0123--:R-:W-:Y:S02]  /*17c20*/  SEL R9, R4, 0x1, !P0 ;  /* 0x0000000104097807 */ /* 0x00ffe40004000000 */
[----:B------:R-:W-:Y:S01]  /*17c30*/  SEL R8, R5, RZ, !P0 ;  /* 0x000000ff05087207 */ /* 0x000fe20004000000 */
[----:B------:R-:W-:Y:S01]  /*17c40*/  IMAD.X R7, RZ, RZ, UR7, P1 ;  /* 0x00000007ff077e24 */ /* 0x000fe200088e06ff */
[----:B------:R-:W-:Y:S01]  /*17c50*/  ISETP.GE.U32.AND P0, PT, R9, 0x1, PT ;  /* 0x000000010900780c */ /* 0x000fe20003f06070 */
[----:B------:R-:W-:Y:S01]  /*17c60*/  ULDC.64 UR6, c[0x0][0x5e8] ;  /* 0x00017a0000067ab9 */ /* 0x000fe20000000a00 */
[----:B-----5:R-:W-:-:S02]  /*17c70*/  LEA R16, P3, R2, UR10, 0x3 ;  /* 0x0000000a02107c11 */ /* 0x020fc4000f8618ff */
[----:B------:R-:W-:Y:S02]  /*17c80*/  ISETP.GE.AND.EX P0, PT, R8, RZ, PT, P0 ;  /* 0x000000ff0800720c */ /* 0x000fe40003f06300 */
[----:B------:R-:W-:Y:S01]  /*17c90*/  LEA.HI.X R17, R2, UR11, R3, 0x3, P3 ;  /* 0x0000000b02117c11 */ /* 0x000fe200098f1c03 */
[----:B------:R-:W-:Y:S01]  /*17ca0*/  ULDC.64 UR10, c[0x0][0x5e8] ;  /* 0x00017a00000a7ab9 */ /* 0x000fe20000000a00 */
        /* <DEDUP_REMOVED lines=30> */
.L_x_2428:
        /* <DEDUP_REMOVED lines=18> */
[C---:B------:R-:W-:Y:S02]  /*17fb0*/  IMAD R13, R30.reuse, UR7, R13 ;  /* 0x000000071e0d7c24 */ /* 0x040fe4000f8e020d */
[----:B----4-:R-:W-:Y:S02]  /*17fc0*/  IMAD R11, R11, UR6, RZ ;  /* 0x000000060b0b7c24 */ /* 0x010fe4000f8e02ff */
[----:B------:R-:W-:-:S04]  /*17fd0*/  IMAD.WIDE.U32 R30, R30, UR6, RZ ;  /* 0x000000061e1e7c25 */ /* 0x000fc8000f8e00ff */
[----:B------:R-:W-:-:S04]  /*17fe0*/  IMAD.WIDE.U32 R18, R8, UR6, RZ ;  /* 0x0000000608127c25 */ /* 0x000fc8000f8e00ff */
[----:B------:R-:W-:Y:S02]  /*17ff0*/  IMAD R9, R8, UR7, R9 ;  /* 0x0000000708097c24 */ /* 0x000fe4000f8e0209 */
[----:B------:R-:W-:Y:S01]  /*18000*/  IMAD.WIDE.U32 R24, R10, UR6, RZ ;  /* 0x000000060a187c25 */ /* 0x000fe2000f8e00ff */
[----:B------:R-:W-:-:S03]  /*18010*/  LEA R8, P1, R30, R0, 0x3 ;  /* 0x000000001e087211 */ /* 0x000fc600078218ff */
[----:B------:R-:W-:Y:S02]  /*18020*/  IMAD R11, R10, UR7, R11 ;  /* 0x000000070a0b7c24 */ /* 0x000fe4000f8e020b */
[----:B------:R-:W-:Y:S01]  /*18030*/  IMAD.IADD R13, R31, 0x1, R13 ;  /* 0x000000011f0d7824 */ /* 0x000fe200078e020d */
[----:B------:R-:W-:Y:S02]  /*18040*/  LEA R12, P3, R18, R0, 0x3 ;  /* 0x00000000120c7211 */ /* 0x000fe400078618ff */
[----:B------:R-:W-:Y:S02]  /*18050*/  IADD3 R19, R19, R9, RZ ;  /* 0x0000000913137210 */ /* 0x000fe40007ffe0ff */
[----:B------:R-:W-:Y:S01]  /*18060*/  IADD3 R11, R25, R11, RZ ;  /* 0x0000000b190b7210 */ /* 0x000fe20007ffe0ff */
[----:B-----5:R-:W-:Y:S01]  /*18070*/  IMAD R25, R39, UR6, RZ ;  /* 0x0000000627197c24 */ /* 0x020fe2000f8e02ff */
[-C--:B------:R-:W-:Y:S02]  /*18080*/  LEA.HI.X R9, R30, R2.reuse, R13, 0x3, P1 ;  /* 0x000000021e097211 */ /* 0x080fe400008f1c0d */
[----:B------:R-:W-:Y:S01]  /*18090*/  LEA.HI.X R13, R18, R2, R19, 0x3, P3 ;  /* 0x00000002120d7211 */ /* 0x000fe200018f1c13 */
[----:B------:R-:W-:Y:S01]  /*180a0*/  IMAD R19, R17, UR6, RZ ;  /* 0x0000000611137c24 */ /* 0x000fe2000f8e02ff */
[----:B------:R-:W-:Y:S01]  /*180b0*/  LEA R10, P2, R24, R0, 0x3 ;  /* 0x00000000180a7211 */ /* 0x000fe200078418ff */
[----:B------:R-:W-:Y:S01]  /*180c0*/  IMAD R47, R15, UR6, RZ ;  /* 0x000000060f2f7c24 */ /* 0x000fe2000f8e02ff */
[----:B------:R-:W2:Y:S01]  /*180d0*/  LDG.E.64.CONSTANT R8, desc[UR4][R8.64] ;  /* 0x0000000408087981 */ /* 0x000ea2000c1e9b00 */
[----:B------:R-:W-:Y:S01]  /*180e0*/  IMAD R17, R38, UR7, R25 ;  /* 0x0000000726117c24 */ /* 0x000fe2000f8e0219 */
[----:B------:R-:W-:Y:S01]  /*180f0*/  LEA.HI.X R11, R24, R2, R11, 0x3, P2 ;  /* 0x00000002180b7211 */ /* 0x000fe200010f1c0b */
[----:B------:R-:W-:Y:S01]  /*18100*/  IMAD.WIDE.U32 R38, R38, UR6, RZ ;  /* 0x0000000626267c25 */ /* 0x000fe2000f8e00ff */
[----:B------:R-:W3:Y:S03]  /*18110*/  LDG.E.64.CONSTANT R12, desc[UR4][R12.64] ;  /* 0x000000040c0c7981 */ /* 0x000ee6000c1e9b00 */
[----:B------:R-:W-:-:S04]  /*18120*/  IMAD.WIDE.U32 R30, R16, UR6, RZ ;  /* 0x00000006101e7c25 */ /* 0x000fc8000f8e00ff */
[----:B------:R-:W-:Y:S01]  /*18130*/  IMAD R15, R16, UR7, R19 ;  /* 0x00000007100f7c24 */ /* 0x000fe2000f8e0213 */
[----:B------:R-:W2:Y:S01]  /*18140*/  LDG.E.64.CONSTANT R10, desc[UR4][R10.64] ;  /* 0x000000040a0a7981 */ /* 0x000ea2000c1e9b00 */
[----:B------:R-:W-:Y:S01]  /*18150*/  IMAD.WIDE.U32 R24, R14, UR6, RZ ;  /* 0x000000060e187c25 */ /* 0x000fe2000f8e00ff */
[----:B------:R-:W-:-:S03]  /*18160*/  IADD3 R17, R39, R17, RZ ;  /* 0x0000001127117210 */ /* 0x000fc60007ffe0ff */
[----:B------:R-:W-:Y:S01]  /*18170*/  IMAD R19, R14, UR7, R47 ;  /* 0x000000070e137c24 */ /* 0x000fe2000f8e022f */
[-C--:B------:R-:W-:Y:S01]  /*18180*/  LEA R14, P1, R38, R0.reuse, 0x3 ;  /* 0x00000000260e7211 */ /* 0x080fe200078218ff */
[----:B------:R-:W-:Y:S01]  /*18190*/  IMAD.IADD R31, R31, 0x1, R15 ;  /* 0x000000011f1f7824 */ /* 0x000fe200078e020f */
[----:B------:R-:W-:Y:S02]  /*181a0*/  LEA R16, P2, R30, R0, 0x3 ;  /* 0x000000001e107211 */ /* 0x000fe400078418ff */
[----:B------:R-:W-:Y:S01]  /*181b0*/  IADD3 R19, R25, R19, RZ ;  /* 0x0000001319137210 */ /* 0x000fe20007ffe0ff */
[----:B------:R-:W-:Y:S01]  /*181c0*/  IMAD R25, R43, UR6, RZ ;  /* 0x000000062b197c24 */ /* 0x000fe2000f8e02ff */
[-C--:B------:R-:W-:Y:S02]  /*181d0*/  LEA.HI.X R15, R38, R2.reuse, R17, 0x3, P1 ;  /* 0x00000002260f7211 */ /* 0x080fe400008f1c11 */
[----:B------:R-:W-:Y:S01]  /*181e0*/  LEA.HI.X R17, R30, R2, R31, 0x3, P2 ;  /* 0x000000021e117211 */ /* 0x000fe200010f1c1f */
[----:B------:R-:W-:-:S02]  /*181f0*/  IMAD R31, R23, UR6, RZ ;  /* 0x00000006171f7c24 */ /* 0x000fc4000f8e02ff */
[----:B------:R-:W-:Y:S01]  /*18200*/  IMAD R23, R42, UR7, R25 ;  /* 0x000000072a177c24 */ /* 0x000fe2000f8e0219 */
[----:B------:R-:W-:Y:S01]  /*18210*/  LEA R18, P3, R24, R0, 0x3 ;  /* 0x0000000018127211 */ /* 0x000fe200078618ff */
[----:B------:R-:W-:Y:S01]  /*18220*/  IMAD R25, R21, UR6, RZ ;  /* 0x0000000615197c24 */ /* 0x000fe2000f8e02ff */
[----:B------:R-:W3:Y:S01]  /*18230*/  LDG.E.64.CONSTANT R14, desc[UR4][R14.64] ;  /* 0x000000040e0e7981 */ /* 0x000ee2000c1e9b00 */
[----:B------:R-:W-:-:S03]  /*18240*/  IMAD.WIDE.U32 R42, R42, UR6, RZ ;  /* 0x000000062a2a7c25 */ /* 0x000fc6000f8e00ff */
[----:B------:R-:W4:Y:S01]  /*18250*/  LDG.E.64.CONSTANT R16, desc[UR4][R16.64] ;  /* 0x0000000410107981 */ /* 0x000f22000c1e9b00 */
[----:B------:R-:W-:-:S04]  /*18260*/  IMAD.WIDE.U32 R38, R22, UR6, RZ ;  /* 0x0000000616267c25 */ /* 0x000fc8000f8e00ff */
[----:B------:R-:W-:Y:S02]  /*18270*/  IMAD R21, R22, UR7, R31 ;  /* 0x0000000716157c24 */ /* 0x000fe4000f8e021f */
[----:B------:R-:W-:Y:S01]  /*18280*/  IMAD.WIDE.U32 R30, R20, UR6, RZ ;  /* 0x00000006141e7c25 */ /* 0x000fe2000f8e00ff */
[----:B------:R-:W-:-:S03]  /*18290*/  IADD3 R23, R43, R23, RZ ;  /* 0x000000172b177210 */ /* 0x000fc60007ffe0ff */
[----:B------:R-:W-:Y:S01]  /*182a0*/  IMAD R25, R20, UR7, R25 ;  /* 0x0000000714197c24 */ /* 0x000fe2000f8e0219 */
[-C--:B------:R-:W-:Y:S02]  /*182b0*/  LEA R20, P1, R42, R0.reuse, 0x3 ;  /* 0x000000002a147211 */ /* 0x080fe400078218ff */
[----:B------:R-:W-:Y:S01]  /*182c0*/  LEA R22, P2, R38, R0, 0x3 ;  /* 0x0000000026167211 */ /* 0x000fe200078418ff */
[----:B------:R-:W-:Y:S01]  /*182d0*/  IMAD.IADD R25, R31, 0x1, R25 ;  /* 0x000000011f197824 */ /* 0x000fe200078e0219 */
[----:B------:R-:W-:Y:S01]  /*182e0*/  IADD3 R39, R39, R21, RZ ;  /* 0x0000001527277210 */ /* 0x000fe20007ffe0ff */
[----:B------:R-:W-:Y:S01]  /*182f0*/  IMAD R31, R45, UR6, RZ ;  /* 0x000000062d1f7c24 */ /* 0x000fe2000f8e02ff */
[-C--:B------:R-:W-:Y:S02]  /*18300*/  LEA.HI.X R21, R42, R2.reuse, R23, 0x3, P1 ;  /* 0x000000022a157211 */ /* 0x080fe400008f1c17 */
[-C--:B------:R-:W-:Y:S01]  /*18310*/  LEA.HI.X R23, R38, R2.reuse, R39, 0x3, P2 ;  /* 0x0000000226177211 */ /* 0x080fe200010f1c27 */
[----:B------:R-:W-:Y:S01]  /*18320*/  IMAD R39, R29, UR6, RZ ;  /* 0x000000061d277c24 */ /* 0x000fe2000f8e02ff */
[----:B------:R-:W-:Y:S01]  /*18330*/  LEA.HI.X R19, R24, R2, R19, 0x3, P3 ;  /* 0x0000000218137211 */ /* 0x000fe200018f1c13 */
[C---:B------:R-:W-:Y:S01]  /*18340*/  IMAD R29, R44.reuse, UR7, R31 ;  /* 0x000000072c1d7c24 */ /* 0x040fe2000f8e021f */
[----:B------:R-:W5:Y:S01]  /*18350*/  LDG.E.64.CONSTANT R20, desc[UR4][R20.64] ;  /* 0x0000000414147981 */ /* 0x000f62000c1e9b00 */
[----:B------:R-:W-:Y:S01]  /*18360*/  IMAD.WIDE.U32 R44, R44, UR6, RZ ;  /* 0x000000062c2c7c25 */ /* 0x000fe2000f8e00ff */
[----:B------:R-:W-:-:S02]  /*18370*/  LEA R24, P3, R30, R0, 0x3 ;  /* 0x000000001e187211 */ /* 0x000fc400078618ff */
[----:B------:R-:W4:Y:S01]  /*18380*/  LDG.E.64.CONSTANT R18, desc[UR4][R18.64] ;  /* 0x0000000412127981 */ /* 0x000f22000c1e9b00 */
[----:B------:R-:W-:Y:S02]  /*18390*/  IMAD R31, R27, UR6, RZ ;  /* 0x000000061b1f7c24 */ /* 0x000fe4000f8e02ff */
[C---:B------:R-:W-:Y:S01]  /*183a0*/  IMAD.WIDE.U32 R42, R28.reuse, UR6, RZ ;  /* 0x000000061c2a7c25 */ /* 0x040fe2000f8e00ff */
[----:B------:R-:W-:Y:S01]  /*183b0*/  IADD3 R29, R45, R29, RZ ;  /* 0x0000001d2d1d7210 */ /* 0x000fe20007ffe0ff */
[----:B------:R-:W5:Y:S02]  /*183c0*/  LDG.E.64.CONSTANT R22, desc[UR4][R22.64] ;  /* 0x0000000416167981 */ /* 0x000f64000c1e9b00 */
[----:B------:R-:W-:Y:S02]  /*183d0*/  IMAD R27, R28, UR7, R39 ;  /* 0x000000071c1b7c24 */ /* 0x000fe4000f8e0227 */
[----:B------:R-:W-:-:S04]  /*183e0*/  IMAD.WIDE.U32 R38, R26, UR6, RZ ;  /* 0x000000061a267c25 */ /* 0x000fc8000f8e00ff */
[----:B------:R-:W-:Y:S01]  /*183f0*/  IMAD R31, R26, UR7, R31 ;  /* 0x000000071a1f7c24 */ /* 0x000fe2000f8e021f */
[----:B------:R-:W-:Y:S02]  /*18400*/  LEA R26, P1, R44, R0, 0x3 ;  /* 0x000000002c1a7211 */ /* 0x000fe400078218ff */
[----:B------:R-:W-:Y:S01]  /*18410*/  IADD3 R43, R43, R27, RZ ;  /* 0x0000001b2b2b7210 */ /* 0x000fe20007ffe0ff */
[----:B------:R-:W-:Y:S01]  /*18420*/  IMAD R47, R33, UR6, RZ ;  /* 0x00000006212f7c24 */ /* 0x000fe2000f8e02ff */
[----:B------:R-:W-:Y:S01]  /*18430*/  LEA.HI.X R25, R30, R2, R25, 0x3, P3 ;  /* 0x000000021e197211 */ /* 0x000fe200018f1c19 */
[----:B------:R-:W-:Y:S01]  /*18440*/  IMAD R45, R35, UR6, RZ ;  /* 0x00000006232d7c24 */ /* 0x000fe2000f8e02ff */
[----:B------:R-:W-:Y:S02]  /*18450*/  LEA R28, P2, R42, R0, 0x3 ;  /* 0x000000002a1c7211 */ /* 0x000fe400078418ff */
[----:B------:R-:W-:Y:S01]  /*18460*/  LEA.HI.X R27, R44, R2, R29, 0x3, P1 ;  /* 0x000000022c1b7211 */ /* 0x000fe200008f1c1d */
[----:B------:R-:W-:Y:S01]  /*18470*/  IMAD R37, R37, UR6, RZ ;  /* 0x0000000625257c24 */ /* 0x000fe2000f8e02ff */
[----:B------:R-:W-:Y:S01]  /*18480*/  LEA R30, P3, R38, R0, 0x3 ;  /* 0x00000000261e7211 */ /* 0x000fe200078618ff */
        /* <DEDUP_REMOVED lines=9> */
[----:B------:R-:W-:-:S03]  /*18520*/  IMAD.WIDE.U32 R34, R34, UR6, RZ ;  /* 0x0000000622227c25 */ /* 0x000fc6000f8e00ff */
[----:B------:R-:W5:Y:S01]  /*18530*/  LDG.E.64.CONSTANT R28, desc[UR4][R28.64] ;  /* 0x000000041c1c7981 */ /* 0x000f62000c1e9b00 */
[C---:B------:R-:W-:Y:S02]  /*18540*/  IMAD R41, R36.reuse, UR7, R37 ;  /* 0x0000000724297c24 */ /* 0x040fe4000f8e0225 */
[----:B------:R-:W-:Y:S01]  /*18550*/  IMAD.WIDE.U32 R36, R36, UR6, RZ ;  /* 0x0000000624247c25 */ /* 0x000fe2000f8e00ff */
[----:B------:R-:W-:Y:S01]  /*18560*/  LEA R42, P2, R34, R0, 0x3 ;  /* 0x00000000222a7211 */ /* 0x000fe200078418ff */
[----:B------:R-:W5:Y:S02]  /*18570*/  LDG.E.64.CONSTANT R30, desc[UR4][R30.64] ;  /* 0x000000041e1e7981 */ /* 0x000f64000c1e9b00 */
[----:B------:R-:W-:Y:S01]  /*18580*/  IMAD.WIDE.U32 R38, R40, UR6, RZ ;  /* 0x0000000628267c25 */ /* 0x000fe2000f8e00ff */
[----:B------:R-:W-:-:S03]  /*18590*/  IADD3 R35, R35, R45, RZ ;  /* 0x0000002d23237210 */ /* 0x000fc60007ffe0ff */
[----:B------:R-:W-:Y:S01]  /*185a0*/  IMAD R43, R40, UR7, R43 ;  /* 0x00000007282b7c24 */ /* 0x000fe2000f8e022b */
[-C--:B------:R-:W-:Y:S01]  /*185b0*/  LEA R40, P1, R32, R0.reuse, 0x3 ;  /* 0x0000000020287211 */ /* 0x080fe200078218ff */
[----:B------:R-:W-:Y:S01]  /*185c0*/  IMAD.IADD R33, R33, 0x1, R47 ;  /* 0x0000000121217824 */ /* 0x000fe200078e022f */
[----:B------:R-:W-:Y:S02]  /*185d0*/  IADD3 R37, R37, R41, RZ ;  /* 0x0000002925257210 */ /* 0x000fe40007ffe0ff */
[----:B------:R-:W-:Y:S02]  /*185e0*/  IADD3 R39, R39, R43, RZ ;  /* 0x0000002b27277210 */ /* 0x000fe40007ffe0ff */
[-C--:B------:R-:W-:Y:S02]  /*185f0*/  LEA R44, P4, R36, R0.reuse, 0x3 ;  /* 0x00000000242c7211 */ /* 0x080fe400078818ff */
[----:B------:R-:W-:Y:S02]  /*18600*/  LEA R46, P3, R38, R0, 0x3 ;  /* 0x00000000262e7211 */ /* 0x000fe400078618ff */
        /* <DEDUP_REMOVED lines=32> */
.L_x_2427:
[----:B------:R-:W-:Y:S02]  /*18810*/  MOV R16, R52 ;  /* 0x0000003400107202 */ /* 0x000fe40000000f00 */
[----:B------:R-:W-:-:S07]  /*18820*/  MOV R17, R53 ;  /* 0x0000003500117202 */ /* 0x000fce0000000f00 */
.L_x_2426:
[----:B------:R-:W-:Y:S05]  /*18830*/  BSYNC B4 ;  /* 0x0000000000047941 */ /* 0x000fea0003800000 */
.L_x_2425:
        /* <DEDUP_REMOVED lines=24> */
[----:B-----5:R-:W-:Y:S02]  /*189c0*/  IMAD R11, R11, UR8, RZ ;  /* 0x000000080b0b7c24 */ /* 0x020fe4000f8e02ff */
[C---:B------:R-:W-:Y:S02]  /*189d0*/  IMAD R17, R24.reuse, UR9, R17 ;  /* 0x0000000918117c24 */ /* 0x040fe4000f8e0211 */
[----:B------:R-:W-:Y:S01]  /*189e0*/  IMAD.WIDE.U32 R24, R24, UR8, RZ ;  /* 0x0000000818187c25 */ /* 0x000fe2000f8e00ff */
[----:B------:R-:W2:Y:S03]  /*189f0*/  LDG.E.64.CONSTANT R8, desc[UR4][R8.64] ;  /* 0x0000000408087981 */ /* 0x000ea6000c1e9b00 */
[----:B------:R-:W-:Y:S01]  /*18a00*/  IMAD R15, R14, UR9, R15 ;  /* 0x000000090e0f7c24 */ /* 0x000fe2000f8e020f */
[----:B------:R-:W-:Y:S01]  /*18a10*/  LEA R14, P1, R26, R0, 0x3 ;  /* 0x000000001a0e7211 */ /* 0x000fe200078218ff */
[----:B------:R-:W-:Y:S01]  /*18a20*/  IMAD.WIDE.U32 R28, R10, UR8, RZ ;  /* 0x000000080a1c7c25 */ /* 0x000fe2000f8e00ff */
[----:B------:R-:W-:-:S02]  /*18a30*/  IADD3 R17, R25, R17, RZ ;  /* 0x0000001119117210 */ /* 0x000fc40007ffe0ff */
[----:B------:R-:W-:Y:S01]  /*18a40*/  IADD3 R15, R27, R15, RZ ;  /* 0x0000000f1b0f7210 */ /* 0x000fe20007ffe0ff */
[----:B------:R-:W-:Y:S01]  /*18a50*/  IMAD R11, R10, UR9, R11 ;  /* 0x000000090a0b7c24 */ /* 0x000fe2000f8e020b */
[----:B------:R-:W-:Y:S01]  /*18a60*/  LEA R10, P2, R28, R0, 0x3 ;  /* 0x000000001c0a7211 */ /* 0x000fe200078418ff */
[----:B------:R-:W-:Y:S01]  /*18a70*/  IMAD R23, R23, UR8, RZ ;  /* 0x0000000817177c24 */ /* 0x000fe2000f8e02ff */
[----:B------:R-:W-:Y:S01]  /*18a80*/  LEA.HI.X R15, R26, R2, R15, 0x3, P1 ;  /* 0x000000021a0f7211 */ /* 0x000fe200008f1c0f */
[----:B------:R-:W-:Y:S01]  /*18a90*/  IMAD.IADD R11, R29, 0x1, R11 ;  /* 0x000000011d0b7824 */ /* 0x000fe200078e020b */
[----:B------:R-:W-:Y:S01]  /*18aa0*/  LEA R16, P0, R24, R0, 0x3 ;  /* 0x0000000018107211 */ /* 0x000fe200078018ff */
[----:B------:R-:W-:Y:S02]  /*18ab0*/  IMAD R25, R21, UR8, RZ ;  /* 0x0000000815197c24 */ /* 0x000fe4000f8e02ff */
[----:B------:R-:W-:Y:S01]  /*18ac0*/  IMAD R21, R22, UR9, R23 ;  /* 0x0000000916157c24 */ /* 0x000fe2000f8e0217 */
[-C--:B------:R-:W-:Y:S01]  /*18ad0*/  LEA.HI.X R11, R28, R2.reuse, R11, 0x3, P2 ;  /* 0x000000021c0b7211 */ /* 0x080fe200010f1c0b */
[----:B------:R-:W-:Y:S01]  /*18ae0*/  IMAD R23, R19, UR8, RZ ;  /* 0x0000000813177c24 */ /* 0x000fe2000f8e02ff */
[----:B------:R-:W-:Y:S01]  /*18af0*/  LEA.HI.X R17, R24, R2, R17, 0x3, P0 ;  /* 0x0000000218117211 */ /* 0x000fe200000f1c11 */
[----:B------:R-:W-:Y:S01]  /*18b00*/  IMAD.WIDE.U32 R26, R22, UR8, RZ ;  /* 0x00000008161a7c25 */ /* 0x000fe2000f8e00ff */
[----:B------:R-:W3:Y:S03]  /*18b10*/  LDG.E.64.CONSTANT R14, desc[UR4][R14.64] ;  /* 0x000000040e0e7981 */ /* 0x000ee6000c1e9b00 */
[----:B------:R-:W-:Y:S01]  /*18b20*/  IMAD R19, R20, UR9, R25 ;  /* 0x0000000914137c24 */ /* 0x000fe2000f8e0219 */
[-C--:B------:R-:W-:Y:S01]  /*18b30*/  LEA R22, P0, R26, R0.reuse, 0x3 ;  /* 0x000000001a167211 */ /* 0x080fe200078018ff */
[----:B------:R-:W-:Y:S01]  /*18b40*/  IMAD.WIDE.U32 R28, R20, UR8, RZ ;  /* 0x00000008141c7c25 */ /* 0x000fe2000f8e00ff */
[----:B------:R-:W-:Y:S01]  /*18b50*/  IADD3 R21, R27, R21, RZ ;  /* 0x000000151b157210 */ /* 0x000fe20007ffe0ff */
[----:B------:R-:W2:Y:S02]  /*18b60*/  LDG.E.64.CONSTANT R16, desc[UR4][R16.64] ;  /* 0x0000000410107981 */ /* 0x000ea4000c1e9b00 */
[----:B------:R-:W-:Y:S01]  /*18b70*/  IMAD.WIDE.U32 R30, R18, UR8, RZ ;  /* 0x00000008121e7c25 */ /* 0x000fe2000f8e00ff */
[-C--:B------:R-:W-:Y:S01]  /*18b80*/  LEA R20, P1, R28, R0.reuse, 0x3 ;  /* 0x000000001c147211 */ /* 0x080fe200078218ff */
[----:B------:R-:W3:Y:S01]  /*18b90*/  LDG.E.64.CONSTANT R10, desc[UR4][R10.64] ;  /* 0x000000040a0a7981 */ /* 0x000ee2000c1e9b00 */
[----:B------:R-:W-:Y:S01]  /*18ba0*/  IADD3 R19, R29, R19, RZ ;  /* 0x000000131d137210 */ /* 0x000fe20007ffe0ff */
[----:B------:R-:W-:Y:S01]  /*18bb0*/  IMAD R23, R18, UR9, R23 ;  /* 0x0000000912177c24 */ /* 0x000fe2000f8e0217 */
[----:B------:R-:W-:Y:S01]  /*18bc0*/  LEA R18, P2, R30, R0, 0x3 ;  /* 0x000000001e127211 */ /* 0x000fe200078418ff */
[----:B------:R-:W-:-:S02]  /*18bd0*/  IMAD R33, R13, UR8, RZ ;  /* 0x000000080d217c24 */ /* 0x000fc4000f8e02ff */
[----:B------:R-:W-:Y:S01]  /*18be0*/  IMAD.WIDE.U32 R24, R12, UR8, RZ ;  /* 0x000000080c187c25 */ /* 0x000fe2000f8e00ff */
[----:B------:R-:W-:Y:S02]  /*18bf0*/  IADD3 R13, R31, R23, RZ ;  /* 0x000000171f0d7210 */ /* 0x000fe40007ffe0ff */
[-C--:B------:R-:W-:Y:S02]  /*18c00*/  LEA.HI.X R23, R26, R2.reuse, R21, 0x3, P0 ;  /* 0x000000021a177211 */ /* 0x080fe400000f1c15 */
[-C--:B------:R-:W-:Y:S02]  /*18c10*/  LEA.HI.X R21, R28, R2.reuse, R19, 0x3, P1 ;  /* 0x000000021c157211 */ /* 0x080fe400008f1c13 */
[----:B------:R-:W-:Y:S01]  /*18c20*/  LEA.HI.X R19, R30, R2, R13, 0x3, P2 ;  /* 0x000000021e137211 */ /* 0x000fe200010f1c0d */
[----:B------:R-:W-:Y:S01]  /*18c30*/  IMAD R13, R12, UR9, R33 ;  /* 0x000000090c0d7c24 */ /* 0x000fe2000f8e0221 */
[----:B------:R-:W-:Y:S01]  /*18c40*/  LEA R12, P0, R24, R0, 0x3 ;  /* 0x00000000180c7211 */ /* 0x000fe200078018ff */
[----:B------:R-:W4:Y:S02]  /*18c50*/  LDG.E.64.CONSTANT R22, desc[UR4][R22.64] ;  /* 0x0000000416167981 */ /* 0x000f24000c1e9b00 */
[----:B------:R-:W-:-:S02]  /*18c60*/  IMAD.IADD R13, R25, 0x1, R13 ;  /* 0x00000001190d7824 */ /* 0x000fc400078e020d */
[----:B------:R-:W4:Y:S03]  /*18c70*/  LDG.E.64.CONSTANT R20, desc[UR4][R20.64] ;  /* 0x0000000414147981 */ /* 0x000f26000c1e9b00 */
[----:B------:R-:W-:Y:S01]  /*18c80*/  LEA.HI.X R13, R24, R2, R13, 0x3, P0 ;  /* 0x00000002180d7211 */ /* 0x000fe200000f1c0d */
[----:B------:R-:W5:Y:S05]  /*18c90*/  LDG.E.64.CONSTANT R18, desc[UR4][R18.64] ;  /* 0x0000000412127981 */ /* 0x000f6a000c1e9b00 */
        /* <DEDUP_REMOVED lines=10> */
[----:B----4-:R-:W-:Y:S01]  /*18d40*/  IADD3 R5, P1, P2, R20, R22, R5 ;  /* 0x0000001614057210 */ /* 0x010fe20007a3e005 */
[----:B------:R-:W-:Y:S01]  /*18d50*/  IMAD.MOV.U32 R53, RZ, RZ, R17 ;  /* 0x000000ffff357224 */ /* 0x000fe200078e0011 */
[----:B------:R-:W-:Y:S02]  /*18d60*/  MOV R52, R16 ;  /* 0x0000001000347202 */ /* 0x000fe40000000f00 */
[----:B-----5:R-:W-:Y:S02]  /*18d70*/  IADD3 R50, P4, P5, R12, R18, R5 ;  /* 0x000000120c327210 */ /* 0x020fe40007d9e005 */
[----:B------:R-:W-:-:S04]  /*18d80*/  IADD3.X R5, R21, R23, R9, P1, P2 ;  /* 0x0000001715057210 */ /* 0x000fc80000fe4409 */
[----:B------:R-:W-:-:S07]  /*18d90*/  IADD3.X R5, R13, R19, R5, P4, P5 ;  /* 0x000000130d057210 */ /* 0x000fce00027ea405 */
.L_x_2430:
[----:B------:R-:W-:Y:S05]  /*18da0*/  BSYNC B4 ;  /* 0x0000000000047941 */ /* 0x000fea0003800000 */
.L_x_2429:
[----:B------:R-:W-:-:S04]  /*18db0*/  ISETP.NE.U32.AND P1, PT, R48, RZ, PT ;  /* 0x000000ff3000720c */ /* 0x000fc80003f25070 */
[----:B------:R-:W-:-:S13]  /*18dc0*/  ISETP.NE.OR.EX P0, PT, R3, RZ, P0, P1 ;  /* 0x000000ff0300720c */ /* 0x000fda0000705710 */
[----:B------:R-:W-:Y:S05]  /*18dd0*/  @!P0 BREAK B3 ;  /* 0x0000000000038942 */ /* 0x000fea0003800000 */
[----:B------:R-:W-:Y:S05]  /*18de0*/  @!P0 BRA `(.L_x_2422) ;  /* 0x0000000000c08947 */ /* 0x000fea0003800000 */
.L_x_2424:
[----:B------:R-:W-:Y:S05]  /*18df0*/  BSYNC B3 ;  /* 0x0000000000037941 */ /* 0x000fea0003800000 */
.L_x_2423:
[----:B------:R-:W-:Y:S01]  /*18e00*/  BSSY B3, `(.L_x_2431) ;  /* 0x000002c000037945 */ /* 0x000fe20003800000 */
.L_x_2432:
        /* <DEDUP_REMOVED lines=13> */
[----:B-----5:R-:W-:Y:S01]  /*18ee0*/  IMAD R15, R15, UR10, RZ ;  /* 0x0000000a0f0f7c24 */ /* 0x020fe2000f8e02ff */
[-C--:B------:R-:W-:Y:S01]  /*18ef0*/  LEA R20, P2, R18, R0.reuse, 0x3 ;  /* 0x0000000012147211 */ /* 0x080fe200078418ff */
        /* <DEDUP_REMOVED lines=9> */
[----:B------:R-:W-:Y:S02]  /*18f90*/  LEA R14, P1, R16, R0, 0x3 ;  /* 0x00000000100e7211 */ /* 0x000fe400078218ff */
[-C--:B------:R-:W-:Y:S01]  /*18fa0*/  LEA.HI.X R11, R12, R2.reuse, R11, 0x3, P0 ;  /* 0x000000020c0b7211 */ /* 0x080fe200000f1c0b */
[----:B------:R-:W-:Y:S01]  /*18fb0*/  IMAD.IADD R15, R17, 0x1, R15 ;  /* 0x00000001110f7824 */ /* 0x000fe200078e020f */
[----:B------:R-:W-:-:S04]  /*18fc0*/  LEA.HI.X R21, R18, R2, R21, 0x3, P2 ;  /* 0x0000000212157211 */ /* 0x000fc800010f1c15 */
[----:B------:R-:W-:Y:S01]  /*18fd0*/  LEA.HI.X R15, R16, R2, R15, 0x3, P1 ;  /* 0x00000002100f7211 */ /* 0x000fe200008f1c0f */
        /* <DEDUP_REMOVED lines=15> */
.L_x_2431:
[----:B------:R-:W-:Y:S01]  /*190d0*/  MOV R16, R52 ;  /* 0x0000003400107202 */ /* 0x000fe20000000f00 */
[----:B------:R-:W-:-:S07]  /*190e0*/  IMAD.MOV.U32 R17, RZ, RZ, R53 ;  /* 0x000000ffff117224 */ /* 0x000fce00078e0035 */
.L_x_2422:
[----:B------:R-:W-:Y:S05]  /*190f0*/  BSYNC B1 ;  /* 0x0000000000017941 */ /* 0x000fea0003800000 */
.L_x_2421:
        /* <DEDUP_REMOVED lines=30> */
[----:B------:R-:W-:-:S03]  /*192e0*/  @P0 LEA R10, P1, R8, R0, 0x3 ;  /* 0x00000000080a0211 */ /* 0x000fc600078218ff */
[----:B------:R-:W-:-:S05]  /*192f0*/  @P0 IMAD.IADD R3, R9, 0x1, R11 ;  /* 0x0000000109030824 */ /* 0x000fca00078e020b */
[----:B------:R-:W-:Y:S02]  /*19300*/  @P0 LEA.HI.X R11, R8, R2, R3, 0x3, P1 ;  /* 0x00000002080b0211 */ /* 0x000fe400008f1c03 */
[----:B------:R-:W2:Y:S04]  /*19310*/  LDG.E.64.CONSTANT R2, desc[UR4][R14.64] ;  /* 0x000000040e027981 */ /* 0x000ea8000c1e9b00 */
[----:B------:R-:W3:Y:S01]  /*19320*/  @P0 LDG.E.64.CONSTANT R8, desc[UR4][R10.64] ;  /* 0x000000040a080981 */ /* 0x000ee2000c1e9b00 */
[----:B--2---:R-:W-:-:S04]  /*19330*/  IADD3 R50, P1, R2, R50, RZ ;  /* 0x0000003202327210 */ /* 0x004fc80007f3e0ff */
[----:B---3--:R-:W-:Y:S02]  /*19340*/  @P0 IADD3 R50, P2, R8, R50, RZ ;  /* 0x0000003208320210 */ /* 0x008fe40007f5e0ff */
[----:B------:R-:W-:-:S04]  /*19350*/  IADD3.X R5, R3, R5, RZ, P1, !PT ;  /* 0x0000000503057210 */ /* 0x000fc80000ffe4ff */
[----:B------:R-:W-:-:S07]  /*19360*/  @P0 IADD3.X R5, R9, R5, RZ, P2, !PT ;  /* 0x0000000509050210 */ /* 0x000fce00017fe4ff */
.L_x_2420:
[----:B------:R-:W-:Y:S05]  /*19370*/  BSYNC B2 ;  /* 0x0000000000027941 */ /* 0x000fea0003800000 */
.L_x_2419:
[----:B------:R-:W-:Y:S05]  /*19380*/  WARPSYNC.ALL ;  /* 0x0000000000007948 */ /* 0x000fea0003800000 */
[----:B------:R-:W-:-:S05]  /*19390*/  MOV R51, R5 ;  /* 0x0000000500337202 */ /* 0x000fca0000000f00 */
[----:B------:R-:W-:Y:S01]  /*193a0*/  STG.E.64 desc[UR4][R6.64], R50 ;  /* 0x0000003206007986 */ /* 0x000fe2000c101b04 */
[----:B------:R-:W-:Y:S05]  /*193b0*/  EXIT ;  /* 0x000000000000794d */ /* 0x000fea0003800000 */
.L_x_2433:
        /* <DEDUP_REMOVED lines=12> */
.L_x_18547:


//--------------------- .text._ZN2at6native73_GLOBAL__N__c8866d80_35_SparseBinaryOpIntersectionKernel_cu_9e10b42f_311112apply_kernelILi128ELi8EZNS1_29binary_op_intersection_kernelINS1_9RhsProjOpEilEEvRNS_14TensorIteratorEllRKNS_6TensorEbEUliE_EEviT1_ --------------------------
	.section	.text._ZN2at6native73_GLOBAL__N__c8866d80_35_SparseBinaryOpIntersectionKernel_cu_9e10b42f_311112apply_kernelILi128ELi8EZNS1_29binary_op_intersection_kernelINS1_9RhsProjOpEilEEvRNS_14TensorIteratorEllRKNS_6TensorEbEUliE_EEviT1_,"ax",@progbits
	.align	128
.text._ZN2at6native73_GLOBAL__N__c8866d80_35_SparseBinaryOpIntersectionKernel_cu_9e10b42f_311112apply_kernelILi128ELi8EZNS1_29binary_op_intersection_kernelINS1_9RhsProjOpEilEEvRNS_14TensorIteratorEllRKNS_6TensorEbEUliE_EEviT1_:
        .type           _ZN2at6native73_GLOBAL__N__c8866d80_35_SparseBinaryOpIntersectionKernel_cu_9e10b42f_311112apply_kernelILi128ELi8EZNS1_29binary_op_intersection_kernelINS1_9RhsProjOpEilEEvRNS_14TensorIteratorEllRKNS_6TensorEbEUliE_EEviT1_,@function
        .size           _ZN2at6native73_GLOBAL__N__c8866d80_35_SparseBinaryOpIntersectionKernel_cu_9e10b42f_311112apply_kernelILi128ELi8EZNS1_29binary_op_intersection_kernelINS1_9RhsProjOpEilEEvRNS_14TensorIteratorEllRKNS_6TensorEbEUliE_EEviT1_,(.L_x_18548 - _ZN2at6native73_GLOBAL__N__c8866d80_35_SparseBinaryOpIntersectionKernel_cu_9e10b42f_311112apply_kernelILi128ELi8EZNS1_29binary_op_intersection_kernelINS1_9RhsProjOpEilEEvRNS_14TensorIteratorEllRKNS_6TensorEbEUliE_EEviT1_)
        .other          _ZN2at6native73_GLOBAL__N__c8866d80_35_SparseBinaryOpIntersectionKernel_cu_9e10b42f_311112apply_kernelILi128ELi8EZNS1_29binary_op_intersection_kernelINS1_9RhsProjOpEilEEvRNS_14TensorIteratorEllRKNS_6TensorEbEUliE_EEviT1_,@"STO_CUDA_ENTRY STV_DEFAULT"
_ZN2at6native73_GLOBAL__N__c8866d80_35_SparseBinaryOpIntersectionKernel_cu_9e10b42f_311112apply_kernelILi128ELi8EZNS1_29binary_op_intersection_kernelINS1_9RhsProjOpEilEEvRNS_14TensorIteratorEllRKNS_6TensorEbEUliE_EEviT1_:
        /* <DEDUP_REMOVED lines=419> */
.L_x_2436:
        /* <DEDUP_REMOVED lines=53> */
.L_x_2446:
        /* <DEDUP_REMOVED lines=28> */
[C---:B------:R-:W-:Y:S02]  /*1f40*/  IMAD R49, R36.reuse, UR11, R49 ;  /* 0x0000000b24317c24 */ /* 0x040fe4000f8e0231 */
[----:B-----5:R-:W-:Y:S01]  /*1f50*/  IMAD R45, R45, UR10, RZ ;  /* 0x0000000a2d2d7c24 */ /* 0x020fe2000f8e02ff */
[----:B------:R-:W-:Y:S01]  /*1f60*/  IADD3 R35, R41, R43, RZ ;  /* 0x0000002b29237210 */ /* 0x000fe20007ffe0ff */
[----:B------:R-:W-:Y:S01]  /*1f70*/  IMAD R43, R39, UR10, RZ ;  /* 0x0000000a272b7c24 */ /* 0x000fe2000f8e02ff */
[----:B------:R-:W2:Y:S01]  /*1f80*/  LDG.E.CONSTANT R46, desc[UR4][R46.64] ;  /* 0x000000042e2e7981 */ /* 0x000ea2000c1e9900 */
[----:B------:R-:W-:Y:S01]  /*1f90*/  IMAD.WIDE.U32 R36, R36, UR10, RZ ;  /* 0x0000000a24247c25 */ /* 0x000fe2000f8e00ff */
[----:B------:R-:W-:-:S03]  /*1fa0*/  LEA.HI.X R35, R40, R3, R35, 0x2, P1 ;  /* 0x0000000328237211 */ /* 0x000fc600008f1423 */
[----:B------:R-:W-:Y:S01]  /*1fb0*/  IMAD R43, R38, UR11, R43 ;  /* 0x0000000b262b7c24 */ /* 0x000fe2000f8e022b */
[-C--:B------:R-:W-:Y:S01]  /*1fc0*/  LEA R42, P1, R36, R2.reuse, 0x2 ;  /* 0x00000002242a7211 */ /* 0x080fe200078210ff */
[----:B------:R-:W-:Y:S01]  /*1fd0*/  IMAD.WIDE.U32 R38, R38, UR10, RZ ;  /* 0x0000000a26267c25 */ /* 0x000fe2000f8e00ff */
[----:B------:R-:W-:Y:S01]  /*1fe0*/  IADD3 R49, R37, R49, RZ ;  /* 0x0000003125317210 */ /* 0x000fe20007ffe0ff */
[----:B------:R-:W2:Y:S02]  /*1ff0*/  LDG.E.CONSTANT R34, desc[UR4][R34.64] ;  /* 0x0000000422227981 */ /* 0x000ea4000c1e9900 */
[----:B------:R-:W-:Y:S01]  /*2000*/  IMAD.WIDE.U32 R40, R44, UR10, RZ ;  /* 0x0000000a2c287c25 */ /* 0x000fe2000f8e00ff */
[----:B------:R-:W-:Y:S02]  /*2010*/  IADD3 R39, R39, R43, RZ ;  /* 0x0000002b27277210 */ /* 0x000fe40007ffe0ff */
[-C--:B------:R-:W-:Y:S01]  /*2020*/  LEA.HI.X R43, R36, R3.reuse, R49, 0x2, P1 ;  /* 0x00000003242b7211 */ /* 0x080fe200008f1431 */
[----:B------:R-:W-:Y:S01]  /*2030*/  IMAD R45, R44, UR11, R45 ;  /* 0x0000000b2c2d7c24 */ /* 0x000fe2000f8e022d */
[-C--:B------:R-:W-:Y:S01]  /*2040*/  LEA R36, P1, R40, R2.reuse, 0x2 ;  /* 0x0000000228247211 */ /* 0x080fe200078210ff */
[----:B------:R-:W-:Y:S01]  /*2050*/  IMAD R13, R13, UR10, RZ ;  /* 0x0000000a0d0d7c24 */ /* 0x000fe2000f8e02ff */
[C---:B------:R-:W-:Y:S01]  /*2060*/  LEA R44, P2, R38.reuse, R2, 0x2 ;  /* 0x00000002262c7211 */ /* 0x040fe200078410ff */
[----:B------:R-:W-:Y:S01]  /*2070*/  IMAD.IADD R37, R41, 0x1, R45 ;  /* 0x0000000129257824 */ /* 0x000fe200078e022d */
[----:B------:R-:W3:Y:S01]  /*2080*/  LDG.E.CONSTANT R42, desc[UR4][R42.64] ;  /* 0x000000042a2a7981 */ /* 0x000ee2000c1e9900 */
[----:B------:R-:W-:Y:S01]  /*2090*/  IMAD R15, R15, UR10, RZ ;  /* 0x0000000a0f0f7c24 */ /* 0x000fe2000f8e02ff */
[-C--:B------:R-:W-:Y:S01]  /*20a0*/  LEA.HI.X R45, R38, R3.reuse, R39, 0x2, P2 ;  /* 0x00000003262d7211 */ /* 0x080fe200010f1427 */
[----:B------:R-:W-:Y:S01]  /*20b0*/  IMAD R13, R12, UR11, R13 ;  /* 0x0000000b0c0d7c24 */ /* 0x000fe2000f8e020d */
[----:B------:R-:W-:Y:S01]  /*20c0*/  LEA.HI.X R37, R40, R3, R37, 0x2, P1 ;  /* 0x0000000328257211 */ /* 0x000fe200008f1425 */
[----:B------:R-:W-:-:S03]  /*20d0*/  IMAD.WIDE.U32 R40, R12, UR10, RZ ;  /* 0x0000000a0c287c25 */ /* 0x000fc6000f8e00ff */
[----:B------:R-:W3:Y:S01]  /*20e0*/  LDG.E.CONSTANT R45, desc[UR4][R44.64] ;  /* 0x000000042c2d7981 */ /* 0x000ee2000c1e9900 */
[----:B------:R-:W-:-:S03]  /*20f0*/  IMAD.WIDE.U32 R38, R14, UR10, RZ ;  /* 0x0000000a0e267c25 */ /* 0x000fc6000f8e00ff */
[----:B------:R0:W4:Y:S01]  /*2100*/  LDG.E.CONSTANT R47, desc[UR4][R36.64] ;  /* 0x00000004242f7981 */ /* 0x000122000c1e9900 */
[----:B------:R-:W-:Y:S02]  /*2110*/  IMAD R49, R14, UR11, R15 ;  /* 0x0000000b0e317c24 */ /* 0x000fe4000f8e020f */
[----:B------:R-:W-:Y:S01]  /*2120*/  IMAD R17, R17, UR10, RZ ;  /* 0x0000000a11117c24 */ /* 0x000fe2000f8e02ff */
[----:B------:R-:W-:Y:S02]  /*2130*/  IADD3 R15, R41, R13, RZ ;  /* 0x0000000d290f7210 */ /* 0x000fe40007ffe0ff */
[-C--:B------:R-:W-:Y:S01]  /*2140*/  LEA R14, P1, R40, R2.reuse, 0x2 ;  /* 0x00000002280e7211 */ /* 0x080fe200078210ff */
[----:B------:R-:W-:Y:S01]  /*2150*/  IMAD R17, R16, UR11, R17 ;  /* 0x0000000b10117c24 */ /* 0x000fe2000f8e0211 */
[----:B------:R-:W-:Y:S02]  /*2160*/  LEA R12, P2, R38, R2, 0x2 ;  /* 0x00000002260c7211 */ /* 0x000fe400078410ff */
[----:B------:R-:W-:Y:S01]  /*2170*/  IADD3 R13, R39, R49, RZ ;  /* 0x00000031270d7210 */ /* 0x000fe20007ffe0ff */
[----:B0-----:R-:W-:Y:S01]  /*2180*/  IMAD.WIDE.U32 R36, R16, UR10, RZ ;  /* 0x0000000a10247c25 */ /* 0x001fe2000f8e00ff */
[----:B------:R-:W-:-:S03]  /*2190*/  LEA.HI.X R15, R40, R3, R15, 0x2, P1 ;  /* 0x00000003280f7211 */ /* 0x000fc600008f140f */
[----:B------:R-:W-:Y:S01]  /*21a0*/  IMAD R19, R19, UR10, RZ ;  /* 0x0000000a13137c24 */ /* 0x000fe2000f8e02ff */
[----:B------:R-:W-:Y:S01]  /*21b0*/  LEA.HI.X R13, R38, R3, R13, 0x2, P2 ;  /* 0x00000003260d7211 */ /* 0x000fe200010f140d */
[----:B------:R-:W-:Y:S01]  /*21c0*/  IMAD.WIDE.U32 R38, R18, UR10, RZ ;  /* 0x0000000a12267c25 */ /* 0x000fe2000f8e00ff */
[----:B------:R-:W-:Y:S01]  /*21d0*/  LEA R16, P1, R36, R2, 0x2 ;  /* 0x0000000224107211 */ /* 0x000fe200078210ff */
[----:B------:R-:W4:Y:S01]  /*21e0*/  LDG.E.CONSTANT R40, desc[UR4][R14.64] ;  /* 0x000000040e287981 */ /* 0x000f22000c1e9900 */
[----:B------:R-:W-:Y:S01]  /*21f0*/  IADD3 R17, R37, R17, RZ ;  /* 0x0000001125117210 */ /* 0x000fe20007ffe0ff */
[----:B------:R-:W-:Y:S02]  /*2200*/  IMAD R19, R18, UR11, R19 ;  /* 0x0000000b12137c24 */ /* 0x000fe4000f8e0213 */
[----:B------:R-:W-:Y:S01]  /*2210*/  IMAD R21, R21, UR10, RZ ;  /* 0x0000000a15157c24 */ /* 0x000fe2000f8e02ff */
[----:B------:R0:W5:Y:S01]  /*2220*/  LDG.E.CONSTANT R35, desc[UR4][R12.64] ;  /* 0x000000040c237981 */ /* 0x000162000c1e9900 */
[----:B------:R-:W-:-:S02]  /*2230*/  IMAD R37, R23, UR10, RZ ;  /* 0x0000000a17257c24 */ /* 0x000fc4000f8e02ff */
[----:B------:R-:W-:Y:S01]  /*2240*/  IMAD R25, R25, UR10, RZ ;  /* 0x0000000a19197c24 */ /* 0x000fe2000f8e02ff */
[----:B------:R-:W-:Y:S01]  /*2250*/  LEA.HI.X R17, R36, R3, R17, 0x2, P1 ;  /* 0x0000000324117211 */ /* 0x000fe200008f1411 */
[----:B------:R-:W-:Y:S01]  /*2260*/  IMAD R23, R20, UR11, R21 ;  /* 0x0000000b14177c24 */ /* 0x000fe2000f8e0215 */
[----:B------:R-:W-:Y:S01]  /*2270*/  LEA R18, P1, R38, R2, 0x2 ;  /* 0x0000000226127211 */ /* 0x000fe200078210ff */
[----:B------:R-:W-:Y:S01]  /*2280*/  IMAD.WIDE.U32 R20, R20, UR10, RZ ;  /* 0x0000000a14147c25 */ /* 0x000fe2000f8e00ff */
[----:B------:R-:W-:Y:S01]  /*2290*/  IADD3 R19, R39, R19, RZ ;  /* 0x0000001327137210 */ /* 0x000fe20007ffe0ff */
[----:B------:R1:W5:Y:S02]  /*22a0*/  LDG.E.CONSTANT R36, desc[UR4][R16.64] ;  /* 0x0000000410247981 */ /* 0x000364000c1e9900 */
[C---:B0-----:R-:W-:Y:S02]  /*22b0*/  IMAD R13, R22.reuse, UR11, R37 ;  /* 0x0000000b160d7c24 */ /* 0x041fe4000f8e0225 */
[----:B------:R-:W-:-:S04]  /*22c0*/  IMAD.WIDE.U32 R14, R22, UR10, RZ ;  /* 0x0000000a160e7c25 */ /* 0x000fc8000f8e00ff */
[C---:B------:R-:W-:Y:S02]  /*22d0*/  IMAD R37, R24.reuse, UR11, R25 ;  /* 0x0000000b18257c24 */ /* 0x040fe4000f8e0219 */
[----:B------:R-:W-:Y:S01]  /*22e0*/  IMAD.WIDE.U32 R24, R24, UR10, RZ ;  /* 0x0000000a18187c25 */ /* 0x000fe2000f8e00ff */
[----:B------:R-:W-:Y:S02]  /*22f0*/  LEA.HI.X R19, R38, R3, R19, 0x2, P1 ;  /* 0x0000000326137211 */ /* 0x000fe400008f1413 */
[-C--:B-1----:R-:W-:Y:S01]  /*2300*/  LEA R16, P1, R20, R2.reuse, 0x2 ;  /* 0x0000000214107211 */ /* 0x082fe200078210ff */
[----:B------:R-:W-:Y:S01]  /*2310*/  IMAD.IADD R17, R21, 0x1, R23 ;  /* 0x0000000115117824 */ /* 0x000fe200078e0217 */
[----:B------:R-:W-:Y:S01]  /*2320*/  IADD3 R13, R15, R13, RZ ;  /* 0x0000000d0f0d7210 */ /* 0x000fe20007ffe0ff */
[----:B------:R0:W5:Y:S01]  /*2330*/  LDG.E.CONSTANT R21, desc[UR4][R18.64] ;  /* 0x0000000412157981 */ /* 0x000162000c1e9900 */
[----:B------:R-:W-:Y:S02]  /*2340*/  LEA R12, P2, R14, R2, 0x2 ;  /* 0x000000020e0c7211 */ /* 0x000fe400078410ff */
[----:B------:R-:W-:Y:S01]  /*2350*/  IADD3 R15, R25, R37, RZ ;  /* 0x00000025190f7210 */ /* 0x000fe20007ffe0ff */
[----:B------:R-:W-:Y:S01]  /*2360*/  IMAD R25, R27, UR10, RZ ;  /* 0x0000000a1b197c24 */ /* 0x000fe2000f8e02ff */
[-C--:B------:R-:W-:Y:S01]  /*2370*/  LEA.HI.X R17, R20, R3.reuse, R17, 0x2, P1 ;  /* 0x0000000314117211 */ /* 0x080fe200008f1411 */
[----:B------:R-:W-:Y:S01]  /*2380*/  IMAD.WIDE.U32 R22, R26, UR10, RZ ;  /* 0x0000000a1a167c25 */ /* 0x000fe2000f8e00ff */
[----:B------:R-:W-:-:S02]  /*2390*/  LEA.HI.X R13, R14, R3, R13, 0x2, P2 ;  /* 0x000000030e0d7211 */ /* 0x000fc400010f140d */
[-C--:B------:R-:W-:Y:S01]  /*23a0*/  LEA R14, P1, R24, R2.reuse, 0x2 ;  /* 0x00000002180e7211 */ /* 0x080fe200078210ff */
[----:B------:R-:W-:Y:S01]  /*23b0*/  IMAD R25, R26, UR11, R25 ;  /* 0x0000000b1a197c24 */ /* 0x000fe2000f8e0219 */
[----:B------:R1:W5:Y:S01]  /*23c0*/  LDG.E.CONSTANT R20, desc[UR4][R16.64] ;  /* 0x0000000410147981 */ /* 0x000362000c1e9900 */
[----:B------:R-:W-:Y:S01]  /*23d0*/  IMAD R27, R29, UR10, RZ ;  /* 0x0000000a1d1b7c24 */ /* 0x000fe2000f8e02ff */
[----:B------:R-:W-:Y:S02]  /*23e0*/  LEA.HI.X R15, R24, R3, R15, 0x2, P1 ;  /* 0x00000003180f7211 */ /* 0x000fe400008f140f */
[----:B0-----:R-:W-:Y:S01]  /*23f0*/  LEA R18, P1, R22, R2, 0x2 ;  /* 0x0000000216127211 */ /* 0x001fe200078210ff */
[----:B------:R0:W5:Y:S01]  /*2400*/  LDG.E.CONSTANT R24, desc[UR4][R12.64] ;  /* 0x000000040c187981 */ /* 0x000162000c1e9900 */
[----:B------:R-:W-:Y:S01]  /*2410*/  IADD3 R19, R23, R25, RZ ;  /* 0x0000001917137210 */ /* 0x000fe20007ffe0ff */
[----:B------:R-:W-:Y:S02]  /*2420*/  IMAD R23, R31, UR10, RZ ;  /* 0x0000000a1f177c24 */ /* 0x000fe4000f8e02ff */
[----:B------:R0:W5:Y:S01]  /*2430*/  LDG.E.CONSTANT R25, desc[UR4][R14.64] ;  /* 0x000000040e197981 */ /* 0x000162000c1e9900 */
[----:B-1----:R-:W-:-:S02]  /*2440*/  IMAD R17, R28, UR11, R27 ;  /* 0x0000000b1c117c24 */ /* 0x002fc4000f8e021b */
[----:B------:R-:W-:Y:S01]  /*2450*/  IMAD.WIDE.U32 R28, R28, UR10, RZ ;  /* 0x0000000a1c1c7c25 */ /* 0x000fe2000f8e00ff */
[----:B------:R-:W-:-:S03]  /*2460*/  LEA.HI.X R19, R22, R3, R19, 0x2, P1 ;  /* 0x0000000316137211 */ /* 0x000fc600008f1413 */
[----:B------:R-:W-:Y:S01]  /*2470*/  IMAD R27, R33, UR10, RZ ;  /* 0x0000000a211b7c24 */ /* 0x000fe2000f8e02ff */
[----:B------:R-:W-:Y:S01]  /*2480*/  LEA R16, P1, R28, R2, 0x2 ;  /* 0x000000021c107211 */ /* 0x000fe200078210ff */
[----:B------:R-:W-:Y:S01]  /*2490*/  IMAD R23, R30, UR11, R23 ;  /* 0x0000000b1e177c24 */ /* 0x000fe2000f8e0217 */
[----:B------:R-:W-:Y:S01]  /*24a0*/  IADD3 R17, R29, R17, RZ ;  /* 0x000000111d117210 */ /* 0x000fe20007ffe0ff */
[C---:B0-----:R-:W-:Y:S01]  /*24b0*/  IMAD.WIDE.U32 R12, R32.reuse, UR10, RZ ;  /* 0x0000000a200c7c25 */ /* 0x041fe2000f8e00ff */
[----:B------:R-:W5:Y:S03]  /*24c0*/  LDG.E.CONSTANT R18, desc[UR4][R18.64] ;  /* 0x0000000412127981 */ /* 0x000f66000c1e9900 */
[----:B------:R-:W-:Y:S02]  /*24d0*/  IMAD R27, R32, UR11, R27 ;  /* 0x0000000b201b7c24 */ /* 0x000fe4000f8e021b */
[----:B------:R-:W-:Y:S01]  /*24e0*/  IMAD.WIDE.U32 R30, R30, UR10, RZ ;  /* 0x0000000a1e1e7c25 */ /* 0x000fe2000f8e00ff */
[----:B------:R-:W-:-:S02]  /*24f0*/  LEA.HI.X R17, R28, R3, R17, 0x2, P1 ;  /* 0x000000031c117211 */ /* 0x000fc400008f1411 */
[-C--:B------:R-:W-:Y:S01]  /*2500*/  LEA R22, P1, R12, R2.reuse, 0x2 ;  /* 0x000000020c167211 */ /* 0x080fe200078210ff */
[----:B------:R-:W-:Y:S01]  /*2510*/  IMAD.IADD R15, R31, 0x1, R23 ;  /* 0x000000011f0f7824 */ /* 0x000fe200078e0217 */
[----:B------:R-:W-:Y:S02]  /*2520*/  IADD3 R13, R13, R27, RZ ;  /* 0x0000001b0d0d7210 */ /* 0x000fe40007ffe0ff */
[----:B------:R-:W-:Y:S01]  /*2530*/  LEA R14, P2, R30, R2, 0x2 ;  /* 0x000000021e0e7211 */ /* 0x000fe200078410ff */
[----:B------:R-:W5:Y:S01]  /*2540*/  LDG.E.CONSTANT R17, desc[UR4][R16.64] ;  /* 0x0000000410117981 */ /* 0x000f62000c1e9900 */
[-C--:B------:R-:W-:Y:S02]  /*2550*/  LEA.HI.X R23, R12, R3.reuse, R13, 0x2, P1 ;  /* 0x000000030c177211 */ /* 0x080fe400008f140d */
[----:B------:R-:W-:-:S04]  /*2560*/  LEA.HI.X R15, R30, R3, R15, 0x2, P2 ;  /* 0x000000031e0f7211 */ /* 0x000fc800010f140f */
[----:B------:R-:W5:Y:S04]  /*2570*/  LDG.E.CONSTANT R23, desc[UR4][R22.64] ;  /* 0x0000000416177981 */ /* 0x000f68000c1e9900 */
[----:B------:R-:W5:Y:S01]  /*2580*/  LDG.E.CONSTANT R14, desc[UR4][R14.64] ;  /* 0x000000040e0e7981 */ /* 0x000f62000c1e9900 */
[----:B------:R-:W-:-:S04]  /*2590*/  IADD3 R5, P1, R5, 0x10, RZ ;  /* 0x0000001005057810 */ /* 0x000fc80007f3e0ff */
[----:B------:R-:W-:Y:S02]  /*25a0*/  IADD3.X R6, RZ, R6, RZ, P1, !PT ;  /* 0x00000006ff067210 */ /* 0x000fe40000ffe4ff */
[----:B------:R-:W-:-:S04]  /*25b0*/  ISETP.GE.U32.AND P1, PT, R5, -0xc, PT ;  /* 0xfffffff40500780c */ /* 0x000fc80003f26070 */
[----:B------:R-:W-:Y:S02]  /*25c0*/  ISETP.GE.AND.EX P1, PT, R6, -0x1, PT, P1 ;  /* 0xffffffff0600780c */ /* 0x000fe40003f26310 */
[----:B------:R-:W-:-:S04]  /*25d0*/  IADD3 R10, P2, R10, 0x80, RZ ;  /* 0x000000800a0a7810 */ /* 0x000fc80007f5e0ff */
[----:B------:R-:W-:Y:S02]  /*25e0*/  IADD3.X R11, RZ, R11, RZ, P2, !PT ;  /* 0x0000000bff0b7210 */ /* 0x000fe400017fe4ff */
[----:B--2---:R-:W-:-:S04]  /*25f0*/  IADD3 R34, R46, R7, R34 ;  /* 0x000000072e227210 */ /* 0x004fc80007ffe022 */
[----:B---3--:R-:W-:-:S04]  /*2600*/  IADD3 R42, R45, R34, R42 ;  /* 0x000000222d2a7210 */ /* 0x008fc80007ffe02a */
[----:B----4-:R-:W-:-:S04]  /*2610*/  IADD3 R40, R40, R42, R47 ;  /* 0x0000002a28287210 */ /* 0x010fc80007ffe02f */
[----:B-----5:R-:W-:-:S04]  /*2620*/  IADD3 R35, R36, R40, R35 ;  /* 0x0000002824237210 */ /* 0x020fc80007ffe023 */
[----:B------:R-:W-:-:S04]  /*2630*/  IADD3 R20, R20, R35, R21 ;  /* 0x0000002314147210 */ /* 0x000fc80007ffe015 */
[----:B------:R-:W-:-:S04]  /*2640*/  IADD3 R24, R25, R20, R24 ;  /* 0x0000001419187210 */ /* 0x000fc80007ffe018 */
[----:B------:R-:W-:-:S04]  /*2650*/  IADD3 R17, R17, R24, R18 ;  /* 0x0000001811117210 */ /* 0x000fc80007ffe012 */
[----:B------:R-:W-:Y:S01]  /*2660*/  IADD3 R7, R23, R17, R14 ;  /* 0x0000001117077210 */ /* 0x000fe20007ffe00e */
[----:B------:R-:W-:Y:S06]  /*2670*/  @!P1 BRA `(.L_x_2446) ;  /* 0xfffffff400c09947 */ /* 0x000fec000383ffff */
[----:B------:R-:W-:Y:S05]  /*2680*/  BSYNC B5 ;  /* 0x0000000000057941 */ /* 0x000fea0003800000 */
.L_x_2445:
[----:B------:R-:W-:Y:S01]  /*2690*/  MOV R16, R10 ;  /* 0x0000000a00107202 */ /* 0x000fe20000000f00 */
[----:B------:R-:W-:-:S07]  /*26a0*/  IMAD.MOV.U32 R17, RZ, RZ, R11 ;  /* 0x000000ffff117224 */ /* 0x000fce00078e000b */
.L_x_2444:
[----:B------:R-:W-:Y:S05]  /*26b0*/  BSYNC B4 ;  /* 0x0000000000047941 */ /* 0x000fea0003800000 */
.L_x_2443:
        /* <DEDUP_REMOVED lines=27> */
[-C--:B------:R-:W-:Y:S02]  /*2870*/  LEA R32, P0, R26, R2.reuse, 0x2 ;  /* 0x000000021a207211 */ /* 0x080fe400078010ff */
[----:B------:R-:W-:Y:S01]  /*2880*/  IADD3 R25, R27, R25, RZ ;  /* 0x000000191b197210 */ /* 0x000fe20007ffe0ff */
[----:B------:R-:W-:Y:S01]  /*2890*/  IMAD R21, R24, UR11, R31 ;  /* 0x0000000b18157c24 */ /* 0x000fe2000f8e021f */
[-C--:B------:R-:W-:Y:S01]  /*28a0*/  LEA R24, P1, R28, R2.reuse, 0x2 ;  /* 0x000000021c187211 */ /* 0x080fe200078210ff */
[C---:B------:R-:W-:Y:S02]  /*28b0*/  IMAD R35, R20.reuse, UR11, R33 ;  /* 0x0000000b14237c24 */ /* 0x040fe4000f8e0221 */
[----:B------:R-:W-:Y:S01]  /*28c0*/  IMAD.WIDE.U32 R30, R20, UR10, RZ ;  /* 0x0000000a141e7c25 */ /* 0x000fe2000f8e00ff */
[----:B------:R-:W-:Y:S01]  /*28d0*/  IADD3 R21, R29, R21, RZ ;  /* 0x000000151d157210 */ /* 0x000fe20007ffe0ff */
[----:B------:R0:W2:Y:S01]  /*28e0*/  LDG.E.CONSTANT R20, desc[UR4][R22.64] ;  /* 0x0000000416147981 */ /* 0x0000a2000c1e9900 */
[-C--:B------:R-:W-:Y:S01]  /*28f0*/  LEA.HI.X R33, R26, R3.reuse, R25, 0x2, P0 ;  /* 0x000000031a217211 */ /* 0x080fe200000f1419 */
[----:B------:R-:W-:Y:S01]  /*2900*/  IMAD R19, R19, UR10, RZ ;  /* 0x0000000a13137c24 */ /* 0x000fe2000f8e02ff */
[-C--:B------:R-:W-:Y:S01]  /*2910*/  LEA.HI.X R25, R28, R3.reuse, R21, 0x2, P1 ;  /* 0x000000031c197211 */ /* 0x080fe200008f1415 */
[----:B------:R-:W-:Y:S01]  /*2920*/  IMAD.IADD R27, R31, 0x1, R35 ;  /* 0x000000011f1b7824 */ /* 0x000fe200078e0223 */
[-C--:B------:R-:W-:Y:S01]  /*2930*/  LEA R26, P0, R30, R2.reuse, 0x2 ;  /* 0x000000021e1a7211 */ /* 0x080fe200078010ff */
[----:B------:R-:W-:Y:S01]  /*2940*/  IMAD.WIDE.U32 R28, R18, UR10, RZ ;  /* 0x0000000a121c7c25 */ /* 0x000fe2000f8e00ff */
[----:B------:R-:W2:Y:S02]  /*2950*/  LDG.E.CONSTANT R21, desc[UR4][R32.64] ;  /* 0x0000000420157981 */ /* 0x000ea4000c1e9900 */
[----:B------:R-:W-:Y:S01]  /*2960*/  LEA.HI.X R27, R30, R3, R27, 0x2, P0 ;  /* 0x000000031e1b7211 */ /* 0x000fe200000f141b */
[----:B------:R-:W-:Y:S01]  /*2970*/  IMAD R19, R18, UR11, R19 ;  /* 0x0000000b12137c24 */ /* 0x000fe2000f8e0213 */
[C---:B------:R-:W-:Y:S01]  /*2980*/  LEA R18, P0, R28.reuse, R2, 0x2 ;  /* 0x000000021c127211 */ /* 0x040fe200078010ff */
[----:B0-----:R-:W-:Y:S01]  /*2990*/  IMAD R23, R17, UR10, RZ ;  /* 0x0000000a11177c24 */ /* 0x001fe2000f8e02ff */
[----:B------:R-:W3:Y:S02]  /*29a0*/  LDG.E.CONSTANT R24, desc[UR4][R24.64] ;  /* 0x0000000418187981 */ /* 0x000ee4000c1e9900 */
[----:B------:R-:W-:Y:S01]  /*29b0*/  IADD3 R17, R29, R19, RZ ;  /* 0x000000131d117210 */ /* 0x000fe20007ffe0ff */
[----:B------:R-:W-:Y:S01]  /*29c0*/  IMAD R15, R15, UR10, RZ ;  /* 0x0000000a0f0f7c24 */ /* 0x000fe2000f8e02ff */
[----:B------:R-:W3:Y:S01]  /*29d0*/  LDG.E.CONSTANT R27, desc[UR4][R26.64] ;  /* 0x000000041a1b7981 */ /* 0x000ee2000c1e9900 */
[----:B------:R-:W-:Y:S01]  /*29e0*/  IMAD R13, R13, UR10, RZ ;  /* 0x0000000a0d0d7c24 */ /* 0x000fe2000f8e02ff */
[----:B------:R-:W-:Y:S01]  /*29f0*/  LEA.HI.X R19, R28, R3, R17, 0x2, P0 ;  /* 0x000000031c137211 */ /* 0x000fe200000f1411 */
[----:B------:R-:W-:-:S02]  /*2a00*/  IMAD R17, R16, UR11, R23 ;  /* 0x0000000b10117c24 */ /* 0x000fc4000f8e0217 */
[----:B------:R-:W-:Y:S02]  /*2a10*/  IMAD.WIDE.U32 R22, R16, UR10, RZ ;  /* 0x0000000a10167c25 */ /* 0x000fe4000f8e00ff */
[----:B------:R-:W4:Y:S02]  /*2a20*/  LDG.E.CONSTANT R18, desc[UR4][R18.64] ;  /* 0x0000000412127981 */ /* 0x000f24000c1e9900 */
[----:B------:R-:W-:Y:S01]  /*2a30*/  IMAD R31, R14, UR11, R15 ;  /* 0x0000000b0e1f7c24 */ /* 0x000fe2000f8e020f */
[----:B------:R-:W-:Y:S01]  /*2a40*/  LEA R16, P0, R22, R2, 0x2 ;  /* 0x0000000216107211 */ /* 0x000fe200078010ff */
[----:B------:R-:W-:Y:S01]  /*2a50*/  IMAD.WIDE.U32 R28, R14, UR10, RZ ;  /* 0x0000000a0e1c7c25 */ /* 0x000fe2000f8e00ff */
[----:B------:R-:W-:-:S03]  /*2a60*/  IADD3 R17, R23, R17, RZ ;  /* 0x0000001117117210 */ /* 0x000fc60007ffe0ff */
[----:B------:R-:W-:Y:S01]  /*2a70*/  IMAD.WIDE.U32 R14, R12, UR10, RZ ;  /* 0x0000000a0c0e7c25 */ /* 0x000fe2000f8e00ff */
[----:B------:R-:W-:-:S03]  /*2a80*/  LEA.HI.X R17, R22, R3, R17, 0x2, P0 ;  /* 0x0000000316117211 */ /* 0x000fc600000f1411 */
[----:B------:R-:W-:Y:S01]  /*2a90*/  IMAD R23, R12, UR11, R13 ;  /* 0x0000000b0c177c24 */ /* 0x000fe2000f8e020d */
[-C--:B------:R-:W-:Y:S02]  /*2aa0*/  LEA R22, P0, R14, R2.reuse, 0x2 ;  /* 0x000000020e167211 */ /* 0x080fe400078010ff */
[----:B------:R-:W-:Y:S01]  /*2ab0*/  LEA R12, P1, R28, R2, 0x2 ;  /* 0x000000021c0c7211 */ /* 0x000fe200078210ff */
[----:B------:R0:W4:Y:S01]  /*2ac0*/  LDG.E.CONSTANT R17, desc[UR4][R16.64] ;  /* 0x0000000410117981 */ /* 0x000122000c1e9900 */
[----:B------:R-:W-:Y:S02]  /*2ad0*/  IADD3 R15, R15, R23, RZ ;  /* 0x000000170f0f7210 */ /* 0x000fe40007ffe0ff */
[----:B------:R-:W-:Y:S02]  /*2ae0*/  IADD3 R13, R29, R31, RZ ;  /* 0x0000001f1d0d7210 */ /* 0x000fe40007ffe0ff */
[-C--:B------:R-:W-:Y:S02]  /*2af0*/  LEA.HI.X R23, R14, R3.reuse, R15, 0x2, P0 ;  /* 0x000000030e177211 */ /* 0x080fe400000f140f */
[----:B------:R-:W-:-:S04]  /*2b00*/  LEA.HI.X R13, R28, R3, R13, 0x2, P1 ;  /* 0x000000031c0d7211 */ /* 0x000fc800008f140d */
[----:B------:R-:W5:Y:S04]  /*2b10*/  LDG.E.CONSTANT R23, desc[UR4][R22.64] ;  /* 0x0000000416177981 */ /* 0x000f68000c1e9900 */
[----:B------:R-:W5:Y:S01]  /*2b20*/  LDG.E.CONSTANT R12, desc[UR4][R12.64] ;  /* 0x000000040c0c7981 */ /* 0x000f62000c1e9900 */
[----:B0-----:R-:W-:Y:S02]  /*2b30*/  IADD3 R16, P1, R10, 0x40, RZ ;  /* 0x000000400a107810 */ /* 0x001fe40007f3e0ff */
[----:B------:R-:W-:Y:S02]  /*2b40*/  IADD3 R5, P2, R5, 0x8, RZ ;  /* 0x0000000805057810 */ /* 0x000fe40007f5e0ff */
[----:B------:R-:W-:Y:S02]  /*2b50*/  PLOP3.LUT P0, PT, PT, PT, PT, 0x8, 0x0 ;  /* 0x000000000000781c */ /* 0x000fe40003f0e170 */
[----:B------:R-:W-:-:S02]  /*2b60*/  IADD3.X R6, RZ, R6, RZ, P2, !PT ;  /* 0x00000006ff067210 */ /* 0x000fc400017fe4ff */
[----:B------:R-:W-:Y:S02]  /*2b70*/  MOV R10, R16 ;  /* 0x00000010000a7202 */ /* 0x000fe40000000f00 */
[----:B--2---:R-:W-:-:S04]  /*2b80*/  IADD3 R7, R21, R7, R20 ;  /* 0x0000000715077210 */ /* 0x004fc80007ffe014 */
[----:B---3--:R-:W-:-:S04]  /*2b90*/  IADD3 R7, R27, R7, R24 ;  /* 0x000000071b077210 */ /* 0x008fc80007ffe018 */
[----:B----4-:R-:W-:Y:S01]  /*2ba0*/  IADD3 R7, R17, R7, R18 ;  /* 0x0000000711077210 */ /* 0x010fe20007ffe012 */
[----:B------:R-:W-:-:S05]  /*2bb0*/  IMAD.X R17, RZ, RZ, R11, P1 ;  /* 0x000000ffff117224 */ /* 0x000fca00008e060b */
[----:B------:R-:W-:Y:S02]  /*2bc0*/  MOV R11, R17 ;  /* 0x00000011000b7202 */ /* 0x000fe40000000f00 */
[----:B-----5:R-:W-:-:S07]  /*2bd0*/  IADD3 R7, R23, R7, R12 ;  /* 0x0000000717077210 */ /* 0x020fce0007ffe00c */
.L_x_2448:
[----:B------:R-:W-:Y:S05]  /*2be0*/  BSYNC B4 ;  /* 0x0000000000047941 */ /* 0x000fea0003800000 */
.L_x_2447:
[----:B------:R-:W-:-:S04]  /*2bf0*/  ISETP.NE.U32.AND P1, PT, R5, RZ, PT ;  /* 0x000000ff0500720c */ /* 0x000fc80003f25070 */
[----:B------:R-:W-:-:S13]  /*2c00*/  ISETP.NE.OR.EX P0, PT, R6, RZ, P0, P1 ;  /* 0x000000ff0600720c */ /* 0x000fda0000705710 */
[----:B------:R-:W-:Y:S05]  /*2c10*/  @!P0 BREAK B3 ;  /* 0x0000000000038942 */ /* 0x000fea0003800000 */
[----:B------:R-:W-:Y:S05]  /*2c20*/  @!P0 BRA `(.L_x_2440) ;  /* 0x0000000000b88947 */ /* 0x000fea0003800000 */
.L_x_2442:
[----:B------:R-:W-:Y:S05]  /*2c30*/  BSYNC B3 ;  /* 0x0000000000037941 */ /* 0x000fea0003800000 */
.L_x_2441:
[----:B------:R-:W-:Y:S01]  /*2c40*/  BSSY B3, `(.L_x_2449) ;  /* 0x000002a000037945 */ /* 0x000fe20003800000 */
.L_x_2450:
        /* <DEDUP_REMOVED lines=17> */
[----:B------:R-:W2:Y:S03]  /*2d60*/  LDG.E.CONSTANT R12, desc[UR4][R12.64] ;  /* 0x000000040c0c7981 */ /* 0x000ea6000c1e9900 */
[----:B------:R-:W-:Y:S01]  /*2d70*/  IMAD R25, R20, UR7, R21 ;  /* 0x0000000714197c24 */ /* 0x000fe2000f8e0215 */
[----:B------:R-:W-:Y:S01]  /*2d80*/  LEA R16, P0, R18, R2, 0x2 ;  /* 0x0000000212107211 */ /* 0x000fe200078010ff */
[----:B------:R-:W-:-:S02]  /*2d90*/  IMAD.IADD R17, R19, 0x1, R17 ;  /* 0x0000000113117824 */ /* 0x000fc400078e0211 */
[----:B------:R-:W-:Y:S01]  /*2da0*/  IMAD.WIDE.U32 R20, R14, UR6, RZ ;  /* 0x000000060e147c25 */ /* 0x000fe2000f8e00ff */
[----:B------:R-:W-:Y:S02]  /*2db0*/  IADD3 R25, R23, R25, RZ ;  /* 0x0000001917197210 */ /* 0x000fe40007ffe0ff */
[-C--:B------:R-:W-:Y:S01]  /*2dc0*/  LEA.HI.X R17, R18, R3.reuse, R17, 0x2, P0 ;  /* 0x0000000312117211 */ /* 0x080fe200000f1411 */
[----:B------:R-:W-:Y:S01]  /*2dd0*/  IMAD R15, R14, UR7, R15 ;  /* 0x000000070e0f7c24 */ /* 0x000fe2000f8e020f */
[----:B------:R-:W-:Y:S02]  /*2de0*/  LEA R14, P0, R20, R2, 0x2 ;  /* 0x00000002140e7211 */ /* 0x000fe400078010ff */
[----:B------:R-:W-:Y:S01]  /*2df0*/  LEA.HI.X R25, R22, R3, R25, 0x2, P1 ;  /* 0x0000000316197211 */ /* 0x000fe200008f1419 */
[----:B------:R-:W2:Y:S01]  /*2e00*/  LDG.E.CONSTANT R16, desc[UR4][R16.64] ;  /* 0x0000000410107981 */ /* 0x000ea2000c1e9900 */
[----:B------:R-:W-:-:S03]  /*2e10*/  IADD3 R15, R21, R15, RZ ;  /* 0x0000000f150f7210 */ /* 0x000fc60007ffe0ff */
[----:B------:R-:W3:Y:S01]  /*2e20*/  LDG.E.CONSTANT R24, desc[UR4][R24.64] ;  /* 0x0000000418187981 */ /* 0x000ee2000c1e9900 */
[----:B------:R-:W-:-:S05]  /*2e30*/  LEA.HI.X R15, R20, R3, R15, 0x2, P0 ;  /* 0x00000003140f7211 */ /* 0x000fca00000f140f */
[----:B------:R-:W3:Y:S01]  /*2e40*/  LDG.E.CONSTANT R14, desc[UR4][R14.64] ;  /* 0x000000040e0e7981 */ /* 0x000ee2000c1e9900 */
[----:B------:R-:W-:-:S04]  /*2e50*/  IADD3 R5, P0, R5, 0x4, RZ ;  /* 0x0000000405057810 */ /* 0x000fc80007f1e0ff */
[----:B------:R-:W-:Y:S02]  /*2e60*/  IADD3.X R6, RZ, R6, RZ, P0, !PT ;  /* 0x00000006ff067210 */ /* 0x000fe400007fe4ff */
[----:B------:R-:W-:-:S04]  /*2e70*/  ISETP.NE.U32.AND P0, PT, R5, RZ, PT ;  /* 0x000000ff0500720c */ /* 0x000fc80003f05070 */
[----:B------:R-:W-:Y:S02]  /*2e80*/  ISETP.NE.AND.EX P0, PT, R6, RZ, PT, P0 ;  /* 0x000000ff0600720c */ /* 0x000fe40003f05300 */
[----:B------:R-:W-:-:S04]  /*2e90*/  IADD3 R10, P1, R10, 0x20, RZ ;  /* 0x000000200a0a7810 */ /* 0x000fc80007f3e0ff */
[----:B------:R-:W-:Y:S02]  /*2ea0*/  IADD3.X R11, RZ, R11, RZ, P1, !PT ;  /* 0x0000000bff0b7210 */ /* 0x000fe40000ffe4ff */
[----:B--2---:R-:W-:-:S04]  /*2eb0*/  IADD3 R7, R16, R7, R12 ;  /* 0x0000000710077210 */ /* 0x004fc80007ffe00c */
[----:B---3--:R-:W-:Y:S01]  /*2ec0*/  IADD3 R7, R24, R7, R14 ;  /* 0x0000000718077210 */ /* 0x008fe20007ffe00e */
[----:B------:R-:W-:Y:S06]  /*2ed0*/  @P0 BRA `(.L_x_2450) ;  /* 0xfffffffc005c0947 */ /* 0x000fec000383ffff */
[----:B------:R-:W-:Y:S05]  /*2ee0*/  BSYNC B3 ;  /* 0x0000000000037941 */ /* 0x000fea0003800000 */
.L_x_2449:
[----:B------:R-:W-:Y:S01]  /*2ef0*/  IMAD.MOV.U32 R16, RZ, RZ, R10 ;  /* 0x000000ffff107224 */ /* 0x000fe200078e000a */
[----:B------:R-:W-:-:S07]  /*2f00*/  MOV R17, R11 ;  /* 0x0000000b00117202 */ /* 0x000fce0000000f00 */
.L_x_2440:
[----:B------:R-:W-:Y:S05]  /*2f10*/  BSYNC B0 ;  /* 0x0000000000007941 */ /* 0x000fea0003800000 */
.L_x_2439:
        /* <DEDUP_REMOVED lines=13> */
[----:B------:R-:W-:Y:S02]  /*2ff0*/  ISETP.NE.AND.EX P0, PT, RZ, RZ, PT, P0 ;  /* 0x000000ffff00720c */ /* 0x000fe40003f05300 */
[----:B--2---:R-:W-:-:S11]  /*3000*/  IADD3 R7, R10, R7, RZ ;  /* 0x000000070a077210 */ /* 0x004fd60007ffe0ff */
        /* <DEDUP_REMOVED lines=13> */
[-C--:B------:R-:W-:Y:S02]  /*30e0*/  LEA.HI.X R5, R12, R3.reuse, R5, 0x2, P1 ;  /* 0x000000030c057211 */ /* 0x080fe400008f1405 */
[C---:B------:R-:W-:Y:S01]  /*30f0*/  @P0 LEA R2, P1, R14.reuse, R2, 0x2 ;  /* 0x000000020e020211 */ /* 0x040fe200078210ff */
[----:B------:R-:W-:Y:S02]  /*3100*/  @P0 IMAD.IADD R6, R15, 0x1, R11 ;  /* 0x000000010f060824 */ /* 0x000fe400078e020b */
[----:B------:R-:W2:Y:S03]  /*3110*/  LDG.E.CONSTANT R4, desc[UR4][R4.64] ;  /* 0x0000000404047981 */ /* 0x000ea6000c1e9900 */
[----:B------:R-:W-:-:S05]  /*3120*/  @P0 LEA.HI.X R3, R14, R3, R6, 0x2, P1 ;  /* 0x000000030e030211 */ /* 0x000fca00008f1406 */
[----:B------:R-:W3:Y:S01]  /*3130*/  @P0 LDG.E.CONSTANT R2, desc[UR4][R2.64] ;  /* 0x0000000402020981 */ /* 0x000ee2000c1e9900 */
[----:B--2---:R-:W-:-:S04]  /*3140*/  IADD3 R7, R4, R7, RZ ;  /* 0x0000000704077210 */ /* 0x004fc80007ffe0ff */
[----:B---3--:R-:W-:-:S07]  /*3150*/  @P0 IADD3 R7, R2, R7, RZ ;  /* 0x0000000702070210 */ /* 0x008fce0007ffe0ff */
.L_x_2438:
[----:B------:R-:W-:Y:S05]  /*3160*/  BSYNC B1 ;  /* 0x0000000000017941 */ /* 0x000fea0003800000 */
.L_x_2437:
[----:B------:R0:W-:Y:S01]  /*3170*/  STG.E desc[UR4][R8.64], R7 ;  /* 0x0000000708007986 */ /* 0x0001e2000c101904 */
[----:B------:R-:W-:-:S07]  /*3180*/  IADD3 R3, R0, 0x80, RZ ;  /* 0x0000008000037810 */ /* 0x000fce0007ffe0ff */
.L_x_2435:
[----:B------:R-:W-:Y:S05]  /*3190*/  BSYNC B2 ;  /* 0x0000000000027941 */ /* 0x000fea0003800000 */
.L_x_2434:
        /* <DEDUP_REMOVED lines=411> */
.L_x_2454:
        /* <DEDUP_REMOVED lines=53> */
.L_x_2464:
        /* <DEDUP_REMOVED lines=29> */
[----:B------:R-:W-:Y:S01]  /*5070*/  IMAD.IADD R35, R41, 0x1, R43 ;  /* 0x0000000129237824 */ /* 0x000fe200078e022b */
[----:B------:R-:W2:Y:S01]  /*5080*/  LDG.E.CONSTANT R46, desc[UR4][R46.64] ;  /* 0x000000042e2e7981 */ /* 0x000ea2000c1e9900 */
[----:B-----5:R-:W-:Y:S02]  /*5090*/  IMAD R43, R39, UR10, RZ ;  /* 0x0000000a272b7c24 */ /* 0x020fe4000f8e02ff */
[----:B------:R-:W-:Y:S01]  /*50a0*/  IMAD.WIDE.U32 R36, R36, UR10, RZ ;  /* 0x0000000a24247c25 */ /* 0x000fe2000f8e00ff */
[----:B------:R-:W-:-:S03]  /*50b0*/  LEA.HI.X R35, R40, R2, R35, 0x2, P1 ;  /* 0x0000000228237211 */ /* 0x000fc600008f1423 */
[----:B------:R-:W-:Y:S01]  /*50c0*/  IMAD R45, R45, UR10, RZ ;  /* 0x0000000a2d2d7c24 */ /* 0x000fe2000f8e02ff */
[----:B------:R-:W-:Y:S01]  /*50d0*/  LEA R42, P1, R36, R0, 0x2 ;  /* 0x00000000242a7211 */ /* 0x000fe200078210ff */
[C---:B------:R-:W-:Y:S01]  /*50e0*/  IMAD R43, R38.reuse, UR11, R43 ;  /* 0x0000000b262b7c24 */ /* 0x040fe2000f8e022b */
[----:B------:R-:W-:Y:S01]  /*50f0*/  IADD3 R49, R37, R49, RZ ;  /* 0x0000003125317210 */ /* 0x000fe20007ffe0ff */
[----:B------:R-:W-:Y:S01]  /*5100*/  IMAD.WIDE.U32 R38, R38, UR10, RZ ;  /* 0x0000000a26267c25 */ /* 0x000fe2000f8e00ff */
[----:B------:R-:W2:Y:S03]  /*5110*/  LDG.E.CONSTANT R34, desc[UR4][R34.64] ;  /* 0x0000000422227981 */ /* 0x000ea6000c1e9900 */
[----:B------:R-:W-:Y:S01]  /*5120*/  IMAD.WIDE.U32 R40, R44, UR10, RZ ;  /* 0x0000000a2c287c25 */ /* 0x000fe2000f8e00ff */
[----:B------:R-:W-:Y:S02]  /*5130*/  IADD3 R39, R39, R43, RZ ;  /* 0x0000002b27277210 */ /* 0x000fe40007ffe0ff */
[----:B------:R-:W-:Y:S01]  /*5140*/  LEA.HI.X R43, R36, R2, R49, 0x2, P1 ;  /* 0x00000002242b7211 */ /* 0x000fe200008f1431 */
        /* <DEDUP_REMOVED lines=8> */
[----:B------:R-:W-:Y:S01]  /*51d0*/  IMAD R17, R17, UR10, RZ ;  /* 0x0000000a11117c24 */ /* 0x000fe2000f8e02ff */
[----:B------:R-:W-:Y:S01]  /*51e0*/  LEA.HI.X R37, R40, R2, R37, 0x2, P1 ;  /* 0x0000000228257211 */ /* 0x000fe200008f1425 */
[----:B------:R-:W-:Y:S01]  /*51f0*/  IMAD.WIDE.U32 R40, R12, UR10, RZ ;  /* 0x0000000a0c287c25 */ /* 0x000fe2000f8e00ff */
[----:B------:R-:W3:Y:S03]  /*5200*/  LDG.E.CONSTANT R42, desc[UR4][R42.64] ;  /* 0x000000042a2a7981 */ /* 0x000ee6000c1e9900 */
[C---:B------:R-:W-:Y:S01]  /*5210*/  IMAD.WIDE.U32 R38, R14.reuse, UR10, RZ ;  /* 0x0000000a0e267c25 */ /* 0x040fe2000f8e00ff */
[----:B------:R0:W4:Y:S03]  /*5220*/  LDG.E.CONSTANT R47, desc[UR4][R36.64] ;  /* 0x00000004242f7981 */ /* 0x000126000c1e9900 */
[----:B------:R-:W-:Y:S01]  /*5230*/  IMAD R49, R14, UR11, R15 ;  /* 0x0000000b0e317c24 */ /* 0x000fe2000f8e020f */
[----:B------:R-:W-:Y:S01]  /*5240*/  IADD3 R15, R41, R13, RZ ;  /* 0x0000000d290f7210 */ /* 0x000fe20007ffe0ff */
[----:B------:R-:W-:Y:S01]  /*5250*/  IMAD R17, R16, UR11, R17 ;  /* 0x0000000b10117c24 */ /* 0x000fe2000f8e0211 */
[-C--:B------:R-:W-:Y:S01]  /*5260*/  LEA R14, P1, R40, R0.reuse, 0x2 ;  /* 0x00000000280e7211 */ /* 0x080fe200078210ff */
[----:B------:R-:W-:Y:S01]  /*5270*/  IMAD.IADD R13, R39, 0x1, R49 ;  /* 0x00000001270d7824 */ /* 0x000fe200078e0231 */
[----:B------:R-:W-:Y:S01]  /*5280*/  LEA R12, P2, R38, R0, 0x2 ;  /* 0x00000000260c7211 */ /* 0x000fe200078410ff */
[----:B------:R-:W-:Y:S01]  /*5290*/  IMAD R19, R19, UR10, RZ ;  /* 0x0000000a13137c24 */ /* 0x000fe2000f8e02ff */
[----:B------:R-:W3:Y:S01]  /*52a0*/  LDG.E.CONSTANT R45, desc[UR4][R44.64] ;  /* 0x000000042c2d7981 */ /* 0x000ee2000c1e9900 */
[----:B0-----:R-:W-:Y:S01]  /*52b0*/  IMAD.WIDE.U32 R36, R16, UR10, RZ ;  /* 0x0000000a10247c25 */ /* 0x001fe2000f8e00ff */
[----:B------:R-:W-:-:S02]  /*52c0*/  LEA.HI.X R15, R40, R2, R15, 0x2, P1 ;  /* 0x00000002280f7211 */ /* 0x000fc400008f140f */
[----:B------:R-:W-:Y:S01]  /*52d0*/  LEA.HI.X R13, R38, R2, R13, 0x2, P2 ;  /* 0x00000002260d7211 */ /* 0x000fe200010f140d */
[----:B------:R-:W-:Y:S01]  /*52e0*/  IMAD.WIDE.U32 R38, R18, UR10, RZ ;  /* 0x0000000a12267c25 */ /* 0x000fe2000f8e00ff */
[----:B------:R-:W-:Y:S01]  /*52f0*/  LEA R16, P1, R36, R0, 0x2 ;  /* 0x0000000024107211 */ /* 0x000fe200078210ff */
[----:B------:R0:W4:Y:S01]  /*5300*/  LDG.E.CONSTANT R40, desc[UR4][R14.64] ;  /* 0x000000040e287981 */ /* 0x000122000c1e9900 */
[----:B------:R-:W-:Y:S01]  /*5310*/  IADD3 R17, R37, R17, RZ ;  /* 0x0000001125117210 */ /* 0x000fe20007ffe0ff */
[----:B------:R-:W-:Y:S02]  /*5320*/  IMAD R19, R18, UR11, R19 ;  /* 0x0000000b12137c24 */ /* 0x000fe4000f8e0213 */
[----:B------:R-:W-:Y:S01]  /*5330*/  IMAD R21, R21, UR10, RZ ;  /* 0x0000000a15157c24 */ /* 0x000fe2000f8e02ff */
[----:B------:R1:W5:Y:S01]  /*5340*/  LDG.E.CONSTANT R35, desc[UR4][R12.64] ;  /* 0x000000040c237981 */ /* 0x000362000c1e9900 */
[----:B------:R-:W-:Y:S02]  /*5350*/  IMAD R37, R23, UR10, RZ ;  /* 0x0000000a17257c24 */ /* 0x000fe4000f8e02ff */
[----:B------:R-:W-:Y:S01]  /*5360*/  IMAD R25, R25, UR10, RZ ;  /* 0x0000000a19197c24 */ /* 0x000fe2000f8e02ff */
[----:B------:R-:W-:Y:S01]  /*5370*/  LEA.HI.X R17, R36, R2, R17, 0x2, P1 ;  /* 0x0000000224117211 */ /* 0x000fe200008f1411 */
[----:B------:R-:W-:Y:S01]  /*5380*/  IMAD R23, R20, UR11, R21 ;  /* 0x0000000b14177c24 */ /* 0x000fe2000f8e0215 */
[----:B------:R-:W-:Y:S01]  /*5390*/  LEA R18, P1, R38, R0, 0x2 ;  /* 0x0000000026127211 */ /* 0x000fe200078210ff */
[----:B------:R-:W-:Y:S01]  /*53a0*/  IMAD.WIDE.U32 R20, R20, UR10, RZ ;  /* 0x0000000a14147c25 */ /* 0x000fe2000f8e00ff */
[----:B------:R-:W-:Y:S01]  /*53b0*/  IADD3 R19, R39, R19, RZ ;  /* 0x0000001327137210 */ /* 0x000fe20007ffe0ff */
[----:B------:R1:W5:Y:S02]  /*53c0*/  LDG.E.CONSTANT R36, desc[UR4][R16.64] ;  /* 0x0000000410247981 */ /* 0x000364000c1e9900 */
[----:B0-----:R-:W-:-:S04]  /*53d0*/  IMAD.WIDE.U32 R14, R22, UR10, RZ ;  /* 0x0000000a160e7c25 */ /* 0x001fc8000f8e00ff */
[----:B-1----:R-:W-:Y:S02]  /*53e0*/  IMAD R13, R22, UR11, R37 ;  /* 0x0000000b160d7c24 */ /* 0x002fe4000f8e0225 */
[C---:B------:R-:W-:Y:S02]  /*53f0*/  IMAD R37, R24.reuse, UR11, R25 ;  /* 0x0000000b18257c24 */ /* 0x040fe4000f8e0219 */
[----:B------:R-:W-:Y:S01]  /*5400*/  IMAD.WIDE.U32 R24, R24, UR10, RZ ;  /* 0x0000000a18187c25 */ /* 0x000fe2000f8e00ff */
[----:B------:R-:W-:Y:S02]  /*5410*/  LEA.HI.X R19, R38, R2, R19, 0x2, P1 ;  /* 0x0000000226137211 */ /* 0x000fe400008f1413 */
[-C--:B------:R-:W-:Y:S02]  /*5420*/  LEA R16, P1, R20, R0.reuse, 0x2 ;  /* 0x0000000014107211 */ /* 0x080fe400078210ff */
[----:B------:R-:W-:Y:S02]  /*5430*/  IADD3 R17, R21, R23, RZ ;  /* 0x0000001715117210 */ /* 0x000fe40007ffe0ff */
[----:B------:R-:W-:Y:S01]  /*5440*/  IADD3 R13, R15, R13, RZ ;  /* 0x0000000d0f0d7210 */ /* 0x000fe20007ffe0ff */
[----:B------:R-:W-:Y:S01]  /*5450*/  IMAD.IADD R15, R25, 0x1, R37 ;  /* 0x00000001190f7824 */ /* 0x000fe200078e0225 */
[----:B------:R-:W-:Y:S01]  /*5460*/  LEA R12, P2, R14, R0, 0x2 ;  /* 0x000000000e0c7211 */ /* 0x000fe200078410ff */
[----:B------:R-:W-:Y:S01]  /*5470*/  IMAD R25, R27, UR10, RZ ;  /* 0x0000000a1b197c24 */ /* 0x000fe2000f8e02ff */
[-C--:B------:R-:W-:Y:S01]  /*5480*/  LEA.HI.X R17, R20, R2.reuse, R17, 0x2, P1 ;  /* 0x0000000214117211 */ /* 0x080fe200008f1411 */
[----:B------:R-:W-:Y:S01]  /*5490*/  IMAD.WIDE.U32 R22, R26, UR10, RZ ;  /* 0x0000000a1a167c25 */ /* 0x000fe2000f8e00ff */
[----:B------:R-:W-:Y:S01]  /*54a0*/  LEA.HI.X R13, R14, R2, R13, 0x2, P2 ;  /* 0x000000020e0d7211 */ /* 0x000fe200010f140d */
[----:B------:R0:W5:Y:S01]  /*54b0*/  LDG.E.CONSTANT R21, desc[UR4][R18.64] ;  /* 0x0000000412157981 */ /* 0x000162000c1e9900 */
[----:B------:R-:W-:Y:S01]  /*54c0*/  LEA R14, P1, R24, R0, 0x2 ;  /* 0x00000000180e7211 */ /* 0x000fe200078210ff */
[----:B------:R-:W-:-:S02]  /*54d0*/  IMAD R25, R26, UR11, R25 ;  /* 0x0000000b1a197c24 */ /* 0x000fc4000f8e0219 */
[----:B------:R-:W-:Y:S01]  /*54e0*/  IMAD R27, R29, UR10, RZ ;  /* 0x0000000a1d1b7c24 */ /* 0x000fe2000f8e02ff */
[----:B------:R1:W5:Y:S01]  /*54f0*/  LDG.E.CONSTANT R20, desc[UR4][R16.64] ;  /* 0x0000000410147981 */ /* 0x000362000c1e9900 */
[----:B------:R-:W-:-:S03]  /*5500*/  LEA.HI.X R15, R24, R2, R15, 0x2, P1 ;  /* 0x00000002180f7211 */ /* 0x000fc600008f140f */
[----:B------:R1:W5:Y:S01]  /*5510*/  LDG.E.CONSTANT R24, desc[UR4][R12.64] ;  /* 0x000000040c187981 */ /* 0x000362000c1e9900 */
[----:B0-----:R-:W-:Y:S02]  /*5520*/  LEA R18, P1, R22, R0, 0x2 ;  /* 0x0000000016127211 */ /* 0x001fe400078210ff */
[----:B------:R-:W-:Y:S01]  /*5530*/  IADD3 R19, R23, R25, RZ ;  /* 0x0000001917137210 */ /* 0x000fe20007ffe0ff */
[----:B------:R-:W-:Y:S01]  /*5540*/  IMAD R23, R31, UR10, RZ ;  /* 0x0000000a1f177c24 */ /* 0x000fe2000f8e02ff */
[----:B------:R0:W5:Y:S01]  /*5550*/  LDG.E.CONSTANT R25, desc[UR4][R14.64] ;  /* 0x000000040e197981 */ /* 0x000162000c1e9900 */
[C---:B-1----:R-:W-:Y:S02]  /*5560*/  IMAD R17, R28.reuse, UR11, R27 ;  /* 0x0000000b1c117c24 */ /* 0x042fe4000f8e021b */
[----:B------:R-:W-:Y:S01]  /*5570*/  IMAD.WIDE.U32 R28, R28, UR10, RZ ;  /* 0x0000000a1c1c7c25 */ /* 0x000fe2000f8e00ff */
[----:B------:R-:W-:-:S03]  /*5580*/  LEA.HI.X R19, R22, R2, R19, 0x2, P1 ;  /* 0x0000000216137211 */ /* 0x000fc600008f1413 */
[----:B------:R-:W-:Y:S01]  /*5590*/  IMAD R27, R33, UR10, RZ ;  /* 0x0000000a211b7c24 */ /* 0x000fe2000f8e02ff */
[----:B------:R-:W-:Y:S01]  /*55a0*/  LEA R16, P1, R28, R0, 0x2 ;  /* 0x000000001c107211 */ /* 0x000fe200078210ff */
[----:B------:R-:W-:Y:S01]  /*55b0*/  IMAD R23, R30, UR11, R23 ;  /* 0x0000000b1e177c24 */ /* 0x000fe2000f8e0217 */
[----:B------:R-:W-:Y:S01]  /*55c0*/  IADD3 R17, R29, R17, RZ ;  /* 0x000000111d117210 */ /* 0x000fe20007ffe0ff */
[C---:B------:R-:W-:Y:S01]  /*55d0*/  IMAD.WIDE.U32 R12, R32.reuse, UR10, RZ ;  /* 0x0000000a200c7c25 */ /* 0x040fe2000f8e00ff */
[----:B------:R-:W5:Y:S03]  /*55e0*/  LDG.E.CONSTANT R18, desc[UR4][R18.64] ;  /* 0x0000000412127981 */ /* 0x000f66000c1e9900 */
[----:B------:R-:W-:Y:S02]  /*55f0*/  IMAD R27, R32, UR11, R27 ;  /* 0x0000000b201b7c24 */ /* 0x000fe4000f8e021b */
[----:B------:R-:W-:Y:S01]  /*5600*/  IMAD.WIDE.U32 R30, R30, UR10, RZ ;  /* 0x0000000a1e1e7c25 */ /* 0x000fe2000f8e00ff */
[----:B------:R-:W-:-:S02]  /*5610*/  LEA.HI.X R17, R28, R2, R17, 0x2, P1 ;  /* 0x000000021c117211 */ /* 0x000fc400008f1411 */
[-C--:B------:R-:W-:Y:S02]  /*5620*/  LEA R22, P1, R12, R0.reuse, 0x2 ;  /* 0x000000000c167211 */ /* 0x080fe400078210ff */
[----:B------:R-:W-:Y:S02]  /*5630*/  IADD3 R13, R13, R27, RZ ;  /* 0x0000001b0d0d7210 */ /* 0x000fe40007ffe0ff */
[----:B0-----:R-:W-:Y:S01]  /*5640*/  LEA R14, P2, R30, R0, 0x2 ;  /* 0x000000001e0e7211 */ /* 0x001fe200078410ff */
[----:B------:R-:W5:Y:S01]  /*5650*/  LDG.E.CONSTANT R17, desc[UR4][R16.64] ;  /* 0x0000000410117981 */ /* 0x000f62000c1e9900 */
[----:B------:R-:W-:Y:S02]  /*5660*/  IADD3 R15, R31, R23, RZ ;  /* 0x000000171f0f7210 */ /* 0x000fe40007ffe0ff */
[-C--:B------:R-:W-:Y:S02]  /*5670*/  LEA.HI.X R23, R12, R2.reuse, R13, 0x2, P1 ;  /* 0x000000020c177211 */ /* 0x080fe400008f140d */
[----:B------:R-:W-:-:S04]  /*5680*/  LEA.HI.X R15, R30, R2, R15, 0x2, P2 ;  /* 0x000000021e0f7211 */ /* 0x000fc800010f140f */
[----:B------:R-:W5:Y:S04]  /*5690*/  LDG.E.CONSTANT R23, desc[UR4][R22.64] ;  /* 0x0000000416177981 */ /* 0x000f68000c1e9900 */
[----:B------:R-:W5:Y:S01]  /*56a0*/  LDG.E.CONSTANT R14, desc[UR4][R14.64] ;  /* 0x000000040e0e7981 */ /* 0x000f62000c1e9900 */
[----:B------:R-:W-:-:S05]  /*56b0*/  IADD3 R5, P1, R5, 0x10, RZ ;  /* 0x0000001005057810 */ /* 0x000fca0007f3e0ff */
[----:B------:R-:W-:Y:S01]  /*56c0*/  IMAD.X R6, RZ, RZ, R6, P1 ;  /* 0x000000ffff067224 */ /* 0x000fe200008e0606 */
        /* <DEDUP_REMOVED lines=14> */
.L_x_2463:
[----:B------:R-:W-:Y:S02]  /*57b0*/  MOV R16, R10 ;  /* 0x0000000a00107202 */ /* 0x000fe40000000f00 */
[----:B------:R-:W-:-:S07]  /*57c0*/  MOV R17, R11 ;  /* 0x0000000b00117202 */ /* 0x000fce0000000f00 */
.L_x_2462:
[----:B------:R-:W-:Y:S05]  /*57d0*/  BSYNC B5 ;  /* 0x0000000000057941 */ /* 0x000fea0003800000 */
.L_x_2461:
        /* <DEDUP_REMOVED lines=21> */
[----:B----4-:R-:W-:Y:S02]  /*5930*/  IMAD R31, R25, UR10, RZ ;  /* 0x0000000a191f7c24 */ /* 0x010fe4000f8e02ff */
[----:B------:R-:W-:Y:S01]  /*5940*/  IMAD R25, R26, UR11, R27 ;  /* 0x0000000b1a197c24 */ /* 0x000fe2000f8e021b */
[----:B------:R-:W-:Y:S01]  /*5950*/  LEA.HI.X R23, R28, R2, R23, 0x2, P0 ;  /* 0x000000021c177211 */ /* 0x000fe200000f1417 */
[----:B-----5:R-:W-:-:S02]  /*5960*/  IMAD R33, R21, UR10, RZ ;  /* 0x0000000a15217c24 */ /* 0x020fc4000f8e02ff */
[----:B------:R-:W-:-:S04]  /*5970*/  IMAD.WIDE.U32 R26, R26, UR10, RZ ;  /* 0x0000000a1a1a7c25 */ /* 0x000fc8000f8e00ff */
[----:B------:R-:W-:Y:S01]  /*5980*/  IMAD.WIDE.U32 R28, R24, UR10, RZ ;  /* 0x0000000a181c7c25 */ /* 0x000fe2000f8e00ff */
[-C--:B------:R-:W-:Y:S02]  /*5990*/  LEA R32, P0, R26, R0.reuse, 0x2 ;  /* 0x000000001a207211 */ /* 0x080fe400078010ff */
[----:B------:R-:W-:Y:S01]  /*59a0*/  IADD3 R25, R27, R25, RZ ;  /* 0x000000191b197210 */ /* 0x000fe20007ffe0ff */
[----:B------:R-:W-:Y:S01]  /*59b0*/  IMAD R21, R24, UR11, R31 ;  /* 0x0000000b18157c24 */ /* 0x000fe2000f8e021f */
[----:B------:R-:W-:Y:S01]  /*59c0*/  LEA R24, P1, R28, R0, 0x2 ;  /* 0x000000001c187211 */ /* 0x000fe200078210ff */
[C---:B------:R-:W-:Y:S02]  /*59d0*/  IMAD R35, R20.reuse, UR11, R33 ;  /* 0x0000000b14237c24 */ /* 0x040fe4000f8e0221 */
[----:B------:R-:W-:Y:S01]  /*59e0*/  IMAD.WIDE.U32 R30, R20, UR10, RZ ;  /* 0x0000000a141e7c25 */ /* 0x000fe2000f8e00ff */
[----:B------:R-:W-:Y:S01]  /*59f0*/  IADD3 R21, R29, R21, RZ ;  /* 0x000000151d157210 */ /* 0x000fe20007ffe0ff */
[----:B------:R0:W2:Y:S01]  /*5a00*/  LDG.E.CONSTANT R20, desc[UR4][R22.64] ;  /* 0x0000000416147981 */ /* 0x0000a2000c1e9900 */
[-C--:B------:R-:W-:Y:S01]  /*5a10*/  LEA.HI.X R33, R26, R2.reuse, R25, 0x2, P0 ;  /* 0x000000021a217211 */ /* 0x080fe200000f1419 */
[----:B------:R-:W-:Y:S01]  /*5a20*/  IMAD R19, R19, UR10, RZ ;  /* 0x0000000a13137c24 */ /* 0x000fe2000f8e02ff */
[----:B------:R-:W-:Y:S01]  /*5a30*/  LEA.HI.X R25, R28, R2, R21, 0x2, P1 ;  /* 0x000000021c197211 */ /* 0x000fe200008f1415 */
[----:B------:R-:W-:Y:S01]  /*5a40*/  IMAD.WIDE.U32 R28, R18, UR10, RZ ;  /* 0x0000000a121c7c25 */ /* 0x000fe2000f8e00ff */
[----:B------:R-:W-:Y:S01]  /*5a50*/  LEA R26, P0, R30, R0, 0x2 ;  /* 0x000000001e1a7211 */ /* 0x000fe200078010ff */
[----:B------:R-:W2:Y:S01]  /*5a60*/  LDG.E.CONSTANT R21, desc[UR4][R32.64] ;  /* 0x0000000420157981 */ /* 0x000ea2000c1e9900 */
[----:B------:R-:W-:Y:S01]  /*5a70*/  IADD3 R27, R31, R35, RZ ;  /* 0x000000231f1b7210 */ /* 0x000fe20007ffe0ff */
[----:B------:R-:W-:-:S02]  /*5a80*/  IMAD R19, R18, UR11, R19 ;  /* 0x0000000b12137c24 */ /* 0x000fc4000f8e0213 */
[----:B0-----:R-:W-:Y:S01]  /*5a90*/  IMAD R23, R17, UR10, RZ ;  /* 0x0000000a11177c24 */ /* 0x001fe2000f8e02ff */
[----:B------:R-:W-:Y:S01]  /*5aa0*/  LEA.HI.X R27, R30, R2, R27, 0x2, P0 ;  /* 0x000000021e1b7211 */ /* 0x000fe200000f141b */
[----:B------:R-:W-:Y:S01]  /*5ab0*/  IMAD R15, R15, UR10, RZ ;  /* 0x0000000a0f0f7c24 */ /* 0x000fe2000f8e02ff */
[C---:B------:R-:W-:Y:S01]  /*5ac0*/  LEA R18, P0, R28.reuse, R0, 0x2 ;  /* 0x000000001c127211 */ /* 0x040fe200078010ff */
[----:B------:R-:W-:Y:S01]  /*5ad0*/  IMAD R13, R13, UR10, RZ ;  /* 0x0000000a0d0d7c24 */ /* 0x000fe2000f8e02ff */
[----:B------:R-:W-:Y:S01]  /*5ae0*/  IADD3 R17, R29, R19, RZ ;  /* 0x000000131d117210 */ /* 0x000fe20007ffe0ff */
[----:B------:R-:W3:Y:S03]  /*5af0*/  LDG.E.CONSTANT R24, desc[UR4][R24.64] ;  /* 0x0000000418187981 */ /* 0x000ee6000c1e9900 */
[----:B------:R-:W-:Y:S01]  /*5b00*/  LEA.HI.X R19, R28, R2, R17, 0x2, P0 ;  /* 0x000000021c137211 */ /* 0x000fe200000f1411 */
[C---:B------:R-:W-:Y:S01]  /*5b10*/  IMAD R17, R16.reuse, UR11, R23 ;  /* 0x0000000b10117c24 */ /* 0x040fe2000f8e0217 */
[----:B------:R-:W3:Y:S01]  /*5b20*/  LDG.E.CONSTANT R27, desc[UR4][R26.64] ;  /* 0x000000041a1b7981 */ /* 0x000ee2000c1e9900 */
[----:B------:R-:W-:-:S03]  /*5b30*/  IMAD.WIDE.U32 R22, R16, UR10, RZ ;  /* 0x0000000a10167c25 */ /* 0x000fc6000f8e00ff */
[----:B------:R-:W4:Y:S01]  /*5b40*/  LDG.E.CONSTANT R18, desc[UR4][R18.64] ;  /* 0x0000000412127981 */ /* 0x000f22000c1e9900 */
[----:B------:R-:W-:Y:S01]  /*5b50*/  IMAD R31, R14, UR11, R15 ;  /* 0x0000000b0e1f7c24 */ /* 0x000fe2000f8e020f */
[----:B------:R-:W-:Y:S01]  /*5b60*/  LEA R16, P0, R22, R0, 0x2 ;  /* 0x0000000016107211 */ /* 0x000fe200078010ff */
[----:B------:R-:W-:-:S04]  /*5b70*/  IMAD.WIDE.U32 R28, R14, UR10, RZ ;  /* 0x0000000a0e1c7c25 */ /* 0x000fc8000f8e00ff */
[----:B------:R-:W-:Y:S02]  /*5b80*/  IMAD.IADD R17, R23, 0x1, R17 ;  /* 0x0000000117117824 */ /* 0x000fe400078e0211 */
[----:B------:R-:W-:-:S04]  /*5b90*/  IMAD.WIDE.U32 R14, R12, UR10, RZ ;  /* 0x0000000a0c0e7c25 */ /* 0x000fc8000f8e00ff */
[----:B------:R-:W-:Y:S01]  /*5ba0*/  IMAD R23, R12, UR11, R13 ;  /* 0x0000000b0c177c24 */ /* 0x000fe2000f8e020d */
[----:B------:R-:W-:Y:S02]  /*5bb0*/  LEA.HI.X R17, R22, R2, R17, 0x2, P0 ;  /* 0x0000000216117211 */ /* 0x000fe400000f1411 */
[-C--:B------:R-:W-:Y:S02]  /*5bc0*/  LEA R22, P0, R14, R0.reuse, 0x2 ;  /* 0x000000000e167211 */ /* 0x080fe400078010ff */
[----:B------:R-:W-:Y:S02]  /*5bd0*/  IADD3 R15, R15, R23, RZ ;  /* 0x000000170f0f7210 */ /* 0x000fe40007ffe0ff */
[----:B------:R-:W-:Y:S01]  /*5be0*/  LEA R12, P1, R28, R0, 0x2 ;  /* 0x000000001c0c7211 */ /* 0x000fe200078210ff */
[----:B------:R0:W4:Y:S01]  /*5bf0*/  LDG.E.CONSTANT R17, desc[UR4][R16.64] ;  /* 0x0000000410117981 */ /* 0x000122000c1e9900 */
[----:B------:R-:W-:Y:S02]  /*5c00*/  IADD3 R13, R29, R31, RZ ;  /* 0x0000001f1d0d7210 */ /* 0x000fe40007ffe0ff */
[----:B------:R-:W-:-:S02]  /*5c10*/  LEA.HI.X R23, R14, R2, R15, 0x2, P0 ;  /* 0x000000020e177211 */ /* 0x000fc400000f140f */
[----:B------:R-:W-:-:S04]  /*5c20*/  LEA.HI.X R13, R28, R2, R13, 0x2, P1 ;  /* 0x000000021c0d7211 */ /* 0x000fc800008f140d */
[----:B------:R-:W5:Y:S04]  /*5c30*/  LDG.E.CONSTANT R23, desc[UR4][R22.64] ;  /* 0x0000000416177981 */ /* 0x000f68000c1e9900 */
[----:B------:R-:W5:Y:S01]  /*5c40*/  LDG.E.CONSTANT R12, desc[UR4][R12.64] ;  /* 0x000000040c0c7981 */ /* 0x000f62000c1e9900 */
[----:B0-----:R-:W-:Y:S02]  /*5c50*/  IADD3 R16, P1, R10, 0x40, RZ ;  /* 0x000000400a107810 */ /* 0x001fe40007f3e0ff */
[----:B------:R-:W-:Y:S02]  /*5c60*/  IADD3 R5, P2, R5, 0x8, RZ ;  /* 0x0000000805057810 */ /* 0x000fe40007f5e0ff */
[----:B------:R-:W-:Y:S01]  /*5c70*/  PLOP3.LUT P0, PT, PT, PT, PT, 0x8, 0x0 ;  /* 0x000000000000781c */ /* 0x000fe20003f0e170 */
[----:B------:R-:W-:Y:S01]  /*5c80*/  IMAD.MOV.U32 R10, RZ, RZ, R16 ;  /* 0x000000ffff0a7224 */ /* 0x000fe200078e0010 */
[----:B------:R-:W-:-:S02]  /*5c90*/  IADD3.X R6, RZ, R6, RZ, P2, !PT ;  /* 0x00000006ff067210 */ /* 0x000fc400017fe4ff */
[----:B--2---:R-:W-:-:S04]  /*5ca0*/  IADD3 R7, R21, R7, R20 ;  /* 0x0000000715077210 */ /* 0x004fc80007ffe014 */
[----:B---3--:R-:W-:-:S04]  /*5cb0*/  IADD3 R7, R27, R7, R24 ;  /* 0x000000071b077210 */ /* 0x008fc80007ffe018 */
[----:B----4-:R-:W-:Y:S02]  /*5cc0*/  IADD3 R7, R17, R7, R18 ;  /* 0x0000000711077210 */ /* 0x010fe40007ffe012 */
[----:B------:R-:W-:-:S04]  /*5cd0*/  IADD3.X R17, RZ, R11, RZ, P1, !PT ;  /* 0x0000000bff117210 */ /* 0x000fc80000ffe4ff */
[----:B------:R-:W-:Y:S02]  /*5ce0*/  MOV R11, R17 ;  /* 0x00000011000b7202 */ /* 0x000fe40000000f00 */
[----:B-----5:R-:W-:-:S07]  /*5cf0*/  IADD3 R7, R23, R7, R12 ;  /* 0x0000000717077210 */ /* 0x020fce0007ffe00c */
.L_x_2466:
[----:B------:R-:W-:Y:S05]  /*5d00*/  BSYNC B5 ;  /* 0x0000000000057941 */ /* 0x000fea0003800000 */
.L_x_2465:
[----:B------:R-:W-:-:S04]  /*5d10*/  ISETP.NE.U32.AND P1, PT, R5, RZ, PT ;  /* 0x000000ff0500720c */ /* 0x000fc80003f25070 */
[----:B------:R-:W-:-:S13]  /*5d20*/  ISETP.NE.OR.EX P0, PT, R6, RZ, P0, P1 ;  /* 0x000000ff0600720c */ /* 0x000fda0000705710 */
[----:B------:R-:W-:Y:S05]  /*5d30*/  @!P0 BREAK B2 ;  /* 0x0000000000028942 */ /* 0x000fea0003800000 */
[----:B------:R-:W-:Y:S05]  /*5d40*/  @!P0 BRA `(.L_x_2458) ;  /* 0x0000000000b88947 */ /* 0x000fea0003800000 */
.L_x_2460:
[----:B------:R-:W-:Y:S05]  /*5d50*/  BSYNC B2 ;  /* 0x0000000000027941 */ /* 0x000fea0003800000 */
.L_x_2459:
[----:B------:R-:W-:Y:S01]  /*5d60*/  BSSY B2, `(.L_x_2467) ;  /* 0x000002a000027945 */ /* 0x000fe20003800000 */
.L_x_2468:
        /* <DEDUP_REMOVED lines=20> */
[----:B------:R-:W-:Y:S01]  /*5eb0*/  IMAD.WIDE.U32 R20, R14, UR6, RZ ;  /* 0x000000060e147c25 */ /* 0x000fe2000f8e00ff */
[----:B------:R-:W-:-:S02]  /*5ec0*/  IADD3 R17, R19, R17, RZ ;  /* 0x0000001113117210 */ /* 0x000fc40007ffe0ff */
[----:B------:R-:W-:Y:S01]  /*5ed0*/  IADD3 R25, R23, R25, RZ ;  /* 0x0000001917197210 */ /* 0x000fe20007ffe0ff */
[----:B------:R-:W-:Y:S01]  /*5ee0*/  IMAD R15, R14, UR7, R15 ;  /* 0x000000070e0f7c24 */ /* 0x000fe2000f8e020f */
[----:B------:R-:W-:Y:S02]  /*5ef0*/  LEA.HI.X R17, R18, R2, R17, 0x2, P0 ;  /* 0x0000000212117211 */ /* 0x000fe400000f1411 */
[----:B------:R-:W-:Y:S01]  /*5f00*/  LEA R14, P0, R20, R0, 0x2 ;  /* 0x00000000140e7211 */ /* 0x000fe200078010ff */
[----:B------:R-:W-:Y:S01]  /*5f10*/  IMAD.IADD R15, R21, 0x1, R15 ;  /* 0x00000001150f7824 */ /* 0x000fe200078e020f */
[-C--:B------:R-:W-:Y:S01]  /*5f20*/  LEA.HI.X R25, R22, R2.reuse, R25, 0x2, P1 ;  /* 0x0000000216197211 */ /* 0x080fe200008f1419 */
[----:B------:R-:W2:Y:S03]  /*5f30*/  LDG.E.CONSTANT R16, desc[UR4][R16.64] ;  /* 0x0000000410107981 */ /* 0x000ea6000c1e9900 */
[----:B------:R-:W-:Y:S01]  /*5f40*/  LEA.HI.X R15, R20, R2, R15, 0x2, P0 ;  /* 0x00000002140f7211 */ /* 0x000fe200000f140f */
[----:B------:R-:W3:Y:S04]  /*5f50*/  LDG.E.CONSTANT R24, desc[UR4][R24.64] ;  /* 0x0000000418187981 */ /* 0x000ee8000c1e9900 */
        /* <DEDUP_REMOVED lines=11> */
.L_x_2467:
[----:B------:R-:W-:Y:S02]  /*6010*/  MOV R16, R10 ;  /* 0x0000000a00107202 */ /* 0x000fe40000000f00 */
[----:B------:R-:W-:-:S07]  /*6020*/  MOV R17, R11 ;  /* 0x0000000b00117202 */ /* 0x000fce0000000f00 */
.L_x_2458:
[----:B------:R-:W-:Y:S05]  /*6030*/  BSYNC B3 ;  /* 0x0000000000037941 */ /* 0x000fea0003800000 */
.L_x_2457:
        /* <DEDUP_REMOVED lines=34> */
[----:B--2---:R-:W-:-:S05]  /*6260*/  IADD3 R7, R4, R7, RZ ;  /* 0x0000000704077210 */ /* 0x004fca0007ffe0ff */
[----:B---3--:R-:W-:-:S07]  /*6270*/  @P0 IMAD.IADD R7, R10, 0x1, R7 ;  /* 0x000000010a070824 */ /* 0x008fce00078e0207 */
.L_x_2456:
[----:B------:R-:W-:Y:S05]  /*6280*/  BSYNC B4 ;  /* 0x0000000000047941 */ /* 0x000fea0003800000 */
.L_x_2455:
        /* <DEDUP_REMOVED lines=409> */
.L_x_2470:
        /* <DEDUP_REMOVED lines=53> */
.L_x_2480:
        /* <DEDUP_REMOVED lines=36> */
[----:B------:R-:W-:Y:S01]  /*81b0*/  LEA R42, P1, R36, R0, 0x2 ;  /* 0x00000000242a7211 */ /* 0x000fe200078210ff */
[----:B------:R-:W-:Y:S01]  /*81c0*/  IMAD.WIDE.U32 R38, R38, UR10, RZ ;  /* 0x0000000a26267c25 */ /* 0x000fe2000f8e00ff */
[----:B------:R-:W-:Y:S01]  /*81d0*/  IADD3 R49, R37, R49, RZ ;  /* 0x0000003125317210 */ /* 0x000fe20007ffe0ff */
[----:B------:R-:W2:Y:S02]  /*81e0*/  LDG.E.CONSTANT R34, desc[UR4][R34.64] ;  /* 0x0000000422227981 */ /* 0x000ea4000c1e9900 */
[----:B------:R-:W-:-:S04]  /*81f0*/  IMAD.WIDE.U32 R40, R44, UR10, RZ ;  /* 0x0000000a2c287c25 */ /* 0x000fc8000f8e00ff */
[----:B------:R-:W-:Y:S01]  /*8200*/  IMAD R45, R44, UR11, R45 ;  /* 0x0000000b2c2d7c24 */ /* 0x000fe2000f8e022d */
[----:B------:R-:W-:Y:S01]  /*8210*/  LEA R44, P2, R38, R0, 0x2 ;  /* 0x00000000262c7211 */ /* 0x000fe200078410ff */
[----:B------:R-:W-:Y:S01]  /*8220*/  IMAD.IADD R39, R39, 0x1, R43 ;  /* 0x0000000127277824 */ /* 0x000fe200078e022b */
[----:B------:R-:W-:Y:S01]  /*8230*/  LEA.HI.X R43, R36, R2, R49, 0x2, P1 ;  /* 0x00000002242b7211 */ /* 0x000fe200008f1431 */
[----:B------:R-:W-:Y:S01]  /*8240*/  IMAD R13, R13, UR10, RZ ;  /* 0x0000000a0d0d7c24 */ /* 0x000fe2000f8e02ff */
[----:B------:R-:W-:Y:S02]  /*8250*/  LEA R36, P1, R40, R0, 0x2 ;  /* 0x0000000028247211 */ /* 0x000fe400078210ff */
[----:B------:R-:W-:Y:S01]  /*8260*/  IADD3 R37, R41, R45, RZ ;  /* 0x0000002d29257210 */ /* 0x000fe20007ffe0ff */
[----:B------:R-:W-:Y:S01]  /*8270*/  IMAD R15, R15, UR10, RZ ;  /* 0x0000000a0f0f7c24 */ /* 0x000fe2000f8e02ff */
[-C--:B------:R-:W-:Y:S01]  /*8280*/  LEA.HI.X R45, R38, R2.reuse, R39, 0x2, P2 ;  /* 0x00000002262d7211 */ /* 0x080fe200010f1427 */
[----:B------:R-:W-:Y:S01]  /*8290*/  IMAD R13, R12, UR11, R13 ;  /* 0x0000000b0c0d7c24 */ /* 0x000fe2000f8e020d */
[----:B------:R-:W-:Y:S01]  /*82a0*/  LEA.HI.X R37, R40, R2, R37, 0x2, P1 ;  /* 0x0000000228257211 */ /* 0x000fe200008f1425 */
[----:B------:R-:W-:Y:S01]  /*82b0*/  IMAD.WIDE.U32 R40, R12, UR10, RZ ;  /* 0x0000000a0c287c25 */ /* 0x000fe2000f8e00ff */
[----:B------:R-:W3:Y:S03]  /*82c0*/  LDG.E.CONSTANT R42, desc[UR4][R42.64] ;  /* 0x000000042a2a7981 */ /* 0x000ee6000c1e9900 */
[C---:B------:R-:W-:Y:S01]  /*82d0*/  IMAD.WIDE.U32 R38, R14.reuse, UR10, RZ ;  /* 0x0000000a0e267c25 */ /* 0x040fe2000f8e00ff */
[----:B------:R0:W4:Y:S03]  /*82e0*/  LDG.E.CONSTANT R47, desc[UR4][R36.64] ;  /* 0x00000004242f7981 */ /* 0x000126000c1e9900 */
[----:B------:R-:W-:-:S02]  /*82f0*/  IMAD R49, R14, UR11, R15 ;  /* 0x0000000b0e317c24 */ /* 0x000fc4000f8e020f */
[----:B------:R-:W-:Y:S01]  /*8300*/  IMAD R17, R17, UR10, RZ ;  /* 0x0000000a11117c24 */ /* 0x000fe2000f8e02ff */
[----:B------:R-:W-:Y:S01]  /*8310*/  IADD3 R15, R41, R13, RZ ;  /* 0x0000000d290f7210 */ /* 0x000fe20007ffe0ff */
[----:B------:R-:W-:Y:S01]  /*8320*/  IMAD R19, R19, UR10, RZ ;  /* 0x0000000a13137c24 */ /* 0x000fe2000f8e02ff */
[-C--:B------:R-:W-:Y:S01]  /*8330*/  LEA R12, P2, R38, R0.reuse, 0x2 ;  /* 0x00000000260c7211 */ /* 0x080fe200078410ff */
[C---:B------:R-:W-:Y:S01]  /*8340*/  IMAD R17, R16.reuse, UR11, R17 ;  /* 0x0000000b10117c24 */ /* 0x040fe2000f8e0211 */
[----:B------:R-:W-:Y:S01]  /*8350*/  IADD3 R13, R39, R49, RZ ;  /* 0x00000031270d7210 */ /* 0x000fe20007ffe0ff */
[----:B0-----:R-:W-:Y:S01]  /*8360*/  IMAD.WIDE.U32 R36, R16, UR10, RZ ;  /* 0x0000000a10247c25 */ /* 0x001fe2000f8e00ff */
[----:B------:R-:W-:Y:S01]  /*8370*/  LEA R14, P1, R40, R0, 0x2 ;  /* 0x00000000280e7211 */ /* 0x000fe200078210ff */
[----:B------:R-:W3:Y:S01]  /*8380*/  LDG.E.CONSTANT R45, desc[UR4][R44.64] ;  /* 0x000000042c2d7981 */ /* 0x000ee2000c1e9900 */
[-C--:B------:R-:W-:Y:S01]  /*8390*/  LEA.HI.X R13, R38, R2.reuse, R13, 0x2, P2 ;  /* 0x00000002260d7211 */ /* 0x080fe200010f140d */
[----:B------:R-:W-:Y:S01]  /*83a0*/  IMAD.WIDE.U32 R38, R18, UR10, RZ ;  /* 0x0000000a12267c25 */ /* 0x000fe2000f8e00ff */
[----:B------:R-:W-:-:S02]  /*83b0*/  LEA.HI.X R15, R40, R2, R15, 0x2, P1 ;  /* 0x00000002280f7211 */ /* 0x000fc400008f140f */
[----:B------:R-:W-:Y:S01]  /*83c0*/  IADD3 R17, R37, R17, RZ ;  /* 0x0000001125117210 */ /* 0x000fe20007ffe0ff */
[----:B------:R-:W-:Y:S01]  /*83d0*/  IMAD R19, R18, UR11, R19 ;  /* 0x0000000b12137c24 */ /* 0x000fe2000f8e0213 */
[C---:B------:R-:W-:Y:S01]  /*83e0*/  LEA R16, P1, R36.reuse, R0, 0x2 ;  /* 0x0000000024107211 */ /* 0x040fe200078210ff */
[----:B------:R-:W-:Y:S01]  /*83f0*/  IMAD R21, R21, UR10, RZ ;  /* 0x0000000a15157c24 */ /* 0x000fe2000f8e02ff */
[----:B------:R0:W5:Y:S01]  /*8400*/  LDG.E.CONSTANT R35, desc[UR4][R12.64] ;  /* 0x000000040c237981 */ /* 0x000162000c1e9900 */
[----:B------:R-:W-:Y:S02]  /*8410*/  IMAD R37, R23, UR10, RZ ;  /* 0x0000000a17257c24 */ /* 0x000fe4000f8e02ff */
[----:B------:R-:W-:Y:S01]  /*8420*/  IMAD R25, R25, UR10, RZ ;  /* 0x0000000a19197c24 */ /* 0x000fe2000f8e02ff */
[----:B------:R1:W4:Y:S01]  /*8430*/  LDG.E.CONSTANT R40, desc[UR4][R14.64] ;  /* 0x000000040e287981 */ /* 0x000322000c1e9900 */
[----:B------:R-:W-:Y:S01]  /*8440*/  LEA.HI.X R17, R36, R2, R17, 0x2, P1 ;  /* 0x0000000224117211 */ /* 0x000fe200008f1411 */
[----:B------:R-:W-:Y:S01]  /*8450*/  IMAD.IADD R19, R39, 0x1, R19 ;  /* 0x0000000127137824 */ /* 0x000fe200078e0213 */
[----:B------:R-:W-:Y:S01]  /*8460*/  LEA R18, P1, R38, R0, 0x2 ;  /* 0x0000000026127211 */ /* 0x000fe200078210ff */
[----:B------:R-:W-:-:S02]  /*8470*/  IMAD R23, R20, UR11, R21 ;  /* 0x0000000b14177c24 */ /* 0x000fc4000f8e0215 */
[----:B0-----:R-:W-:Y:S01]  /*8480*/  IMAD R13, R22, UR11, R37 ;  /* 0x0000000b160d7c24 */ /* 0x001fe2000f8e0225 */
[----:B------:R0:W5:Y:S01]  /*8490*/  LDG.E.CONSTANT R36, desc[UR4][R16.64] ;  /* 0x0000000410247981 */ /* 0x000162000c1e9900 */
[----:B------:R-:W-:-:S04]  /*84a0*/  IMAD.WIDE.U32 R20, R20, UR10, RZ ;  /* 0x0000000a14147c25 */ /* 0x000fc8000f8e00ff */
[----:B-1----:R-:W-:-:S04]  /*84b0*/  IMAD.WIDE.U32 R14, R22, UR10, RZ ;  /* 0x0000000a160e7c25 */ /* 0x002fc8000f8e00ff */
[C---:B------:R-:W-:Y:S02]  /*84c0*/  IMAD R37, R24.reuse, UR11, R25 ;  /* 0x0000000b18257c24 */ /* 0x040fe4000f8e0219 */
[----:B------:R-:W-:Y:S01]  /*84d0*/  IMAD.WIDE.U32 R24, R24, UR10, RZ ;  /* 0x0000000a18187c25 */ /* 0x000fe2000f8e00ff */
[----:B------:R-:W-:Y:S02]  /*84e0*/  LEA.HI.X R19, R38, R2, R19, 0x2, P1 ;  /* 0x0000000226137211 */ /* 0x000fe400008f1413 */
[-C--:B0-----:R-:W-:Y:S02]  /*84f0*/  LEA R16, P1, R20, R0.reuse, 0x2 ;  /* 0x0000000014107211 */ /* 0x081fe400078210ff */
[----:B------:R-:W-:Y:S02]  /*8500*/  IADD3 R17, R21, R23, RZ ;  /* 0x0000001715117210 */ /* 0x000fe40007ffe0ff */
[----:B------:R-:W-:Y:S01]  /*8510*/  IADD3 R13, R15, R13, RZ ;  /* 0x0000000d0f0d7210 */ /* 0x000fe20007ffe0ff */
[----:B------:R0:W5:Y:S01]  /*8520*/  LDG.E.CONSTANT R21, desc[UR4][R18.64] ;  /* 0x0000000412157981 */ /* 0x000162000c1e9900 */
        /* <DEDUP_REMOVED lines=8> */
[----:B------:R1:W5:Y:S01]  /*85b0*/  LDG.E.CONSTANT R20, desc[UR4][R16.64] ;  /* 0x0000000410147981 */ /* 0x000362000c1e9900 */
[----:B------:R-:W-:Y:S01]  /*85c0*/  IMAD R27, R29, UR10, RZ ;  /* 0x0000000a1d1b7c24 */ /* 0x000fe2000f8e02ff */
[----:B------:R-:W-:-:S02]  /*85d0*/  LEA.HI.X R15, R24, R2, R15, 0x2, P1 ;  /* 0x00000002180f7211 */ /* 0x000fc400008f140f */
[----:B0-----:R-:W-:Y:S01]  /*85e0*/  LEA R18, P1, R22, R0, 0x2 ;  /* 0x0000000016127211 */ /* 0x001fe200078210ff */
[----:B------:R0:W5:Y:S01]  /*85f0*/  LDG.E.CONSTANT R24, desc[UR4][R12.64] ;  /* 0x000000040c187981 */ /* 0x000162000c1e9900 */
[----:B------:R-:W-:Y:S01]  /*8600*/  IADD3 R19, R23, R25, RZ ;  /* 0x0000001917137210 */ /* 0x000fe20007ffe0ff */
[----:B------:R-:W-:Y:S02]  /*8610*/  IMAD R23, R31, UR10, RZ ;  /* 0x0000000a1f177c24 */ /* 0x000fe4000f8e02ff */
[----:B------:R0:W5:Y:S01]  /*8620*/  LDG.E.CONSTANT R25, desc[UR4][R14.64] ;  /* 0x000000040e197981 */ /* 0x000162000c1e9900 */
[C---:B-1----:R-:W-:Y:S02]  /*8630*/  IMAD R17, R28.reuse, UR11, R27 ;  /* 0x0000000b1c117c24 */ /* 0x042fe4000f8e021b */
[----:B------:R-:W-:Y:S01]  /*8640*/  IMAD.WIDE.U32 R28, R28, UR10, RZ ;  /* 0x0000000a1c1c7c25 */ /* 0x000fe2000f8e00ff */
[----:B------:R-:W-:-:S03]  /*8650*/  LEA.HI.X R19, R22, R2, R19, 0x2, P1 ;  /* 0x0000000216137211 */ /* 0x000fc600008f1413 */
[----:B------:R-:W-:Y:S01]  /*8660*/  IMAD R27, R33, UR10, RZ ;  /* 0x0000000a211b7c24 */ /* 0x000fe2000f8e02ff */
[----:B------:R-:W-:Y:S01]  /*8670*/  LEA R16, P1, R28, R0, 0x2 ;  /* 0x000000001c107211 */ /* 0x000fe200078210ff */
[----:B------:R-:W-:Y:S01]  /*8680*/  IMAD.IADD R17, R29, 0x1, R17 ;  /* 0x000000011d117824 */ /* 0x000fe200078e0211 */
[----:B------:R-:W5:Y:S01]  /*8690*/  LDG.E.CONSTANT R18, desc[UR4][R18.64] ;  /* 0x0000000412127981 */ /* 0x000f62000c1e9900 */
[----:B------:R-:W-:Y:S02]  /*86a0*/  IMAD R23, R30, UR11, R23 ;  /* 0x0000000b1e177c24 */ /* 0x000fe4000f8e0217 */
[----:B0-----:R-:W-:-:S04]  /*86b0*/  IMAD.WIDE.U32 R12, R32, UR10, RZ ;  /* 0x0000000a200c7c25 */ /* 0x001fc8000f8e00ff */
[----:B------:R-:W-:Y:S02]  /*86c0*/  IMAD R27, R32, UR11, R27 ;  /* 0x0000000b201b7c24 */ /* 0x000fe4000f8e021b */
[----:B------:R-:W-:Y:S01]  /*86d0*/  IMAD.WIDE.U32 R30, R30, UR10, RZ ;  /* 0x0000000a1e1e7c25 */ /* 0x000fe2000f8e00ff */
[----:B------:R-:W-:Y:S02]  /*86e0*/  LEA.HI.X R17, R28, R2, R17, 0x2, P1 ;  /* 0x000000021c117211 */ /* 0x000fe400008f1411 */
[-C--:B------:R-:W-:Y:S02]  /*86f0*/  LEA R22, P1, R12, R0.reuse, 0x2 ;  /* 0x000000000c167211 */ /* 0x080fe400078210ff */
[----:B------:R-:W-:Y:S02]  /*8700*/  IADD3 R13, R13, R27, RZ ;  /* 0x0000001b0d0d7210 */ /* 0x000fe40007ffe0ff */
[----:B------:R-:W-:Y:S01]  /*8710*/  LEA R14, P2, R30, R0, 0x2 ;  /* 0x000000001e0e7211 */ /* 0x000fe200078410ff */
[----:B------:R-:W5:Y:S01]  /*8720*/  LDG.E.CONSTANT R17, desc[UR4][R16.64] ;  /* 0x0000000410117981 */ /* 0x000f62000c1e9900 */
[----:B------:R-:W-:-:S02]  /*8730*/  IADD3 R15, R31, R23, RZ ;  /* 0x000000171f0f7210 */ /* 0x000fc40007ffe0ff */
        /* <DEDUP_REMOVED lines=20> */
.L_x_2479:
[----:B------:R-:W-:Y:S01]  /*8880*/  IMAD.MOV.U32 R16, RZ, RZ, R10 ;  /* 0x000000ffff107224 */ /* 0x000fe200078e000a */
[----:B------:R-:W-:-:S07]  /*8890*/  MOV R17, R11 ;  /* 0x0000000b00117202 */ /* 0x000fce0000000f00 */
.L_x_2478:
[----:B------:R-:W-:Y:S05]  /*88a0*/  BSYNC B5 ;  /* 0x0000000000057941 */ /* 0x000fea0003800000 */
.L_x_2477:
        /* <DEDUP_REMOVED lines=30> */
[----:B------:R-:W-:Y:S01]  /*8a90*/  LEA R24, P1, R28, R0, 0x2 ;  /* 0x000000001c187211 */ /* 0x000fe200078210ff */
[C---:B------:R-:W-:Y:S02]  /*8aa0*/  IMAD R35, R20.reuse, UR11, R33 ;  /* 0x0000000b14237c24 */ /* 0x040fe4000f8e0221 */
[----:B------:R-:W-:Y:S02]  /*8ab0*/  IMAD.IADD R21, R29, 0x1, R21 ;  /* 0x000000011d157824 */ /* 0x000fe400078e0215 */
[----:B------:R-:W-:Y:S01]  /*8ac0*/  IMAD.WIDE.U32 R30, R20, UR10, RZ ;  /* 0x0000000a141e7c25 */ /* 0x000fe2000f8e00ff */
[-C--:B------:R-:W-:Y:S01]  /*8ad0*/  LEA.HI.X R33, R26, R2.reuse, R25, 0x2, P0 ;  /* 0x000000021a217211 */ /* 0x080fe200000f1419 */
[----:B------:R0:W2:Y:S01]  /*8ae0*/  LDG.E.CONSTANT R20, desc[UR4][R22.64] ;  /* 0x0000000416147981 */ /* 0x0000a2000c1e9900 */
[----:B------:R-:W-:Y:S01]  /*8af0*/  LEA.HI.X R25, R28, R2, R21, 0x2, P1 ;  /* 0x000000021c197211 */ /* 0x000fe200008f1415 */
[----:B------:R-:W-:Y:S01]  /*8b00*/  IMAD R19, R19, UR10, RZ ;  /* 0x0000000a13137c24 */ /* 0x000fe2000f8e02ff */
[----:B------:R-:W-:Y:S01]  /*8b10*/  LEA R26, P0, R30, R0, 0x2 ;  /* 0x000000001e1a7211 */ /* 0x000fe200078010ff */
[C---:B------:R-:W-:Y:S01]  /*8b20*/  IMAD.WIDE.U32 R28, R18.reuse, UR10, RZ ;  /* 0x0000000a121c7c25 */ /* 0x040fe2000f8e00ff */
[----:B------:R-:W-:Y:S01]  /*8b30*/  IADD3 R27, R31, R35, RZ ;  /* 0x000000231f1b7210 */ /* 0x000fe20007ffe0ff */
[----:B------:R-:W2:Y:S02]  /*8b40*/  LDG.E.CONSTANT R21, desc[UR4][R32.64] ;  /* 0x0000000420157981 */ /* 0x000ea4000c1e9900 */
[----:B------:R-:W-:Y:S01]  /*8b50*/  IMAD R19, R18, UR11, R19 ;  /* 0x0000000b12137c24 */ /* 0x000fe2000f8e0213 */
[----:B------:R-:W-:Y:S01]  /*8b60*/  LEA.HI.X R27, R30, R2, R27, 0x2, P0 ;  /* 0x000000021e1b7211 */ /* 0x000fe200000f141b */
[----:B0-----:R-:W-:Y:S01]  /*8b70*/  IMAD R23, R17, UR10, RZ ;  /* 0x0000000a11177c24 */ /* 0x001fe2000f8e02ff */
[C---:B------:R-:W-:Y:S01]  /*8b80*/  LEA R18, P0, R28.reuse, R0, 0x2 ;  /* 0x000000001c127211 */ /* 0x040fe200078010ff */
[----:B------:R-:W-:Y:S01]  /*8b90*/  IMAD R15, R15, UR10, RZ ;  /* 0x0000000a0f0f7c24 */ /* 0x000fe2000f8e02ff */
[----:B------:R-:W-:Y:S01]  /*8ba0*/  IADD3 R17, R29, R19, RZ ;  /* 0x000000131d117210 */ /* 0x000fe20007ffe0ff */
[----:B------:R-:W-:Y:S01]  /*8bb0*/  IMAD R13, R13, UR10, RZ ;  /* 0x0000000a0d0d7c24 */ /* 0x000fe2000f8e02ff */
[----:B------:R-:W3:Y:S02]  /*8bc0*/  LDG.E.CONSTANT R24, desc[UR4][R24.64] ;  /* 0x0000000418187981 */ /* 0x000ee4000c1e9900 */
[----:B------:R-:W-:Y:S01]  /*8bd0*/  LEA.HI.X R19, R28, R2, R17, 0x2, P0 ;  /* 0x000000021c137211 */ /* 0x000fe200000f1411 */
[C---:B------:R-:W-:Y:S01]  /*8be0*/  IMAD R17, R16.reuse, UR11, R23 ;  /* 0x0000000b10117c24 */ /* 0x040fe2000f8e0217 */
[----:B------:R-:W3:Y:S01]  /*8bf0*/  LDG.E.CONSTANT R27, desc[UR4][R26.64] ;  /* 0x000000041a1b7981 */ /* 0x000ee2000c1e9900 */
[----:B------:R-:W-:-:S03]  /*8c00*/  IMAD.WIDE.U32 R22, R16, UR10, RZ ;  /* 0x0000000a10167c25 */ /* 0x000fc6000f8e00ff */
[----:B------:R-:W4:Y:S01]  /*8c10*/  LDG.E.CONSTANT R18, desc[UR4][R18.64] ;  /* 0x0000000412127981 */ /* 0x000f22000c1e9900 */
[C---:B------:R-:W-:Y:S01]  /*8c20*/  IMAD R31, R14.reuse, UR11, R15 ;  /* 0x0000000b0e1f7c24 */ /* 0x040fe2000f8e020f */
[----:B------:R-:W-:Y:S01]  /*8c30*/  IADD3 R17, R23, R17, RZ ;  /* 0x0000001117117210 */ /* 0x000fe20007ffe0ff */
[----:B------:R-:W-:Y:S01]  /*8c40*/  IMAD.WIDE.U32 R28, R14, UR10, RZ ;  /* 0x0000000a0e1c7c25 */ /* 0x000fe2000f8e00ff */
[----:B------:R-:W-:-:S03]  /*8c50*/  LEA R16, P0, R22, R0, 0x2 ;  /* 0x0000000016107211 */ /* 0x000fc600078010ff */
[----:B------:R-:W-:Y:S01]  /*8c60*/  IMAD.WIDE.U32 R14, R12, UR10, RZ ;  /* 0x0000000a0c0e7c25 */ /* 0x000fe2000f8e00ff */
[----:B------:R-:W-:-:S03]  /*8c70*/  LEA.HI.X R17, R22, R2, R17, 0x2, P0 ;  /* 0x0000000216117211 */ /* 0x000fc600000f1411 */
[----:B------:R-:W-:Y:S01]  /*8c80*/  IMAD R23, R12, UR11, R13 ;  /* 0x0000000b0c177c24 */ /* 0x000fe2000f8e020d */
[-C--:B------:R-:W-:Y:S02]  /*8c90*/  LEA R22, P0, R14, R0.reuse, 0x2 ;  /* 0x000000000e167211 */ /* 0x080fe400078010ff */
[----:B------:R-:W-:Y:S01]  /*8ca0*/  LEA R12, P1, R28, R0, 0x2 ;  /* 0x000000001c0c7211 */ /* 0x000fe200078210ff */
[----:B------:R-:W-:Y:S01]  /*8cb0*/  IMAD.IADD R15, R15, 0x1, R23 ;  /* 0x000000010f0f7824 */ /* 0x000fe200078e0217 */
[----:B------:R-:W-:Y:S01]  /*8cc0*/  IADD3 R13, R29, R31, RZ ;  /* 0x0000001f1d0d7210 */ /* 0x000fe20007ffe0ff */
[----:B------:R0:W4:Y:S03]  /*8cd0*/  LDG.E.CONSTANT R17, desc[UR4][R16.64] ;  /* 0x0000000410117981 */ /* 0x000126000c1e9900 */
        /* <DEDUP_REMOVED lines=11> */
[----:B----4-:R-:W-:Y:S02]  /*8d90*/  IADD3 R7, R17, R7, R18 ;  /* 0x0000000711077210 */ /* 0x010fe40007ffe012 */
[----:B------:R-:W-:-:S04]  /*8da0*/  IADD3.X R17, RZ, R11, RZ, P1, !PT ;  /* 0x0000000bff117210 */ /* 0x000fc80000ffe4ff */
[----:B------:R-:W-:Y:S02]  /*8db0*/  MOV R11, R17 ;  /* 0x00000011000b7202 */ /* 0x000fe40000000f00 */
[----:B-----5:R-:W-:-:S07]  /*8dc0*/  IADD3 R7, R23, R7, R12 ;  /* 0x0000000717077210 */ /* 0x020fce0007ffe00c */
.L_x_2482:
[----:B------:R-:W-:Y:S05]  /*8dd0*/  BSYNC B5 ;  /* 0x0000000000057941 */ /* 0x000fea0003800000 */
.L_x_2481:
[----:B------:R-:W-:-:S04]  /*8de0*/  ISETP.NE.U32.AND P1, PT, R5, RZ, PT ;  /* 0x000000ff0500720c */ /* 0x000fc80003f25070 */
[----:B------:R-:W-:-:S13]  /*8df0*/  ISETP.NE.OR.EX P0, PT, R6, RZ, P0, P1 ;  /* 0x000000ff0600720c */ /* 0x000fda0000705710 */
[----:B------:R-:W-:Y:S05]  /*8e00*/  @!P0 BREAK B2 ;  /* 0x0000000000028942 */ /* 0x000fea0003800000 */
[----:B------:R-:W-:Y:S05]  /*8e10*/  @!P0 BRA `(.L_x_2474) ;  /* 0x0000000000bc8947 */ /* 0x000fea0003800000 */
.L_x_2476:
[----:B------:R-:W-:Y:S05]  /*8e20*/  BSYNC B2 ;  /* 0x0000000000027941 */ /* 0x000fea0003800000 */
.L_x_2475:
[----:B------:R-:W-:Y:S01]  /*8e30*/  BSSY B2, `(.L_x_2483) ;  /* 0x000002b000027945 */ /* 0x000fe20003800000 */
.L_x_2484:
        /* <DEDUP_REMOVED lines=15> */
[----:B------:R-:W-:Y:S02]  /*8f30*/  IMAD.WIDE.U32 R18, R18, UR10, RZ ;  /* 0x0000000a12127c25 */ /* 0x000fe4000f8e00ff */
[----:B------:R-:W2:Y:S02]  /*8f40*/  LDG.E.CONSTANT R12, desc[UR4][R12.64] ;  /* 0x000000040c0c7981 */ /* 0x000ea4000c1e9900 */
[----:B------:R-:W-:Y:S01]  /*8f50*/  IMAD R25, R20, UR11, R21 ;  /* 0x0000000b14197c24 */ /* 0x000fe2000f8e0215 */
[----:B------:R-:W-:Y:S01]  /*8f60*/  LEA R16, P0, R18, R0, 0x2 ;  /* 0x0000000012107211 */ /* 0x000fe200078010ff */
[----:B------:R-:W-:Y:S01]  /*8f70*/  IMAD.WIDE.U32 R20, R20, UR10, RZ ;  /* 0x0000000a14147c25 */ /* 0x000fe2000f8e00ff */
[----:B------:R-:W-:-:S03]  /*8f80*/  IADD3 R17, R19, R17, RZ ;  /* 0x0000001113117210 */ /* 0x000fc60007ffe0ff */
[----:B------:R-:W-:Y:S01]  /*8f90*/  IMAD.WIDE.U32 R22, R14, UR10, RZ ;  /* 0x0000000a0e167c25 */ /* 0x000fe2000f8e00ff */
[----:B------:R-:W-:Y:S02]  /*8fa0*/  LEA.HI.X R17, R18, R2, R17, 0x2, P0 ;  /* 0x0000000212117211 */ /* 0x000fe400000f1411 */
[----:B------:R-:W-:Y:S01]  /*8fb0*/  IADD3 R25, R21, R25, RZ ;  /* 0x0000001915197210 */ /* 0x000fe20007ffe0ff */
[----:B------:R-:W-:Y:S01]  /*8fc0*/  IMAD R15, R14, UR11, R15 ;  /* 0x0000000b0e0f7c24 */ /* 0x000fe2000f8e020f */
[-C--:B------:R-:W-:Y:S01]  /*8fd0*/  LEA R14, P1, R20, R0.reuse, 0x2 ;  /* 0x00000000140e7211 */ /* 0x080fe200078210ff */
[----:B------:R-:W2:Y:S01]  /*8fe0*/  LDG.E.CONSTANT R16, desc[UR4][R16.64] ;  /* 0x0000000410107981 */ /* 0x000ea2000c1e9900 */
[----:B------:R-:W-:Y:S02]  /*8ff0*/  LEA R18, P0, R22, R0, 0x2 ;  /* 0x0000000016127211 */ /* 0x000fe400078010ff */
[----:B------:R-:W-:Y:S02]  /*9000*/  IADD3 R19, R23, R15, RZ ;  /* 0x0000000f17137210 */ /* 0x000fe40007ffe0ff */
[----:B------:R-:W-:-:S02]  /*9010*/  LEA.HI.X R15, R20, R2, R25, 0x2, P1 ;  /* 0x00000002140f7211 */ /* 0x000fc400008f1419 */
[----:B------:R-:W-:-:S03]  /*9020*/  LEA.HI.X R19, R22, R2, R19, 0x2, P0 ;  /* 0x0000000216137211 */ /* 0x000fc600000f1413 */
[----:B------:R-:W3:Y:S04]  /*9030*/  LDG.E.CONSTANT R14, desc[UR4][R14.64] ;  /* 0x000000040e0e7981 */ /* 0x000ee8000c1e9900 */
[----:B------:R-:W3:Y:S01]  /*9040*/  LDG.E.CONSTANT R18, desc[UR4][R18.64] ;  /* 0x0000000412127981 */ /* 0x000ee2000c1e9900 */
[----:B------:R-:W-:-:S04]  /*9050*/  IADD3 R5, P0, R5, 0x4, RZ ;  /* 0x0000000405057810 */ /* 0x000fc80007f1e0ff */
[----:B------:R-:W-:Y:S02]  /*9060*/  IADD3.X R6, RZ, R6, RZ, P0, !PT ;  /* 0x00000006ff067210 */ /* 0x000fe400007fe4ff */
[----:B------:R-:W-:-:S04]  /*9070*/  ISETP.NE.U32.AND P0, PT, R5, RZ, PT ;  /* 0x000000ff0500720c */ /* 0x000fc80003f05070 */
[----:B------:R-:W-:Y:S02]  /*9080*/  ISETP.NE.AND.EX P0, PT, R6, RZ, PT, P0 ;  /* 0x000000ff0600720c */ /* 0x000fe40003f05300 */
[----:B------:R-:W-:-:S05]  /*9090*/  IADD3 R10, P1, R10, 0x20, RZ ;  /* 0x000000200a0a7810 */ /* 0x000fca0007f3e0ff */
[----:B------:R-:W-:Y:S01]  /*90a0*/  IMAD.X R11, RZ, RZ, R11, P1 ;  /* 0x000000ffff0b7224 */ /* 0x000fe200008e060b */
[----:B--2---:R-:W-:-:S04]  /*90b0*/  IADD3 R7, R16, R7, R12 ;  /* 0x0000000710077210 */ /* 0x004fc80007ffe00c */
[----:B---3--:R-:W-:Y:S01]  /*90c0*/  IADD3 R7, R18, R7, R14 ;  /* 0x0000000712077210 */ /* 0x008fe20007ffe00e */
[----:B------:R-:W-:Y:S06]  /*90d0*/  @P0 BRA `(.L_x_2484) ;  /* 0xfffffffc00580947 */ /* 0x000fec000383ffff */
[----:B------:R-:W-:Y:S05]  /*90e0*/  BSYNC B2 ;  /* 0x0000000000027941 */ /* 0x000fea0003800000 */
.L_x_2483:
[----:B------:R-:W-:Y:S02]  /*90f0*/  MOV R16, R10 ;  /* 0x0000000a00107202 */ /* 0x000fe40000000f00 */
[----:B------:R-:W-:-:S07]  /*9100*/  MOV R17, R11 ;  /* 0x0000000b00117202 */ /* 0x000fce0000000f00 */
.L_x_2474:
[----:B------:R-:W-:Y:S05]  /*9110*/  BSYNC B3 ;  /* 0x0000000000037941 */ /* 0x000fea0003800000 */
.L_x_2473:
        /* <DEDUP_REMOVED lines=34> */
[----:B--2---:R-:W-:-:S04]  /*9340*/  IADD3 R7, R4, R7, RZ ;  /* 0x0000000704077210 */ /* 0x004fc80007ffe0ff */
[----:B---3--:R-:W-:-:S07]  /*9350*/  @P0 IADD3 R7, R10, R7, RZ ;  /* 0x000000070a070210 */ /* 0x008fce0007ffe0ff */
.L_x_2472:
[----:B------:R-:W-:Y:S05]  /*9360*/  BSYNC B4 ;  /* 0x0000000000047941 */ /* 0x000fea0003800000 */
.L_x_2471:
[----:B------:R1:W-:Y:S01]  /*9370*/  STG.E desc[UR4][R8.64], R7 ;  /* 0x0000000708007986 */ /* 0x0003e2000c101904 */
[----:B------:R-:W-:-:S07]  /*9380*/  IADD3 R3, R3, 0x80, RZ ;  /* 0x0000008003037810 */ /* 0x000fce0007ffe0ff */
.L_x_2453:
        /* <DEDUP_REMOVED lines=407> */
.L_x_2486:
        /* <DEDUP_REMOVED lines=53> */
.L_x_2496:
        /* <DEDUP_REMOVED lines=30> */
[----:B------:R-:W-:Y:S01]  /*b230*/  IMAD R43, R39, UR10, RZ ;  /* 0x0000000a272b7c24 */ /* 0x000fe2000f8e02ff */
[----:B------:R-:W2:Y:S01]  /*b240*/  LDG.E.CONSTANT R46, desc[UR4][R46.64] ;  /* 0x000000042e2e7981 */ /* 0x000ea2000c1e9900 */
[----:B------:R-:W-:Y:S01]  /*b250*/  IMAD R49, R36, UR11, R49 ;  /* 0x0000000b24317c24 */ /* 0x000fe2000f8e0231 */
[----:B------:R-:W-:Y:S01]  /*b260*/  LEA.HI.X R35, R40, R2, R35, 0x2, P1 ;  /* 0x0000000228237211 */ /* 0x000fe200008f1423 */
[----:B------:R-:W-:-:S04]  /*b270*/  IMAD.WIDE.U32 R36, R36, UR10, RZ ;  /* 0x0000000a24247c25 */ /* 0x000fc8000f8e00ff */
[----:B------:R-:W-:Y:S01]  /*b280*/  IMAD R43, R38, UR11, R43 ;  /* 0x0000000b262b7c24 */ /* 0x000fe2000f8e022b */
[----:B------:R-:W-:Y:S01]  /*b290*/  LEA R42, P1, R36, R0, 0x2 ;  /* 0x00000000242a7211 */ /* 0x000fe200078210ff */
[----:B------:R-:W-:Y:S01]  /*b2a0*/  IMAD.WIDE.U32 R38, R38, UR10, RZ ;  /* 0x0000000a26267c25 */ /* 0x000fe2000f8e00ff */
[----:B------:R-:W-:Y:S01]  /*b2b0*/  IADD3 R49, R37, R49, RZ ;  /* 0x0000003125317210 */ /* 0x000fe20007ffe0ff */
[----:B------:R-:W2:Y:S02]  /*b2c0*/  LDG.E.CONSTANT R34, desc[UR4][R34.64] ;  /* 0x0000000422227981 */ /* 0x000ea4000c1e9900 */
        /* <DEDUP_REMOVED lines=13> */
[----:B------:R-:W3:Y:S02]  /*b3a0*/  LDG.E.CONSTANT R42, desc[UR4][R42.64] ;  /* 0x000000042a2a7981 */ /* 0x000ee4000c1e9900 */
[----:B------:R-:W-:-:S04]  /*b3b0*/  IMAD.WIDE.U32 R40, R12, UR10, RZ ;  /* 0x0000000a0c287c25 */ /* 0x000fc8000f8e00ff */
[----:B------:R-:W-:Y:S01]  /*b3c0*/  IMAD R49, R14, UR11, R15 ;  /* 0x0000000b0e317c24 */ /* 0x000fe2000f8e020f */
[----:B------:R0:W4:Y:S01]  /*b3d0*/  LDG.E.CONSTANT R47, desc[UR4][R36.64] ;  /* 0x00000004242f7981 */ /* 0x000122000c1e9900 */
[----:B------:R-:W-:Y:S01]  /*b3e0*/  IMAD R17, R17, UR10, RZ ;  /* 0x0000000a11117c24 */ /* 0x000fe2000f8e02ff */
[-C--:B------:R-:W-:Y:S01]  /*b3f0*/  LEA R12, P2, R38, R0.reuse, 0x2 ;  /* 0x00000000260c7211 */ /* 0x080fe200078410ff */
[----:B------:R-:W-:Y:S01]  /*b400*/  IMAD.IADD R15, R41, 0x1, R13 ;  /* 0x00000001290f7824 */ /* 0x000fe200078e020d */
[----:B------:R-:W-:Y:S01]  /*b410*/  IADD3 R13, R39, R49, RZ ;  /* 0x00000031270d7210 */ /* 0x000fe20007ffe0ff */
[----:B------:R-:W-:Y:S01]  /*b420*/  IMAD R17, R16, UR11, R17 ;  /* 0x0000000b10117c24 */ /* 0x000fe2000f8e0211 */
[----:B------:R-:W-:Y:S01]  /*b430*/  LEA R14, P1, R40, R0, 0x2 ;  /* 0x00000000280e7211 */ /* 0x000fe200078210ff */
[----:B------:R-:W-:Y:S01]  /*b440*/  IMAD R19, R19, UR10, RZ ;  /* 0x0000000a13137c24 */ /* 0x000fe2000f8e02ff */
[----:B------:R-:W3:Y:S01]  /*b450*/  LDG.E.CONSTANT R45, desc[UR4][R44.64] ;  /* 0x000000042c2d7981 */ /* 0x000ee2000c1e9900 */
[----:B0-----:R-:W-:Y:S01]  /*b460*/  IMAD.WIDE.U32 R36, R16, UR10, RZ ;  /* 0x0000000a10247c25 */ /* 0x001fe2000f8e00ff */
[----:B------:R-:W-:-:S02]  /*b470*/  LEA.HI.X R13, R38, R2, R13, 0x2, P2 ;  /* 0x00000002260d7211 */ /* 0x000fc400010f140d */
[----:B------:R-:W-:Y:S01]  /*b480*/  LEA.HI.X R15, R40, R2, R15, 0x2, P1 ;  /* 0x00000002280f7211 */ /* 0x000fe200008f140f */
[----:B------:R-:W-:Y:S01]  /*b490*/  IMAD.WIDE.U32 R38, R18, UR10, RZ ;  /* 0x0000000a12267c25 */ /* 0x000fe2000f8e00ff */
[----:B------:R-:W-:Y:S01]  /*b4a0*/  IADD3 R17, R37, R17, RZ ;  /* 0x0000001125117210 */ /* 0x000fe20007ffe0ff */
[----:B------:R0:W5:Y:S01]  /*b4b0*/  LDG.E.CONSTANT R35, desc[UR4][R12.64] ;  /* 0x000000040c237981 */ /* 0x000162000c1e9900 */
[----:B------:R-:W-:Y:S01]  /*b4c0*/  LEA R16, P1, R36, R0, 0x2 ;  /* 0x0000000024107211 */ /* 0x000fe200078210ff */
[----:B------:R-:W-:Y:S02]  /*b4d0*/  IMAD R19, R18, UR11, R19 ;  /* 0x0000000b12137c24 */ /* 0x000fe4000f8e0213 */
[----:B------:R-:W-:Y:S01]  /*b4e0*/  IMAD R21, R21, UR10, RZ ;  /* 0x0000000a15157c24 */ /* 0x000fe2000f8e02ff */
[----:B------:R1:W4:Y:S01]  /*b4f0*/  LDG.E.CONSTANT R40, desc[UR4][R14.64] ;  /* 0x000000040e287981 */ /* 0x000322000c1e9900 */
[----:B------:R-:W-:Y:S02]  /*b500*/  IMAD R37, R23, UR10, RZ ;  /* 0x0000000a17257c24 */ /* 0x000fe4000f8e02ff */
[----:B------:R-:W-:Y:S01]  /*b510*/  IMAD R25, R25, UR10, RZ ;  /* 0x0000000a19197c24 */ /* 0x000fe2000f8e02ff */
[----:B------:R-:W-:Y:S01]  /*b520*/  LEA.HI.X R17, R36, R2, R17, 0x2, P1 ;  /* 0x0000000224117211 */ /* 0x000fe200008f1411 */
[----:B------:R-:W-:Y:S01]  /*b530*/  IMAD R23, R20, UR11, R21 ;  /* 0x0000000b14177c24 */ /* 0x000fe2000f8e0215 */
[----:B------:R-:W-:Y:S01]  /*b540*/  LEA R18, P1, R38, R0, 0x2 ;  /* 0x0000000026127211 */ /* 0x000fe200078210ff */
[----:B0-----:R-:W-:Y:S01]  /*b550*/  IMAD R13, R22, UR11, R37 ;  /* 0x0000000b160d7c24 */ /* 0x001fe2000f8e0225 */
[----:B------:R-:W-:Y:S01]  /*b560*/  IADD3 R19, R39, R19, RZ ;  /* 0x0000001327137210 */ /* 0x000fe20007ffe0ff */
[----:B------:R-:W-:Y:S01]  /*b570*/  IMAD.WIDE.U32 R20, R20, UR10, RZ ;  /* 0x0000000a14147c25 */ /* 0x000fe2000f8e00ff */
[----:B------:R0:W5:Y:S03]  /*b580*/  LDG.E.CONSTANT R36, desc[UR4][R16.64] ;  /* 0x0000000410247981 */ /* 0x000166000c1e9900 */
[----:B------:R-:W-:-:S02]  /*b590*/  IMAD R37, R24, UR11, R25 ;  /* 0x0000000b18257c24 */ /* 0x000fc4000f8e0219 */
[----:B-1----:R-:W-:Y:S01]  /*b5a0*/  IMAD.WIDE.U32 R14, R22, UR10, RZ ;  /* 0x0000000a160e7c25 */ /* 0x002fe2000f8e00ff */
[----:B------:R-:W-:-:S03]  /*b5b0*/  LEA.HI.X R19, R38, R2, R19, 0x2, P1 ;  /* 0x0000000226137211 */ /* 0x000fc600008f1413 */
[----:B------:R-:W-:Y:S01]  /*b5c0*/  IMAD.WIDE.U32 R24, R24, UR10, RZ ;  /* 0x0000000a18187c25 */ /* 0x000fe2000f8e00ff */
[-C--:B0-----:R-:W-:Y:S02]  /*b5d0*/  LEA R16, P1, R20, R0.reuse, 0x2 ;  /* 0x0000000014107211 */ /* 0x081fe400078210ff */
[----:B------:R-:W-:Y:S01]  /*b5e0*/  IADD3 R17, R21, R23, RZ ;  /* 0x0000001715117210 */ /* 0x000fe20007ffe0ff */
[----:B------:R-:W-:Y:S01]  /*b5f0*/  IMAD.IADD R13, R15, 0x1, R13 ;  /* 0x000000010f0d7824 */ /* 0x000fe200078e020d */
[----:B------:R-:W-:Y:S01]  /*b600*/  LEA R12, P2, R14, R0, 0x2 ;  /* 0x000000000e0c7211 */ /* 0x000fe200078410ff */
[----:B------:R0:W5:Y:S01]  /*b610*/  LDG.E.CONSTANT R21, desc[UR4][R18.64] ;  /* 0x0000000412157981 */ /* 0x000162000c1e9900 */
[----:B------:R-:W-:Y:S01]  /*b620*/  IADD3 R15, R25, R37, RZ ;  /* 0x00000025190f7210 */ /* 0x000fe20007ffe0ff */
[----:B------:R-:W-:Y:S01]  /*b630*/  IMAD R25, R27, UR10, RZ ;  /* 0x0000000a1b197c24 */ /* 0x000fe2000f8e02ff */
[-C--:B------:R-:W-:Y:S01]  /*b640*/  LEA.HI.X R17, R20, R2.reuse, R17, 0x2, P1 ;  /* 0x0000000214117211 */ /* 0x080fe200008f1411 */
[----:B------:R-:W-:Y:S01]  /*b650*/  IMAD.WIDE.U32 R22, R26, UR10, RZ ;  /* 0x0000000a1a167c25 */ /* 0x000fe2000f8e00ff */
[----:B------:R-:W-:-:S02]  /*b660*/  LEA.HI.X R13, R14, R2, R13, 0x2, P2 ;  /* 0x000000020e0d7211 */ /* 0x000fc400010f140d */
[----:B------:R-:W-:Y:S01]  /*b670*/  LEA R14, P1, R24, R0, 0x2 ;  /* 0x00000000180e7211 */ /* 0x000fe200078210ff */
        /* <DEDUP_REMOVED lines=23> */
[----:B------:R-:W-:Y:S02]  /*b7f0*/  LEA R14, P2, R30, R0, 0x2 ;  /* 0x000000001e0e7211 */ /* 0x000fe400078410ff */
[----:B------:R-:W-:Y:S01]  /*b800*/  IADD3 R15, R31, R23, RZ ;  /* 0x000000171f0f7210 */ /* 0x000fe20007ffe0ff */
        /* <DEDUP_REMOVED lines=21> */
.L_x_2495:
[----:B------:R-:W-:Y:S02]  /*b960*/  MOV R16, R10 ;  /* 0x0000000a00107202 */ /* 0x000fe40000000f00 */
[----:B------:R-:W-:-:S07]  /*b970*/  MOV R17, R11 ;  /* 0x0000000b00117202 */ /* 0x000fce0000000f00 */
.L_x_2494:
[----:B------:R-:W-:Y:S05]  /*b980*/  BSYNC B5 ;  /* 0x0000000000057941 */ /* 0x000fea0003800000 */
.L_x_2493:
        /* <DEDUP_REMOVED lines=45> */
[----:B------:R-:W-:Y:S01]  /*bc60*/  IMAD.IADD R17, R29, 0x1, R19 ;  /* 0x000000011d117824 */ /* 0x000fe200078e0213 */
[C---:B------:R-:W-:Y:S01]  /*bc70*/  LEA R18, P0, R28.reuse, R0, 0x2 ;  /* 0x000000001c127211 */ /* 0x040fe200078010ff */
[----:B------:R-:W-:Y:S01]  /*bc80*/  IMAD R15, R15, UR10, RZ ;  /* 0x0000000a0f0f7c24 */ /* 0x000fe2000f8e02ff */
[----:B------:R-:W3:Y:S02]  /*bc90*/  LDG.E.CONSTANT R24, desc[UR4][R24.64] ;  /* 0x0000000418187981 */ /* 0x000ee4000c1e9900 */
[----:B------:R-:W-:Y:S01]  /*bca0*/  LEA.HI.X R19, R28, R2, R17, 0x2, P0 ;  /* 0x000000021c137211 */ /* 0x000fe200000f1411 */
[C---:B------:R-:W-:Y:S01]  /*bcb0*/  IMAD R17, R16.reuse, UR11, R23 ;  /* 0x0000000b10117c24 */ /* 0x040fe2000f8e0217 */
[----:B------:R-:W3:Y:S01]  /*bcc0*/  LDG.E.CONSTANT R27, desc[UR4][R26.64] ;  /* 0x000000041a1b7981 */ /* 0x000ee2000c1e9900 */
[----:B------:R-:W-:-:S03]  /*bcd0*/  IMAD.WIDE.U32 R22, R16, UR10, RZ ;  /* 0x0000000a10167c25 */ /* 0x000fc6000f8e00ff */
[----:B------:R-:W4:Y:S01]  /*bce0*/  LDG.E.CONSTANT R18, desc[UR4][R18.64] ;  /* 0x0000000412127981 */ /* 0x000f22000c1e9900 */
[----:B------:R-:W-:Y:S01]  /*bcf0*/  IMAD R13, R13, UR10, RZ ;  /* 0x0000000a0d0d7c24 */ /* 0x000fe2000f8e02ff */
[----:B------:R-:W-:Y:S01]  /*bd00*/  IADD3 R17, R23, R17, RZ ;  /* 0x0000001117117210 */ /* 0x000fe20007ffe0ff */
[----:B------:R-:W-:Y:S01]  /*bd10*/  IMAD R31, R14, UR11, R15 ;  /* 0x0000000b0e1f7c24 */ /* 0x000fe2000f8e020f */
[----:B------:R-:W-:Y:S01]  /*bd20*/  LEA R16, P0, R22, R0, 0x2 ;  /* 0x0000000016107211 */ /* 0x000fe200078010ff */
[----:B------:R-:W-:-:S04]  /*bd30*/  IMAD.WIDE.U32 R28, R14, UR10, RZ ;  /* 0x0000000a0e1c7c25 */ /* 0x000fc8000f8e00ff */
        /* <DEDUP_REMOVED lines=14> */
[----:B------:R-:W-:Y:S02]  /*be20*/  PLOP3.LUT P0, PT, PT, PT, PT, 0x8, 0x0 ;  /* 0x000000000000781c */ /* 0x000fe40003f0e170 */
[----:B------:R-:W-:Y:S01]  /*be30*/  MOV R10, R16 ;  /* 0x00000010000a7202 */ /* 0x000fe20000000f00 */
[----:B------:R-:W-:Y:S01]  /*be40*/  IMAD.X R6, RZ, RZ, R6, P2 ;  /* 0x000000ffff067224 */ /* 0x000fe200010e0606 */
[----:B--2---:R-:W-:-:S04]  /*be50*/  IADD3 R7, R21, R7, R20 ;  /* 0x0000000715077210 */ /* 0x004fc80007ffe014 */
[----:B---3--:R-:W-:-:S04]  /*be60*/  IADD3 R7, R27, R7, R24 ;  /* 0x000000071b077210 */ /* 0x008fc80007ffe018 */
[----:B----4-:R-:W-:Y:S02]  /*be70*/  IADD3 R7, R17, R7, R18 ;  /* 0x0000000711077210 */ /* 0x010fe40007ffe012 */
[----:B------:R-:W-:-:S04]  /*be80*/  IADD3.X R17, RZ, R11, RZ, P1, !PT ;  /* 0x0000000bff117210 */ /* 0x000fc80000ffe4ff */
[----:B------:R-:W-:Y:S02]  /*be90*/  MOV R11, R17 ;  /* 0x00000011000b7202 */ /* 0x000fe40000000f00 */
[----:B-----5:R-:W-:-:S07]  /*bea0*/  IADD3 R7, R23, R7, R12 ;  /* 0x0000000717077210 */ /* 0x020fce0007ffe00c */
.L_x_2498:
[----:B------:R-:W-:Y:S05]  /*beb0*/  BSYNC B5 ;  /* 0x0000000000057941 */ /* 0x000fea0003800000 */
.L_x_2497:
[----:B------:R-:W-:-:S04]  /*bec0*/  ISETP.NE.U32.AND P1, PT, R5, RZ, PT ;  /* 0x000000ff0500720c */ /* 0x000fc80003f25070 */
[----:B------:R-:W-:-:S13]  /*bed0*/  ISETP.NE.OR.EX P0, PT, R6, RZ, P0, P1 ;  /* 0x000000ff0600720c */ /* 0x000fda0000705710 */
[----:B------:R-:W-:Y:S05]  /*bee0*/  @!P0 BREAK B2 ;  /* 0x0000000000028942 */ /* 0x000fea0003800000 */
[----:B------:R-:W-:Y:S05]  /*bef0*/  @!P0 BRA `(.L_x_2490) ;  /* 0x0000000000bc8947 */ /* 0x000fea0003800000 */
.L_x_2492:
[----:B------:R-:W-:Y:S05]  /*bf00*/  BSYNC B2 ;  /* 0x0000000000027941 */ /* 0x000fea0003800000 */
.L_x_2491:
[----:B------:R-:W-:Y:S01]  /*bf10*/  BSSY B2, `(.L_x_2499) ;  /* 0x000002b000027945 */ /* 0x000fe20003800000 */
.L_x_2500:
        /* <DEDUP_REMOVED lines=15> */
[----:B------:R-:W-:Y:S02]  /*c010*/  IMAD.WIDE.U32 R18, R18, UR10, RZ ;  /* 0x0000000a12127c25 */ /* 0x000fe4000f8e00ff */
[----:B------:R-:W2:Y:S02]  /*c020*/  LDG.E.CONSTANT R12, desc[UR4][R12.64] ;  /* 0x000000040c0c7981 */ /* 0x000ea4000c1e9900 */
[----:B------:R-:W-:Y:S01]  /*c030*/  IMAD R25, R20, UR11, R21 ;  /* 0x0000000b14197c24 */ /* 0x000fe2000f8e0215 */
[----:B------:R-:W-:Y:S01]  /*c040*/  LEA R16, P0, R18, R0, 0x2 ;  /* 0x0000000012107211 */ /* 0x000fe200078010ff */
[----:B------:R-:W-:Y:S01]  /*c050*/  IMAD.WIDE.U32 R20, R20, UR10, RZ ;  /* 0x0000000a14147c25 */ /* 0x000fe2000f8e00ff */
[----:B------:R-:W-:-:S03]  /*c060*/  IADD3 R17, R19, R17, RZ ;  /* 0x0000001113117210 */ /* 0x000fc60007ffe0ff */
[----:B------:R-:W-:Y:S01]  /*c070*/  IMAD.WIDE.U32 R22, R14, UR10, RZ ;  /* 0x0000000a0e167c25 */ /* 0x000fe2000f8e00ff */
[----:B------:R-:W-:-:S03]  /*c080*/  LEA.HI.X R17, R18, R2, R17, 0x2, P0 ;  /* 0x0000000212117211 */ /* 0x000fc600000f1411 */
[----:B------:R-:W-:Y:S01]  /*c090*/  IMAD R15, R14, UR11, R15 ;  /* 0x0000000b0e0f7c24 */ /* 0x000fe2000f8e020f */
[-C--:B------:R-:W-:Y:S01]  /*c0a0*/  LEA R14, P1, R20, R0.reuse, 0x2 ;  /* 0x00000000140e7211 */ /* 0x080fe200078210ff */
[----:B------:R-:W-:Y:S01]  /*c0b0*/  IMAD.IADD R25, R21, 0x1, R25 ;  /* 0x0000000115197824 */ /* 0x000fe200078e0219 */
[----:B------:R-:W-:Y:S01]  /*c0c0*/  LEA R18, P0, R22, R0, 0x2 ;  /* 0x0000000016127211 */ /* 0x000fe200078010ff */
[----:B------:R-:W2:Y:S01]  /*c0d0*/  LDG.E.CONSTANT R16, desc[UR4][R16.64] ;  /* 0x0000000410107981 */ /* 0x000ea2000c1e9900 */
[----:B------:R-:W-:Y:S02]  /*c0e0*/  IADD3 R19, R23, R15, RZ ;  /* 0x0000000f17137210 */ /* 0x000fe40007ffe0ff */
[-C--:B------:R-:W-:Y:S02]  /*c0f0*/  LEA.HI.X R15, R20, R2.reuse, R25, 0x2, P1 ;  /* 0x00000002140f7211 */ /* 0x080fe400008f1419 */
[----:B------:R-:W-:-:S03]  /*c100*/  LEA.HI.X R19, R22, R2, R19, 0x2, P0 ;  /* 0x0000000216137211 */ /* 0x000fc600000f1413 */
        /* <DEDUP_REMOVED lines=12> */
.L_x_2499:
[----:B------:R-:W-:Y:S01]  /*c1d0*/  MOV R16, R10 ;  /* 0x0000000a00107202 */ /* 0x000fe20000000f00 */
[----:B------:R-:W-:-:S07]  /*c1e0*/  IMAD.MOV.U32 R17, RZ, RZ, R11 ;  /* 0x000000ffff117224 */ /* 0x000fce00078e000b */
.L_x_2490:
[----:B------:R-:W-:Y:S05]  /*c1f0*/  BSYNC B3 ;  /* 0x0000000000037941 */ /* 0x000fea0003800000 */
.L_x_2489:
        /* <DEDUP_REMOVED lines=34> */
[----:B--2---:R-:W-:-:S05]  /*c420*/  IMAD.IADD R7, R4, 0x1, R7 ;  /* 0x0000000104077824 */ /* 0x004fca00078e0207 */
[----:B---3--:R-:W-:-:S07]  /*c430*/  @P0 IADD3 R7, R10, R7, RZ ;  /* 0x000000070a070210 */ /* 0x008fce0007ffe0ff */
.L_x_2488:
[----:B------:R-:W-:Y:S05]  /*c440*/  BSYNC B4 ;  /* 0x0000000000047941 */ /* 0x000fea0003800000 */
.L_x_2487:
[----:B------:R0:W-:Y:S01]  /*c450*/  STG.E desc[UR4][R8.64], R7 ;  /* 0x0000000708007986 */ /* 0x0001e2000c101904 */
[----:B------:R-:W-:-:S07]  /*c460*/  IADD3 R3, R3, 0x80, RZ ;  /* 0x0000008003037810 */ /* 0x000fce0007ffe0ff */
.L_x_2469:
        /* <DEDUP_REMOVED lines=407> */
.L_x_2502:
        /* <DEDUP_REMOVED lines=40> */
[----:B------:R-:W-:Y:S01]  /*e060*/  IADD3.X R6, RZ, ~R10, RZ, P0, !PT ;  /* 0x8000000aff067210 */ /* 0x000fe200007fe4ff */
[----:B------:R-:W-:-:S03]  /*e070*/  IMAD.MOV.U32 R10, RZ, RZ, R16 ;  /* 0x000000ffff0a7224 */ /* 0x000fc600078e0010 */
        /* <DEDUP_REMOVED lines=11> */
.L_x_2512:
        /* <DEDUP_REMOVED lines=38> */
[----:B------:R-:W2:Y:S03]  /*e390*/  LDG.E.CONSTANT R34, desc[UR4][R34.64] ;  /* 0x0000000422227981 */ /* 0x000ea6000c1e9900 */
[----:B------:R-:W-:Y:S01]  /*e3a0*/  IMAD.IADD R49, R37, 0x1, R49 ;  /* 0x0000000125317824 */ /* 0x000fe200078e0231 */
[----:B------:R-:W-:Y:S01]  /*e3b0*/  IADD3 R39, R39, R43, RZ ;  /* 0x0000002b27277210 */ /* 0x000fe20007ffe0ff */
[----:B------:R-:W-:-:S03]  /*e3c0*/  IMAD.WIDE.U32 R40, R44, UR10, RZ ;  /* 0x0000000a2c287c25 */ /* 0x000fc6000f8e00ff */
        /* <DEDUP_REMOVED lines=19> */
[----:B------:R-:W-:Y:S01]  /*e500*/  IMAD R19, R19, UR10, RZ ;  /* 0x0000000a13137c24 */ /* 0x000fe2000f8e02ff */
[----:B------:R-:W-:Y:S01]  /*e510*/  IADD3 R13, R39, R49, RZ ;  /* 0x00000031270d7210 */ /* 0x000fe20007ffe0ff */
[----:B------:R-:W-:Y:S01]  /*e520*/  IMAD R21, R21, UR10, RZ ;  /* 0x0000000a15157c24 */ /* 0x000fe2000f8e02ff */
[----:B------:R-:W-:Y:S01]  /*e530*/  LEA R14, P1, R40, R0, 0x2 ;  /* 0x00000000280e7211 */ /* 0x000fe200078210ff */
[----:B0-----:R-:W-:Y:S01]  /*e540*/  IMAD.WIDE.U32 R36, R16, UR10, RZ ;  /* 0x0000000a10247c25 */ /* 0x001fe2000f8e00ff */
[-C--:B------:R-:W-:Y:S01]  /*e550*/  LEA.HI.X R13, R38, R2.reuse, R13, 0x2, P2 ;  /* 0x00000002260d7211 */ /* 0x080fe200010f140d */
[----:B------:R-:W3:Y:S01]  /*e560*/  LDG.E.CONSTANT R45, desc[UR4][R44.64] ;  /* 0x000000042c2d7981 */ /* 0x000ee2000c1e9900 */
[----:B------:R-:W-:Y:S01]  /*e570*/  LEA.HI.X R15, R40, R2, R15, 0x2, P1 ;  /* 0x00000002280f7211 */ /* 0x000fe200008f140f */
[----:B------:R-:W-:Y:S01]  /*e580*/  IMAD.IADD R17, R37, 0x1, R17 ;  /* 0x0000000125117824 */ /* 0x000fe200078e0211 */
[----:B------:R-:W-:Y:S01]  /*e590*/  LEA R16, P1, R36, R0, 0x2 ;  /* 0x0000000024107211 */ /* 0x000fe200078210ff */
[C---:B------:R-:W-:Y:S01]  /*e5a0*/  IMAD.WIDE.U32 R38, R18.reuse, UR10, RZ ;  /* 0x0000000a12267c25 */ /* 0x040fe2000f8e00ff */
[----:B------:R0:W5:Y:S03]  /*e5b0*/  LDG.E.CONSTANT R35, desc[UR4][R12.64] ;  /* 0x000000040c237981 */ /* 0x000166000c1e9900 */
[----:B------:R-:W-:Y:S01]  /*e5c0*/  IMAD R19, R18, UR11, R19 ;  /* 0x0000000b12137c24 */ /* 0x000fe2000f8e0213 */
[----:B------:R1:W4:Y:S01]  /*e5d0*/  LDG.E.CONSTANT R40, desc[UR4][R14.64] ;  /* 0x000000040e287981 */ /* 0x000322000c1e9900 */
[----:B------:R-:W-:-:S02]  /*e5e0*/  IMAD R37, R23, UR10, RZ ;  /* 0x0000000a17257c24 */ /* 0x000fc4000f8e02ff */
        /* <DEDUP_REMOVED lines=26> */
[----:B------:R-:W-:Y:S01]  /*e790*/  LEA.HI.X R15, R24, R2, R15, 0x2, P1 ;  /* 0x00000002180f7211 */ /* 0x000fe200008f140f */
[----:B0-----:R-:W-:Y:S01]  /*e7a0*/  IMAD.IADD R19, R23, 0x1, R25 ;  /* 0x0000000117137824 */ /* 0x001fe200078e0219 */
[----:B------:R-:W-:Y:S01]  /*e7b0*/  LEA R18, P1, R22, R0, 0x2 ;  /* 0x0000000016127211 */ /* 0x000fe200078210ff */
[----:B------:R-:W-:Y:S01]  /*e7c0*/  IMAD R23, R31, UR10, RZ ;  /* 0x0000000a1f177c24 */ /* 0x000fe2000f8e02ff */
[----:B------:R0:W5:Y:S01]  /*e7d0*/  LDG.E.CONSTANT R24, desc[UR4][R12.64] ;  /* 0x000000040c187981 */ /* 0x000162000c1e9900 */
[----:B-1----:R-:W-:-:S03]  /*e7e0*/  IMAD R17, R28, UR11, R27 ;  /* 0x0000000b1c117c24 */ /* 0x002fc6000f8e021b */
[----:B------:R1:W5:Y:S01]  /*e7f0*/  LDG.E.CONSTANT R25, desc[UR4][R14.64] ;  /* 0x000000040e197981 */ /* 0x000362000c1e9900 */
        /* <DEDUP_REMOVED lines=11> */
[-C--:B------:R-:W-:Y:S02]  /*e8b0*/  LEA R22, P1, R12, R0.reuse, 0x2 ;  /* 0x000000000c167211 */ /* 0x080fe400078210ff */
[----:B------:R-:W-:Y:S02]  /*e8c0*/  IADD3 R13, R13, R27, RZ ;  /* 0x0000001b0d0d7210 */ /* 0x000fe40007ffe0ff */
[----:B-1----:R-:W-:Y:S01]  /*e8d0*/  LEA R14, P2, R30, R0, 0x2 ;  /* 0x000000001e0e7211 */ /* 0x002fe200078410ff */
[----:B------:R-:W5:Y:S01]  /*e8e0*/  LDG.E.CONSTANT R17, desc[UR4][R16.64] ;  /* 0x0000000410117981 */ /* 0x000f62000c1e9900 */
[----:B------:R-:W-:Y:S02]  /*e8f0*/  IADD3 R15, R31, R23, RZ ;  /* 0x000000171f0f7210 */ /* 0x000fe40007ffe0ff */
        /* <DEDUP_REMOVED lines=8> */
[----:B------:R-:W-:-:S05]  /*e980*/  IADD3 R10, P2, R10, 0x80, RZ ;  /* 0x000000800a0a7810 */ /* 0x000fca0007f5e0ff */
[----:B------:R-:W-:Y:S01]  /*e990*/  IMAD.X R11, RZ, RZ, R11, P2 ;  /* 0x000000ffff0b7224 */ /* 0x000fe200010e060b */
        /* <DEDUP_REMOVED lines=10> */
.L_x_2511:
[----:B------:R-:W-:Y:S02]  /*ea40*/  MOV R16, R10 ;  /* 0x0000000a00107202 */ /* 0x000fe40000000f00 */
[----:B------:R-:W-:-:S07]  /*ea50*/  MOV R17, R11 ;  /* 0x0000000b00117202 */ /* 0x000fce0000000f00 */
.L_x_2510:
[----:B------:R-:W-:Y:S05]  /*ea60*/  BSYNC B5 ;  /* 0x0000000000057941 */ /* 0x000fea0003800000 */
.L_x_2509:
        /* <DEDUP_REMOVED lines=27> */
[----:B------:R-:W-:-:S03]  /*ec20*/  LEA R32, P0, R26, R0, 0x2 ;  /* 0x000000001a207211 */ /* 0x000fc600078010ff */
[----:B------:R-:W-:Y:S01]  /*ec30*/  IMAD R21, R24, UR11, R31 ;  /* 0x0000000b18157c24 */ /* 0x000fe2000f8e021f */
[----:B------:R-:W-:Y:S01]  /*ec40*/  LEA R24, P1, R28, R0, 0x2 ;  /* 0x000000001c187211 */ /* 0x000fe200078210ff */
[----:B------:R-:W-:Y:S02]  /*ec50*/  IMAD.IADD R25, R27, 0x1, R25 ;  /* 0x000000011b197824 */ /* 0x000fe400078e0219 */
[C---:B------:R-:W-:Y:S01]  /*ec60*/  IMAD R35, R20.reuse, UR11, R33 ;  /* 0x0000000b14237c24 */ /* 0x040fe2000f8e0221 */
[----:B------:R-:W-:Y:S01]  /*ec70*/  IADD3 R21, R29, R21, RZ ;  /* 0x000000151d157210 */ /* 0x000fe20007ffe0ff */
        /* <DEDUP_REMOVED lines=31> */
[C---:B------:R-:W-:Y:S01]  /*ee70*/  LEA R12, P1, R28.reuse, R0, 0x2 ;  /* 0x000000001c0c7211 */ /* 0x040fe200078210ff */
[----:B------:R0:W4:Y:S01]  /*ee80*/  LDG.E.CONSTANT R17, desc[UR4][R16.64] ;  /* 0x0000000410117981 */ /* 0x000122000c1e9900 */
[----:B------:R-:W-:Y:S02]  /*ee90*/  IADD3 R15, R15, R23, RZ ;  /* 0x000000170f0f7210 */ /* 0x000fe40007ffe0ff */
[-C--:B------:R-:W-:Y:S02]  /*eea0*/  LEA.HI.X R13, R28, R2.reuse, R13, 0x2, P1 ;  /* 0x000000021c0d7211 */ /* 0x080fe400008f140d */
[----:B------:R-:W-:-:S03]  /*eeb0*/  LEA.HI.X R23, R14, R2, R15, 0x2, P0 ;  /* 0x000000020e177211 */ /* 0x000fc600000f140f */
        /* <DEDUP_REMOVED lines=10> */
[----:B------:R-:W-:-:S05]  /*ef60*/  IADD3.X R17, RZ, R11, RZ, P1, !PT ;  /* 0x0000000bff117210 */ /* 0x000fca0000ffe4ff */
[----:B------:R-:W-:Y:S01]  /*ef70*/  IMAD.MOV.U32 R11, RZ, RZ, R17 ;  /* 0x000000ffff0b7224 */ /* 0x000fe200078e0011 */
[----:B-----5:R-:W-:-:S07]  /*ef80*/  IADD3 R7, R23, R7, R12 ;  /* 0x0000000717077210 */ /* 0x020fce0007ffe00c */
.L_x_2514:
[----:B------:R-:W-:Y:S05]  /*ef90*/  BSYNC B5 ;  /* 0x0000000000057941 */ /* 0x000fea0003800000 */
.L_x_2513:
[----:B------:R-:W-:-:S04]  /*efa0*/  ISETP.NE.U32.AND P1, PT, R5, RZ, PT ;  /* 0x000000ff0500720c */ /* 0x000fc80003f25070 */
[----:B------:R-:W-:-:S13]  /*efb0*/  ISETP.NE.OR.EX P0, PT, R6, RZ, P0, P1 ;  /* 0x000000ff0600720c */ /* 0x000fda0000705710 */
[----:B------:R-:W-:Y:S05]  /*efc0*/  @!P0 BREAK B2 ;  /* 0x0000000000028942 */ /* 0x000fea0003800000 */
[----:B------:R-:W-:Y:S05]  /*efd0*/  @!P0 BRA `(.L_x_2506) ;  /* 0x0000000000bc8947 */ /* 0x000fea0003800000 */
.L_x_2508:
[----:B------:R-:W-:Y:S05]  /*efe0*/  BSYNC B2 ;  /* 0x0000000000027941 */ /* 0x000fea0003800000 */
.L_x_2507:
[----:B------:R-:W-:Y:S01]  /*eff0*/  BSSY B2, `(.L_x_2515) ;  /* 0x000002b000027945 */ /* 0x000fe20003800000 */
.L_x_2516:
        /* <DEDUP_REMOVED lines=33> */
[----:B------:R-:W-:-:S05]  /*f210*/  IADD3 R5, P0, R5, 0x4, RZ ;  /* 0x0000000405057810 */ /* 0x000fca0007f1e0ff */
[----:B------:R-:W-:Y:S01]  /*f220*/  IMAD.X R6, RZ, RZ, R6, P0 ;  /* 0x000000ffff067224 */ /* 0x000fe200000e0606 */
        /* <DEDUP_REMOVED lines=8> */
.L_x_2515:
[----:B------:R-:W-:Y:S02]  /*f2b0*/  MOV R16, R10 ;  /* 0x0000000a00107202 */ /* 0x000fe40000000f00 */
[----:B------:R-:W-:-:S07]  /*f2c0*/  MOV R17, R11 ;  /* 0x0000000b00117202 */ /* 0x000fce0000000f00 */
.L_x_2506:
[----:B------:R-:W-:Y:S05]  /*f2d0*/  BSYNC B3 ;  /* 0x0000000000037941 */ /* 0x000fea0003800000 */
.L_x_2505:
        /* <DEDUP_REMOVED lines=14> */
[----:B--2---:R-:W-:-:S12]  /*f3c0*/  IMAD.IADD R7, R10, 0x1, R7 ;  /* 0x000000010a077824 */ /* 0x004fd800078e0207 */
        /* <DEDUP_REMOVED lines=21> */
.L_x_2504:
[----:B------:R-:W-:Y:S05]  /*f520*/  BSYNC B4 ;  /* 0x0000000000047941 */ /* 0x000fea0003800000 */
.L_x_2503:
[----:B------:R2:W-:Y:S01]  /*f530*/  STG.E desc[UR4][R8.64], R7 ;  /* 0x0000000708007986 */ /* 0x0005e2000c101904 */
[----:B------:R-:W-:-:S07]  /*f540*/  VIADD R3, R3, 0x80 ;  /* 0x0000008003037836 */ /* 0x000fce0000000000 */
.L_x_2485:
        /* <DEDUP_REMOVED lines=408> */
.L_x_2518:
        /* <DEDUP_REMOVED lines=53> */
.L_x_2528:
        /* <DEDUP_REMOVED lines=145> */
.L_x_2527:
[----:B------:R-:W-:Y:S01]  /*11b30*/  MOV R16, R10 ;  /* 0x0000000a00107202 */ /* 0x000fe20000000f00 */
[----:B------:R-:W-:-:S07]  /*11b40*/  IMAD.MOV.U32 R17, RZ, RZ, R11 ;  /* 0x000000ffff117224 */ /* 0x000fce00078e000b */
.L_x_2526:
[----:B------:R-:W-:Y:S05]  /*11b50*/  BSYNC B5 ;  /* 0x0000000000057941 */ /* 0x000fea0003800000 */
.L_x_2525:
        /* <DEDUP_REMOVED lines=38> */
[----:B------:R-:W-:Y:S01]  /*11dc0*/  IMAD.IADD R27, R31, 0x1, R35 ;  /* 0x000000011f1b7824 */ /* 0x000fe200078e0223 */
[----:B------:R-:W-:Y:S01]  /*11dd0*/  LEA R26, P0, R30, R0, 0x2 ;  /* 0x000000001e1a7211 */ /* 0x000fe200078010ff */
        /* <DEDUP_REMOVED lines=42> */
.L_x_2530:
[----:B------:R-:W-:Y:S05]  /*12080*/  BSYNC B5 ;  /* 0x0000000000057941 */ /* 0x000fea0003800000 */
.L_x_2529:
[----:B------:R-:W-:-:S04]  /*12090*/  ISETP.NE.U32.AND P1, PT, R5, RZ, PT ;  /* 0x000000ff0500720c */ /* 0x000fc80003f25070 */
[----:B------:R-:W-:-:S13]  /*120a0*/  ISETP.NE.OR.EX P0, PT, R6, RZ, P0, P1 ;  /* 0x000000ff0600720c */ /* 0x000fda0000705710 */
[----:B------:R-:W-:Y:S05]  /*120b0*/  @!P0 BREAK B2 ;  /* 0x0000000000028942 */ /* 0x000fea0003800000 */
[----:B------:R-:W-:Y:S05]  /*120c0*/  @!P0 BRA `(.L_x_2522) ;  /* 0x0000000000bc8947 */ /* 0x000fea0003800000 */
.L_x_2524:
[----:B------:R-:W-:Y:S05]  /*120d0*/  BSYNC B2 ;  /* 0x0000000000027941 */ /* 0x000fea0003800000 */
.L_x_2523:
[----:B------:R-:W-:Y:S01]  /*120e0*/  BSSY B2, `(.L_x_2531) ;  /* 0x000002b000027945 */ /* 0x000fe20003800000 */
.L_x_2532:
        /* <DEDUP_REMOVED lines=19> */
[----:B------:R-:W-:-:S02]  /*12220*/  IMAD.IADD R17, R19, 0x1, R17 ;  /* 0x0000000113117824 */ /* 0x000fc400078e0211 */
[----:B------:R-:W-:-:S03]  /*12230*/  IMAD.WIDE.U32 R20, R20, UR10, RZ ;  /* 0x0000000a14147c25 */ /* 0x000fc6000f8e00ff */
[----:B------:R-:W-:Y:S01]  /*12240*/  LEA.HI.X R17, R18, R2, R17, 0x2, P0 ;  /* 0x0000000212117211 */ /* 0x000fe200000f1411 */
[----:B------:R-:W-:Y:S01]  /*12250*/  IMAD.WIDE.U32 R22, R14, UR10, RZ ;  /* 0x0000000a0e167c25 */ /* 0x000fe2000f8e00ff */
[----:B------:R-:W-:-:S03]  /*12260*/  IADD3 R25, R21, R25, RZ ;  /* 0x0000001915197210 */ /* 0x000fc60007ffe0ff */
[----:B------:R-:W-:Y:S01]  /*12270*/  IMAD R15, R14, UR11, R15 ;  /* 0x0000000b0e0f7c24 */ /* 0x000fe2000f8e020f */
[-C--:B------:R-:W-:Y:S01]  /*12280*/  LEA R14, P1, R20, R0.reuse, 0x2 ;  /* 0x00000000140e7211 */ /* 0x080fe200078210ff */
[----:B------:R-:W2:Y:S01]  /*12290*/  LDG.E.CONSTANT R16, desc[UR4][R16.64] ;  /* 0x0000000410107981 */ /* 0x000ea2000c1e9900 */
[----:B------:R-:W-:Y:S02]  /*122a0*/  LEA R18, P0, R22, R0, 0x2 ;  /* 0x0000000016127211 */ /* 0x000fe400078010ff */
        /* <DEDUP_REMOVED lines=15> */
.L_x_2531:
[----:B------:R-:W-:Y:S01]  /*123a0*/  IMAD.MOV.U32 R16, RZ, RZ, R10 ;  /* 0x000000ffff107224 */ /* 0x000fe200078e000a */
[----:B------:R-:W-:-:S07]  /*123b0*/  MOV R17, R11 ;  /* 0x0000000b00117202 */ /* 0x000fce0000000f00 */
.L_x_2522:
[----:B------:R-:W-:Y:S05]  /*123c0*/  BSYNC B3 ;  /* 0x0000000000037941 */ /* 0x000fea0003800000 */
.L_x_2521:
        /* <DEDUP_REMOVED lines=31> */
[----:B------:R-:W2:Y:S03]  /*125c0*/  LDG.E.CONSTANT R4, desc[UR4][R4.64] ;  /* 0x0000000404047981 */ /* 0x000ea6000c1e9900 */
[----:B------:R-:W-:-:S05]  /*125d0*/  @P0 LEA.HI.X R11, R14, R2, R11, 0x2, P1 ;  /* 0x000000020e0b0211 */ /* 0x000fca00008f140b */
[----:B------:R-:W3:Y:S01]  /*125e0*/  @P0 LDG.E.CONSTANT R10, desc[UR4][R10.64] ;  /* 0x000000040a0a0981 */ /* 0x000ee2000c1e9900 */
[----:B--2---:R-:W-:-:S04]  /*125f0*/  IADD3 R7, R4, R7, RZ ;  /* 0x0000000704077210 */ /* 0x004fc80007ffe0ff */
[----:B---3--:R-:W-:-:S07]  /*12600*/  @P0 IADD3 R7, R10, R7, RZ ;  /* 0x000000070a070210 */ /* 0x008fce0007ffe0ff */
.L_x_2520:
[----:B------:R-:W-:Y:S05]  /*12610*/  BSYNC B4 ;  /* 0x0000000000047941 */ /* 0x000fea0003800000 */
.L_x_2519:
[----:B------:R1:W-:Y:S01]  /*12620*/  STG.E desc[UR4][R8.64], R7 ;  /* 0x0000000708007986 */ /* 0x0003e2000c101904 */
[----:B------:R-:W-:-:S07]  /*12630*/  IADD3 R3, R3, 0x80, RZ ;  /* 0x0000008003037810 */ /* 0x000fce0007ffe0ff */
.L_x_2501:
[----:B------:R-:W-:-:S13]  /*12640*/  ISETP.GE.AND P0, PT, R3, UR8, PT ;  /* 0x0000000803007c0c */ /* 0x000fda000bf06270 */
[----:B------:R-:W-:Y:S05]  /*12650*/  @P0 BREAK B0 ;  /* 0x0000000000000942 */ /* 0x000fea0003800000 */
[----:B------:R-:W-:Y:S05]  /*12660*/  @P0 BRA `(.L_x_2517) ;  /* 0x00000030003c0947 */ /* 0x000fea0003800000 */
[----:B------:R-:W-:Y:S05]  /*12670*/  BSYNC B0 ;  /* 0x0000000000007941 */ /* 0x000fea0003800000 */
.L_x_2452:
[----:B------:R-:W2:Y:S01]  /*12680*/  LDC R5, c[0x0][0x218] ;  /* 0x00008600ff057b82 */ /* 0x000ea20000000800 */
[----:B------:R-:W-:Y:S01]  /*12690*/  HFMA2.MMA R2, -RZ, RZ, 0, 0 ;  /* 0x00000000ff027435 */ /* 0x000fe200000001ff */
[----:B------:R-:W-:Y:S01]  /*126a0*/  IMAD.MOV.U32 R0, RZ, RZ, RZ ;  /* 0x000000ffff007224 */ /* 0x000fe200078e00ff */
[----:B------:R-:W-:Y:S01]  /*126b0*/  HFMA2.MMA R4, -RZ, RZ, 0, 0 ;  /* 0x00000000ff047435 */ /* 0x000fe200000001ff */
        /* <DEDUP_REMOVED lines=8> */
[----:B01----:R-:W-:Y:S01]  /*12740*/  SHF.R.U32.HI R7, RZ, UR11, R6 ;  /* 0x0000000bff077c19 */ /* 0x003fe20008011606 */
        /* <DEDUP_REMOVED lines=392> */
.L_x_2533:
[----:B------:R-:W-:Y:S01]  /*13fd0*/  ULDC.64 UR10, c[0x0][0x5c8] ;  /* 0x00017200000a7ab9 */ /* 0x000fe20000000a00 */
[----:B------:R-:W-:Y:S01]  /*13fe0*/  ULDC.U8 UR9, c[0x0][0x5e0] ;  /* 0x0001780000097ab9 */ /* 0x000fe20000000000 */
[----:B01----:R-:W-:Y:S01]  /*13ff0*/  IADD3 R8, P0, R2, UR10, RZ ;  /* 0x0000000a02087c10 */ /* 0x003fe2000ff1e0ff */
        /* <DEDUP_REMOVED lines=50> */
.L_x_2543:
        /* <DEDUP_REMOVED lines=30> */
[----:B------:R0:W2:Y:S01]  /*14500*/  LDG.E.CONSTANT R44, desc[UR4][R48.64] ;  /* 0x00000004302c7981 */ /* 0x0000a2000c1e9900 */
        /* <DEDUP_REMOVED lines=18> */
[----:B------:R-:W-:Y:S01]  /*14630*/  IMAD R13, R13, UR10, RZ ;  /* 0x0000000a0d0d7c24 */ /* 0x000fe2000f8e02ff */
[-C--:B------:R-:W-:Y:S01]  /*14640*/  LEA.HI.X R41, R32, R45.reuse, R39, 0x2, P2 ;  /* 0x0000002d20297211 */ /* 0x080fe200010f1427 */
[----:B------:R-:W-:Y:S01]  /*14650*/  IMAD R9, R8, UR11, R9 ;  /* 0x0000000b08097c24 */ /* 0x000fe2000f8e0209 */
[----:B------:R-:W-:Y:S01]  /*14660*/  LEA.HI.X R39, R34, R45, R33, 0x2, P1 ;  /* 0x0000002d22277211 */ /* 0x000fe200008f1421 */
[----:B------:R-:W-:Y:S01]  /*14670*/  IMAD.WIDE.U32 R34, R8, UR10, RZ ;  /* 0x0000000a08227c25 */ /* 0x000fe2000f8e00ff */
[----:B------:R1:W3:Y:S03]  /*14680*/  LDG.E.CONSTANT R46, desc[UR4][R36.64] ;  /* 0x00000004242e7981 */ /* 0x0002e6000c1e9900 */
[C---:B------:R-:W-:Y:S01]  /*14690*/  IMAD.WIDE.U32 R32, R10.reuse, UR10, RZ ;  /* 0x0000000a0a207c25 */ /* 0x040fe2000f8e00ff */
[----:B------:R-:W3:Y:S03]  /*146a0*/  LDG.E.CONSTANT R41, desc[UR4][R40.64] ;  /* 0x0000000428297981 */ /* 0x000ee6000c1e9900 */
[----:B0-----:R-:W-:Y:S01]  /*146b0*/  IMAD R49, R10, UR11, R11 ;  /* 0x0000000b0a317c24 */ /* 0x001fe2000f8e020b */
[----:B------:R-:W-:Y:S01]  /*146c0*/  IADD3 R11, R35, R9, RZ ;  /* 0x00000009230b7210 */ /* 0x000fe20007ffe0ff */
[----:B------:R-:W-:Y:S01]  /*146d0*/  IMAD R13, R12, UR11, R13 ;  /* 0x0000000b0c0d7c24 */ /* 0x000fe2000f8e020d */
[-C--:B------:R-:W-:Y:S01]  /*146e0*/  LEA R8, P2, R32, R43.reuse, 0x2 ;  /* 0x0000002b20087211 */ /* 0x080fe200078410ff */
[----:B------:R-:W-:Y:S01]  /*146f0*/  IMAD.IADD R9, R33, 0x1, R49 ;  /* 0x0000000121097824 */ /* 0x000fe200078e0231 */
[----:B------:R-:W-:Y:S01]  /*14700*/  LEA R10, P1, R34, R43, 0x2 ;  /* 0x0000002b220a7211 */ /* 0x000fe200078210ff */
[----:B-1----:R-:W-:Y:S01]  /*14710*/  IMAD.WIDE.U32 R36, R12, UR10, RZ ;  /* 0x0000000a0c247c25 */ /* 0x002fe2000f8e00ff */
[----:B------:R-:W4:Y:S03]  /*14720*/  LDG.E.CONSTANT R38, desc[UR4][R38.64] ;  /* 0x0000000426267981 */ /* 0x000f26000c1e9900 */
[----:B------:R-:W-:Y:S01]  /*14730*/  IMAD R15, R15, UR10, RZ ;  /* 0x0000000a0f0f7c24 */ /* 0x000fe2000f8e02ff */
[-C--:B------:R-:W-:Y:S01]  /*14740*/  LEA.HI.X R9, R32, R45.reuse, R9, 0x2, P2 ;  /* 0x0000002d20097211 */ /* 0x080fe200010f1409 */
[----:B------:R-:W-:Y:S01]  /*14750*/  IMAD.WIDE.U32 R32, R14, UR10, RZ ;  /* 0x0000000a0e207c25 */ /* 0x000fe2000f8e00ff */
[----:B------:R-:W-:-:S02]  /*14760*/  LEA.HI.X R11, R34, R45, R11, 0x2, P1 ;  /* 0x0000002d220b7211 */ /* 0x000fc400008f140b */
[----:B------:R-:W-:Y:S01]  /*14770*/  LEA R12, P1, R36, R43, 0x2 ;  /* 0x0000002b240c7211 */ /* 0x000fe200078210ff */
[----:B------:R-:W-:Y:S01]  /*14780*/  IMAD R15, R14, UR11, R15 ;  /* 0x0000000b0e0f7c24 */ /* 0x000fe2000f8e020f */
[----:B------:R-:W-:Y:S01]  /*14790*/  IADD3 R13, R37, R13, RZ ;  /* 0x0000000d250d7210 */ /* 0x000fe20007ffe0ff */
[----:B------:R-:W-:Y:S01]  /*147a0*/  IMAD R17, R17, UR10, RZ ;  /* 0x0000000a11117c24 */ /* 0x000fe2000f8e02ff */
[----:B------:R0:W5:Y:S01]  /*147b0*/  LDG.E.CONSTANT R34, desc[UR4][R8.64] ;  /* 0x0000000408227981 */ /* 0x000162000c1e9900 */
[----:B------:R-:W-:Y:S02]  /*147c0*/  IMAD R35, R19, UR10, RZ ;  /* 0x0000000a13237c24 */ /* 0x000fe4000f8e02ff */
[----:B------:R-:W-:Y:S01]  /*147d0*/  IMAD R21, R21, UR10, RZ ;  /* 0x0000000a15157c24 */ /* 0x000fe2000f8e02ff */
[----:B------:R1:W4:Y:S01]  /*147e0*/  LDG.E.CONSTANT R31, desc[UR4][R10.64] ;  /* 0x000000040a1f7981 */ /* 0x000322000c1e9900 */
[----:B------:R-:W-:Y:S01]  /*147f0*/  LEA.HI.X R13, R36, R45, R13, 0x2, P1 ;  /* 0x0000002d240d7211 */ /* 0x000fe200008f140d */
[----:B------:R-:W-:Y:S01]  /*14800*/  IMAD R19, R16, UR11, R17 ;  /* 0x0000000b10137c24 */ /* 0x000fe2000f8e0211 */
[----:B------:R-:W-:Y:S01]  /*14810*/  LEA R14, P1, R32, R43, 0x2 ;  /* 0x0000002b200e7211 */ /* 0x000fe200078210ff */
[----:B------:R-:W-:Y:S01]  /*14820*/  IMAD.WIDE.U32 R16, R16, UR10, RZ ;  /* 0x0000000a10107c25 */ /* 0x000fe2000f8e00ff */
[----:B------:R-:W-:-:S02]  /*14830*/  IADD3 R15, R33, R15, RZ ;  /* 0x0000000f210f7210 */ /* 0x000fc40007ffe0ff */
[----:B------:R1:W5:Y:S01]  /*14840*/  LDG.E.CONSTANT R33, desc[UR4][R12.64] ;  /* 0x000000040c217981 */ /* 0x000362000c1e9900 */
[C---:B0-----:R-:W-:Y:S02]  /*14850*/  IMAD R9, R18.reuse, UR11, R35 ;  /* 0x0000000b12097c24 */ /* 0x041fe4000f8e0223 */
[----:B-1----:R-:W-:-:S04]  /*14860*/  IMAD.WIDE.U32 R10, R18, UR10, RZ ;  /* 0x0000000a120a7c25 */ /* 0x002fc8000f8e00ff */
[C---:B------:R-:W-:Y:S02]  /*14870*/  IMAD R35, R20.reuse, UR11, R21 ;  /* 0x0000000b14237c24 */ /* 0x040fe4000f8e0215 */
[----:B------:R-:W-:Y:S01]  /*14880*/  IMAD.WIDE.U32 R20, R20, UR10, RZ ;  /* 0x0000000a14147c25 */ /* 0x000fe2000f8e00ff */
[----:B------:R-:W-:Y:S02]  /*14890*/  LEA.HI.X R15, R32, R45, R15, 0x2, P1 ;  /* 0x0000002d200f7211 */ /* 0x000fe400008f140f */
[----:B------:R-:W-:Y:S02]  /*148a0*/  LEA R12, P1, R16, R43, 0x2 ;  /* 0x0000002b100c7211 */ /* 0x000fe400078210ff */
        /* <DEDUP_REMOVED lines=31> */
[----:B------:R-:W-:Y:S02]  /*14aa0*/  LEA R18, P1, R8, R43, 0x2 ;  /* 0x0000002b08127211 */ /* 0x000fe400078210ff */
        /* <DEDUP_REMOVED lines=24> */
.L_x_2542:
[----:B------:R-:W-:Y:S01]  /*14c30*/  IMAD.MOV.U32 R10, RZ, RZ, R6 ;  /* 0x000000ffff0a7224 */ /* 0x000fe200078e0006 */
[----:B------:R-:W-:-:S07]  /*14c40*/  MOV R11, R7 ;  /* 0x00000007000b7202 */ /* 0x000fce0000000f00 */
.L_x_2541:
[----:B------:R-:W-:Y:S05]  /*14c50*/  BSYNC B5 ;  /* 0x0000000000057941 */ /* 0x000fea0003800000 */
.L_x_2540:
        /* <DEDUP_REMOVED lines=27> */
[----:B------:R-:W-:Y:S02]  /*14e10*/  LEA R28, P0, R22, R43, 0x2 ;  /* 0x0000002b161c7211 */ /* 0x000fe400078010ff */
        /* <DEDUP_REMOVED lines=36> */
[----:B------:R-:W4:Y:S01]  /*15060*/  LDG.E.CONSTANT R13, desc[UR4][R12.64] ;  /* 0x000000040c0d7981 */ /* 0x000f22000c1e9900 */
[----:B------:R-:W-:Y:S02]  /*15070*/  IADD3 R11, R11, R19, RZ ;  /* 0x000000130b0b7210 */ /* 0x000fe40007ffe0ff */
[----:B------:R-:W-:Y:S02]  /*15080*/  IADD3 R9, R25, R27, RZ ;  /* 0x0000001b19097210 */ /* 0x000fe40007ffe0ff */
[-C--:B------:R-:W-:Y:S02]  /*15090*/  LEA.HI.X R19, R10, R45.reuse, R11, 0x2, P0 ;  /* 0x0000002d0a137211 */ /* 0x080fe400000f140b */
[----:B------:R-:W-:-:S04]  /*150a0*/  LEA.HI.X R9, R24, R45, R9, 0x2, P1 ;  /* 0x0000002d18097211 */ /* 0x000fc800008f1409 */
[----:B------:R-:W5:Y:S04]  /*150b0*/  LDG.E.CONSTANT R19, desc[UR4][R18.64] ;  /* 0x0000000412137981 */ /* 0x000f68000c1e9900 */
[----:B------:R-:W5:Y:S01]  /*150c0*/  LDG.E.CONSTANT R8, desc[UR4][R8.64] ;  /* 0x0000000408087981 */ /* 0x000f62000c1e9900 */
[----:B------:R-:W-:Y:S02]  /*150d0*/  IADD3 R10, P1, R6, 0x40, RZ ;  /* 0x00000040060a7810 */ /* 0x000fe40007f3e0ff */
[----:B------:R-:W-:Y:S02]  /*150e0*/  IADD3 R2, P2, R2, 0x8, RZ ;  /* 0x0000000802027810 */ /* 0x000fe40007f5e0ff */
[----:B------:R-:W-:Y:S02]  /*150f0*/  IADD3.X R11, RZ, R7, RZ, P1, !PT ;  /* 0x00000007ff0b7210 */ /* 0x000fe40000ffe4ff */
[----:B------:R-:W-:Y:S01]  /*15100*/  PLOP3.LUT P0, PT, PT, PT, PT, 0x8, 0x0 ;  /* 0x000000000000781c */ /* 0x000fe20003f0e170 */
[----:B------:R-:W-:Y:S01]  /*15110*/  IMAD.X R42, RZ, RZ, R42, P2 ;  /* 0x000000ffff2a7224 */ /* 0x000fe200010e062a */
[----:B------:R-:W-:-:S02]  /*15120*/  MOV R6, R10 ;  /* 0x0000000a00067202 */ /* 0x000fc40000000f00 */
[----:B------:R-:W-:Y:S02]  /*15130*/  MOV R7, R11 ;  /* 0x0000000b00077202 */ /* 0x000fe40000000f00 */
[----:B--2---:R-:W-:-:S04]  /*15140*/  IADD3 R16, R17, R47, R16 ;  /* 0x0000002f11107210 */ /* 0x004fc80007ffe010 */
[----:B---3--:R-:W-:-:S04]  /*15150*/  IADD3 R20, R23, R16, R20 ;  /* 0x0000001017147210 */ /* 0x008fc80007ffe014 */
[----:B----4-:R-:W-:-:S04]  /*15160*/  IADD3 R47, R13, R20, R14 ;  /* 0x000000140d2f7210 */ /* 0x010fc80007ffe00e */
[----:B-----5:R-:W-:-:S07]  /*15170*/  IADD3 R47, R19, R47, R8 ;  /* 0x0000002f132f7210 */ /* 0x020fce0007ffe008 */
.L_x_2545:
[----:B------:R-:W-:Y:S05]  /*15180*/  BSYNC B5 ;  /* 0x0000000000057941 */ /* 0x000fea0003800000 */
.L_x_2544:
[----:B------:R-:W-:-:S04]  /*15190*/  ISETP.NE.U32.AND P1, PT, R2, RZ, PT ;  /* 0x000000ff0200720c */ /* 0x000fc80003f25070 */
[----:B------:R-:W-:-:S13]  /*151a0*/  ISETP.NE.OR.EX P0, PT, R42, RZ, P0, P1 ;  /* 0x000000ff2a00720c */ /* 0x000fda0000705710 */
[----:B------:R-:W-:Y:S05]  /*151b0*/  @!P0 BREAK B2 ;  /* 0x0000000000028942 */ /* 0x000fea0003800000 */
[----:B------:R-:W-:Y:S05]  /*151c0*/  @!P0 BRA `(.L_x_2537) ;  /* 0x0000000000bc8947 */ /* 0x000fea0003800000 */
.L_x_2539:
[----:B------:R-:W-:Y:S05]  /*151d0*/  BSYNC B2 ;  /* 0x0000000000027941 */ /* 0x000fea0003800000 */
.L_x_2538:
[----:B------:R-:W-:Y:S01]  /*151e0*/  BSSY B2, `(.L_x_2546) ;  /* 0x000002b000027945 */ /* 0x000fe20003800000 */
.L_x_2547:
        /* <DEDUP_REMOVED lines=27> */
[----:B------:R-:W-:Y:S01]  /*153a0*/  LEA R14, P0, R18, R43, 0x2 ;  /* 0x0000002b120e7211 */ /* 0x000fe200078010ff */
[----:B------:R-:W-:Y:S01]  /*153b0*/  IMAD.IADD R15, R19, 0x1, R11 ;  /* 0x00000001130f7824 */ /* 0x000fe200078e020b */
[----:B------:R-:W-:-:S04]  /*153c0*/  LEA.HI.X R11, R16, R45, R21, 0x2, P1 ;  /* 0x0000002d100b7211 */ /* 0x000fc800008f1415 */
        /* <DEDUP_REMOVED lines=13> */
.L_x_2546:
[----:B------:R-:W-:Y:S02]  /*154a0*/  MOV R10, R6 ;  /* 0x00000006000a7202 */ /* 0x000fe40000000f00 */
[----:B------:R-:W-:-:S07]  /*154b0*/  MOV R11, R7 ;  /* 0x00000007000b7202 */ /* 0x000fce0000000f00 */
.L_x_2537:
[----:B------:R-:W-:Y:S05]  /*154c0*/  BSYNC B3 ;  /* 0x0000000000037941 */ /* 0x000fea0003800000 */
.L_x_2536:
        /* <DEDUP_REMOVED lines=38> */
.L_x_2535:
[----:B------:R-:W-:Y:S05]  /*15730*/  BSYNC B4 ;  /* 0x0000000000047941 */ /* 0x000fea0003800000 */
.L_x_2534:
[----:B------:R3:W-:Y:S01]  /*15740*/  STG.E desc[UR4][R4.64], R47 ;  /* 0x0000002f04007986 */ /* 0x0007e2000c101904 */
[----:B------:R-:W-:-:S07]  /*15750*/  IADD3 R3, R3, 0x80, RZ ;  /* 0x0000008003037810 */ /* 0x000fce0007ffe0ff */
.L_x_2517:
[----:B------:R-:W-:Y:S05]  /*15760*/  BSYNC B1 ;  /* 0x0000000000017941 */ /* 0x000fea0003800000 */
.L_x_2451:
[----:B------:R-:W-:Y:S05]  /*15770*/  WARPSYNC.ALL ;  /* 0x0000000000007948 */ /* 0x000fea0003800000 */
[----:B------:R-:W-:-:S13]  /*15780*/  ISETP.GE.AND P0, PT, R3, UR8, PT ;  /* 0x0000000803007c0c */ /* 0x000fda000bf06270 */
[----:B------:R-:W-:Y:S05]  /*15790*/  @P0 EXIT ;  /* 0x000000000000094d */ /* 0x000fea0003800000 */
[----:B------:R-:W4:Y:S01]  /*157a0*/  LDC R10, c[0x0][0x218] ;  /* 0x00008600ff0a7b82 */ /* 0x000f220000000800 */
[----:B------:R-:W-:Y:S01]  /*157b0*/  HFMA2.MMA R0, -RZ, RZ, 0, 0 ;  /* 0x00000000ff007435 */ /* 0x000fe200000001ff */
[----:B---3--:R-:W-:Y:S02]  /*157c0*/  CS2R R4, SRZ ;  /* 0x0000000000047805 */ /* 0x008fe4000001ff00 */
        /* <DEDUP_REMOVED lines=8> */
[----:B012---:R-:W-:-:S04]  /*15850*/  SHF.R.U32.HI R7, RZ, UR7, R6 ;  /* 0x00000007ff077c19 */ /* 0x007fc80008011606 */
        /* <DEDUP_REMOVED lines=392> */
.L_x_2548:
[----:B------:R-:W-:Y:S01]  /*170e0*/  ULDC.64 UR6, c[0x0][0x5c8] ;  /* 0x0001720000067ab9 */ /* 0x000fe20000000a00 */
[----:B------:R-:W-:Y:S01]  /*170f0*/  ULDC.64 UR10, c[0x0][0x5d8] ;  /* 0x00017600000a7ab9 */ /* 0x000fe20000000a00 */
[----:B------:R-:W-:Y:S01]  /*17100*/  IADD3 R6, P0, R5, UR6, RZ ;  /* 0x0000000605067c10 */ /* 0x000fe2000ff1e0ff */
[----:B------:R-:W-:-:S04]  /*17110*/  ULDC.64 UR8, c[0x0][0x5b8] ;  /* 0x00016e0000087ab9 */ /* 0x000fc80000000a00 */
[----:B012---:R-:W-:Y:S01]  /*17120*/  IMAD.X R7, RZ, RZ, UR7, P0 ;  /* 0x00000007ff077e24 */ /* 0x007fe200080e06ff */
        /* <DEDUP_REMOVED lines=36> */
[----:B------:R-:W-:Y:S02]  /*17370*/  MOV R12, R6 ;  /* 0x00000006000c7202 */ /* 0x000fe40000000f00 */
        /* <DEDUP_REMOVED lines=13> */
.L_x_2558:
        /* <DEDUP_REMOVED lines=20> */
[----:B---3--:R-:W-:-:S03]  /*17590*/  IMAD R47, R37, UR6, RZ ;  /* 0x00000006252f7c24 */ /* 0x008fc6000f8e02ff */
[----:B------:R-:W-:Y:S01]  /*175a0*/  IADD3 R37, R45, R35, RZ ;  /* 0x000000232d257210 */ /* 0x000fe20007ffe0ff */
[C---:B------:R-:W-:Y:S02]  /*175b0*/  IMAD R45, R36.reuse, UR7, R47 ;  /* 0x00000007242d7c24 */ /* 0x040fe4000f8e022f */
[----:B------:R-:W-:Y:S01]  /*175c0*/  IMAD.WIDE.U32 R34, R36, UR6, RZ ;  /* 0x0000000624227c25 */ /* 0x000fe2000f8e00ff */
[----:B------:R-:W-:-:S03]  /*175d0*/  LEA.HI.X R47, R44, R28, R37, 0x2, P1 ;  /* 0x0000001c2c2f7211 */ /* 0x000fc600008f1425 */
[----:B----4-:R-:W-:Y:S02]  /*175e0*/  IMAD R37, R41, UR6, RZ ;  /* 0x0000000629257c24 */ /* 0x010fe4000f8e02ff */
[----:B-----5:R-:W-:Y:S01]  /*175f0*/  IMAD R43, R43, UR6, RZ ;  /* 0x000000062b2b7c24 */ /* 0x020fe2000f8e02ff */
[----:B------:R-:W-:Y:S01]  /*17600*/  LEA R44, P1, R34, R0, 0x2 ;  /* 0x00000000222c7211 */ /* 0x000fe200078210ff */
[----:B------:R-:W-:Y:S01]  /*17610*/  IMAD.IADD R35, R35, 0x1, R45 ;  /* 0x0000000123237824 */ /* 0x000fe200078e022d */
[----:B------:R0:W2:Y:S01]  /*17620*/  LDG.E.CONSTANT R32, desc[UR4][R46.64] ;  /* 0x000000042e207981 */ /* 0x0000a2000c1e9900 */
[C---:B------:R-:W-:Y:S02]  /*17630*/  IMAD R49, R40.reuse, UR7, R37 ;  /* 0x0000000728317c24 */ /* 0x040fe4000f8e0225 */
[----:B------:R-:W-:Y:S01]  /*17640*/  IMAD.WIDE.U32 R40, R40, UR6, RZ ;  /* 0x0000000628287c25 */ /* 0x000fe2000f8e00ff */
[----:B------:R-:W-:-:S03]  /*17650*/  LEA.HI.X R45, R34, R28, R35, 0x2, P1 ;  /* 0x0000001c222d7211 */ /* 0x000fc600008f1423 */
[----:B------:R-:W-:Y:S02]  /*17660*/  IMAD R39, R39, UR6, RZ ;  /* 0x0000000627277c24 */ /* 0x000fe4000f8e02ff */
[----:B------:R-:W-:Y:S01]  /*17670*/  IMAD R37, R42, UR7, R43 ;  /* 0x000000072a257c24 */ /* 0x000fe2000f8e022b */
[----:B------:R-:W-:Y:S01]  /*17680*/  LEA R36, P1, R40, R0, 0x2 ;  /* 0x0000000028247211 */ /* 0x000fe200078210ff */
[----:B------:R-:W-:Y:S01]  /*17690*/  IMAD.WIDE.U32 R42, R42, UR6, RZ ;  /* 0x000000062a2a7c25 */ /* 0x000fe2000f8e00ff */
[----:B------:R-:W-:Y:S01]  /*176a0*/  IADD3 R41, R41, R49, RZ ;  /* 0x0000003129297210 */ /* 0x000fe20007ffe0ff */
[----:B------:R-:W2:Y:S02]  /*176b0*/  LDG.E.CONSTANT R44, desc[UR4][R44.64] ;  /* 0x000000042c2c7981 */ /* 0x000ea4000c1e9900 */
[----:B------:R-:W-:-:S04]  /*176c0*/  IMAD.WIDE.U32 R34, R38, UR6, RZ ;  /* 0x0000000626227c25 */ /* 0x000fc8000f8e00ff */
[----:B0-----:R-:W-:Y:S01]  /*176d0*/  IMAD R47, R38, UR7, R39 ;  /* 0x00000007262f7c24 */ /* 0x001fe2000f8e0227 */
[----:B------:R-:W-:Y:S02]  /*176e0*/  IADD3 R39, R43, R37, RZ ;  /* 0x000000252b277210 */ /* 0x000fe40007ffe0ff */
[----:B------:R-:W-:Y:S01]  /*176f0*/  LEA.HI.X R37, R40, R28, R41, 0x2, P1 ;  /* 0x0000001c28257211 */ /* 0x000fe200008f1429 */
[----:B------:R-:W-:Y:S01]  /*17700*/  IMAD R19, R19, UR6, RZ ;  /* 0x0000000613137c24 */ /* 0x000fe2000f8e02ff */
[----:B------:R-:W-:Y:S02]  /*17710*/  LEA R40, P1, R34, R0, 0x2 ;  /* 0x0000000022287211 */ /* 0x000fe400078210ff */
[----:B------:R-:W-:Y:S01]  /*17720*/  IADD3 R35, R35, R47, RZ ;  /* 0x0000002f23237210 */ /* 0x000fe20007ffe0ff */
[----:B------:R-:W-:Y:S02]  /*17730*/  IMAD R19, R18, UR7, R19 ;  /* 0x0000000712137c24 */ /* 0x000fe4000f8e0213 */
[----:B------:R-:W-:Y:S01]  /*17740*/  IMAD R21, R21, UR6, RZ ;  /* 0x0000000615157c24 */ /* 0x000fe2000f8e02ff */
[----:B------:R-:W-:Y:S01]  /*17750*/  LEA.HI.X R41, R34, R28, R35, 0x2, P1 ;  /* 0x0000001c22297211 */ /* 0x000fe200008f1423 */
[----:B------:R-:W-:Y:S01]  /*17760*/  IMAD.WIDE.U32 R34, R18, UR6, RZ ;  /* 0x0000000612227c25 */ /* 0x000fe2000f8e00ff */
[-C--:B------:R-:W-:Y:S01]  /*17770*/  LEA R38, P2, R42, R0.reuse, 0x2 ;  /* 0x000000002a267211 */ /* 0x080fe200078410ff */
[----:B------:R0:W3:Y:S02]  /*17780*/  LDG.E.CONSTANT R46, desc[UR4][R36.64] ;  /* 0x00000004242e7981 */ /* 0x0000e4000c1e9900 */
[----:B------:R-:W-:Y:S01]  /*17790*/  IMAD R7, R7, UR6, RZ ;  /* 0x0000000607077c24 */ /* 0x000fe2000f8e02ff */
[----:B------:R-:W-:Y:S01]  /*177a0*/  LEA R18, P1, R34, R0, 0x2 ;  /* 0x0000000022127211 */ /* 0x000fe200078210ff */
[----:B------:R-:W-:Y:S01]  /*177b0*/  IMAD R21, R20, UR7, R21 ;  /* 0x0000000714157c24 */ /* 0x000fe2000f8e0215 */
[----:B------:R-:W-:Y:S01]  /*177c0*/  IADD3 R19, R35, R19, RZ ;  /* 0x0000001323137210 */ /* 0x000fe20007ffe0ff */
[----:B------:R-:W-:Y:S01]  /*177d0*/  IMAD R25, R25, UR6, RZ ;  /* 0x0000000619197c24 */ /* 0x000fe2000f8e02ff */
[-C--:B------:R-:W-:Y:S01]  /*177e0*/  LEA.HI.X R39, R42, R28.reuse, R39, 0x2, P2 ;  /* 0x0000001c2a277211 */ /* 0x080fe200010f1427 */
[----:B------:R-:W-:Y:S01]  /*177f0*/  IMAD R5, R5, UR6, RZ ;  /* 0x0000000605057c24 */ /* 0x000fe2000f8e02ff */
[----:B------:R1:W4:Y:S01]  /*17800*/  LDG.E.CONSTANT R40, desc[UR4][R40.64] ;  /* 0x0000000428287981 */ /* 0x000322000c1e9900 */
[----:B0-----:R-:W-:Y:S01]  /*17810*/  IMAD.WIDE.U32 R36, R20, UR6, RZ ;  /* 0x0000000614247c25 */ /* 0x001fe2000f8e00ff */
[----:B------:R-:W-:-:S02]  /*17820*/  LEA.HI.X R19, R34, R28, R19, 0x2, P1 ;  /* 0x0000001c22137211 */ /* 0x000fc400008f1413 */
[----:B------:R-:W3:Y:S01]  /*17830*/  LDG.E.CONSTANT R39, desc[UR4][R38.64] ;  /* 0x0000000426277981 */ /* 0x000ee2000c1e9900 */
[----:B------:R-:W-:Y:S01]  /*17840*/  IMAD.WIDE.U32 R42, R6, UR6, RZ ;  /* 0x00000006062a7c25 */ /* 0x000fe2000f8e00ff */
[----:B------:R-:W-:Y:S02]  /*17850*/  LEA R20, P1, R36, R0, 0x2 ;  /* 0x0000000024147211 */ /* 0x000fe400078210ff */
[----:B------:R-:W4:Y:S01]  /*17860*/  LDG.E.CONSTANT R19, desc[UR4][R18.64] ;  /* 0x0000000412137981 */ /* 0x000f22000c1e9900 */
[----:B------:R-:W-:Y:S02]  /*17870*/  IMAD R7, R6, UR7, R7 ;  /* 0x0000000706077c24 */ /* 0x000fe4000f8e0207 */
[----:B------:R-:W-:Y:S02]  /*17880*/  IMAD.IADD R21, R37, 0x1, R21 ;  /* 0x0000000125157824 */ /* 0x000fe400078e0215 */
[----:B------:R-:W-:-:S04]  /*17890*/  IMAD.WIDE.U32 R34, R24, UR6, RZ ;  /* 0x0000000618227c25 */ /* 0x000fc8000f8e00ff */
[----:B------:R-:W-:Y:S01]  /*178a0*/  IMAD R25, R24, UR7, R25 ;  /* 0x0000000718197c24 */ /* 0x000fe2000f8e0219 */
[----:B------:R-:W-:Y:S02]  /*178b0*/  LEA R6, P2, R42, R0, 0x2 ;  /* 0x000000002a067211 */ /* 0x000fe400078410ff */
[----:B------:R-:W-:Y:S02]  /*178c0*/  IADD3 R7, R43, R7, RZ ;  /* 0x000000072b077210 */ /* 0x000fe40007ffe0ff */
[----:B------:R-:W-:Y:S01]  /*178d0*/  LEA.HI.X R21, R36, R28, R21, 0x2, P1 ;  /* 0x0000001c24157211 */ /* 0x000fe200008f1415 */
[----:B------:R-:W-:Y:S01]  /*178e0*/  IMAD R37, R17, UR6, RZ ;  /* 0x0000000611257c24 */ /* 0x000fe2000f8e02ff */
[----:B------:R-:W-:Y:S02]  /*178f0*/  LEA R24, P1, R34, R0, 0x2 ;  /* 0x0000000022187211 */ /* 0x000fe400078210ff */
[----:B------:R-:W-:Y:S01]  /*17900*/  IADD3 R25, R35, R25, RZ ;  /* 0x0000001923197210 */ /* 0x000fe20007ffe0ff */
[----:B------:R-:W-:Y:S01]  /*17910*/  IMAD R17, R4, UR7, R5 ;  /* 0x0000000704117c24 */ /* 0x000fe2000f8e0205 */
[-C--:B------:R-:W-:Y:S01]  /*17920*/  LEA.HI.X R7, R42, R28.reuse, R7, 0x2, P2 ;  /* 0x0000001c2a077211 */ /* 0x080fe200010f1407 */
[----:B------:R-:W-:Y:S01]  /*17930*/  IMAD.WIDE.U32 R4, R4, UR6, RZ ;  /* 0x0000000604047c25 */ /* 0x000fe2000f8e00ff */
[----:B------:R-:W-:Y:S01]  /*17940*/  LEA.HI.X R25, R34, R28, R25, 0x2, P1 ;  /* 0x0000001c22197211 */ /* 0x000fe200008f1419 */
[----:B------:R-:W5:Y:S02]  /*17950*/  LDG.E.CONSTANT R21, desc[UR4][R20.64] ;  /* 0x0000000414157981 */ /* 0x000f64000c1e9900 */
[----:B------:R-:W-:-:S02]  /*17960*/  IMAD R11, R11, UR6, RZ ;  /* 0x000000060b0b7c24 */ /* 0x000fc4000f8e02ff */
[C---:B------:R-:W-:Y:S01]  /*17970*/  IMAD.WIDE.U32 R34, R16.reuse, UR6, RZ ;  /* 0x0000000610227c25 */ /* 0x040fe2000f8e00ff */
[----:B------:R0:W5:Y:S03]  /*17980*/  LDG.E.CONSTANT R36, desc[UR4][R6.64] ;  /* 0x0000000406247981 */ /* 0x000166000c1e9900 */
[----:B------:R-:W-:Y:S01]  /*17990*/  IMAD R37, R16, UR7, R37 ;  /* 0x0000000710257c24 */ /* 0x000fe2000f8e0225 */
[----:B------:R-:W-:Y:S01]  /*179a0*/  LEA R16, P2, R34, R0, 0x2 ;  /* 0x0000000022107211 */ /* 0x000fe200078410ff */
[C---:B-1----:R-:W-:Y:S01]  /*179b0*/  IMAD R41, R10.reuse, UR7, R11 ;  /* 0x000000070a297c24 */ /* 0x042fe2000f8e020b */
[----:B------:R-:W5:Y:S01]  /*179c0*/  LDG.E.CONSTANT R24, desc[UR4][R24.64] ;  /* 0x0000000418187981 */ /* 0x000f62000c1e9900 */
[----:B------:R-:W-:Y:S01]  /*179d0*/  IMAD.WIDE.U32 R10, R10, UR6, RZ ;  /* 0x000000060a0a7c25 */ /* 0x000fe2000f8e00ff */
[----:B0-----:R-:W-:Y:S02]  /*179e0*/  IADD3 R7, R5, R17, RZ ;  /* 0x0000001105077210 */ /* 0x001fe40007ffe0ff */
[----:B------:R-:W-:-:S04]  /*179f0*/  IADD3 R5, R35, R37, RZ ;  /* 0x0000002523057210 */ /* 0x000fc80007ffe0ff */
[----:B------:R-:W-:Y:S02]  /*17a00*/  LEA.HI.X R17, R34, R28, R5, 0x2, P2 ;  /* 0x0000001c22117211 */ /* 0x000fe400010f1405 */
[----:B------:R-:W-:Y:S01]  /*17a10*/  IADD3 R5, R11, R41, RZ ;  /* 0x000000290b057210 */ /* 0x000fe20007ffe0ff */
[----:B------:R-:W-:Y:S01]  /*17a20*/  IMAD R11, R23, UR6, RZ ;  /* 0x00000006170b7c24 */ /* 0x000fe2000f8e02ff */
[----:B------:R-:W-:Y:S01]  /*17a30*/  LEA R6, P1, R4, R0, 0x2 ;  /* 0x0000000004067211 */ /* 0x000fe200078210ff */
[----:B------:R-:W-:Y:S01]  /*17a40*/  IMAD.WIDE.U32 R34, R22, UR6, RZ ;  /* 0x0000000616227c25 */ /* 0x000fe2000f8e00ff */
[----:B------:R0:W5:Y:S02]  /*17a50*/  LDG.E.CONSTANT R18, desc[UR4][R16.64] ;  /* 0x0000000410127981 */ /* 0x000164000c1e9900 */
[----:B------:R-:W-:Y:S01]  /*17a60*/  LEA.HI.X R7, R4, R28, R7, 0x2, P1 ;  /* 0x0000001c04077211 */ /* 0x000fe200008f1407 */
[----:B------:R-:W-:Y:S01]  /*17a70*/  IMAD R11, R22, UR7, R11 ;  /* 0x00000007160b7c24 */ /* 0x000fe2000f8e020b */
[----:B------:R-:W-:Y:S01]  /*17a80*/  LEA R4, P1, R10, R0, 0x2 ;  /* 0x000000000a047211 */ /* 0x000fe200078210ff */
[----:B------:R-:W-:-:S02]  /*17a90*/  IMAD R27, R27, UR6, RZ ;  /* 0x000000061b1b7c24 */ /* 0x000fc4000f8e02ff */
[----:B------:R-:W-:Y:S01]  /*17aa0*/  IMAD R15, R15, UR6, RZ ;  /* 0x000000060f0f7c24 */ /* 0x000fe2000f8e02ff */
[----:B------:R-:W-:Y:S01]  /*17ab0*/  IADD3 R11, R35, R11, RZ ;  /* 0x0000000b230b7210 */ /* 0x000fe20007ffe0ff */
[----:B------:R-:W-:Y:S01]  /*17ac0*/  IMAD R35, R26, UR7, R27 ;  /* 0x000000071a237c24 */ /* 0x000fe2000f8e021b */
[----:B------:R-:W-:Y:S01]  /*17ad0*/  LEA.HI.X R5, R10, R28, R5, 0x2, P1 ;  /* 0x0000001c0a057211 */ /* 0x000fe200008f1405 */
[----:B------:R-:W-:Y:S01]  /*17ae0*/  IMAD.WIDE.U32 R26, R26, UR6, RZ ;  /* 0x000000061a1a7c25 */ /* 0x000fe2000f8e00ff */
[C---:B------:R-:W-:Y:S01]  /*17af0*/  LEA R10, P1, R34.reuse, R0, 0x2 ;  /* 0x00000000220a7211 */ /* 0x040fe200078210ff */
[----:B------:R1:W5:Y:S02]  /*17b00*/  LDG.E.CONSTANT R23, desc[UR4][R6.64] ;  /* 0x0000000406177981 */ /* 0x000364000c1e9900 */
[----:B0-----:R-:W-:Y:S01]  /*17b10*/  IMAD R17, R9, UR6, RZ ;  /* 0x0000000609117c24 */ /* 0x001fe2000f8e02ff */
[----:B------:R-:W-:Y:S01]  /*17b20*/  LEA.HI.X R11, R34, R28, R11, 0x2, P1 ;  /* 0x0000001c220b7211 */ /* 0x000fe200008f140b */
[----:B------:R-:W-:Y:S01]  /*17b30*/  IMAD R37, R14, UR7, R15 ;  /* 0x000000070e257c24 */ /* 0x000fe2000f8e020f */
[----:B------:R-:W-:Y:S01]  /*17b40*/  LEA R16, P1, R26, R0, 0x2 ;  /* 0x000000001a107211 */ /* 0x000fe200078210ff */
[----:B------:R-:W-:Y:S01]  /*17b50*/  IMAD.WIDE.U32 R14, R14, UR6, RZ ;  /* 0x000000060e0e7c25 */ /* 0x000fe2000f8e00ff */
[----:B------:R0:W5:Y:S03]  /*17b60*/  LDG.E.CONSTANT R25, desc[UR4][R4.64] ;  /* 0x0000000404197981 */ /* 0x000166000c1e9900 */
[----:B------:R-:W-:Y:S01]  /*17b70*/  IMAD.IADD R9, R27, 0x1, R35 ;  /* 0x000000011b097824 */ /* 0x000fe200078e0223 */
[----:B------:R-:W5:Y:S01]  /*17b80*/  LDG.E.CONSTANT R10, desc[UR4][R10.64] ;  /* 0x000000040a0a7981 */ /* 0x000f62000c1e9900 */
[----:B-1----:R-:W-:-:S04]  /*17b90*/  IMAD.WIDE.U32 R6, R8, UR6, RZ ;  /* 0x0000000608067c25 */ /* 0x002fc8000f8e00ff */
[----:B------:R-:W-:Y:S01]  /*17ba0*/  IMAD R27, R8, UR7, R17 ;  /* 0x00000007081b7c24 */ /* 0x000fe2000f8e0211 */
[----:B0-----:R-:W-:Y:S02]  /*17bb0*/  LEA R4, P2, R14, R0, 0x2 ;  /* 0x000000000e047211 */ /* 0x001fe400078410ff */
[----:B------:R-:W-:Y:S02]  /*17bc0*/  IADD3 R5, R15, R37, RZ ;  /* 0x000000250f057210 */ /* 0x000fe40007ffe0ff */
[----:B------:R-:W-:Y:S02]  /*17bd0*/  LEA.HI.X R17, R26, R28, R9, 0x2, P1 ;  /* 0x0000001c1a117211 */ /* 0x000fe400008f1409 */
[----:B------:R-:W-:Y:S02]  /*17be0*/  LEA R8, P1, R6, R0, 0x2 ;  /* 0x0000000006087211 */ /* 0x000fe400078210ff */
[----:B------:R-:W-:Y:S02]  /*17bf0*/  IADD3 R7, R7, R27, RZ ;  /* 0x0000001b07077210 */ /* 0x000fe40007ffe0ff */
[-C--:B------:R-:W-:Y:S01]  /*17c00*/  LEA.HI.X R5, R14, R28.reuse, R5, 0x2, P2 ;  /* 0x0000001c0e057211 */ /* 0x080fe200010f1405 */
[----:B------:R-:W5:Y:S01]  /*17c10*/  LDG.E.CONSTANT R17, desc[UR4][R16.64] ;  /* 0x0000000410117981 */ /* 0x000f62000c1e9900 */
        /* <DEDUP_REMOVED lines=19> */
.L_x_2557:
[----:B------:R-:W-:Y:S01]  /*17d50*/  MOV R6, R12 ;  /* 0x0000000c00067202 */ /* 0x000fe20000000f00 */
[----:B------:R-:W-:-:S07]  /*17d60*/  IMAD.MOV.U32 R7, RZ, RZ, R13 ;  /* 0x000000ffff077224 */ /* 0x000fce00078e000d */
.L_x_2556:
[----:B------:R-:W-:Y:S05]  /*17d70*/  BSYNC B4 ;  /* 0x0000000000047941 */ /* 0x000fea0003800000 */
.L_x_2555:
        /* <DEDUP_REMOVED lines=20> */
[----:B----4-:R-:W-:Y:S01]  /*17ec0*/  IMAD R27, R17, UR8, RZ ;  /* 0x00000008111b7c24 */ /* 0x010fe2000f8e02ff */
[----:B------:R-:W-:Y:S01]  /*17ed0*/  IADD3 R15, R23, R15, RZ ;  /* 0x0000000f170f7210 */ /* 0x000fe20007ffe0ff */
[----:B-----5:R-:W-:Y:S02]  /*17ee0*/  IMAD R19, R19, UR8, RZ ;  /* 0x0000000813137c24 */ /* 0x020fe4000f8e02ff */
[C---:B------:R-:W-:Y:S02]  /*17ef0*/  IMAD R17, R20.reuse, UR9, R21 ;  /* 0x0000000914117c24 */ /* 0x040fe4000f8e0215 */
[----:B------:R-:W-:Y:S01]  /*17f00*/  IMAD.WIDE.U32 R20, R20, UR8, RZ ;  /* 0x0000000814147c25 */ /* 0x000fe2000f8e00ff */
[----:B------:R-:W-:-:S03]  /*17f10*/  LEA.HI.X R15, R22, R28, R15, 0x2, P0 ;  /* 0x0000001c160f7211 */ /* 0x000fc600000f140f */
[----:B------:R-:W-:Y:S01]  /*17f20*/  IMAD.WIDE.U32 R22, R18, UR8, RZ ;  /* 0x0000000812167c25 */ /* 0x000fe2000f8e00ff */
[----:B------:R-:W-:Y:S01]  /*17f30*/  LEA R24, P0, R20, R0, 0x2 ;  /* 0x0000000014187211 */ /* 0x000fe200078010ff */
[----:B------:R-:W2:Y:S02]  /*17f40*/  LDG.E.CONSTANT R14, desc[UR4][R14.64] ;  /* 0x000000040e0e7981 */ /* 0x000ea4000c1e9900 */
[----:B------:R-:W-:Y:S01]  /*17f50*/  IMAD R25, R18, UR9, R19 ;  /* 0x0000000912197c24 */ /* 0x000fe2000f8e0213 */
[----:B------:R-:W-:Y:S01]  /*17f60*/  IADD3 R21, R21, R17, RZ ;  /* 0x0000001115157210 */ /* 0x000fe20007ffe0ff */
        /* <DEDUP_REMOVED lines=9> */
[----:B------:R-:W-:Y:S01]  /*18000*/  IMAD R23, R9, UR8, RZ ;  /* 0x0000000809177c24 */ /* 0x000fe2000f8e02ff */
[----:B------:R-:W-:Y:S01]  /*18010*/  LEA.HI.X R21, R18, R28, R19, 0x2, P0 ;  /* 0x0000001c12157211 */ /* 0x000fe200000f1413 */
[----:B------:R-:W-:Y:S01]  /*18020*/  IMAD.WIDE.U32 R18, R10, UR8, RZ ;  /* 0x000000080a127c25 */ /* 0x000fe2000f8e00ff */
[----:B------:R0:W2:Y:S03]  /*18030*/  LDG.E.CONSTANT R24, desc[UR4][R24.64] ;  /* 0x0000000418187981 */ /* 0x0000a6000c1e9900 */
[----:B------:R-:W-:Y:S01]  /*18040*/  IMAD.IADD R9, R19, 0x1, R11 ;  /* 0x0000000113097824 */ /* 0x000fe200078e020b */
[----:B------:R-:W-:Y:S01]  /*18050*/  LEA R10, P0, R18, R0, 0x2 ;  /* 0x00000000120a7211 */ /* 0x000fe200078010ff */
[----:B------:R-:W-:Y:S01]  /*18060*/  IMAD R7, R7, UR8, RZ ;  /* 0x0000000807077c24 */ /* 0x000fe2000f8e02ff */
[-C--:B------:R-:W-:Y:S01]  /*18070*/  LEA.HI.X R17, R22, R28.reuse, R17, 0x2, P1 ;  /* 0x0000001c16117211 */ /* 0x080fe200008f1411 */
[----:B------:R-:W-:Y:S01]  /*18080*/  IMAD R5, R5, UR8, RZ ;  /* 0x0000000805057c24 */ /* 0x000fe2000f8e02ff */
[----:B------:R-:W-:Y:S01]  /*18090*/  LEA.HI.X R11, R18, R28, R9, 0x2, P0 ;  /* 0x0000001c120b7211 */ /* 0x000fe200000f1409 */
[C---:B------:R-:W-:Y:S01]  /*180a0*/  IMAD R9, R8.reuse, UR9, R23 ;  /* 0x0000000908097c24 */ /* 0x040fe2000f8e0217 */
[----:B------:R-:W3:Y:S01]  /*180b0*/  LDG.E.CONSTANT R15, desc[UR4][R20.64] ;  /* 0x00000004140f7981 */ /* 0x000ee2000c1e9900 */
[----:B------:R-:W-:-:S03]  /*180c0*/  IMAD.WIDE.U32 R22, R8, UR8, RZ ;  /* 0x0000000808167c25 */ /* 0x000fc6000f8e00ff */
[----:B------:R1:W3:Y:S01]  /*180d0*/  LDG.E.CONSTANT R16, desc[UR4][R16.64] ;  /* 0x0000000410107981 */ /* 0x0002e2000c1e9900 */
[----:B0-----:R-:W-:Y:S01]  /*180e0*/  IMAD R25, R6, UR9, R7 ;  /* 0x0000000906197c24 */ /* 0x001fe2000f8e0207 */
[----:B------:R-:W-:Y:S01]  /*180f0*/  LEA R8, P0, R22, R0, 0x2 ;  /* 0x0000000016087211 */ /* 0x000fe200078010ff */
[----:B------:R-:W-:Y:S01]  /*18100*/  IMAD.WIDE.U32 R18, R6, UR8, RZ ;  /* 0x0000000806127c25 */ /* 0x000fe2000f8e00ff */
[----:B------:R-:W-:Y:S01]  /*18110*/  IADD3 R9, R23, R9, RZ ;  /* 0x0000000917097210 */ /* 0x000fe20007ffe0ff */
[----:B------:R-:W4:Y:S02]  /*18120*/  LDG.E.CONSTANT R10, desc[UR4][R10.64] ;  /* 0x000000040a0a7981 */ /* 0x000f24000c1e9900 */
[----:B------:R-:W-:-:S04]  /*18130*/  IMAD.WIDE.U32 R6, R4, UR8, RZ ;  /* 0x0000000804067c25 */ /* 0x000fc8000f8e00ff */
[----:B-1----:R-:W-:Y:S01]  /*18140*/  IMAD R17, R4, UR9, R5 ;  /* 0x0000000904117c24 */ /* 0x002fe2000f8e0205 */
[----:B------:R-:W-:Y:S02]  /*18150*/  LEA.HI.X R9, R22, R28, R9, 0x2, P0 ;  /* 0x0000001c16097211 */ /* 0x000fe400000f1409 */
[-C--:B------:R-:W-:Y:S02]  /*18160*/  LEA R20, P0, R6, R0.reuse, 0x2 ;  /* 0x0000000006147211 */ /* 0x080fe400078010ff */
[----:B------:R-:W-:Y:S02]  /*18170*/  IADD3 R7, R7, R17, RZ ;  /* 0x0000001107077210 */ /* 0x000fe40007ffe0ff */
[----:B------:R-:W-:Y:S01]  /*18180*/  LEA R4, P1, R18, R0, 0x2 ;  /* 0x0000000012047211 */ /* 0x000fe200078210ff */
[----:B------:R-:W4:Y:S01]  /*18190*/  LDG.E.CONSTANT R9, desc[UR4][R8.64] ;  /* 0x0000000408097981 */ /* 0x000f22000c1e9900 */
[----:B------:R-:W-:Y:S02]  /*181a0*/  IADD3 R5, R19, R25, RZ ;  /* 0x0000001913057210 */ /* 0x000fe40007ffe0ff */
[----:B------:R-:W-:-:S02]  /*181b0*/  LEA.HI.X R21, R6, R28, R7, 0x2, P0 ;  /* 0x0000001c06157211 */ /* 0x000fc400000f1407 */
[----:B------:R-:W-:-:S04]  /*181c0*/  LEA.HI.X R5, R18, R28, R5, 0x2, P1 ;  /* 0x0000001c12057211 */ /* 0x000fc800008f1405 */
[----:B------:R-:W5:Y:S04]  /*181d0*/  LDG.E.CONSTANT R21, desc[UR4][R20.64] ;  /* 0x0000000414157981 */ /* 0x000f68000c1e9900 */
[----:B------:R-:W5:Y:S01]  /*181e0*/  LDG.E.CONSTANT R4, desc[UR4][R4.64] ;  /* 0x0000000404047981 */ /* 0x000f62000c1e9900 */
[----:B------:R-:W-:Y:S02]  /*181f0*/  IADD3 R6, P1, R12, 0x40, RZ ;  /* 0x000000400c067810 */ /* 0x000fe40007f3e0ff */
[----:B------:R-:W-:Y:S02]  /*18200*/  IADD3 R31, P2, R31, 0x8, RZ ;  /* 0x000000081f1f7810 */ /* 0x000fe40007f5e0ff */
[----:B------:R-:W-:Y:S01]  /*18210*/  IADD3.X R7, RZ, R13, RZ, P1, !PT ;  /* 0x0000000dff077210 */ /* 0x000fe20000ffe4ff */
[----:B------:R-:W-:Y:S01]  /*18220*/  IMAD.MOV.U32 R12, RZ, RZ, R6 ;  /* 0x000000ffff0c7224 */ /* 0x000fe200078e0006 */
[----:B------:R-:W-:-:S02]  /*18230*/  PLOP3.LUT P0, PT, PT, PT, PT, 0x8, 0x0 ;  /* 0x000000000000781c */ /* 0x000fc40003f0e170 */
[----:B------:R-:W-:Y:S02]  /*18240*/  IADD3.X R30, RZ, R30, RZ, P2, !PT ;  /* 0x0000001eff1e7210 */ /* 0x000fe400017fe4ff */
[----:B------:R-:W-:Y:S02]  /*18250*/  MOV R13, R7 ;  /* 0x00000007000d7202 */ /* 0x000fe40000000f00 */
[----:B--2---:R-:W-:-:S04]  /*18260*/  IADD3 R14, R24, R33, R14 ;  /* 0x00000021180e7210 */ /* 0x004fc80007ffe00e */
[----:B---3--:R-:W-:-:S04]  /*18270*/  IADD3 R15, R15, R14, R16 ;  /* 0x0000000e0f0f7210 */ /* 0x008fc80007ffe010 */
[----:B----4-:R-:W-:-:S04]  /*18280*/  IADD3 R33, R9, R15, R10 ;  /* 0x0000000f09217210 */ /* 0x010fc80007ffe00a */
[----:B-----5:R-:W-:-:S07]  /*18290*/  IADD3 R33, R21, R33, R4 ;  /* 0x0000002115217210 */ /* 0x020fce0007ffe004 */
.L_x_2560:
[----:B------:R-:W-:Y:S05]  /*182a0*/  BSYNC B4 ;  /* 0x0000000000047941 */ /* 0x000fea0003800000 */
.L_x_2559:
[----:B------:R-:W-:-:S04]  /*182b0*/  ISETP.NE.U32.AND P1, PT, R31, RZ, PT ;  /* 0x000000ff1f00720c */ /* 0x000fc80003f25070 */
[----:B------:R-:W-:-:S13]  /*182c0*/  ISETP.NE.OR.EX P0, PT, R30, RZ, P0, P1 ;  /* 0x000000ff1e00720c */ /* 0x000fda0000705710 */
[----:B------:R-:W-:Y:S05]  /*182d0*/  @!P0 BREAK B3 ;  /* 0x0000000000038942 */ /* 0x000fea0003800000 */
[----:B------:R-:W-:Y:S05]  /*182e0*/  @!P0 BRA `(.L_x_2552) ;  /* 0x0000000000b88947 */ /* 0x000fea0003800000 */
.L_x_2554:
[----:B------:R-:W-:Y:S05]  /*182f0*/  BSYNC B3 ;  /* 0x0000000000037941 */ /* 0x000fea0003800000 */
.L_x_2553:
[----:B------:R-:W-:Y:S01]  /*18300*/  BSSY B3, `(.L_x_2561) ;  /* 0x000002a000037945 */ /* 0x000fe20003800000 */
.L_x_2562:
        /* <DEDUP_REMOVED lines=25> */
[----:B------:R-:W-:Y:S02]  /*184a0*/  LEA R6, P0, R14, R0, 0x2 ;  /* 0x000000000e067211 */ /* 0x000fe400078010ff */
[----:B------:R-:W-:Y:S01]  /*184b0*/  IADD3 R7, R15, R7, RZ ;  /* 0x000000070f077210 */ /* 0x000fe20007ffe0ff */
[----:B------:R-:W2:Y:S01]  /*184c0*/  LDG.E.CONSTANT R8, desc[UR4][R8.64] ;  /* 0x0000000408087981 */ /* 0x000ea2000c1e9900 */
[-C--:B------:R-:W-:Y:S02]  /*184d0*/  LEA.HI.X R19, R16, R28.reuse, R19, 0x2, P1 ;  /* 0x0000001c10137211 */ /* 0x080fe400008f1413 */
        /* <DEDUP_REMOVED lines=13> */
.L_x_2561:
[----:B------:R-:W-:Y:S02]  /*185b0*/  MOV R6, R12 ;  /* 0x0000000c00067202 */ /* 0x000fe40000000f00 */
[----:B------:R-:W-:-:S07]  /*185c0*/  MOV R7, R13 ;  /* 0x0000000d00077202 */ /* 0x000fce0000000f00 */
.L_x_2552:
[----:B------:R-:W-:Y:S05]  /*185d0*/  BSYNC B1 ;  /* 0x0000000000017941 */ /* 0x000fea0003800000 */
.L_x_2551:
        /* <DEDUP_REMOVED lines=38> */
.L_x_2550:
[----:B------:R-:W-:Y:S05]  /*18840*/  BSYNC B2 ;  /* 0x0000000000027941 */ /* 0x000fea0003800000 */
.L_x_2549:
[----:B------:R-:W-:Y:S05]  /*18850*/  WARPSYNC.ALL ;  /* 0x0000000000007948 */ /* 0x000fea0003800000 */
[----:B------:R-:W-:Y:S01]  /*18860*/  STG.E desc[UR4][R2.64], R33 ;  /* 0x0000002102007986 */ /* 0x000fe2000c101904 */
[----:B------:R-:W-:Y:S05]  /*18870*/  EXIT ;  /* 0x000000000000794d */ /* 0x000fea0003800000 */
.L_x_2563:
        /* <DEDUP_REMOVED lines=16> */
.L_x_18548:


//--------------------- .text._ZN2at6native73_GLOBAL__N__c8866d80_35_SparseBinaryOpIntersectionKernel_cu_9e10b42f_311112apply_kernelILi128ELi8EZNS1_29binary_op_intersection_kernelINS1_9RhsProjOpEalEEvRNS_14TensorIteratorEllRKNS_6TensorEbEUliE_EEviT1_ --------------------------
	.section	.text._ZN2at6native73_GLOBAL__N__c8866d80_35_SparseBinaryOpIntersectionKernel_cu_9e10b42f_311112apply_kernelILi128ELi8EZNS1_29binary_op_intersection_kernelINS1_9RhsProjOpEalEEvRNS_14TensorIteratorEllRKNS_6TensorEbEUliE_EEviT1_,"ax",@progbits
	.align	128
.text._ZN2at6native73_GLOBAL__N__c8866d80_35_SparseBinaryOpIntersectionKernel_cu_9e10b42f_311112apply_kernelILi128ELi8EZNS1_29binary_op_intersection_kernelINS1_9RhsProjOpEalEEvRNS_14TensorIteratorEllRKNS_6TensorEbEUliE_EEviT1_:
        .type           _ZN2at6native73_GLOBAL__N__c8866d80_35_SparseBinaryOpIntersectionKernel_cu_9e10b42f_311112apply_kernelILi128ELi8EZNS1_29binary_op_intersection_kernelINS1_9RhsProjOpEalEEvRNS_14TensorIteratorEllRKNS_6TensorEbEUliE_EEviT1_,@function
        .size           _ZN2at6native73_GLOBAL__N__c8866d80_35_SparseBinaryOpIntersectionKernel_cu_9e10b42f_311112apply_kernelILi128ELi8EZNS1_29binary_op_intersection_kernelINS1_9RhsProjOpEalEEvRNS_14TensorIteratorEllRKNS_6TensorEbEUliE_EEviT1_,(.L_x_18549 - _ZN2at6native73_GLOBAL__N__c8866d80_35_SparseBinaryOpIntersectionKernel_cu_9e10b42f_311112apply_kernelILi128ELi8EZNS1_29binary_op_intersection_kernelINS1_9RhsProjOpEalEEvRNS_14TensorIteratorEllRKNS_6TensorEbEUliE_EEviT1_)
        .other          _ZN2at6native73_GLOBAL__N__c8866d80_35_SparseBinaryOpIntersectionKernel_cu_9e10b42f_311112apply_kernelILi128ELi8EZNS1_29binary_op_intersection_kernelINS1_9RhsProjOpEalEEvRNS_14TensorIteratorEllRKNS_6TensorEbEUliE_EEviT1_,@"STO_CUDA_ENTRY STV_DEFAULT"
_ZN2at6native73_GLOBAL__N__c8866d80_35_SparseBinaryOpIntersectionKernel_cu_9e10b42f_311112apply_kernelILi128ELi8EZNS1_29binary_op_intersection_kernelINS1_9RhsProjOpEalEEvRNS_14TensorIteratorEllRKNS_6TensorEbEUliE_EEviT1_:
        /* <DEDUP_REMOVED lines=14> */
[----:B------:R-:W-:Y:S01]  /*00e0*/  IMAD.MOV.U32 R2, RZ, RZ, RZ ;  /* 0x000000ffff027224 */ /* 0x000fe200078e00ff */
        /* <DEDUP_REMOVED lines=393> */
[----:B------:R-:W-:Y:S02]  /*1980*/  IMAD R2, R7, UR15, R2 ;  /* 0x0000000f07027c24 */ /* 0x000fe4000f8e0202 */
[----:B0-----:R-:W-:-:S03]  /*1990*/  @P0 IMAD.HI.U32 R6, R9, R10, R8 ;  /* 0x0000000a09060227 */ /* 0x001fc600078e0008 */
[----:B------:R-:W0:Y:S02]  /*19a0*/  @P0 LDC.64 R14, c[0x0][0x598] ;  /* 0x00016600ff0e0b82 */ /* 0x000e240000000a00 */
[----:B------:R-:W-:-:S06]  /*19b0*/  @P0 SHF.R.U32.HI R6, RZ, R11, R6 ;  /* 0x0000000bff060219 */ /* 0x000fcc0000011606 */
[----:B------:R-:W3:Y:S01]  /*19c0*/  @P0 LDC R10, c[0x0][0x594] ;  /* 0x00016500ff0a0b82 */ /* 0x000ee20000000800 */
[----:B------:R-:W-:-:S04]  /*19d0*/  @P0 IMAD.MOV R8, RZ, RZ, -R6 ;  /* 0x000000ffff080224 */ /* 0x000fc800078e0a06 */
[----:B-1----:R-:W-:-:S04]  /*19e0*/  @P0 IMAD R9, R8, R13, R9 ;  /* 0x0000000d08090224 */ /* 0x002fc800078e0209 */
[C---:B--2---:R-:W-:Y:S02]  /*19f0*/  @P0 IMAD R4, R9.reuse, R12, R4 ;  /* 0x0000000c09040224 */ /* 0x044fe400078e0204 */
[C---:B0-----:R-:W-:Y:S02]  /*1a00*/  @P0 IMAD R5, R9.reuse, R14, R5 ;  /* 0x0000000e09050224 */ /* 0x041fe400078e0205 */
[C---:B------:R-:W-:Y:S02]  /*1a10*/  @P0 IMAD R2, R9.reuse, R15, R2 ;  /* 0x0000000f09020224 */ /* 0x040fe400078e0202 */
[----:B---3--:R-:W-:-:S07]  /*1a20*/  @P0 IMAD R30, R9, R10, R30 ;  /* 0x0000000a091e0224 */ /* 0x008fce00078e021e */
.L_x_2566:
        /* <DEDUP_REMOVED lines=13> */
[----:B------:R-:W-:Y:S02]  /*1b00*/  MOV R47, RZ ;  /* 0x000000ff002f7202 */ /* 0x000fe40000000f00 */
        /* <DEDUP_REMOVED lines=36> */
.L_x_2576:
        /* <DEDUP_REMOVED lines=16> */
[----:B------:R-:W-:Y:S01]  /*1e50*/  HFMA2.MMA R31, -RZ, RZ, 0, 0 ;  /* 0x00000000ff1f7435 */ /* 0x000fe200000001ff */
[----:B------:R-:W-:Y:S01]  /*1e60*/  ULDC.64 UR12, c[0x0][0x5e8] ;  /* 0x00017a00000c7ab9 */ /* 0x000fe20000000a00 */
[----:B------:R-:W-:Y:S01]  /*1e70*/  ULDC.64 UR14, c[0x0][0x5b8] ;  /* 0x00016e00000e7ab9 */ /* 0x000fe20000000a00 */
[----:B--2---:R-:W-:-:S05]  /*1e80*/  IMAD R33, R33, UR12, RZ ;  /* 0x0000000c21217c24 */ /* 0x004fca000f8e02ff */
        /* <DEDUP_REMOVED lines=9> */
[----:B------:R-:W2:Y:S02]  /*1f20*/  LDG.E.U8.CONSTANT R42, desc[UR4][R48.64] ;  /* 0x00000004302a7981 */ /* 0x000ea4000c1e9100 */
[----:B------:R-:W-:Y:S01]  /*1f30*/  IADD3.X R41, R33, UR15, R35, P1, !PT ;  /* 0x0000000f21297c10 */ /* 0x000fe20008ffe423 */
[----:B------:R-:W-:-:S04]  /*1f40*/  IMAD.WIDE.U32 R32, R36, UR12, R30 ;  /* 0x0000000c24207c25 */ /* 0x000fc8000f8e001e */
[----:B-----5:R-:W-:Y:S01]  /*1f50*/  IMAD R51, R39, UR12, RZ ;  /* 0x0000000c27337c24 */ /* 0x020fe2000f8e02ff */
[----:B------:R-:W-:Y:S01]  /*1f60*/  IADD3 R32, P1, R32, UR14, RZ ;  /* 0x0000000e20207c10 */ /* 0x000fe2000ff3e0ff */
[----:B------:R-:W-:Y:S01]  /*1f70*/  IMAD R39, R36, UR13, R37 ;  /* 0x0000000d24277c24 */ /* 0x000fe2000f8e0225 */
[----:B------:R0:W3:Y:S01]  /*1f80*/  LDG.E.U8.CONSTANT R40, desc[UR4][R40.64] ;  /* 0x0000000428287981 */ /* 0x0000e2000c1e9100 */
[----:B------:R-:W-:Y:S02]  /*1f90*/  IMAD R7, R7, UR12, RZ ;  /* 0x0000000c07077c24 */ /* 0x000fe4000f8e02ff */
[----:B------:R-:W-:Y:S01]  /*1fa0*/  IMAD.WIDE.U32 R36, R6, UR12, R30 ;  /* 0x0000000c06247c25 */ /* 0x000fe2000f8e001e */
[----:B------:R-:W-:-:S03]  /*1fb0*/  IADD3.X R33, R33, UR15, R39, P1, !PT ;  /* 0x0000000f21217c10 */ /* 0x000fc60008ffe427 */
[----:B------:R-:W-:Y:S01]  /*1fc0*/  IMAD R39, R6, UR13, R7 ;  /* 0x0000000d06277c24 */ /* 0x000fe2000f8e0207 */
[----:B------:R-:W-:Y:S01]  /*1fd0*/  IADD3 R36, P1, R36, UR14, RZ ;  /* 0x0000000e24247c10 */ /* 0x000fe2000ff3e0ff */
[----:B------:R-:W-:Y:S01]  /*1fe0*/  IMAD R9, R9, UR12, RZ ;  /* 0x0000000c09097c24 */ /* 0x000fe2000f8e02ff */
[----:B------:R-:W4:Y:S01]  /*1ff0*/  LDG.E.U8.CONSTANT R32, desc[UR4][R32.64] ;  /* 0x0000000420207981 */ /* 0x000f22000c1e9100 */
[----:B------:R-:W-:Y:S01]  /*2000*/  IMAD.WIDE.U32 R6, R8, UR12, R30 ;  /* 0x0000000c08067c25 */ /* 0x000fe2000f8e001e */
[----:B------:R-:W-:-:S03]  /*2010*/  IADD3.X R37, R37, UR15, R39, P1, !PT ;  /* 0x0000000f25257c10 */ /* 0x000fc60008ffe427 */
[----:B------:R-:W-:Y:S01]  /*2020*/  IMAD R9, R8, UR13, R9 ;  /* 0x0000000d08097c24 */ /* 0x000fe2000f8e0209 */
[----:B------:R-:W-:Y:S01]  /*2030*/  IADD3 R6, P1, R6, UR14, RZ ;  /* 0x0000000e06067c10 */ /* 0x000fe2000ff3e0ff */
[----:B------:R-:W-:Y:S01]  /*2040*/  IMAD R11, R11, UR12, RZ ;  /* 0x0000000c0b0b7c24 */ /* 0x000fe2000f8e02ff */
[----:B------:R-:W5:Y:S02]  /*2050*/  LDG.E.U8.CONSTANT R36, desc[UR4][R36.64] ;  /* 0x0000000424247981 */ /* 0x000f64000c1e9100 */
[----:B------:R-:W-:Y:S01]  /*2060*/  IADD3.X R7, R7, UR15, R9, P1, !PT ;  /* 0x0000000f07077c10 */ /* 0x000fe20008ffe409 */
[----:B------:R-:W-:-:S04]  /*2070*/  IMAD.WIDE.U32 R8, R10, UR12, R30 ;  /* 0x0000000c0a087c25 */ /* 0x000fc8000f8e001e */
[----:B------:R-:W-:Y:S01]  /*2080*/  IMAD.WIDE.U32 R34, R38, UR12, R30 ;  /* 0x0000000c26227c25 */ /* 0x000fe2000f8e001e */
[----:B------:R-:W-:Y:S01]  /*2090*/  IADD3 R8, P1, R8, UR14, RZ ;  /* 0x0000000e08087c10 */ /* 0x000fe2000ff3e0ff */
[----:B------:R1:W5:Y:S02]  /*20a0*/  LDG.E.U8.CONSTANT R33, desc[UR4][R6.64] ;  /* 0x0000000406217981 */ /* 0x000364000c1e9100 */
[----:B0-----:R-:W-:Y:S02]  /*20b0*/  IMAD R41, R13, UR12, RZ ;  /* 0x0000000c0d297c24 */ /* 0x001fe4000f8e02ff */
[----:B------:R-:W-:Y:S01]  /*20c0*/  IMAD R13, R10, UR13, R11 ;  /* 0x0000000d0a0d7c24 */ /* 0x000fe2000f8e020b */
[----:B------:R-:W-:Y:S01]  /*20d0*/  IADD3 R34, P2, R34, UR14, RZ ;  /* 0x0000000e22227c10 */ /* 0x000fe2000ff5e0ff */
[----:B------:R-:W-:Y:S02]  /*20e0*/  IMAD R51, R38, UR13, R51 ;  /* 0x0000000d26337c24 */ /* 0x000fe4000f8e0233 */
[----:B------:R-:W-:-:S02]  /*20f0*/  IMAD R15, R15, UR12, RZ ;  /* 0x0000000c0f0f7c24 */ /* 0x000fc4000f8e02ff */
[C---:B------:R-:W-:Y:S01]  /*2100*/  IMAD.WIDE.U32 R10, R14.reuse, UR12, R30 ;  /* 0x0000000c0e0a7c25 */ /* 0x040fe2000f8e001e */
[----:B------:R-:W-:Y:S02]  /*2110*/  IADD3.X R9, R9, UR15, R13, P1, !PT ;  /* 0x0000000f09097c10 */ /* 0x000fe40008ffe40d */
[----:B------:R-:W-:Y:S01]  /*2120*/  IADD3.X R35, R35, UR15, R51, P2, !PT ;  /* 0x0000000f23237c10 */ /* 0x000fe200097fe433 */
[----:B------:R-:W-:Y:S01]  /*2130*/  IMAD R15, R14, UR13, R15 ;  /* 0x0000000d0e0f7c24 */ /* 0x000fe2000f8e020f */
[----:B------:R-:W-:Y:S01]  /*2140*/  IADD3 R10, P1, R10, UR14, RZ ;  /* 0x0000000e0a0a7c10 */ /* 0x000fe2000ff3e0ff */
[----:B------:R-:W-:Y:S01]  /*2150*/  IMAD.WIDE.U32 R38, R12, UR12, R30 ;  /* 0x0000000c0c267c25 */ /* 0x000fe2000f8e001e */
[----:B------:R-:W5:Y:S03]  /*2160*/  LDG.E.U8.CONSTANT R8, desc[UR4][R8.64] ;  /* 0x0000000408087981 */ /* 0x000f66000c1e9100 */
[----:B------:R-:W-:-:S02]  /*2170*/  IMAD R17, R17, UR12, RZ ;  /* 0x0000000c11117c24 */ /* 0x000fc4000f8e02ff */
[----:B-1----:R-:W-:Y:S01]  /*2180*/  IMAD.WIDE.U32 R6, R16, UR12, R30 ;  /* 0x0000000c10067c25 */ /* 0x002fe2000f8e001e */
[----:B------:R-:W-:Y:S01]  /*2190*/  IADD3.X R11, R11, UR15, R15, P1, !PT ;  /* 0x0000000f0b0b7c10 */ /* 0x000fe20008ffe40f */
[----:B------:R-:W5:Y:S02]  /*21a0*/  LDG.E.U8.CONSTANT R34, desc[UR4][R34.64] ;  /* 0x0000000422227981 */ /* 0x000f64000c1e9100 */
[----:B------:R-:W-:Y:S01]  /*21b0*/  IMAD R41, R12, UR13, R41 ;  /* 0x0000000d0c297c24 */ /* 0x000fe2000f8e0229 */
[----:B------:R-:W-:Y:S01]  /*21c0*/  IADD3 R12, P2, R38, UR14, RZ ;  /* 0x0000000e260c7c10 */ /* 0x000fe2000ff5e0ff */
[----:B------:R-:W-:Y:S01]  /*21d0*/  IMAD R17, R16, UR13, R17 ;  /* 0x0000000d10117c24 */ /* 0x000fe2000f8e0211 */
[----:B------:R-:W-:Y:S01]  /*21e0*/  IADD3 R6, P1, R6, UR14, RZ ;  /* 0x0000000e06067c10 */ /* 0x000fe2000ff3e0ff */
[----:B------:R-:W-:Y:S01]  /*21f0*/  IMAD R19, R19, UR12, RZ ;  /* 0x0000000c13137c24 */ /* 0x000fe2000f8e02ff */
[----:B------:R-:W-:Y:S01]  /*2200*/  IADD3.X R13, R39, UR15, R41, P2, !PT ;  /* 0x0000000f270d7c10 */ /* 0x000fe200097fe429 */
[----:B------:R-:W-:Y:S01]  /*2210*/  IMAD R21, R21, UR12, RZ ;  /* 0x0000000c15157c24 */ /* 0x000fe2000f8e02ff */
[----:B------:R-:W-:Y:S01]  /*2220*/  IADD3.X R7, R7, UR15, R17, P1, !PT ;  /* 0x0000000f07077c10 */ /* 0x000fe20008ffe411 */
[--C-:B------:R-:W-:Y:S01]  /*2230*/  IMAD.WIDE.U32 R16, R18, UR12, R30.reuse ;  /* 0x0000000c12107c25 */ /* 0x100fe2000f8e001e */
[----:B------:R0:W5:Y:S03]  /*2240*/  LDG.E.U8.CONSTANT R37, desc[UR4][R10.64] ;  /* 0x000000040a257981 */ /* 0x000166000c1e9100 */
[----:B------:R-:W-:Y:S01]  /*2250*/  IMAD.WIDE.U32 R14, R20, UR12, R30 ;  /* 0x0000000c140e7c25 */ /* 0x000fe2000f8e001e */
[----:B------:R1:W5:Y:S01]  /*2260*/  LDG.E.U8.CONSTANT R35, desc[UR4][R12.64] ;  /* 0x000000040c237981 */ /* 0x000362000c1e9100 */
[----:B------:R-:W-:-:S02]  /*2270*/  IADD3 R16, P1, R16, UR14, RZ ;  /* 0x0000000e10107c10 */ /* 0x000fc4000ff3e0ff */
[----:B------:R-:W-:Y:S01]  /*2280*/  IMAD R19, R18, UR13, R19 ;  /* 0x0000000d12137c24 */ /* 0x000fe2000f8e0213 */
[----:B------:R1:W5:Y:S01]  /*2290*/  LDG.E.U8.CONSTANT R9, desc[UR4][R6.64] ;  /* 0x0000000406097981 */ /* 0x000362000c1e9100 */
[----:B------:R-:W-:Y:S02]  /*22a0*/  IMAD R21, R20, UR13, R21 ;  /* 0x0000000d14157c24 */ /* 0x000fe4000f8e0215 */
[----:B------:R-:W-:Y:S02]  /*22b0*/  IMAD R23, R23, UR12, RZ ;  /* 0x0000000c17177c24 */ /* 0x000fe4000f8e02ff */
[----:B0-----:R-:W-:Y:S01]  /*22c0*/  IMAD.WIDE.U32 R10, R22, UR12, R30 ;  /* 0x0000000c160a7c25 */ /* 0x001fe2000f8e001e */
[----:B-1----:R-:W-:Y:S02]  /*22d0*/  IADD3 R12, P2, R14, UR14, RZ ;  /* 0x0000000e0e0c7c10 */ /* 0x002fe4000ff5e0ff */
[----:B------:R-:W-:Y:S01]  /*22e0*/  IADD3.X R17, R17, UR15, R19, P1, !PT ;  /* 0x0000000f11117c10 */ /* 0x000fe20008ffe413 */
[----:B------:R-:W-:Y:S01]  /*22f0*/  IMAD R23, R22, UR13, R23 ;  /* 0x0000000d16177c24 */ /* 0x000fe2000f8e0217 */
[----:B------:R-:W-:Y:S01]  /*2300*/  IADD3.X R13, R15, UR15, R21, P2, !PT ;  /* 0x0000000f0f0d7c10 */ /* 0x000fe200097fe415 */
[----:B------:R-:W-:Y:S01]  /*2310*/  IMAD R15, R25, UR12, RZ ;  /* 0x0000000c190f7c24 */ /* 0x000fe2000f8e02ff */
[----:B------:R-:W-:Y:S01]  /*2320*/  IADD3 R10, P1, R10, UR14, RZ ;  /* 0x0000000e0a0a7c10 */ /* 0x000fe2000ff3e0ff */
[C---:B------:R-:W-:Y:S01]  /*2330*/  IMAD.WIDE.U32 R6, R24.reuse, UR12, R30 ;  /* 0x0000000c18067c25 */ /* 0x040fe2000f8e001e */
[----:B------:R-:W5:Y:S02]  /*2340*/  LDG.E.U8.CONSTANT R16, desc[UR4][R16.64] ;  /* 0x0000000410107981 */ /* 0x000f64000c1e9100 */
[----:B------:R-:W-:Y:S01]  /*2350*/  IADD3.X R11, R11, UR15, R23, P1, !PT ;  /* 0x0000000f0b0b7c10 */ /* 0x000fe20008ffe417 */
[----:B------:R-:W-:Y:S01]  /*2360*/  IMAD R15, R24, UR13, R15 ;  /* 0x0000000d180f7c24 */ /* 0x000fe2000f8e020f */
[----:B------:R-:W-:Y:S01]  /*2370*/  IADD3 R6, P1, R6, UR14, RZ ;  /* 0x0000000e06067c10 */ /* 0x000fe2000ff3e0ff */
[----:B------:R-:W-:Y:S01]  /*2380*/  IMAD.WIDE.U32 R18, R28, UR12, R30 ;  /* 0x0000000c1c127c25 */ /* 0x000fe2000f8e001e */
[----:B------:R-:W5:Y:S03]  /*2390*/  LDG.E.U8.CONSTANT R12, desc[UR4][R12.64] ;  /* 0x000000040c0c7981 */ /* 0x000f66000c1e9100 */
[----:B------:R-:W-:Y:S01]  /*23a0*/  IMAD R23, R29, UR12, RZ ;  /* 0x0000000c1d177c24 */ /* 0x000fe2000f8e02ff */
[----:B------:R-:W-:Y:S01]  /*23b0*/  IADD3.X R7, R7, UR15, R15, P1, !PT ;  /* 0x0000000f07077c10 */ /* 0x000fe20008ffe40f */
[----:B------:R-:W-:Y:S01]  /*23c0*/  IMAD R21, R27, UR12, RZ ;  /* 0x0000000c1b157c24 */ /* 0x000fe2000f8e02ff */
[----:B------:R-:W-:Y:S01]  /*23d0*/  IADD3 R18, P2, R18, UR14, RZ ;  /* 0x0000000e12127c10 */ /* 0x000fe2000ff5e0ff */
[----:B------:R-:W-:Y:S01]  /*23e0*/  IMAD.WIDE.U32 R14, R26, UR12, R30 ;  /* 0x0000000c1a0e7c25 */ /* 0x000fe2000f8e001e */
[----:B------:R-:W5:Y:S03]  /*23f0*/  LDG.E.U8.CONSTANT R10, desc[UR4][R10.64] ;  /* 0x000000040a0a7981 */ /* 0x000f66000c1e9100 */
[----:B------:R-:W-:Y:S01]  /*2400*/  IMAD R23, R28, UR13, R23 ;  /* 0x0000000d1c177c24 */ /* 0x000fe2000f8e0217 */
[----:B------:R2:W5:Y:S01]  /*2410*/  LDG.E.U8.CONSTANT R6, desc[UR4][R6.64] ;  /* 0x0000000406067981 */ /* 0x000562000c1e9100 */
[----:B------:R-:W-:Y:S01]  /*2420*/  IMAD R21, R26, UR13, R21 ;  /* 0x0000000d1a157c24 */ /* 0x000fe2000f8e0215 */
[----:B------:R-:W-:-:S02]  /*2430*/  IADD3 R14, P1, R14, UR14, RZ ;  /* 0x0000000e0e0e7c10 */ /* 0x000fc4000ff3e0ff */
[----:B------:R-:W-:Y:S02]  /*2440*/  IADD3.X R19, R19, UR15, R23, P2, !PT ;  /* 0x0000000f13137c10 */ /* 0x000fe400097fe417 */
[----:B------:R-:W-:-:S03]  /*2450*/  IADD3.X R15, R15, UR15, R21, P1, !PT ;  /* 0x0000000f0f0f7c10 */ /* 0x000fc60008ffe415 */
[----:B------:R-:W5:Y:S04]  /*2460*/  LDG.E.U8.CONSTANT R18, desc[UR4][R18.64] ;  /* 0x0000000412127981 */ /* 0x000f68000c1e9100 */
[----:B------:R-:W5:Y:S01]  /*2470*/  LDG.E.U8.CONSTANT R14, desc[UR4][R14.64] ;  /* 0x000000040e0e7981 */ /* 0x000f62000c1e9100 */
[----:B------:R-:W-:-:S05]  /*2480*/  IADD3 R45, P1, R45, 0x10, RZ ;  /* 0x000000102d2d7810 */ /* 0x000fca0007f3e0ff */
[----:B------:R-:W-:Y:S01]  /*2490*/  IMAD.X R44, RZ, RZ, R44, P1 ;  /* 0x000000ffff2c7224 */ /* 0x000fe200008e062c */
[----:B------:R-:W-:-:S04]  /*24a0*/  ISETP.GE.U32.AND P1, PT, R45, -0xc, PT ;  /* 0xfffffff42d00780c */ /* 0x000fc80003f26070 */
[----:B------:R-:W-:Y:S02]  /*24b0*/  ISETP.GE.AND.EX P1, PT, R44, -0x1, PT, P1 ;  /* 0xffffffff2c00780c */ /* 0x000fe40003f26310 */
[----:B--2---:R-:W-:Y:S02]  /*24c0*/  PRMT R7, R42, 0x8880, RZ ;  /* 0x000088802a077816 */ /* 0x004fe400000000ff */
[----:B---3--:R-:W-:-:S04]  /*24d0*/  PRMT R20, R40, 0x8880, RZ ;  /* 0x0000888028147816 */ /* 0x008fc800000000ff */
[----:B------:R-:W-:Y:S02]  /*24e0*/  IADD3 R11, R7, R47, R20 ;  /* 0x0000002f070b7210 */ /* 0x000fe40007ffe014 */
[----:B----4-:R-:W-:-:S05]  /*24f0*/  PRMT R32, R32, 0x8880, RZ ;  /* 0x0000888020207816 */ /* 0x010fca00000000ff */
[----:B------:R-:W-:Y:S01]  /*2500*/  IMAD.MOV.U32 R7, RZ, RZ, R32 ;  /* 0x000000ffff077224 */ /* 0x000fe200078e0020 */
[----:B-----5:R-:W-:Y:S02]  /*2510*/  PRMT R36, R36, 0x8880, RZ ;  /* 0x0000888024247816 */ /* 0x020fe400000000ff */
[----:B------:R-:W-:Y:S02]  /*2520*/  PRMT R33, R33, 0x8880, RZ ;  /* 0x0000888021217816 */ /* 0x000fe400000000ff */
[----:B------:R-:W-:-:S04]  /*2530*/  PRMT R34, R34, 0x8880, RZ ;  /* 0x0000888022227816 */ /* 0x000fc800000000ff */
[----:B------:R-:W-:-:S04]  /*2540*/  MOV R20, R34 ;  /* 0x0000002200147202 */ /* 0x000fc80000000f00 */
[----:B------:R-:W-:Y:S01]  /*2550*/  IADD3 R11, R20, R11, R7 ;  /* 0x0000000b140b7210 */ /* 0x000fe20007ffe007 */
[----:B------:R-:W-:Y:S01]  /*2560*/  IMAD.MOV.U32 R20, RZ, RZ, R33 ;  /* 0x000000ffff147224 */ /* 0x000fe200078e0021 */
[----:B------:R-:W-:Y:S02]  /*2570*/  MOV R7, R36 ;  /* 0x0000002400077202 */ /* 0x000fe40000000f00 */
[----:B------:R-:W-:Y:S02]  /*2580*/  PRMT R8, R8, 0x8880, RZ ;  /* 0x0000888008087816 */ /* 0x000fe400000000ff */
[----:B------:R-:W-:Y:S02]  /*2590*/  PRMT R35, R35, 0x8880, RZ ;  /* 0x0000888023237816 */ /* 0x000fe400000000ff */
[----:B------:R-:W-:Y:S02]  /*25a0*/  IADD3 R20, R20, R11, R7 ;  /* 0x0000000b14147210 */ /* 0x000fe40007ffe007 */
[----:B------:R-:W-:-:S02]  /*25b0*/  MOV R7, R8 ;  /* 0x0000000800077202 */ /* 0x000fc40000000f00 */
[----:B------:R-:W-:Y:S02]  /*25c0*/  MOV R8, R35 ;  /* 0x0000002300087202 */ /* 0x000fe40000000f00 */
[----:B------:R-:W-:Y:S02]  /*25d0*/  PRMT R37, R37, 0x8880, RZ ;  /* 0x0000888025257816 */ /* 0x000fe400000000ff */
[----:B------:R-:W-:Y:S02]  /*25e0*/  PRMT R11, R9, 0x8880, RZ ;  /* 0x00008880090b7816 */ /* 0x000fe400000000ff */
[----:B------:R-:W-:Y:S01]  /*25f0*/  IADD3 R9, R8, R20, R7 ;  /* 0x0000001408097210 */ /* 0x000fe20007ffe007 */
[----:B------:R-:W-:Y:S01]  /*2600*/  IMAD.MOV.U32 R7, RZ, RZ, R37 ;  /* 0x000000ffff077224 */ /* 0x000fe200078e0025 */
[----:B------:R-:W-:Y:S02]  /*2610*/  MOV R8, R11 ;  /* 0x0000000b00087202 */ /* 0x000fe40000000f00 */
[----:B------:R-:W-:-:S02]  /*2620*/  PRMT R16, R16, 0x8880, RZ ;  /* 0x0000888010107816 */ /* 0x000fc400000000ff */
[----:B------:R-:W-:Y:S02]  /*2630*/  IADD3 R9, R8, R9, R7 ;  /* 0x0000000908097210 */ /* 0x000fe40007ffe007 */
        /* <DEDUP_REMOVED lines=9> */
[----:B------:R-:W-:Y:S02]  /*26d0*/  IADD3 R7, R7, R8, R6 ;  /* 0x0000000807077210 */ /* 0x000fe40007ffe006 */
[----:B------:R-:W-:Y:S02]  /*26e0*/  IADD3 R6, P2, R2, 0x80, RZ ;  /* 0x0000008002067810 */ /* 0x000fe40007f5e0ff */
[----:B------:R-:W-:Y:S02]  /*26f0*/  PRMT R47, R14, 0x8880, RZ ;  /* 0x000088800e2f7816 */ /* 0x000fe400000000ff */
[----:B------:R-:W-:Y:S02]  /*2700*/  MOV R2, R18 ;  /* 0x0000001200027202 */ /* 0x000fe40000000f00 */
[----:B------:R-:W-:Y:S02]  /*2710*/  IADD3.X R3, RZ, R3, RZ, P2, !PT ;  /* 0x00000003ff037210 */ /* 0x000fe400017fe4ff */
[----:B------:R-:W-:Y:S01]  /*2720*/  IADD3 R47, R2, R7, R47 ;  /* 0x00000007022f7210 */ /* 0x000fe20007ffe02f */
[----:B------:R-:W-:Y:S01]  /*2730*/  IMAD.MOV.U32 R2, RZ, RZ, R6 ;  /* 0x000000ffff027224 */ /* 0x000fe200078e0006 */
[----:B------:R-:W-:Y:S06]  /*2740*/  @!P1 BRA `(.L_x_2576) ;  /* 0xfffffff400809947 */ /* 0x000fec000383ffff */
[----:B------:R-:W-:Y:S05]  /*2750*/  BSYNC B5 ;  /* 0x0000000000057941 */ /* 0x000fea0003800000 */
.L_x_2575:
[----:B------:R-:W-:Y:S02]  /*2760*/  MOV R14, R6 ;  /* 0x00000006000e7202 */ /* 0x000fe40000000f00 */
[----:B------:R-:W-:-:S07]  /*2770*/  MOV R15, R3 ;  /* 0x00000003000f7202 */ /* 0x000fce0000000f00 */
.L_x_2574:
[----:B------:R-:W-:Y:S05]  /*2780*/  BSYNC B4 ;  /* 0x0000000000047941 */ /* 0x000fea0003800000 */
.L_x_2573:
[----:B------:R-:W-:Y:S01]  /*2790*/  IADD3 R6, P2, RZ, -R45, RZ ;  /* 0x8000002dff067210 */ /* 0x000fe20007f5e0ff */
[----:B------:R-:W-:Y:S03]  /*27a0*/  BSSY B4, `(.L_x_2577) ;  /* 0x0000057000047945 */ /* 0x000fe60003800000 */
[----:B------:R-:W-:Y:S01]  /*27b0*/  ISETP.GT.U32.AND P1, PT, R6, 0x4, PT ;  /* 0x000000040600780c */ /* 0x000fe20003f24070 */
[----:B------:R-:W-:-:S05]  /*27c0*/  IMAD.X R6, RZ, RZ, ~R44, P2 ;  /* 0x000000ffff067224 */ /* 0x000fca00010e0e2c */
[----:B------:R-:W-:-:S13]  /*27d0*/  ISETP.GT.AND.EX P1, PT, R6, RZ, PT, P1 ;  /* 0x000000ff0600720c */ /* 0x000fda0003f24310 */
[----:B------:R-:W-:Y:S05]  /*27e0*/  @!P1 BRA `(.L_x_2578) ;  /* 0x0000000400489947 */ /* 0x000fea0003800000 */
[----:B------:R-:W2:Y:S04]  /*27f0*/  LDG.E.64.CONSTANT R14, desc[UR4][R2.64] ;  /* 0x00000004020e7981 */ /* 0x000ea8000c1e9b00 */
[----:B------:R-:W3:Y:S04]  /*2800*/  LDG.E.64.CONSTANT R20, desc[UR4][R2.64+0x8] ;  /* 0x0000080402147981 */ /* 0x000ee8000c1e9b00 */
[----:B------:R-:W4:Y:S04]  /*2810*/  LDG.E.64.CONSTANT R16, desc[UR4][R2.64+0x10] ;  /* 0x0000100402107981 */ /* 0x000f28000c1e9b00 */
        /* <DEDUP_REMOVED lines=18> */
[----:B------:R0:W2:Y:S01]  /*2940*/  LDG.E.U8.CONSTANT R14, desc[UR4][R22.64] ;  /* 0x00000004160e7981 */ /* 0x0000a2000c1e9100 */
[----:B------:R-:W-:Y:S01]  /*2950*/  IMAD.WIDE.U32 R26, R16, UR12, R30 ;  /* 0x0000000c101a7c25 */ /* 0x000fe2000f8e001e */
[----:B------:R-:W-:-:S03]  /*2960*/  IADD3.X R25, R15, UR15, R21, P0, !PT ;  /* 0x0000000f0f197c10 */ /* 0x000fc600087fe415 */
[----:B-----5:R-:W-:Y:S02]  /*2970*/  IMAD R29, R19, UR12, RZ ;  /* 0x0000000c131d7c24 */ /* 0x020fe4000f8e02ff */
[----:B------:R-:W-:Y:S01]  /*2980*/  IMAD.WIDE.U32 R20, R18, UR12, R30 ;  /* 0x0000000c12147c25 */ /* 0x000fe2000f8e001e */
[----:B------:R-:W-:Y:S01]  /*2990*/  IADD3 R26, P0, R26, UR14, RZ ;  /* 0x0000000e1a1a7c10 */ /* 0x000fe2000ff1e0ff */
[----:B------:R-:W3:Y:S02]  /*29a0*/  LDG.E.U8.CONSTANT R15, desc[UR4][R24.64] ;  /* 0x00000004180f7981 */ /* 0x000ee4000c1e9100 */
[----:B------:R-:W-:Y:S02]  /*29b0*/  IMAD R19, R16, UR13, R17 ;  /* 0x0000000d10137c24 */ /* 0x000fe4000f8e0211 */
[----:B------:R-:W-:Y:S01]  /*29c0*/  IMAD R29, R18, UR13, R29 ;  /* 0x0000000d121d7c24 */ /* 0x000fe2000f8e021d */
[----:B------:R-:W-:Y:S01]  /*29d0*/  IADD3 R18, P1, R20, UR14, RZ ;  /* 0x0000000e14127c10 */ /* 0x000fe2000ff3e0ff */
[----:B------:R-:W-:-:S02]  /*29e0*/  IMAD R13, R13, UR12, RZ ;  /* 0x0000000c0d0d7c24 */ /* 0x000fc4000f8e02ff */
[C---:B------:R-:W-:Y:S01]  /*29f0*/  IMAD.WIDE.U32 R16, R12.reuse, UR12, R30 ;  /* 0x0000000c0c107c25 */ /* 0x040fe2000f8e001e */
[----:B------:R-:W-:Y:S02]  /*2a00*/  IADD3.X R27, R27, UR15, R19, P0, !PT ;  /* 0x0000000f1b1b7c10 */ /* 0x000fe400087fe413 */
[----:B------:R-:W-:Y:S01]  /*2a10*/  IADD3.X R19, R21, UR15, R29, P1, !PT ;  /* 0x0000000f15137c10 */ /* 0x000fe20008ffe41d */
[----:B------:R-:W-:Y:S01]  /*2a20*/  IMAD R13, R12, UR13, R13 ;  /* 0x0000000d0c0d7c24 */ /* 0x000fe2000f8e020d */
[----:B------:R-:W-:Y:S01]  /*2a30*/  IADD3 R12, P0, R16, UR14, RZ ;  /* 0x0000000e100c7c10 */ /* 0x000fe2000ff1e0ff */
[----:B0-----:R-:W-:Y:S02]  /*2a40*/  IMAD R23, R9, UR12, RZ ;  /* 0x0000000c09177c24 */ /* 0x001fe4000f8e02ff */
[C---:B------:R-:W-:Y:S01]  /*2a50*/  IMAD.WIDE.U32 R20, R8.reuse, UR12, R30 ;  /* 0x0000000c08147c25 */ /* 0x040fe2000f8e001e */
[----:B------:R-:W-:Y:S01]  /*2a60*/  IADD3.X R13, R17, UR15, R13, P0, !PT ;  /* 0x0000000f110d7c10 */ /* 0x000fe200087fe40d */
[----:B------:R-:W4:Y:S02]  /*2a70*/  LDG.E.U8.CONSTANT R9, desc[UR4][R26.64] ;  /* 0x000000041a097981 */ /* 0x000f24000c1e9100 */
[----:B------:R-:W-:Y:S01]  /*2a80*/  IMAD R23, R8, UR13, R23 ;  /* 0x0000000d08177c24 */ /* 0x000fe2000f8e0217 */
[----:B------:R-:W-:Y:S01]  /*2a90*/  IADD3 R16, P0, R20, UR14, RZ ;  /* 0x0000000e14107c10 */ /* 0x000fe2000ff1e0ff */
[----:B------:R-:W-:Y:S01]  /*2aa0*/  IMAD R7, R7, UR12, RZ ;  /* 0x0000000c07077c24 */ /* 0x000fe2000f8e02ff */
[----:B------:R-:W5:Y:S02]  /*2ab0*/  LDG.E.U8.CONSTANT R18, desc[UR4][R18.64] ;  /* 0x0000000412127981 */ /* 0x000f64000c1e9100 */
[----:B------:R-:W-:Y:S01]  /*2ac0*/  IADD3.X R17, R21, UR15, R23, P0, !PT ;  /* 0x0000000f15117c10 */ /* 0x000fe200087fe417 */
[--C-:B------:R-:W-:Y:S01]  /*2ad0*/  IMAD.WIDE.U32 R22, R6, UR12, R30.reuse ;  /* 0x0000000c06167c25 */ /* 0x100fe2000f8e001e */
[----:B------:R3:W5:Y:S03]  /*2ae0*/  LDG.E.U8.CONSTANT R12, desc[UR4][R12.64] ;  /* 0x000000040c0c7981 */ /* 0x000766000c1e9100 */
[----:B------:R-:W-:Y:S01]  /*2af0*/  IMAD R11, R11, UR12, RZ ;  /* 0x0000000c0b0b7c24 */ /* 0x000fe2000f8e02ff */
[----:B------:R-:W5:Y:S01]  /*2b00*/  LDG.E.U8.CONSTANT R16, desc[UR4][R16.64] ;  /* 0x0000000410107981 */ /* 0x000f62000c1e9100 */
[----:B------:R-:W-:-:S04]  /*2b10*/  IMAD.WIDE.U32 R20, R10, UR12, R30 ;  /* 0x0000000c0a147c25 */ /* 0x000fc8000f8e001e */
[----:B------:R-:W-:Y:S01]  /*2b20*/  IMAD R7, R6, UR13, R7 ;  /* 0x0000000d06077c24 */ /* 0x000fe2000f8e0207 */
[----:B------:R-:W-:Y:S01]  /*2b30*/  IADD3 R6, P1, R22, UR14, RZ ;  /* 0x0000000e16067c10 */ /* 0x000fe2000ff3e0ff */
[----:B------:R-:W-:Y:S01]  /*2b40*/  IMAD R11, R10, UR13, R11 ;  /* 0x0000000d0a0b7c24 */ /* 0x000fe2000f8e020b */
[----:B------:R-:W-:Y:S02]  /*2b50*/  IADD3 R10, P0, R20, UR14, RZ ;  /* 0x0000000e140a7c10 */ /* 0x000fe4000ff1e0ff */
[----:B------:R-:W-:Y:S02]  /*2b60*/  IADD3.X R7, R23, UR15, R7, P1, !PT ;  /* 0x0000000f17077c10 */ /* 0x000fe40008ffe407 */
[----:B------:R-:W-:-:S03]  /*2b70*/  IADD3.X R11, R21, UR15, R11, P0, !PT ;  /* 0x0000000f150b7c10 */ /* 0x000fc600087fe40b */
[----:B------:R0:W5:Y:S04]  /*2b80*/  LDG.E.U8.CONSTANT R6, desc[UR4][R6.64] ;  /* 0x0000000406067981 */ /* 0x000168000c1e9100 */
[----:B------:R-:W5:Y:S01]  /*2b90*/  LDG.E.U8.CONSTANT R10, desc[UR4][R10.64] ;  /* 0x000000040a0a7981 */ /* 0x000f62000c1e9100 */
[----:B------:R-:W-:Y:S02]  /*2ba0*/  IADD3 R45, P2, R45, 0x8, RZ ;  /* 0x000000082d2d7810 */ /* 0x000fe40007f5e0ff */
[----:B------:R-:W-:Y:S02]  /*2bb0*/  PLOP3.LUT P0, PT, PT, PT, PT, 0x8, 0x0 ;  /* 0x000000000000781c */ /* 0x000fe40003f0e170 */
[----:B------:R-:W-:Y:S02]  /*2bc0*/  IADD3.X R44, RZ, R44, RZ, P2, !PT ;  /* 0x0000002cff2c7210 */ /* 0x000fe400017fe4ff */
[----:B--2---:R-:W-:-:S02]  /*2bd0*/  PRMT R8, R14, 0x8880, RZ ;  /* 0x000088800e087816 */ /* 0x004fc400000000ff */
[----:B---3--:R-:W-:-:S04]  /*2be0*/  PRMT R13, R15, 0x8880, RZ ;  /* 0x000088800f0d7816 */ /* 0x008fc800000000ff */
[----:B------:R-:W-:Y:S02]  /*2bf0*/  IADD3 R13, R13, R47, R8 ;  /* 0x0000002f0d0d7210 */ /* 0x000fe40007ffe008 */
[----:B------:R-:W-:Y:S02]  /*2c00*/  IADD3 R14, P1, R2, 0x40, RZ ;  /* 0x00000040020e7810 */ /* 0x000fe40007f3e0ff */
[----:B----4-:R-:W-:Y:S02]  /*2c10*/  PRMT R9, R9, 0x8880, RZ ;  /* 0x0000888009097816 */ /* 0x010fe400000000ff */
[----:B-----5:R-:W-:Y:S02]  /*2c20*/  PRMT R18, R18, 0x8880, RZ ;  /* 0x0000888012127816 */ /* 0x020fe400000000ff */
[----:B------:R-:W-:-:S03]  /*2c30*/  MOV R8, R9 ;  /* 0x0000000900087202 */ /* 0x000fc60000000f00 */
[----:B------:R-:W-:Y:S01]  /*2c40*/  IMAD.MOV.U32 R9, RZ, RZ, R18 ;  /* 0x000000ffff097224 */ /* 0x000fe200078e0012 */
[----:B------:R-:W-:-:S04]  /*2c50*/  PRMT R16, R16, 0x8880, RZ ;  /* 0x0000888010107816 */ /* 0x000fc800000000ff */
[----:B------:R-:W-:Y:S02]  /*2c60*/  IADD3 R9, R9, R13, R8 ;  /* 0x0000000d09097210 */ /* 0x000fe40007ffe008 */
[----:B0-----:R-:W-:Y:S02]  /*2c70*/  PRMT R7, R12, 0x8880, RZ ;  /* 0x000088800c077816 */ /* 0x001fe400000000ff */
[----:B------:R-:W-:Y:S01]  /*2c80*/  MOV R8, R16 ;  /* 0x0000001000087202 */ /* 0x000fe20000000f00 */
[----:B------:R-:W-:-:S03]  /*2c90*/  IMAD.X R15, RZ, RZ, R3, P1 ;  /* 0x000000ffff0f7224 */ /* 0x000fc600008e0603 */
[----:B------:R-:W-:Y:S02]  /*2ca0*/  IADD3 R7, R8, R9, R7 ;  /* 0x0000000908077210 */ /* 0x000fe40007ffe007 */
[----:B------:R-:W-:Y:S02]  /*2cb0*/  PRMT R6, R6, 0x8880, RZ ;  /* 0x0000888006067816 */ /* 0x000fe400000000ff */
[----:B------:R-:W-:Y:S02]  /*2cc0*/  PRMT R47, R10, 0x8880, RZ ;  /* 0x000088800a2f7816 */ /* 0x000fe400000000ff */
[----:B------:R-:W-:Y:S01]  /*2cd0*/  MOV R2, R6 ;  /* 0x0000000600027202 */ /* 0x000fe20000000f00 */
[----:B------:R-:W-:-:S03]  /*2ce0*/  IMAD.MOV.U32 R3, RZ, RZ, R15 ;  /* 0x000000ffff037224 */ /* 0x000fc600078e000f */
[----:B------:R-:W-:Y:S02]  /*2cf0*/  IADD3 R47, R2, R7, R47 ;  /* 0x00000007022f7210 */ /* 0x000fe40007ffe02f */
[----:B------:R-:W-:-:S07]  /*2d00*/  MOV R2, R14 ;  /* 0x0000000e00027202 */ /* 0x000fce0000000f00 */
.L_x_2578:
[----:B------:R-:W-:Y:S05]  /*2d10*/  BSYNC B4 ;  /* 0x0000000000047941 */ /* 0x000fea0003800000 */
.L_x_2577:
[----:B------:R-:W-:-:S04]  /*2d20*/  ISETP.NE.U32.AND P1, PT, R45, RZ, PT ;  /* 0x000000ff2d00720c */ /* 0x000fc80003f25070 */
[----:B------:R-:W-:-:S13]  /*2d30*/  ISETP.NE.OR.EX P0, PT, R44, RZ, P0, P1 ;  /* 0x000000ff2c00720c */ /* 0x000fda0000705710 */
[----:B------:R-:W-:Y:S05]  /*2d40*/  @!P0 BREAK B3 ;  /* 0x0000000000038942 */ /* 0x000fea0003800000 */
[----:B------:R-:W-:Y:S05]  /*2d50*/  @!P0 BRA `(.L_x_2570) ;  /* 0x0000000000bc8947 */ /* 0x000fea0003800000 */
.L_x_2572:
[----:B------:R-:W-:Y:S05]  /*2d60*/  BSYNC B3 ;  /* 0x0000000000037941 */ /* 0x000fea0003800000 */
.L_x_2571:
[----:B------:R-:W-:Y:S01]  /*2d70*/  BSSY B3, `(.L_x_2579) ;  /* 0x000002b000037945 */ /* 0x000fe20003800000 */
.L_x_2580:
[----:B------:R-:W2:Y:S04]  /*2d80*/  LDG.E.64.CONSTANT R10, desc[UR4][R2.64] ;  /* 0x00000004020a7981 */ /* 0x000ea8000c1e9b00 */
[----:B------:R-:W3:Y:S04]  /*2d90*/  LDG.E.64.CONSTANT R14, desc[UR4][R2.64+0x8] ;  /* 0x00000804020e7981 */ /* 0x000ee8000c1e9b00 */
[----:B------:R-:W4:Y:S04]  /*2da0*/  LDG.E.64.CONSTANT R8, desc[UR4][R2.64+0x10] ;  /* 0x0000100402087981 */ /* 0x000f28000c1e9b00 */
[----:B------:R-:W5:Y:S01]  /*2db0*/  LDG.E.64.CONSTANT R6, desc[UR4][R2.64+0x18] ;  /* 0x0000180402067981 */ /* 0x000f62000c1e9b00 */
[----:B------:R-:W-:Y:S01]  /*2dc0*/  HFMA2.MMA R31, -RZ, RZ, 0, 0 ;  /* 0x00000000ff1f7435 */ /* 0x000fe200000001ff */
[----:B--2---:R-:W-:-:S07]  /*2dd0*/  IMAD R11, R11, UR6, RZ ;  /* 0x000000060b0b7c24 */ /* 0x004fce000f8e02ff */
        /* <DEDUP_REMOVED lines=10> */
[----:B-----5:R-:W-:Y:S01]  /*2e80*/  IMAD R7, R7, UR6, RZ ;  /* 0x0000000607077c24 */ /* 0x020fe2000f8e02ff */
[----:B------:R-:W-:Y:S01]  /*2e90*/  IADD3.X R13, R17, UR9, R15, P0, !PT ;  /* 0x00000009110d7c10 */ /* 0x000fe200087fe40f */
[----:B------:R-:W-:-:S04]  /*2ea0*/  IMAD.WIDE.U32 R14, R8, UR6, R30 ;  /* 0x00000006080e7c25 */ /* 0x000fc8000f8e001e */
[----:B------:R-:W-:Y:S01]  /*2eb0*/  IMAD.WIDE.U32 R16, R6, UR6, R30 ;  /* 0x0000000606107c25 */ /* 0x000fe2000f8e001e */
[----:B------:R-:W3:Y:S03]  /*2ec0*/  LDG.E.U8.CONSTANT R12, desc[UR4][R12.64] ;  /* 0x000000040c0c7981 */ /* 0x000ee6000c1e9100 */
[----:B------:R-:W-:Y:S01]  /*2ed0*/  IMAD R9, R8, UR7, R9 ;  /* 0x0000000708097c24 */ /* 0x000fe2000f8e0209 */
[----:B------:R-:W-:Y:S01]  /*2ee0*/  IADD3 R8, P0, R14, UR8, RZ ;  /* 0x000000080e087c10 */ /* 0x000fe2000ff1e0ff */
[----:B------:R-:W-:Y:S01]  /*2ef0*/  IMAD R7, R6, UR7, R7 ;  /* 0x0000000706077c24 */ /* 0x000fe2000f8e0207 */
[----:B------:R-:W-:Y:S02]  /*2f00*/  IADD3 R6, P1, R16, UR8, RZ ;  /* 0x0000000810067c10 */ /* 0x000fe4000ff3e0ff */
[----:B------:R-:W-:Y:S02]  /*2f10*/  IADD3.X R9, R15, UR9, R9, P0, !PT ;  /* 0x000000090f097c10 */ /* 0x000fe400087fe409 */
[----:B------:R-:W-:-:S03]  /*2f20*/  IADD3.X R7, R17, UR9, R7, P1, !PT ;  /* 0x0000000911077c10 */ /* 0x000fc60008ffe407 */
[----:B------:R-:W4:Y:S04]  /*2f30*/  LDG.E.U8.CONSTANT R8, desc[UR4][R8.64] ;  /* 0x0000000408087981 */ /* 0x000f28000c1e9100 */
[----:B------:R-:W5:Y:S01]  /*2f40*/  LDG.E.U8.CONSTANT R6, desc[UR4][R6.64] ;  /* 0x0000000406067981 */ /* 0x000f62000c1e9100 */
[----:B------:R-:W-:Y:S02]  /*2f50*/  IADD3 R45, P0, R45, 0x4, RZ ;  /* 0x000000042d2d7810 */ /* 0x000fe40007f1e0ff */
[----:B------:R-:W-:Y:S02]  /*2f60*/  IADD3 R2, P1, R2, 0x20, RZ ;  /* 0x0000002002027810 */ /* 0x000fe40007f3e0ff */
[----:B------:R-:W-:Y:S02]  /*2f70*/  IADD3.X R44, RZ, R44, RZ, P0, !PT ;  /* 0x0000002cff2c7210 */ /* 0x000fe400007fe4ff */
[----:B------:R-:W-:Y:S01]  /*2f80*/  ISETP.NE.U32.AND P0, PT, R45, RZ, PT ;  /* 0x000000ff2d00720c */ /* 0x000fe20003f05070 */
[----:B------:R-:W-:-:S03]  /*2f90*/  IMAD.X R3, RZ, RZ, R3, P1 ;  /* 0x000000ffff037224 */ /* 0x000fc600008e0603 */
        /* <DEDUP_REMOVED lines=9> */
.L_x_2579:
[----:B------:R-:W-:Y:S02]  /*3030*/  MOV R14, R2 ;  /* 0x00000002000e7202 */ /* 0x000fe40000000f00 */
[----:B------:R-:W-:-:S07]  /*3040*/  MOV R15, R3 ;  /* 0x00000003000f7202 */ /* 0x000fce0000000f00 */
.L_x_2570:
[----:B------:R-:W-:Y:S05]  /*3050*/  BSYNC B0 ;  /* 0x0000000000007941 */ /* 0x000fea0003800000 */
.L_x_2569:
[----:B------:R-:W-:-:S04]  /*3060*/  ISETP.NE.U32.AND P0, PT, R43, RZ, PT ;  /* 0x000000ff2b00720c */ /* 0x000fc80003f05070 */
[----:B------:R-:W-:-:S13]  /*3070*/  ISETP.NE.AND.EX P0, PT, RZ, RZ, PT, P0 ;  /* 0x000000ffff00720c */ /* 0x000fda0003f05300 */
        /* <DEDUP_REMOVED lines=13> */
[----:B--2---:R-:W-:-:S04]  /*3150*/  PRMT R8, R6, 0x8880, RZ ;  /* 0x0000888006087816 */ /* 0x004fc800000000ff */
[----:B------:R-:W-:-:S07]  /*3160*/  IADD3 R47, R8, R47, RZ ;  /* 0x0000002f082f7210 */ /* 0x000fce0007ffe0ff */
[----:B------:R-:W-:Y:S05]  /*3170*/  @!P0 BRA `(.L_x_2568) ;  /* 0x0000000000548947 */ /* 0x000fea0003800000 */
        /* <DEDUP_REMOVED lines=9> */
[----:B---3--:R-:W-:-:S04]  /*3210*/  @P0 IMAD.WIDE.U32 R12, R8, R16, R30 ;  /* 0x00000010080c0225 */ /* 0x008fc800078e001e */
[----:B------:R-:W2:Y:S01]  /*3220*/  LDG.E.U8.CONSTANT R6, desc[UR4][R6.64] ;  /* 0x0000000406067981 */ /* 0x000ea2000c1e9100 */
[----:B------:R-:W-:Y:S01]  /*3230*/  @P0 IMAD R9, R9, R16, RZ ;  /* 0x0000001009090224 */ /* 0x000fe200078e02ff */
[----:B------:R-:W-:-:S03]  /*3240*/  @P0 IADD3 R2, P1, R12, R2, RZ ;  /* 0x000000020c020210 */ /* 0x000fc60007f3e0ff */
[----:B------:R-:W-:-:S05]  /*3250*/  @P0 IMAD R9, R8, R17, R9 ;  /* 0x0000001108090224 */ /* 0x000fca00078e0209 */
[----:B------:R-:W-:-:S05]  /*3260*/  @P0 IADD3.X R3, R3, R13, R9, P1, !PT ;  /* 0x0000000d03030210 */ /* 0x000fca0000ffe409 */
[----:B------:R-:W3:Y:S01]  /*3270*/  @P0 LDG.E.U8.CONSTANT R2, desc[UR4][R2.64] ;  /* 0x0000000402020981 */ /* 0x000ee2000c1e9100 */
[----:B--2---:R-:W-:-:S04]  /*3280*/  PRMT R8, R6, 0x8880, RZ ;  /* 0x0000888006087816 */ /* 0x004fc800000000ff */
[----:B------:R-:W-:Y:S02]  /*3290*/  IADD3 R47, R8, R47, RZ ;  /* 0x0000002f082f7210 */ /* 0x000fe40007ffe0ff */
[----:B---3--:R-:W-:-:S05]  /*32a0*/  @P0 PRMT R9, R2, 0x8880, RZ ;  /* 0x0000888002090816 */ /* 0x008fca00000000ff */
[----:B------:R-:W-:-:S05]  /*32b0*/  @P0 IMAD.MOV.U32 R8, RZ, RZ, R9 ;  /* 0x000000ffff080224 */ /* 0x000fca00078e0009 */
[----:B------:R-:W-:-:S07]  /*32c0*/  @P0 IADD3 R47, R8, R47, RZ ;  /* 0x0000002f082f0210 */ /* 0x000fce0007ffe0ff */
.L_x_2568:
[----:B------:R-:W-:Y:S05]  /*32d0*/  BSYNC B1 ;  /* 0x0000000000017941 */ /* 0x000fea0003800000 */
.L_x_2567:
[----:B------:R0:W-:Y:S01]  /*32e0*/  STG.E.U8 desc[UR4][R4.64], R47 ;  /* 0x0000002f04007986 */ /* 0x0001e2000c101104 */
[----:B------:R-:W-:-:S07]  /*32f0*/  IADD3 R3, R0, 0x80, RZ ;  /* 0x0000008000037810 */ /* 0x000fce0007ffe0ff */
.L_x_2565:
[----:B------:R-:W-:Y:S05]  /*3300*/  BSYNC B2 ;  /* 0x0000000000027941 */ /* 0x000fea0003800000 */
.L_x_2564:
[----:B------:R-:W-:Y:S05]  /*3310*/  WARPSYNC.ALL ;  /* 0x0000000000007948 */ /* 0x000fea0003800000 */
        /* <DEDUP_REMOVED lines=8> */
[----:B------:R-:W-:Y:S01]  /*33a0*/  IMAD.MOV.U32 R0, RZ, RZ, RZ ;  /* 0x000000ffff007224 */ /* 0x000fe200078e00ff */
[----:B0-----:R-:W-:Y:S02]  /*33b0*/  CS2R R4, SRZ ;  /* 0x0000000000047805 */ /* 0x001fe4000001ff00 */
        /* <DEDUP_REMOVED lines=399> */
.L_x_2584:
        /* <DEDUP_REMOVED lines=50> */
.L_x_2594:
        /* <DEDUP_REMOVED lines=33> */
[----:B------:R-:W-:Y:S01]  /*51e0*/  IMAD R41, R38, UR13, R39 ;  /* 0x0000000d26297c24 */ /* 0x000fe2000f8e0227 */
[----:B------:R-:W-:Y:S01]  /*51f0*/  IADD3 R34, P1, R34, UR14, RZ ;  /* 0x0000000e22227c10 */ /* 0x000fe2000ff3e0ff */
[----:B------:R-:W-:Y:S01]  /*5200*/  IMAD R9, R9, UR12, RZ ;  /* 0x0000000c09097c24 */ /* 0x000fe2000f8e02ff */
[----:B------:R0:W3:Y:S01]  /*5210*/  LDG.E.U8.CONSTANT R42, desc[UR4][R42.64] ;  /* 0x000000042a2a7981 */ /* 0x0000e2000c1e9100 */
        /* <DEDUP_REMOVED lines=11> */
[----:B------:R-:W5:Y:S01]  /*52d0*/  LDG.E.U8.CONSTANT R38, desc[UR4][R38.64] ;  /* 0x0000000426267981 */ /* 0x000f62000c1e9100 */
[----:B------:R-:W-:Y:S01]  /*52e0*/  IMAD.WIDE.U32 R36, R40, UR12, R32 ;  /* 0x0000000c28247c25 */ /* 0x000fe2000f8e0020 */
[----:B------:R-:W-:-:S03]  /*52f0*/  IADD3.X R9, R9, UR15, R11, P1, !PT ;  /* 0x0000000f09097c10 */ /* 0x000fc60008ffe40b */
[----:B------:R-:W-:-:S04]  /*5300*/  IMAD.WIDE.U32 R10, R12, UR12, R32 ;  /* 0x0000000c0c0a7c25 */ /* 0x000fc8000f8e0020 */
[----:B0-----:R-:W-:Y:S01]  /*5310*/  IMAD R43, R15, UR12, RZ ;  /* 0x0000000c0f2b7c24 */ /* 0x001fe2000f8e02ff */
[----:B------:R-:W-:Y:S01]  /*5320*/  IADD3 R10, P1, R10, UR14, RZ ;  /* 0x0000000e0a0a7c10 */ /* 0x000fe2000ff3e0ff */
[----:B------:R-:W-:Y:S02]  /*5330*/  IMAD R15, R12, UR13, R13 ;  /* 0x0000000d0c0f7c24 */ /* 0x000fe4000f8e020d */
[----:B------:R-:W-:Y:S01]  /*5340*/  IMAD R17, R17, UR12, RZ ;  /* 0x0000000c11117c24 */ /* 0x000fe2000f8e02ff */
[----:B------:R-:W-:Y:S01]  /*5350*/  IADD3 R36, P2, R36, UR14, RZ ;  /* 0x0000000e24247c10 */ /* 0x000fe2000ff5e0ff */
[----:B------:R-:W-:Y:S01]  /*5360*/  IMAD.WIDE.U32 R12, R16, UR12, R32 ;  /* 0x0000000c100c7c25 */ /* 0x000fe2000f8e0020 */
[----:B------:R0:W5:Y:S01]  /*5370*/  LDG.E.U8.CONSTANT R35, desc[UR4][R8.64] ;  /* 0x0000000408237981 */ /* 0x000162000c1e9100 */
[----:B------:R-:W-:Y:S02]  /*5380*/  IADD3.X R11, R11, UR15, R15, P1, !PT ;  /* 0x0000000f0b0b7c10 */ /* 0x000fe40008ffe40f */
[----:B------:R-:W-:Y:S01]  /*5390*/  IMAD R51, R40, UR13, R51 ;  /* 0x0000000d28337c24 */ /* 0x000fe2000f8e0233 */
[----:B------:R-:W-:Y:S01]  /*53a0*/  IADD3 R12, P1, R12, UR14, RZ ;  /* 0x0000000e0c0c7c10 */ /* 0x000fe2000ff3e0ff */
[----:B------:R-:W-:Y:S01]  /*53b0*/  IMAD R17, R16, UR13, R17 ;  /* 0x0000000d10117c24 */ /* 0x000fe2000f8e0211 */
[----:B------:R-:W5:Y:S01]  /*53c0*/  LDG.E.U8.CONSTANT R10, desc[UR4][R10.64] ;  /* 0x000000040a0a7981 */ /* 0x000f62000c1e9100 */
[----:B------:R-:W-:Y:S01]  /*53d0*/  IMAD.WIDE.U32 R40, R14, UR12, R32 ;  /* 0x0000000c0e287c25 */ /* 0x000fe2000f8e0020 */
[----:B------:R-:W-:-:S03]  /*53e0*/  IADD3.X R37, R37, UR15, R51, P2, !PT ;  /* 0x0000000f25257c10 */ /* 0x000fc600097fe433 */
[----:B------:R-:W-:Y:S02]  /*53f0*/  IMAD R19, R19, UR12, RZ ;  /* 0x0000000c13137c24 */ /* 0x000fe4000f8e02ff */
[----:B0-----:R-:W-:Y:S01]  /*5400*/  IMAD.WIDE.U32 R8, R18, UR12, R32 ;  /* 0x0000000c12087c25 */ /* 0x001fe2000f8e0020 */
        /* <DEDUP_REMOVED lines=31> */
[----:B------:R-:W5:Y:S01]  /*5600*/  LDG.E.U8.CONSTANT R14, desc[UR4][R14.64] ;  /* 0x000000040e0e7981 */ /* 0x000f62000c1e9100 */
[----:B------:R-:W-:-:S02]  /*5610*/  IMAD R23, R29, UR12, RZ ;  /* 0x0000000c1d177c24 */ /* 0x000fc4000f8e02ff */
[----:B------:R-:W-:Y:S01]  /*5620*/  IADD3.X R9, R9, UR15, R17, P1, !PT ;  /* 0x0000000f09097c10 */ /* 0x000fe20008ffe411 */
[--C-:B------:R-:W-:Y:S01]  /*5630*/  IMAD.WIDE.U32 R16, R28, UR12, R32.reuse ;  /* 0x0000000c1c107c25 */ /* 0x100fe2000f8e0020 */
[----:B------:R-:W5:Y:S03]  /*5640*/  LDG.E.U8.CONSTANT R12, desc[UR4][R12.64] ;  /* 0x000000040c0c7981 */ /* 0x000f66000c1e9100 */
[----:B------:R-:W-:Y:S01]  /*5650*/  IMAD.WIDE.U32 R20, R30, UR12, R32 ;  /* 0x0000000c1e147c25 */ /* 0x000fe2000f8e0020 */
[----:B------:R2:W5:Y:S03]  /*5660*/  LDG.E.U8.CONSTANT R8, desc[UR4][R8.64] ;  /* 0x0000000408087981 */ /* 0x000566000c1e9100 */
[----:B------:R-:W-:Y:S01]  /*5670*/  IMAD R25, R31, UR12, RZ ;  /* 0x0000000c1f197c24 */ /* 0x000fe2000f8e02ff */
[----:B------:R-:W-:Y:S01]  /*5680*/  IADD3 R16, P1, R16, UR14, RZ ;  /* 0x0000000e10107c10 */ /* 0x000fe2000ff3e0ff */
[----:B------:R-:W-:Y:S01]  /*5690*/  IMAD R23, R28, UR13, R23 ;  /* 0x0000000d1c177c24 */ /* 0x000fe2000f8e0217 */
[----:B------:R-:W-:Y:S01]  /*56a0*/  IADD3 R20, P2, R20, UR14, RZ ;  /* 0x0000000e14147c10 */ /* 0x000fe2000ff5e0ff */
[----:B------:R-:W-:-:S03]  /*56b0*/  IMAD R25, R30, UR13, R25 ;  /* 0x0000000d1e197c24 */ /* 0x000fc6000f8e0219 */
        /* <DEDUP_REMOVED lines=8> */
[----:B------:R-:W-:-:S04]  /*5740*/  IADD3 R6, P2, R6, 0x80, RZ ;  /* 0x0000008006067810 */ /* 0x000fc80007f5e0ff */
[----:B------:R-:W-:Y:S02]  /*5750*/  IADD3.X R7, RZ, R7, RZ, P2, !PT ;  /* 0x00000007ff077210 */ /* 0x000fe400017fe4ff */
        /* <DEDUP_REMOVED lines=23> */
[----:B------:R-:W-:Y:S02]  /*58d0*/  PRMT R14, R14, 0x8880, RZ ;  /* 0x000088800e0e7816 */ /* 0x000fe400000000ff */
[----:B------:R-:W-:Y:S02]  /*58e0*/  IADD3 R10, R9, R10, R0 ;  /* 0x0000000a090a7210 */ /* 0x000fe40007ffe000 */
[----:B------:R-:W-:Y:S01]  /*58f0*/  MOV R0, R18 ;  /* 0x0000001200007202 */ /* 0x000fe20000000f00 */
[----:B------:R-:W-:Y:S01]  /*5900*/  IMAD.MOV.U32 R9, RZ, RZ, R14 ;  /* 0x000000ffff097224 */ /* 0x000fe200078e000e */
[----:B------:R-:W-:Y:S02]  /*5910*/  PRMT R12, R12, 0x8880, RZ ;  /* 0x000088800c0c7816 */ /* 0x000fe400000000ff */
[----:B------:R-:W-:Y:S02]  /*5920*/  PRMT R11, R8, 0x8880, RZ ;  /* 0x00008880080b7816 */ /* 0x000fe400000000ff */
[----:B------:R-:W-:-:S02]  /*5930*/  IADD3 R8, R9, R10, R0 ;  /* 0x0000000a09087210 */ /* 0x000fc40007ffe000 */
        /* <DEDUP_REMOVED lines=8> */
.L_x_2593:
[----:B------:R-:W-:Y:S01]  /*59c0*/  MOV R16, R6 ;  /* 0x0000000600107202 */ /* 0x000fe20000000f00 */
[----:B------:R-:W-:-:S07]  /*59d0*/  IMAD.MOV.U32 R17, RZ, RZ, R7 ;  /* 0x000000ffff117224 */ /* 0x000fce00078e0007 */
.L_x_2592:
[----:B------:R-:W-:Y:S05]  /*59e0*/  BSYNC B5 ;  /* 0x0000000000057941 */ /* 0x000fea0003800000 */
.L_x_2591:
[----:B------:R-:W-:Y:S01]  /*59f0*/  IADD3 R0, P2, RZ, -R45, RZ ;  /* 0x8000002dff007210 */ /* 0x000fe20007f5e0ff */
[----:B------:R-:W-:Y:S03]  /*5a00*/  BSSY B5, `(.L_x_2595) ;  /* 0x0000056000057945 */ /* 0x000fe60003800000 */
[----:B------:R-:W-:Y:S02]  /*5a10*/  ISETP.GT.U32.AND P1, PT, R0, 0x4, PT ;  /* 0x000000040000780c */ /* 0x000fe40003f24070 */
[----:B------:R-:W-:-:S04]  /*5a20*/  IADD3.X R0, RZ, ~R44, RZ, P2, !PT ;  /* 0x8000002cff007210 */ /* 0x000fc800017fe4ff */
        /* <DEDUP_REMOVED lines=33> */
[----:B------:R-:W-:Y:S01]  /*5c40*/  IMAD R15, R15, UR12, RZ ;  /* 0x0000000c0f0f7c24 */ /* 0x000fe2000f8e02ff */
[----:B------:R-:W-:Y:S01]  /*5c50*/  IADD3.X R27, R27, UR15, R21, P0, !PT ;  /* 0x0000000f1b1b7c10 */ /* 0x000fe200087fe415 */
[----:B------:R-:W-:Y:S01]  /*5c60*/  IMAD.WIDE.U32 R18, R14, UR12, R32 ;  /* 0x0000000c0e127c25 */ /* 0x000fe2000f8e0020 */
[----:B------:R-:W-:-:S03]  /*5c70*/  IADD3.X R21, R23, UR15, R29, P1, !PT ;  /* 0x0000000f17157c10 */ /* 0x000fc60008ffe41d */
[----:B------:R-:W-:Y:S01]  /*5c80*/  IMAD R15, R14, UR13, R15 ;  /* 0x0000000d0e0f7c24 */ /* 0x000fe2000f8e020f */
[----:B------:R-:W-:Y:S01]  /*5c90*/  IADD3 R14, P0, R18, UR14, RZ ;  /* 0x0000000e120e7c10 */ /* 0x000fe2000ff1e0ff */
[----:B0-----:R-:W-:Y:S01]  /*5ca0*/  IMAD R25, R11, UR12, RZ ;  /* 0x0000000c0b197c24 */ /* 0x001fe2000f8e02ff */
[----:B------:R-:W4:Y:S01]  /*5cb0*/  LDG.E.U8.CONSTANT R20, desc[UR4][R20.64] ;  /* 0x0000000414147981 */ /* 0x000f22000c1e9100 */
[C---:B------:R-:W-:Y:S01]  /*5cc0*/  IMAD.WIDE.U32 R22, R10.reuse, UR12, R32 ;  /* 0x0000000c0a167c25 */ /* 0x040fe2000f8e0020 */
[----:B------:R-:W-:Y:S02]  /*5cd0*/  IADD3.X R15, R19, UR15, R15, P0, !PT ;  /* 0x0000000f130f7c10 */ /* 0x000fe400087fe40f */
[----:B------:R-:W5:Y:S01]  /*5ce0*/  LDG.E.U8.CONSTANT R11, desc[UR4][R26.64] ;  /* 0x000000041a0b7981 */ /* 0x000f62000c1e9100 */
[----:B------:R-:W-:Y:S01]  /*5cf0*/  IMAD R25, R10, UR13, R25 ;  /* 0x0000000d0a197c24 */ /* 0x000fe2000f8e0219 */
[----:B------:R-:W-:Y:S01]  /*5d00*/  IADD3 R18, P0, R22, UR14, RZ ;  /* 0x0000000e16127c10 */ /* 0x000fe2000ff1e0ff */
[----:B------:R-:W-:Y:S01]  /*5d10*/  IMAD R13, R13, UR12, RZ ;  /* 0x0000000c0d0d7c24 */ /* 0x000fe2000f8e02ff */
[----:B------:R-:W5:Y:S01]  /*5d20*/  LDG.E.U8.CONSTANT R14, desc[UR4][R14.64] ;  /* 0x000000040e0e7981 */ /* 0x000f62000c1e9100 */
[----:B------:R-:W-:Y:S01]  /*5d30*/  IMAD R9, R9, UR12, RZ ;  /* 0x0000000c09097c24 */ /* 0x000fe2000f8e02ff */
[----:B------:R-:W-:Y:S01]  /*5d40*/  IADD3.X R19, R23, UR15, R25, P0, !PT ;  /* 0x0000000f17137c10 */ /* 0x000fe200087fe419 */
[----:B------:R-:W-:-:S04]  /*5d50*/  IMAD.WIDE.U32 R22, R12, UR12, R32 ;  /* 0x0000000c0c167c25 */ /* 0x000fc8000f8e0020 */
[----:B------:R-:W-:Y:S01]  /*5d60*/  IMAD.WIDE.U32 R24, R8, UR12, R32 ;  /* 0x0000000c08187c25 */ /* 0x000fe2000f8e0020 */
[----:B------:R-:W5:Y:S03]  /*5d70*/  LDG.E.U8.CONSTANT R18, desc[UR4][R18.64] ;  /* 0x0000000412127981 */ /* 0x000f66000c1e9100 */
[----:B------:R-:W-:Y:S01]  /*5d80*/  IMAD R13, R12, UR13, R13 ;  /* 0x0000000d0c0d7c24 */ /* 0x000fe2000f8e020d */
[----:B------:R-:W-:Y:S01]  /*5d90*/  IADD3 R12, P0, R22, UR14, RZ ;  /* 0x0000000e160c7c10 */ /* 0x000fe2000ff1e0ff */
[----:B------:R-:W-:Y:S01]  /*5da0*/  IMAD R9, R8, UR13, R9 ;  /* 0x0000000d08097c24 */ /* 0x000fe2000f8e0209 */
[----:B------:R-:W-:Y:S02]  /*5db0*/  IADD3 R8, P1, R24, UR14, RZ ;  /* 0x0000000e18087c10 */ /* 0x000fe4000ff3e0ff */
[----:B------:R-:W-:Y:S02]  /*5dc0*/  IADD3.X R13, R23, UR15, R13, P0, !PT ;  /* 0x0000000f170d7c10 */ /* 0x000fe400087fe40d */
[----:B------:R-:W-:-:S03]  /*5dd0*/  IADD3.X R9, R25, UR15, R9, P1, !PT ;  /* 0x0000000f19097c10 */ /* 0x000fc60008ffe409 */
[----:B------:R-:W5:Y:S04]  /*5de0*/  LDG.E.U8.CONSTANT R12, desc[UR4][R12.64] ;  /* 0x000000040c0c7981 */ /* 0x000f68000c1e9100 */
[----:B------:R0:W5:Y:S01]  /*5df0*/  LDG.E.U8.CONSTANT R8, desc[UR4][R8.64] ;  /* 0x0000000408087981 */ /* 0x000162000c1e9100 */
        /* <DEDUP_REMOVED lines=8> */
[----:B-----5:R-:W-:-:S05]  /*5e80*/  PRMT R11, R11, 0x8880, RZ ;  /* 0x000088800b0b7816 */ /* 0x020fca00000000ff */
[----:B------:R-:W-:Y:S01]  /*5e90*/  IMAD.MOV.U32 R0, RZ, RZ, R11 ;  /* 0x000000ffff007224 */ /* 0x000fe200078e000b */
[----:B------:R-:W-:Y:S02]  /*5ea0*/  MOV R11, R20 ;  /* 0x00000014000b7202 */ /* 0x000fe40000000f00 */
[----:B------:R-:W-:Y:S02]  /*5eb0*/  PRMT R14, R14, 0x8880, RZ ;  /* 0x000088800e0e7816 */ /* 0x000fe400000000ff */
[----:B------:R-:W-:Y:S02]  /*5ec0*/  IADD3 R11, R11, R10, R0 ;  /* 0x0000000a0b0b7210 */ /* 0x000fe40007ffe000 */
[----:B0-----:R-:W-:Y:S02]  /*5ed0*/  PRMT R9, R18, 0x8880, RZ ;  /* 0x0000888012097816 */ /* 0x001fe400000000ff */
[----:B------:R-:W-:Y:S01]  /*5ee0*/  MOV R0, R14 ;  /* 0x0000000e00007202 */ /* 0x000fe20000000f00 */
[----:B------:R-:W-:-:S03]  /*5ef0*/  IMAD.X R17, RZ, RZ, R7, P1 ;  /* 0x000000ffff117224 */ /* 0x000fc600008e0607 */
[----:B------:R-:W-:Y:S01]  /*5f00*/  IADD3 R9, R9, R11, R0 ;  /* 0x0000000b09097210 */ /* 0x000fe20007ffe000 */
[----:B------:R-:W-:Y:S01]  /*5f10*/  IMAD.MOV.U32 R7, RZ, RZ, R17 ;  /* 0x000000ffff077224 */ /* 0x000fe200078e0011 */
[----:B------:R-:W-:Y:S02]  /*5f20*/  MOV R6, R16 ;  /* 0x0000001000067202 */ /* 0x000fe40000000f00 */
[----:B------:R-:W-:Y:S02]  /*5f30*/  PRMT R47, R12, 0x8880, RZ ;  /* 0x000088800c2f7816 */ /* 0x000fe400000000ff */
[----:B------:R-:W-:-:S04]  /*5f40*/  PRMT R0, R8, 0x8880, RZ ;  /* 0x0000888008007816 */ /* 0x000fc800000000ff */
[----:B------:R-:W-:-:S07]  /*5f50*/  IADD3 R47, R0, R9, R47 ;  /* 0x00000009002f7210 */ /* 0x000fce0007ffe02f */
.L_x_2596:
[----:B------:R-:W-:Y:S05]  /*5f60*/  BSYNC B5 ;  /* 0x0000000000057941 */ /* 0x000fea0003800000 */
.L_x_2595:
[----:B------:R-:W-:-:S04]  /*5f70*/  ISETP.NE.U32.AND P1, PT, R45, RZ, PT ;  /* 0x000000ff2d00720c */ /* 0x000fc80003f25070 */
[----:B------:R-:W-:-:S13]  /*5f80*/  ISETP.NE.OR.EX P0, PT, R44, RZ, P0, P1 ;  /* 0x000000ff2c00720c */ /* 0x000fda0000705710 */
[----:B------:R-:W-:Y:S05]  /*5f90*/  @!P0 BREAK B2 ;  /* 0x0000000000028942 */ /* 0x000fea0003800000 */
[----:B------:R-:W-:Y:S05]  /*5fa0*/  @!P0 BRA `(.L_x_2588) ;  /* 0x0000000000bc8947 */ /* 0x000fea0003800000 */
.L_x_2590:
[----:B------:R-:W-:Y:S05]  /*5fb0*/  BSYNC B2 ;  /* 0x0000000000027941 */ /* 0x000fea0003800000 */
.L_x_2589:
[----:B------:R-:W-:Y:S01]  /*5fc0*/  BSSY B2, `(.L_x_2597) ;  /* 0x000002b000027945 */ /* 0x000fe20003800000 */
.L_x_2598:
        /* <DEDUP_REMOVED lines=43> */
.L_x_2597:
[----:B------:R-:W-:Y:S02]  /*6280*/  MOV R16, R6 ;  /* 0x0000000600107202 */ /* 0x000fe40000000f00 */
[----:B------:R-:W-:-:S07]  /*6290*/  MOV R17, R7 ;  /* 0x0000000700117202 */ /* 0x000fce0000000f00 */
.L_x_2588:
[----:B------:R-:W-:Y:S05]  /*62a0*/  BSYNC B3 ;  /* 0x0000000000037941 */ /* 0x000fea0003800000 */
.L_x_2587:
        /* <DEDUP_REMOVED lines=39> */
.L_x_2586:
[----:B------:R-:W-:Y:S05]  /*6520*/  BSYNC B4 ;  /* 0x0000000000047941 */ /* 0x000fea0003800000 */
.L_x_2585:
[----:B------:R0:W-:Y:S01]  /*6530*/  STG.E.U8 desc[UR4][R4.64], R47 ;  /* 0x0000002f04007986 */ /* 0x0001e2000c101104 */
[----:B------:R-:W-:-:S04]  /*6540*/  IADD3 R3, R3, 0x80, RZ ;  /* 0x0000008003037810 */ /* 0x000fc80007ffe0ff */
[----:B------:R-:W-:-:S13]  /*6550*/  ISETP.GE.AND P0, PT, R3, UR10, PT ;  /* 0x0000000a03007c0c */ /* 0x000fda000bf06270 */
[----:B0-----:R-:W-:Y:S05]  /*6560*/  @P0 BRA `(.L_x_2599) ;  /* 0x0000006400000947 */ /* 0x001fea0003800000 */
        /* <DEDUP_REMOVED lines=403> */
.L_x_2600:
        /* <DEDUP_REMOVED lines=50> */
.L_x_2610:
        /* <DEDUP_REMOVED lines=159> */
.L_x_2609:
[----:B------:R-:W-:Y:S01]  /*8bb0*/  MOV R16, R6 ;  /* 0x0000000600107202 */ /* 0x000fe20000000f00 */
[----:B------:R-:W-:-:S07]  /*8bc0*/  IMAD.MOV.U32 R17, RZ, RZ, R7 ;  /* 0x000000ffff117224 */ /* 0x000fce00078e0007 */
.L_x_2608:
[----:B------:R-:W-:Y:S05]  /*8bd0*/  BSYNC B5 ;  /* 0x0000000000057941 */ /* 0x000fea0003800000 */
.L_x_2607:
        /* <DEDUP_REMOVED lines=87> */
.L_x_2612:
[----:B------:R-:W-:Y:S05]  /*9150*/  BSYNC B5 ;  /* 0x0000000000057941 */ /* 0x000fea0003800000 */
.L_x_2611:
[----:B------:R-:W-:-:S04]  /*9160*/  ISETP.NE.U32.AND P1, PT, R45, RZ, PT ;  /* 0x000000ff2d00720c */ /* 0x000fc80003f25070 */
[----:B------:R-:W-:-:S13]  /*9170*/  ISETP.NE.OR.EX P0, PT, R44, RZ, P0, P1 ;  /* 0x000000ff2c00720c */ /* 0x000fda0000705710 */
[----:B------:R-:W-:Y:S05]  /*9180*/  @!P0 BREAK B2 ;  /* 0x0000000000028942 */ /* 0x000fea0003800000 */
[----:B------:R-:W-:Y:S05]  /*9190*/  @!P0 BRA `(.L_x_2604) ;  /* 0x0000000000c48947 */ /* 0x000fea0003800000 */
.L_x_2606:
[----:B------:R-:W-:Y:S05]  /*91a0*/  BSYNC B2 ;  /* 0x0000000000027941 */ /* 0x000fea0003800000 */
.L_x_2605:
[----:B------:R-:W-:Y:S01]  /*91b0*/  BSSY B2, `(.L_x_2613) ;  /* 0x000002d000027945 */ /* 0x000fe20003800000 */
.L_x_2614:
[----:B------:R-:W2:Y:S04]  /*91c0*/  LDG.E.64.CONSTANT R12, desc[UR4][R6.64] ;  /* 0x00000004060c7981 */ /* 0x000ea8000c1e9b00 */
[----:B------:R-:W3:Y:S04]  /*91d0*/  LDG.E.64.CONSTANT R16, desc[UR4][R6.64+0x8] ;  /* 0x0000080406107981 */ /* 0x000ee8000c1e9b00 */
[----:B------:R-:W4:Y:S04]  /*91e0*/  LDG.E.64.CONSTANT R10, desc[UR4][R6.64+0x10] ;  /* 0x00001004060a7981 */ /* 0x000f28000c1e9b00 */
        /* <DEDUP_REMOVED lines=42> */
.L_x_2613:
[----:B------:R-:W-:Y:S02]  /*9490*/  MOV R16, R6 ;  /* 0x0000000600107202 */ /* 0x000fe40000000f00 */
[----:B------:R-:W-:-:S07]  /*94a0*/  MOV R17, R7 ;  /* 0x0000000700117202 */ /* 0x000fce0000000f00 */
.L_x_2604:
[----:B------:R-:W-:Y:S05]  /*94b0*/  BSYNC B3 ;  /* 0x0000000000037941 */ /* 0x000fea0003800000 */
.L_x_2603:
        /* <DEDUP_REMOVED lines=39> */
.L_x_2602:
[----:B------:R-:W-:Y:S05]  /*9730*/  BSYNC B4 ;  /* 0x0000000000047941 */ /* 0x000fea0003800000 */
.L_x_2601:
[----:B------:R1:W-:Y:S01]  /*9740*/  STG.E.U8 desc[UR4][R4.64], R47 ;  /* 0x0000002f04007986 */ /* 0x0003e2000c101104 */
[----:B------:R-:W-:-:S07]  /*9750*/  IADD3 R3, R3, 0x80, RZ ;  /* 0x0000008003037810 */ /* 0x000fce0007ffe0ff */
.L_x_2583:
[----:B------:R-:W-:-:S13]  /*9760*/  ISETP.GE.AND P0, PT, R3, UR10, PT ;  /* 0x0000000a03007c0c */ /* 0x000fda000bf06270 */
[----:B------:R-:W-:Y:S05]  /*9770*/  @P0 BRA `(.L_x_2615) ;  /* 0x0000006400000947 */ /* 0x000fea0003800000 */
[----:B------:R-:W2:Y:S01]  /*9780*/  LDC R10, c[0x0][0x218] ;  /* 0x00008600ff0a7b82 */ /* 0x000ea20000000800 */
[----:B------:R-:W-:Y:S01]  /*9790*/  HFMA2.MMA R32, -RZ, RZ, 0, 0 ;  /* 0x00000000ff207435 */ /* 0x000fe200000001ff */
[----:B------:R-:W-:Y:S01]  /*97a0*/  IMAD.MOV.U32 R0, RZ, RZ, RZ ;  /* 0x000000ffff007224 */ /* 0x000fe200078e00ff */
[----:B01----:R-:W-:Y:S02]  /*97b0*/  CS2R R4, SRZ ;  /* 0x0000000000047805 */ /* 0x003fe4000001ff00 */
        /* <DEDUP_REMOVED lines=399> */
.L_x_2616:
        /* <DEDUP_REMOVED lines=50> */
.L_x_2626:
        /* <DEDUP_REMOVED lines=159> */
.L_x_2625:
[----:B------:R-:W-:Y:S01]  /*bdc0*/  MOV R16, R6 ;  /* 0x0000000600107202 */ /* 0x000fe20000000f00 */
[----:B------:R-:W-:-:S07]  /*bdd0*/  IMAD.MOV.U32 R17, RZ, RZ, R7 ;  /* 0x000000ffff117224 */ /* 0x000fce00078e0007 */
.L_x_2624:
[----:B------:R-:W-:Y:S05]  /*bde0*/  BSYNC B5 ;  /* 0x0000000000057941 */ /* 0x000fea0003800000 */
.L_x_2623:
        /* <DEDUP_REMOVED lines=87> */
.L_x_2628:
[----:B------:R-:W-:Y:S05]  /*c360*/  BSYNC B5 ;  /* 0x0000000000057941 */ /* 0x000fea0003800000 */
.L_x_2627:
[----:B------:R-:W-:-:S04]  /*c370*/  ISETP.NE.U32.AND P1, PT, R45, RZ, PT ;  /* 0x000000ff2d00720c */ /* 0x000fc80003f25070 */
[----:B------:R-:W-:-:S13]  /*c380*/  ISETP.NE.OR.EX P0, PT, R44, RZ, P0, P1 ;  /* 0x000000ff2c00720c */ /* 0x000fda0000705710 */
[----:B------:R-:W-:Y:S05]  /*c390*/  @!P0 BREAK B2 ;  /* 0x0000000000028942 */ /* 0x000fea0003800000 */
[----:B------:R-:W-:Y:S05]  /*c3a0*/  @!P0 BRA `(.L_x_2620) ;  /* 0x0000000000c48947 */ /* 0x000fea0003800000 */
.L_x_2622:
[----:B------:R-:W-:Y:S05]  /*c3b0*/  BSYNC B2 ;  /* 0x0000000000027941 */ /* 0x000fea0003800000 */
.L_x_2621:
[----:B------:R-:W-:Y:S01]  /*c3c0*/  BSSY B2, `(.L_x_2629) ;  /* 0x000002d000027945 */ /* 0x000fe20003800000 */
.L_x_2630:
        /* <DEDUP_REMOVED lines=45> */
.L_x_2629:
[----:B------:R-:W-:Y:S02]  /*c6a0*/  MOV R16, R6 ;  /* 0x0000000600107202 */ /* 0x000fe40000000f00 */
[----:B------:R-:W-:-:S07]  /*c6b0*/  MOV R17, R7 ;  /* 0x0000000700117202 */ /* 0x000fce0000000f00 */
.L_x_2620:
[----:B------:R-:W-:Y:S05]  /*c6c0*/  BSYNC B3 ;  /* 0x0000000000037941 */ /* 0x000fea0003800000 */
.L_x_2619:
        /* <DEDUP_REMOVED lines=39> */
.L_x_2618:
[----:B------:R-:W-:Y:S05]  /*c940*/  BSYNC B4 ;  /* 0x0000000000047941 */ /* 0x000fea0003800000 */
.L_x_2617:
[----:B------:R0:W-:Y:S01]  /*c950*/  STG.E.U8 desc[UR4][R4.64], R47 ;  /* 0x0000002f04007986 */ /* 0x0001e2000c101104 */
[----:B------:R-:W-:-:S07]  /*c960*/  IADD3 R3, R3, 0x80, RZ ;  /* 0x0000008003037810 */ /* 0x000fce0007ffe0ff */
.L_x_2599:
[----:B------:R-:W-:-:S13]  /*c970*/  ISETP.GE.AND P0, PT, R3, UR10, PT ;  /* 0x0000000a03007c0c */ /* 0x000fda000bf06270 */
        /* <DEDUP_REMOVED lines=404> */
.L_x_2632:
        /* <DEDUP_REMOVED lines=50> */
.L_x_2642:
        /* <DEDUP_REMOVED lines=159> */
.L_x_2641:
[----:B------:R-:W-:Y:S01]  /*efd0*/  MOV R16, R6 ;  /* 0x0000000600107202 */ /* 0x000fe20000000f00 */
[----:B------:R-:W-:-:S07]  /*efe0*/  IMAD.MOV.U32 R17, RZ, RZ, R7 ;  /* 0x000000ffff117224 */ /* 0x000fce00078e0007 */
.L_x_2640:
[----:B------:R-:W-:Y:S05]  /*eff0*/  BSYNC B5 ;  /* 0x0000000000057941 */ /* 0x000fea0003800000 */
.L_x_2639:
        /* <DEDUP_REMOVED lines=87> */
.L_x_2644:
[----:B------:R-:W-:Y:S05]  /*f570*/  BSYNC B5 ;  /* 0x0000000000057941 */ /* 0x000fea0003800000 */
.L_x_2643:
[----:B------:R-:W-:-:S04]  /*f580*/  ISETP.NE.U32.AND P1, PT, R45, RZ, PT ;  /* 0x000000ff2d00720c */ /* 0x000fc80003f25070 */
[----:B------:R-:W-:-:S13]  /*f590*/  ISETP.NE.OR.EX P0, PT, R44, RZ, P0, P1 ;  /* 0x000000ff2c00720c */ /* 0x000fda0000705710 */
[----:B------:R-:W-:Y:S05]  /*f5a0*/  @!P0 BREAK B2 ;  /* 0x0000000000028942 */ /* 0x000fea0003800000 */
[----:B------:R-:W-:Y:S05]  /*f5b0*/  @!P0 BRA `(.L_x_2636) ;  /* 0x0000000000c48947 */ /* 0x000fea0003800000 */
.L_x_2638:
[----:B------:R-:W-:Y:S05]  /*f5c0*/  BSYNC B2 ;  /* 0x0000000000027941 */ /* 0x000fea0003800000 */
.L_x_2637:
[----:B------:R-:W-:Y:S01]  /*f5d0*/  BSSY B2, `(.L_x_2645) ;  /* 0x000002d000027945 */ /* 0x000fe20003800000 */
.L_x_2646:
        /* <DEDUP_REMOVED lines=45> */
.L_x_2645:
[----:B------:R-:W-:Y:S02]  /*f8b0*/  MOV R16, R6 ;  /* 0x0000000600107202 */ /* 0x000fe40000000f00 */
[----:B------:R-:W-:-:S07]  /*f8c0*/  MOV R17, R7 ;  /* 0x0000000700117202 */ /* 0x000fce0000000f00 */
.L_x_2636:
[----:B------:R-:W-:Y:S05]  /*f8d0*/  BSYNC B3 ;  /* 0x0000000000037941 */ /* 0x000fea0003800000 */
.L_x_2635:
        /* <DEDUP_REMOVED lines=39> */
.L_x_2634:
[----:B------:R-:W-:Y:S05]  /*fb50*/  BSYNC B4 ;  /* 0x0000000000047941 */ /* 0x000fea0003800000 */
.L_x_2633:
[----:B------:R2:W-:Y:S01]  /*fb60*/  STG.E.U8 desc[UR4][R4.64], R47 ;  /* 0x0000002f04007986 */ /* 0x0005e2000c101104 */
[----:B------:R-:W-:-:S07]  /*fb70*/  IADD3 R3, R3, 0x80, RZ ;  /* 0x0000008003037810 */ /* 0x000fce0007ffe0ff */
.L_x_2615:
[----:B------:R-:W-:-:S13]  /*fb80*/  ISETP.GE.AND P0, PT, R3, UR10, PT ;  /* 0x0000000a03007c0c */ /* 0x000fda000bf06270 */
[----:B------:R-:W-:Y:S05]  /*fb90*/  @P0 BREAK B0 ;  /* 0x0000000000000942 */ /* 0x000fea0003800000 */
[----:B------:R-:W-:Y:S05]  /*fba0*/  @P0 BRA `(.L_x_2647) ;  /* 0x0000006400080947 */ /* 0x000fea0003800000 */
[----:B------:R-:W3:Y:S01]  /*fbb0*/  LDC R10, c[0x0][0x218] ;  /* 0x00008600ff0a7b82 */ /* 0x000ee20000000800 */
[----:B------:R-:W-:Y:S01]  /*fbc0*/  HFMA2.MMA R32, -RZ, RZ, 0, 0 ;  /* 0x00000000ff207435 */ /* 0x000fe200000001ff */
[----:B------:R-:W-:Y:S01]  /*fbd0*/  IMAD.MOV.U32 R0, RZ, RZ, RZ ;  /* 0x000000ffff007224 */ /* 0x000fe200078e00ff */
[----:B012---:R-:W-:Y:S02]  /*fbe0*/  CS2R R4, SRZ ;  /* 0x0000000000047805 */ /* 0x007fe4000001ff00 */
        /* <DEDUP_REMOVED lines=379> */
[----:B------:R-:W-:-:S03]  /*113a0*/  @P0 MOV R8, RZ ;  /* 0x000000ff00080202 */ /* 0x000fc60000000f00 */
[----:B------:R-:W1:Y:S01]  /*113b0*/  @P0 LDC R13, c[0x0][0x33c] ;  /* 0x0000cf00ff0d0b82 */ /* 0x000e620000000800 */
[----:B------:R-:W-:-:S04]  /*113c0*/  IMAD.MOV R6, RZ, RZ, -R9 ;  /* 0x000000ffff067224 */ /* 0x000fc800078e0a09 */
[----:B------:R-:W-:Y:S01]  /*113d0*/  IMAD R7, R6, UR12, R7 ;  /* 0x0000000c06077c24 */ /* 0x000fe2000f8e0207 */
[----:B------:R-:W-:Y:S02]  /*113e0*/  ULDC UR12, c[0x0][0x57c] ;  /* 0x00015f00000c7ab9 */ /* 0x000fe40000000800 */
        /* <DEDUP_REMOVED lines=8> */
[----:B------:R-:W0:Y:S02]  /*11470*/  @P0 LDC R10, c[0x0][0x594] ;  /* 0x00016500ff0a0b82 */ /* 0x000e240000000800 */
[----:B------:R-:W-:-:S05]  /*11480*/  @P0 IADD3 R8, -R2, RZ, RZ ;  /* 0x000000ff02080210 */ /* 0x000fca0007ffe1ff */
[----:B-1----:R-:W-:-:S04]  /*11490*/  @P0 IMAD R9, R13, R8, R9 ;  /* 0x000000080d090224 */ /* 0x002fc800078e0209 */
[C---:B--2---:R-:W-:Y:S02]  /*114a0*/  @P0 IMAD R4, R9.reuse, R12, R4 ;  /* 0x0000000c09040224 */ /* 0x044fe400078e0204 */
[C---:B---3--:R-:W-:Y:S02]  /*114b0*/  @P0 IMAD R5, R9.reuse, R14, R5 ;  /* 0x0000000e09050224 */ /* 0x048fe400078e0205 */
[C---:B------:R-:W-:Y:S02]  /*114c0*/  @P0 IMAD R0, R9.reuse, R15, R0 ;  /* 0x0000000f09000224 */ /* 0x040fe400078e0200 */
[----:B0-----:R-:W-:-:S07]  /*114d0*/  @P0 IMAD R32, R9, R10, R32 ;  /* 0x0000000a09200224 */ /* 0x001fce00078e0220 */
.L_x_2648:
        /* <DEDUP_REMOVED lines=50> */
.L_x_2658:
        /* <DEDUP_REMOVED lines=115> */
[----:B------:R-:W-:-:S04]  /*11f30*/  IADD3 R45, P1, R45, 0x10, RZ ;  /* 0x000000102d2d7810 */ /* 0x000fc80007f3e0ff */
[----:B------:R-:W-:Y:S02]  /*11f40*/  IADD3.X R44, RZ, R44, RZ, P1, !PT ;  /* 0x0000002cff2c7210 */ /* 0x000fe40000ffe4ff */
[----:B------:R-:W-:-:S04]  /*11f50*/  ISETP.GE.U32.AND P1, PT, R45, -0xc, PT ;  /* 0xfffffff42d00780c */ /* 0x000fc80003f26070 */
[----:B------:R-:W-:Y:S02]  /*11f60*/  ISETP.GE.AND.EX P1, PT, R44, -0x1, PT, P1 ;  /* 0xffffffff2c00780c */ /* 0x000fe40003f26310 */
[----:B------:R-:W-:-:S04]  /*11f70*/  IADD3 R6, P2, R6, 0x80, RZ ;  /* 0x0000008006067810 */ /* 0x000fc80007f5e0ff */
[----:B------:R-:W-:Y:S02]  /*11f80*/  IADD3.X R7, RZ, R7, RZ, P2, !PT ;  /* 0x00000007ff077210 */ /* 0x000fe400017fe4ff */
[----:B--2---:R-:W-:Y:S02]  /*11f90*/  PRMT R9, R0, 0x8880, RZ ;  /* 0x0000888000097816 */ /* 0x004fe400000000ff */
[----:B---3--:R-:W-:-:S04]  /*11fa0*/  PRMT R0, R42, 0x8880, RZ ;  /* 0x000088802a007816 */ /* 0x008fc800000000ff */
[----:B------:R-:W-:Y:S02]  /*11fb0*/  IADD3 R13, R9, R47, R0 ;  /* 0x0000002f090d7210 */ /* 0x000fe40007ffe000 */
[----:B----4-:R-:W-:-:S04]  /*11fc0*/  PRMT R34, R34, 0x8880, RZ ;  /* 0x0000888022227816 */ /* 0x010fc800000000ff */
[----:B------:R-:W-:Y:S02]  /*11fd0*/  MOV R0, R34 ;  /* 0x0000002200007202 */ /* 0x000fe40000000f00 */
        /* <DEDUP_REMOVED lines=20> */
[----:B------:R-:W-:Y:S02]  /*12120*/  MOV R0, R18 ;  /* 0x0000001200007202 */ /* 0x000fe40000000f00 */
[----:B------:R-:W-:Y:S02]  /*12130*/  MOV R9, R14 ;  /* 0x0000000e00097202 */ /* 0x000fe40000000f00 */
[----:B------:R-:W-:Y:S02]  /*12140*/  PRMT R12, R12, 0x8880, RZ ;  /* 0x000088800c0c7816 */ /* 0x000fe400000000ff */
[----:B------:R-:W-:-:S02]  /*12150*/  PRMT R11, R8, 0x8880, RZ ;  /* 0x00008880080b7816 */ /* 0x000fc400000000ff */
        /* <DEDUP_REMOVED lines=9> */
.L_x_2657:
[----:B------:R-:W-:Y:S01]  /*121f0*/  MOV R16, R6 ;  /* 0x0000000600107202 */ /* 0x000fe20000000f00 */
[----:B------:R-:W-:-:S07]  /*12200*/  IMAD.MOV.U32 R17, RZ, RZ, R7 ;  /* 0x000000ffff117224 */ /* 0x000fce00078e0007 */
.L_x_2656:
[----:B------:R-:W-:Y:S05]  /*12210*/  BSYNC B5 ;  /* 0x0000000000057941 */ /* 0x000fea0003800000 */
.L_x_2655:
        /* <DEDUP_REMOVED lines=71> */
[----:B----4-:R-:W-:Y:S02]  /*12690*/  PRMT R20, R20, 0x8880, RZ ;  /* 0x0000888014147816 */ /* 0x010fe400000000ff */
[----:B-----5:R-:W-:-:S04]  /*126a0*/  PRMT R11, R11, 0x8880, RZ ;  /* 0x000088800b0b7816 */ /* 0x020fc800000000ff */
[----:B------:R-:W-:Y:S01]  /*126b0*/  MOV R0, R11 ;  /* 0x0000000b00007202 */ /* 0x000fe20000000f00 */
[----:B------:R-:W-:Y:S01]  /*126c0*/  IMAD.MOV.U32 R11, RZ, RZ, R20 ;  /* 0x000000ffff0b7224 */ /* 0x000fe200078e0014 */
[----:B------:R-:W-:Y:S02]  /*126d0*/  PRMT R14, R14, 0x8880, RZ ;  /* 0x000088800e0e7816 */ /* 0x000fe400000000ff */
[----:B------:R-:W-:Y:S02]  /*126e0*/  IADD3 R16, P1, R6, 0x40, RZ ;  /* 0x0000004006107810 */ /* 0x000fe40007f3e0ff */
[----:B------:R-:W-:Y:S02]  /*126f0*/  IADD3 R11, R11, R10, R0 ;  /* 0x0000000a0b0b7210 */ /* 0x000fe40007ffe000 */
[----:B0-----:R-:W-:Y:S02]  /*12700*/  PRMT R9, R18, 0x8880, RZ ;  /* 0x0000888012097816 */ /* 0x001fe400000000ff */
[----:B------:R-:W-:-:S02]  /*12710*/  MOV R0, R14 ;  /* 0x0000000e00007202 */ /* 0x000fc40000000f00 */
[----:B------:R-:W-:Y:S02]  /*12720*/  IADD3.X R17, RZ, R7, RZ, P1, !PT ;  /* 0x00000007ff117210 */ /* 0x000fe40000ffe4ff */
[----:B------:R-:W-:Y:S01]  /*12730*/  IADD3 R9, R9, R11, R0 ;  /* 0x0000000b09097210 */ /* 0x000fe20007ffe000 */
[----:B------:R-:W-:Y:S01]  /*12740*/  IMAD.MOV.U32 R6, RZ, RZ, R16 ;  /* 0x000000ffff067224 */ /* 0x000fe200078e0010 */
[----:B------:R-:W-:Y:S02]  /*12750*/  MOV R7, R17 ;  /* 0x0000001100077202 */ /* 0x000fe40000000f00 */
[----:B------:R-:W-:Y:S02]  /*12760*/  PRMT R47, R12, 0x8880, RZ ;  /* 0x000088800c2f7816 */ /* 0x000fe400000000ff */
[----:B------:R-:W-:-:S04]  /*12770*/  PRMT R0, R8, 0x8880, RZ ;  /* 0x0000888008007816 */ /* 0x000fc800000000ff */
[----:B------:R-:W-:-:S07]  /*12780*/  IADD3 R47, R0, R9, R47 ;  /* 0x00000009002f7210 */ /* 0x000fce0007ffe02f */
.L_x_2660:
[----:B------:R-:W-:Y:S05]  /*12790*/  BSYNC B5 ;  /* 0x0000000000057941 */ /* 0x000fea0003800000 */
.L_x_2659:
[----:B------:R-:W-:-:S04]  /*127a0*/  ISETP.NE.U32.AND P1, PT, R45, RZ, PT ;  /* 0x000000ff2d00720c */ /* 0x000fc80003f25070 */
[----:B------:R-:W-:-:S13]  /*127b0*/  ISETP.NE.OR.EX P0, PT, R44, RZ, P0, P1 ;  /* 0x000000ff2c00720c */ /* 0x000fda0000705710 */
[----:B------:R-:W-:Y:S05]  /*127c0*/  @!P0 BREAK B2 ;  /* 0x0000000000028942 */ /* 0x000fea0003800000 */
[----:B------:R-:W-:Y:S05]  /*127d0*/  @!P0 BRA `(.L_x_2652) ;  /* 0x0000000000c48947 */ /* 0x000fea0003800000 */
.L_x_2654:
[----:B------:R-:W-:Y:S05]  /*127e0*/  BSYNC B2 ;  /* 0x0000000000027941 */ /* 0x000fea0003800000 */
.L_x_2653:
[----:B------:R-:W-:Y:S01]  /*127f0*/  BSSY B2, `(.L_x_2661) ;  /* 0x000002d000027945 */ /* 0x000fe20003800000 */
.L_x_2662:
        /* <DEDUP_REMOVED lines=45> */
.L_x_2661:
[----:B------:R-:W-:Y:S02]  /*12ad0*/  MOV R16, R6 ;  /* 0x0000000600107202 */ /* 0x000fe40000000f00 */
[----:B------:R-:W-:-:S07]  /*12ae0*/  MOV R17, R7 ;  /* 0x0000000700117202 */ /* 0x000fce0000000f00 */
.L_x_2652:
[----:B------:R-:W-:Y:S05]  /*12af0*/  BSYNC B3 ;  /* 0x0000000000037941 */ /* 0x000fea0003800000 */
.L_x_2651:
[----:B------:R-:W-:-:S04]  /*12b00*/  ISETP.NE.U32.AND P0, PT, R2, RZ, PT ;  /* 0x000000ff0200720c */ /* 0x000fc80003f05070 */
        /* <DEDUP_REMOVED lines=35> */
[----:B---3--:R-:W-:-:S04]  /*12d40*/  @P0 PRMT R2, R6, 0x8880, RZ ;  /* 0x0000888006020816 */ /* 0x008fc800000000ff */
[----:B------:R-:W-:-:S04]  /*12d50*/  @P0 MOV R0, R2 ;  /* 0x0000000200000202 */ /* 0x000fc80000000f00 */
[----:B------:R-:W-:-:S07]  /*12d60*/  @P0 IADD3 R47, R0, R47, RZ ;  /* 0x0000002f002f0210 */ /* 0x000fce0007ffe0ff */
.L_x_2650:
[----:B------:R-:W-:Y:S05]  /*12d70*/  BSYNC B4 ;  /* 0x0000000000047941 */ /* 0x000fea0003800000 */
.L_x_2649:
[----:B------:R1:W-:Y:S01]  /*12d80*/  STG.E.U8 desc[UR4][R4.64], R47 ;  /* 0x0000002f04007986 */ /* 0x0003e2000c101104 */
[----:B------:R-:W-:-:S07]  /*12d90*/  VIADD R3, R3, 0x80 ;  /* 0x0000008003037836 */ /* 0x000fce0000000000 */
.L_x_2631:
[----:B------:R-:W-:-:S13]  /*12da0*/  ISETP.GE.AND P0, PT, R3, UR10, PT ;  /* 0x0000000a03007c0c */ /* 0x000fda000bf06270 */
[----:B------:R-:W-:Y:S05]  /*12db0*/  @P0 BREAK B0 ;  /* 0x0000000000000942 */ /* 0x000fea0003800000 */
[----:B------:R-:W-:Y:S05]  /*12dc0*/  @P0 BRA `(.L_x_2647) ;  /* 0x0000003000800947 */ /* 0x000fea0003800000 */
[----:B------:R-:W-:Y:S05]  /*12dd0*/  BSYNC B0 ;  /* 0x0000000000007941 */ /* 0x000fea0003800000 */
.L_x_2582:
[----:B------:R-:W2:Y:S01]  /*12de0*/  LDC R10, c[0x0][0x218] ;  /* 0x00008600ff0a7b82 */ /* 0x000ea20000000800 */
[----:B------:R-:W-:Y:S01]  /*12df0*/  HFMA2.MMA R32, -RZ, RZ, 0, 0 ;  /* 0x00000000ff207435 */ /* 0x000fe200000001ff */
[----:B------:R-:W-:Y:S02]  /*12e00*/  MOV R0, RZ ;  /* 0x000000ff00007202 */ /* 0x000fe40000000f00 */
        /* <DEDUP_REMOVED lines=400> */
.L_x_2663:
        /* <DEDUP_REMOVED lines=13> */
[----:B------:R-:W-:Y:S01]  /*147e0*/  IMAD.MOV.U32 R47, RZ, RZ, RZ ;  /* 0x000000ffff2f7224 */ /* 0x000fe200078e00ff */
        /* <DEDUP_REMOVED lines=36> */
.L_x_2673:
        /* <DEDUP_REMOVED lines=128> */
[----:B------:R-:W-:Y:S02]  /*15230*/  PRMT R15, R10, 0x8880, RZ ;  /* 0x000088800a0f7816 */ /* 0x000fe400000000ff */
[----:B------:R-:W-:-:S04]  /*15240*/  PRMT R36, R36, 0x8880, RZ ;  /* 0x0000888024247816 */ /* 0x000fc800000000ff */
[----:B------:R-:W-:-:S04]  /*15250*/  MOV R9, R36 ;  /* 0x0000002400097202 */ /* 0x000fc80000000f00 */
[----:B------:R-:W-:Y:S02]  /*15260*/  IADD3 R13, R9, R13, R0 ;  /* 0x0000000d090d7210 */ /* 0x000fe40007ffe000 */
[----:B------:R-:W-:Y:S02]  /*15270*/  MOV R0, R38 ;  /* 0x0000002600007202 */ /* 0x000fe40000000f00 */
[----:B------:R-:W-:Y:S02]  /*15280*/  MOV R9, R35 ;  /* 0x0000002300097202 */ /* 0x000fe40000000f00 */
[----:B------:R-:W-:Y:S02]  /*15290*/  PRMT R37, R37, 0x8880, RZ ;  /* 0x0000888025257816 */ /* 0x000fe400000000ff */
[----:B------:R-:W-:Y:S01]  /*152a0*/  IADD3 R10, R9, R13, R0 ;  /* 0x0000000d090a7210 */ /* 0x000fe20007ffe000 */
[----:B------:R-:W-:Y:S01]  /*152b0*/  IMAD.MOV.U32 R0, RZ, RZ, R15 ;  /* 0x000000ffff007224 */ /* 0x000fe200078e000f */
[----:B------:R-:W-:-:S02]  /*152c0*/  MOV R9, R37 ;  /* 0x0000002500097202 */ /* 0x000fc40000000f00 */
[----:B------:R-:W-:Y:S02]  /*152d0*/  PRMT R39, R39, 0x8880, RZ ;  /* 0x0000888027277816 */ /* 0x000fe400000000ff */
[----:B------:R-:W-:Y:S02]  /*152e0*/  PRMT R11, R11, 0x8880, RZ ;  /* 0x000088800b0b7816 */ /* 0x000fe400000000ff */
[----:B------:R-:W-:Y:S02]  /*152f0*/  IADD3 R10, R9, R10, R0 ;  /* 0x0000000a090a7210 */ /* 0x000fe40007ffe000 */
[----:B------:R-:W-:Y:S02]  /*15300*/  MOV R0, R39 ;  /* 0x0000002700007202 */ /* 0x000fe40000000f00 */
[----:B------:R-:W-:Y:S02]  /*15310*/  MOV R9, R11 ;  /* 0x0000000b00097202 */ /* 0x000fe40000000f00 */
[----:B------:R-:W-:-:S02]  /*15320*/  PRMT R18, R18, 0x8880, RZ ;  /* 0x0000888012127816 */ /* 0x000fc400000000ff */
[----:B------:R-:W-:Y:S02]  /*15330*/  IADD3 R10, R9, R10, R0 ;  /* 0x0000000a090a7210 */ /* 0x000fe40007ffe000 */
[----:B------:R-:W-:Y:S01]  /*15340*/  PRMT R14, R14, 0x8880, RZ ;  /* 0x000088800e0e7816 */ /* 0x000fe200000000ff */
[----:B------:R-:W-:-:S03]  /*15350*/  IMAD.MOV.U32 R0, RZ, RZ, R18 ;  /* 0x000000ffff007224 */ /* 0x000fc600078e0012 */
[----:B------:R-:W-:Y:S02]  /*15360*/  MOV R9, R14 ;  /* 0x0000000e00097202 */ /* 0x000fe40000000f00 */
        /* <DEDUP_REMOVED lines=11> */
.L_x_2672:
[----:B------:R-:W-:Y:S02]  /*15420*/  MOV R16, R6 ;  /* 0x0000000600107202 */ /* 0x000fe40000000f00 */
[----:B------:R-:W-:-:S07]  /*15430*/  MOV R17, R7 ;  /* 0x0000000700117202 */ /* 0x000fce0000000f00 */
.L_x_2671:
[----:B------:R-:W-:Y:S05]  /*15440*/  BSYNC B5 ;  /* 0x0000000000057941 */ /* 0x000fea0003800000 */
.L_x_2670:
        /* <DEDUP_REMOVED lines=73> */
[----:B------:R-:W-:Y:S02]  /*158e0*/  MOV R0, R11 ;  /* 0x0000000b00007202 */ /* 0x000fe40000000f00 */
[----:B------:R-:W-:Y:S02]  /*158f0*/  MOV R11, R20 ;  /* 0x00000014000b7202 */ /* 0x000fe40000000f00 */
[----:B------:R-:W-:Y:S02]  /*15900*/  PRMT R14, R14, 0x8880, RZ ;  /* 0x000088800e0e7816 */ /* 0x000fe400000000ff */
[----:B------:R-:W-:Y:S02]  /*15910*/  IADD3 R11, R11, R10, R0 ;  /* 0x0000000a0b0b7210 */ /* 0x000fe40007ffe000 */
[----:B0-----:R-:W-:Y:S01]  /*15920*/  PRMT R9, R18, 0x8880, RZ ;  /* 0x0000888012097816 */ /* 0x001fe200000000ff */
        /* <DEDUP_REMOVED lines=9> */
.L_x_2675:
[----:B------:R-:W-:Y:S05]  /*159c0*/  BSYNC B5 ;  /* 0x0000000000057941 */ /* 0x000fea0003800000 */
.L_x_2674:
[----:B------:R-:W-:-:S04]  /*159d0*/  ISETP.NE.U32.AND P1, PT, R45, RZ, PT ;  /* 0x000000ff2d00720c */ /* 0x000fc80003f25070 */
[----:B------:R-:W-:-:S13]  /*159e0*/  ISETP.NE.OR.EX P0, PT, R44, RZ, P0, P1 ;  /* 0x000000ff2c00720c */ /* 0x000fda0000705710 */
[----:B------:R-:W-:Y:S05]  /*159f0*/  @!P0 BREAK B2 ;  /* 0x0000000000028942 */ /* 0x000fea0003800000 */
[----:B------:R-:W-:Y:S05]  /*15a00*/  @!P0 BRA `(.L_x_2667) ;  /* 0x0000000000c48947 */ /* 0x000fea0003800000 */
.L_x_2669:
[----:B------:R-:W-:Y:S05]  /*15a10*/  BSYNC B2 ;  /* 0x0000000000027941 */ /* 0x000fea0003800000 */
.L_x_2668:
[----:B------:R-:W-:Y:S01]  /*15a20*/  BSSY B2, `(.L_x_2676) ;  /* 0x000002d000027945 */ /* 0x000fe20003800000 */
.L_x_2677:
        /* <DEDUP_REMOVED lines=45> */
.L_x_2676:
[----:B------:R-:W-:Y:S01]  /*15d00*/  IMAD.MOV.U32 R16, RZ, RZ, R6 ;  /* 0x000000ffff107224 */ /* 0x000fe200078e0006 */
[----:B------:R-:W-:-:S07]  /*15d10*/  MOV R17, R7 ;  /* 0x0000000700117202 */ /* 0x000fce0000000f00 */
.L_x_2667:
[----:B------:R-:W-:Y:S05]  /*15d20*/  BSYNC B3 ;  /* 0x0000000000037941 */ /* 0x000fea0003800000 */
.L_x_2666:
        /* <DEDUP_REMOVED lines=34> */
[----:B--2---:R-:W-:-:S05]  /*15f50*/  PRMT R0, R8, 0x8880, RZ ;  /* 0x0000888008007816 */ /* 0x004fca00000000ff */
[----:B------:R-:W-:Y:S01]  /*15f60*/  IMAD.IADD R47, R0, 0x1, R47 ;  /* 0x00000001002f7824 */ /* 0x000fe200078e022f */
[----:B---3--:R-:W-:-:S04]  /*15f70*/  @P0 PRMT R2, R6, 0x8880, RZ ;  /* 0x0000888006020816 */ /* 0x008fc800000000ff */
[----:B------:R-:W-:-:S04]  /*15f80*/  @P0 MOV R0, R2 ;  /* 0x0000000200000202 */ /* 0x000fc80000000f00 */
[----:B------:R-:W-:-:S07]  /*15f90*/  @P0 IADD3 R47, R0, R47, RZ ;  /* 0x0000002f002f0210 */ /* 0x000fce0007ffe0ff */
.L_x_2665:
[----:B------:R-:W-:Y:S05]  /*15fa0*/  BSYNC B4 ;  /* 0x0000000000047941 */ /* 0x000fea0003800000 */
.L_x_2664:
[----:B------:R3:W-:Y:S01]  /*15fb0*/  STG.E.U8 desc[UR4][R4.64], R47 ;  /* 0x0000002f04007986 */ /* 0x0007e2000c101104 */
[----:B------:R-:W-:-:S07]  /*15fc0*/  IADD3 R3, R3, 0x80, RZ ;  /* 0x0000008003037810 */ /* 0x000fce0007ffe0ff */
.L_x_2647:
[----:B------:R-:W-:Y:S05]  /*15fd0*/  BSYNC B1 ;  /* 0x0000000000017941 */ /* 0x000fea0003800000 */
.L_x_2581:
[----:B------:R-:W-:Y:S05]  /*15fe0*/  WARPSYNC.ALL ;  /* 0x0000000000007948 */ /* 0x000fea0003800000 */
[----:B------:R-:W-:-:S13]  /*15ff0*/  ISETP.GE.AND P0, PT, R3, UR10, PT ;  /* 0x0000000a03007c0c */ /* 0x000fda000bf06270 */
[----:B------:R-:W-:Y:S05]  /*16000*/  @P0 EXIT ;  /* 0x000000000000094d */ /* 0x000fea0003800000 */
[----:B0123--:R-:W0:Y:S01]  /*16010*/  LDC R4, c[0x0][0x218] ;  /* 0x00008600ff047b82 */ /* 0x00fe220000000800 */
[----:B------:R-:W-:Y:S01]  /*16020*/  HFMA2.MMA R8, -RZ, RZ, 0, 0 ;  /* 0x00000000ff087435 */ /* 0x000fe200000001ff */
[----:B------:R-:W-:Y:S01]  /*16030*/  IMAD.MOV.U32 R0, RZ, RZ, RZ ;  /* 0x000000ffff007224 */ /* 0x000fe200078e00ff */
[----:B------:R-:W-:Y:S02]  /*16040*/  MOV R5, RZ ;  /* 0x000000ff00057202 */ /* 0x000fe40000000f00 */
[----:B------:R-:W-:Y:S02]  /*16050*/  MOV R2, RZ ;  /* 0x000000ff00027202 */ /* 0x000fe40000000f00 */
[----:B0-----:R-:W-:-:S13]  /*16060*/  ISETP.NE.AND P0, PT, R4, RZ, PT ;  /* 0x000000ff0400720c */ /* 0x001fda0003f05270 */
        /* <DEDUP_REMOVED lines=373> */
[----:B------:R-:W-:-:S03]  /*177c0*/  ULDC UR7, c[0x0][0x57c] ;  /* 0x00015f0000077ab9 */ /* 0x000fc60000000800 */
        /* <DEDUP_REMOVED lines=18> */
[----:B------:R-:W-:-:S05]  /*178f0*/  @P0 IADD3 R9, -R4, RZ, RZ ;  /* 0x000000ff04090210 */ /* 0x000fca0007ffe1ff */
[----:B-1----:R-:W-:-:S04]  /*17900*/  @P0 IMAD R11, R6, R9, R11 ;  /* 0x00000009060b0224 */ /* 0x002fc800078e020b */
[C---:B--2---:R-:W-:Y:S02]  /*17910*/  @P0 IMAD R2, R11.reuse, R14, R2 ;  /* 0x0000000e0b020224 */ /* 0x044fe400078e0202 */
[C---:B0-----:R-:W-:Y:S02]  /*17920*/  @P0 IMAD R5, R11.reuse, R16, R5 ;  /* 0x000000100b050224 */ /* 0x041fe400078e0205 */
[C---:B------:R-:W-:Y:S02]  /*17930*/  @P0 IMAD R0, R11.reuse, R17, R0 ;  /* 0x000000110b000224 */ /* 0x040fe400078e0200 */
[----:B---3--:R-:W-:-:S07]  /*17940*/  @P0 IMAD R8, R11, R10, R8 ;  /* 0x0000000a0b080224 */ /* 0x008fce00078e0208 */
.L_x_2678:
[----:B------:R-:W-:Y:S01]  /*17950*/  ULDC.64 UR6, c[0x0][0x5c8] ;  /* 0x0001720000067ab9 */ /* 0x000fe20000000a00 */
[----:B------:R-:W-:Y:S01]  /*17960*/  ULDC.64 UR8, c[0x0][0x5d8] ;  /* 0x0001760000087ab9 */ /* 0x000fe20000000a00 */
[----:B------:R-:W-:Y:S01]  /*17970*/  IADD3 R6, P0, R0, UR6, RZ ;  /* 0x0000000600067c10 */ /* 0x000fe2000ff1e0ff */
[----:B------:R-:W-:Y:S01]  /*17980*/  ULDC.64 UR14, c[0x0][0x5e8] ;  /* 0x00017a00000e7ab9 */ /* 0x000fe20000000a00 */
[----:B------:R-:W-:Y:S02]  /*17990*/  ULDC.64 UR16, c[0x0][0x5b8] ;  /* 0x00016e0000107ab9 */ /* 0x000fe40000000a00 */
        /* <DEDUP_REMOVED lines=49> */
.L_x_2688:
        /* <DEDUP_REMOVED lines=16> */
[----:B------:R-:W-:-:S02]  /*17db0*/  IMAD.MOV.U32 R9, RZ, RZ, RZ ;  /* 0x000000ffff097224 */ /* 0x000fc400078e00ff */
        /* <DEDUP_REMOVED lines=9> */
[----:B----4-:R-:W-:Y:S01]  /*17e50*/  IMAD.WIDE.U32 R42, R44, UR6, R8 ;  /* 0x000000062c2a7c25 */ /* 0x010fe2000f8e0008 */
[----:B------:R-:W2:Y:S02]  /*17e60*/  LDG.E.U8.CONSTANT R0, desc[UR4][R48.64] ;  /* 0x0000000430007981 */ /* 0x000ea4000c1e9100 */
[----:B------:R-:W-:Y:S01]  /*17e70*/  IADD3.X R47, R41, UR9, R35, P1, !PT ;  /* 0x00000009292f7c10 */ /* 0x000fe20008ffe423 */
[----:B------:R-:W-:Y:S02]  /*17e80*/  IMAD R35, R45, UR6, RZ ;  /* 0x000000062d237c24 */ /* 0x000fe4000f8e02ff */
[----:B-----5:R-:W-:Y:S02]  /*17e90*/  IMAD R31, R31, UR6, RZ ;  /* 0x000000061f1f7c24 */ /* 0x020fe4000f8e02ff */
[----:B------:R-:W-:Y:S01]  /*17ea0*/  IMAD.WIDE.U32 R40, R30, UR6, R8 ;  /* 0x000000061e287c25 */ /* 0x000fe2000f8e0008 */
[----:B------:R-:W3:Y:S03]  /*17eb0*/  LDG.E.U8.CONSTANT R38, desc[UR4][R46.64] ;  /* 0x000000042e267981 */ /* 0x000ee6000c1e9100 */
[----:B------:R-:W-:Y:S01]  /*17ec0*/  IMAD R35, R44, UR7, R35 ;  /* 0x000000072c237c24 */ /* 0x000fe2000f8e0223 */
[----:B------:R-:W-:Y:S01]  /*17ed0*/  IADD3 R44, P1, R42, UR8, RZ ;  /* 0x000000082a2c7c10 */ /* 0x000fe2000ff3e0ff */
        /* <DEDUP_REMOVED lines=8> */
[----:B------:R-:W-:Y:S01]  /*17f60*/  IMAD R33, R33, UR6, RZ ;  /* 0x0000000621217c24 */ /* 0x000fe2000f8e02ff */
[----:B------:R0:W4:Y:S01]  /*17f70*/  LDG.E.U8.CONSTANT R35, desc[UR4][R44.64] ;  /* 0x000000042c237981 */ /* 0x000122000c1e9100 */
[C---:B------:R-:W-:Y:S01]  /*17f80*/  IMAD.WIDE.U32 R28, R32.reuse, UR6, R8 ;  /* 0x00000006201c7c25 */ /* 0x040fe2000f8e0008 */
[----:B------:R-:W-:Y:S02]  /*17f90*/  IADD3.X R31, R31, UR9, R41, P1, !PT ;  /* 0x000000091f1f7c10 */ /* 0x000fe40008ffe429 */
[----:B------:R-:W5:Y:S01]  /*17fa0*/  LDG.E.U8.CONSTANT R42, desc[UR4][R42.64] ;  /* 0x000000042a2a7981 */ /* 0x000f62000c1e9100 */
[----:B------:R-:W-:Y:S01]  /*17fb0*/  IMAD R33, R32, UR7, R33 ;  /* 0x0000000720217c24 */ /* 0x000fe2000f8e0221 */
[----:B------:R-:W-:Y:S01]  /*17fc0*/  IADD3 R28, P1, R28, UR8, RZ ;  /* 0x000000081c1c7c10 */ /* 0x000fe2000ff3e0ff */
[----:B------:R-:W-:Y:S01]  /*17fd0*/  IMAD R19, R19, UR6, RZ ;  /* 0x0000000613137c24 */ /* 0x000fe2000f8e02ff */
[----:B------:R1:W5:Y:S01]  /*17fe0*/  LDG.E.U8.CONSTANT R30, desc[UR4][R30.64] ;  /* 0x000000041e1e7981 */ /* 0x000362000c1e9100 */
[----:B------:R-:W-:Y:S01]  /*17ff0*/  IMAD.WIDE.U32 R40, R18, UR6, R8 ;  /* 0x0000000612287c25 */ /* 0x000fe2000f8e0008 */
[----:B------:R-:W-:-:S03]  /*18000*/  IADD3.X R29, R29, UR9, R33, P1, !PT ;  /* 0x000000091d1d7c10 */ /* 0x000fc60008ffe421 */
[----:B------:R-:W-:Y:S02]  /*18010*/  IMAD R11, R11, UR6, RZ ;  /* 0x000000060b0b7c24 */ /* 0x000fe4000f8e02ff */
[----:B------:R-:W-:Y:S01]  /*18020*/  IMAD.WIDE.U32 R32, R10, UR6, R8 ;  /* 0x000000060a207c25 */ /* 0x000fe2000f8e0008 */
[----:B------:R-:W5:Y:S03]  /*18030*/  LDG.E.U8.CONSTANT R28, desc[UR4][R28.64] ;  /* 0x000000041c1c7981 */ /* 0x000f66000c1e9100 */
[----:B------:R-:W-:Y:S01]  /*18040*/  IMAD R19, R18, UR7, R19 ;  /* 0x0000000712137c24 */ /* 0x000fe2000f8e0213 */
[----:B------:R-:W-:Y:S01]  /*18050*/  IADD3 R18, P1, R40, UR8, RZ ;  /* 0x0000000828127c10 */ /* 0x000fe2000ff3e0ff */
[----:B0-----:R-:W-:Y:S02]  /*18060*/  IMAD R45, R10, UR7, R11 ;  /* 0x000000070a2d7c24 */ /* 0x001fe4000f8e020b */
[----:B------:R-:W-:-:S02]  /*18070*/  IMAD R23, R23, UR6, RZ ;  /* 0x0000000617177c24 */ /* 0x000fc4000f8e02ff */
[----:B------:R-:W-:Y:S01]  /*18080*/  IMAD.WIDE.U32 R10, R22, UR6, R8 ;  /* 0x00000006160a7c25 */ /* 0x000fe2000f8e0008 */
[----:B------:R-:W-:-:S03]  /*18090*/  IADD3.X R19, R41, UR9, R19, P1, !PT ;  /* 0x0000000929137c10 */ /* 0x000fc60008ffe413 */
[----:B-1----:R-:W-:Y:S01]  /*180a0*/  IMAD R31, R22, UR7, R23 ;  /* 0x00000007161f7c24 */ /* 0x002fe2000f8e0217 */
[----:B------:R-:W-:Y:S01]  /*180b0*/  IADD3 R10, P1, R10, UR8, RZ ;  /* 0x000000080a0a7c10 */ /* 0x000fe2000ff3e0ff */
[----:B------:R-:W-:Y:S01]  /*180c0*/  IMAD R21, R21, UR6, RZ ;  /* 0x0000000615157c24 */ /* 0x000fe2000f8e02ff */
[----:B------:R-:W-:Y:S01]  /*180d0*/  IADD3 R32, P2, R32, UR8, RZ ;  /* 0x0000000820207c10 */ /* 0x000fe2000ff5e0ff */
[C---:B------:R-:W-:Y:S01]  /*180e0*/  IMAD.WIDE.U32 R22, R20.reuse, UR6, R8 ;  /* 0x0000000614167c25 */ /* 0x040fe2000f8e0008 */
[----:B------:R-:W-:Y:S01]  /*180f0*/  IADD3.X R11, R11, UR9, R31, P1, !PT ;  /* 0x000000090b0b7c10 */ /* 0x000fe20008ffe41f */
[----:B------:R-:W5:Y:S02]  /*18100*/  LDG.E.U8.CONSTANT R18, desc[UR4][R18.64] ;  /* 0x0000000412127981 */ /* 0x000f64000c1e9100 */
[----:B------:R-:W-:Y:S01]  /*18110*/  IMAD R21, R20, UR7, R21 ;  /* 0x0000000714157c24 */ /* 0x000fe2000f8e0215 */
[----:B------:R-:W-:Y:S01]  /*18120*/  IADD3 R20, P1, R22, UR8, RZ ;  /* 0x0000000816147c10 */ /* 0x000fe2000ff3e0ff */
[----:B------:R-:W-:-:S02]  /*18130*/  IMAD R13, R13, UR6, RZ ;  /* 0x000000060d0d7c24 */ /* 0x000fc4000f8e02ff */
[C---:B------:R-:W-:Y:S01]  /*18140*/  IMAD.WIDE.U32 R40, R12.reuse, UR6, R8 ;  /* 0x000000060c287c25 */ /* 0x040fe2000f8e0008 */
[----:B------:R-:W-:Y:S01]  /*18150*/  IADD3.X R33, R33, UR9, R45, P2, !PT ;  /* 0x0000000921217c10 */ /* 0x000fe200097fe42d */
[----:B------:R0:W5:Y:S01]  /*18160*/  LDG.E.U8.CONSTANT R29, desc[UR4][R10.64] ;  /* 0x000000040a1d7981 */ /* 0x000162000c1e9100 */
[----:B------:R-:W-:Y:S01]  /*18170*/  IADD3.X R21, R23, UR9, R21, P1, !PT ;  /* 0x0000000917157c10 */ /* 0x000fe20008ffe415 */
[----:B------:R-:W-:Y:S01]  /*18180*/  IMAD R13, R12, UR7, R13 ;  /* 0x000000070c0d7c24 */ /* 0x000fe2000f8e020d */
[----:B------:R-:W-:Y:S01]  /*18190*/  IADD3 R12, P1, R40, UR8, RZ ;  /* 0x00000008280c7c10 */ /* 0x000fe2000ff3e0ff */
[----:B------:R-:W-:Y:S01]  /*181a0*/  IMAD R17, R17, UR6, RZ ;  /* 0x0000000611117c24 */ /* 0x000fe2000f8e02ff */
[----:B------:R-:W5:Y:S01]  /*181b0*/  LDG.E.U8.CONSTANT R32, desc[UR4][R32.64] ;  /* 0x0000000420207981 */ /* 0x000f62000c1e9100 */
[----:B------:R-:W-:Y:S02]  /*181c0*/  IMAD R25, R25, UR6, RZ ;  /* 0x0000000619197c24 */ /* 0x000fe4000f8e02ff */
[----:B------:R-:W-:-:S04]  /*181d0*/  IMAD.WIDE.U32 R22, R24, UR6, R8 ;  /* 0x0000000618167c25 */ /* 0x000fc8000f8e0008 */
[C---:B0-----:R-:W-:Y:S01]  /*181e0*/  IMAD.WIDE.U32 R10, R16.reuse, UR6, R8 ;  /* 0x00000006100a7c25 */ /* 0x041fe2000f8e0008 */
[----:B------:R-:W-:Y:S01]  /*181f0*/  IADD3.X R13, R41, UR9, R13, P1, !PT ;  /* 0x00000009290d7c10 */ /* 0x000fe20008ffe40d */
[----:B------:R-:W5:Y:S02]  /*18200*/  LDG.E.U8.CONSTANT R20, desc[UR4][R20.64] ;  /* 0x0000000414147981 */ /* 0x000f64000c1e9100 */
[----:B------:R-:W-:Y:S01]  /*18210*/  IMAD R19, R16, UR7, R17 ;  /* 0x0000000710137c24 */ /* 0x000fe2000f8e0211 */
[----:B------:R-:W-:Y:S01]  /*18220*/  IADD3 R10, P1, R10, UR8, RZ ;  /* 0x000000080a0a7c10 */ /* 0x000fe2000ff3e0ff */
[----:B------:R-:W-:Y:S01]  /*18230*/  IMAD R25, R24, UR7, R25 ;  /* 0x0000000718197c24 */ /* 0x000fe2000f8e0219 */
[----:B------:R-:W-:Y:S01]  /*18240*/  IADD3 R22, P2, R22, UR8, RZ ;  /* 0x0000000816167c10 */ /* 0x000fe2000ff5e0ff */
[----:B------:R-:W-:Y:S01]  /*18250*/  IMAD R15, R15, UR6, RZ ;  /* 0x000000060f0f7c24 */ /* 0x000fe2000f8e02ff */
[----:B------:R-:W5:Y:S01]  /*18260*/  LDG.E.U8.CONSTANT R12, desc[UR4][R12.64] ;  /* 0x000000040c0c7981 */ /* 0x000f62000c1e9100 */
[----:B------:R-:W-:Y:S01]  /*18270*/  IMAD.WIDE.U32 R16, R14, UR6, R8 ;  /* 0x000000060e107c25 */ /* 0x000fe2000f8e0008 */
[----:B------:R-:W-:-:S02]  /*18280*/  IADD3.X R11, R11, UR9, R19, P1, !PT ;  /* 0x000000090b0b7c10 */ /* 0x000fc40008ffe413 */
[----:B------:R-:W-:Y:S01]  /*18290*/  IADD3.X R23, R23, UR9, R25, P2, !PT ;  /* 0x0000000917177c10 */ /* 0x000fe200097fe419 */
[----:B------:R-:W-:Y:S01]  /*182a0*/  IMAD R15, R14, UR7, R15 ;  /* 0x000000070e0f7c24 */ /* 0x000fe2000f8e020f */
[----:B------:R-:W-:Y:S01]  /*182b0*/  IADD3 R14, P1, R16, UR8, RZ ;  /* 0x00000008100e7c10 */ /* 0x000fe2000ff3e0ff */
[----:B------:R-:W-:Y:S01]  /*182c0*/  IMAD R19, R27, UR6, RZ ;  /* 0x000000061b137c24 */ /* 0x000fe2000f8e02ff */
[----:B------:R-:W5:Y:S01]  /*182d0*/  LDG.E.U8.CONSTANT R10, desc[UR4][R10.64] ;  /* 0x000000040a0a7981 */ /* 0x000f62000c1e9100 */
[----:B------:R-:W-:Y:S01]  /*182e0*/  IMAD.WIDE.U32 R24, R4, UR6, R8 ;  /* 0x0000000604187c25 */ /* 0x000fe2000f8e0008 */
[----:B------:R-:W-:Y:S02]  /*182f0*/  IADD3.X R15, R17, UR9, R15, P1, !PT ;  /* 0x00000009110f7c10 */ /* 0x000fe40008ffe40f */
[----:B------:R-:W5:Y:S01]  /*18300*/  LDG.E.U8.CONSTANT R22, desc[UR4][R22.64] ;  /* 0x0000000416167981 */ /* 0x000f62000c1e9100 */
[----:B------:R-:W-:-:S03]  /*18310*/  IMAD.WIDE.U32 R16, R26, UR6, R8 ;  /* 0x000000061a107c25 */ /* 0x000fc6000f8e0008 */
[----:B------:R-:W5:Y:S01]  /*18320*/  LDG.E.U8.CONSTANT R14, desc[UR4][R14.64] ;  /* 0x000000040e0e7981 */ /* 0x000f62000c1e9100 */
[----:B------:R-:W-:Y:S01]  /*18330*/  IMAD R5, R5, UR6, RZ ;  /* 0x0000000605057c24 */ /* 0x000fe2000f8e02ff */
[----:B------:R-:W-:Y:S01]  /*18340*/  IADD3 R16, P1, R16, UR8, RZ ;  /* 0x0000000810107c10 */ /* 0x000fe2000ff3e0ff */
[----:B------:R-:W-:Y:S02]  /*18350*/  IMAD R19, R26, UR7, R19 ;  /* 0x000000071a137c24 */ /* 0x000fe4000f8e0213 */
[----:B------:R-:W-:Y:S01]  /*18360*/  IMAD R5, R4, UR7, R5 ;  /* 0x0000000704057c24 */ /* 0x000fe2000f8e0205 */
[----:B------:R-:W-:Y:S02]  /*18370*/  IADD3 R4, P2, R24, UR8, RZ ;  /* 0x0000000818047c10 */ /* 0x000fe4000ff5e0ff */
[----:B------:R-:W-:Y:S02]  /*18380*/  IADD3.X R17, R17, UR9, R19, P1, !PT ;  /* 0x0000000911117c10 */ /* 0x000fe40008ffe413 */
[----:B------:R-:W-:-:S03]  /*18390*/  IADD3.X R5, R25, UR9, R5, P2, !PT ;  /* 0x0000000919057c10 */ /* 0x000fc600097fe405 */
[----:B------:R-:W5:Y:S04]  /*183a0*/  LDG.E.U8.CONSTANT R16, desc[UR4][R16.64] ;  /* 0x0000000410107981 */ /* 0x000f68000c1e9100 */
[----:B------:R0:W5:Y:S01]  /*183b0*/  LDG.E.U8.CONSTANT R4, desc[UR4][R4.64] ;  /* 0x0000000404047981 */ /* 0x000162000c1e9100 */
        /* <DEDUP_REMOVED lines=9> */
[----:B----4-:R-:W-:Y:S02]  /*18450*/  PRMT R35, R35, 0x8880, RZ ;  /* 0x0000888023237816 */ /* 0x010fe400000000ff */
[----:B-----5:R-:W-:Y:S02]  /*18460*/  PRMT R42, R42, 0x8880, RZ ;  /* 0x000088802a2a7816 */ /* 0x020fe400000000ff */
[----:B------:R-:W-:Y:S02]  /*18470*/  MOV R0, R35 ;  /* 0x0000002300007202 */ /* 0x000fe40000000f00 */
[----:B------:R-:W-:Y:S02]  /*18480*/  MOV R9, R42 ;  /* 0x0000002a00097202 */ /* 0x000fe40000000f00 */
[----:B------:R-:W-:-:S02]  /*18490*/  PRMT R30, R30, 0x8880, RZ ;  /* 0x000088801e1e7816 */ /* 0x000fc400000000ff */
[----:B------:R-:W-:Y:S02]  /*184a0*/  IADD3 R9, R9, R39, R0 ;  /* 0x0000002709097210 */ /* 0x000fe40007ffe000 */
[----:B------:R-:W-:Y:S02]  /*184b0*/  MOV R0, R30 ;  /* 0x0000001e00007202 */ /* 0x000fe40000000f00 */
[----:B0-----:R-:W-:-:S04]  /*184c0*/  PRMT R5, R28, 0x8880, RZ ;  /* 0x000088801c057816 */ /* 0x001fc800000000ff */
[----:B------:R-:W-:Y:S02]  /*184d0*/  IADD3 R9, R5, R9, R0 ;  /* 0x0000000905097210 */ /* 0x000fe40007ffe000 */
[----:B------:R-:W-:-:S05]  /*184e0*/  PRMT R18, R18, 0x8880, RZ ;  /* 0x0000888012127816 */ /* 0x000fca00000000ff */
[----:B------:R-:W-:Y:S01]  /*184f0*/  IMAD.MOV.U32 R0, RZ, RZ, R18 ;  /* 0x000000ffff007224 */ /* 0x000fe200078e0012 */
[----:B------:R-:W-:Y:S02]  /*18500*/  PRMT R29, R29, 0x8880, RZ ;  /* 0x000088801d1d7816 */ /* 0x000fe400000000ff */
[----:B------:R-:W-:-:S04]  /*18510*/  PRMT R32, R32, 0x8880, RZ ;  /* 0x0000888020207816 */ /* 0x000fc800000000ff */
[----:B------:R-:W-:Y:S02]  /*18520*/  MOV R5, R32 ;  /* 0x0000002000057202 */ /* 0x000fe40000000f00 */
        /* <DEDUP_REMOVED lines=12> */
[----:B------:R-:W-:-:S02]  /*185f0*/  MOV R0, R10 ;  /* 0x0000000a00007202 */ /* 0x000fc40000000f00 */
[----:B------:R-:W-:-:S04]  /*18600*/  MOV R5, R14 ;  /* 0x0000000e00057202 */ /* 0x000fc80000000f00 */
[----:B------:R-:W-:Y:S02]  /*18610*/  IADD3 R5, R5, R9, R0 ;  /* 0x0000000905057210 */ /* 0x000fe40007ffe000 */
[----:B------:R-:W-:Y:S02]  /*18620*/  PRMT R39, R16, 0x8880, RZ ;  /* 0x0000888010277816 */ /* 0x000fe400000000ff */
[----:B------:R-:W-:-:S04]  /*18630*/  PRMT R0, R4, 0x8880, RZ ;  /* 0x0000888004007816 */ /* 0x000fc800000000ff */
[----:B------:R-:W-:Y:S01]  /*18640*/  IADD3 R39, R0, R5, R39 ;  /* 0x0000000500277210 */ /* 0x000fe20007ffe027 */
[----:B------:R-:W-:Y:S06]  /*18650*/  @!P1 BRA `(.L_x_2688) ;  /* 0xfffffff400949947 */ /* 0x000fec000383ffff */
[----:B------:R-:W-:Y:S05]  /*18660*/  BSYNC B5 ;  /* 0x0000000000057941 */ /* 0x000fea0003800000 */
.L_x_2687:
[----:B------:R-:W-:Y:S02]  /*18670*/  MOV R12, R6 ;  /* 0x00000006000c7202 */ /* 0x000fe40000000f00 */
[----:B------:R-:W-:-:S07]  /*18680*/  MOV R13, R7 ;  /* 0x00000007000d7202 */ /* 0x000fce0000000f00 */
.L_x_2686:
[----:B------:R-:W-:Y:S05]  /*18690*/  BSYNC B4 ;  /* 0x0000000000047941 */ /* 0x000fea0003800000 */
.L_x_2685:
        /* <DEDUP_REMOVED lines=36> */
[----:B------:R-:W-:Y:S01]  /*188e0*/  IADD3 R20, P0, R22, UR12, RZ ;  /* 0x0000000c16147c10 */ /* 0x000fe2000ff1e0ff */
[----:B------:R-:W-:Y:S02]  /*188f0*/  IMAD R15, R15, UR10, RZ ;  /* 0x0000000a0f0f7c24 */ /* 0x000fe4000f8e02ff */
[----:B0-----:R-:W-:Y:S01]  /*18900*/  IMAD.WIDE.U32 R24, R14, UR10, R8 ;  /* 0x0000000a0e187c25 */ /* 0x001fe2000f8e0008 */
[----:B------:R-:W-:-:S02]  /*18910*/  IADD3.X R21, R23, UR13, R19, P0, !PT ;  /* 0x0000000d17157c10 */ /* 0x000fc400087fe413 */
[----:B------:R-:W-:Y:S01]  /*18920*/  IADD3.X R19, R27, UR13, R29, P1, !PT ;  /* 0x0000000d1b137c10 */ /* 0x000fe20008ffe41d */
[----:B------:R-:W-:Y:S01]  /*18930*/  IMAD R15, R14, UR11, R15 ;  /* 0x0000000b0e0f7c24 */ /* 0x000fe2000f8e020f */
[----:B------:R-:W-:Y:S01]  /*18940*/  IADD3 R14, P0, R24, UR12, RZ ;  /* 0x0000000c180e7c10 */ /* 0x000fe2000ff1e0ff */
[----:B------:R-:W-:Y:S02]  /*18950*/  IMAD R27, R11, UR10, RZ ;  /* 0x0000000a0b1b7c24 */ /* 0x000fe4000f8e02ff */
[C---:B------:R-:W-:Y:S01]  /*18960*/  IMAD.WIDE.U32 R22, R10.reuse, UR10, R8 ;  /* 0x0000000a0a167c25 */ /* 0x040fe2000f8e0008 */
[----:B------:R-:W-:Y:S01]  /*18970*/  IADD3.X R15, R25, UR13, R15, P0, !PT ;  /* 0x0000000d190f7c10 */ /* 0x000fe200087fe40f */
[----:B------:R-:W4:Y:S02]  /*18980*/  LDG.E.U8.CONSTANT R11, desc[UR4][R20.64] ;  /* 0x00000004140b7981 */ /* 0x000f24000c1e9100 */
[----:B------:R-:W-:Y:S01]  /*18990*/  IMAD R27, R10, UR11, R27 ;  /* 0x0000000b0a1b7c24 */ /* 0x000fe2000f8e021b */
[----:B------:R-:W-:Y:S01]  /*189a0*/  IADD3 R22, P0, R22, UR12, RZ ;  /* 0x0000000c16167c10 */ /* 0x000fe2000ff1e0ff */
[----:B------:R-:W-:Y:S01]  /*189b0*/  IMAD R13, R13, UR10, RZ ;  /* 0x0000000a0d0d7c24 */ /* 0x000fe2000f8e02ff */
[----:B------:R-:W5:Y:S01]  /*189c0*/  LDG.E.U8.CONSTANT R18, desc[UR4][R18.64] ;  /* 0x0000000412127981 */ /* 0x000f62000c1e9100 */
[----:B------:R-:W-:Y:S01]  /*189d0*/  IMAD.WIDE.U32 R24, R12, UR10, R8 ;  /* 0x0000000a0c187c25 */ /* 0x000fe2000f8e0008 */
[----:B------:R-:W-:-:S02]  /*189e0*/  IADD3.X R23, R23, UR13, R27, P0, !PT ;  /* 0x0000000d17177c10 */ /* 0x000fc400087fe41b */
[----:B------:R-:W5:Y:S01]  /*189f0*/  LDG.E.U8.CONSTANT R14, desc[UR4][R14.64] ;  /* 0x000000040e0e7981 */ /* 0x000f62000c1e9100 */
[----:B------:R-:W-:Y:S01]  /*18a00*/  IMAD R13, R12, UR11, R13 ;  /* 0x0000000b0c0d7c24 */ /* 0x000fe2000f8e020d */
[----:B------:R-:W-:Y:S01]  /*18a10*/  IADD3 R12, P0, R24, UR12, RZ ;  /* 0x0000000c180c7c10 */ /* 0x000fe2000ff1e0ff */
[----:B------:R-:W-:Y:S01]  /*18a20*/  IMAD.WIDE.U32 R26, R4, UR10, R8 ;  /* 0x0000000a041a7c25 */ /* 0x000fe2000f8e0008 */
[----:B------:R-:W5:Y:S03]  /*18a30*/  LDG.E.U8.CONSTANT R22, desc[UR4][R22.64] ;  /* 0x0000000416167981 */ /* 0x000f66000c1e9100 */
[----:B------:R-:W-:Y:S01]  /*18a40*/  IMAD R5, R5, UR10, RZ ;  /* 0x0000000a05057c24 */ /* 0x000fe2000f8e02ff */
[----:B------:R-:W-:-:S03]  /*18a50*/  IADD3.X R13, R25, UR13, R13, P0, !PT ;  /* 0x0000000d190d7c10 */ /* 0x000fc600087fe40d */
[----:B------:R-:W-:Y:S01]  /*18a60*/  IMAD R5, R4, UR11, R5 ;  /* 0x0000000b04057c24 */ /* 0x000fe2000f8e0205 */
[----:B------:R-:W-:Y:S01]  /*18a70*/  IADD3 R4, P1, R26, UR12, RZ ;  /* 0x0000000c1a047c10 */ /* 0x000fe2000ff3e0ff */
[----:B------:R-:W5:Y:S03]  /*18a80*/  LDG.E.U8.CONSTANT R12, desc[UR4][R12.64] ;  /* 0x000000040c0c7981 */ /* 0x000f66000c1e9100 */
[----:B------:R-:W-:-:S05]  /*18a90*/  IADD3.X R5, R27, UR13, R5, P1, !PT ;  /* 0x0000000d1b057c10 */ /* 0x000fca0008ffe405 */
[----:B------:R0:W5:Y:S01]  /*18aa0*/  LDG.E.U8.CONSTANT R4, desc[UR4][R4.64] ;  /* 0x0000000404047981 */ /* 0x000162000c1e9100 */
[----:B------:R-:W-:Y:S02]  /*18ab0*/  IADD3 R37, P2, R37, 0x8, RZ ;  /* 0x0000000825257810 */ /* 0x000fe40007f5e0ff */
[----:B------:R-:W-:Y:S02]  /*18ac0*/  PLOP3.LUT P0, PT, PT, PT, PT, 0x8, 0x0 ;  /* 0x000000000000781c */ /* 0x000fe40003f0e170 */
        /* <DEDUP_REMOVED lines=10> */
[----:B0-----:R-:W-:Y:S01]  /*18b70*/  PRMT R5, R22, 0x8880, RZ ;  /* 0x0000888016057816 */ /* 0x001fe200000000ff */
[----:B------:R-:W-:Y:S01]  /*18b80*/  IMAD.MOV.U32 R0, RZ, RZ, R14 ;  /* 0x000000ffff007224 */ /* 0x000fe200078e000e */
[----:B------:R-:W-:Y:S02]  /*18b90*/  PRMT R39, R12, 0x8880, RZ ;  /* 0x000088800c277816 */ /* 0x000fe400000000ff */
[----:B------:R-:W-:Y:S02]  /*18ba0*/  IADD3 R12, P1, R6, 0x40, RZ ;  /* 0x00000040060c7810 */ /* 0x000fe40007f3e0ff */
[----:B------:R-:W-:Y:S02]  /*18bb0*/  IADD3 R5, R5, R9, R0 ;  /* 0x0000000905057210 */ /* 0x000fe40007ffe000 */
[----:B------:R-:W-:-:S02]  /*18bc0*/  IADD3.X R13, RZ, R7, RZ, P1, !PT ;  /* 0x00000007ff0d7210 */ /* 0x000fc40000ffe4ff */
[----:B------:R-:W-:Y:S02]  /*18bd0*/  PRMT R0, R4, 0x8880, RZ ;  /* 0x0000888004007816 */ /* 0x000fe400000000ff */
[----:B------:R-:W-:Y:S01]  /*18be0*/  MOV R6, R12 ;  /* 0x0000000c00067202 */ /* 0x000fe20000000f00 */
[----:B------:R-:W-:Y:S01]  /*18bf0*/  IMAD.MOV.U32 R7, RZ, RZ, R13 ;  /* 0x000000ffff077224 */ /* 0x000fe200078e000d */
[----:B------:R-:W-:-:S07]  /*18c00*/  IADD3 R39, R0, R5, R39 ;  /* 0x0000000500277210 */ /* 0x000fce0007ffe027 */
.L_x_2690:
[----:B------:R-:W-:Y:S05]  /*18c10*/  BSYNC B4 ;  /* 0x0000000000047941 */ /* 0x000fea0003800000 */
.L_x_2689:
[----:B------:R-:W-:-:S04]  /*18c20*/  ISETP.NE.U32.AND P1, PT, R37, RZ, PT ;  /* 0x000000ff2500720c */ /* 0x000fc80003f25070 */
[----:B------:R-:W-:-:S13]  /*18c30*/  ISETP.NE.OR.EX P0, PT, R36, RZ, P0, P1 ;  /* 0x000000ff2400720c */ /* 0x000fda0000705710 */
[----:B------:R-:W-:Y:S05]  /*18c40*/  @!P0 BREAK B3 ;  /* 0x0000000000038942 */ /* 0x000fea0003800000 */
[----:B------:R-:W-:Y:S05]  /*18c50*/  @!P0 BRA `(.L_x_2682) ;  /* 0x0000000000bc8947 */ /* 0x000fea0003800000 */
.L_x_2684:
[----:B------:R-:W-:Y:S05]  /*18c60*/  BSYNC B3 ;  /* 0x0000000000037941 */ /* 0x000fea0003800000 */
.L_x_2683:
[----:B------:R-:W-:Y:S01]  /*18c70*/  BSSY B3, `(.L_x_2691) ;  /* 0x000002b000037945 */ /* 0x000fe20003800000 */
.L_x_2692:
        /* <DEDUP_REMOVED lines=20> */
[----:B------:R-:W-:Y:S01]  /*18dc0*/  IADD3 R14, P0, R14, UR16, RZ ;  /* 0x000000100e0e7c10 */ /* 0x000fe2000ff1e0ff */
[----:B------:R-:W3:Y:S02]  /*18dd0*/  LDG.E.U8.CONSTANT R12, desc[UR4][R12.64] ;  /* 0x000000040c0c7981 */ /* 0x000ee4000c1e9100 */
[----:B------:R-:W-:Y:S02]  /*18de0*/  IMAD R19, R18, UR15, R19 ;  /* 0x0000000f12137c24 */ /* 0x000fe4000f8e0213 */
        /* <DEDUP_REMOVED lines=20> */
.L_x_2691:
[----:B------:R-:W-:Y:S01]  /*18f30*/  IMAD.MOV.U32 R12, RZ, RZ, R6 ;  /* 0x000000ffff0c7224 */ /* 0x000fe200078e0006 */
[----:B------:R-:W-:-:S07]  /*18f40*/  MOV R13, R7 ;  /* 0x00000007000d7202 */ /* 0x000fce0000000f00 */
.L_x_2682:
[----:B------:R-:W-:Y:S05]  /*18f50*/  BSYNC B1 ;  /* 0x0000000000017941 */ /* 0x000fea0003800000 */
.L_x_2681:
[----:B------:R-:W-:-:S04]  /*18f60*/  ISETP.NE.U32.AND P0, PT, R34, RZ, PT ;  /* 0x000000ff2200720c */ /* 0x000fc80003f05070 */
[----:B------:R-:W-:-:S13]  /*18f70*/  ISETP.NE.AND.EX P0, PT, RZ, RZ, PT, P0 ;  /* 0x000000ffff00720c */ /* 0x000fda0003f05300 */
        /* <DEDUP_REMOVED lines=28> */
[----:B------:R-:W-:-:S04]  /*19140*/  @P0 IMAD R7, R7, R14, RZ ;  /* 0x0000000e07070224 */ /* 0x000fc800078e02ff */
[----:B------:R-:W-:Y:S01]  /*19150*/  @P0 IMAD R7, R6, R15, R7 ;  /* 0x0000000f06070224 */ /* 0x000fe200078e0207 */
[----:B------:R-:W-:-:S04]  /*19160*/  @P0 IADD3 R6, P1, R10, R16, RZ ;  /* 0x000000100a060210 */ /* 0x000fc80007f3e0ff */
[----:B------:R-:W-:-:S05]  /*19170*/  @P0 IADD3.X R7, R17, R11, R7, P1, !PT ;  /* 0x0000000b11070210 */ /* 0x000fca0000ffe407 */
[----:B------:R-:W3:Y:S01]  /*19180*/  @P0 LDG.E.U8.CONSTANT R6, desc[UR4][R6.64] ;  /* 0x0000000406060981 */ /* 0x000ee2000c1e9100 */
[----:B--2---:R-:W-:-:S04]  /*19190*/  PRMT R0, R4, 0x8880, RZ ;  /* 0x0000888004007816 */ /* 0x004fc800000000ff */
[----:B------:R-:W-:Y:S02]  /*191a0*/  IADD3 R39, R0, R39, RZ ;  /* 0x0000002700277210 */ /* 0x000fe40007ffe0ff */
[----:B---3--:R-:W-:-:S04]  /*191b0*/  @P0 PRMT R8, R6, 0x8880, RZ ;  /* 0x0000888006080816 */ /* 0x008fc800000000ff */
[----:B------:R-:W-:-:S04]  /*191c0*/  @P0 MOV R0, R8 ;  /* 0x0000000800000202 */ /* 0x000fc80000000f00 */
[----:B------:R-:W-:-:S07]  /*191d0*/  @P0 IADD3 R39, R0, R39, RZ ;  /* 0x0000002700270210 */ /* 0x000fce0007ffe0ff */
.L_x_2680:
[----:B------:R-:W-:Y:S05]  /*191e0*/  BSYNC B2 ;  /* 0x0000000000027941 */ /* 0x000fea0003800000 */
.L_x_2679:
[----:B------:R-:W-:Y:S05]  /*191f0*/  WARPSYNC.ALL ;  /* 0x0000000000007948 */ /* 0x000fea0003800000 */
[----:B------:R-:W-:Y:S01]  /*19200*/  STG.E.U8 desc[UR4][R2.64], R39 ;  /* 0x0000002702007986 */ /* 0x000fe2000c101104 */
[----:B------:R-:W-:Y:S05]  /*19210*/  EXIT ;  /* 0x000000000000794d */ /* 0x000fea0003800000 */
.L_x_2693:
        /* <DEDUP_REMOVED lines=14> */
.L_x_18549:


//--------------------- .text._ZN2at6native73_GLOBAL__N__c8866d80_35_SparseBinaryOpIntersectionKernel_cu_9e10b42f_311112apply_kernelILi128ELi8EZNS1_29binary_op_intersection_kernelINS1_9RhsProjOpEhlEEvRNS_14TensorIteratorEllRKNS_6TensorEbEUliE_EEviT1_ --------------------------
	.section	.text._ZN2at6native73_GLOBAL__N__c8866d80_35_SparseBinaryOpIntersectionKernel_cu_9e10b42f_311112apply_kernelILi128ELi8EZNS1_29binary_op_intersection_kernelINS1_9RhsProjOpEhlEEvRNS_14TensorIteratorEllRKNS_6TensorEbEUliE_EEviT1_,"ax",@progbits
	.align	128
.text._ZN2at6native73_GLOBAL__N__c8866d80_35_SparseBinaryOpIntersectionKernel_cu_9e10b42f_311112apply_kernelILi128ELi8EZNS1_29binary_op_intersection_kernelINS1_9RhsProjOpEhlEEvRNS_14TensorIteratorEllRKNS_6TensorEbEUliE_EEviT1_:
        .type           _ZN2at6native73_GLOBAL__N__c8866d80_35_SparseBinaryOpIntersectionKernel_cu_9e10b42f_311112apply_kernelILi128ELi8EZNS1_29binary_op_intersection_kernelINS1_9RhsProjOpEhlEEvRNS_14TensorIteratorEllRKNS_6TensorEbEUliE_EEviT1_,@function
        .size           _ZN2at6native73_GLOBAL__N__c8866d80_35_SparseBinaryOpIntersectionKernel_cu_9e10b42f_311112apply_kernelILi128ELi8EZNS1_29binary_op_intersection_kernelINS1_9RhsProjOpEhlEEvRNS_14TensorIteratorEllRKNS_6TensorEbEUliE_EEviT1_,(.L_x_18550 - _ZN2at6native73_GLOBAL__N__c8866d80_35_SparseBinaryOpIntersectionKernel_cu_9e10b42f_311112apply_kernelILi128ELi8EZNS1_29binary_op_intersection_kernelINS1_9RhsProjOpEhlEEvRNS_14TensorIteratorEllRKNS_6TensorEbEUliE_EEviT1_)
        .other          _ZN2at6native73_GLOBAL__N__c8866d80_35_SparseBinaryOpIntersectionKernel_cu_9e10b42f_311112apply_kernelILi128ELi8EZNS1_29binary_op_intersection_kernelINS1_9RhsProjOpEhlEEvRNS_14TensorIteratorEllRKNS_6TensorEbEUliE_EEviT1_,@"STO_CUDA_ENTRY STV_DEFAULT"
_ZN2at6native73_GLOBAL__N__c8866d80_35_SparseBinaryOpIntersectionKernel_cu_9e10b42f_311112apply_kernelILi128ELi8EZNS1_29binary_op_intersection_kernelINS1_9RhsProjOpEhlEEvRNS_14TensorIteratorEllRKNS_6TensorEbEUliE_EEviT1_:
        /* <DEDUP_REMOVED lines=419> */
.L_x_2696:
        /* <DEDUP_REMOVED lines=50> */
.L_x_2706:
        /* <DEDUP_REMOVED lines=24> */
[----:B----4-:R-:W-:Y:S01]  /*1ed0*/  IMAD R49, R41, UR12, RZ ;  /* 0x0000000c29317c24 */ /* 0x010fe2000f8e02ff */
[----:B------:R-:W-:Y:S01]  /*1ee0*/  IADD3.X R43, R37, UR15, R35, P1, !PT ;  /* 0x0000000f252b7c10 */ /* 0x000fe20008ffe423 */
[----:B------:R-:W-:-:S04]  /*1ef0*/  IMAD.WIDE.U32 R34, R38, UR12, R32 ;  /* 0x0000000c26227c25 */ /* 0x000fc8000f8e0020 */
[----:B------:R-:W-:Y:S01]  /*1f00*/  IMAD R41, R38, UR13, R39 ;  /* 0x0000000d26297c24 */ /* 0x000fe2000f8e0227 */
[----:B------:R-:W-:Y:S01]  /*1f10*/  IADD3 R34, P1, R34, UR14, RZ ;  /* 0x0000000e22227c10 */ /* 0x000fe2000ff3e0ff */
[----:B-----5:R-:W-:Y:S01]  /*1f20*/  IMAD R7, R7, UR12, RZ ;  /* 0x0000000c07077c24 */ /* 0x020fe2000f8e02ff */
[----:B------:R-:W2:Y:S01]  /*1f30*/  LDG.E.U8.CONSTANT R42, desc[UR4][R42.64] ;  /* 0x000000042a2a7981 */ /* 0x000ea2000c1e9100 */
[----:B------:R-:W-:Y:S01]  /*1f40*/  IMAD.WIDE.U32 R38, R6, UR12, R32 ;  /* 0x0000000c06267c25 */ /* 0x000fe2000f8e0020 */
[----:B------:R-:W-:-:S03]  /*1f50*/  IADD3.X R35, R35, UR15, R41, P1, !PT ;  /* 0x0000000f23237c10 */ /* 0x000fc60008ffe429 */
        /* <DEDUP_REMOVED lines=8> */
[----:B------:R-:W-:Y:S02]  /*1fe0*/  IMAD R11, R11, UR12, RZ ;  /* 0x0000000c0b0b7c24 */ /* 0x000fe4000f8e02ff */
[----:B------:R-:W-:Y:S01]  /*1ff0*/  IMAD.WIDE.U32 R8, R10, UR12, R32 ;  /* 0x0000000c0a087c25 */ /* 0x000fe2000f8e0020 */
[----:B------:R-:W-:-:S03]  /*2000*/  IADD3.X R7, R7, UR15, R41, P1, !PT ;  /* 0x0000000f07077c10 */ /* 0x000fc60008ffe429 */
[----:B------:R-:W-:Y:S01]  /*2010*/  IMAD R11, R10, UR13, R11 ;  /* 0x0000000d0a0b7c24 */ /* 0x000fe2000f8e020b */
[----:B------:R-:W-:Y:S01]  /*2020*/  IADD3 R8, P1, R8, UR14, RZ ;  /* 0x0000000e08087c10 */ /* 0x000fe2000ff3e0ff */
[----:B------:R-:W-:Y:S01]  /*2030*/  IMAD.WIDE.U32 R36, R40, UR12, R32 ;  /* 0x0000000c28247c25 */ /* 0x000fe2000f8e0020 */
[----:B------:R-:W4:Y:S02]  /*2040*/  LDG.E.U8.CONSTANT R6, desc[UR4][R6.64] ;  /* 0x0000000406067981 */ /* 0x000f24000c1e9100 */
[----:B------:R-:W-:Y:S01]  /*2050*/  IADD3.X R9, R9, UR15, R11, P1, !PT ;  /* 0x0000000f09097c10 */ /* 0x000fe20008ffe40b */
[----:B------:R-:W-:Y:S02]  /*2060*/  IMAD R13, R13, UR12, RZ ;  /* 0x0000000c0d0d7c24 */ /* 0x000fe4000f8e02ff */
[----:B------:R-:W-:Y:S01]  /*2070*/  IMAD.WIDE.U32 R10, R12, UR12, R32 ;  /* 0x0000000c0c0a7c25 */ /* 0x000fe2000f8e0020 */
[----:B------:R-:W-:-:S03]  /*2080*/  IADD3 R36, P2, R36, UR14, RZ ;  /* 0x0000000e24247c10 */ /* 0x000fc6000ff5e0ff */
[----:B------:R-:W-:Y:S01]  /*2090*/  IMAD R49, R40, UR13, R49 ;  /* 0x0000000d28317c24 */ /* 0x000fe2000f8e0231 */
[----:B------:R-:W5:Y:S01]  /*20a0*/  LDG.E.U8.CONSTANT R7, desc[UR4][R8.64] ;  /* 0x0000000408077981 */ /* 0x000f62000c1e9100 */
[----:B0-----:R-:W-:Y:S01]  /*20b0*/  IMAD R35, R12, UR13, R13 ;  /* 0x0000000d0c237c24 */ /* 0x001fe2000f8e020d */
[----:B------:R-:W-:Y:S01]  /*20c0*/  IADD3 R10, P1, R10, UR14, RZ ;  /* 0x0000000e0a0a7c10 */ /* 0x000fe2000ff3e0ff */
[----:B------:R-:W-:Y:S01]  /*20d0*/  IMAD R15, R15, UR12, RZ ;  /* 0x0000000c0f0f7c24 */ /* 0x000fe2000f8e02ff */
[----:B------:R0:W5:Y:S01]  /*20e0*/  LDG.E.U8.CONSTANT R40, desc[UR4][R38.64] ;  /* 0x0000000426287981 */ /* 0x000162000c1e9100 */
[----:B------:R-:W-:Y:S01]  /*20f0*/  IMAD.WIDE.U32 R12, R14, UR12, R32 ;  /* 0x0000000c0e0c7c25 */ /* 0x000fe2000f8e0020 */
[----:B------:R-:W-:-:S03]  /*2100*/  IADD3.X R37, R37, UR15, R49, P2, !PT ;  /* 0x0000000f25257c10 */ /* 0x000fc600097fe431 */
[----:B------:R-:W-:Y:S01]  /*2110*/  IMAD R17, R17, UR12, RZ ;  /* 0x0000000c11117c24 */ /* 0x000fe2000f8e02ff */
[----:B------:R-:W-:Y:S01]  /*2120*/  IADD3 R12, P2, R12, UR14, RZ ;  /* 0x0000000e0c0c7c10 */ /* 0x000fe2000ff5e0ff */
[----:B------:R-:W-:Y:S01]  /*2130*/  IMAD R15, R14, UR13, R15 ;  /* 0x0000000d0e0f7c24 */ /* 0x000fe2000f8e020f */
[----:B------:R-:W-:Y:S01]  /*2140*/  IADD3.X R11, R11, UR15, R35, P1, !PT ;  /* 0x0000000f0b0b7c10 */ /* 0x000fe20008ffe423 */
[C---:B0-----:R-:W-:Y:S01]  /*2150*/  IMAD.WIDE.U32 R38, R16.reuse, UR12, R32 ;  /* 0x0000000c10267c25 */ /* 0x041fe2000f8e0020 */
[----:B------:R0:W5:Y:S03]  /*2160*/  LDG.E.U8.CONSTANT R36, desc[UR4][R36.64] ;  /* 0x0000000424247981 */ /* 0x000166000c1e9100 */
[----:B------:R-:W-:Y:S01]  /*2170*/  IMAD R17, R16, UR13, R17 ;  /* 0x0000000d10117c24 */ /* 0x000fe2000f8e0211 */
[----:B------:R-:W-:Y:S01]  /*2180*/  IADD3 R14, P1, R38, UR14, RZ ;  /* 0x0000000e260e7c10 */ /* 0x000fe2000ff3e0ff */
[----:B------:R-:W-:Y:S01]  /*2190*/  IMAD R21, R21, UR12, RZ ;  /* 0x0000000c15157c24 */ /* 0x000fe2000f8e02ff */
[----:B------:R-:W-:Y:S01]  /*21a0*/  IADD3.X R13, R13, UR15, R15, P2, !PT ;  /* 0x0000000f0d0d7c10 */ /* 0x000fe200097fe40f */
[----:B------:R-:W5:Y:S01]  /*21b0*/  LDG.E.U8.CONSTANT R16, desc[UR4][R10.64] ;  /* 0x000000040a107981 */ /* 0x000f62000c1e9100 */
[----:B------:R-:W-:Y:S01]  /*21c0*/  IADD3.X R15, R39, UR15, R17, P1, !PT ;  /* 0x0000000f270f7c10 */ /* 0x000fe20008ffe411 */
[----:B0-----:R-:W-:-:S02]  /*21d0*/  IMAD R37, R19, UR12, RZ ;  /* 0x0000000c13257c24 */ /* 0x001fc4000f8e02ff */
[----:B------:R0:W5:Y:S01]  /*21e0*/  LDG.E.U8.CONSTANT R17, desc[UR4][R12.64] ;  /* 0x000000040c117981 */ /* 0x000162000c1e9100 */
[----:B------:R-:W-:Y:S02]  /*21f0*/  IMAD R39, R23, UR12, RZ ;  /* 0x0000000c17277c24 */ /* 0x000fe4000f8e02ff */
[----:B------:R-:W-:Y:S01]  /*2200*/  IMAD R37, R18, UR13, R37 ;  /* 0x0000000d12257c24 */ /* 0x000fe2000f8e0225 */
[----:B------:R1:W5:Y:S01]  /*2210*/  LDG.E.U8.CONSTANT R35, desc[UR4][R14.64] ;  /* 0x000000040e237981 */ /* 0x000362000c1e9100 */
[----:B------:R-:W-:Y:S02]  /*2220*/  IMAD R23, R20, UR13, R21 ;  /* 0x0000000d14177c24 */ /* 0x000fe4000f8e0215 */
[----:B------:R-:W-:-:S04]  /*2230*/  IMAD.WIDE.U32 R18, R18, UR12, R32 ;  /* 0x0000000c12127c25 */ /* 0x000fc8000f8e0020 */
[----:B------:R-:W-:Y:S01]  /*2240*/  IMAD.WIDE.U32 R20, R20, UR12, R32 ;  /* 0x0000000c14147c25 */ /* 0x000fe2000f8e0020 */
[----:B0-----:R-:W-:-:S03]  /*2250*/  IADD3 R12, P1, R18, UR14, RZ ;  /* 0x0000000e120c7c10 */ /* 0x001fc6000ff3e0ff */
[----:B------:R-:W-:Y:S01]  /*2260*/  IMAD R25, R25, UR12, RZ ;  /* 0x0000000c19197c24 */ /* 0x000fe2000f8e02ff */
[----:B-1----:R-:W-:Y:S01]  /*2270*/  IADD3 R14, P2, R20, UR14, RZ ;  /* 0x0000000e140e7c10 */ /* 0x002fe2000ff5e0ff */
[----:B------:R-:W-:Y:S01]  /*2280*/  IMAD.WIDE.U32 R10, R24, UR12, R32 ;  /* 0x0000000c180a7c25 */ /* 0x000fe2000f8e0020 */
[----:B------:R-:W-:-:S03]  /*2290*/  IADD3.X R13, R19, UR15, R37, P1, !PT ;  /* 0x0000000f130d7c10 */ /* 0x000fc60008ffe425 */
[----:B------:R-:W-:Y:S01]  /*22a0*/  IMAD.WIDE.U32 R8, R22, UR12, R32 ;  /* 0x0000000c16087c25 */ /* 0x000fe2000f8e0020 */
[----:B------:R-:W-:Y:S02]  /*22b0*/  IADD3.X R15, R21, UR15, R23, P2, !PT ;  /* 0x0000000f150f7c10 */ /* 0x000fe400097fe417 */
[----:B------:R-:W-:Y:S01]  /*22c0*/  IADD3 R10, P1, R10, UR14, RZ ;  /* 0x0000000e0a0a7c10 */ /* 0x000fe2000ff3e0ff */
[----:B------:R-:W-:Y:S01]  /*22d0*/  IMAD R25, R24, UR13, R25 ;  /* 0x0000000d18197c24 */ /* 0x000fe2000f8e0219 */
[----:B------:R-:W-:Y:S01]  /*22e0*/  IADD3 R8, P3, R8, UR14, RZ ;  /* 0x0000000e08087c10 */ /* 0x000fe2000ff7e0ff */
[----:B------:R-:W-:Y:S01]  /*22f0*/  IMAD R39, R22, UR13, R39 ;  /* 0x0000000d16277c24 */ /* 0x000fe2000f8e0227 */
[----:B------:R-:W5:Y:S01]  /*2300*/  LDG.E.U8.CONSTANT R14, desc[UR4][R14.64] ;  /* 0x000000040e0e7981 */ /* 0x000f62000c1e9100 */
[----:B------:R-:W-:Y:S02]  /*2310*/  IMAD R21, R27, UR12, RZ ;  /* 0x0000000c1b157c24 */ /* 0x000fe4000f8e02ff */
[----:B------:R-:W-:Y:S01]  /*2320*/  IMAD.WIDE.U32 R18, R26, UR12, R32 ;  /* 0x0000000c1a127c25 */ /* 0x000fe2000f8e0020 */
[----:B------:R0:W5:Y:S01]  /*2330*/  LDG.E.U8.CONSTANT R22, desc[UR4][R12.64] ;  /* 0x000000040c167981 */ /* 0x000162000c1e9100 */
[----:B------:R-:W-:-:S02]  /*2340*/  IADD3.X R11, R11, UR15, R25, P1, !PT ;  /* 0x0000000f0b0b7c10 */ /* 0x000fc40008ffe419 */
[----:B------:R-:W-:Y:S01]  /*2350*/  IMAD R27, R26, UR13, R21 ;  /* 0x0000000d1a1b7c24 */ /* 0x000fe2000f8e0215 */
[----:B------:R-:W-:Y:S01]  /*2360*/  IADD3.X R9, R9, UR15, R39, P3, !PT ;  /* 0x0000000f09097c10 */ /* 0x000fe20009ffe427 */
[----:B------:R-:W-:Y:S01]  /*2370*/  IMAD R23, R29, UR12, RZ ;  /* 0x0000000c1d177c24 */ /* 0x000fe2000f8e02ff */
[----:B------:R-:W-:Y:S01]  /*2380*/  IADD3 R18, P1, R18, UR14, RZ ;  /* 0x0000000e12127c10 */ /* 0x000fe2000ff3e0ff */
[--C-:B------:R-:W-:Y:S01]  /*2390*/  IMAD.WIDE.U32 R20, R28, UR12, R32.reuse ;  /* 0x0000000c1c147c25 */ /* 0x100fe2000f8e0020 */
[----:B------:R-:W5:Y:S03]  /*23a0*/  LDG.E.U8.CONSTANT R10, desc[UR4][R10.64] ;  /* 0x000000040a0a7981 */ /* 0x000f66000c1e9100 */
[----:B------:R-:W-:Y:S02]  /*23b0*/  IMAD R25, R31, UR12, RZ ;  /* 0x0000000c1f197c24 */ /* 0x000fe4000f8e02ff */
[----:B0-----:R-:W-:Y:S01]  /*23c0*/  IMAD.WIDE.U32 R12, R30, UR12, R32 ;  /* 0x0000000c1e0c7c25 */ /* 0x001fe2000f8e0020 */
[----:B------:R-:W-:Y:S01]  /*23d0*/  IADD3.X R19, R19, UR15, R27, P1, !PT ;  /* 0x0000000f13137c10 */ /* 0x000fe20008ffe41b */
[----:B------:R4:W5:Y:S01]  /*23e0*/  LDG.E.U8.CONSTANT R8, desc[UR4][R8.64] ;  /* 0x0000000408087981 */ /* 0x000962000c1e9100 */
[----:B------:R-:W-:Y:S01]  /*23f0*/  IADD3 R20, P1, R20, UR14, RZ ;  /* 0x0000000e14147c10 */ /* 0x000fe2000ff3e0ff */
[----:B------:R-:W-:Y:S01]  /*2400*/  IMAD R23, R28, UR13, R23 ;  /* 0x0000000d1c177c24 */ /* 0x000fe2000f8e0217 */
[----:B------:R-:W-:Y:S01]  /*2410*/  IADD3 R12, P2, R12, UR14, RZ ;  /* 0x0000000e0c0c7c10 */ /* 0x000fe2000ff5e0ff */
[----:B------:R-:W-:Y:S01]  /*2420*/  IMAD R25, R30, UR13, R25 ;  /* 0x0000000d1e197c24 */ /* 0x000fe2000f8e0219 */
[----:B------:R-:W5:Y:S02]  /*2430*/  LDG.E.U8.CONSTANT R18, desc[UR4][R18.64] ;  /* 0x0000000412127981 */ /* 0x000f64000c1e9100 */
[----:B------:R-:W-:-:S02]  /*2440*/  IADD3.X R21, R21, UR15, R23, P1, !PT ;  /* 0x0000000f15157c10 */ /* 0x000fc40008ffe417 */
        /* <DEDUP_REMOVED lines=9> */
[----:B--2---:R-:W-:Y:S02]  /*24e0*/  LOP3.LUT R42, R42, 0xff, RZ, 0xc0, !PT ;  /* 0x000000ff2a2a7812 */ /* 0x004fe400078ec0ff */
[----:B---3--:R-:W-:-:S04]  /*24f0*/  LOP3.LUT R34, R34, 0xff, RZ, 0xc0, !PT ;  /* 0x000000ff22227812 */ /* 0x008fc800078ec0ff */
[----:B------:R-:W-:Y:S02]  /*2500*/  IADD3 R47, R42, R47, R34 ;  /* 0x0000002f2a2f7210 */ /* 0x000fe40007ffe022 */
[----:B----4-:R-:W-:Y:S02]  /*2510*/  LOP3.LUT R9, R6, 0xff, RZ, 0xc0, !PT ;  /* 0x000000ff06097812 */ /* 0x010fe400078ec0ff */
[----:B-----5:R-:W-:Y:S02]  /*2520*/  LOP3.LUT R6, R7, 0xff, RZ, 0xc0, !PT ;  /* 0x000000ff07067812 */ /* 0x020fe400078ec0ff */
[----:B------:R-:W-:Y:S02]  /*2530*/  LOP3.LUT R11, R40, 0xff, RZ, 0xc0, !PT ;  /* 0x000000ff280b7812 */ /* 0x000fe400078ec0ff */
[----:B------:R-:W-:-:S04]  /*2540*/  LOP3.LUT R36, R36, 0xff, RZ, 0xc0, !PT ;  /* 0x000000ff24247812 */ /* 0x000fc800078ec0ff */
[----:B------:R-:W-:Y:S02]  /*2550*/  IADD3 R11, R11, R47, R36 ;  /* 0x0000002f0b0b7210 */ /* 0x000fe40007ffe024 */
[----:B------:R-:W-:Y:S02]  /*2560*/  LOP3.LUT R16, R16, 0xff, RZ, 0xc0, !PT ;  /* 0x000000ff10107812 */ /* 0x000fe400078ec0ff */
[----:B------:R-:W-:Y:S02]  /*2570*/  IADD3 R6, R6, R11, R9 ;  /* 0x0000000b06067210 */ /* 0x000fe40007ffe009 */
[----:B------:R-:W-:-:S04]  /*2580*/  LOP3.LUT R7, R17, 0xff, RZ, 0xc0, !PT ;  /* 0x000000ff11077812 */ /* 0x000fc800078ec0ff */
[----:B------:R-:W-:Y:S02]  /*2590*/  IADD3 R7, R7, R6, R16 ;  /* 0x0000000607077210 */ /* 0x000fe40007ffe010 */
[----:B------:R-:W-:Y:S02]  /*25a0*/  LOP3.LUT R35, R35, 0xff, RZ, 0xc0, !PT ;  /* 0x000000ff23237812 */ /* 0x000fe400078ec0ff */
        /* <DEDUP_REMOVED lines=10> */
[----:B------:R-:W-:Y:S01]  /*2650*/  IADD3 R47, R12, R6, R47 ;  /* 0x000000060c2f7210 */ /* 0x000fe20007ffe02f */
[----:B------:R-:W-:Y:S06]  /*2660*/  @!P1 BRA `(.L_x_2706) ;  /* 0xfffffff400b89947 */ /* 0x000fec000383ffff */
[----:B------:R-:W-:Y:S05]  /*2670*/  BSYNC B5 ;  /* 0x0000000000057941 */ /* 0x000fea0003800000 */
.L_x_2705:
[----:B------:R-:W-:Y:S01]  /*2680*/  MOV R12, R2 ;  /* 0x00000002000c7202 */ /* 0x000fe20000000f00 */
[----:B------:R-:W-:-:S07]  /*2690*/  IMAD.MOV.U32 R13, RZ, RZ, R3 ;  /* 0x000000ffff0d7224 */ /* 0x000fce00078e0003 */
.L_x_2704:
[----:B------:R-:W-:Y:S05]  /*26a0*/  BSYNC B4 ;  /* 0x0000000000047941 */ /* 0x000fea0003800000 */
.L_x_2703:
        /* <DEDUP_REMOVED lines=21> */
[----:B---3--:R-:W-:-:S03]  /*2800*/  IMAD R21, R21, UR12, RZ ;  /* 0x0000000c15157c24 */ /* 0x008fc6000f8e02ff */
[----:B------:R-:W-:Y:S01]  /*2810*/  IADD3.X R15, R23, UR15, R15, P0, !PT ;  /* 0x0000000f170f7c10 */ /* 0x000fe200087fe40f */
[----:B----4-:R-:W-:Y:S02]  /*2820*/  IMAD R23, R19, UR12, RZ ;  /* 0x0000000c13177c24 */ /* 0x010fe4000f8e02ff */
[C---:B------:R-:W-:Y:S02]  /*2830*/  IMAD R19, R20.reuse, UR13, R21 ;  /* 0x0000000d14137c24 */ /* 0x040fe4000f8e0215 */
[----:B------:R-:W-:Y:S01]  /*2840*/  IMAD.WIDE.U32 R20, R20, UR12, R32 ;  /* 0x0000000c14147c25 */ /* 0x000fe2000f8e0020 */
[----:B------:R0:W2:Y:S03]  /*2850*/  LDG.E.U8.CONSTANT R14, desc[UR4][R14.64] ;  /* 0x000000040e0e7981 */ /* 0x0000a6000c1e9100 */
[C---:B------:R-:W-:Y:S02]  /*2860*/  IMAD R27, R18.reuse, UR13, R23 ;  /* 0x0000000d121b7c24 */ /* 0x040fe4000f8e0217 */
[----:B------:R-:W-:Y:S01]  /*2870*/  IMAD.WIDE.U32 R22, R18, UR12, R32 ;  /* 0x0000000c12167c25 */ /* 0x000fe2000f8e0020 */
[----:B------:R-:W-:-:S03]  /*2880*/  IADD3 R18, P0, R20, UR14, RZ ;  /* 0x0000000e14127c10 */ /* 0x000fc6000ff1e0ff */
[----:B-----5:R-:W-:Y:S01]  /*2890*/  IMAD R17, R17, UR12, RZ ;  /* 0x0000000c11117c24 */ /* 0x020fe2000f8e02ff */
[----:B------:R-:W-:Y:S01]  /*28a0*/  IADD3 R20, P1, R22, UR14, RZ ;  /* 0x0000000e16147c10 */ /* 0x000fe2000ff3e0ff */
[C---:B------:R-:W-:Y:S01]  /*28b0*/  IMAD.WIDE.U32 R24, R16.reuse, UR12, R32 ;  /* 0x0000000c10187c25 */ /* 0x040fe2000f8e0020 */
[----:B------:R-:W-:Y:S02]  /*28c0*/  IADD3.X R19, R21, UR15, R19, P0, !PT ;  /* 0x0000000f15137c10 */ /* 0x000fe400087fe413 */
[----:B------:R-:W-:Y:S01]  /*28d0*/  IADD3.X R21, R23, UR15, R27, P1, !PT ;  /* 0x0000000f17157c10 */ /* 0x000fe20008ffe41b */
[----:B------:R-:W-:Y:S01]  /*28e0*/  IMAD R29, R16, UR13, R17 ;  /* 0x0000000d101d7c24 */ /* 0x000fe2000f8e0211 */
[----:B------:R-:W-:Y:S01]  /*28f0*/  IADD3 R22, P2, R24, UR14, RZ ;  /* 0x0000000e18167c10 */ /* 0x000fe2000ff5e0ff */
[----:B------:R-:W-:Y:S02]  /*2900*/  IMAD R13, R13, UR12, RZ ;  /* 0x0000000c0d0d7c24 */ /* 0x000fe4000f8e02ff */
[----:B------:R-:W-:Y:S01]  /*2910*/  IMAD.WIDE.U32 R16, R12, UR12, R32 ;  /* 0x0000000c0c107c25 */ /* 0x000fe2000f8e0020 */
[----:B------:R-:W-:-:S03]  /*2920*/  IADD3.X R23, R25, UR15, R29, P2, !PT ;  /* 0x0000000f19177c10 */ /* 0x000fc600097fe41d */
[----:B0-----:R-:W-:Y:S01]  /*2930*/  IMAD R15, R12, UR13, R13 ;  /* 0x0000000d0c0f7c24 */ /* 0x001fe2000f8e020d */
[----:B------:R-:W-:Y:S01]  /*2940*/  IADD3 R16, P0, R16, UR14, RZ ;  /* 0x0000000e10107c10 */ /* 0x000fe2000ff1e0ff */
[----:B------:R-:W-:Y:S01]  /*2950*/  IMAD R9, R9, UR12, RZ ;  /* 0x0000000c09097c24 */ /* 0x000fe2000f8e02ff */
[----:B------:R0:W3:Y:S01]  /*2960*/  LDG.E.U8.CONSTANT R13, desc[UR4][R18.64] ;  /* 0x00000004120d7981 */ /* 0x0000e2000c1e9100 */
[C---:B------:R-:W-:Y:S01]  /*2970*/  IMAD.WIDE.U32 R24, R8.reuse, UR12, R32 ;  /* 0x0000000c08187c25 */ /* 0x040fe2000f8e0020 */
[----:B------:R-:W-:Y:S02]  /*2980*/  IADD3.X R17, R17, UR15, R15, P0, !PT ;  /* 0x0000000f11117c10 */ /* 0x000fe400087fe40f */
[----:B------:R-:W4:Y:S01]  /*2990*/  LDG.E.U8.CONSTANT R12, desc[UR4][R20.64] ;  /* 0x00000004140c7981 */ /* 0x000f22000c1e9100 */
[----:B------:R-:W-:Y:S01]  /*29a0*/  IMAD R9, R8, UR13, R9 ;  /* 0x0000000d08097c24 */ /* 0x000fe2000f8e0209 */
[----:B------:R-:W-:Y:S01]  /*29b0*/  IADD3 R8, P0, R24, UR14, RZ ;  /* 0x0000000e18087c10 */ /* 0x000fe2000ff1e0ff */
[----:B------:R-:W-:Y:S01]  /*29c0*/  IMAD R7, R7, UR12, RZ ;  /* 0x0000000c07077c24 */ /* 0x000fe2000f8e02ff */
[----:B------:R-:W5:Y:S01]  /*29d0*/  LDG.E.U8.CONSTANT R22, desc[UR4][R22.64] ;  /* 0x0000000416167981 */ /* 0x000f62000c1e9100 */
[----:B------:R-:W-:Y:S01]  /*29e0*/  IMAD.WIDE.U32 R26, R6, UR12, R32 ;  /* 0x0000000c061a7c25 */ /* 0x000fe2000f8e0020 */
[----:B------:R-:W-:-:S02]  /*29f0*/  IADD3.X R9, R25, UR15, R9, P0, !PT ;  /* 0x0000000f19097c10 */ /* 0x000fc400087fe409 */
[----:B------:R-:W5:Y:S01]  /*2a00*/  LDG.E.U8.CONSTANT R16, desc[UR4][R16.64] ;  /* 0x0000000410107981 */ /* 0x000f62000c1e9100 */
[----:B------:R-:W-:Y:S02]  /*2a10*/  IMAD R11, R11, UR12, RZ ;  /* 0x0000000c0b0b7c24 */ /* 0x000fe4000f8e02ff */
[----:B0-----:R-:W-:Y:S01]  /*2a20*/  IMAD.WIDE.U32 R18, R10, UR12, R32 ;  /* 0x0000000c0a127c25 */ /* 0x001fe2000f8e0020 */
[----:B------:R0:W5:Y:S03]  /*2a30*/  LDG.E.U8.CONSTANT R8, desc[UR4][R8.64] ;  /* 0x0000000408087981 */ /* 0x000166000c1e9100 */
[----:B------:R-:W-:Y:S01]  /*2a40*/  IMAD R7, R6, UR13, R7 ;  /* 0x0000000d06077c24 */ /* 0x000fe2000f8e0207 */
[----:B------:R-:W-:Y:S01]  /*2a50*/  IADD3 R6, P0, R26, UR14, RZ ;  /* 0x0000000e1a067c10 */ /* 0x000fe2000ff1e0ff */
[----:B------:R-:W-:Y:S01]  /*2a60*/  IMAD R11, R10, UR13, R11 ;  /* 0x0000000d0a0b7c24 */ /* 0x000fe2000f8e020b */
[----:B------:R-:W-:-:S02]  /*2a70*/  IADD3 R10, P1, R18, UR14, RZ ;  /* 0x0000000e120a7c10 */ /* 0x000fc4000ff3e0ff */
[----:B------:R-:W-:Y:S02]  /*2a80*/  IADD3.X R7, R27, UR15, R7, P0, !PT ;  /* 0x0000000f1b077c10 */ /* 0x000fe400087fe407 */
[----:B------:R-:W-:-:S03]  /*2a90*/  IADD3.X R11, R19, UR15, R11, P1, !PT ;  /* 0x0000000f130b7c10 */ /* 0x000fc60008ffe40b */
[----:B------:R-:W5:Y:S04]  /*2aa0*/  LDG.E.U8.CONSTANT R6, desc[UR4][R6.64] ;  /* 0x0000000406067981 */ /* 0x000f68000c1e9100 */
[----:B------:R-:W5:Y:S01]  /*2ab0*/  LDG.E.U8.CONSTANT R10, desc[UR4][R10.64] ;  /* 0x000000040a0a7981 */ /* 0x000f62000c1e9100 */
[----:B------:R-:W-:Y:S02]  /*2ac0*/  IADD3 R46, P2, R46, 0x8, RZ ;  /* 0x000000082e2e7810 */ /* 0x000fe40007f5e0ff */
[----:B------:R-:W-:Y:S02]  /*2ad0*/  PLOP3.LUT P0, PT, PT, PT, PT, 0x8, 0x0 ;  /* 0x000000000000781c */ /* 0x000fe40003f0e170 */
[----:B------:R-:W-:Y:S02]  /*2ae0*/  IADD3.X R45, RZ, R45, RZ, P2, !PT ;  /* 0x0000002dff2d7210 */ /* 0x000fe400017fe4ff */
[----:B--2---:R-:W-:-:S02]  /*2af0*/  LOP3.LUT R15, R14, 0xff, RZ, 0xc0, !PT ;  /* 0x000000ff0e0f7812 */ /* 0x004fc400078ec0ff */
[----:B---3--:R-:W-:Y:S02]  /*2b00*/  LOP3.LUT R14, R13, 0xff, RZ, 0xc0, !PT ;  /* 0x000000ff0d0e7812 */ /* 0x008fe400078ec0ff */
[----:B----4-:R-:W-:Y:S02]  /*2b10*/  LOP3.LUT R13, R12, 0xff, RZ, 0xc0, !PT ;  /* 0x000000ff0c0d7812 */ /* 0x010fe400078ec0ff */
[----:B------:R-:W-:Y:S02]  /*2b20*/  IADD3 R47, R14, R47, R15 ;  /* 0x0000002f0e2f7210 */ /* 0x000fe40007ffe00f */
[----:B-----5:R-:W-:-:S04]  /*2b30*/  LOP3.LUT R12, R22, 0xff, RZ, 0xc0, !PT ;  /* 0x000000ff160c7812 */ /* 0x020fc800078ec0ff */
[----:B------:R-:W-:Y:S02]  /*2b40*/  IADD3 R12, R12, R47, R13 ;  /* 0x0000002f0c0c7210 */ /* 0x000fe40007ffe00d */
[----:B0-----:R-:W-:Y:S02]  /*2b50*/  LOP3.LUT R9, R16, 0xff, RZ, 0xc0, !PT ;  /* 0x000000ff10097812 */ /* 0x001fe400078ec0ff */
[----:B------:R-:W-:-:S04]  /*2b60*/  LOP3.LUT R8, R8, 0xff, RZ, 0xc0, !PT ;  /* 0x000000ff08087812 */ /* 0x000fc800078ec0ff */
[----:B------:R-:W-:Y:S02]  /*2b70*/  IADD3 R8, R8, R12, R9 ;  /* 0x0000000c08087210 */ /* 0x000fe40007ffe009 */
[----:B------:R-:W-:-:S05]  /*2b80*/  IADD3 R12, P1, R2, 0x40, RZ ;  /* 0x00000040020c7810 */ /* 0x000fca0007f3e0ff */
[----:B------:R-:W-:Y:S01]  /*2b90*/  IMAD.X R13, RZ, RZ, R3, P1 ;  /* 0x000000ffff0d7224 */ /* 0x000fe200008e0603 */
[----:B------:R-:W-:Y:S02]  /*2ba0*/  LOP3.LUT R47, R6, 0xff, RZ, 0xc0, !PT ;  /* 0x000000ff062f7812 */ /* 0x000fe400078ec0ff */
[----:B------:R-:W-:Y:S01]  /*2bb0*/  LOP3.LUT R10, R10, 0xff, RZ, 0xc0, !PT ;  /* 0x000000ff0a0a7812 */ /* 0x000fe200078ec0ff */
[----:B------:R-:W-:Y:S01]  /*2bc0*/  IMAD.MOV.U32 R3, RZ, RZ, R13 ;  /* 0x000000ffff037224 */ /* 0x000fe200078e000d */
[----:B------:R-:W-:Y:S02]  /*2bd0*/  MOV R2, R12 ;  /* 0x0000000c00027202 */ /* 0x000fe40000000f00 */
[----:B------:R-:W-:-:S07]  /*2be0*/  IADD3 R47, R10, R8, R47 ;  /* 0x000000080a2f7210 */ /* 0x000fce0007ffe02f */
.L_x_2708:
[----:B------:R-:W-:Y:S05]  /*2bf0*/  BSYNC B4 ;  /* 0x0000000000047941 */ /* 0x000fea0003800000 */
.L_x_2707:
[----:B------:R-:W-:-:S04]  /*2c00*/  ISETP.NE.U32.AND P1, PT, R46, RZ, PT ;  /* 0x000000ff2e00720c */ /* 0x000fc80003f25070 */
[----:B------:R-:W-:-:S13]  /*2c10*/  ISETP.NE.OR.EX P0, PT, R45, RZ, P0, P1 ;  /* 0x000000ff2d00720c */ /* 0x000fda0000705710 */
[----:B------:R-:W-:Y:S05]  /*2c20*/  @!P0 BREAK B3 ;  /* 0x0000000000038942 */ /* 0x000fea0003800000 */
[----:B------:R-:W-:Y:S05]  /*2c30*/  @!P0 BRA `(.L_x_2700) ;  /* 0x0000000000bc8947 */ /* 0x000fea0003800000 */
.L_x_2702:
[----:B------:R-:W-:Y:S05]  /*2c40*/  BSYNC B3 ;  /* 0x0000000000037941 */ /* 0x000fea0003800000 */
.L_x_2701:
[----:B------:R-:W-:Y:S01]  /*2c50*/  BSSY B3, `(.L_x_2709) ;  /* 0x000002b000037945 */ /* 0x000fe20003800000 */
.L_x_2710:
        /* <DEDUP_REMOVED lines=9> */
[----:B---3--:R-:W-:-:S03]  /*2cf0*/  IMAD R13, R13, UR6, RZ ;  /* 0x000000060d0d7c24 */ /* 0x008fc6000f8e02ff */
[----:B------:R-:W-:Y:S01]  /*2d00*/  IADD3.X R9, R11, UR9, R9, P0, !PT ;  /* 0x000000090b097c10 */ /* 0x000fe200087fe409 */
[----:B------:R-:W-:-:S04]  /*2d10*/  IMAD.WIDE.U32 R10, R12, UR6, R32 ;  /* 0x000000060c0a7c25 */ /* 0x000fc8000f8e0020 */
        /* <DEDUP_REMOVED lines=8> */
[----:B------:R-:W3:Y:S03]  /*2da0*/  LDG.E.U8.CONSTANT R10, desc[UR4][R10.64] ;  /* 0x000000040a0a7981 */ /* 0x000ee6000c1e9100 */
[----:B------:R-:W-:Y:S01]  /*2db0*/  IMAD R15, R14, UR7, R15 ;  /* 0x000000070e0f7c24 */ /* 0x000fe2000f8e020f */
[----:B0-----:R-:W-:Y:S01]  /*2dc0*/  IADD3 R8, P1, R16, UR8, RZ ;  /* 0x0000000810087c10 */ /* 0x001fe2000ff3e0ff */
[----:B------:R-:W-:Y:S01]  /*2dd0*/  IMAD R19, R6, UR7, R7 ;  /* 0x0000000706137c24 */ /* 0x000fe2000f8e0207 */
[----:B------:R-:W-:-:S04]  /*2de0*/  IADD3 R6, P0, R12, UR8, RZ ;  /* 0x000000080c067c10 */ /* 0x000fc8000ff1e0ff */
[----:B------:R-:W-:Y:S02]  /*2df0*/  IADD3.X R7, R13, UR9, R15, P0, !PT ;  /* 0x000000090d077c10 */ /* 0x000fe400087fe40f */
[----:B------:R-:W-:-:S03]  /*2e00*/  IADD3.X R9, R17, UR9, R19, P1, !PT ;  /* 0x0000000911097c10 */ /* 0x000fc60008ffe413 */
[----:B------:R-:W4:Y:S04]  /*2e10*/  LDG.E.U8.CONSTANT R6, desc[UR4][R6.64] ;  /* 0x0000000406067981 */ /* 0x000f28000c1e9100 */
[----:B------:R-:W5:Y:S01]  /*2e20*/  LDG.E.U8.CONSTANT R8, desc[UR4][R8.64] ;  /* 0x0000000408087981 */ /* 0x000f62000c1e9100 */
[----:B------:R-:W-:-:S04]  /*2e30*/  IADD3 R46, P0, R46, 0x4, RZ ;  /* 0x000000042e2e7810 */ /* 0x000fc80007f1e0ff */
[----:B------:R-:W-:Y:S02]  /*2e40*/  IADD3.X R45, RZ, R45, RZ, P0, !PT ;  /* 0x0000002dff2d7210 */ /* 0x000fe400007fe4ff */
[----:B------:R-:W-:-:S04]  /*2e50*/  ISETP.NE.U32.AND P0, PT, R46, RZ, PT ;  /* 0x000000ff2e00720c */ /* 0x000fc80003f05070 */
[----:B------:R-:W-:Y:S02]  /*2e60*/  ISETP.NE.AND.EX P0, PT, R45, RZ, PT, P0 ;  /* 0x000000ff2d00720c */ /* 0x000fe40003f05300 */
[----:B------:R-:W-:-:S05]  /*2e70*/  IADD3 R2, P1, R2, 0x20, RZ ;  /* 0x0000002002027810 */ /* 0x000fca0007f3e0ff */
[----:B------:R-:W-:Y:S01]  /*2e80*/  IMAD.X R3, RZ, RZ, R3, P1 ;  /* 0x000000ffff037224 */ /* 0x000fe200008e0603 */
[----:B--2---:R-:W-:Y:S02]  /*2e90*/  LOP3.LUT R18, R18, 0xff, RZ, 0xc0, !PT ;  /* 0x000000ff12127812 */ /* 0x004fe400078ec0ff */
[----:B---3--:R-:W-:-:S04]  /*2ea0*/  LOP3.LUT R12, R10, 0xff, RZ, 0xc0, !PT ;  /* 0x000000ff0a0c7812 */ /* 0x008fc800078ec0ff */
[----:B------:R-:W-:Y:S02]  /*2eb0*/  IADD3 R12, R12, R47, R18 ;  /* 0x0000002f0c0c7210 */ /* 0x000fe40007ffe012 */
[----:B----4-:R-:W-:Y:S02]  /*2ec0*/  LOP3.LUT R47, R6, 0xff, RZ, 0xc0, !PT ;  /* 0x000000ff062f7812 */ /* 0x010fe400078ec0ff */
[----:B-----5:R-:W-:-:S04]  /*2ed0*/  LOP3.LUT R6, R8, 0xff, RZ, 0xc0, !PT ;  /* 0x000000ff08067812 */ /* 0x020fc800078ec0ff */
[----:B------:R-:W-:Y:S01]  /*2ee0*/  IADD3 R47, R6, R12, R47 ;  /* 0x0000000c062f7210 */ /* 0x000fe20007ffe02f */
[----:B------:R-:W-:Y:S06]  /*2ef0*/  @P0 BRA `(.L_x_2710) ;  /* 0xfffffffc00580947 */ /* 0x000fec000383ffff */
[----:B------:R-:W-:Y:S05]  /*2f00*/  BSYNC B3 ;  /* 0x0000000000037941 */ /* 0x000fea0003800000 */
.L_x_2709:
[----:B------:R-:W-:Y:S02]  /*2f10*/  MOV R12, R2 ;  /* 0x00000002000c7202 */ /* 0x000fe40000000f00 */
[----:B------:R-:W-:-:S07]  /*2f20*/  MOV R13, R3 ;  /* 0x00000003000d7202 */ /* 0x000fce0000000f00 */
.L_x_2700:
[----:B------:R-:W-:Y:S05]  /*2f30*/  BSYNC B0 ;  /* 0x0000000000007941 */ /* 0x000fea0003800000 */
.L_x_2699:
        /* <DEDUP_REMOVED lines=15> */
[----:B--2---:R-:W-:-:S04]  /*3030*/  LOP3.LUT R6, R2, 0xff, RZ, 0xc0, !PT ;  /* 0x000000ff02067812 */ /* 0x004fc800078ec0ff */
        /* <DEDUP_REMOVED lines=18> */
[----:B--2---:R-:W-:-:S04]  /*3160*/  LOP3.LUT R8, R2, 0xff, RZ, 0xc0, !PT ;  /* 0x000000ff02087812 */ /* 0x004fc800078ec0ff */
[----:B------:R-:W-:Y:S02]  /*3170*/  IADD3 R47, R8, R47, RZ ;  /* 0x0000002f082f7210 */ /* 0x000fe40007ffe0ff */
[----:B---3--:R-:W-:-:S05]  /*3180*/  @P0 LOP3.LUT R8, R6, 0xff, RZ, 0xc0, !PT ;  /* 0x000000ff06080812 */ /* 0x008fca00078ec0ff */
[----:B------:R-:W-:-:S07]  /*3190*/  @P0 IMAD.IADD R47, R8, 0x1, R47 ;  /* 0x00000001082f0824 */ /* 0x000fce00078e022f */
.L_x_2698:
[----:B------:R-:W-:Y:S05]  /*31a0*/  BSYNC B1 ;  /* 0x0000000000017941 */ /* 0x000fea0003800000 */
.L_x_2697:
[----:B------:R0:W-:Y:S01]  /*31b0*/  STG.E.U8 desc[UR4][R4.64], R47 ;  /* 0x0000002f04007986 */ /* 0x0001e2000c101104 */
[----:B------:R-:W-:-:S07]  /*31c0*/  IADD3 R3, R0, 0x80, RZ ;  /* 0x0000008000037810 */ /* 0x000fce0007ffe0ff */
.L_x_2695:
[----:B------:R-:W-:Y:S05]  /*31d0*/  BSYNC B2 ;  /* 0x0000000000027941 */ /* 0x000fea0003800000 */
.L_x_2694:
        /* <DEDUP_REMOVED lines=410> */
.L_x_2714:
[----:B------:R-:W-:Y:S01]  /*4b80*/  ULDC.64 UR12, c[0x0][0x5c8] ;  /* 0x00017200000c7ab9 */ /* 0x000fe20000000a00 */
[----:B------:R-:W-:Y:S01]  /*4b90*/  ULDC.U8 UR11, c[0x0][0x5e0] ;  /* 0x00017800000b7ab9 */ /* 0x000fe20000000000 */
[----:B------:R-:W-:Y:S01]  /*4ba0*/  IADD3 R8, P0, R0, UR12, RZ ;  /* 0x0000000c00087c10 */ /* 0x000fe2000ff1e0ff */
[----:B------:R-:W-:-:S04]  /*4bb0*/  ULDC.64 UR14, c[0x0][0x5d8] ;  /* 0x00017600000e7ab9 */ /* 0x000fc80000000a00 */
        /* <DEDUP_REMOVED lines=46> */
.L_x_2724:
        /* <DEDUP_REMOVED lines=115> */
[----:B------:R-:W-:-:S04]  /*55d0*/  IADD3 R46, P1, R46, 0x10, RZ ;  /* 0x000000102e2e7810 */ /* 0x000fc80007f3e0ff */
[----:B------:R-:W-:Y:S02]  /*55e0*/  IADD3.X R2, RZ, R2, RZ, P1, !PT ;  /* 0x00000002ff027210 */ /* 0x000fe40000ffe4ff */
[----:B------:R-:W-:-:S04]  /*55f0*/  ISETP.GE.U32.AND P1, PT, R46, -0xc, PT ;  /* 0xfffffff42e00780c */ /* 0x000fc80003f26070 */
[----:B------:R-:W-:Y:S02]  /*5600*/  ISETP.GE.AND.EX P1, PT, R2, -0x1, PT, P1 ;  /* 0xffffffff0200780c */ /* 0x000fe40003f26310 */
[----:B------:R-:W-:-:S05]  /*5610*/  IADD3 R6, P2, R6, 0x80, RZ ;  /* 0x0000008006067810 */ /* 0x000fca0007f5e0ff */
[----:B------:R-:W-:Y:S01]  /*5620*/  IMAD.X R7, RZ, RZ, R7, P2 ;  /* 0x000000ffff077224 */ /* 0x000fe200010e0607 */
        /* <DEDUP_REMOVED lines=26> */
.L_x_2723:
[----:B------:R-:W-:Y:S02]  /*57d0*/  MOV R14, R6 ;  /* 0x00000006000e7202 */ /* 0x000fe40000000f00 */
[----:B------:R-:W-:-:S07]  /*57e0*/  MOV R15, R7 ;  /* 0x00000007000f7202 */ /* 0x000fce0000000f00 */
.L_x_2722:
[----:B------:R-:W-:Y:S05]  /*57f0*/  BSYNC B5 ;  /* 0x0000000000057941 */ /* 0x000fea0003800000 */
.L_x_2721:
        /* <DEDUP_REMOVED lines=66> */
[----:B------:R-:W-:-:S03]  /*5c20*/  PLOP3.LUT P0, PT, PT, PT, PT, 0x8, 0x0 ;  /* 0x000000000000781c */ /* 0x000fc60003f0e170 */
[----:B------:R-:W-:Y:S01]  /*5c30*/  IMAD.X R2, RZ, RZ, R2, P2 ;  /* 0x000000ffff027224 */ /* 0x000fe200010e0602 */
[----:B--2---:R-:W-:Y:S02]  /*5c40*/  LOP3.LUT R17, R16, 0xff, RZ, 0xc0, !PT ;  /* 0x000000ff10117812 */ /* 0x004fe400078ec0ff */
        /* <DEDUP_REMOVED lines=8> */
[----:B------:R-:W-:-:S04]  /*5cd0*/  IADD3 R14, P1, R6, 0x40, RZ ;  /* 0x00000040060e7810 */ /* 0x000fc80007f3e0ff */
[----:B------:R-:W-:Y:S02]  /*5ce0*/  IADD3.X R15, RZ, R7, RZ, P1, !PT ;  /* 0x00000007ff0f7210 */ /* 0x000fe40000ffe4ff */
[----:B------:R-:W-:Y:S02]  /*5cf0*/  LOP3.LUT R47, R8, 0xff, RZ, 0xc0, !PT ;  /* 0x000000ff082f7812 */ /* 0x000fe400078ec0ff */
[----:B------:R-:W-:Y:S02]  /*5d00*/  LOP3.LUT R12, R12, 0xff, RZ, 0xc0, !PT ;  /* 0x000000ff0c0c7812 */ /* 0x000fe400078ec0ff */
[----:B------:R-:W-:Y:S02]  /*5d10*/  MOV R6, R14 ;  /* 0x0000000e00067202 */ /* 0x000fe40000000f00 */
[----:B------:R-:W-:Y:S02]  /*5d20*/  IADD3 R47, R12, R10, R47 ;  /* 0x0000000a0c2f7210 */ /* 0x000fe40007ffe02f */
[----:B------:R-:W-:-:S07]  /*5d30*/  MOV R7, R15 ;  /* 0x0000000f00077202 */ /* 0x000fce0000000f00 */
.L_x_2726:
[----:B------:R-:W-:Y:S05]  /*5d40*/  BSYNC B5 ;  /* 0x0000000000057941 */ /* 0x000fea0003800000 */
.L_x_2725:
[----:B------:R-:W-:-:S04]  /*5d50*/  ISETP.NE.U32.AND P1, PT, R46, RZ, PT ;  /* 0x000000ff2e00720c */ /* 0x000fc80003f25070 */
[----:B------:R-:W-:-:S13]  /*5d60*/  ISETP.NE.OR.EX P0, PT, R2, RZ, P0, P1 ;  /* 0x000000ff0200720c */ /* 0x000fda0000705710 */
[----:B------:R-:W-:Y:S05]  /*5d70*/  @!P0 BREAK B2 ;  /* 0x0000000000028942 */ /* 0x000fea0003800000 */
[----:B------:R-:W-:Y:S05]  /*5d80*/  @!P0 BRA `(.L_x_2718) ;  /* 0x0000000000bc8947 */ /* 0x000fea0003800000 */
.L_x_2720:
[----:B------:R-:W-:Y:S05]  /*5d90*/  BSYNC B2 ;  /* 0x0000000000027941 */ /* 0x000fea0003800000 */
.L_x_2719:
[----:B------:R-:W-:Y:S01]  /*5da0*/  BSSY B2, `(.L_x_2727) ;  /* 0x000002b000027945 */ /* 0x000fe20003800000 */
.L_x_2728:
[----:B------:R-:W2:Y:S04]  /*5db0*/  LDG.E.64.CONSTANT R10, desc[UR4][R6.64] ;  /* 0x00000004060a7981 */ /* 0x000ea8000c1e9b00 */
[----:B------:R-:W3:Y:S04]  /*5dc0*/  LDG.E.64.CONSTANT R14, desc[UR4][R6.64+0x8] ;  /* 0x00000804060e7981 */ /* 0x000ee8000c1e9b00 */
[----:B------:R-:W4:Y:S04]  /*5dd0*/  LDG.E.64.CONSTANT R16, desc[UR4][R6.64+0x10] ;  /* 0x0000100406107981 */ /* 0x000f28000c1e9b00 */
[----:B------:R-:W5:Y:S01]  /*5de0*/  LDG.E.64.CONSTANT R8, desc[UR4][R6.64+0x18] ;  /* 0x0000180406087981 */ /* 0x000f62000c1e9b00 */
[----:B------:R-:W-:-:S02]  /*5df0*/  IMAD.MOV.U32 R35, RZ, RZ, RZ ;  /* 0x000000ffff237224 */ /* 0x000fc400078e00ff */
[----:B--2---:R-:W-:Y:S02]  /*5e00*/  IMAD R11, R11, UR6, RZ ;  /* 0x000000060b0b7c24 */ /* 0x004fe4000f8e02ff */
        /* <DEDUP_REMOVED lines=27> */
[----:B------:R-:W-:-:S04]  /*5fc0*/  IADD3 R6, P1, R6, 0x20, RZ ;  /* 0x0000002006067810 */ /* 0x000fc80007f3e0ff */
[----:B------:R-:W-:Y:S02]  /*5fd0*/  IADD3.X R7, RZ, R7, RZ, P1, !PT ;  /* 0x00000007ff077210 */ /* 0x000fe40000ffe4ff */
        /* <DEDUP_REMOVED lines=8> */
.L_x_2727:
[----:B------:R-:W-:Y:S01]  /*6060*/  MOV R14, R6 ;  /* 0x00000006000e7202 */ /* 0x000fe20000000f00 */
[----:B------:R-:W-:-:S07]  /*6070*/  IMAD.MOV.U32 R15, RZ, RZ, R7 ;  /* 0x000000ffff0f7224 */ /* 0x000fce00078e0007 */
.L_x_2718:
[----:B------:R-:W-:Y:S05]  /*6080*/  BSYNC B3 ;  /* 0x0000000000037941 */ /* 0x000fea0003800000 */
.L_x_2717:
        /* <DEDUP_REMOVED lines=38> */
.L_x_2716:
[----:B------:R-:W-:Y:S05]  /*62f0*/  BSYNC B4 ;  /* 0x0000000000047941 */ /* 0x000fea0003800000 */
.L_x_2715:
[----:B------:R0:W-:Y:S01]  /*6300*/  STG.E.U8 desc[UR4][R4.64], R47 ;  /* 0x0000002f04007986 */ /* 0x0001e2000c101104 */
[----:B------:R-:W-:-:S04]  /*6310*/  IADD3 R3, R3, 0x80, RZ ;  /* 0x0000008003037810 */ /* 0x000fc80007ffe0ff */
[----:B------:R-:W-:-:S13]  /*6320*/  ISETP.GE.AND P0, PT, R3, UR10, PT ;  /* 0x0000000a03007c0c */ /* 0x000fda000bf06270 */
[----:B0-----:R-:W-:Y:S05]  /*6330*/  @P0 BRA `(.L_x_2729) ;  /* 0x0000006000800947 */ /* 0x001fea0003800000 */
[----:B------:R-:W0:Y:S01]  /*6340*/  LDC R10, c[0x0][0x218] ;  /* 0x00008600ff0a7b82 */ /* 0x000e220000000800 */
[----:B------:R-:W-:Y:S01]  /*6350*/  HFMA2.MMA R34, -RZ, RZ, 0, 0 ;  /* 0x00000000ff227435 */ /* 0x000fe200000001ff */
[----:B------:R-:W-:Y:S02]  /*6360*/  MOV R0, RZ ;  /* 0x000000ff00007202 */ /* 0x000fe40000000f00 */
[----:B------:R-:W-:Y:S02]  /*6370*/  CS2R R4, SRZ ;  /* 0x0000000000047805 */ /* 0x000fe4000001ff00 */
        /* <DEDUP_REMOVED lines=399> */
.L_x_2730:
        /* <DEDUP_REMOVED lines=50> */
.L_x_2740:
        /* <DEDUP_REMOVED lines=147> */
.L_x_2739:
[----:B------:R-:W-:Y:S01]  /*88c0*/  MOV R14, R6 ;  /* 0x00000006000e7202 */ /* 0x000fe20000000f00 */
[----:B------:R-:W-:-:S07]  /*88d0*/  IMAD.MOV.U32 R15, RZ, RZ, R7 ;  /* 0x000000ffff0f7224 */ /* 0x000fce00078e0007 */
.L_x_2738:
[----:B------:R-:W-:Y:S05]  /*88e0*/  BSYNC B5 ;  /* 0x0000000000057941 */ /* 0x000fea0003800000 */
.L_x_2737:
        /* <DEDUP_REMOVED lines=84> */
.L_x_2742:
[----:B------:R-:W-:Y:S05]  /*8e30*/  BSYNC B5 ;  /* 0x0000000000057941 */ /* 0x000fea0003800000 */
.L_x_2741:
[----:B------:R-:W-:-:S04]  /*8e40*/  ISETP.NE.U32.AND P1, PT, R46, RZ, PT ;  /* 0x000000ff2e00720c */ /* 0x000fc80003f25070 */
[----:B------:R-:W-:-:S13]  /*8e50*/  ISETP.NE.OR.EX P0, PT, R2, RZ, P0, P1 ;  /* 0x000000ff0200720c */ /* 0x000fda0000705710 */
[----:B------:R-:W-:Y:S05]  /*8e60*/  @!P0 BREAK B2 ;  /* 0x0000000000028942 */ /* 0x000fea0003800000 */
[----:B------:R-:W-:Y:S05]  /*8e70*/  @!P0 BRA `(.L_x_2734) ;  /* 0x0000000000c48947 */ /* 0x000fea0003800000 */
.L_x_2736:
[----:B------:R-:W-:Y:S05]  /*8e80*/  BSYNC B2 ;  /* 0x0000000000027941 */ /* 0x000fea0003800000 */
.L_x_2735:
[----:B------:R-:W-:Y:S01]  /*8e90*/  BSSY B2, `(.L_x_2743) ;  /* 0x000002d000027945 */ /* 0x000fe20003800000 */
.L_x_2744:
        /* <DEDUP_REMOVED lines=31> */
[----:B------:R-:W-:-:S05]  /*9090*/  IADD3 R46, P0, R46, 0x4, RZ ;  /* 0x000000042e2e7810 */ /* 0x000fca0007f1e0ff */
[----:B------:R-:W-:Y:S01]  /*90a0*/  IMAD.X R2, RZ, RZ, R2, P0 ;  /* 0x000000ffff027224 */ /* 0x000fe200000e0602 */
        /* <DEDUP_REMOVED lines=12> */
.L_x_2743:
[----:B------:R-:W-:Y:S02]  /*9170*/  MOV R14, R6 ;  /* 0x00000006000e7202 */ /* 0x000fe40000000f00 */
[----:B------:R-:W-:-:S07]  /*9180*/  MOV R15, R7 ;  /* 0x00000007000f7202 */ /* 0x000fce0000000f00 */
.L_x_2734:
[----:B------:R-:W-:Y:S05]  /*9190*/  BSYNC B3 ;  /* 0x0000000000037941 */ /* 0x000fea0003800000 */
.L_x_2733:
        /* <DEDUP_REMOVED lines=36> */
[----:B---3--:R-:W-:-:S04]  /*93e0*/  @P0 LOP3.LUT R0, R8, 0xff, RZ, 0xc0, !PT ;  /* 0x000000ff08000812 */ /* 0x008fc800078ec0ff */
[----:B------:R-:W-:-:S07]  /*93f0*/  @P0 IADD3 R47, R0, R47, RZ ;  /* 0x0000002f002f0210 */ /* 0x000fce0007ffe0ff */
.L_x_2732:
[----:B------:R-:W-:Y:S05]  /*9400*/  BSYNC B4 ;  /* 0x0000000000047941 */ /* 0x000fea0003800000 */
.L_x_2731:
[----:B------:R1:W-:Y:S01]  /*9410*/  STG.E.U8 desc[UR4][R4.64], R47 ;  /* 0x0000002f04007986 */ /* 0x0003e2000c101104 */
[----:B------:R-:W-:-:S07]  /*9420*/  VIADD R3, R3, 0x80 ;  /* 0x0000008003037836 */ /* 0x000fce0000000000 */
.L_x_2713:
        /* <DEDUP_REMOVED lines=405> */
.L_x_2746:
        /* <DEDUP_REMOVED lines=50> */
.L_x_2756:
        /* <DEDUP_REMOVED lines=147> */
.L_x_2755:
[----:B------:R-:W-:Y:S02]  /*b9d0*/  MOV R14, R6 ;  /* 0x00000006000e7202 */ /* 0x000fe40000000f00 */
[----:B------:R-:W-:-:S07]  /*b9e0*/  MOV R15, R7 ;  /* 0x00000007000f7202 */ /* 0x000fce0000000f00 */
.L_x_2754:
[----:B------:R-:W-:Y:S05]  /*b9f0*/  BSYNC B5 ;  /* 0x0000000000057941 */ /* 0x000fea0003800000 */
.L_x_2753:
        /* <DEDUP_REMOVED lines=80> */
[----:B------:R-:W-:Y:S01]  /*bf00*/  LOP3.LUT R12, R12, 0xff, RZ, 0xc0, !PT ;  /* 0x000000ff0c0c7812 */ /* 0x000fe200078ec0ff */
[----:B------:R-:W-:Y:S01]  /*bf10*/  IMAD.MOV.U32 R6, RZ, RZ, R14 ;  /* 0x000000ffff067224 */ /* 0x000fe200078e000e */
[----:B------:R-:W-:Y:S02]  /*bf20*/  MOV R7, R15 ;  /* 0x0000000f00077202 */ /* 0x000fe40000000f00 */
[----:B------:R-:W-:-:S07]  /*bf30*/  IADD3 R47, R12, R10, R47 ;  /* 0x0000000a0c2f7210 */ /* 0x000fce0007ffe02f */
.L_x_2758:
[----:B------:R-:W-:Y:S05]  /*bf40*/  BSYNC B5 ;  /* 0x0000000000057941 */ /* 0x000fea0003800000 */
.L_x_2757:
[----:B------:R-:W-:-:S04]  /*bf50*/  ISETP.NE.U32.AND P1, PT, R46, RZ, PT ;  /* 0x000000ff2e00720c */ /* 0x000fc80003f25070 */
[----:B------:R-:W-:-:S13]  /*bf60*/  ISETP.NE.OR.EX P0, PT, R2, RZ, P0, P1 ;  /* 0x000000ff0200720c */ /* 0x000fda0000705710 */
[----:B------:R-:W-:Y:S05]  /*bf70*/  @!P0 BREAK B2 ;  /* 0x0000000000028942 */ /* 0x000fea0003800000 */
[----:B------:R-:W-:Y:S05]  /*bf80*/  @!P0 BRA `(.L_x_2750) ;  /* 0x0000000000c48947 */ /* 0x000fea0003800000 */
.L_x_2752:
[----:B------:R-:W-:Y:S05]  /*bf90*/  BSYNC B2 ;  /* 0x0000000000027941 */ /* 0x000fea0003800000 */
.L_x_2751:
[----:B------:R-:W-:Y:S01]  /*bfa0*/  BSSY B2, `(.L_x_2759) ;  /* 0x000002d000027945 */ /* 0x000fe20003800000 */
.L_x_2760:
        /* <DEDUP_REMOVED lines=45> */
.L_x_2759:
[----:B------:R-:W-:Y:S02]  /*c280*/  MOV R14, R6 ;  /* 0x00000006000e7202 */ /* 0x000fe40000000f00 */
[----:B------:R-:W-:-:S07]  /*c290*/  MOV R15, R7 ;  /* 0x00000007000f7202 */ /* 0x000fce0000000f00 */
.L_x_2750:
[----:B------:R-:W-:Y:S05]  /*c2a0*/  BSYNC B3 ;  /* 0x0000000000037941 */ /* 0x000fea0003800000 */
.L_x_2749:
        /* <DEDUP_REMOVED lines=15> */
[----:B--2---:R-:W-:-:S05]  /*c3a0*/  LOP3.LUT R2, R6, 0xff, RZ, 0xc0, !PT ;  /* 0x000000ff06027812 */ /* 0x004fca00078ec0ff */
        /* <DEDUP_REMOVED lines=22> */
.L_x_2748:
[----:B------:R-:W-:Y:S05]  /*c510*/  BSYNC B4 ;  /* 0x0000000000047941 */ /* 0x000fea0003800000 */
.L_x_2747:
[----:B------:R0:W-:Y:S01]  /*c520*/  STG.E.U8 desc[UR4][R4.64], R47 ;  /* 0x0000002f04007986 */ /* 0x0001e2000c101104 */
[----:B------:R-:W-:-:S07]  /*c530*/  IADD3 R3, R3, 0x80, RZ ;  /* 0x0000008003037810 */ /* 0x000fce0007ffe0ff */
.L_x_2729:
[----:B------:R-:W-:-:S13]  /*c540*/  ISETP.GE.AND P0, PT, R3, UR10, PT ;  /* 0x0000000a03007c0c */ /* 0x000fda000bf06270 */
[----:B------:R-:W-:Y:S05]  /*c550*/  @P0 BRA `(.L_x_2761) ;  /* 0x0000006000840947 */ /* 0x000fea0003800000 */
[----:B------:R-:W1:Y:S01]  /*c560*/  LDC R10, c[0x0][0x218] ;  /* 0x00008600ff0a7b82 */ /* 0x000e620000000800 */
[----:B------:R-:W-:Y:S01]  /*c570*/  IMAD.MOV.U32 R0, RZ, RZ, RZ ;  /* 0x000000ffff007224 */ /* 0x000fe200078e00ff */
[----:B0-----:R-:W-:Y:S02]  /*c580*/  CS2R R4, SRZ ;  /* 0x0000000000047805 */ /* 0x001fe4000001ff00 */
[----:B------:R-:W-:Y:S02]  /*c590*/  MOV R34, RZ ;  /* 0x000000ff00227202 */ /* 0x000fe40000000f00 */
        /* <DEDUP_REMOVED lines=399> */
.L_x_2762:
        /* <DEDUP_REMOVED lines=50> */
.L_x_2772:
        /* <DEDUP_REMOVED lines=147> */
.L_x_2771:
[----:B------:R-:W-:Y:S02]  /*eae0*/  MOV R14, R6 ;  /* 0x00000006000e7202 */ /* 0x000fe40000000f00 */
[----:B------:R-:W-:-:S07]  /*eaf0*/  MOV R15, R7 ;  /* 0x00000007000f7202 */ /* 0x000fce0000000f00 */
.L_x_2770:
[----:B------:R-:W-:Y:S05]  /*eb00*/  BSYNC B5 ;  /* 0x0000000000057941 */ /* 0x000fea0003800000 */
.L_x_2769:
        /* <DEDUP_REMOVED lines=84> */
.L_x_2774:
[----:B------:R-:W-:Y:S05]  /*f050*/  BSYNC B5 ;  /* 0x0000000000057941 */ /* 0x000fea0003800000 */
.L_x_2773:
[----:B------:R-:W-:-:S04]  /*f060*/  ISETP.NE.U32.AND P1, PT, R46, RZ, PT ;  /* 0x000000ff2e00720c */ /* 0x000fc80003f25070 */
[----:B------:R-:W-:-:S13]  /*f070*/  ISETP.NE.OR.EX P0, PT, R2, RZ, P0, P1 ;  /* 0x000000ff0200720c */ /* 0x000fda0000705710 */
[----:B------:R-:W-:Y:S05]  /*f080*/  @!P0 BREAK B2 ;  /* 0x0000000000028942 */ /* 0x000fea0003800000 */
[----:B------:R-:W-:Y:S05]  /*f090*/  @!P0 BRA `(.L_x_2766) ;  /* 0x0000000000c48947 */ /* 0x000fea0003800000 */
.L_x_2768:
[----:B------:R-:W-:Y:S05]  /*f0a0*/  BSYNC B2 ;  /* 0x0000000000027941 */ /* 0x000fea0003800000 */
.L_x_2767:
[----:B------:R-:W-:Y:S01]  /*f0b0*/  BSSY B2, `(.L_x_2775) ;  /* 0x000002d000027945 */ /* 0x000fe20003800000 */
.L_x_2776:
        /* <DEDUP_REMOVED lines=45> */
.L_x_2775:
[----:B------:R-:W-:Y:S01]  /*f390*/  IMAD.MOV.U32 R14, RZ, RZ, R6 ;  /* 0x000000ffff0e7224 */ /* 0x000fe200078e0006 */
[----:B------:R-:W-:-:S07]  /*f3a0*/  MOV R15, R7 ;  /* 0x00000007000f7202 */ /* 0x000fce0000000f00 */
.L_x_2766:
[----:B------:R-:W-:Y:S05]  /*f3b0*/  BSYNC B3 ;  /* 0x0000000000037941 */ /* 0x000fea0003800000 */
.L_x_2765:
        /* <DEDUP_REMOVED lines=34> */
[----:B--2---:R-:W-:-:S05]  /*f5e0*/  LOP3.LUT R0, R6, 0xff, RZ, 0xc0, !PT ;  /* 0x000000ff06007812 */ /* 0x004fca00078ec0ff */
[----:B------:R-:W-:Y:S01]  /*f5f0*/  IMAD.IADD R47, R0, 0x1, R47 ;  /* 0x00000001002f7824 */ /* 0x000fe200078e022f */
[----:B---3--:R-:W-:-:S04]  /*f600*/  @P0 LOP3.LUT R0, R8, 0xff, RZ, 0xc0, !PT ;  /* 0x000000ff08000812 */ /* 0x008fc800078ec0ff */
[----:B------:R-:W-:-:S07]  /*f610*/  @P0 IADD3 R47, R0, R47, RZ ;  /* 0x0000002f002f0210 */ /* 0x000fce0007ffe0ff */
.L_x_2764:
[----:B------:R-:W-:Y:S05]  /*f620*/  BSYNC B4 ;  /* 0x0000000000047941 */ /* 0x000fea0003800000 */
.L_x_2763:
[----:B------:R2:W-:Y:S01]  /*f630*/  STG.E.U8 desc[UR4][R4.64], R47 ;  /* 0x0000002f04007986 */ /* 0x0005e2000c101104 */
[----:B------:R-:W-:-:S07]  /*f640*/  IADD3 R3, R3, 0x80, RZ ;  /* 0x0000008003037810 */ /* 0x000fce0007ffe0ff */
.L_x_2745:
[----:B------:R-:W-:-:S13]  /*f650*/  ISETP.GE.AND P0, PT, R3, UR10, PT ;  /* 0x0000000a03007c0c */ /* 0x000fda000bf06270 */
[----:B------:R-:W-:Y:S05]  /*f660*/  @P0 BREAK B0 ;  /* 0x0000000000000942 */ /* 0x000fea0003800000 */
[----:B------:R-:W-:Y:S05]  /*f670*/  @P0 BRA `(.L_x_2777) ;  /* 0x0000006000880947 */ /* 0x000fea0003800000 */
[----:B------:R-:W3:Y:S01]  /*f680*/  LDC R10, c[0x0][0x218] ;  /* 0x00008600ff0a7b82 */ /* 0x000ee20000000800 */
[----:B------:R-:W-:Y:S02]  /*f690*/  MOV R0, RZ ;  /* 0x000000ff00007202 */ /* 0x000fe40000000f00 */
[----:B012---:R-:W-:Y:S01]  /*f6a0*/  CS2R R4, SRZ ;  /* 0x0000000000047805 */ /* 0x007fe2000001ff00 */
[----:B------:R-:W-:Y:S01]  /*f6b0*/  IMAD.MOV.U32 R34, RZ, RZ, RZ ;  /* 0x000000ffff227224 */ /* 0x000fe200078e00ff */
[----:B---3--:R-:W-:-:S13]  /*f6c0*/  ISETP.NE.AND P0, PT, R10, RZ, PT ;  /* 0x000000ff0a00720c */ /* 0x008fda0003f05270 */
        /* <DEDUP_REMOVED lines=398> */
.L_x_2778:
        /* <DEDUP_REMOVED lines=50> */
.L_x_2788:
        /* <DEDUP_REMOVED lines=147> */
.L_x_2787:
[----:B------:R-:W-:Y:S01]  /*11c00*/  IMAD.MOV.U32 R14, RZ, RZ, R6 ;  /* 0x000000ffff0e7224 */ /* 0x000fe200078e0006 */
[----:B------:R-:W-:-:S07]  /*11c10*/  MOV R15, R7 ;  /* 0x00000007000f7202 */ /* 0x000fce0000000f00 */
.L_x_2786:
[----:B------:R-:W-:Y:S05]  /*11c20*/  BSYNC B5 ;  /* 0x0000000000057941 */ /* 0x000fea0003800000 */
.L_x_2785:
        /* <DEDUP_REMOVED lines=50> */
[----:B------:R-:W5:Y:S02]  /*11f50*/  LDG.E.U8.CONSTANT R24, desc[UR4][R24.64] ;  /* 0x0000000418187981 */ /* 0x000f64000c1e9100 */
[----:B------:R-:W-:Y:S01]  /*11f60*/  IADD3.X R11, R27, UR15, R11, P0, !PT ;  /* 0x0000000f1b0b7c10 */ /* 0x000fe200087fe40b */
[--C-:B------:R-:W-:Y:S01]  /*11f70*/  IMAD.WIDE.U32 R28, R8, UR12, R34.reuse ;  /* 0x0000000c081c7c25 */ /* 0x100fe2000f8e0022 */
[----:B------:R-:W5:Y:S03]  /*11f80*/  LDG.E.U8.CONSTANT R18, desc[UR4][R18.64] ;  /* 0x0000000412127981 */ /* 0x000f66000c1e9100 */
[----:B------:R-:W-:Y:S01]  /*11f90*/  IMAD R13, R13, UR12, RZ ;  /* 0x0000000c0d0d7c24 */ /* 0x000fe2000f8e02ff */
[----:B------:R1:W5:Y:S01]  /*11fa0*/  LDG.E.U8.CONSTANT R10, desc[UR4][R10.64] ;  /* 0x000000040a0a7981 */ /* 0x000362000c1e9100 */
[----:B0-----:R-:W-:-:S04]  /*11fb0*/  IMAD.WIDE.U32 R20, R12, UR12, R34 ;  /* 0x0000000c0c147c25 */ /* 0x001fc8000f8e0022 */
[----:B------:R-:W-:Y:S01]  /*11fc0*/  IMAD R9, R8, UR13, R9 ;  /* 0x0000000d08097c24 */ /* 0x000fe2000f8e0209 */
[----:B------:R-:W-:Y:S01]  /*11fd0*/  IADD3 R8, P0, R28, UR14, RZ ;  /* 0x0000000e1c087c10 */ /* 0x000fe2000ff1e0ff */
[----:B------:R-:W-:Y:S01]  /*11fe0*/  IMAD R13, R12, UR13, R13 ;  /* 0x0000000d0c0d7c24 */ /* 0x000fe2000f8e020d */
[----:B------:R-:W-:Y:S02]  /*11ff0*/  IADD3 R12, P1, R20, UR14, RZ ;  /* 0x0000000e140c7c10 */ /* 0x000fe4000ff3e0ff */
        /* <DEDUP_REMOVED lines=13> */
[----:B-1----:R-:W-:Y:S02]  /*120d0*/  LOP3.LUT R11, R18, 0xff, RZ, 0xc0, !PT ;  /* 0x000000ff120b7812 */ /* 0x002fe400078ec0ff */
[----:B------:R-:W-:-:S04]  /*120e0*/  LOP3.LUT R10, R10, 0xff, RZ, 0xc0, !PT ;  /* 0x000000ff0a0a7812 */ /* 0x000fc800078ec0ff */
[----:B------:R-:W-:Y:S02]  /*120f0*/  IADD3 R10, R10, R14, R11 ;  /* 0x0000000e0a0a7210 */ /* 0x000fe40007ffe00b */
[----:B------:R-:W-:-:S05]  /*12100*/  IADD3 R14, P1, R6, 0x40, RZ ;  /* 0x00000040060e7810 */ /* 0x000fca0007f3e0ff */
[----:B------:R-:W-:Y:S01]  /*12110*/  IMAD.X R15, RZ, RZ, R7, P1 ;  /* 0x000000ffff0f7224 */ /* 0x000fe200008e0607 */
[----:B------:R-:W-:Y:S02]  /*12120*/  LOP3.LUT R47, R8, 0xff, RZ, 0xc0, !PT ;  /* 0x000000ff082f7812 */ /* 0x000fe400078ec0ff */
[----:B------:R-:W-:Y:S02]  /*12130*/  LOP3.LUT R12, R12, 0xff, RZ, 0xc0, !PT ;  /* 0x000000ff0c0c7812 */ /* 0x000fe400078ec0ff */
[----:B------:R-:W-:Y:S02]  /*12140*/  MOV R6, R14 ;  /* 0x0000000e00067202 */ /* 0x000fe40000000f00 */
[----:B------:R-:W-:Y:S02]  /*12150*/  IADD3 R47, R12, R10, R47 ;  /* 0x0000000a0c2f7210 */ /* 0x000fe40007ffe02f */
[----:B------:R-:W-:-:S07]  /*12160*/  MOV R7, R15 ;  /* 0x0000000f00077202 */ /* 0x000fce0000000f00 */
.L_x_2790:
[----:B------:R-:W-:Y:S05]  /*12170*/  BSYNC B5 ;  /* 0x0000000000057941 */ /* 0x000fea0003800000 */
.L_x_2789:
[----:B------:R-:W-:-:S04]  /*12180*/  ISETP.NE.U32.AND P1, PT, R46, RZ, PT ;  /* 0x000000ff2e00720c */ /* 0x000fc80003f25070 */
[----:B------:R-:W-:-:S13]  /*12190*/  ISETP.NE.OR.EX P0, PT, R2, RZ, P0, P1 ;  /* 0x000000ff0200720c */ /* 0x000fda0000705710 */
[----:B------:R-:W-:Y:S05]  /*121a0*/  @!P0 BREAK B2 ;  /* 0x0000000000028942 */ /* 0x000fea0003800000 */
[----:B------:R-:W-:Y:S05]  /*121b0*/  @!P0 BRA `(.L_x_2782) ;  /* 0x0000000000c48947 */ /* 0x000fea0003800000 */
.L_x_2784:
[----:B------:R-:W-:Y:S05]  /*121c0*/  BSYNC B2 ;  /* 0x0000000000027941 */ /* 0x000fea0003800000 */
.L_x_2783:
[----:B------:R-:W-:Y:S01]  /*121d0*/  BSSY B2, `(.L_x_2791) ;  /* 0x000002d000027945 */ /* 0x000fe20003800000 */
.L_x_2792:
        /* <DEDUP_REMOVED lines=45> */
.L_x_2791:
[----:B------:R-:W-:Y:S01]  /*124b0*/  MOV R14, R6 ;  /* 0x00000006000e7202 */ /* 0x000fe20000000f00 */
[----:B------:R-:W-:-:S07]  /*124c0*/  IMAD.MOV.U32 R15, RZ, RZ, R7 ;  /* 0x000000ffff0f7224 */ /* 0x000fce00078e0007 */
.L_x_2782:
[----:B------:R-:W-:Y:S05]  /*124d0*/  BSYNC B3 ;  /* 0x0000000000037941 */ /* 0x000fea0003800000 */
.L_x_2781:
        /* <DEDUP_REMOVED lines=38> */
.L_x_2780:
[----:B------:R-:W-:Y:S05]  /*12740*/  BSYNC B4 ;  /* 0x0000000000047941 */ /* 0x000fea0003800000 */
.L_x_2779:
[----:B------:R1:W-:Y:S01]  /*12750*/  STG.E.U8 desc[UR4][R4.64], R47 ;  /* 0x0000002f04007986 */ /* 0x0003e2000c101104 */
[----:B------:R-:W-:-:S07]  /*12760*/  IADD3 R3, R3, 0x80, RZ ;  /* 0x0000008003037810 */ /* 0x000fce0007ffe0ff */
.L_x_2761:
[----:B------:R-:W-:-:S13]  /*12770*/  ISETP.GE.AND P0, PT, R3, UR10, PT ;  /* 0x0000000a03007c0c */ /* 0x000fda000bf06270 */
[----:B------:R-:W-:Y:S05]  /*12780*/  @P0 BREAK B0 ;  /* 0x0000000000000942 */ /* 0x000fea0003800000 */
[----:B------:R-:W-:Y:S05]  /*12790*/  @P0 BRA `(.L_x_2777) ;  /* 0x0000003000400947 */ /* 0x000fea0003800000 */
[----:B------:R-:W-:Y:S05]  /*127a0*/  BSYNC B0 ;  /* 0x0000000000007941 */ /* 0x000fea0003800000 */
.L_x_2712:
[----:B------:R-:W2:Y:S01]  /*127b0*/  LDC R10, c[0x0][0x218] ;  /* 0x00008600ff0a7b82 */ /* 0x000ea20000000800 */
[----:B------:R-:W-:Y:S01]  /*127c0*/  HFMA2.MMA R34, -RZ, RZ, 0, 0 ;  /* 0x00000000ff227435 */ /* 0x000fe200000001ff */
[----:B------:R-:W-:Y:S02]  /*127d0*/  MOV R0, RZ ;  /* 0x000000ff00007202 */ /* 0x000fe40000000f00 */
[----:B01----:R-:W-:Y:S02]  /*127e0*/  CS2R R4, SRZ ;  /* 0x0000000000047805 */ /* 0x003fe4000001ff00 */
        /* <DEDUP_REMOVED lines=399> */
.L_x_2793:
        /* <DEDUP_REMOVED lines=50> */
.L_x_2803:
        /* <DEDUP_REMOVED lines=147> */
.L_x_2802:
[----:B------:R-:W-:Y:S01]  /*14d30*/  MOV R14, R6 ;  /* 0x00000006000e7202 */ /* 0x000fe20000000f00 */
[----:B------:R-:W-:-:S07]  /*14d40*/  IMAD.MOV.U32 R15, RZ, RZ, R7 ;  /* 0x000000ffff0f7224 */ /* 0x000fce00078e0007 */
.L_x_2801:
[----:B------:R-:W-:Y:S05]  /*14d50*/  BSYNC B5 ;  /* 0x0000000000057941 */ /* 0x000fea0003800000 */
.L_x_2800:
        /* <DEDUP_REMOVED lines=84> */
.L_x_2805:
[----:B------:R-:W-:Y:S05]  /*152a0*/  BSYNC B5 ;  /* 0x0000000000057941 */ /* 0x000fea0003800000 */
.L_x_2804:
[----:B------:R-:W-:-:S04]  /*152b0*/  ISETP.NE.U32.AND P1, PT, R46, RZ, PT ;  /* 0x000000ff2e00720c */ /* 0x000fc80003f25070 */
[----:B------:R-:W-:-:S13]  /*152c0*/  ISETP.NE.OR.EX P0, PT, R2, RZ, P0, P1 ;  /* 0x000000ff0200720c */ /* 0x000fda0000705710 */
[----:B------:R-:W-:Y:S05]  /*152d0*/  @!P0 BREAK B2 ;  /* 0x0000000000028942 */ /* 0x000fea0003800000 */
[----:B------:R-:W-:Y:S05]  /*152e0*/  @!P0 BRA `(.L_x_2797) ;  /* 0x0000000000c48947 */ /* 0x000fea0003800000 */
.L_x_2799:
[----:B------:R-:W-:Y:S05]  /*152f0*/  BSYNC B2 ;  /* 0x0000000000027941 */ /* 0x000fea0003800000 */
.L_x_2798:
[----:B------:R-:W-:Y:S01]  /*15300*/  BSSY B2, `(.L_x_2806) ;  /* 0x000002d000027945 */ /* 0x000fe20003800000 */
.L_x_2807:
        /* <DEDUP_REMOVED lines=45> */
.L_x_2806:
[----:B------:R-:W-:Y:S02]  /*155e0*/  MOV R14, R6 ;  /* 0x00000006000e7202 */ /* 0x000fe40000000f00 */
[----:B------:R-:W-:-:S07]  /*155f0*/  MOV R15, R7 ;  /* 0x00000007000f7202 */ /* 0x000fce0000000f00 */
.L_x_2797:
[----:B------:R-:W-:Y:S05]  /*15600*/  BSYNC B3 ;  /* 0x0000000000037941 */ /* 0x000fea0003800000 */
.L_x_2796:
        /* <DEDUP_REMOVED lines=38> */
.L_x_2795:
[----:B------:R-:W-:Y:S05]  /*15870*/  BSYNC B4 ;  /* 0x0000000000047941 */ /* 0x000fea0003800000 */
.L_x_2794:
[----:B------:R3:W-:Y:S01]  /*15880*/  STG.E.U8 desc[UR4][R4.64], R47 ;  /* 0x0000002f04007986 */ /* 0x0007e2000c101104 */
[----:B------:R-:W-:-:S07]  /*15890*/  VIADD R3, R3, 0x80 ;  /* 0x0000008003037836 */ /* 0x000fce0000000000 */
.L_x_2777:
[----:B------:R-:W-:Y:S05]  /*158a0*/  BSYNC B1 ;  /* 0x0000000000017941 */ /* 0x000fea0003800000 */
.L_x_2711:
[----:B------:R-:W-:Y:S05]  /*158b0*/  WARPSYNC.ALL ;  /* 0x0000000000007948 */ /* 0x000fea0003800000 */
[----:B------:R-:W-:-:S13]  /*158c0*/  ISETP.GE.AND P0, PT, R3, UR10, PT ;  /* 0x0000000a03007c0c */ /* 0x000fda000bf06270 */
[----:B------:R-:W-:Y:S05]  /*158d0*/  @P0 EXIT ;  /* 0x000000000000094d */ /* 0x000fea0003800000 */
[----:B0123--:R-:W0:Y:S01]  /*158e0*/  LDC R4, c[0x0][0x218] ;  /* 0x00008600ff047b82 */ /* 0x00fe220000000800 */
        /* <DEDUP_REMOVED lines=403> */
.L_x_2808:
        /* <DEDUP_REMOVED lines=9> */
[----:B------:R-:W-:-:S04]  /*172b0*/  ULDC.U8 UR6, c[0x0][0x5e0] ;  /* 0x0001780000067ab9 */ /* 0x000fc80000000000 */
[----:B------:R-:W-:-:S06]  /*172c0*/  IMAD.X R5, RZ, RZ, UR7, P0 ;  /* 0x00000007ff057e24 */ /* 0x000fcc00080e06ff */
        /* <DEDUP_REMOVED lines=15> */
[----:B------:R-:W-:Y:S01]  /*173c0*/  LEA.HI.X R13, R4, UR9, R5, 0x3, P2 ;  /* 0x00000009040d7c11 */ /* 0x000fe200090f1c05 */
[----:B------:R-:W-:-:S08]  /*173d0*/  ULDC.64 UR8, c[0x0][0x5b8] ;  /* 0x00016e0000087ab9 */ /* 0x000fd00000000a00 */
[----:B------:R-:W-:Y:S05]  /*173e0*/  @!P0 BRA `(.L_x_2810) ;  /* 0x00000014007c8947 */ /* 0x000fea0003800000 */
[----:B------:R-:W-:Y:S01]  /*173f0*/  IADD3 R4, P1, R9, -0x1, RZ ;  /* 0xffffffff09047810 */ /* 0x000fe20007f3e0ff */
[----:B------:R-:W-:Y:S01]  /*17400*/  BSSY B1, `(.L_x_2811) ;  /* 0x0000135000017945 */ /* 0x000fe20003800000 */
[----:B------:R-:W-:Y:S01]  /*17410*/  MOV R5, R0 ;  /* 0x0000000000057202 */ /* 0x000fe20000000f00 */
[----:B------:R-:W-:Y:S01]  /*17420*/  IMAD.MOV.U32 R39, RZ, RZ, RZ ;  /* 0x000000ffff277224 */ /* 0x000fe200078e00ff */
[----:B------:R-:W-:Y:S02]  /*17430*/  ISETP.GE.U32.AND P0, PT, R4, 0x3, PT ;  /* 0x000000030400780c */ /* 0x000fe40003f06070 */
[----:B------:R-:W-:Y:S02]  /*17440*/  IADD3.X R4, R35, -0x1, RZ, P1, !PT ;  /* 0xffffffff23047810 */ /* 0x000fe40000ffe4ff */
[----:B------:R-:W-:Y:S02]  /*17450*/  LOP3.LUT R0, R9, 0x3, RZ, 0xc0, !PT ;  /* 0x0000000309007812 */ /* 0x000fe400078ec0ff */
        /* <DEDUP_REMOVED lines=19> */
.L_x_2818:
        /* <DEDUP_REMOVED lines=24> */
[----:B----4-:R-:W-:Y:S02]  /*17710*/  IMAD R37, R41, UR6, RZ ;  /* 0x0000000629257c24 */ /* 0x010fe4000f8e02ff */
[----:B------:R-:W-:Y:S01]  /*17720*/  IMAD.WIDE.U32 R42, R40, UR6, R8 ;  /* 0x00000006282a7c25 */ /* 0x000fe2000f8e0008 */
[----:B------:R-:W2:Y:S03]  /*17730*/  LDG.E.U8.CONSTANT R34, desc[UR4][R48.64] ;  /* 0x0000000430227981 */ /* 0x000ea6000c1e9100 */
[----:B------:R-:W-:Y:S01]  /*17740*/  IMAD R47, R46, UR7, R47 ;  /* 0x000000072e2f7c24 */ /* 0x000fe2000f8e022f */
[----:B------:R-:W-:Y:S01]  /*17750*/  IADD3 R46, P1, R44, UR8, RZ ;  /* 0x000000082c2e7c10 */ /* 0x000fe2000ff3e0ff */
[----:B------:R-:W-:Y:S01]  /*17760*/  IMAD R37, R40, UR7, R37 ;  /* 0x0000000728257c24 */ /* 0x000fe2000f8e0225 */
[----:B------:R-:W-:Y:S01]  /*17770*/  IADD3 R44, P2, R42, UR8, RZ ;  /* 0x000000082a2c7c10 */ /* 0x000fe2000ff5e0ff */
[----:B-----5:R-:W-:-:S02]  /*17780*/  IMAD R29, R29, UR6, RZ ;  /* 0x000000061d1d7c24 */ /* 0x020fc4000f8e02ff */
[C---:B------:R-:W-:Y:S01]  /*17790*/  IMAD.WIDE.U32 R40, R28.reuse, UR6, R8 ;  /* 0x000000061c287c25 */ /* 0x040fe2000f8e0008 */
[----:B------:R-:W-:Y:S02]  /*177a0*/  IADD3.X R47, R45, UR9, R47, P1, !PT ;  /* 0x000000092d2f7c10 */ /* 0x000fe40008ffe42f */
[----:B------:R-:W-:Y:S01]  /*177b0*/  IADD3.X R45, R43, UR9, R37, P2, !PT ;  /* 0x000000092b2d7c10 */ /* 0x000fe200097fe425 */
[----:B------:R-:W-:Y:S01]  /*177c0*/  IMAD R37, R28, UR7, R29 ;  /* 0x000000071c257c24 */ /* 0x000fe2000f8e021d */
[----:B------:R-:W-:Y:S01]  /*177d0*/  IADD3 R40, P1, R40, UR8, RZ ;  /* 0x0000000828287c10 */ /* 0x000fe2000ff3e0ff */
[----:B------:R-:W-:Y:S01]  /*177e0*/  IMAD R31, R31, UR6, RZ ;  /* 0x000000061f1f7c24 */ /* 0x000fe2000f8e02ff */
[----:B------:R-:W3:Y:S01]  /*177f0*/  LDG.E.U8.CONSTANT R38, desc[UR4][R46.64] ;  /* 0x000000042e267981 */ /* 0x000ee2000c1e9100 */
[C---:B------:R-:W-:Y:S01]  /*17800*/  IMAD.WIDE.U32 R28, R30.reuse, UR6, R8 ;  /* 0x000000061e1c7c25 */ /* 0x040fe2000f8e0008 */
[----:B------:R-:W-:Y:S02]  /*17810*/  IADD3.X R41, R41, UR9, R37, P1, !PT ;  /* 0x0000000929297c10 */ /* 0x000fe40008ffe425 */
[----:B------:R-:W4:Y:S01]  /*17820*/  LDG.E.U8.CONSTANT R37, desc[UR4][R44.64] ;  /* 0x000000042c257981 */ /* 0x000f22000c1e9100 */
[----:B------:R-:W-:Y:S01]  /*17830*/  IMAD R43, R30, UR7, R31 ;  /* 0x000000071e2b7c24 */ /* 0x000fe2000f8e021f */
[----:B------:R-:W-:Y:S01]  /*17840*/  IADD3 R28, P1, R28, UR8, RZ ;  /* 0x000000081c1c7c10 */ /* 0x000fe2000ff3e0ff */
[----:B------:R-:W-:Y:S01]  /*17850*/  IMAD R33, R33, UR6, RZ ;  /* 0x0000000621217c24 */ /* 0x000fe2000f8e02ff */
[----:B------:R0:W5:Y:S01]  /*17860*/  LDG.E.U8.CONSTANT R42, desc[UR4][R40.64] ;  /* 0x00000004282a7981 */ /* 0x000162000c1e9100 */
        /* <DEDUP_REMOVED lines=8> */
[----:B------:R-:W-:Y:S01]  /*178f0*/  IMAD R43, R22, UR7, R23 ;  /* 0x00000007162b7c24 */ /* 0x000fe2000f8e0217 */
[----:B------:R-:W-:Y:S01]  /*17900*/  IADD3 R32, P1, R32, UR8, RZ ;  /* 0x0000000820207c10 */ /* 0x000fe2000ff3e0ff */
[----:B------:R-:W-:Y:S01]  /*17910*/  IMAD R21, R21, UR6, RZ ;  /* 0x0000000615157c24 */ /* 0x000fe2000f8e02ff */
[----:B------:R-:W5:Y:S01]  /*17920*/  LDG.E.U8.CONSTANT R30, desc[UR4][R30.64] ;  /* 0x000000041e1e7981 */ /* 0x000f62000c1e9100 */
[----:B0-----:R-:W-:Y:S01]  /*17930*/  IMAD.WIDE.U32 R40, R20, UR6, R8 ;  /* 0x0000000614287c25 */ /* 0x001fe2000f8e0008 */
[----:B------:R-:W-:-:S03]  /*17940*/  IADD3.X R33, R33, UR9, R43, P1, !PT ;  /* 0x0000000921217c10 */ /* 0x000fc60008ffe42b */
[----:B------:R-:W-:Y:S02]  /*17950*/  IMAD R27, R27, UR6, RZ ;  /* 0x000000061b1b7c24 */ /* 0x000fe4000f8e02ff */
[----:B------:R-:W-:Y:S01]  /*17960*/  IMAD.WIDE.U32 R22, R26, UR6, R8 ;  /* 0x000000061a167c25 */ /* 0x000fe2000f8e0008 */
[----:B------:R-:W5:Y:S03]  /*17970*/  LDG.E.U8.CONSTANT R32, desc[UR4][R32.64] ;  /* 0x0000000420207981 */ /* 0x000f66000c1e9100 */
[----:B------:R-:W-:Y:S01]  /*17980*/  IMAD R21, R20, UR7, R21 ;  /* 0x0000000714157c24 */ /* 0x000fe2000f8e0215 */
[----:B------:R-:W-:Y:S01]  /*17990*/  IADD3 R20, P1, R40, UR8, RZ ;  /* 0x0000000828147c10 */ /* 0x000fe2000ff3e0ff */
[----:B------:R-:W-:Y:S01]  /*179a0*/  IMAD R27, R26, UR7, R27 ;  /* 0x000000071a1b7c24 */ /* 0x000fe2000f8e021b */
[----:B------:R-:W-:Y:S02]  /*179b0*/  IADD3 R22, P2, R22, UR8, RZ ;  /* 0x0000000816167c10 */ /* 0x000fe4000ff5e0ff */
[----:B------:R-:W-:Y:S01]  /*179c0*/  IADD3.X R21, R41, UR9, R21, P1, !PT ;  /* 0x0000000929157c10 */ /* 0x000fe20008ffe415 */
[----:B------:R-:W-:Y:S01]  /*179d0*/  IMAD R41, R15, UR6, RZ ;  /* 0x000000060f297c24 */ /* 0x000fe2000f8e02ff */
[----:B------:R-:W-:Y:S01]  /*179e0*/  IADD3.X R23, R23, UR9, R27, P2, !PT ;  /* 0x0000000917177c10 */ /* 0x000fe200097fe41b */
[----:B------:R-:W-:-:S02]  /*179f0*/  IMAD R15, R17, UR6, RZ ;  /* 0x00000006110f7c24 */ /* 0x000fc4000f8e02ff */
[C---:B------:R-:W-:Y:S01]  /*17a00*/  IMAD.WIDE.U32 R26, R14.reuse, UR6, R8 ;  /* 0x000000060e1a7c25 */ /* 0x040fe2000f8e0008 */
[----:B------:R-:W5:Y:S03]  /*17a10*/  LDG.E.U8.CONSTANT R40, desc[UR4][R20.64] ;  /* 0x0000000414287981 */ /* 0x000f66000c1e9100 */
[----:B------:R-:W-:Y:S01]  /*17a20*/  IMAD R43, R25, UR6, RZ ;  /* 0x00000006192b7c24 */ /* 0x000fe2000f8e02ff */
[----:B------:R0:W5:Y:S01]  /*17a30*/  LDG.E.U8.CONSTANT R29, desc[UR4][R22.64] ;  /* 0x00000004161d7981 */ /* 0x000162000c1e9100 */
[----:B------:R-:W-:Y:S02]  /*17a40*/  IMAD R41, R14, UR7, R41 ;  /* 0x000000070e297c24 */ /* 0x000fe4000f8e0229 */
[C---:B------:R-:W-:Y:S02]  /*17a50*/  IMAD R25, R16.reuse, UR7, R15 ;  /* 0x0000000710197c24 */ /* 0x040fe4000f8e020f */
[----:B------:R-:W-:-:S04]  /*17a60*/  IMAD.WIDE.U32 R16, R16, UR6, R8 ;  /* 0x0000000610107c25 */ /* 0x000fc8000f8e0008 */
[----:B------:R-:W-:Y:S01]  /*17a70*/  IMAD R19, R19, UR6, RZ ;  /* 0x0000000613137c24 */ /* 0x000fe2000f8e02ff */
[----:B0-----:R-:W-:Y:S01]  /*17a80*/  IADD3 R22, P1, R26, UR8, RZ ;  /* 0x000000081a167c10 */ /* 0x001fe2000ff3e0ff */
[----:B------:R-:W-:Y:S01]  /*17a90*/  IMAD.WIDE.U32 R20, R18, UR6, R8 ;  /* 0x0000000612147c25 */ /* 0x000fe2000f8e0008 */
[----:B------:R-:W-:Y:S02]  /*17aa0*/  IADD3 R16, P2, R16, UR8, RZ ;  /* 0x0000000810107c10 */ /* 0x000fe4000ff5e0ff */
[----:B------:R-:W-:Y:S01]  /*17ab0*/  IADD3.X R23, R27, UR9, R41, P1, !PT ;  /* 0x000000091b177c10 */ /* 0x000fe20008ffe429 */
[----:B------:R-:W-:Y:S01]  /*17ac0*/  IMAD R19, R18, UR7, R19 ;  /* 0x0000000712137c24 */ /* 0x000fe2000f8e0213 */
[----:B------:R-:W-:Y:S01]  /*17ad0*/  IADD3 R18, P1, R20, UR8, RZ ;  /* 0x0000000814127c10 */ /* 0x000fe2000ff3e0ff */
[C---:B------:R-:W-:Y:S01]  /*17ae0*/  IMAD.WIDE.U32 R14, R24.reuse, UR6, R8 ;  /* 0x00000006180e7c25 */ /* 0x040fe2000f8e0008 */
[----:B------:R-:W-:Y:S01]  /*17af0*/  IADD3.X R17, R17, UR9, R25, P2, !PT ;  /* 0x0000000911117c10 */ /* 0x000fe200097fe419 */
[----:B------:R-:W5:Y:S01]  /*17b00*/  LDG.E.U8.CONSTANT R22, desc[UR4][R22.64] ;  /* 0x0000000416167981 */ /* 0x000f62000c1e9100 */
[----:B------:R-:W-:Y:S01]  /*17b10*/  IADD3.X R19, R21, UR9, R19, P1, !PT ;  /* 0x0000000915137c10 */ /* 0x000fe20008ffe413 */
[----:B------:R-:W-:Y:S01]  /*17b20*/  IMAD R43, R24, UR7, R43 ;  /* 0x00000007182b7c24 */ /* 0x000fe2000f8e022b */
[----:B------:R-:W-:Y:S01]  /*17b30*/  IADD3 R14, P3, R14, UR8, RZ ;  /* 0x000000080e0e7c10 */ /* 0x000fe2000ff7e0ff */
[----:B------:R-:W-:Y:S01]  /*17b40*/  IMAD R13, R13, UR6, RZ ;  /* 0x000000060d0d7c24 */ /* 0x000fe2000f8e02ff */
[----:B------:R0:W5:Y:S01]  /*17b50*/  LDG.E.U8.CONSTANT R24, desc[UR4][R16.64] ;  /* 0x0000000410187981 */ /* 0x000162000c1e9100 */
[----:B------:R-:W-:Y:S01]  /*17b60*/  IMAD.WIDE.U32 R20, R12, UR6, R8 ;  /* 0x000000060c147c25 */ /* 0x000fe2000f8e0008 */
[----:B------:R-:W-:-:S02]  /*17b70*/  IADD3.X R15, R15, UR9, R43, P3, !PT ;  /* 0x000000090f0f7c10 */ /* 0x000fc40009ffe42b */
[----:B------:R-:W5:Y:S01]  /*17b80*/  LDG.E.U8.CONSTANT R18, desc[UR4][R18.64] ;  /* 0x0000000412127981 */ /* 0x000f62000c1e9100 */
[----:B------:R-:W-:Y:S01]  /*17b90*/  IMAD R25, R12, UR7, R13 ;  /* 0x000000070c197c24 */ /* 0x000fe2000f8e020d */
[----:B------:R-:W-:Y:S01]  /*17ba0*/  IADD3 R20, P1, R20, UR8, RZ ;  /* 0x0000000814147c10 */ /* 0x000fe2000ff3e0ff */
[----:B------:R-:W-:Y:S01]  /*17bb0*/  IMAD R5, R5, UR6, RZ ;  /* 0x0000000605057c24 */ /* 0x000fe2000f8e02ff */
[----:B------:R-:W5:Y:S01]  /*17bc0*/  LDG.E.U8.CONSTANT R14, desc[UR4][R14.64] ;  /* 0x000000040e0e7981 */ /* 0x000f62000c1e9100 */
[----:B------:R-:W-:-:S04]  /*17bd0*/  IMAD.WIDE.U32 R12, R4, UR6, R8 ;  /* 0x00000006040c7c25 */ /* 0x000fc8000f8e0008 */
[----:B------:R-:W-:Y:S02]  /*17be0*/  IMAD R7, R7, UR6, RZ ;  /* 0x0000000607077c24 */ /* 0x000fe4000f8e02ff */
[----:B0-----:R-:W-:Y:S01]  /*17bf0*/  IMAD.WIDE.U32 R16, R6, UR6, R8 ;  /* 0x0000000606107c25 */ /* 0x001fe2000f8e0008 */
[----:B------:R-:W-:-:S03]  /*17c00*/  IADD3.X R21, R21, UR9, R25, P1, !PT ;  /* 0x0000000915157c10 */ /* 0x000fc60008ffe419 */
[----:B------:R-:W-:Y:S01]  /*17c10*/  IMAD R5, R4, UR7, R5 ;  /* 0x0000000704057c24 */ /* 0x000fe2000f8e0205 */
[----:B------:R-:W-:Y:S01]  /*17c20*/  IADD3 R4, P1, R12, UR8, RZ ;  /* 0x000000080c047c10 */ /* 0x000fe2000ff3e0ff */
[----:B------:R-:W-:Y:S01]  /*17c30*/  IMAD R7, R6, UR7, R7 ;  /* 0x0000000706077c24 */ /* 0x000fe2000f8e0207 */
[----:B------:R-:W-:Y:S01]  /*17c40*/  IADD3 R6, P2, R16, UR8, RZ ;  /* 0x0000000810067c10 */ /* 0x000fe2000ff5e0ff */
[----:B------:R-:W5:Y:S01]  /*17c50*/  LDG.E.U8.CONSTANT R20, desc[UR4][R20.64] ;  /* 0x0000000414147981 */ /* 0x000f62000c1e9100 */
[----:B------:R-:W-:Y:S02]  /*17c60*/  IADD3.X R5, R13, UR9, R5, P1, !PT ;  /* 0x000000090d057c10 */ /* 0x000fe40008ffe405 */
[----:B------:R-:W-:-:S03]  /*17c70*/  IADD3.X R7, R17, UR9, R7, P2, !PT ;  /* 0x0000000911077c10 */ /* 0x000fc600097fe407 */
[----:B------:R-:W5:Y:S04]  /*17c80*/  LDG.E.U8.CONSTANT R4, desc[UR4][R4.64] ;  /* 0x0000000404047981 */ /* 0x000f68000c1e9100 */
[----:B------:R0:W5:Y:S01]  /*17c90*/  LDG.E.U8.CONSTANT R6, desc[UR4][R6.64] ;  /* 0x0000000406067981 */ /* 0x000162000c1e9100 */
        /* <DEDUP_REMOVED lines=10> */
[----:B-----5:R-:W-:-:S04]  /*17d40*/  LOP3.LUT R12, R42, 0xff, RZ, 0xc0, !PT ;  /* 0x000000ff2a0c7812 */ /* 0x020fc800078ec0ff */
[----:B------:R-:W-:Y:S02]  /*17d50*/  IADD3 R12, R12, R39, R37 ;  /* 0x000000270c0c7210 */ /* 0x000fe40007ffe025 */
[----:B------:R-:W-:Y:S02]  /*17d60*/  LOP3.LUT R28, R28, 0xff, RZ, 0xc0, !PT ;  /* 0x000000ff1c1c7812 */ /* 0x000fe400078ec0ff */
[----:B------:R-:W-:-:S04]  /*17d70*/  LOP3.LUT R9, R30, 0xff, RZ, 0xc0, !PT ;  /* 0x000000ff1e097812 */ /* 0x000fc800078ec0ff */
[----:B------:R-:W-:Y:S02]  /*17d80*/  IADD3 R9, R9, R12, R28 ;  /* 0x0000000c09097210 */ /* 0x000fe40007ffe01c */
[----:B------:R-:W-:Y:S02]  /*17d90*/  LOP3.LUT R32, R32, 0xff, RZ, 0xc0, !PT ;  /* 0x000000ff20207812 */ /* 0x000fe400078ec0ff */
[----:B------:R-:W-:Y:S02]  /*17da0*/  LOP3.LUT R40, R40, 0xff, RZ, 0xc0, !PT ;  /* 0x000000ff28287812 */ /* 0x000fe400078ec0ff */
[----:B0-----:R-:W-:-:S04]  /*17db0*/  LOP3.LUT R7, R29, 0xff, RZ, 0xc0, !PT ;  /* 0x000000ff1d077812 */ /* 0x001fc800078ec0ff */
[----:B------:R-:W-:Y:S02]  /*17dc0*/  IADD3 R7, R7, R9, R32 ;  /* 0x0000000907077210 */ /* 0x000fe40007ffe020 */
[----:B------:R-:W-:-:S04]  /*17dd0*/  LOP3.LUT R5, R22, 0xff, RZ, 0xc0, !PT ;  /* 0x000000ff16057812 */ /* 0x000fc800078ec0ff */
[----:B------:R-:W-:Y:S02]  /*17de0*/  IADD3 R5, R5, R7, R40 ;  /* 0x0000000705057210 */ /* 0x000fe40007ffe028 */
[----:B------:R-:W-:Y:S02]  /*17df0*/  LOP3.LUT R24, R24, 0xff, RZ, 0xc0, !PT ;  /* 0x000000ff18187812 */ /* 0x000fe400078ec0ff */
[----:B------:R-:W-:Y:S02]  /*17e00*/  LOP3.LUT R7, R14, 0xff, RZ, 0xc0, !PT ;  /* 0x000000ff0e077812 */ /* 0x000fe400078ec0ff */
[----:B------:R-:W-:Y:S02]  /*17e10*/  LOP3.LUT R18, R18, 0xff, RZ, 0xc0, !PT ;  /* 0x000000ff12127812 */ /* 0x000fe400078ec0ff */
[----:B------:R-:W-:Y:S02]  /*17e20*/  IADD3 R7, R7, R5, R24 ;  /* 0x0000000507077210 */ /* 0x000fe40007ffe018 */
[----:B------:R-:W-:-:S04]  /*17e30*/  LOP3.LUT R5, R20, 0xff, RZ, 0xc0, !PT ;  /* 0x000000ff14057812 */ /* 0x000fc800078ec0ff */
[----:B------:R-:W-:Y:S02]  /*17e40*/  IADD3 R5, R5, R7, R18 ;  /* 0x0000000705057210 */ /* 0x000fe40007ffe012 */
[----:B------:R-:W-:Y:S02]  /*17e50*/  LOP3.LUT R39, R4, 0xff, RZ, 0xc0, !PT ;  /* 0x000000ff04277812 */ /* 0x000fe400078ec0ff */
[----:B------:R-:W-:-:S04]  /*17e60*/  LOP3.LUT R6, R6, 0xff, RZ, 0xc0, !PT ;  /* 0x000000ff06067812 */ /* 0x000fc800078ec0ff */
[----:B------:R-:W-:Y:S01]  /*17e70*/  IADD3 R39, R6, R5, R39 ;  /* 0x0000000506277210 */ /* 0x000fe20007ffe027 */
[----:B------:R-:W-:Y:S06]  /*17e80*/  @!P1 BRA `(.L_x_2818) ;  /* 0xfffffff400c09947 */ /* 0x000fec000383ffff */
[----:B------:R-:W-:Y:S05]  /*17e90*/  BSYNC B5 ;  /* 0x0000000000057941 */ /* 0x000fea0003800000 */
.L_x_2817:
[----:B------:R-:W-:Y:S02]  /*17ea0*/  MOV R5, R10 ;  /* 0x0000000a00057202 */ /* 0x000fe40000000f00 */
[----:B------:R-:W-:-:S07]  /*17eb0*/  MOV R13, R11 ;  /* 0x0000000b000d7202 */ /* 0x000fce0000000f00 */
.L_x_2816:
[----:B------:R-:W-:Y:S05]  /*17ec0*/  BSYNC B4 ;  /* 0x0000000000047941 */ /* 0x000fea0003800000 */
.L_x_2815:
        /* <DEDUP_REMOVED lines=26> */
[----:B------:R-:W2:Y:S03]  /*18070*/  LDG.E.U8.CONSTANT R14, desc[UR4][R14.64] ;  /* 0x000000040e0e7981 */ /* 0x000ea6000c1e9100 */
[----:B-----5:R-:W-:Y:S02]  /*18080*/  IMAD R19, R19, UR10, RZ ;  /* 0x0000000a13137c24 */ /* 0x020fe4000f8e02ff */
[----:B------:R-:W-:-:S02]  /*18090*/  IMAD R29, R20, UR11, R25 ;  /* 0x0000000b141d7c24 */ /* 0x000fc4000f8e0219 */
[----:B------:R-:W-:Y:S01]  /*180a0*/  IMAD.WIDE.U32 R24, R20, UR10, R8 ;  /* 0x0000000a14187c25 */ /* 0x000fe2000f8e0008 */
[----:B------:R-:W-:-:S03]  /*180b0*/  IADD3 R20, P0, R22, UR12, RZ ;  /* 0x0000000c16147c10 */ /* 0x000fc6000ff1e0ff */
[----:B------:R-:W-:Y:S01]  /*180c0*/  IMAD.WIDE.U32 R26, R18, UR10, R8 ;  /* 0x0000000a121a7c25 */ /* 0x000fe2000f8e0008 */
[----:B------:R-:W-:Y:S02]  /*180d0*/  IADD3.X R21, R23, UR13, R21, P0, !PT ;  /* 0x0000000d17157c10 */ /* 0x000fe400087fe415 */
[----:B------:R-:W-:Y:S01]  /*180e0*/  IADD3 R22, P1, R24, UR12, RZ ;  /* 0x0000000c18167c10 */ /* 0x000fe2000ff3e0ff */
[----:B------:R-:W-:Y:S01]  /*180f0*/  IMAD R31, R18, UR11, R19 ;  /* 0x0000000b121f7c24 */ /* 0x000fe2000f8e0213 */
[----:B------:R-:W-:Y:S01]  /*18100*/  IADD3 R24, P2, R26, UR12, RZ ;  /* 0x0000000c1a187c10 */ /* 0x000fe2000ff5e0ff */
[----:B------:R-:W-:Y:S01]  /*18110*/  IMAD R17, R17, UR10, RZ ;  /* 0x0000000a11117c24 */ /* 0x000fe2000f8e02ff */
[----:B------:R-:W-:Y:S01]  /*18120*/  IADD3.X R23, R25, UR13, R29, P1, !PT ;  /* 0x0000000d19177c10 */ /* 0x000fe20008ffe41d */
[C---:B------:R-:W-:Y:S01]  /*18130*/  IMAD.WIDE.U32 R18, R16.reuse, UR10, R8 ;  /* 0x0000000a10127c25 */ /* 0x040fe2000f8e0008 */
[----:B------:R-:W-:Y:S01]  /*18140*/  IADD3.X R25, R27, UR13, R31, P2, !PT ;  /* 0x0000000d1b197c10 */ /* 0x000fe200097fe41f */
[----:B------:R0:W3:Y:S02]  /*18150*/  LDG.E.U8.CONSTANT R15, desc[UR4][R20.64] ;  /* 0x00000004140f7981 */ /* 0x0000e4000c1e9100 */
[----:B------:R-:W-:Y:S01]  /*18160*/  IMAD R17, R16, UR11, R17 ;  /* 0x0000000b10117c24 */ /* 0x000fe2000f8e0211 */
[----:B------:R-:W-:Y:S01]  /*18170*/  IADD3 R16, P0, R18, UR12, RZ ;  /* 0x0000000c12107c10 */ /* 0x000fe2000ff1e0ff */
[----:B------:R-:W-:Y:S01]  /*18180*/  IMAD R7, R7, UR10, RZ ;  /* 0x0000000a07077c24 */ /* 0x000fe2000f8e02ff */
[----:B------:R-:W4:Y:S02]  /*18190*/  LDG.E.U8.CONSTANT R22, desc[UR4][R22.64] ;  /* 0x0000000416167981 */ /* 0x000f24000c1e9100 */
[----:B------:R-:W-:Y:S01]  /*181a0*/  IADD3.X R17, R19, UR13, R17, P0, !PT ;  /* 0x0000000d13117c10 */ /* 0x000fe200087fe411 */
[C---:B------:R-:W-:Y:S01]  /*181b0*/  IMAD.WIDE.U32 R18, R6.reuse, UR10, R8 ;  /* 0x0000000a06127c25 */ /* 0x040fe2000f8e0008 */
[----:B------:R-:W5:Y:S03]  /*181c0*/  LDG.E.U8.CONSTANT R24, desc[UR4][R24.64] ;  /* 0x0000000418187981 */ /* 0x000f66000c1e9100 */
        /* <DEDUP_REMOVED lines=15> */
[----:B------:R0:W5:Y:S04]  /*182c0*/  LDG.E.U8.CONSTANT R4, desc[UR4][R4.64] ;  /* 0x0000000404047981 */ /* 0x000168000c1e9100 */
[----:B------:R1:W5:Y:S01]  /*182d0*/  LDG.E.U8.CONSTANT R12, desc[UR4][R12.64] ;  /* 0x000000040c0c7981 */ /* 0x000362000c1e9100 */
[----:B------:R-:W-:Y:S02]  /*182e0*/  IADD3 R36, P2, R36, 0x8, RZ ;  /* 0x0000000824247810 */ /* 0x000fe40007f5e0ff */
[----:B0-----:R-:W-:-:S04]  /*182f0*/  IADD3 R5, P1, R10, 0x40, RZ ;  /* 0x000000400a057810 */ /* 0x001fc80007f3e0ff */
[----:B-1----:R-:W-:Y:S02]  /*18300*/  IADD3.X R13, RZ, R11, RZ, P1, !PT ;  /* 0x0000000bff0d7210 */ /* 0x002fe40000ffe4ff */
[----:B------:R-:W-:Y:S02]  /*18310*/  PLOP3.LUT P0, PT, PT, PT, PT, 0x8, 0x0 ;  /* 0x000000000000781c */ /* 0x000fe40003f0e170 */
[----:B------:R-:W-:Y:S01]  /*18320*/  IADD3.X R35, RZ, R35, RZ, P2, !PT ;  /* 0x00000023ff237210 */ /* 0x000fe200017fe4ff */
[----:B------:R-:W-:Y:S01]  /*18330*/  IMAD.MOV.U32 R11, RZ, RZ, R13 ;  /* 0x000000ffff0b7224 */ /* 0x000fe200078e000d */
[----:B------:R-:W-:Y:S02]  /*18340*/  MOV R10, R5 ;  /* 0x00000005000a7202 */ /* 0x000fe40000000f00 */
        /* <DEDUP_REMOVED lines=10> */
[----:B------:R-:W-:-:S04]  /*183f0*/  LOP3.LUT R12, R12, 0xff, RZ, 0xc0, !PT ;  /* 0x000000ff0c0c7812 */ /* 0x000fc800078ec0ff */
[----:B------:R-:W-:-:S07]  /*18400*/  IADD3 R39, R12, R6, R39 ;  /* 0x000000060c277210 */ /* 0x000fce0007ffe027 */
.L_x_2820:
[----:B------:R-:W-:Y:S05]  /*18410*/  BSYNC B4 ;  /* 0x0000000000047941 */ /* 0x000fea0003800000 */
.L_x_2819:
[----:B------:R-:W-:-:S04]  /*18420*/  ISETP.NE.U32.AND P1, PT, R36, RZ, PT ;  /* 0x000000ff2400720c */ /* 0x000fc80003f25070 */
[----:B------:R-:W-:-:S13]  /*18430*/  ISETP.NE.OR.EX P0, PT, R35, RZ, P0, P1 ;  /* 0x000000ff2300720c */ /* 0x000fda0000705710 */
[----:B------:R-:W-:Y:S05]  /*18440*/  @!P0 BREAK B3 ;  /* 0x0000000000038942 */ /* 0x000fea0003800000 */
[----:B------:R-:W-:Y:S05]  /*18450*/  @!P0 BRA `(.L_x_2812) ;  /* 0x0000000000bc8947 */ /* 0x000fea0003800000 */
.L_x_2814:
[----:B------:R-:W-:Y:S05]  /*18460*/  BSYNC B3 ;  /* 0x0000000000037941 */ /* 0x000fea0003800000 */
.L_x_2813:
[----:B------:R-:W-:Y:S01]  /*18470*/  BSSY B3, `(.L_x_2821) ;  /* 0x000002b000037945 */ /* 0x000fe20003800000 */
.L_x_2822:
        /* <DEDUP_REMOVED lines=18> */
[----:B-----5:R-:W-:Y:S01]  /*185a0*/  IMAD R17, R17, UR14, RZ ;  /* 0x0000000e11117c24 */ /* 0x020fe2000f8e02ff */
[----:B------:R-:W-:Y:S01]  /*185b0*/  IADD3 R12, P0, R12, UR16, RZ ;  /* 0x000000100c0c7c10 */ /* 0x000fe2000ff1e0ff */
[----:B------:R-:W-:Y:S01]  /*185c0*/  IMAD.WIDE.U32 R18, R16, UR14, R8 ;  /* 0x0000000e10127c25 */ /* 0x000fe2000f8e0008 */
[----:B------:R-:W3:Y:S03]  /*185d0*/  LDG.E.U8.CONSTANT R6, desc[UR4][R6.64] ;  /* 0x0000000406067981 */ /* 0x000ee6000c1e9100 */
[----:B------:R-:W-:Y:S01]  /*185e0*/  IMAD R15, R14, UR15, R15 ;  /* 0x0000000f0e0f7c24 */ /* 0x000fe2000f8e020f */
[----:B0-----:R-:W-:Y:S01]  /*185f0*/  IADD3 R4, P1, R18, UR16, RZ ;  /* 0x0000001012047c10 */ /* 0x001fe2000ff3e0ff */
[----:B------:R-:W-:-:S03]  /*18600*/  IMAD R17, R16, UR15, R17 ;  /* 0x0000000f10117c24 */ /* 0x000fc6000f8e0211 */
        /* <DEDUP_REMOVED lines=18> */
.L_x_2821:
[----:B------:R-:W-:Y:S01]  /*18730*/  IMAD.MOV.U32 R5, RZ, RZ, R10 ;  /* 0x000000ffff057224 */ /* 0x000fe200078e000a */
[----:B------:R-:W-:-:S07]  /*18740*/  MOV R13, R11 ;  /* 0x0000000b000d7202 */ /* 0x000fce0000000f00 */
.L_x_2812:
[----:B------:R-:W-:Y:S05]  /*18750*/  BSYNC B1 ;  /* 0x0000000000017941 */ /* 0x000fea0003800000 */
.L_x_2811:
[----:B------:R-:W-:Y:S02]  /*18760*/  ISETP.NE.U32.AND P0, PT, R0, RZ, PT ;  /* 0x000000ff0000720c */ /* 0x000fe40003f05070 */
[----:B------:R-:W-:Y:S02]  /*18770*/  MOV R12, R5 ;  /* 0x00000005000c7202 */ /* 0x000fe40000000f00 */
[----:B------:R-:W-:-:S13]  /*18780*/  ISETP.NE.AND.EX P0, PT, RZ, RZ, PT, P0 ;  /* 0x000000ffff00720c */ /* 0x000fda0003f05300 */
[----:B------:R-:W-:Y:S05]  /*18790*/  @!P0 BRA `(.L_x_2810) ;  /* 0x0000000000908947 */ /* 0x000fea0003800000 */
[----:B------:R-:W2:Y:S01]  /*187a0*/  LDG.E.64.CONSTANT R4, desc[UR4][R12.64] ;  /* 0x000000040c047981 */ /* 0x000ea2000c1e9b00 */
[----:B------:R-:W2:Y:S01]  /*187b0*/  LDC.64 R14, c[0x0][0x5e8] ;  /* 0x00017a00ff0e7b82 */ /* 0x000ea20000000a00 */
[----:B------:R-:W-:Y:S01]  /*187c0*/  MOV R10, R8 ;  /* 0x00000008000a7202 */ /* 0x000fe20000000f00 */
[----:B------:R-:W-:-:S06]  /*187d0*/  IMAD.MOV.U32 R11, RZ, RZ, RZ ;  /* 0x000000ffff0b7224 */ /* 0x000fcc00078e00ff */
        /* <DEDUP_REMOVED lines=32> */
.L_x_2810:
[----:B------:R-:W-:Y:S05]  /*189e0*/  BSYNC B2 ;  /* 0x0000000000027941 */ /* 0x000fea0003800000 */
.L_x_2809:
[----:B------:R-:W-:Y:S05]  /*189f0*/  WARPSYNC.ALL ;  /* 0x0000000000007948 */ /* 0x000fea0003800000 */
[----:B------:R-:W-:Y:S01]  /*18a00*/  STG.E.U8 desc[UR4][R2.64], R39 ;  /* 0x0000002702007986 */ /* 0x000fe2000c101104 */
[----:B------:R-:W-:Y:S05]  /*18a10*/  EXIT ;  /* 0x000000000000794d */ /* 0x000fea0003800000 */
.L_x_2823:
        /* <DEDUP_REMOVED lines=14> */
.L_x_18550:


//--------------------- .text._ZN2at6native73_GLOBAL__N__c8866d80_35_SparseBinaryOpIntersectionKernel_cu_9e10b42f_311112apply_kernelILi128ELi8EZNS1_29binary_op_intersection_kernelINS1_5MulOpEN3c107complexINS5_4HalfEEElEEvRNS_14TensorIteratorEllRKNS_6TensorEbEUliE_EEviT1_ --------------------------
	.section	.text._ZN2at6native73_GLOBAL__N__c8866d80_35_SparseBinaryOpIntersectionKernel_cu_9e10b42f_311112apply_kernelILi128ELi8EZNS1_29binary_op_intersection_kernelINS1_5MulOpEN3c107complexINS5_4HalfEEElEEvRNS_14TensorIteratorEllRKNS_6TensorEbEUliE_EEviT1_,"ax",@progbits
	.align	128
.text._ZN2at6native73_GLOBAL__N__c8866d80_35_SparseBinaryOpIntersectionKernel_cu_9e10b42f_311112apply_kernelILi128ELi8EZNS1_29binary_op_intersection_kernelINS1_5MulOpEN3c107complexINS5_4HalfEEElEEvRNS_14TensorIteratorEllRKNS_6TensorEbEUliE_EEviT1_:
        .type           _ZN2at6native73_GLOBAL__N__c8866d80_35_SparseBinaryOpIntersectionKernel_cu_9e10b42f_311112apply_kernelILi128ELi8EZNS1_29binary_op_intersection_kernelINS1_5MulOpEN3c107complexINS5_4HalfEEElEEvRNS_14TensorIteratorEllRKNS_6TensorEbEUliE_EEviT1_,@function
        .size           _ZN2at6native73_GLOBAL__N__c8866d80_35_SparseBinaryOpIntersectionKernel_cu_9e10b42f_311112apply_kernelILi128ELi8EZNS1_29binary_op_intersection_kernelINS1_5MulOpEN3c107complexINS5_4HalfEEElEEvRNS_14TensorIteratorEllRKNS_6TensorEbEUliE_EEviT1_,(.L_x_18551 - _ZN2at6native73_GLOBAL__N__c8866d80_35_SparseBinaryOpIntersectionKernel_cu_9e10b42f_311112apply_kernelILi128ELi8EZNS1_29binary_op_intersection_kernelINS1_5MulOpEN3c107complexINS5_4HalfEEElEEvRNS_14TensorIteratorEllRKNS_6TensorEbEUliE_EEviT1_)
        .other          _ZN2at6native73_GLOBAL__N__c8866d80_35_SparseBinaryOpIntersectionKernel_cu_9e10b42f_311112apply_kernelILi128ELi8EZNS1_29binary_op_intersection_kernelINS1_5MulOpEN3c107complexINS5_4HalfEEElEEvRNS_14TensorIteratorEllRKNS_6TensorEbEUliE_EEviT1_,@"STO_CUDA_ENTRY STV_DEFAULT"
_ZN2at6native73_GLOBAL__N__c8866d80_35_SparseBinaryOpIntersectionKernel_cu_9e10b42f_311112apply_kernelILi128ELi8EZNS1_29binary_op_intersection_kernelINS1_5MulOpEN3c107complexINS5_4HalfEEElEEvRNS_14TensorIteratorEllRKNS_6TensorEbEUliE_EEviT1_:
        /* <DEDUP_REMOVED lines=12> */
[----:B------:R-:W-:Y:S01]  /*00c0*/  CS2R R4, SRZ ;  /* 0x0000000000047805 */ /* 0x000fe2000001ff00 */
[----:B------:R-:W-:Y:S01]  /*00d0*/  HFMA2.MMA R2, -RZ, RZ, 0, 0 ;  /* 0x00000000ff027435 */ /* 0x000fe200000001ff */
[----:B------:R-:W-:Y:S02]  /*00e0*/  MOV R0, RZ ;  /* 0x000000ff00007202 */ /* 0x000fe40000000f00 */
        /* <DEDUP_REMOVED lines=9> */
[----:B------:R-:W-:Y:S01]  /*0180*/  ULDC.64 UR14, c[0x0][0x358] ;  /* 0x0000d600000e7ab9 */ /* 0x000fe20000000a00 */
[----:B------:R-:W-:-:S05]  /*0190*/  IMAD.HI.U32 R12, R3, UR10, R4 ;  /* 0x0000000a030c7c27 */ /* 0x000fca000f8e0004 */
[----:B------:R-:W-:Y:S01]  /*01a0*/  SHF.R.U32.HI R13, RZ, UR11, R12 ;  /* 0x0000000bff0d7c19 */ /* 0x000fe2000801160c */
[----:B------:R-:W-:-:S03]  /*01b0*/  ULDC.64 UR10, c[0x0][0x348] ;  /* 0x0000d200000a7ab9 */ /* 0x000fc60000000a00 */
[----:B------:R-:W-:-:S05]  /*01c0*/  IADD3 R0, -R13, RZ, RZ ;  /* 0x000000ff0d007210 */ /* 0x000fca0007ffe1ff */
[----:B------:R-:W-:-:S04]  /*01d0*/  IMAD R9, R0, UR9, R3 ;  /* 0x0000000900097c24 */ /* 0x000fc8000f8e0203 */
[C---:B------:R-:W-:Y:S02]  /*01e0*/  IMAD R8, R9.reuse, UR10, RZ ;  /* 0x0000000a09087c24 */ /* 0x040fe4000f8e02ff */
[C---:B------:R-:W-:Y:S02]  /*01f0*/  IMAD R2, R9.reuse, UR11, RZ ;  /* 0x0000000b09027c24 */ /* 0x040fe4000f8e02ff */
        /* <DEDUP_REMOVED lines=11> */
[----:B------:R-:W-:-:S04]  /*02b0*/  SHF.R.U32.HI R11, RZ, UR9, R10 ;  /* 0x00000009ff0b7c19 */ /* 0x000fc8000801160a */
[----:B------:R-:W-:-:S05]  /*02c0*/  IADD3 R12, -R11, RZ, RZ ;  /* 0x000000ff0b0c7210 */ /* 0x000fca0007ffe1ff */
[----:B------:R-:W-:Y:S01]  /*02d0*/  IMAD R12, R12, UR16, R13 ;  /* 0x000000100c0c7c24 */ /* 0x000fe2000f8e020d */
[----:B------:R-:W-:-:S03]  /*02e0*/  ULDC.64 UR16, c[0x0][0x360] ;  /* 0x0000d80000107ab9 */ /* 0x000fc60000000a00 */
[C---:B------:R-:W-:Y:S02]  /*02f0*/  IMAD R8, R12.reuse, UR16, RZ ;  /* 0x000000100c087c24 */ /* 0x040fe4000f8e02ff */
[C---:B------:R-:W-:Y:S01]  /*0300*/  IMAD R2, R12.reuse, UR17, RZ ;  /* 0x000000110c027c24 */ /* 0x040fe2000f8e02ff */
[----:B------:R-:W-:Y:S01]  /*0310*/  ULDC.64 UR16, c[0x0][0x370] ;  /* 0x0000dc0000107ab9 */ /* 0x000fe20000000a00 */
[C---:B------:R-:W-:Y:S02]  /*0320*/  IMAD R5, R12.reuse, UR18, RZ ;  /* 0x000000120c057c24 */ /* 0x040fe4000f8e02ff */
[C---:B------:R-:W-:Y:S02]  /*0330*/  IMAD R0, R12.reuse, UR19, RZ ;  /* 0x000000130c007c24 */ /* 0x040fe4000f8e02ff */
[C---:B------:R-:W-:Y:S02]  /*0340*/  IMAD R4, R12.reuse, UR16, RZ ;  /* 0x000000100c047c24 */ /* 0x040fe4000f8e02ff */
[----:B------:R-:W-:-:S02]  /*0350*/  IMAD R6, R12, UR17, RZ ;  /* 0x000000110c067c24 */ /* 0x000fc4000f8e02ff */
[C---:B------:R-:W-:Y:S02]  /*0360*/  IMAD R8, R9.reuse, UR10, R8 ;  /* 0x0000000a09087c24 */ /* 0x040fe4000f8e0208 */
[C---:B------:R-:W-:Y:S02]  /*0370*/  IMAD R2, R9.reuse, UR11, R2 ;  /* 0x0000000b09027c24 */ /* 0x040fe4000f8e0202 */
        /* <DEDUP_REMOVED lines=10> */
[----:B------:R-:W-:-:S05]  /*0420*/  IMAD.HI.U32 R12, R11, UR10, R10 ;  /* 0x0000000a0b0c7c27 */ /* 0x000fca000f8e000a */
[----:B------:R-:W-:Y:S01]  /*0430*/  SHF.R.U32.HI R13, RZ, UR11, R12 ;  /* 0x0000000bff0d7c19 */ /* 0x000fe2000801160c */
[----:B------:R-:W-:-:S03]  /*0440*/  ULDC.64 UR10, c[0x0][0x378] ;  /* 0x0000de00000a7ab9 */ /* 0x000fc60000000a00 */
[----:B------:R-:W-:-:S05]  /*0450*/  IADD3 R9, -R13, RZ, RZ ;  /* 0x000000ff0d097210 */ /* 0x000fca0007ffe1ff */
[----:B------:R-:W-:-:S04]  /*0460*/  IMAD R11, R9, UR9, R11 ;  /* 0x00000009090b7c24 */ /* 0x000fc8000f8e020b */
[C---:B------:R-:W-:Y:S02]  /*0470*/  IMAD R8, R11.reuse, UR10, R8 ;  /* 0x0000000a0b087c24 */ /* 0x040fe4000f8e0208 */
[C---:B------:R-:W-:Y:S01]  /*0480*/  IMAD R2, R11.reuse, UR11, R2 ;  /* 0x0000000b0b027c24 */ /* 0x040fe2000f8e0202 */
[----:B------:R-:W-:Y:S01]  /*0490*/  ULDC.64 UR10, c[0x0][0x380] ;  /* 0x0000e000000a7ab9 */ /* 0x000fe20000000a00 */
        /* <DEDUP_REMOVED lines=11> */
[----:B------:R-:W-:-:S04]  /*0550*/  SHF.R.U32.HI R11, RZ, UR9, R10 ;  /* 0x00000009ff0b7c19 */ /* 0x000fc8000801160a */
[----:B------:R-:W-:-:S05]  /*0560*/  IADD3 R9, -R11, RZ, RZ ;  /* 0x000000ff0b097210 */ /* 0x000fca0007ffe1ff */
[----:B------:R-:W-:Y:S01]  /*0570*/  IMAD R13, R9, UR10, R13 ;  /* 0x0000000a090d7c24 */ /* 0x000fe2000f8e020d */
[----:B------:R-:W-:-:S03]  /*0580*/  ULDC.64 UR10, c[0x0][0x390] ;  /* 0x0000e400000a7ab9 */ /* 0x000fc60000000a00 */
        /* <DEDUP_REMOVED lines=383> */
[----:B------:R-:W-:-:S07]  /*1d80*/  IMAD R6, R11, UR11, R6 ;  /* 0x0000000b0b067c24 */ /* 0x000fce000f8e0206 */
.L_x_2826:
[----:B------:R-:W-:Y:S01]  /*1d90*/  ULDC.64 UR10, c[0x0][0x5c8] ;  /* 0x00017200000a7ab9 */ /* 0x000fe20000000a00 */
[----:B------:R-:W-:Y:S01]  /*1da0*/  ULDC.U8 UR9, c[0x0][0x5e0] ;  /* 0x0001780000097ab9 */ /* 0x000fe20000000000 */
[----:B------:R-:W-:Y:S01]  /*1db0*/  IADD3 R12, P0, R6, UR10, RZ ;  /* 0x0000000a060c7c10 */ /* 0x000fe2000ff1e0ff */
[----:B------:R-:W-:Y:S01]  /*1dc0*/  ULDC.64 UR12, c[0x0][0x5d0] ;  /* 0x00017400000c7ab9 */ /* 0x000fe20000000a00 */
[----:B------:R-:W-:Y:S02]  /*1dd0*/  ULDC.64 UR14, c[0x0][0x5d8] ;  /* 0x00017600000e7ab9 */ /* 0x000fe40000000a00 */
[----:B------:R-:W-:Y:S01]  /*1de0*/  IADD3.X R13, RZ, UR11, RZ, P0, !PT ;  /* 0x0000000bff0d7c10 */ /* 0x000fe200087fe4ff */
[----:B------:R-:W-:Y:S02]  /*1df0*/  ULDC.64 UR10, c[0x0][0x5b0] ;  /* 0x00016c00000a7ab9 */ /* 0x000fe40000000a00 */
[----:B------:R-:W-:-:S03]  /*1e00*/  IADD3 R6, P0, R5, UR10, RZ ;  /* 0x0000000a05067c10 */ /* 0x000fc6000ff1e0ff */
[----:B------:R-:W2:Y:S01]  /*1e10*/  LDG.E.64.CONSTANT R12, desc[UR4][R12.64] ;  /* 0x000000040c0c7981 */ /* 0x000ea2000c1e9b00 */
[----:B------:R-:W-:Y:S01]  /*1e20*/  IADD3.X R7, RZ, UR11, RZ, P0, !PT ;  /* 0x0000000bff077c10 */ /* 0x000fe200087fe4ff */
[----:B------:R-:W-:Y:S02]  /*1e30*/  ULDC.64 UR10, c[0x0][0x5c0] ;  /* 0x00017000000a7ab9 */ /* 0x000fe40000000a00 */
[----:B------:R-:W-:-:S03]  /*1e40*/  IADD3 R4, P0, R4, UR10, RZ ;  /* 0x0000000a04047c10 */ /* 0x000fc6000ff1e0ff */
[----:B------:R-:W3:Y:S01]  /*1e50*/  LDG.E.64.CONSTANT R6, desc[UR4][R6.64] ;  /* 0x0000000406067981 */ /* 0x000ee2000c1e9b00 */
[----:B------:R-:W-:Y:S01]  /*1e60*/  IADD3.X R5, RZ, UR11, RZ, P0, !PT ;  /* 0x0000000bff057c10 */ /* 0x000fe200087fe4ff */
[----:B------:R-:W-:-:S05]  /*1e70*/  ULDC.64 UR10, c[0x0][0x5a8] ;  /* 0x00016a00000a7ab9 */ /* 0x000fca0000000a00 */
[----:B------:R-:W4:Y:S01]  /*1e80*/  LDG.E.64.CONSTANT R4, desc[UR4][R4.64] ;  /* 0x0000000404047981 */ /* 0x000f22000c1e9b00 */
[----:B------:R-:W-:Y:S01]  /*1e90*/  ISETP.NE.AND P0, PT, RZ, UR9, PT ;  /* 0x00000009ff007c0c */ /* 0x000fe2000bf05270 */
[----:B------:R-:W-:Y:S01]  /*1ea0*/  BSSY B1, `(.L_x_2827) ;  /* 0x00000b8000017945 */ /* 0x000fe20003800000 */
[----:B------:R-:W-:Y:S02]  /*1eb0*/  MOV R26, RZ ;  /* 0x000000ff001a7202 */ /* 0x000fe40000000f00 */
[----:B--2---:R-:W-:-:S04]  /*1ec0*/  ISETP.GT.U32.AND P1, PT, R12, RZ, PT ;  /* 0x000000ff0c00720c */ /* 0x004fc80003f24070 */
[----:B------:R-:W-:Y:S02]  /*1ed0*/  ISETP.GT.AND.EX P0, PT, R13, RZ, !P0, P1 ;  /* 0x000000ff0d00720c */ /* 0x000fe40004704310 */
[----:B------:R-:W-:Y:S01]  /*1ee0*/  IADD3 R9, P1, R2, UR10, RZ ;  /* 0x0000000a02097c10 */ /* 0x000fe2000ff3e0ff */
[----:B---3--:R-:W-:Y:S01]  /*1ef0*/  IMAD R7, R7, UR12, RZ ;  /* 0x0000000c07077c24 */ /* 0x008fe2000f8e02ff */
[----:B------:R-:W-:Y:S02]  /*1f00*/  SEL R11, R12, 0x1, !P0 ;  /* 0x000000010c0b7807 */ /* 0x000fe40004000000 */
[----:B------:R-:W-:Y:S01]  /*1f10*/  SEL R25, R13, RZ, !P0 ;  /* 0x000000ff0d197207 */ /* 0x000fe20004000000 */
[C---:B------:R-:W-:Y:S01]  /*1f20*/  IMAD R13, R6.reuse, UR13, R7 ;  /* 0x0000000d060d7c24 */ /* 0x040fe2000f8e0207 */
[----:B------:R-:W-:Y:S01]  /*1f30*/  ISETP.GE.U32.AND P0, PT, R11, 0x1, PT ;  /* 0x000000010b00780c */ /* 0x000fe20003f06070 */
[----:B------:R-:W-:Y:S01]  /*1f40*/  IMAD.WIDE.U32 R6, R6, UR12, RZ ;  /* 0x0000000c06067c25 */ /* 0x000fe2000f8e00ff */
[----:B------:R-:W-:Y:S01]  /*1f50*/  IADD3.X R2, RZ, UR11, RZ, P1, !PT ;  /* 0x0000000bff027c10 */ /* 0x000fe20008ffe4ff */
[----:B------:R-:W-:Y:S01]  /*1f60*/  ULDC.64 UR10, c[0x0][0x5a0] ;  /* 0x00016800000a7ab9 */ /* 0x000fe20000000a00 */
[----:B------:R-:W-:Y:S01]  /*1f70*/  ISETP.GE.AND.EX P0, PT, R25, RZ, PT, P0 ;  /* 0x000000ff1900720c */ /* 0x000fe20003f06300 */
[----:B------:R-:W-:Y:S01]  /*1f80*/  ULDC.64 UR12, c[0x0][0x5b8] ;  /* 0x00016e00000c7ab9 */ /* 0x000fe20000000a00 */
[----:B------:R-:W-:-:S02]  /*1f90*/  LEA R12, P1, R6, R9, 0x2 ;  /* 0x00000009060c7211 */ /* 0x000fc400078210ff */
[----:B------:R-:W-:Y:S02]  /*1fa0*/  IADD3 R7, R7, R13, RZ ;  /* 0x0000000d07077210 */ /* 0x000fe40007ffe0ff */
[----:B------:R-:W-:Y:S02]  /*1fb0*/  IADD3 R8, P2, R8, UR10, RZ ;  /* 0x0000000a08087c10 */ /* 0x000fe4000ff5e0ff */
[----:B----4-:R-:W-:Y:S02]  /*1fc0*/  LEA R10, P3, R4, UR14, 0x3 ;  /* 0x0000000e040a7c11 */ /* 0x010fe4000f8618ff */
[----:B------:R-:W-:Y:S02]  /*1fd0*/  IADD3 R0, P4, R0, UR12, RZ ;  /* 0x0000000c00007c10 */ /* 0x000fe4000ff9e0ff */
[----:B------:R-:W-:Y:S02]  /*1fe0*/  LEA.HI.X R13, R6, R2, R7, 0x2, P1 ;  /* 0x00000002060d7211 */ /* 0x000fe400008f1407 */
[----:B------:R-:W-:-:S02]  /*1ff0*/  LEA.HI.X R15, R4, UR15, R5, 0x3, P3 ;  /* 0x0000000f040f7c11 */ /* 0x000fc400098f1c05 */
[----:B------:R-:W-:Y:S02]  /*2000*/  IADD3.X R9, RZ, UR11, RZ, P2, !PT ;  /* 0x0000000bff097c10 */ /* 0x000fe400097fe4ff */
[----:B------:R-:W-:Y:S02]  /*2010*/  IADD3.X R2, RZ, UR13, RZ, P4, !PT ;  /* 0x0000000dff027c10 */ /* 0x000fe4000a7fe4ff */
        /* <DEDUP_REMOVED lines=17> */
[----:B------:R-:W-:Y:S02]  /*2130*/  MOV R11, R15 ;  /* 0x0000000f000b7202 */ /* 0x000fe40000000f00 */
[----:B------:R-:W-:Y:S02]  /*2140*/  MOV R26, RZ ;  /* 0x000000ff001a7202 */ /* 0x000fe40000000f00 */
[----:B------:R-:W-:-:S07]  /*2150*/  IADD3.X R25, R25, -0x1, RZ, P0, !PT ;  /* 0xffffffff19197810 */ /* 0x000fce00007fe4ff */
.L_x_2832:
        /* <DEDUP_REMOVED lines=16> */
[C---:B------:R-:W-:Y:S01]  /*2260*/  IMAD.WIDE.U32 R22, R12.reuse, UR6, RZ ;  /* 0x000000060c167c25 */ /* 0x040fe2000f8e00ff */
[----:B------:R-:W2:Y:S03]  /*2270*/  LDG.E.U16.CONSTANT R19, desc[UR4][R16.64+0x2] ;  /* 0x0000020410137981 */ /* 0x000ea6000c1e9500 */
[----:B------:R-:W-:Y:S01]  /*2280*/  IMAD R13, R12, UR7, R13 ;  /* 0x000000070c0d7c24 */ /* 0x000fe2000f8e020d */
[----:B------:R-:W-:Y:S01]  /*2290*/  LEA.HI.X R21, R18, R2, R21, 0x2, P0 ;  /* 0x0000000212157211 */ /* 0x000fe200000f1415 */
[----:B-----5:R-:W-:Y:S01]  /*22a0*/  IMAD R15, R15, UR6, RZ ;  /* 0x000000060f0f7c24 */ /* 0x020fe2000f8e02ff */
[----:B------:R-:W-:Y:S01]  /*22b0*/  LEA R12, P0, R22, R0, 0x2 ;  /* 0x00000000160c7211 */ /* 0x000fe200078010ff */
[----:B------:R-:W3:Y:S01]  /*22c0*/  LDG.E.U16.CONSTANT R27, desc[UR4][R16.64] ;  /* 0x00000004101b7981 */ /* 0x000ee2000c1e9500 */
[----:B------:R-:W-:Y:S01]  /*22d0*/  IADD3 R13, R23, R13, RZ ;  /* 0x0000000d170d7210 */ /* 0x000fe20007ffe0ff */
[----:B------:R-:W-:-:S02]  /*22e0*/  IMAD R15, R14, UR7, R15 ;  /* 0x000000070e0f7c24 */ /* 0x000fc4000f8e020f */
[----:B------:R-:W4:Y:S01]  /*22f0*/  LDG.E.U16.CONSTANT R18, desc[UR4][R20.64+0x2] ;  /* 0x0000020414127981 */ /* 0x000f22000c1e9500 */
[----:B------:R-:W-:Y:S01]  /*2300*/  LEA.HI.X R13, R22, R2, R13, 0x2, P0 ;  /* 0x00000002160d7211 */ /* 0x000fe200000f140d */
[----:B------:R-:W-:Y:S02]  /*2310*/  IMAD.WIDE.U32 R22, R14, UR6, RZ ;  /* 0x000000060e167c25 */ /* 0x000fe4000f8e00ff */
[----:B------:R0:W5:Y:S01]  /*2320*/  LDG.E.U16.CONSTANT R28, desc[UR4][R20.64] ;  /* 0x00000004141c7981 */ /* 0x000162000c1e9500 */
[----:B------:R-:W-:-:S03]  /*2330*/  LEA R14, P0, R22, R0, 0x2 ;  /* 0x00000000160e7211 */ /* 0x000fc600078010ff */
[----:B------:R-:W5:Y:S01]  /*2340*/  LDG.E.U16.CONSTANT R29, desc[UR4][R12.64+0x2] ;  /* 0x000002040c1d7981 */ /* 0x000f62000c1e9500 */
[----:B------:R-:W-:-:S03]  /*2350*/  IADD3 R15, R23, R15, RZ ;  /* 0x0000000f170f7210 */ /* 0x000fc60007ffe0ff */
[----:B------:R1:W5:Y:S01]  /*2360*/  LDG.E.U16.CONSTANT R16, desc[UR4][R12.64] ;  /* 0x000000040c107981 */ /* 0x000362000c1e9500 */
[----:B------:R-:W-:-:S05]  /*2370*/  LEA.HI.X R15, R22, R2, R15, 0x2, P0 ;  /* 0x00000002160f7211 */ /* 0x000fca00000f140f */
[----:B------:R-:W5:Y:S04]  /*2380*/  LDG.E.U16.CONSTANT R17, desc[UR4][R14.64+0x2] ;  /* 0x000002040e117981 */ /* 0x000f68000c1e9500 */
[----:B------:R1:W5:Y:S01]  /*2390*/  LDG.E.U16.CONSTANT R22, desc[UR4][R14.64] ;  /* 0x000000040e167981 */ /* 0x000362000c1e9500 */
[----:B------:R-:W-:Y:S02]  /*23a0*/  IADD3 R24, P0, R24, -0x4, RZ ;  /* 0xfffffffc18187810 */ /* 0x000fe40007f1e0ff */
[----:B------:R-:W-:Y:S02]  /*23b0*/  IADD3 R10, P1, R10, 0x20, RZ ;  /* 0x000000200a0a7810 */ /* 0x000fe40007f3e0ff */
[----:B------:R-:W-:Y:S02]  /*23c0*/  IADD3.X R25, R25, -0x1, RZ, P0, !PT ;  /* 0xffffffff19197810 */ /* 0x000fe400007fe4ff */
[----:B------:R-:W-:-:S02]  /*23d0*/  ISETP.NE.U32.AND P0, PT, R24, RZ, PT ;  /* 0x000000ff1800720c */ /* 0x000fc40003f05070 */
[----:B------:R-:W-:Y:S02]  /*23e0*/  IADD3.X R11, RZ, R11, RZ, P1, !PT ;  /* 0x0000000bff0b7210 */ /* 0x000fe40000ffe4ff */
[----:B------:R-:W-:Y:S01]  /*23f0*/  ISETP.NE.AND.EX P0, PT, R25, RZ, PT, P0 ;  /* 0x000000ff1900720c */ /* 0x000fe20003f05300 */
[----:B--2---:R-:W-:-:S05]  /*2400*/  HADD2.F32 R19, -RZ, R19.H0_H0 ;  /* 0x20000013ff137230 */ /* 0x004fca0000004100 */
[-C--:B0-----:R-:W-:Y:S01]  /*2410*/  FMUL.FTZ R20, R6, R19.reuse ;  /* 0x0000001306147220 */ /* 0x081fe20000410000 */
[----:B------:R-:W-:Y:S01]  /*2420*/  FMUL.FTZ R19, R5, R19 ;  /* 0x0000001305137220 */ /* 0x000fe20000410000 */
[----:B---3--:R-:W-:Y:S02]  /*2430*/  HADD2.F32 R27, -RZ, R27.H0_H0 ;  /* 0x2000001bff1b7230 */ /* 0x008fe40000004100 */
[----:B----4-:R-:W-:-:S03]  /*2440*/  HADD2.F32 R18, -RZ, R18.H0_H0 ;  /* 0x20000012ff127230 */ /* 0x010fc60000004100 */
[CC--:B------:R-:W-:Y:S01]  /*2450*/  FFMA.FTZ R20, R5.reuse, R27.reuse, -R20 ;  /* 0x0000001b05147223 */ /* 0x0c0fe20000010814 */
[C---:B------:R-:W-:Y:S01]  /*2460*/  FFMA.FTZ R19, R6.reuse, R27, R19 ;  /* 0x0000001b06137223 */ /* 0x040fe20000010013 */
[----:B-----5:R-:W-:Y:S02]  /*2470*/  HADD2.F32 R28, -RZ, R28.H0_H0 ;  /* 0x2000001cff1c7230 */ /* 0x020fe40000004100 */
[-C--:B-1----:R-:W-:Y:S01]  /*2480*/  FMUL.FTZ R12, R6, R18.reuse ;  /* 0x00000012060c7220 */ /* 0x082fe20000410000 */
[C---:B------:R-:W-:Y:S01]  /*2490*/  FMUL.FTZ R13, R5.reuse, R18 ;  /* 0x00000012050d7220 */ /* 0x040fe20000410000 */
[----:B------:R-:W-:Y:S01]  /*24a0*/  FADD.FTZ R7, R20, R7 ;  /* 0x0000000714077221 */ /* 0x000fe20000010000 */
[----:B------:R-:W-:Y:S02]  /*24b0*/  HADD2.F32 R29, -RZ, R29.H0_H0 ;  /* 0x2000001dff1d7230 */ /* 0x000fe40000004100 */
[-C--:B------:R-:W-:Y:S01]  /*24c0*/  FFMA.FTZ R12, R5, R28.reuse, -R12 ;  /* 0x0000001c050c7223 */ /* 0x080fe2000001080c */
[----:B------:R-:W-:Y:S01]  /*24d0*/  FADD.FTZ R19, R19, R26 ;  /* 0x0000001a13137221 */ /* 0x000fe20000010000 */
[----:B------:R-:W-:Y:S01]  /*24e0*/  FFMA.FTZ R28, R6, R28, R13 ;  /* 0x0000001c061c7223 */ /* 0x000fe2000001000d */
[----:B------:R-:W-:-:S02]  /*24f0*/  HADD2.F32 R16, -RZ, R16.H0_H0 ;  /* 0x20000010ff107230 */ /* 0x000fc40000004100 */
[CC--:B------:R-:W-:Y:S01]  /*2500*/  FMUL.FTZ R14, R6.reuse, R29.reuse ;  /* 0x0000001d060e7220 */ /* 0x0c0fe20000410000 */
[----:B------:R-:W-:Y:S01]  /*2510*/  FMUL.FTZ R29, R5, R29 ;  /* 0x0000001d051d7220 */ /* 0x000fe20000410000 */
[----:B------:R-:W-:Y:S01]  /*2520*/  FADD.FTZ R7, R7, R12 ;  /* 0x0000000c07077221 */ /* 0x000fe20000010000 */
[----:B------:R-:W-:Y:S01]  /*2530*/  FADD.FTZ R19, R19, R28 ;  /* 0x0000001c13137221 */ /* 0x000fe20000010000 */
[-C--:B------:R-:W-:Y:S01]  /*2540*/  FFMA.FTZ R14, R5, R16.reuse, -R14 ;  /* 0x00000010050e7223 */ /* 0x080fe2000001080e */
[----:B------:R-:W-:Y:S02]  /*2550*/  HADD2.F32 R17, -RZ, R17.H0_H0 ;  /* 0x20000011ff117230 */ /* 0x000fe40000004100 */
[C---:B------:R-:W-:Y:S01]  /*2560*/  FFMA.FTZ R16, R6.reuse, R16, R29 ;  /* 0x0000001006107223 */ /* 0x040fe2000001001d */
[----:B------:R-:W-:Y:S01]  /*2570*/  FADD.FTZ R7, R7, R14 ;  /* 0x0000000e07077221 */ /* 0x000fe20000010000 */
[----:B------:R-:W-:Y:S02]  /*2580*/  HADD2.F32 R22, -RZ, R22.H0_H0 ;  /* 0x20000016ff167230 */ /* 0x000fe40000004100 */
[-C--:B------:R-:W-:Y:S01]  /*2590*/  FMUL.FTZ R12, R6, R17.reuse ;  /* 0x00000011060c7220 */ /* 0x080fe20000410000 */
[----:B------:R-:W-:Y:S01]  /*25a0*/  FMUL.FTZ R17, R5, R17 ;  /* 0x0000001105117220 */ /* 0x000fe20000410000 */
[----:B------:R-:W-:-:S02]  /*25b0*/  FADD.FTZ R16, R19, R16 ;  /* 0x0000001013107221 */ /* 0x000fc40000010000 */
[-C--:B------:R-:W-:Y:S01]  /*25c0*/  FFMA.FTZ R12, R5, R22.reuse, -R12 ;  /* 0x00000016050c7223 */ /* 0x080fe2000001080c */
[----:B------:R-:W-:-:S03]  /*25d0*/  FFMA.FTZ R17, R6, R22, R17 ;  /* 0x0000001606117223 */ /* 0x000fc60000010011 */
[----:B------:R-:W-:Y:S01]  /*25e0*/  FADD.FTZ R7, R7, R12 ;  /* 0x0000000c07077221 */ /* 0x000fe20000010000 */
[----:B------:R-:W-:Y:S01]  /*25f0*/  FADD.FTZ R26, R16, R17 ;  /* 0x00000011101a7221 */ /* 0x000fe20000010000 */
[----:B------:R-:W-:Y:S06]  /*2600*/  @P0 BRA `(.L_x_2832) ;  /* 0xfffffff800d40947 */ /* 0x000fec000383ffff */
[----:B------:R-:W-:Y:S05]  /*2610*/  BSYNC B3 ;  /* 0x0000000000037941 */ /* 0x000fea0003800000 */
.L_x_2831:
[----:B------:R-:W-:-:S07]  /*2620*/  MOV R15, R11 ;  /* 0x0000000b000f7202 */ /* 0x000fce0000000f00 */
.L_x_2830:
[----:B------:R-:W-:Y:S05]  /*2630*/  BSYNC B2 ;  /* 0x0000000000027941 */ /* 0x000fea0003800000 */
.L_x_2829:
        /* <DEDUP_REMOVED lines=19> */
[-C--:B------:R-:W-:Y:S01]  /*2770*/  FMUL.FTZ R18, R6, R17.reuse ;  /* 0x0000001106127220 */ /* 0x080fe20000410000 */
[----:B------:R-:W-:-:S03]  /*2780*/  FMUL.FTZ R17, R5, R17 ;  /* 0x0000001105117220 */ /* 0x000fc60000410000 */
[-C--:B------:R-:W-:Y:S01]  /*2790*/  FFMA.FTZ R18, R5, R16.reuse, -R18 ;  /* 0x0000001005127223 */ /* 0x080fe20000010812 */
[----:B------:R-:W-:-:S03]  /*27a0*/  FFMA.FTZ R17, R6, R16, R17 ;  /* 0x0000001006117223 */ /* 0x000fc60000010011 */
[----:B------:R-:W-:Y:S01]  /*27b0*/  FADD.FTZ R7, R7, R18 ;  /* 0x0000001207077221 */ /* 0x000fe20000010000 */
[----:B------:R-:W-:Y:S01]  /*27c0*/  FADD.FTZ R26, R26, R17 ;  /* 0x000000111a1a7221 */ /* 0x000fe20000010000 */
[----:B------:R-:W-:Y:S06]  /*27d0*/  @!P0 BRA `(.L_x_2828) ;  /* 0x0000000000908947 */ /* 0x000fec0003800000 */
        /* <DEDUP_REMOVED lines=22> */
[CC--:B------:R-:W-:Y:S01]  /*2940*/  FMUL.FTZ R2, R6.reuse, R4.reuse ;  /* 0x0000000406027220 */ /* 0x0c0fe20000410000 */
[C---:B------:R-:W-:Y:S01]  /*2950*/  FMUL.FTZ R13, R5.reuse, R4 ;  /* 0x00000004050d7220 */ /* 0x040fe20000410000 */
[----:B----4-:R-:W-:Y:S02]  /*2960*/  @P0 HADD2.F32 R16, -RZ, R16.H0_H0 ;  /* 0x20000010ff100230 */ /* 0x010fe40000004100 */
[CC--:B------:R-:W-:Y:S01]  /*2970*/  FFMA.FTZ R2, R5.reuse, R0.reuse, -R2 ;  /* 0x0000000005027223 */ /* 0x0c0fe20000010802 */
[C---:B------:R-:W-:Y:S01]  /*2980*/  FFMA.FTZ R13, R6.reuse, R0, R13 ;  /* 0x00000000060d7223 */ /* 0x040fe2000001000d */
[----:B-----5:R-:W-:Y:S02]  /*2990*/  @P0 HADD2.F32 R12, -RZ, R12.H0_H0 ;  /* 0x2000000cff0c0230 */ /* 0x020fe40000004100 */
[-C--:B------:R-:W-:Y:S01]  /*29a0*/  @P0 FMUL.FTZ R0, R6, R16.reuse ;  /* 0x0000001006000220 */ /* 0x080fe20000410000 */
[----:B------:R-:W-:Y:S01]  /*29b0*/  @P0 FMUL.FTZ R15, R5, R16 ;  /* 0x00000010050f0220 */ /* 0x000fe20000410000 */
[----:B------:R-:W-:Y:S01]  /*29c0*/  FADD.FTZ R7, R7, R2 ;  /* 0x0000000207077221 */ /* 0x000fe20000010000 */
[----:B------:R-:W-:Y:S01]  /*29d0*/  FADD.FTZ R26, R26, R13 ;  /* 0x0000000d1a1a7221 */ /* 0x000fe20000010000 */
[-C--:B------:R-:W-:Y:S01]  /*29e0*/  @P0 FFMA.FTZ R0, R5, R12.reuse, -R0 ;  /* 0x0000000c05000223 */ /* 0x080fe20000010800 */
[----:B------:R-:W-:-:S03]  /*29f0*/  @P0 FFMA.FTZ R15, R6, R12, R15 ;  /* 0x0000000c060f0223 */ /* 0x000fc6000001000f */
[----:B------:R-:W-:Y:S01]  /*2a00*/  @P0 FADD.FTZ R7, R7, R0 ;  /* 0x0000000007070221 */ /* 0x000fe20000010000 */
[----:B------:R-:W-:-:S07]  /*2a10*/  @P0 FADD.FTZ R26, R26, R15 ;  /* 0x0000000f1a1a0221 */ /* 0x000fce0000010000 */
.L_x_2828:
[----:B------:R-:W-:Y:S05]  /*2a20*/  BSYNC B1 ;  /* 0x0000000000017941 */ /* 0x000fea0003800000 */
.L_x_2827:
[----:B------:R-:W-:Y:S02]  /*2a30*/  F2FP.F16.F32.PACK_AB R7, R26, R7 ;  /* 0x000000071a07723e */ /* 0x000fe400000000ff */
[----:B------:R-:W-:-:S03]  /*2a40*/  IADD3 R3, R3, 0x80, RZ ;  /* 0x0000008003037810 */ /* 0x000fc60007ffe0ff */
[----:B------:R0:W-:Y:S04]  /*2a50*/  STG.E desc[UR4][R8.64], R7 ;  /* 0x0000000708007986 */ /* 0x0001e8000c101904 */
.L_x_2825:
[----:B------:R-:W-:Y:S05]  /*2a60*/  BSYNC B0 ;  /* 0x0000000000007941 */ /* 0x000fea0003800000 */
.L_x_2824:
[----:B------:R-:W-:Y:S01]  /*2a70*/  ISETP.GE.AND P0, PT, R3, UR8, PT ;  /* 0x0000000803007c0c */ /* 0x000fe2000bf06270 */
[----:B------:R-:W-:Y:S01]  /*2a80*/  BSSY B1, `(.L_x_2833) ;  /* 0x0000f94000017945 */ /* 0x000fe20003800000 */
[----:B------:R-:W-:-:S03]  /*2a90*/  ULDC.64 UR6, c[0x0][0x5e8] ;  /* 0x00017a0000067ab9 */ /* 0x000fc60000000a00 */
[----:B------:R-:W-:Y:S08]  /*2aa0*/  BSSY B0, `(.L_x_2834) ;  /* 0x0000cfb000007945 */ /* 0x000ff00003800000 */
[----:B------:R-:W-:Y:S05]  /*2ab0*/  @P0 BRA `(.L_x_2835) ;  /* 0x0000005000b40947 */ /* 0x000fea0003800000 */
[----:B0-----:R-:W0:Y:S01]  /*2ac0*/  LDC R7, c[0x0][0x218] ;  /* 0x00008600ff077b82 */ /* 0x001e220000000800 */
        /* <DEDUP_REMOVED lines=17> */
[C---:B------:R-:W-:Y:S02]  /*2be0*/  IMAD R8, R6.reuse, UR10, RZ ;  /* 0x0000000a06087c24 */ /* 0x040fe4000f8e02ff */
[C---:B------:R-:W-:Y:S01]  /*2bf0*/  IMAD R2, R6.reuse, UR11, RZ ;  /* 0x0000000b06027c24 */ /* 0x040fe2000f8e02ff */
[----:B------:R-:W-:Y:S01]  /*2c00*/  ULDC.64 UR10, c[0x0][0x350] ;  /* 0x0000d400000a7ab9 */ /* 0x000fe20000000a00 */
        /* <DEDUP_REMOVED lines=435> */
.L_x_2836:
        /* <DEDUP_REMOVED lines=61> */
.L_x_2842:
        /* <DEDUP_REMOVED lines=76> */
.L_x_2841:
[----:B------:R-:W-:-:S07]  /*4fd0*/  MOV R15, R11 ;  /* 0x0000000b000f7202 */ /* 0x000fce0000000f00 */
.L_x_2840:
[----:B------:R-:W-:Y:S05]  /*4fe0*/  BSYNC B3 ;  /* 0x0000000000037941 */ /* 0x000fea0003800000 */
.L_x_2839:
        /* <DEDUP_REMOVED lines=62> */
.L_x_2838:
[----:B------:R-:W-:Y:S05]  /*53d0*/  BSYNC B2 ;  /* 0x0000000000027941 */ /* 0x000fea0003800000 */
.L_x_2837:
[----:B------:R-:W-:Y:S02]  /*53e0*/  F2FP.F16.F32.PACK_AB R7, R26, R7 ;  /* 0x000000071a07723e */ /* 0x000fe400000000ff */
[----:B------:R-:W-:-:S03]  /*53f0*/  IADD3 R3, R3, 0x80, RZ ;  /* 0x0000008003037810 */ /* 0x000fc60007ffe0ff */
[----:B------:R0:W-:Y:S01]  /*5400*/  STG.E desc[UR4][R8.64], R7 ;  /* 0x0000000708007986 */ /* 0x0001e2000c101904 */
[----:B------:R-:W-:-:S13]  /*5410*/  ISETP.GE.AND P0, PT, R3, UR8, PT ;  /* 0x0000000803007c0c */ /* 0x000fda000bf06270 */
[----:B0-----:R-:W-:Y:S05]  /*5420*/  @P0 BRA `(.L_x_2843) ;  /* 0x0000005000b80947 */ /* 0x001fea0003800000 */
        /* <DEDUP_REMOVED lines=456> */
.L_x_2844:
        /* <DEDUP_REMOVED lines=61> */
.L_x_2850:
        /* <DEDUP_REMOVED lines=77> */
.L_x_2849:
[----:B------:R-:W-:-:S07]  /*7950*/  MOV R15, R11 ;  /* 0x0000000b000f7202 */ /* 0x000fce0000000f00 */
.L_x_2848:
[----:B------:R-:W-:Y:S05]  /*7960*/  BSYNC B3 ;  /* 0x0000000000037941 */ /* 0x000fea0003800000 */
.L_x_2847:
        /* <DEDUP_REMOVED lines=62> */
.L_x_2846:
[----:B------:R-:W-:Y:S05]  /*7d50*/  BSYNC B2 ;  /* 0x0000000000027941 */ /* 0x000fea0003800000 */
.L_x_2845:
[----:B------:R-:W-:Y:S02]  /*7d60*/  F2FP.F16.F32.PACK_AB R7, R26, R7 ;  /* 0x000000071a07723e */ /* 0x000fe400000000ff */
[----:B------:R-:W-:-:S03]  /*7d70*/  IADD3 R3, R3, 0x80, RZ ;  /* 0x0000008003037810 */ /* 0x000fc60007ffe0ff */
[----:B------:R1:W-:Y:S04]  /*7d80*/  STG.E desc[UR4][R8.64], R7 ;  /* 0x0000000708007986 */ /* 0x0003e8000c101904 */
.L_x_2835:
[----:B------:R-:W-:-:S13]  /*7d90*/  ISETP.GE.AND P0, PT, R3, UR8, PT ;  /* 0x0000000803007c0c */ /* 0x000fda000bf06270 */
[----:B------:R-:W-:Y:S05]  /*7da0*/  @P0 BRA `(.L_x_2851) ;  /* 0x0000005000b80947 */ /* 0x000fea0003800000 */
[----:B01----:R-:W0:Y:S01]  /*7db0*/  LDC R7, c[0x0][0x218] ;  /* 0x00008600ff077b82 */ /* 0x003e220000000800 */
        /* <DEDUP_REMOVED lines=455> */
.L_x_2852:
        /* <DEDUP_REMOVED lines=61> */
.L_x_2858:
        /* <DEDUP_REMOVED lines=77> */
.L_x_2857:
[----:B------:R-:W-:-:S07]  /*a2d0*/  MOV R15, R11 ;  /* 0x0000000b000f7202 */ /* 0x000fce0000000f00 */
.L_x_2856:
[----:B------:R-:W-:Y:S05]  /*a2e0*/  BSYNC B3 ;  /* 0x0000000000037941 */ /* 0x000fea0003800000 */
.L_x_2855:
        /* <DEDUP_REMOVED lines=62> */
.L_x_2854:
[----:B------:R-:W-:Y:S05]  /*a6d0*/  BSYNC B2 ;  /* 0x0000000000027941 */ /* 0x000fea0003800000 */
.L_x_2853:
[----:B------:R-:W-:Y:S02]  /*a6e0*/  F2FP.F16.F32.PACK_AB R7, R26, R7 ;  /* 0x000000071a07723e */ /* 0x000fe400000000ff */
[----:B------:R-:W-:-:S03]  /*a6f0*/  IADD3 R3, R3, 0x80, RZ ;  /* 0x0000008003037810 */ /* 0x000fc60007ffe0ff */
[----:B------:R0:W-:Y:S04]  /*a700*/  STG.E desc[UR4][R8.64], R7 ;  /* 0x0000000708007986 */ /* 0x0001e8000c101904 */
.L_x_2843:
[----:B------:R-:W-:-:S13]  /*a710*/  ISETP.GE.AND P0, PT, R3, UR8, PT ;  /* 0x0000000803007c0c */ /* 0x000fda000bf06270 */
        /* <DEDUP_REMOVED lines=457> */
.L_x_2860:
        /* <DEDUP_REMOVED lines=61> */
.L_x_2866:
        /* <DEDUP_REMOVED lines=77> */
.L_x_2865:
[----:B------:R-:W-:-:S07]  /*cc50*/  MOV R15, R11 ;  /* 0x0000000b000f7202 */ /* 0x000fce0000000f00 */
.L_x_2864:
[----:B------:R-:W-:Y:S05]  /*cc60*/  BSYNC B3 ;  /* 0x0000000000037941 */ /* 0x000fea0003800000 */
.L_x_2863:
        /* <DEDUP_REMOVED lines=62> */
.L_x_2862:
[----:B------:R-:W-:Y:S05]  /*d050*/  BSYNC B2 ;  /* 0x0000000000027941 */ /* 0x000fea0003800000 */
.L_x_2861:
[----:B------:R-:W-:Y:S02]  /*d060*/  F2FP.F16.F32.PACK_AB R7, R26, R7 ;  /* 0x000000071a07723e */ /* 0x000fe400000000ff */
[----:B------:R-:W-:-:S03]  /*d070*/  IADD3 R3, R3, 0x80, RZ ;  /* 0x0000008003037810 */ /* 0x000fc60007ffe0ff */
[----:B------:R2:W-:Y:S04]  /*d080*/  STG.E desc[UR4][R8.64], R7 ;  /* 0x0000000708007986 */ /* 0x0005e8000c101904 */
.L_x_2851:
[----:B------:R-:W-:-:S13]  /*d090*/  ISETP.GE.AND P0, PT, R3, UR8, PT ;  /* 0x0000000803007c0c */ /* 0x000fda000bf06270 */
[----:B------:R-:W-:Y:S05]  /*d0a0*/  @P0 BREAK B0 ;  /* 0x0000000000000942 */ /* 0x000fea0003800000 */
[----:B------:R-:W-:Y:S05]  /*d0b0*/  @P0 BRA `(.L_x_2867) ;  /* 0x0000005000c00947 */ /* 0x000fea0003800000 */
[----:B012---:R-:W0:Y:S01]  /*d0c0*/  LDC R7, c[0x0][0x218] ;  /* 0x00008600ff077b82 */ /* 0x007e220000000800 */
        /* <DEDUP_REMOVED lines=455> */
.L_x_2868:
        /* <DEDUP_REMOVED lines=61> */
.L_x_2874:
        /* <DEDUP_REMOVED lines=77> */
.L_x_2873:
[----:B------:R-:W-:-:S07]  /*f5e0*/  MOV R15, R11 ;  /* 0x0000000b000f7202 */ /* 0x000fce0000000f00 */
.L_x_2872:
[----:B------:R-:W-:Y:S05]  /*f5f0*/  BSYNC B3 ;  /* 0x0000000000037941 */ /* 0x000fea0003800000 */
.L_x_2871:
        /* <DEDUP_REMOVED lines=62> */
.L_x_2870:
[----:B------:R-:W-:Y:S05]  /*f9e0*/  BSYNC B2 ;  /* 0x0000000000027941 */ /* 0x000fea0003800000 */
.L_x_2869:
[----:B------:R-:W-:Y:S02]  /*f9f0*/  F2FP.F16.F32.PACK_AB R7, R26, R7 ;  /* 0x000000071a07723e */ /* 0x000fe400000000ff */
[----:B------:R-:W-:-:S03]  /*fa00*/  IADD3 R3, R3, 0x80, RZ ;  /* 0x0000008003037810 */ /* 0x000fc60007ffe0ff */
[----:B------:R1:W-:Y:S04]  /*fa10*/  STG.E desc[UR4][R8.64], R7 ;  /* 0x0000000708007986 */ /* 0x0003e8000c101904 */
.L_x_2859:
[----:B------:R-:W-:-:S13]  /*fa20*/  ISETP.GE.AND P0, PT, R3, UR8, PT ;  /* 0x0000000803007c0c */ /* 0x000fda000bf06270 */
[----:B------:R-:W-:Y:S05]  /*fa30*/  @P0 BREAK B0 ;  /* 0x0000000000000942 */ /* 0x000fea0003800000 */
[----:B------:R-:W-:Y:S05]  /*fa40*/  @P0 BRA `(.L_x_2867) ;  /* 0x00000028005c0947 */ /* 0x000fea0003800000 */
[----:B------:R-:W-:Y:S05]  /*fa50*/  BSYNC B0 ;  /* 0x0000000000007941 */ /* 0x000fea0003800000 */
.L_x_2834:
        /* <DEDUP_REMOVED lines=456> */
.L_x_2875:
        /* <DEDUP_REMOVED lines=61> */
.L_x_2881:
        /* <DEDUP_REMOVED lines=77> */
.L_x_2880:
[----:B------:R-:W-:-:S07]  /*11f80*/  MOV R15, R11 ;  /* 0x0000000b000f7202 */ /* 0x000fce0000000f00 */
.L_x_2879:
[----:B------:R-:W-:Y:S05]  /*11f90*/  BSYNC B3 ;  /* 0x0000000000037941 */ /* 0x000fea0003800000 */
.L_x_2878:
        /* <DEDUP_REMOVED lines=62> */
.L_x_2877:
[----:B------:R-:W-:Y:S05]  /*12380*/  BSYNC B2 ;  /* 0x0000000000027941 */ /* 0x000fea0003800000 */
.L_x_2876:
[----:B------:R-:W-:Y:S02]  /*12390*/  F2FP.F16.F32.PACK_AB R7, R26, R7 ;  /* 0x000000071a07723e */ /* 0x000fe400000000ff */
[----:B------:R-:W-:-:S03]  /*123a0*/  IADD3 R3, R3, 0x80, RZ ;  /* 0x0000008003037810 */ /* 0x000fc60007ffe0ff */
[----:B------:R3:W-:Y:S04]  /*123b0*/  STG.E desc[UR4][R8.64], R7 ;  /* 0x0000000708007986 */ /* 0x0007e8000c101904 */
.L_x_2867:
[----:B------:R-:W-:Y:S05]  /*123c0*/  BSYNC B1 ;  /* 0x0000000000017941 */ /* 0x000fea0003800000 */
.L_x_2833:
[----:B------:R-:W-:Y:S05]  /*123d0*/  WARPSYNC.ALL ;  /* 0x0000000000007948 */ /* 0x000fea0003800000 */
[----:B------:R-:W-:-:S13]  /*123e0*/  ISETP.GE.AND P0, PT, R3, UR8, PT ;  /* 0x0000000803007c0c */ /* 0x000fda000bf06270 */
[----:B------:R-:W-:Y:S05]  /*123f0*/  @P0 EXIT ;  /* 0x000000000000094d */ /* 0x000fea0003800000 */
[----:B0123--:R-:W0:Y:S01]  /*12400*/  LDC R7, c[0x0][0x218] ;  /* 0x00008600ff077b82 */ /* 0x00fe220000000800 */
        /* <DEDUP_REMOVED lines=10> */
[----:B------:R-:W-:Y:S02]  /*124b0*/  ULDC.64 UR8, c[0x0][0x358] ;  /* 0x0000d60000087ab9 */ /* 0x000fe40000000a00 */
[----:B------:R-:W-:Y:S01]  /*124c0*/  IMAD.HI.U32 R10, R3, UR6, R2 ;  /* 0x00000006030a7c27 */ /* 0x000fe2000f8e0002 */
[----:B------:R-:W-:-:S04]  /*124d0*/  ULDC UR6, c[0x0][0x21c] ;  /* 0x0000870000067ab9 */ /* 0x000fc80000000800 */
        /* <DEDUP_REMOVED lines=441> */
[----:B------:R-:W-:-:S07]  /*14070*/  IMAD R6, R13, UR7, R6 ;  /* 0x000000070d067c24 */ /* 0x000fce000f8e0206 */
.L_x_2882:
[----:B------:R-:W-:Y:S01]  /*14080*/  ULDC.64 UR6, c[0x0][0x5c8] ;  /* 0x0001720000067ab9 */ /* 0x000fe20000000a00 */
[----:B------:R-:W-:Y:S01]  /*14090*/  ULDC.64 UR8, c[0x0][0x5d0] ;  /* 0x0001740000087ab9 */ /* 0x000fe20000000a00 */
[----:B------:R-:W-:Y:S01]  /*140a0*/  IADD3 R6, P0, R6, UR6, RZ ;  /* 0x0000000606067c10 */ /* 0x000fe2000ff1e0ff */
[----:B------:R-:W-:-:S03]  /*140b0*/  ULDC.64 UR10, c[0x0][0x5d8] ;  /* 0x00017600000a7ab9 */ /* 0x000fc60000000a00 */
[----:B------:R-:W-:Y:S01]  /*140c0*/  IADD3.X R7, RZ, UR7, RZ, P0, !PT ;  /* 0x00000007ff077c10 */ /* 0x000fe200087fe4ff */
[----:B------:R-:W-:Y:S02]  /*140d0*/  ULDC.64 UR6, c[0x0][0x5b0] ;  /* 0x00016c0000067ab9 */ /* 0x000fe40000000a00 */
[----:B------:R-:W-:-:S03]  /*140e0*/  IADD3 R10, P0, R5, UR6, RZ ;  /* 0x00000006050a7c10 */ /* 0x000fc6000ff1e0ff */
[----:B------:R-:W2:Y:S01]  /*140f0*/  LDG.E.64.CONSTANT R6, desc[UR4][R6.64] ;  /* 0x0000000406067981 */ /* 0x000ea2000c1e9b00 */
[----:B------:R-:W-:Y:S01]  /*14100*/  IADD3.X R11, RZ, UR7, RZ, P0, !PT ;  /* 0x00000007ff0b7c10 */ /* 0x000fe200087fe4ff */
[----:B------:R-:W-:Y:S02]  /*14110*/  ULDC.64 UR6, c[0x0][0x5c0] ;  /* 0x0001700000067ab9 */ /* 0x000fe40000000a00 */
[----:B------:R-:W-:Y:S01]  /*14120*/  IADD3 R4, P0, R4, UR6, RZ ;  /* 0x0000000604047c10 */ /* 0x000fe2000ff1e0ff */
[----:B------:R-:W-:Y:S02]  /*14130*/  ULDC.U8 UR6, c[0x0][0x5e0] ;  /* 0x0001780000067ab9 */ /* 0x000fe40000000000 */
[----:B------:R-:W3:Y:S01]  /*14140*/  LDG.E.64.CONSTANT R10, desc[UR4][R10.64] ;  /* 0x000000040a0a7981 */ /* 0x000ee2000c1e9b00 */
[----:B------:R-:W-:-:S06]  /*14150*/  IADD3.X R5, RZ, UR7, RZ, P0, !PT ;  /* 0x00000007ff057c10 */ /* 0x000fcc00087fe4ff */
[----:B------:R-:W4:Y:S01]  /*14160*/  LDG.E.64.CONSTANT R4, desc[UR4][R4.64] ;  /* 0x0000000404047981 */ /* 0x000f22000c1e9b00 */
[----:B------:R-:W-:Y:S01]  /*14170*/  ISETP.NE.AND P1, PT, RZ, UR6, PT ;  /* 0x00000006ff007c0c */ /* 0x000fe2000bf25270 */
[----:B------:R-:W-:Y:S01]  /*14180*/  ULDC.64 UR6, c[0x0][0x5a8] ;  /* 0x00016a0000067ab9 */ /* 0x000fe20000000a00 */
[----:B------:R-:W-:Y:S01]  /*14190*/  BSSY B1, `(.L_x_2883) ;  /* 0x00000b7000017945 */ /* 0x000fe20003800000 */
[----:B--2---:R-:W-:-:S04]  /*141a0*/  ISETP.GT.U32.AND P0, PT, R6, RZ, PT ;  /* 0x000000ff0600720c */ /* 0x004fc80003f04070 */
[----:B------:R-:W-:Y:S02]  /*141b0*/  ISETP.GT.AND.EX P0, PT, R7, RZ, !P1, P0 ;  /* 0x000000ff0700720c */ /* 0x000fe40004f04300 */
[----:B------:R-:W-:Y:S01]  /*141c0*/  IADD3 R9, P1, R2, UR6, RZ ;  /* 0x0000000602097c10 */ /* 0x000fe2000ff3e0ff */
[----:B---3--:R-:W-:Y:S01]  /*141d0*/  IMAD R3, R11, UR8, RZ ;  /* 0x000000080b037c24 */ /* 0x008fe2000f8e02ff */
[----:B------:R-:W-:Y:S02]  /*141e0*/  SEL R24, R6, 0x1, !P0 ;  /* 0x0000000106187807 */ /* 0x000fe40004000000 */
[----:B------:R-:W-:Y:S01]  /*141f0*/  SEL R25, R7, RZ, !P0 ;  /* 0x000000ff07197207 */ /* 0x000fe20004000000 */
[----:B------:R-:W-:Y:S01]  /*14200*/  IMAD R7, R10, UR9, R3 ;  /* 0x000000090a077c24 */ /* 0x000fe2000f8e0203 */
[----:B------:R-:W-:Y:S01]  /*14210*/  ISETP.GE.U32.AND P0, PT, R24, 0x1, PT ;  /* 0x000000011800780c */ /* 0x000fe20003f06070 */
[----:B------:R-:W-:Y:S01]  /*14220*/  IMAD.WIDE.U32 R2, R10, UR8, RZ ;  /* 0x000000080a027c25 */ /* 0x000fe2000f8e00ff */
[----:B------:R-:W-:Y:S01]  /*14230*/  IADD3.X R6, RZ, UR7, RZ, P1, !PT ;  /* 0x00000007ff067c10 */ /* 0x000fe20008ffe4ff */
[----:B------:R-:W-:Y:S01]  /*14240*/  ULDC.64 UR6, c[0x0][0x5a0] ;  /* 0x0001680000067ab9 */ /* 0x000fe20000000a00 */
[----:B------:R-:W-:Y:S01]  /*14250*/  ISETP.GE.AND.EX P0, PT, R25, RZ, PT, P0 ;  /* 0x000000ff1900720c */ /* 0x000fe20003f06300 */
[----:B------:R-:W-:Y:S01]  /*14260*/  ULDC.64 UR8, c[0x0][0x5b8] ;  /* 0x00016e0000087ab9 */ /* 0x000fe20000000a00 */
[----:B------:R-:W-:-:S02]  /*14270*/  IADD3 R8, P2, R8, UR6, RZ ;  /* 0x0000000608087c10 */ /* 0x000fc4000ff5e0ff */
[----:B------:R-:W-:Y:S02]  /*14280*/  LEA R10, P1, R2, R9, 0x2 ;  /* 0x00000009020a7211 */ /* 0x000fe400078210ff */
[----:B------:R-:W-:Y:S02]  /*14290*/  IADD3 R3, R3, R7, RZ ;  /* 0x0000000703037210 */ /* 0x000fe40007ffe0ff */
[----:B----4-:R-:W-:Y:S02]  /*142a0*/  LEA R12, P3, R4, UR10, 0x3 ;  /* 0x0000000a040c7c11 */ /* 0x010fe4000f8618ff */
[----:B------:R-:W-:Y:S02]  /*142b0*/  IADD3 R0, P4, R0, UR8, RZ ;  /* 0x0000000800007c10 */ /* 0x000fe4000ff9e0ff */
[----:B------:R-:W-:Y:S02]  /*142c0*/  LEA.HI.X R11, R2, R6, R3, 0x2, P1 ;  /* 0x00000006020b7211 */ /* 0x000fe400008f1403 */
[----:B------:R-:W-:-:S02]  /*142d0*/  CS2R R6, SRZ ;  /* 0x0000000000067805 */ /* 0x000fc4000001ff00 */
[----:B------:R-:W-:Y:S01]  /*142e0*/  IADD3.X R9, RZ, UR7, RZ, P2, !PT ;  /* 0x00000007ff097c10 */ /* 0x000fe200097fe4ff */
[----:B------:R-:W-:Y:S01]  /*142f0*/  ULDC.64 UR6, c[0x0][0x5e8] ;  /* 0x00017a0000067ab9 */ /* 0x000fe20000000a00 */
[----:B------:R-:W-:Y:S02]  /*14300*/  LEA.HI.X R13, R4, UR11, R5, 0x3, P3 ;  /* 0x0000000b040d7c11 */ /* 0x000fe400098f1c05 */
[----:B------:R-:W-:Y:S01]  /*14310*/  IADD3.X R2, RZ, UR9, RZ, P4, !PT ;  /* 0x00000009ff027c10 */ /* 0x000fe2000a7fe4ff */
[----:B------:R-:W-:Y:S06]  /*14320*/  @!P0 BRA `(.L_x_2884) ;  /* 0x0000000800748947 */ /* 0x000fec0003800000 */
        /* <DEDUP_REMOVED lines=13> */
[----:B------:R-:W-:Y:S01]  /*14400*/  HFMA2.MMA R6, -RZ, RZ, 0, 0 ;  /* 0x00000000ff067435 */ /* 0x000fe200000001ff */
[----:B------:R-:W-:Y:S01]  /*14410*/  BSSY B3, `(.L_x_2887) ;  /* 0x000004f000037945 */ /* 0x000fe20003800000 */
[----:B------:R-:W-:Y:S02]  /*14420*/  MOV R10, R12 ;  /* 0x0000000c000a7202 */ /* 0x000fe40000000f00 */
[----:B------:R-:W-:Y:S02]  /*14430*/  MOV R11, R13 ;  /* 0x0000000d000b7202 */ /* 0x000fe40000000f00 */
[----:B------:R-:W-:-:S07]  /*14440*/  IADD3.X R25, R25, -0x1, RZ, P0, !PT ;  /* 0xffffffff19197810 */ /* 0x000fce00007fe4ff */
.L_x_2888:
        /* <DEDUP_REMOVED lines=16> */
[----:B------:R-:W-:Y:S01]  /*14550*/  IADD3 R15, R19, R21, RZ ;  /* 0x00000015130f7210 */ /* 0x000fe20007ffe0ff */
[----:B------:R-:W2:Y:S02]  /*14560*/  LDG.E.U16.CONSTANT R26, desc[UR4][R16.64] ;  /* 0x00000004101a7981 */ /* 0x000ea4000c1e9500 */
[----:B------:R-:W-:Y:S01]  /*14570*/  IMAD R27, R14, UR7, R27 ;  /* 0x000000070e1b7c24 */ /* 0x000fe2000f8e021b */
[----:B------:R-:W-:Y:S01]  /*14580*/  LEA.HI.X R21, R18, R2, R15, 0x2, P0 ;  /* 0x0000000212157211 */ /* 0x000fe200000f140f */
[----:B------:R-:W3:Y:S01]  /*14590*/  LDG.E.U16.CONSTANT R19, desc[UR4][R16.64+0x2] ;  /* 0x0000020410137981 */ /* 0x000ee2000c1e9500 */
[----:B------:R-:W-:Y:S01]  /*145a0*/  LEA R14, P0, R22, R0, 0x2 ;  /* 0x00000000160e7211 */ /* 0x000fe200078010ff */
[----:B-----5:R-:W-:Y:S01]  /*145b0*/  IMAD R13, R13, UR6, RZ ;  /* 0x000000060d0d7c24 */ /* 0x020fe2000f8e02ff */
[----:B------:R-:W-:Y:S01]  /*145c0*/  IADD3 R15, R23, R27, RZ ;  /* 0x0000001b170f7210 */ /* 0x000fe20007ffe0ff */
[----:B------:R-:W4:Y:S02]  /*145d0*/  LDG.E.U16.CONSTANT R18, desc[UR4][R20.64+0x2] ;  /* 0x0000020414127981 */ /* 0x000f24000c1e9500 */
[----:B------:R-:W-:Y:S01]  /*145e0*/  IMAD R13, R12, UR7, R13 ;  /* 0x000000070c0d7c24 */ /* 0x000fe2000f8e020d */
[----:B------:R-:W-:Y:S01]  /*145f0*/  LEA.HI.X R15, R22, R2, R15, 0x2, P0 ;  /* 0x00000002160f7211 */ /* 0x000fe200000f140f */
[----:B------:R-:W-:Y:S01]  /*14600*/  IMAD.WIDE.U32 R22, R12, UR6, RZ ;  /* 0x000000060c167c25 */ /* 0x000fe2000f8e00ff */
[----:B------:R0:W5:Y:S04]  /*14610*/  LDG.E.U16.CONSTANT R27, desc[UR4][R20.64] ;  /* 0x00000004141b7981 */ /* 0x000168000c1e9500 */
[----:B------:R-:W5:Y:S01]  /*14620*/  LDG.E.U16.CONSTANT R28, desc[UR4][R14.64+0x2] ;  /* 0x000002040e1c7981 */ /* 0x000f62000c1e9500 */
[----:B------:R-:W-:-:S02]  /*14630*/  LEA R12, P0, R22, R0, 0x2 ;  /* 0x00000000160c7211 */ /* 0x000fc400078010ff */
[----:B------:R-:W-:Y:S01]  /*14640*/  IADD3 R13, R23, R13, RZ ;  /* 0x0000000d170d7210 */ /* 0x000fe20007ffe0ff */
[----:B------:R1:W5:Y:S03]  /*14650*/  LDG.E.U16.CONSTANT R16, desc[UR4][R14.64] ;  /* 0x000000040e107981 */ /* 0x000366000c1e9500 */
[----:B------:R-:W-:-:S05]  /*14660*/  LEA.HI.X R13, R22, R2, R13, 0x2, P0 ;  /* 0x00000002160d7211 */ /* 0x000fca00000f140d */
[----:B------:R-:W5:Y:S04]  /*14670*/  LDG.E.U16.CONSTANT R17, desc[UR4][R12.64+0x2] ;  /* 0x000002040c117981 */ /* 0x000f68000c1e9500 */
[----:B------:R1:W5:Y:S01]  /*14680*/  LDG.E.U16.CONSTANT R22, desc[UR4][R12.64] ;  /* 0x000000040c167981 */ /* 0x000362000c1e9500 */
[----:B------:R-:W-:-:S04]  /*14690*/  IADD3 R24, P0, R24, -0x4, RZ ;  /* 0xfffffffc18187810 */ /* 0x000fc80007f1e0ff */
[----:B------:R-:W-:Y:S02]  /*146a0*/  IADD3.X R25, R25, -0x1, RZ, P0, !PT ;  /* 0xffffffff19197810 */ /* 0x000fe400007fe4ff */
[----:B------:R-:W-:-:S04]  /*146b0*/  ISETP.NE.U32.AND P0, PT, R24, RZ, PT ;  /* 0x000000ff1800720c */ /* 0x000fc80003f05070 */
[----:B------:R-:W-:Y:S02]  /*146c0*/  ISETP.NE.AND.EX P0, PT, R25, RZ, PT, P0 ;  /* 0x000000ff1900720c */ /* 0x000fe40003f05300 */
[----:B------:R-:W-:-:S04]  /*146d0*/  IADD3 R10, P1, R10, 0x20, RZ ;  /* 0x000000200a0a7810 */ /* 0x000fc80007f3e0ff */
[----:B------:R-:W-:Y:S01]  /*146e0*/  IADD3.X R11, RZ, R11, RZ, P1, !PT ;  /* 0x0000000bff0b7210 */ /* 0x000fe20000ffe4ff */
[----:B---3--:R-:W-:Y:S02]  /*146f0*/  HADD2.F32 R19, -RZ, R19.H0_H0 ;  /* 0x20000013ff137230 */ /* 0x008fe40000004100 */
[----:B--2---:R-:W-:Y:S02]  /*14700*/  HADD2.F32 R26, -RZ, R26.H0_H0 ;  /* 0x2000001aff1a7230 */ /* 0x004fe40000004100 */
[----:B----4-:R-:W-:Y:S02]  /*14710*/  HADD2.F32 R18, -RZ, R18.H0_H0 ;  /* 0x20000012ff127230 */ /* 0x010fe40000004100 */
[-C--:B0-----:R-:W-:Y:S01]  /*14720*/  FMUL.FTZ R21, R5, R19.reuse ;  /* 0x0000001305157220 */ /* 0x081fe20000410000 */
[----:B------:R-:W-:Y:S01]  /*14730*/  FMUL.FTZ R19, R4, R19 ;  /* 0x0000001304137220 */ /* 0x000fe20000410000 */
[----:B-----5:R-:W-:-:S03]  /*14740*/  HADD2.F32 R27, -RZ, R27.H0_H0 ;  /* 0x2000001bff1b7230 */ /* 0x020fc60000004100 */
[CC--:B------:R-:W-:Y:S01]  /*14750*/  FFMA.FTZ R19, R5.reuse, R26.reuse, R19 ;  /* 0x0000001a05137223 */ /* 0x0c0fe20000010013 */
[C---:B------:R-:W-:Y:S01]  /*14760*/  FFMA.FTZ R20, R4.reuse, R26, -R21 ;  /* 0x0000001a04147223 */ /* 0x040fe20000010815 */
[-C--:B-1----:R-:W-:Y:S01]  /*14770*/  FMUL.FTZ R15, R5, R18.reuse ;  /* 0x00000012050f7220 */ /* 0x082fe20000410000 */
[----:B------:R-:W-:Y:S02]  /*14780*/  HADD2.F32 R28, -RZ, R28.H0_H0 ;  /* 0x2000001cff1c7230 */ /* 0x000fe40000004100 */
[----:B------:R-:W-:Y:S01]  /*14790*/  FMUL.FTZ R18, R4, R18 ;  /* 0x0000001204127220 */ /* 0x000fe20000410000 */
[----:B------:R-:W-:Y:S01]  /*147a0*/  FADD.FTZ R19, R19, R6 ;  /* 0x0000000613137221 */ /* 0x000fe20000010000 */
[----:B------:R-:W-:Y:S01]  /*147b0*/  FADD.FTZ R7, R20, R7 ;  /* 0x0000000714077221 */ /* 0x000fe20000010000 */
[CC--:B------:R-:W-:Y:S01]  /*147c0*/  FFMA.FTZ R6, R4.reuse, R27.reuse, -R15 ;  /* 0x0000001b04067223 */ /* 0x0c0fe2000001080f */
[----:B------:R-:W-:Y:S02]  /*147d0*/  HADD2.F32 R16, -RZ, R16.H0_H0 ;  /* 0x20000010ff107230 */ /* 0x000fe40000004100 */
[CC--:B------:R-:W-:Y:S01]  /*147e0*/  FMUL.FTZ R13, R5.reuse, R28.reuse ;  /* 0x0000001c050d7220 */ /* 0x0c0fe20000410000 */
[----:B------:R-:W-:Y:S01]  /*147f0*/  FFMA.FTZ R18, R5, R27, R18 ;  /* 0x0000001b05127223 */ /* 0x000fe20000010012 */
[----:B------:R-:W-:Y:S01]  /*14800*/  FMUL.FTZ R28, R4, R28 ;  /* 0x0000001c041c7220 */ /* 0x000fe20000410000 */
[----:B------:R-:W-:-:S02]  /*14810*/  FADD.FTZ R6, R7, R6 ;  /* 0x0000000607067221 */ /* 0x000fc40000010000 */
[----:B------:R-:W-:Y:S01]  /*14820*/  FADD.FTZ R18, R19, R18 ;  /* 0x0000001213127221 */ /* 0x000fe20000010000 */
[CC--:B------:R-:W-:Y:S01]  /*14830*/  FFMA.FTZ R7, R5.reuse, R16.reuse, R28 ;  /* 0x0000001005077223 */ /* 0x0c0fe2000001001c */
[----:B------:R-:W-:Y:S02]  /*14840*/  HADD2.F32 R17, -RZ, R17.H0_H0 ;  /* 0x20000011ff117230 */ /* 0x000fe40000004100 */
[----:B------:R-:W-:Y:S01]  /*14850*/  FFMA.FTZ R13, R4, R16, -R13 ;  /* 0x00000010040d7223 */ /* 0x000fe2000001080d */
        /* <DEDUP_REMOVED lines=11> */
.L_x_2887:
[----:B------:R-:W-:Y:S02]  /*14910*/  MOV R12, R10 ;  /* 0x0000000a000c7202 */ /* 0x000fe40000000f00 */
[----:B------:R-:W-:-:S07]  /*14920*/  MOV R13, R11 ;  /* 0x0000000b000d7202 */ /* 0x000fce0000000f00 */
.L_x_2886:
[----:B------:R-:W-:Y:S05]  /*14930*/  BSYNC B2 ;  /* 0x0000000000027941 */ /* 0x000fea0003800000 */
.L_x_2885:
        /* <DEDUP_REMOVED lines=60> */
.L_x_2884:
[----:B------:R-:W-:Y:S05]  /*14d00*/  BSYNC B1 ;  /* 0x0000000000017941 */ /* 0x000fea0003800000 */
.L_x_2883:
[----:B------:R-:W-:-:S05]  /*14d10*/  F2FP.F16.F32.PACK_AB R7, R6, R7 ;  /* 0x000000070607723e */ /* 0x000fca00000000ff */
[----:B------:R-:W-:Y:S01]  /*14d20*/  STG.E desc[UR4][R8.64], R7 ;  /* 0x0000000708007986 */ /* 0x000fe2000c101904 */
[----:B------:R-:W-:Y:S05]  /*14d30*/  EXIT ;  /* 0x000000000000794d */ /* 0x000fea0003800000 */
.L_x_2889:
        /* <DEDUP_REMOVED lines=12> */
.L_x_18551:


//--------------------- .text._ZN2at6native73_GLOBAL__N__c8866d80_35_SparseBinaryOpIntersectionKernel_cu_9e10b42f_311112apply_kernelILi128ELi8EZNS1_29binary_op_intersection_kernelINS1_5MulOpEN3c108BFloat16ElEEvRNS_14TensorIteratorEllRKNS_6TensorEbEUliE_EEviT1_ --------------------------
	.section	.text._ZN2at6native73_GLOBAL__N__c8866d80_35_SparseBinaryOpIntersectionKernel_cu_9e10b42f_311112apply_kernelILi128ELi8EZNS1_29binary_op_intersection_kernelINS1_5MulOpEN3c108BFloat16ElEEvRNS_14TensorIteratorEllRKNS_6TensorEbEUliE_EEviT1_,"ax",@progbits
	.align	128
.text._ZN2at6native73_GLOBAL__N__c8866d80_35_SparseBinaryOpIntersectionKernel_cu_9e10b42f_311112apply_kernelILi128ELi8EZNS1_29binary_op_intersection_kernelINS1_5MulOpEN3c108BFloat16ElEEvRNS_14TensorIteratorEllRKNS_6TensorEbEUliE_EEviT1_:
        .type           _ZN2at6native73_GLOBAL__N__c8866d80_35_SparseBinaryOpIntersectionKernel_cu_9e10b42f_311112apply_kernelILi128ELi8EZNS1_29binary_op_intersection_kernelINS1_5MulOpEN3c108BFloat16ElEEvRNS_14TensorIteratorEllRKNS_6TensorEbEUliE_EEviT1_,@function
        .size           _ZN2at6native73_GLOBAL__N__c8866d80_35_SparseBinaryOpIntersectionKernel_cu_9e10b42f_311112apply_kernelILi128ELi8EZNS1_29binary_op_intersection_kernelINS1_5MulOpEN3c108BFloat16ElEEvRNS_14TensorIteratorEllRKNS_6TensorEbEUliE_EEviT1_,(.L_x_18552 - _ZN2at6native73_GLOBAL__N__c8866d80_35_SparseBinaryOpIntersectionKernel_cu_9e10b42f_311112apply_kernelILi128ELi8EZNS1_29binary_op_intersection_kernelINS1_5MulOpEN3c108BFloat16ElEEvRNS_14TensorIteratorEllRKNS_6TensorEbEUliE_EEviT1_)
        .other          _ZN2at6native73_GLOBAL__N__c8866d80_35_SparseBinaryOpIntersectionKernel_cu_9e10b42f_311112apply_kernelILi128ELi8EZNS1_29binary_op_intersection_kernelINS1_5MulOpEN3c108BFloat16ElEEvRNS_14TensorIteratorEllRKNS_6TensorEbEUliE_EEviT1_,@"STO_CUDA_ENTRY STV_DEFAULT"
_ZN2at6native73_GLOBAL__N__c8866d80_35_SparseBinaryOpIntersectionKernel_cu_9e10b42f_311112apply_kernelILi128ELi8EZNS1_29binary_op_intersection_kernelINS1_5MulOpEN3c108BFloat16ElEEvRNS_14TensorIteratorEllRKNS_6TensorEbEUliE_EEviT1_:
        /* <DEDUP_REMOVED lines=473> */
.L_x_2892:
        /* <DEDUP_REMOVED lines=35> */
[----:B------:R-:W-:Y:S02]  /*1fc0*/  IADD3 R0, P1, R0, UR12, RZ ;  /* 0x0000000c00007c10 */ /* 0x000fe4000ff3e0ff */
[----:B----4-:R-:W-:Y:S02]  /*1fd0*/  LEA R16, P4, R4, UR14, 0x3 ;  /* 0x0000000e04107c11 */ /* 0x010fe4000f8818ff */
[----:B------:R-:W-:Y:S02]  /*1fe0*/  LEA.HI.X R7, R10, R2, R7, 0x1, P3 ;  /* 0x000000020a077211 */ /* 0x000fe400018f0c07 */
[----:B------:R-:W-:-:S02]  /*1ff0*/  LEA.HI.X R17, R4, UR15, R5, 0x3, P4 ;  /* 0x0000000f04117c11 */ /* 0x000fc4000a0f1c05 */
[----:B------:R-:W-:Y:S02]  /*2000*/  IADD3.X R9, RZ, UR11, RZ, P2, !PT ;  /* 0x0000000bff097c10 */ /* 0x000fe400097fe4ff */
[----:B------:R-:W-:Y:S01]  /*2010*/  IADD3.X R2, RZ, UR13, RZ, P1, !PT ;  /* 0x0000000dff027c10 */ /* 0x000fe20008ffe4ff */
[----:B------:R-:W-:Y:S06]  /*2020*/  @!P0 BRA `(.L_x_2894) ;  /* 0x0000001800188947 */ /* 0x000fec0003800000 */
[----:B------:R-:W2:Y:S01]  /*2030*/  LDG.E.U16.CONSTANT R5, desc[UR4][R6.64] ;  /* 0x0000000406057981 */ /* 0x000ea2000c1e9500 */
[----:B------:R-:W-:Y:S01]  /*2040*/  IADD3 R4, P1, R13, -0x1, RZ ;  /* 0xffffffff0d047810 */ /* 0x000fe20007f3e0ff */
[----:B------:R-:W-:Y:S01]  /*2050*/  BSSY B0, `(.L_x_2895) ;  /* 0x000015c000007945 */ /* 0x000fe20003800000 */
[----:B------:R-:W-:Y:S02]  /*2060*/  HFMA2.MMA R48, -RZ, RZ, 0, 0 ;  /* 0x00000000ff307435 */ /* 0x000fe400000001ff */
[----:B------:R-:W-:Y:S02]  /*2070*/  ISETP.GE.U32.AND P0, PT, R4, 0x3, PT ;  /* 0x000000030400780c */ /* 0x000fe40003f06070 */
[----:B------:R-:W-:-:S04]  /*2080*/  IADD3.X R4, R12, -0x1, RZ, P1, !PT ;  /* 0xffffffff0c047810 */ /* 0x000fc80000ffe4ff */
[----:B------:R-:W-:Y:S02]  /*2090*/  ISETP.GE.U32.AND.EX P0, PT, R4, RZ, PT, P0 ;  /* 0x000000ff0400720c */ /* 0x000fe40003f06100 */
[----:B------:R-:W-:Y:S02]  /*20a0*/  LOP3.LUT R4, R13, 0x3, RZ, 0xc0, !PT ;  /* 0x000000030d047812 */ /* 0x000fe400078ec0ff */
[----:B--2---:R-:W-:-:S09]  /*20b0*/  SHF.L.U32 R5, R5, 0x10, RZ ;  /* 0x0000001005057819 */ /* 0x004fd200000006ff */
        /* <DEDUP_REMOVED lines=18> */
.L_x_2902:
[----:B------:R-:W2:Y:S01]  /*21e0*/  LDG.E.64.CONSTANT R36, desc[UR4][R14.64] ;  /* 0x000000040e247981 */ /* 0x000ea2000c1e9b00 */
[----:B------:R-:W-:-:S03]  /*21f0*/  ULDC.64 UR10, c[0x0][0x5e8] ;  /* 0x00017a00000a7ab9 */ /* 0x000fc60000000a00 */
[----:B------:R-:W3:Y:S04]  /*2200*/  LDG.E.64.CONSTANT R28, desc[UR4][R14.64+0x8] ;  /* 0x000008040e1c7981 */ /* 0x000ee8000c1e9b00 */
[----:B------:R-:W4:Y:S04]  /*2210*/  LDG.E.64.CONSTANT R44, desc[UR4][R14.64+0x10] ;  /* 0x000010040e2c7981 */ /* 0x000f28000c1e9b00 */
[----:B------:R-:W5:Y:S04]  /*2220*/  LDG.E.64.CONSTANT R42, desc[UR4][R14.64+0x18] ;  /* 0x000018040e2a7981 */ /* 0x000f68000c1e9b00 */
[----:B------:R-:W4:Y:S04]  /*2230*/  LDG.E.64.CONSTANT R20, desc[UR4][R14.64+0x20] ;  /* 0x000020040e147981 */ /* 0x000f28000c1e9b00 */
        /* <DEDUP_REMOVED lines=10> */
[----:B------:R-:W4:Y:S01]  /*22e0*/  LDG.E.64.CONSTANT R16, desc[UR4][R14.64+0x78] ;  /* 0x000078040e107981 */ /* 0x000f22000c1e9b00 */
[----:B--2---:R-:W-:-:S02]  /*22f0*/  IMAD R37, R37, UR10, RZ ;  /* 0x0000000a25257c24 */ /* 0x004fc4000f8e02ff */
[----:B------:R-:W-:-:S04]  /*2300*/  IMAD.WIDE.U32 R40, R36, UR10, RZ ;  /* 0x0000000a24287c25 */ /* 0x000fc8000f8e00ff */
[----:B---3--:R-:W-:Y:S02]  /*2310*/  IMAD R29, R29, UR10, RZ ;  /* 0x0000000a1d1d7c24 */ /* 0x008fe4000f8e02ff */
[----:B------:R-:W-:Y:S02]  /*2320*/  IMAD R37, R36, UR11, R37 ;  /* 0x0000000b24257c24 */ /* 0x000fe4000f8e0225 */
[----:B------:R-:W-:-:S04]  /*2330*/  IMAD.WIDE.U32 R46, R28, UR10, RZ ;  /* 0x0000000a1c2e7c25 */ /* 0x000fc8000f8e00ff */
[----:B------:R-:W-:Y:S01]  /*2340*/  IMAD R49, R28, UR11, R29 ;  /* 0x0000000b1c317c24 */ /* 0x000fe2000f8e021d */
[----:B------:R-:W-:Y:S01]  /*2350*/  LEA R28, P1, R40, R0, 0x1 ;  /* 0x00000000281c7211 */ /* 0x000fe200078208ff */
[----:B-----5:R-:W-:Y:S01]  /*2360*/  IMAD R43, R43, UR10, RZ ;  /* 0x0000000a2b2b7c24 */ /* 0x020fe2000f8e02ff */
[----:B------:R-:W-:Y:S01]  /*2370*/  IADD3 R29, R41, R37, RZ ;  /* 0x00000025291d7210 */ /* 0x000fe20007ffe0ff */
[----:B----4-:R-:W-:Y:S01]  /*2380*/  IMAD R37, R45, UR10, RZ ;  /* 0x0000000a2d257c24 */ /* 0x010fe2000f8e02ff */
[----:B------:R-:W-:Y:S01]  /*2390*/  IADD3 R45, R47, R49, RZ ;  /* 0x000000312f2d7210 */ /* 0x000fe20007ffe0ff */
[----:B------:R-:W-:Y:S01]  /*23a0*/  IMAD R43, R42, UR11, R43 ;  /* 0x0000000b2a2b7c24 */ /* 0x000fe2000f8e022b */
[----:B------:R-:W-:Y:S01]  /*23b0*/  LEA.HI.X R29, R40, R2, R29, 0x1, P1 ;  /* 0x00000002281d7211 */ /* 0x000fe200008f0c1d */
[----:B------:R-:W-:Y:S01]  /*23c0*/  IMAD.WIDE.U32 R40, R44, UR10, RZ ;  /* 0x0000000a2c287c25 */ /* 0x000fe2000f8e00ff */
[----:B------:R-:W-:-:S03]  /*23d0*/  LEA R36, P2, R46, R0, 0x1 ;  /* 0x000000002e247211 */ /* 0x000fc600078408ff */
[----:B------:R-:W-:Y:S01]  /*23e0*/  IMAD R47, R44, UR11, R37 ;  /* 0x0000000b2c2f7c24 */ /* 0x000fe2000f8e0225 */
[----:B------:R-:W-:Y:S01]  /*23f0*/  LEA.HI.X R37, R46, R2, R45, 0x1, P2 ;  /* 0x000000022e257211 */ /* 0x000fe200010f0c2d */
[----:B------:R-:W-:Y:S01]  /*2400*/  IMAD.WIDE.U32 R44, R42, UR10, RZ ;  /* 0x0000000a2a2c7c25 */ /* 0x000fe2000f8e00ff */
[C---:B------:R-:W-:Y:S01]  /*2410*/  LEA R46, P1, R40.reuse, R0, 0x1 ;  /* 0x00000000282e7211 */ /* 0x040fe200078208ff */
[----:B------:R-:W2:Y:S01]  /*2420*/  LDG.E.U16.CONSTANT R28, desc[UR4][R28.64] ;  /* 0x000000041c1c7981 */ /* 0x000ea2000c1e9500 */
[----:B------:R-:W-:Y:S01]  /*2430*/  IADD3 R41, R41, R47, RZ ;  /* 0x0000002f29297210 */ /* 0x000fe20007ffe0ff */
[----:B------:R-:W-:Y:S02]  /*2440*/  IMAD R21, R21, UR10, RZ ;  /* 0x0000000a15157c24 */ /* 0x000fe4000f8e02ff */
[----:B------:R-:W-:Y:S01]  /*2450*/  IMAD R35, R35, UR10, RZ ;  /* 0x0000000a23237c24 */ /* 0x000fe2000f8e02ff */
[----:B------:R-:W-:Y:S01]  /*2460*/  LEA.HI.X R47, R40, R2, R41, 0x1, P1 ;  /* 0x00000002282f7211 */ /* 0x000fe200008f0c29 */
[----:B------:R0:W3:Y:S01]  /*2470*/  LDG.E.U16.CONSTANT R36, desc[UR4][R36.64] ;  /* 0x0000000424247981 */ /* 0x0000e2000c1e9500 */
[----:B------:R-:W-:Y:S01]  /*2480*/  IADD3 R41, R45, R43, RZ ;  /* 0x0000002b2d297210 */ /* 0x000fe20007ffe0ff */
[----:B------:R-:W-:Y:S01]  /*2490*/  IMAD R45, R20, UR11, R21 ;  /* 0x0000000b142d7c24 */ /* 0x000fe2000f8e0215 */
[----:B------:R-:W-:Y:S01]  /*24a0*/  LEA R40, P1, R44, R0, 0x1 ;  /* 0x000000002c287211 */ /* 0x000fe200078208ff */
[----:B------:R-:W-:Y:S01]  /*24b0*/  IMAD.WIDE.U32 R20, R20, UR10, RZ ;  /* 0x0000000a14147c25 */ /* 0x000fe2000f8e00ff */
[----:B------:R-:W4:Y:S02]  /*24c0*/  LDG.E.U16.CONSTANT R46, desc[UR4][R46.64] ;  /* 0x000000042e2e7981 */ /* 0x000f24000c1e9500 */
[----:B------:R-:W-:Y:S01]  /*24d0*/  LEA.HI.X R41, R44, R2, R41, 0x1, P1 ;  /* 0x000000022c297211 */ /* 0x000fe200008f0c29 */
[----:B------:R-:W-:Y:S01]  /*24e0*/  IMAD.WIDE.U32 R42, R34, UR10, RZ ;  /* 0x0000000a222a7c25 */ /* 0x000fe2000f8e00ff */
[----:B------:R-:W-:-:S02]  /*24f0*/  LEA R44, P1, R20, R0, 0x1 ;  /* 0x00000000142c7211 */ /* 0x000fc400078208ff */
[----:B------:R-:W-:Y:S01]  /*2500*/  IADD3 R21, R21, R45, RZ ;  /* 0x0000002d15157210 */ /* 0x000fe20007ffe0ff */
[----:B------:R-:W-:Y:S02]  /*2510*/  IMAD R35, R34, UR11, R35 ;  /* 0x0000000b22237c24 */ /* 0x000fe4000f8e0223 */
[----:B0-----:R-:W-:Y:S01]  /*2520*/  IMAD R37, R33, UR10, RZ ;  /* 0x0000000a21257c24 */ /* 0x001fe2000f8e02ff */
        /* <DEDUP_REMOVED lines=8> */
[----:B------:R-:W-:Y:S01]  /*25b0*/  IMAD.WIDE.U32 R32, R30, UR10, RZ ;  /* 0x0000000a1e207c25 */ /* 0x000fe2000f8e00ff */
[----:B------:R-:W-:Y:S01]  /*25c0*/  IADD3 R21, R21, R37, RZ ;  /* 0x0000002515157210 */ /* 0x000fe20007ffe0ff */
[----:B------:R-:W5:Y:S01]  /*25d0*/  LDG.E.U16.CONSTANT R44, desc[UR4][R44.64] ;  /* 0x000000042c2c7981 */ /* 0x000f62000c1e9500 */
[----:B0-----:R-:W-:Y:S01]  /*25e0*/  LEA R40, P1, R20, R0, 0x1 ;  /* 0x0000000014287211 */ /* 0x001fe200078208ff */
[----:B------:R-:W-:-:S02]  /*25f0*/  IMAD R31, R30, UR11, R31 ;  /* 0x0000000b1e1f7c24 */ /* 0x000fc4000f8e021f */
[----:B------:R-:W5:Y:S01]  /*2600*/  LDG.E.U16.CONSTANT R34, desc[UR4][R34.64] ;  /* 0x0000000422227981 */ /* 0x000f62000c1e9500 */
[----:B------:R-:W-:Y:S01]  /*2610*/  IMAD R11, R11, UR10, RZ ;  /* 0x0000000a0b0b7c24 */ /* 0x000fe2000f8e02ff */
[----:B------:R-:W-:Y:S01]  /*2620*/  LEA.HI.X R41, R20, R2, R21, 0x1, P1 ;  /* 0x0000000214297211 */ /* 0x000fe200008f0c15 */
[----:B------:R-:W-:Y:S01]  /*2630*/  IMAD R27, R27, UR10, RZ ;  /* 0x0000000a1b1b7c24 */ /* 0x000fe2000f8e02ff */
[----:B------:R-:W-:Y:S01]  /*2640*/  IADD3 R21, R33, R31, RZ ;  /* 0x0000001f21157210 */ /* 0x000fe20007ffe0ff */
[----:B------:R-:W-:Y:S01]  /*2650*/  IMAD R33, R10, UR11, R11 ;  /* 0x0000000b0a217c24 */ /* 0x000fe2000f8e020b */
[----:B------:R-:W-:Y:S01]  /*2660*/  LEA R20, P1, R32, R0, 0x1 ;  /* 0x0000000020147211 */ /* 0x000fe200078208ff */
[----:B------:R-:W-:Y:S01]  /*2670*/  IMAD.WIDE.U32 R10, R10, UR10, RZ ;  /* 0x0000000a0a0a7c25 */ /* 0x000fe2000f8e00ff */
[----:B------:R-:W5:Y:S02]  /*2680*/  LDG.E.U16.CONSTANT R40, desc[UR4][R40.64] ;  /* 0x0000000428287981 */ /* 0x000f64000c1e9500 */
[----:B------:R-:W-:Y:S01]  /*2690*/  LEA.HI.X R21, R32, R2, R21, 0x1, P1 ;  /* 0x0000000220157211 */ /* 0x000fe200008f0c15 */
[----:B------:R-:W-:Y:S01]  /*26a0*/  IMAD.WIDE.U32 R30, R26, UR10, RZ ;  /* 0x0000000a1a1e7c25 */ /* 0x000fe2000f8e00ff */
[----:B------:R-:W-:-:S03]  /*26b0*/  IADD3 R11, R11, R33, RZ ;  /* 0x000000210b0b7210 */ /* 0x000fc60007ffe0ff */
[----:B------:R-:W-:Y:S01]  /*26c0*/  IMAD R27, R26, UR11, R27 ;  /* 0x0000000b1a1b7c24 */ /* 0x000fe2000f8e021b */
[----:B------:R-:W-:Y:S01]  /*26d0*/  LEA R26, P1, R10, R0, 0x1 ;  /* 0x000000000a1a7211 */ /* 0x000fe200078208ff */
[----:B------:R-:W-:Y:S01]  /*26e0*/  IMAD R33, R25, UR10, RZ ;  /* 0x0000000a19217c24 */ /* 0x000fe2000f8e02ff */
[----:B------:R0:W5:Y:S02]  /*26f0*/  LDG.E.U16.CONSTANT R37, desc[UR4][R20.64] ;  /* 0x0000000414257981 */ /* 0x000164000c1e9500 */
[----:B------:R-:W-:Y:S01]  /*2700*/  IADD3 R25, R31, R27, RZ ;  /* 0x0000001b1f197210 */ /* 0x000fe20007ffe0ff */
[----:B------:R-:W-:Y:S01]  /*2710*/  IMAD R31, R24, UR11, R33 ;  /* 0x0000000b181f7c24 */ /* 0x000fe2000f8e0221 */
[----:B------:R-:W-:Y:S01]  /*2720*/  LEA.HI.X R27, R10, R2, R11, 0x1, P1 ;  /* 0x000000020a1b7211 */ /* 0x000fe200008f0c0b */
[----:B------:R-:W-:Y:S01]  /*2730*/  IMAD.WIDE.U32 R10, R24, UR10, RZ ;  /* 0x0000000a180a7c25 */ /* 0x000fe2000f8e00ff */
[----:B------:R-:W-:-:S03]  /*2740*/  LEA R32, P2, R30, R0, 0x1 ;  /* 0x000000001e207211 */ /* 0x000fc600078408ff */
[----:B------:R-:W-:Y:S01]  /*2750*/  IMAD R23, R23, UR10, RZ ;  /* 0x0000000a17177c24 */ /* 0x000fe2000f8e02ff */
[----:B------:R-:W-:Y:S01]  /*2760*/  LEA R24, P1, R10, R0, 0x1 ;  /* 0x000000000a187211 */ /* 0x000fe200078208ff */
[C---:B0-----:R-:W-:Y:S01]  /*2770*/  IMAD.WIDE.U32 R20, R22.reuse, UR10, RZ ;  /* 0x0000000a16147c25 */ /* 0x041fe2000f8e00ff */
[----:B------:R-:W-:Y:S01]  /*2780*/  IADD3 R11, R11, R31, RZ ;  /* 0x0000001f0b0b7210 */ /* 0x000fe20007ffe0ff */
[----:B------:R-:W5:Y:S02]  /*2790*/  LDG.E.U16.CONSTANT R26, desc[UR4][R26.64] ;  /* 0x000000041a1a7981 */ /* 0x000f64000c1e9500 */
[----:B------:R-:W-:Y:S01]  /*27a0*/  IMAD R23, R22, UR11, R23 ;  /* 0x0000000b16177c24 */ /* 0x000fe2000f8e0217 */
[-C--:B------:R-:W-:Y:S01]  /*27b0*/  LEA.HI.X R33, R30, R2.reuse, R25, 0x1, P2 ;  /* 0x000000021e217211 */ /* 0x080fe200010f0c19 */
[----:B------:R-:W-:Y:S01]  /*27c0*/  IMAD R13, R13, UR10, RZ ;  /* 0x0000000a0d0d7c24 */ /* 0x000fe2000f8e02ff */
[----:B------:R-:W-:Y:S02]  /*27d0*/  LEA.HI.X R25, R10, R2, R11, 0x1, P1 ;  /* 0x000000020a197211 */ /* 0x000fe400008f0c0b */
[----:B------:R-:W-:Y:S01]  /*27e0*/  IADD3 R11, R21, R23, RZ ;  /* 0x00000017150b7210 */ /* 0x000fe20007ffe0ff */
[----:B------:R-:W-:Y:S01]  /*27f0*/  IMAD R23, R12, UR11, R13 ;  /* 0x0000000b0c177c24 */ /* 0x000fe2000f8e020d */
[----:B------:R-:W-:Y:S01]  /*2800*/  LEA R10, P1, R20, R0, 0x1 ;  /* 0x00000000140a7211 */ /* 0x000fe200078208ff */
[----:B------:R-:W-:Y:S01]  /*2810*/  IMAD.WIDE.U32 R12, R12, UR10, RZ ;  /* 0x0000000a0c0c7c25 */ /* 0x000fe2000f8e00ff */
[----:B------:R-:W5:Y:S03]  /*2820*/  LDG.E.U16.CONSTANT R32, desc[UR4][R32.64] ;  /* 0x0000000420207981 */ /* 0x000f66000c1e9500 */
[----:B------:R-:W-:Y:S01]  /*2830*/  IMAD R19, R19, UR10, RZ ;  /* 0x0000000a13137c24 */ /* 0x000fe2000f8e02ff */
[----:B------:R-:W-:Y:S01]  /*2840*/  LEA.HI.X R11, R20, R2, R11, 0x1, P1 ;  /* 0x00000002140b7211 */ /* 0x000fe200008f0c0b */
[----:B------:R-:W-:Y:S01]  /*2850*/  IMAD.WIDE.U32 R20, R18, UR10, RZ ;  /* 0x0000000a12147c25 */ /* 0x000fe2000f8e00ff */
[----:B------:R-:W-:Y:S01]  /*2860*/  LEA R22, P1, R12, R0, 0x1 ;  /* 0x000000000c167211 */ /* 0x000fe200078208ff */
[----:B------:R-:W5:Y:S01]  /*2870*/  LDG.E.U16.CONSTANT R24, desc[UR4][R24.64] ;  /* 0x0000000418187981 */ /* 0x000f62000c1e9500 */
[----:B------:R-:W-:Y:S01]  /*2880*/  IADD3 R13, R13, R23, RZ ;  /* 0x000000170d0d7210 */ /* 0x000fe20007ffe0ff */
[----:B------:R-:W-:-:S02]  /*2890*/  IMAD R19, R18, UR11, R19 ;  /* 0x0000000b12137c24 */ /* 0x000fc4000f8e0213 */
[----:B------:R-:W-:Y:S01]  /*28a0*/  IMAD R31, R39, UR10, RZ ;  /* 0x0000000a271f7c24 */ /* 0x000fe2000f8e02ff */
        /* <DEDUP_REMOVED lines=9> */
[----:B------:R-:W5:Y:S01]  /*2940*/  LDG.E.U16.CONSTANT R22, desc[UR4][R22.64] ;  /* 0x0000000416167981 */ /* 0x000f62000c1e9500 */
[----:B0-----:R-:W-:-:S02]  /*2950*/  LEA R10, P1, R12, R0, 0x1 ;  /* 0x000000000c0a7211 */ /* 0x001fc400078208ff */
[----:B------:R-:W-:Y:S01]  /*2960*/  IMAD R17, R16, UR11, R17 ;  /* 0x0000000b10117c24 */ /* 0x000fe2000f8e0211 */
[----:B------:R-:W-:Y:S01]  /*2970*/  IADD3 R11, R13, R31, RZ ;  /* 0x0000001f0d0b7210 */ /* 0x000fe20007ffe0ff */
[----:B------:R-:W5:Y:S03]  /*2980*/  LDG.E.U16.CONSTANT R18, desc[UR4][R18.64] ;  /* 0x0000000412127981 */ /* 0x000f66000c1e9500 */
[----:B------:R-:W-:Y:S02]  /*2990*/  LEA.HI.X R11, R12, R2, R11, 0x1, P1 ;  /* 0x000000020c0b7211 */ /* 0x000fe400008f0c0b */
[C---:B------:R-:W-:Y:S02]  /*29a0*/  LEA R12, P1, R20.reuse, R0, 0x1 ;  /* 0x00000000140c7211 */ /* 0x040fe400078208ff */
[----:B------:R-:W-:Y:S01]  /*29b0*/  IADD3 R13, R21, R17, RZ ;  /* 0x00000011150d7210 */ /* 0x000fe20007ffe0ff */
[----:B------:R0:W5:Y:S03]  /*29c0*/  LDG.E.U16.CONSTANT R10, desc[UR4][R10.64] ;  /* 0x000000040a0a7981 */ /* 0x000166000c1e9500 */
        /* <DEDUP_REMOVED lines=9> */
[----:B------:R-:W-:Y:S01]  /*2a60*/  FFMA.FTZ R28, R5, R28, R48 ;  /* 0x0000001c051c7223 */ /* 0x000fe20000010030 */
[----:B---3--:R-:W-:Y:S02]  /*2a70*/  SHF.L.U32 R17, R36, 0x10, RZ ;  /* 0x0000001024117819 */ /* 0x008fe400000006ff */
[----:B----4-:R-:W-:-:S03]  /*2a80*/  SHF.L.U32 R21, R46, 0x10, RZ ;  /* 0x000000102e157819 */ /* 0x010fc600000006ff */
[----:B------:R-:W-:-:S04]  /*2a90*/  FFMA.FTZ R28, R5, R17, R28 ;  /* 0x00000011051c7223 */ /* 0x000fc8000001001c */
[----:B------:R-:W-:Y:S01]  /*2aa0*/  FFMA.FTZ R28, R5, R21, R28 ;  /* 0x00000015051c7223 */ /* 0x000fe2000001001c */
[----:B-----5:R-:W-:-:S05]  /*2ab0*/  SHF.L.U32 R29, R29, 0x10, RZ ;  /* 0x000000101d1d7819 */ /* 0x020fca00000006ff */
[----:B------:R-:W-:Y:S01]  /*2ac0*/  FFMA.FTZ R28, R5, R29, R28 ;  /* 0x0000001d051c7223 */ /* 0x000fe2000001001c */
[----:B------:R-:W-:Y:S02]  /*2ad0*/  SHF.L.U32 R17, R44, 0x10, RZ ;  /* 0x000000102c117819 */ /* 0x000fe400000006ff */
[----:B0-----:R-:W-:-:S03]  /*2ae0*/  SHF.L.U32 R11, R34, 0x10, RZ ;  /* 0x00000010220b7819 */ /* 0x001fc600000006ff */
[----:B------:R-:W-:-:S04]  /*2af0*/  FFMA.FTZ R28, R5, R17, R28 ;  /* 0x00000011051c7223 */ /* 0x000fc8000001001c */
[----:B------:R-:W-:Y:S01]  /*2b00*/  FFMA.FTZ R28, R5, R11, R28 ;  /* 0x0000000b051c7223 */ /* 0x000fe2000001001c */
[----:B-1----:R-:W-:-:S05]  /*2b10*/  SHF.L.U32 R13, R40, 0x10, RZ ;  /* 0x00000010280d7819 */ /* 0x002fca00000006ff */
[----:B------:R-:W-:Y:S01]  /*2b20*/  FFMA.FTZ R28, R5, R13, R28 ;  /* 0x0000000d051c7223 */ /* 0x000fe2000001001c */
[----:B------:R-:W-:-:S05]  /*2b30*/  SHF.L.U32 R37, R37, 0x10, RZ ;  /* 0x0000001025257819 */ /* 0x000fca00000006ff */
        /* <DEDUP_REMOVED lines=17> */
[----:B------:R-:W-:Y:S06]  /*2c50*/  @!P1 BRA `(.L_x_2902) ;  /* 0xfffffff400609947 */ /* 0x000fec000383ffff */
[----:B------:R-:W-:Y:S05]  /*2c60*/  BSYNC B5 ;  /* 0x0000000000057941 */ /* 0x000fea0003800000 */
.L_x_2901:
[----:B------:R-:W-:Y:S02]  /*2c70*/  MOV R16, R14 ;  /* 0x0000000e00107202 */ /* 0x000fe40000000f00 */
[----:B------:R-:W-:-:S07]  /*2c80*/  MOV R17, R15 ;  /* 0x0000000f00117202 */ /* 0x000fce0000000f00 */
.L_x_2900:
[----:B------:R-:W-:Y:S05]  /*2c90*/  BSYNC B4 ;  /* 0x0000000000047941 */ /* 0x000fea0003800000 */
.L_x_2899:
        /* <DEDUP_REMOVED lines=46> */
[C---:B------:R-:W-:Y:S01]  /*2f80*/  IMAD R33, R16.reuse, UR11, R17 ;  /* 0x0000000b10217c24 */ /* 0x040fe2000f8e0211 */
[----:B------:R-:W-:Y:S01]  /*2f90*/  IADD3 R17, R25, R19, RZ ;  /* 0x0000001319117210 */ /* 0x000fe20007ffe0ff */
[----:B0-----:R-:W-:Y:S01]  /*2fa0*/  IMAD.WIDE.U32 R26, R16, UR10, RZ ;  /* 0x0000000a101a7c25 */ /* 0x001fe2000f8e00ff */
[-C--:B------:R-:W-:Y:S01]  /*2fb0*/  LEA R18, P0, R24, R0.reuse, 0x1 ;  /* 0x0000000018127211 */ /* 0x080fe200078008ff */
[----:B------:R-:W5:Y:S02]  /*2fc0*/  LDG.E.U16.CONSTANT R28, desc[UR4][R28.64] ;  /* 0x000000041c1c7981 */ /* 0x000f64000c1e9500 */
        /* <DEDUP_REMOVED lines=17> */
[----:B------:R-:W5:Y:S03]  /*30e0*/  LDG.E.U16.CONSTANT R24, desc[UR4][R24.64] ;  /* 0x0000000418187981 */ /* 0x000f66000c1e9500 */
[----:B------:R-:W-:-:S05]  /*30f0*/  LEA.HI.X R11, R12, R2, R11, 0x1, P0 ;  /* 0x000000020c0b7211 */ /* 0x000fca00000f0c0b */
[----:B------:R-:W5:Y:S01]  /*3100*/  LDG.E.U16.CONSTANT R10, desc[UR4][R10.64] ;  /* 0x000000040a0a7981 */ /* 0x000f62000c1e9500 */
[----:B------:R-:W-:Y:S02]  /*3110*/  IADD3 R7, P2, R7, 0x8, RZ ;  /* 0x0000000807077810 */ /* 0x000fe40007f5e0ff */
[----:B------:R-:W-:Y:S02]  /*3120*/  PLOP3.LUT P0, PT, PT, PT, PT, 0x8, 0x0 ;  /* 0x000000000000781c */ /* 0x000fe40003f0e170 */
[----:B------:R-:W-:Y:S02]  /*3130*/  IADD3.X R6, RZ, R6, RZ, P2, !PT ;  /* 0x00000006ff067210 */ /* 0x000fe400017fe4ff */
[----:B--2---:R-:W-:Y:S02]  /*3140*/  SHF.L.U32 R20, R20, 0x10, RZ ;  /* 0x0000001014147819 */ /* 0x004fe400000006ff */
[----:B---3--:R-:W-:-:S03]  /*3150*/  SHF.L.U32 R21, R21, 0x10, RZ ;  /* 0x0000001015157819 */ /* 0x008fc600000006ff */
[----:B------:R-:W-:Y:S01]  /*3160*/  FFMA.FTZ R20, R5, R20, R48 ;  /* 0x0000001405147223 */ /* 0x000fe20000010030 */
[----:B----4-:R-:W-:-:S03]  /*3170*/  SHF.L.U32 R13, R30, 0x10, RZ ;  /* 0x000000101e0d7819 */ /* 0x010fc600000006ff */
[----:B------:R-:W-:-:S04]  /*3180*/  FFMA.FTZ R20, R5, R21, R20 ;  /* 0x0000001505147223 */ /* 0x000fc80000010014 */
[----:B------:R-:W-:Y:S01]  /*3190*/  FFMA.FTZ R20, R5, R13, R20 ;  /* 0x0000000d05147223 */ /* 0x000fe20000010014 */
[----:B-----5:R-:W-:-:S05]  /*31a0*/  SHF.L.U32 R19, R28, 0x10, RZ ;  /* 0x000000101c137819 */ /* 0x020fca00000006ff */
[----:B------:R-:W-:Y:S01]  /*31b0*/  FFMA.FTZ R20, R5, R19, R20 ;  /* 0x0000001305147223 */ /* 0x000fe20000010014 */
[----:B------:R-:W-:Y:S02]  /*31c0*/  SHF.L.U32 R13, R18, 0x10, RZ ;  /* 0x00000010120d7819 */ /* 0x000fe400000006ff */
[----:B------:R-:W-:-:S03]  /*31d0*/  SHF.L.U32 R17, R16, 0x10, RZ ;  /* 0x0000001010117819 */ /* 0x000fc600000006ff */
[C---:B------:R-:W-:Y:S01]  /*31e0*/  FFMA.FTZ R20, R5.reuse, R13, R20 ;  /* 0x0000000d05147223 */ /* 0x040fe20000010014 */
[----:B------:R-:W-:Y:S02]  /*31f0*/  IADD3 R16, P1, R14, 0x40, RZ ;  /* 0x000000400e107810 */ /* 0x000fe40007f3e0ff */
[----:B------:R-:W-:Y:S01]  /*3200*/  SHF.L.U32 R24, R24, 0x10, RZ ;  /* 0x0000001018187819 */ /* 0x000fe200000006ff */
[----:B------:R-:W-:Y:S01]  /*3210*/  FFMA.FTZ R20, R5, R17, R20 ;  /* 0x0000001105147223 */ /* 0x000fe20000010014 */
[----:B------:R-:W-:-:S03]  /*3220*/  IADD3.X R17, RZ, R15, RZ, P1, !PT ;  /* 0x0000000fff117210 */ /* 0x000fc60000ffe4ff */
[C---:B------:R-:W-:Y:S01]  /*3230*/  FFMA.FTZ R20, R5.reuse, R24, R20 ;  /* 0x0000001805147223 */ /* 0x040fe20000010014 */
[----:B------:R-:W-:Y:S02]  /*3240*/  SHF.L.U32 R11, R10, 0x10, RZ ;  /* 0x000000100a0b7819 */ /* 0x000fe400000006ff */
[----:B------:R-:W-:Y:S02]  /*3250*/  MOV R14, R16 ;  /* 0x00000010000e7202 */ /* 0x000fe40000000f00 */
[----:B------:R-:W-:Y:S01]  /*3260*/  MOV R15, R17 ;  /* 0x00000011000f7202 */ /* 0x000fe20000000f00 */
[----:B------:R-:W-:-:S07]  /*3270*/  FFMA.FTZ R48, R5, R11, R20 ;  /* 0x0000000b05307223 */ /* 0x000fce0000010014 */
.L_x_2904:
[----:B------:R-:W-:Y:S05]  /*3280*/  BSYNC B4 ;  /* 0x0000000000047941 */ /* 0x000fea0003800000 */
.L_x_2903:
[----:B------:R-:W-:-:S04]  /*3290*/  ISETP.NE.U32.AND P1, PT, R7, RZ, PT ;  /* 0x000000ff0700720c */ /* 0x000fc80003f25070 */
[----:B------:R-:W-:-:S13]  /*32a0*/  ISETP.NE.OR.EX P0, PT, R6, RZ, P0, P1 ;  /* 0x000000ff0600720c */ /* 0x000fda0000705710 */
[----:B------:R-:W-:Y:S05]  /*32b0*/  @!P0 BREAK B3 ;  /* 0x0000000000038942 */ /* 0x000fea0003800000 */
[----:B------:R-:W-:Y:S05]  /*32c0*/  @!P0 BRA `(.L_x_2896) ;  /* 0x0000000000d08947 */ /* 0x000fea0003800000 */
.L_x_2898:
[----:B------:R-:W-:Y:S05]  /*32d0*/  BSYNC B3 ;  /* 0x0000000000037941 */ /* 0x000fea0003800000 */
.L_x_2897:
[----:B------:R-:W-:Y:S01]  /*32e0*/  BSSY B3, `(.L_x_2905) ;  /* 0x0000030000037945 */ /* 0x000fe20003800000 */
.L_x_2906:
        /* <DEDUP_REMOVED lines=16> */
[-C--:B------:R-:W-:Y:S01]  /*33f0*/  LEA R18, P0, R16, R0.reuse, 0x1 ;  /* 0x0000000010127211 */ /* 0x080fe200078008ff */
        /* <DEDUP_REMOVED lines=29> */
[----:B------:R-:W-:Y:S06]  /*35d0*/  @P0 BRA `(.L_x_2906) ;  /* 0xfffffffc00440947 */ /* 0x000fec000383ffff */
[----:B------:R-:W-:Y:S05]  /*35e0*/  BSYNC B3 ;  /* 0x0000000000037941 */ /* 0x000fea0003800000 */
.L_x_2905:
[----:B------:R-:W-:Y:S02]  /*35f0*/  MOV R16, R14 ;  /* 0x0000000e00107202 */ /* 0x000fe40000000f00 */
[----:B------:R-:W-:-:S07]  /*3600*/  MOV R17, R15 ;  /* 0x0000000f00117202 */ /* 0x000fce0000000f00 */
.L_x_2896:
[----:B------:R-:W-:Y:S05]  /*3610*/  BSYNC B0 ;  /* 0x0000000000007941 */ /* 0x000fea0003800000 */
.L_x_2895:
        /* <DEDUP_REMOVED lines=15> */
[----:B------:R-:W-:-:S06]  /*3710*/  FFMA.FTZ R48, R5, R10, R48 ;  /* 0x0000000a05307223 */ /* 0x000fcc0000010030 */
        /* <DEDUP_REMOVED lines=20> */
[----:B------:R-:W-:Y:S01]  /*3860*/  FFMA.FTZ R48, R5, R0, R48 ;  /* 0x0000000005307223 */ /* 0x000fe20000010030 */
[----:B---3--:R-:W-:-:S05]  /*3870*/  @P0 SHF.L.U32 R13, R10, 0x10, RZ ;  /* 0x000000100a0d0819 */ /* 0x008fca00000006ff */
[----:B------:R-:W-:-:S07]  /*3880*/  @P0 FFMA.FTZ R48, R5, R13, R48 ;  /* 0x0000000d05300223 */ /* 0x000fce0000010030 */
.L_x_2894:
[----:B------:R-:W-:Y:S05]  /*3890*/  BSYNC B1 ;  /* 0x0000000000017941 */ /* 0x000fea0003800000 */
.L_x_2893:
[----:B------:R-:W-:Y:S02]  /*38a0*/  F2FP.BF16.F32.PACK_AB R48, RZ, R48 ;  /* 0x00000030ff30723e */ /* 0x000fe400000010ff */
[----:B------:R-:W-:-:S03]  /*38b0*/  IADD3 R3, R3, 0x80, RZ ;  /* 0x0000008003037810 */ /* 0x000fc60007ffe0ff */
[----:B------:R0:W-:Y:S04]  /*38c0*/  STG.E.U16 desc[UR4][R8.64], R48 ;  /* 0x0000003008007986 */ /* 0x0001e8000c101504 */
.L_x_2891:
[----:B------:R-:W-:Y:S05]  /*38d0*/  BSYNC B2 ;  /* 0x0000000000027941 */ /* 0x000fea0003800000 */
.L_x_2890:
        /* <DEDUP_REMOVED lines=8> */
[----:B------:R-:W-:Y:S01]  /*3960*/  CS2R R4, SRZ ;  /* 0x0000000000047805 */ /* 0x000fe2000001ff00 */
[----:B------:R-:W-:Y:S01]  /*3970*/  HFMA2.MMA R2, -RZ, RZ, 0, 0 ;  /* 0x00000000ff027435 */ /* 0x000fe200000001ff */
[----:B------:R-:W-:Y:S02]  /*3980*/  MOV R0, RZ ;  /* 0x000000ff00007202 */ /* 0x000fe40000000f00 */
[----:B0-----:R-:W-:Y:S02]  /*3990*/  MOV R8, RZ ;  /* 0x000000ff00087202 */ /* 0x001fe40000000f00 */
[----:B-1----:R-:W-:-:S13]  /*39a0*/  ISETP.NE.AND P0, PT, R7, RZ, PT ;  /* 0x000000ff0700720c */ /* 0x002fda0003f05270 */
        /* <DEDUP_REMOVED lines=449> */
.L_x_2910:
        /* <DEDUP_REMOVED lines=69> */
.L_x_2920:
        /* <DEDUP_REMOVED lines=169> */
.L_x_2919:
[----:B------:R-:W-:Y:S02]  /*64a0*/  MOV R16, R14 ;  /* 0x0000000e00107202 */ /* 0x000fe40000000f00 */
[----:B------:R-:W-:-:S07]  /*64b0*/  MOV R17, R15 ;  /* 0x0000000f00117202 */ /* 0x000fce0000000f00 */
.L_x_2918:
[----:B------:R-:W-:Y:S05]  /*64c0*/  BSYNC B5 ;  /* 0x0000000000057941 */ /* 0x000fea0003800000 */
.L_x_2917:
        /* <DEDUP_REMOVED lines=94> */
.L_x_2922:
[----:B------:R-:W-:Y:S05]  /*6ab0*/  BSYNC B5 ;  /* 0x0000000000057941 */ /* 0x000fea0003800000 */
.L_x_2921:
[----:B------:R-:W-:-:S04]  /*6ac0*/  ISETP.NE.U32.AND P1, PT, R7, RZ, PT ;  /* 0x000000ff0700720c */ /* 0x000fc80003f25070 */
[----:B------:R-:W-:-:S13]  /*6ad0*/  ISETP.NE.OR.EX P0, PT, R6, RZ, P0, P1 ;  /* 0x000000ff0600720c */ /* 0x000fda0000705710 */
[----:B------:R-:W-:Y:S05]  /*6ae0*/  @!P0 BREAK B2 ;  /* 0x0000000000028942 */ /* 0x000fea0003800000 */
[----:B------:R-:W-:Y:S05]  /*6af0*/  @!P0 BRA `(.L_x_2914) ;  /* 0x0000000000d08947 */ /* 0x000fea0003800000 */
.L_x_2916:
[----:B------:R-:W-:Y:S05]  /*6b00*/  BSYNC B2 ;  /* 0x0000000000027941 */ /* 0x000fea0003800000 */
.L_x_2915:
[----:B------:R-:W-:Y:S01]  /*6b10*/  BSSY B2, `(.L_x_2923) ;  /* 0x0000030000027945 */ /* 0x000fe20003800000 */
.L_x_2924:
        /* <DEDUP_REMOVED lines=48> */
.L_x_2923:
[----:B------:R-:W-:Y:S02]  /*6e20*/  MOV R16, R14 ;  /* 0x0000000e00107202 */ /* 0x000fe40000000f00 */
[----:B------:R-:W-:-:S07]  /*6e30*/  MOV R17, R15 ;  /* 0x0000000f00117202 */ /* 0x000fce0000000f00 */
.L_x_2914:
[----:B------:R-:W-:Y:S05]  /*6e40*/  BSYNC B3 ;  /* 0x0000000000037941 */ /* 0x000fea0003800000 */
.L_x_2913:
        /* <DEDUP_REMOVED lines=39> */
.L_x_2912:
[----:B------:R-:W-:Y:S05]  /*70c0*/  BSYNC B4 ;  /* 0x0000000000047941 */ /* 0x000fea0003800000 */
.L_x_2911:
[----:B------:R-:W-:Y:S02]  /*70d0*/  F2FP.BF16.F32.PACK_AB R48, RZ, R48 ;  /* 0x00000030ff30723e */ /* 0x000fe400000010ff */
[----:B------:R-:W-:-:S03]  /*70e0*/  IADD3 R3, R3, 0x80, RZ ;  /* 0x0000008003037810 */ /* 0x000fc60007ffe0ff */
[----:B------:R0:W-:Y:S01]  /*70f0*/  STG.E.U16 desc[UR4][R8.64], R48 ;  /* 0x0000003008007986 */ /* 0x0001e2000c101504 */
        /* <DEDUP_REMOVED lines=458> */
.L_x_2926:
        /* <DEDUP_REMOVED lines=69> */
.L_x_2936:
        /* <DEDUP_REMOVED lines=169> */
.L_x_2935:
[----:B------:R-:W-:Y:S02]  /*9c80*/  MOV R16, R14 ;  /* 0x0000000e00107202 */ /* 0x000fe40000000f00 */
[----:B------:R-:W-:-:S07]  /*9c90*/  MOV R17, R15 ;  /* 0x0000000f00117202 */ /* 0x000fce0000000f00 */
.L_x_2934:
[----:B------:R-:W-:Y:S05]  /*9ca0*/  BSYNC B5 ;  /* 0x0000000000057941 */ /* 0x000fea0003800000 */
.L_x_2933:
        /* <DEDUP_REMOVED lines=94> */
.L_x_2938:
[----:B------:R-:W-:Y:S05]  /*a290*/  BSYNC B5 ;  /* 0x0000000000057941 */ /* 0x000fea0003800000 */
.L_x_2937:
[----:B------:R-:W-:-:S04]  /*a2a0*/  ISETP.NE.U32.AND P1, PT, R7, RZ, PT ;  /* 0x000000ff0700720c */ /* 0x000fc80003f25070 */
[----:B------:R-:W-:-:S13]  /*a2b0*/  ISETP.NE.OR.EX P0, PT, R6, RZ, P0, P1 ;  /* 0x000000ff0600720c */ /* 0x000fda0000705710 */
[----:B------:R-:W-:Y:S05]  /*a2c0*/  @!P0 BREAK B2 ;  /* 0x0000000000028942 */ /* 0x000fea0003800000 */
[----:B------:R-:W-:Y:S05]  /*a2d0*/  @!P0 BRA `(.L_x_2930) ;  /* 0x0000000000d48947 */ /* 0x000fea0003800000 */
.L_x_2932:
[----:B------:R-:W-:Y:S05]  /*a2e0*/  BSYNC B2 ;  /* 0x0000000000027941 */ /* 0x000fea0003800000 */
.L_x_2931:
[----:B------:R-:W-:Y:S01]  /*a2f0*/  BSSY B2, `(.L_x_2939) ;  /* 0x0000031000027945 */ /* 0x000fe20003800000 */
.L_x_2940:
        /* <DEDUP_REMOVED lines=41> */
[----:B------:R-:W-:-:S04]  /*a590*/  FFMA.FTZ R18, R5, R18, R48 ;  /* 0x0000001205127223 */ /* 0x000fc80000010030 */
[----:B------:R-:W-:Y:S01]  /*a5a0*/  FFMA.FTZ R18, R5, R19, R18 ;  /* 0x0000001305127223 */ /* 0x000fe20000010012 */
[----:B----4-:R-:W-:-:S05]  /*a5b0*/  SHF.L.U32 R16, R20, 0x10, RZ ;  /* 0x0000001014107819 */ /* 0x010fca00000006ff */
[----:B------:R-:W-:Y:S01]  /*a5c0*/  FFMA.FTZ R16, R5, R16, R18 ;  /* 0x0000001005107223 */ /* 0x000fe20000010012 */
[----:B-----5:R-:W-:-:S05]  /*a5d0*/  SHF.L.U32 R11, R10, 0x10, RZ ;  /* 0x000000100a0b7819 */ /* 0x020fca00000006ff */
[----:B------:R-:W-:Y:S01]  /*a5e0*/  FFMA.FTZ R48, R5, R11, R16 ;  /* 0x0000000b05307223 */ /* 0x000fe20000010010 */
[----:B------:R-:W-:Y:S06]  /*a5f0*/  @P0 BRA `(.L_x_2940) ;  /* 0xfffffffc00400947 */ /* 0x000fec000383ffff */
[----:B------:R-:W-:Y:S05]  /*a600*/  BSYNC B2 ;  /* 0x0000000000027941 */ /* 0x000fea0003800000 */
.L_x_2939:
[----:B------:R-:W-:Y:S02]  /*a610*/  MOV R16, R14 ;  /* 0x0000000e00107202 */ /* 0x000fe40000000f00 */
[----:B------:R-:W-:-:S07]  /*a620*/  MOV R17, R15 ;  /* 0x0000000f00117202 */ /* 0x000fce0000000f00 */
.L_x_2930:
[----:B------:R-:W-:Y:S05]  /*a630*/  BSYNC B3 ;  /* 0x0000000000037941 */ /* 0x000fea0003800000 */
.L_x_2929:
        /* <DEDUP_REMOVED lines=39> */
.L_x_2928:
[----:B------:R-:W-:Y:S05]  /*a8b0*/  BSYNC B4 ;  /* 0x0000000000047941 */ /* 0x000fea0003800000 */
.L_x_2927:
[----:B------:R-:W-:Y:S02]  /*a8c0*/  F2FP.BF16.F32.PACK_AB R48, RZ, R48 ;  /* 0x00000030ff30723e */ /* 0x000fe400000010ff */
[----:B------:R-:W-:-:S03]  /*a8d0*/  IADD3 R3, R3, 0x80, RZ ;  /* 0x0000008003037810 */ /* 0x000fc60007ffe0ff */
[----:B------:R1:W-:Y:S04]  /*a8e0*/  STG.E.U16 desc[UR4][R8.64], R48 ;  /* 0x0000003008007986 */ /* 0x0003e8000c101504 */
.L_x_2909:
[----:B------:R-:W-:-:S13]  /*a8f0*/  ISETP.GE.AND P0, PT, R3, UR8, PT ;  /* 0x0000000803007c0c */ /* 0x000fda000bf06270 */
[----:B------:R-:W-:Y:S05]  /*a900*/  @P0 BRA `(.L_x_2941) ;  /* 0x0000006c00f00947 */ /* 0x000fea0003800000 */
[----:B------:R-:W2:Y:S01]  /*a910*/  LDC R7, c[0x0][0x218] ;  /* 0x00008600ff077b82 */ /* 0x000ea20000000800 */
[----:B------:R-:W-:Y:S01]  /*a920*/  HFMA2.MMA R6, -RZ, RZ, 0, 0 ;  /* 0x00000000ff067435 */ /* 0x000fe200000001ff */
[----:B------:R-:W-:Y:S01]  /*a930*/  CS2R R4, SRZ ;  /* 0x0000000000047805 */ /* 0x000fe2000001ff00 */
[----:B------:R-:W-:Y:S01]  /*a940*/  HFMA2.MMA R2, -RZ, RZ, 0, 0 ;  /* 0x00000000ff027435 */ /* 0x000fe200000001ff */
[----:B------:R-:W-:Y:S02]  /*a950*/  MOV R0, RZ ;  /* 0x000000ff00007202 */ /* 0x000fe40000000f00 */
[----:B01----:R-:W-:Y:S02]  /*a960*/  MOV R8, RZ ;  /* 0x000000ff00087202 */ /* 0x003fe40000000f00 */
[----:B--2---:R-:W-:-:S13]  /*a970*/  ISETP.NE.AND P0, PT, R7, RZ, PT ;  /* 0x000000ff0700720c */ /* 0x004fda0003f05270 */
        /* <DEDUP_REMOVED lines=449> */
.L_x_2942:
        /* <DEDUP_REMOVED lines=69> */
.L_x_2952:
        /* <DEDUP_REMOVED lines=169> */
.L_x_2951:
[----:B------:R-:W-:Y:S02]  /*d470*/  MOV R16, R14 ;  /* 0x0000000e00107202 */ /* 0x000fe40000000f00 */
[----:B------:R-:W-:-:S07]  /*d480*/  MOV R17, R15 ;  /* 0x0000000f00117202 */ /* 0x000fce0000000f00 */
.L_x_2950:
[----:B------:R-:W-:Y:S05]  /*d490*/  BSYNC B5 ;  /* 0x0000000000057941 */ /* 0x000fea0003800000 */
.L_x_2949:
        /* <DEDUP_REMOVED lines=94> */
.L_x_2954:
[----:B------:R-:W-:Y:S05]  /*da80*/  BSYNC B5 ;  /* 0x0000000000057941 */ /* 0x000fea0003800000 */
.L_x_2953:
[----:B------:R-:W-:-:S04]  /*da90*/  ISETP.NE.U32.AND P1, PT, R7, RZ, PT ;  /* 0x000000ff0700720c */ /* 0x000fc80003f25070 */
[----:B------:R-:W-:-:S13]  /*daa0*/  ISETP.NE.OR.EX P0, PT, R6, RZ, P0, P1 ;  /* 0x000000ff0600720c */ /* 0x000fda0000705710 */
[----:B------:R-:W-:Y:S05]  /*dab0*/  @!P0 BREAK B2 ;  /* 0x0000000000028942 */ /* 0x000fea0003800000 */
[----:B------:R-:W-:Y:S05]  /*dac0*/  @!P0 BRA `(.L_x_2946) ;  /* 0x0000000000d48947 */ /* 0x000fea0003800000 */
.L_x_2948:
[----:B------:R-:W-:Y:S05]  /*dad0*/  BSYNC B2 ;  /* 0x0000000000027941 */ /* 0x000fea0003800000 */
.L_x_2947:
[----:B------:R-:W-:Y:S01]  /*dae0*/  BSSY B2, `(.L_x_2955) ;  /* 0x0000031000027945 */ /* 0x000fe20003800000 */
.L_x_2956:
        /* <DEDUP_REMOVED lines=49> */
.L_x_2955:
[----:B------:R-:W-:Y:S02]  /*de00*/  MOV R16, R14 ;  /* 0x0000000e00107202 */ /* 0x000fe40000000f00 */
[----:B------:R-:W-:-:S07]  /*de10*/  MOV R17, R15 ;  /* 0x0000000f00117202 */ /* 0x000fce0000000f00 */
.L_x_2946:
[----:B------:R-:W-:Y:S05]  /*de20*/  BSYNC B3 ;  /* 0x0000000000037941 */ /* 0x000fea0003800000 */
.L_x_2945:
        /* <DEDUP_REMOVED lines=39> */
.L_x_2944:
[----:B------:R-:W-:Y:S05]  /*e0a0*/  BSYNC B4 ;  /* 0x0000000000047941 */ /* 0x000fea0003800000 */
.L_x_2943:
[----:B------:R-:W-:Y:S02]  /*e0b0*/  F2FP.BF16.F32.PACK_AB R48, RZ, R48 ;  /* 0x00000030ff30723e */ /* 0x000fe400000010ff */
[----:B------:R-:W-:-:S03]  /*e0c0*/  IADD3 R3, R3, 0x80, RZ ;  /* 0x0000008003037810 */ /* 0x000fc60007ffe0ff */
[----:B------:R0:W-:Y:S04]  /*e0d0*/  STG.E.U16 desc[UR4][R8.64], R48 ;  /* 0x0000003008007986 */ /* 0x0001e8000c101504 */
.L_x_2925:
[----:B------:R-:W-:-:S13]  /*e0e0*/  ISETP.GE.AND P0, PT, R3, UR8, PT ;  /* 0x0000000803007c0c */ /* 0x000fda000bf06270 */
        /* <DEDUP_REMOVED lines=457> */
.L_x_2958:
        /* <DEDUP_REMOVED lines=69> */
.L_x_2968:
        /* <DEDUP_REMOVED lines=169> */
.L_x_2967:
[----:B------:R-:W-:Y:S02]  /*10c60*/  MOV R16, R14 ;  /* 0x0000000e00107202 */ /* 0x000fe40000000f00 */
[----:B------:R-:W-:-:S07]  /*10c70*/  MOV R17, R15 ;  /* 0x0000000f00117202 */ /* 0x000fce0000000f00 */
.L_x_2966:
[----:B------:R-:W-:Y:S05]  /*10c80*/  BSYNC B5 ;  /* 0x0000000000057941 */ /* 0x000fea0003800000 */
.L_x_2965:
        /* <DEDUP_REMOVED lines=94> */
.L_x_2970:
[----:B------:R-:W-:Y:S05]  /*11270*/  BSYNC B5 ;  /* 0x0000000000057941 */ /* 0x000fea0003800000 */
.L_x_2969:
[----:B------:R-:W-:-:S04]  /*11280*/  ISETP.NE.U32.AND P1, PT, R7, RZ, PT ;  /* 0x000000ff0700720c */ /* 0x000fc80003f25070 */
[----:B------:R-:W-:-:S13]  /*11290*/  ISETP.NE.OR.EX P0, PT, R6, RZ, P0, P1 ;  /* 0x000000ff0600720c */ /* 0x000fda0000705710 */
[----:B------:R-:W-:Y:S05]  /*112a0*/  @!P0 BREAK B2 ;  /* 0x0000000000028942 */ /* 0x000fea0003800000 */
[----:B------:R-:W-:Y:S05]  /*112b0*/  @!P0 BRA `(.L_x_2962) ;  /* 0x0000000000d48947 */ /* 0x000fea0003800000 */
.L_x_2964:
[----:B------:R-:W-:Y:S05]  /*112c0*/  BSYNC B2 ;  /* 0x0000000000027941 */ /* 0x000fea0003800000 */
.L_x_2963:
[----:B------:R-:W-:Y:S01]  /*112d0*/  BSSY B2, `(.L_x_2971) ;  /* 0x0000031000027945 */ /* 0x000fe20003800000 */
.L_x_2972:
        /* <DEDUP_REMOVED lines=49> */
.L_x_2971:
[----:B------:R-:W-:Y:S02]  /*115f0*/  MOV R16, R14 ;  /* 0x0000000e00107202 */ /* 0x000fe40000000f00 */
[----:B------:R-:W-:-:S07]  /*11600*/  MOV R17, R15 ;  /* 0x0000000f00117202 */ /* 0x000fce0000000f00 */
.L_x_2962:
[----:B------:R-:W-:Y:S05]  /*11610*/  BSYNC B3 ;  /* 0x0000000000037941 */ /* 0x000fea0003800000 */
.L_x_2961:
        /* <DEDUP_REMOVED lines=39> */
.L_x_2960:
[----:B------:R-:W-:Y:S05]  /*11890*/  BSYNC B4 ;  /* 0x0000000000047941 */ /* 0x000fea0003800000 */
.L_x_2959:
[----:B------:R-:W-:Y:S02]  /*118a0*/  F2FP.BF16.F32.PACK_AB R48, RZ, R48 ;  /* 0x00000030ff30723e */ /* 0x000fe400000010ff */
[----:B------:R-:W-:-:S03]  /*118b0*/  IADD3 R3, R3, 0x80, RZ ;  /* 0x0000008003037810 */ /* 0x000fc60007ffe0ff */
[----:B------:R2:W-:Y:S04]  /*118c0*/  STG.E.U16 desc[UR4][R8.64], R48 ;  /* 0x0000003008007986 */ /* 0x0005e8000c101504 */
.L_x_2941:
[----:B------:R-:W-:-:S13]  /*118d0*/  ISETP.GE.AND P0, PT, R3, UR8, PT ;  /* 0x0000000803007c0c */ /* 0x000fda000bf06270 */
[----:B------:R-:W-:Y:S05]  /*118e0*/  @P0 BREAK B0 ;  /* 0x0000000000000942 */ /* 0x000fea0003800000 */
[----:B------:R-:W-:Y:S05]  /*118f0*/  @P0 BRA `(.L_x_2973) ;  /* 0x0000006c00f80947 */ /* 0x000fea0003800000 */
[----:B------:R-:W3:Y:S01]  /*11900*/  LDC R7, c[0x0][0x218] ;  /* 0x00008600ff077b82 */ /* 0x000ee20000000800 */
[----:B------:R-:W-:Y:S01]  /*11910*/  HFMA2.MMA R6, -RZ, RZ, 0, 0 ;  /* 0x00000000ff067435 */ /* 0x000fe200000001ff */
[----:B------:R-:W-:Y:S01]  /*11920*/  CS2R R4, SRZ ;  /* 0x0000000000047805 */ /* 0x000fe2000001ff00 */
[----:B------:R-:W-:Y:S01]  /*11930*/  HFMA2.MMA R2, -RZ, RZ, 0, 0 ;  /* 0x00000000ff027435 */ /* 0x000fe200000001ff */
[----:B------:R-:W-:Y:S02]  /*11940*/  MOV R0, RZ ;  /* 0x000000ff00007202 */ /* 0x000fe40000000f00 */
[----:B012---:R-:W-:Y:S02]  /*11950*/  MOV R8, RZ ;  /* 0x000000ff00087202 */ /* 0x007fe40000000f00 */
[----:B---3--:R-:W-:-:S13]  /*11960*/  ISETP.NE.AND P0, PT, R7, RZ, PT ;  /* 0x000000ff0700720c */ /* 0x008fda0003f05270 */
        /* <DEDUP_REMOVED lines=449> */
.L_x_2974:
        /* <DEDUP_REMOVED lines=69> */
.L_x_2984:
        /* <DEDUP_REMOVED lines=169> */
.L_x_2983:
[----:B------:R-:W-:Y:S02]  /*14460*/  MOV R16, R14 ;  /* 0x0000000e00107202 */ /* 0x000fe40000000f00 */
[----:B------:R-:W-:-:S07]  /*14470*/  MOV R17, R15 ;  /* 0x0000000f00117202 */ /* 0x000fce0000000f00 */
.L_x_2982:
[----:B------:R-:W-:Y:S05]  /*14480*/  BSYNC B5 ;  /* 0x0000000000057941 */ /* 0x000fea0003800000 */
.L_x_2981:
        /* <DEDUP_REMOVED lines=94> */
.L_x_2986:
[----:B------:R-:W-:Y:S05]  /*14a70*/  BSYNC B5 ;  /* 0x0000000000057941 */ /* 0x000fea0003800000 */
.L_x_2985:
[----:B------:R-:W-:-:S04]  /*14a80*/  ISETP.NE.U32.AND P1, PT, R7, RZ, PT ;  /* 0x000000ff0700720c */ /* 0x000fc80003f25070 */
[----:B------:R-:W-:-:S13]  /*14a90*/  ISETP.NE.OR.EX P0, PT, R6, RZ, P0, P1 ;  /* 0x000000ff0600720c */ /* 0x000fda0000705710 */
[----:B------:R-:W-:Y:S05]  /*14aa0*/  @!P0 BREAK B2 ;  /* 0x0000000000028942 */ /* 0x000fea0003800000 */
[----:B------:R-:W-:Y:S05]  /*14ab0*/  @!P0 BRA `(.L_x_2978) ;  /* 0x0000000000d48947 */ /* 0x000fea0003800000 */
.L_x_2980:
[----:B------:R-:W-:Y:S05]  /*14ac0*/  BSYNC B2 ;  /* 0x0000000000027941 */ /* 0x000fea0003800000 */
.L_x_2979:
[----:B------:R-:W-:Y:S01]  /*14ad0*/  BSSY B2, `(.L_x_2987) ;  /* 0x0000031000027945 */ /* 0x000fe20003800000 */
.L_x_2988:
        /* <DEDUP_REMOVED lines=49> */
.L_x_2987:
[----:B------:R-:W-:Y:S02]  /*14df0*/  MOV R16, R14 ;  /* 0x0000000e00107202 */ /* 0x000fe40000000f00 */
[----:B------:R-:W-:-:S07]  /*14e00*/  MOV R17, R15 ;  /* 0x0000000f00117202 */ /* 0x000fce0000000f00 */
.L_x_2978:
[----:B------:R-:W-:Y:S05]  /*14e10*/  BSYNC B3 ;  /* 0x0000000000037941 */ /* 0x000fea0003800000 */
.L_x_2977:
        /* <DEDUP_REMOVED lines=39> */
.L_x_2976:
[----:B------:R-:W-:Y:S05]  /*15090*/  BSYNC B4 ;  /* 0x0000000000047941 */ /* 0x000fea0003800000 */
.L_x_2975:
[----:B------:R-:W-:Y:S02]  /*150a0*/  F2FP.BF16.F32.PACK_AB R48, RZ, R48 ;  /* 0x00000030ff30723e */ /* 0x000fe400000010ff */
[----:B------:R-:W-:-:S03]  /*150b0*/  IADD3 R3, R3, 0x80, RZ ;  /* 0x0000008003037810 */ /* 0x000fc60007ffe0ff */
[----:B------:R1:W-:Y:S04]  /*150c0*/  STG.E.U16 desc[UR4][R8.64], R48 ;  /* 0x0000003008007986 */ /* 0x0003e8000c101504 */
.L_x_2957:
[----:B------:R-:W-:-:S13]  /*150d0*/  ISETP.GE.AND P0, PT, R3, UR8, PT ;  /* 0x0000000803007c0c */ /* 0x000fda000bf06270 */
[----:B------:R-:W-:Y:S05]  /*150e0*/  @P0 BREAK B0 ;  /* 0x0000000000000942 */ /* 0x000fea0003800000 */
[----:B------:R-:W-:Y:S05]  /*150f0*/  @P0 BRA `(.L_x_2973) ;  /* 0x0000003400f80947 */ /* 0x000fea0003800000 */
[----:B------:R-:W-:Y:S05]  /*15100*/  BSYNC B0 ;  /* 0x0000000000007941 */ /* 0x000fea0003800000 */
.L_x_2908:
        /* <DEDUP_REMOVED lines=456> */
.L_x_2989:
        /* <DEDUP_REMOVED lines=69> */
.L_x_2999:
        /* <DEDUP_REMOVED lines=169> */
.L_x_2998:
[----:B------:R-:W-:Y:S02]  /*17c70*/  MOV R16, R14 ;  /* 0x0000000e00107202 */ /* 0x000fe40000000f00 */
[----:B------:R-:W-:-:S07]  /*17c80*/  MOV R17, R15 ;  /* 0x0000000f00117202 */ /* 0x000fce0000000f00 */
.L_x_2997:
[----:B------:R-:W-:Y:S05]  /*17c90*/  BSYNC B5 ;  /* 0x0000000000057941 */ /* 0x000fea0003800000 */
.L_x_2996:
        /* <DEDUP_REMOVED lines=94> */
.L_x_3001:
[----:B------:R-:W-:Y:S05]  /*18280*/  BSYNC B5 ;  /* 0x0000000000057941 */ /* 0x000fea0003800000 */
.L_x_3000:
[----:B------:R-:W-:-:S04]  /*18290*/  ISETP.NE.U32.AND P1, PT, R7, RZ, PT ;  /* 0x000000ff0700720c */ /* 0x000fc80003f25070 */
[----:B------:R-:W-:-:S13]  /*182a0*/  ISETP.NE.OR.EX P0, PT, R6, RZ, P0, P1 ;  /* 0x000000ff0600720c */ /* 0x000fda0000705710 */
[----:B------:R-:W-:Y:S05]  /*182b0*/  @!P0 BREAK B2 ;  /* 0x0000000000028942 */ /* 0x000fea0003800000 */
[----:B------:R-:W-:Y:S05]  /*182c0*/  @!P0 BRA `(.L_x_2993) ;  /* 0x0000000000d48947 */ /* 0x000fea0003800000 */
.L_x_2995:
[----:B------:R-:W-:Y:S05]  /*182d0*/  BSYNC B2 ;  /* 0x0000000000027941 */ /* 0x000fea0003800000 */
.L_x_2994:
[----:B------:R-:W-:Y:S01]  /*182e0*/  BSSY B2, `(.L_x_3002) ;  /* 0x0000031000027945 */ /* 0x000fe20003800000 */
.L_x_3003:
        /* <DEDUP_REMOVED lines=49> */
.L_x_3002:
[----:B------:R-:W-:Y:S02]  /*18600*/  MOV R16, R14 ;  /* 0x0000000e00107202 */ /* 0x000fe40000000f00 */
[----:B------:R-:W-:-:S07]  /*18610*/  MOV R17, R15 ;  /* 0x0000000f00117202 */ /* 0x000fce0000000f00 */
.L_x_2993:
[----:B------:R-:W-:Y:S05]  /*18620*/  BSYNC B3 ;  /* 0x0000000000037941 */ /* 0x000fea0003800000 */
.L_x_2992:
        /* <DEDUP_REMOVED lines=39> */
.L_x_2991:
[----:B------:R-:W-:Y:S05]  /*188a0*/  BSYNC B4 ;  /* 0x0000000000047941 */ /* 0x000fea0003800000 */
.L_x_2990:
[----:B------:R-:W-:Y:S02]  /*188b0*/  F2FP.BF16.F32.PACK_AB R48, RZ, R48 ;  /* 0x00000030ff30723e */ /* 0x000fe400000010ff */
[----:B------:R-:W-:-:S03]  /*188c0*/  IADD3 R3, R3, 0x80, RZ ;  /* 0x0000008003037810 */ /* 0x000fc60007ffe0ff */
[----:B------:R3:W-:Y:S04]  /*188d0*/  STG.E.U16 desc[UR4][R8.64], R48 ;  /* 0x0000003008007986 */ /* 0x0007e8000c101504 */
.L_x_2973:
[----:B------:R-:W-:Y:S05]  /*188e0*/  BSYNC B1 ;  /* 0x0000000000017941 */ /* 0x000fea0003800000 */
.L_x_2907:
[----:B------:R-:W-:Y:S05]  /*188f0*/  WARPSYNC.ALL ;  /* 0x0000000000007948 */ /* 0x000fea0003800000 */
[----:B------:R-:W-:-:S13]  /*18900*/  ISETP.GE.AND P0, PT, R3, UR8, PT ;  /* 0x0000000803007c0c */ /* 0x000fda000bf06270 */
[----:B------:R-:W-:Y:S05]  /*18910*/  @P0 EXIT ;  /* 0x000000000000094d */ /* 0x000fea0003800000 */
[----:B------:R-:W4:Y:S01]  /*18920*/  LDC R7, c[0x0][0x218] ;  /* 0x00008600ff077b82 */ /* 0x000f220000000800 */
[----:B------:R-:W-:Y:S01]  /*18930*/  HFMA2.MMA R6, -RZ, RZ, 0, 0 ;  /* 0x00000000ff067435 */ /* 0x000fe200000001ff */
[----:B------:R-:W-:Y:S01]  /*18940*/  CS2R R4, SRZ ;  /* 0x0000000000047805 */ /* 0x000fe2000001ff00 */
[----:B------:R-:W-:Y:S01]  /*18950*/  HFMA2.MMA R0, -RZ, RZ, 0, 0 ;  /* 0x00000000ff007435 */ /* 0x000fe200000001ff */
[----:B------:R-:W-:Y:S02]  /*18960*/  MOV R41, RZ ;  /* 0x000000ff00297202 */ /* 0x000fe40000000f00 */
[----:B------:R-:W-:Y:S02]  /*18970*/  MOV R2, RZ ;  /* 0x000000ff00027202 */ /* 0x000fe40000000f00 */
[----:B----4-:R-:W-:-:S13]  /*18980*/  ISETP.NE.AND P0, PT, R7, RZ, PT ;  /* 0x000000ff0700720c */ /* 0x010fda0003f05270 */
[----:B------:R-:W-:Y:S05]  /*18990*/  @!P0 BRA `(.L_x_3004) ;  /* 0x0000001c00008947 */ /* 0x000fea0003800000 */
[----:B------:R-:W-:Y:S01]  /*189a0*/  MOV R2, RZ ;  /* 0x000000ff00027202 */ /* 0x000fe20000000f00 */
[----:B------:R-:W-:Y:S01]  /*189b0*/  ULDC.64 UR6, c[0x0][0x220] ;  /* 0x0000880000067ab9 */ /* 0x000fe20000000a00 */
[----:B------:R-:W-:Y:S01]  /*189c0*/  ISETP.NE.AND P0, PT, R7, 0x1, PT ;  /* 0x000000010700780c */ /* 0x000fe20003f05270 */
[----:B------:R-:W-:Y:S02]  /*189d0*/  ULDC.64 UR8, c[0x0][0x358] ;  /* 0x0000d60000087ab9 */ /* 0x000fe40000000a00 */
[----:B0123--:R-:W-:Y:S01]  /*189e0*/  IMAD.HI.U32 R8, R3, UR6, R2 ;  /* 0x0000000603087c27 */ /* 0x00ffe2000f8e0002 */
        /* <DEDUP_REMOVED lines=443> */
.L_x_3004:
[----:B------:R-:W-:Y:S01]  /*1a5a0*/  ULDC.64 UR6, c[0x0][0x5c8] ;  /* 0x0001720000067ab9 */ /* 0x000fe20000000a00 */
[----:B------:R-:W-:Y:S01]  /*1a5b0*/  ULDC.64 UR8, c[0x0][0x5d0] ;  /* 0x0001740000087ab9 */ /* 0x000fe20000000a00 */
[----:B------:R-:W-:Y:S01]  /*1a5c0*/  IADD3 R6, P0, R6, UR6, RZ ;  /* 0x0000000606067c10 */ /* 0x000fe2000ff1e0ff */
[----:B------:R-:W-:-:S03]  /*1a5d0*/  ULDC.64 UR10, c[0x0][0x5d8] ;  /* 0x00017600000a7ab9 */ /* 0x000fc60000000a00 */
[----:B------:R-:W-:Y:S01]  /*1a5e0*/  IADD3.X R7, RZ, UR7, RZ, P0, !PT ;  /* 0x00000007ff077c10 */ /* 0x000fe200087fe4ff */
[----:B------:R-:W-:Y:S02]  /*1a5f0*/  ULDC.64 UR6, c[0x0][0x5b0] ;  /* 0x00016c0000067ab9 */ /* 0x000fe40000000a00 */
[----:B0123--:R-:W-:-:S03]  /*1a600*/  IADD3 R8, P0, R5, UR6, RZ ;  /* 0x0000000605087c10 */ /* 0x00ffc6000ff1e0ff */
        /* <DEDUP_REMOVED lines=31> */
[----:B------:R-:W-:Y:S01]  /*1a800*/  LEA.HI.X R13, R4, UR11, R5, 0x3, P3 ;  /* 0x0000000b040d7c11 */ /* 0x000fe200098f1c05 */
[----:B------:R-:W-:Y:S01]  /*1a810*/  ULDC.64 UR10, c[0x0][0x5e8] ;  /* 0x00017a00000a7ab9 */ /* 0x000fe20000000a00 */
[----:B------:R-:W-:Y:S01]  /*1a820*/  IADD3.X R3, RZ, UR7, RZ, P2, !PT ;  /* 0x00000007ff037c10 */ /* 0x000fe200097fe4ff */
[----:B------:R-:W-:Y:S01]  /*1a830*/  ULDC.64 UR6, c[0x0][0x5e8] ;  /* 0x00017a0000067ab9 */ /* 0x000fe20000000a00 */
        /* <DEDUP_REMOVED lines=10> */
[----:B--2---:R-:W-:-:S11]  /*1a8e0*/  SHF.L.U32 R42, R6, 0x10, RZ ;  /* 0x00000010062a7819 */ /* 0x004fd600000006ff */
        /* <DEDUP_REMOVED lines=18> */
.L_x_3014:
        /* <DEDUP_REMOVED lines=23> */
[----:B------:R-:W-:Y:S01]  /*1ab80*/  IMAD.WIDE.U32 R38, R30, UR6, RZ ;  /* 0x000000061e267c25 */ /* 0x000fe2000f8e00ff */
[----:B------:R-:W-:-:S03]  /*1ab90*/  LEA.HI.X R49, R32, R43, R0, 0x1, P1 ;  /* 0x0000002b20317211 */ /* 0x000fc600008f0c00 */
[C---:B------:R-:W-:Y:S02]  /*1aba0*/  IMAD R33, R34.reuse, UR7, R33 ;  /* 0x0000000722217c24 */ /* 0x040fe4000f8e0221 */
[----:B------:R-:W-:Y:S01]  /*1abb0*/  IMAD.WIDE.U32 R34, R34, UR6, RZ ;  /* 0x0000000622227c25 */ /* 0x000fe2000f8e00ff */
[----:B------:R0:W2:Y:S01]  /*1abc0*/  LDG.E.U16.CONSTANT R0, desc[UR4][R48.64] ;  /* 0x0000000430007981 */ /* 0x0000a2000c1e9500 */
[-C--:B------:R-:W-:Y:S02]  /*1abd0*/  LEA R32, P2, R38, R41.reuse, 0x1 ;  /* 0x0000002926207211 */ /* 0x080fe400078408ff */
[----:B------:R-:W-:Y:S01]  /*1abe0*/  IMAD R51, R30, UR7, R31 ;  /* 0x000000071e337c24 */ /* 0x000fe2000f8e021f */
[----:B------:R-:W-:Y:S01]  /*1abf0*/  LEA R30, P1, R34, R41, 0x1 ;  /* 0x00000029221e7211 */ /* 0x000fe200078208ff */
[----:B-----5:R-:W-:Y:S01]  /*1ac00*/  IMAD R37, R37, UR6, RZ ;  /* 0x0000000625257c24 */ /* 0x020fe2000f8e02ff */
[----:B------:R-:W-:Y:S02]  /*1ac10*/  IADD3 R31, R35, R33, RZ ;  /* 0x00000021231f7210 */ /* 0x000fe40007ffe0ff */
[----:B------:R-:W-:Y:S01]  /*1ac20*/  IADD3 R33, R39, R51, RZ ;  /* 0x0000003327217210 */ /* 0x000fe20007ffe0ff */
[----:B------:R-:W-:Y:S01]  /*1ac30*/  IMAD R39, R36, UR7, R37 ;  /* 0x0000000724277c24 */ /* 0x000fe2000f8e0225 */
[-C--:B------:R-:W-:Y:S01]  /*1ac40*/  LEA.HI.X R31, R34, R43.reuse, R31, 0x1, P1 ;  /* 0x0000002b221f7211 */ /* 0x080fe200008f0c1f */
[----:B------:R-:W-:Y:S01]  /*1ac50*/  IMAD.WIDE.U32 R34, R36, UR6, RZ ;  /* 0x0000000624227c25 */ /* 0x000fe2000f8e00ff */
[----:B------:R-:W-:-:S03]  /*1ac60*/  LEA.HI.X R33, R38, R43, R33, 0x1, P2 ;  /* 0x0000002b26217211 */ /* 0x000fc600010f0c21 */
[----:B0-----:R-:W-:Y:S01]  /*1ac70*/  IMAD R49, R7, UR6, RZ ;  /* 0x0000000607317c24 */ /* 0x001fe2000f8e02ff */
[----:B------:R-:W-:Y:S01]  /*1ac80*/  LEA R38, P1, R34, R41, 0x1 ;  /* 0x0000002922267211 */ /* 0x000fe200078208ff */
[C---:B------:R-:W-:Y:S01]  /*1ac90*/  IMAD.WIDE.U32 R36, R6.reuse, UR6, RZ ;  /* 0x0000000606247c25 */ /* 0x040fe2000f8e00ff */
[----:B------:R-:W-:Y:S01]  /*1aca0*/  IADD3 R7, R35, R39, RZ ;  /* 0x0000002723077210 */ /* 0x000fe20007ffe0ff */
[----:B------:R-:W3:Y:S02]  /*1acb0*/  LDG.E.U16.CONSTANT R30, desc[UR4][R30.64] ;  /* 0x000000041e1e7981 */ /* 0x000ee4000c1e9500 */
[----:B------:R-:W-:Y:S02]  /*1acc0*/  IMAD R49, R6, UR7, R49 ;  /* 0x0000000706317c24 */ /* 0x000fe4000f8e0231 */
[----:B------:R-:W-:Y:S01]  /*1acd0*/  IMAD R9, R9, UR6, RZ ;  /* 0x0000000609097c24 */ /* 0x000fe2000f8e02ff */
[----:B------:R-:W-:Y:S01]  /*1ace0*/  LEA.HI.X R39, R34, R43, R7, 0x1, P1 ;  /* 0x0000002b22277211 */ /* 0x000fe200008f0c07 */
[----:B------:R-:W-:Y:S01]  /*1acf0*/  IMAD R11, R11, UR6, RZ ;  /* 0x000000060b0b7c24 */ /* 0x000fe2000f8e02ff */
[----:B------:R-:W-:Y:S01]  /*1ad00*/  IADD3 R7, R37, R49, RZ ;  /* 0x0000003125077210 */ /* 0x000fe20007ffe0ff */
[----:B------:R-:W-:Y:S01]  /*1ad10*/  IMAD R49, R8, UR7, R9 ;  /* 0x0000000708317c24 */ /* 0x000fe2000f8e0209 */
[----:B------:R-:W-:Y:S01]  /*1ad20*/  LEA R6, P1, R36, R41, 0x1 ;  /* 0x0000002924067211 */ /* 0x000fe200078208ff */
[----:B------:R-:W-:Y:S01]  /*1ad30*/  IMAD.WIDE.U32 R8, R8, UR6, RZ ;  /* 0x0000000608087c25 */ /* 0x000fe2000f8e00ff */
[----:B------:R0:W4:Y:S03]  /*1ad40*/  LDG.E.U16.CONSTANT R37, desc[UR4][R32.64] ;  /* 0x0000000420257981 */ /* 0x000126000c1e9500 */
[----:B------:R-:W-:Y:S01]  /*1ad50*/  IMAD.WIDE.U32 R34, R10, UR6, RZ ;  /* 0x000000060a227c25 */ /* 0x000fe2000f8e00ff */
[----:B------:R-:W-:Y:S01]  /*1ad60*/  LEA.HI.X R7, R36, R43, R7, 0x1, P1 ;  /* 0x0000002b24077211 */ /* 0x000fe200008f0c07 */
[----:B------:R-:W5:Y:S02]  /*1ad70*/  LDG.E.U16.CONSTANT R38, desc[UR4][R38.64] ;  /* 0x0000000426267981 */ /* 0x000f64000c1e9500 */
[----:B------:R-:W-:Y:S01]  /*1ad80*/  IMAD R11, R10, UR7, R11 ;  /* 0x000000070a0b7c24 */ /* 0x000fe2000f8e020b */
[----:B------:R-:W-:Y:S01]  /*1ad90*/  LEA R10, P1, R8, R41, 0x1 ;  /* 0x00000029080a7211 */ /* 0x000fe200078208ff */
[----:B------:R1:W5:Y:S01]  /*1ada0*/  LDG.E.U16.CONSTANT R31, desc[UR4][R6.64] ;  /* 0x00000004061f7981 */ /* 0x000362000c1e9500 */
[----:B------:R-:W-:Y:S01]  /*1adb0*/  IADD3 R9, R9, R49, RZ ;  /* 0x0000003109097210 */ /* 0x000fe20007ffe0ff */
[----:B0-----:R-:W-:Y:S01]  /*1adc0*/  IMAD R33, R13, UR6, RZ ;  /* 0x000000060d217c24 */ /* 0x001fe2000f8e02ff */
[----:B------:R-:W-:-:S02]  /*1add0*/  LEA R32, P2, R34, R41, 0x1 ;  /* 0x0000002922207211 */ /* 0x000fc400078408ff */
[----:B------:R-:W-:Y:S01]  /*1ade0*/  IADD3 R13, R35, R11, RZ ;  /* 0x0000000b230d7210 */ /* 0x000fe20007ffe0ff */
[----:B------:R-:W-:Y:S01]  /*1adf0*/  IMAD R35, R12, UR7, R33 ;  /* 0x000000070c237c24 */ /* 0x000fe2000f8e0221 */
[-C--:B------:R-:W-:Y:S01]  /*1ae00*/  LEA.HI.X R11, R8, R43.reuse, R9, 0x1, P1 ;  /* 0x0000002b080b7211 */ /* 0x080fe200008f0c09 */
[----:B------:R-:W-:Y:S01]  /*1ae10*/  IMAD.WIDE.U32 R8, R12, UR6, RZ ;  /* 0x000000060c087c25 */ /* 0x000fe2000f8e00ff */
[----:B------:R-:W-:-:S03]  /*1ae20*/  LEA.HI.X R33, R34, R43, R13, 0x1, P2 ;  /* 0x0000002b22217211 */ /* 0x000fc600010f0c0d */
[----:B------:R-:W-:Y:S01]  /*1ae30*/  IMAD R13, R15, UR6, RZ ;  /* 0x000000060f0d7c24 */ /* 0x000fe2000f8e02ff */
[----:B------:R-:W-:Y:S01]  /*1ae40*/  LEA R12, P1, R8, R41, 0x1 ;  /* 0x00000029080c7211 */ /* 0x000fe200078208ff */
[C---:B-1----:R-:W-:Y:S01]  /*1ae50*/  IMAD.WIDE.U32 R6, R14.reuse, UR6, RZ ;  /* 0x000000060e067c25 */ /* 0x042fe2000f8e00ff */
[----:B------:R-:W-:Y:S01]  /*1ae60*/  IADD3 R9, R9, R35, RZ ;  /* 0x0000002309097210 */ /* 0x000fe20007ffe0ff */
[----:B------:R-:W5:Y:S02]  /*1ae70*/  LDG.E.U16.CONSTANT R32, desc[UR4][R32.64] ;  /* 0x0000000420207981 */ /* 0x000f64000c1e9500 */
[----:B------:R-:W-:Y:S02]  /*1ae80*/  IMAD R15, R14, UR7, R13 ;  /* 0x000000070e0f7c24 */ /* 0x000fe4000f8e020d */
[----:B------:R-:W-:Y:S01]  /*1ae90*/  IMAD R17, R17, UR6, RZ ;  /* 0x0000000611117c24 */ /* 0x000fe2000f8e02ff */
[----:B------:R-:W-:Y:S01]  /*1aea0*/  LEA.HI.X R13, R8, R43, R9, 0x1, P1 ;  /* 0x0000002b080d7211 */ /* 0x000fe200008f0c09 */
[----:B------:R-:W-:Y:S01]  /*1aeb0*/  IMAD R19, R19, UR6, RZ ;  /* 0x0000000613137c24 */ /* 0x000fe2000f8e02ff */
[----:B------:R-:W-:Y:S01]  /*1aec0*/  LEA R8, P1, R6, R41, 0x1 ;  /* 0x0000002906087211 */ /* 0x000fe200078208ff */
[C---:B------:R-:W-:Y:S01]  /*1aed0*/  IMAD R35, R16.reuse, UR7, R17 ;  /* 0x0000000710237c24 */ /* 0x040fe2000f8e0211 */
[----:B------:R-:W-:Y:S01]  /*1aee0*/  IADD3 R7, R7, R15, RZ ;  /* 0x0000000f07077210 */ /* 0x000fe20007ffe0ff */
[----:B------:R-:W-:Y:S01]  /*1aef0*/  IMAD.WIDE.U32 R16, R16, UR6, RZ ;  /* 0x0000000610107c25 */ /* 0x000fe2000f8e00ff */
[----:B------:R0:W5:Y:S02]  /*1af00*/  LDG.E.U16.CONSTANT R14, desc[UR4][R10.64] ;  /* 0x000000040a0e7981 */ /* 0x000164000c1e9500 */
[----:B------:R-:W-:Y:S01]  /*1af10*/  LEA.HI.X R9, R6, R43, R7, 0x1, P1 ;  /* 0x0000002b06097211 */ /* 0x000fe200008f0c07 */
[C---:B------:R-:W-:Y:S01]  /*1af20*/  IMAD.WIDE.U32 R6, R18.reuse, UR6, RZ ;  /* 0x0000000612067c25 */ /* 0x040fe2000f8e00ff */
[----:B------:R1:W5:Y:S03]  /*1af30*/  LDG.E.U16.CONSTANT R15, desc[UR4][R12.64] ;  /* 0x000000040c0f7981 */ /* 0x000366000c1e9500 */
[----:B------:R-:W-:Y:S01]  /*1af40*/  IMAD R19, R18, UR7, R19 ;  /* 0x0000000712137c24 */ /* 0x000fe2000f8e0213 */
[----:B0-----:R-:W-:Y:S01]  /*1af50*/  IADD3 R11, R17, R35, RZ ;  /* 0x00000023110b7210 */ /* 0x001fe20007ffe0ff */
[----:B------:R-:W-:Y:S01]  /*1af60*/  IMAD R17, R21, UR6, RZ ;  /* 0x0000000615117c24 */ /* 0x000fe2000f8e02ff */
[-C--:B------:R-:W-:Y:S01]  /*1af70*/  LEA R18, P1, R16, R41.reuse, 0x1 ;  /* 0x0000002910127211 */ /* 0x080fe200078208ff */
[----:B------:R-:W-:Y:S01]  /*1af80*/  IMAD R21, R23, UR6, RZ ;  /* 0x0000000617157c24 */ /* 0x000fe2000f8e02ff */
[----:B------:R-:W-:Y:S01]  /*1af90*/  LEA R10, P2, R6, R41, 0x1 ;  /* 0x00000029060a7211 */ /* 0x000fe200078408ff */
[C---:B-1----:R-:W-:Y:S01]  /*1afa0*/  IMAD.WIDE.U32 R12, R20.reuse, UR6, RZ ;  /* 0x00000006140c7c25 */ /* 0x042fe2000f8e00ff */
[----:B------:R-:W-:Y:S01]  /*1afb0*/  IADD3 R7, R7, R19, RZ ;  /* 0x0000001307077210 */ /* 0x000fe20007ffe0ff */
[----:B------:R0:W5:Y:S02]  /*1afc0*/  LDG.E.U16.CONSTANT R34, desc[UR4][R8.64] ;  /* 0x0000000408227981 */ /* 0x000164000c1e9500 */
[----:B------:R-:W-:Y:S01]  /*1afd0*/  IMAD R17, R20, UR7, R17 ;  /* 0x0000000714117c24 */ /* 0x000fe2000f8e0211 */
[-C--:B------:R-:W-:Y:S01]  /*1afe0*/  LEA.HI.X R19, R16, R43.reuse, R11, 0x1, P1 ;  /* 0x0000002b10137211 */ /* 0x080fe200008f0c0b */
[----:B------:R-:W-:Y:S01]  /*1aff0*/  IMAD R21, R22, UR7, R21 ;  /* 0x0000000716157c24 */ /* 0x000fe2000f8e0215 */
[----:B------:R-:W-:-:S02]  /*1b000*/  LEA.HI.X R11, R6, R43, R7, 0x1, P2 ;  /* 0x0000002b060b7211 */ /* 0x000fc400010f0c07 */
[----:B------:R-:W-:Y:S01]  /*1b010*/  LEA R6, P1, R12, R41, 0x1 ;  /* 0x000000290c067211 */ /* 0x000fe200078208ff */
[----:B------:R-:W5:Y:S01]  /*1b020*/  LDG.E.U16.CONSTANT R18, desc[UR4][R18.64] ;  /* 0x0000000412127981 */ /* 0x000f62000c1e9500 */
[----:B------:R-:W-:Y:S01]  /*1b030*/  IADD3 R7, R13, R17, RZ ;  /* 0x000000110d077210 */ /* 0x000fe20007ffe0ff */
[----:B0-----:R-:W-:Y:S02]  /*1b040*/  IMAD.WIDE.U32 R8, R22, UR6, RZ ;  /* 0x0000000616087c25 */ /* 0x001fe4000f8e00ff */
[----:B------:R0:W5:Y:S01]  /*1b050*/  LDG.E.U16.CONSTANT R16, desc[UR4][R10.64] ;  /* 0x000000040a107981 */ /* 0x000162000c1e9500 */
[----:B------:R-:W-:Y:S02]  /*1b060*/  LEA.HI.X R7, R12, R43, R7, 0x1, P1 ;  /* 0x0000002b0c077211 */ /* 0x000fe400008f0c07 */
[C---:B------:R-:W-:Y:S02]  /*1b070*/  LEA R12, P1, R8.reuse, R41, 0x1 ;  /* 0x00000029080c7211 */ /* 0x040fe400078208ff */
[----:B------:R-:W-:Y:S01]  /*1b080*/  IADD3 R9, R9, R21, RZ ;  /* 0x0000001509097210 */ /* 0x000fe20007ffe0ff */
[----:B------:R-:W-:Y:S01]  /*1b090*/  IMAD R21, R25, UR6, RZ ;  /* 0x0000000619157c24 */ /* 0x000fe2000f8e02ff */
[----:B------:R1:W5:Y:S01]  /*1b0a0*/  LDG.E.U16.CONSTANT R17, desc[UR4][R6.64] ;  /* 0x0000000406117981 */ /* 0x000362000c1e9500 */
[----:B------:R-:W-:Y:S01]  /*1b0b0*/  IMAD R23, R27, UR6, RZ ;  /* 0x000000061b177c24 */ /* 0x000fe2000f8e02ff */
[----:B------:R-:W-:Y:S01]  /*1b0c0*/  LEA.HI.X R13, R8, R43, R9, 0x1, P1 ;  /* 0x0000002b080d7211 */ /* 0x000fe200008f0c09 */
[----:B------:R-:W-:-:S04]  /*1b0d0*/  IMAD.WIDE.U32 R8, R24, UR6, RZ ;  /* 0x0000000618087c25 */ /* 0x000fc8000f8e00ff */
[----:B------:R-:W-:Y:S02]  /*1b0e0*/  IMAD R21, R24, UR7, R21 ;  /* 0x0000000718157c24 */ /* 0x000fe4000f8e0215 */
[----:B------:R-:W-:Y:S02]  /*1b0f0*/  IMAD R25, R29, UR6, RZ ;  /* 0x000000061d197c24 */ /* 0x000fe4000f8e02ff */
[----:B------:R-:W-:Y:S01]  /*1b100*/  IMAD R23, R26, UR7, R23 ;  /* 0x000000071a177c24 */ /* 0x000fe2000f8e0217 */
[----:B0-----:R-:W-:Y:S01]  /*1b110*/  LEA R10, P1, R8, R41, 0x1 ;  /* 0x00000029080a7211 */ /* 0x001fe200078208ff */
[----:B------:R-:W-:Y:S01]  /*1b120*/  IMAD.WIDE.U32 R26, R26, UR6, RZ ;  /* 0x000000061a1a7c25 */ /* 0x000fe2000f8e00ff */
[----:B------:R-:W-:Y:S01]  /*1b130*/  IADD3 R9, R9, R21, RZ ;  /* 0x0000001509097210 */ /* 0x000fe20007ffe0ff */
[----:B------:R-:W5:Y:S02]  /*1b140*/  LDG.E.U16.CONSTANT R12, desc[UR4][R12.64] ;  /* 0x000000040c0c7981 */ /* 0x000f64000c1e9500 */
[----:B------:R-:W-:Y:S01]  /*1b150*/  IMAD R25, R28, UR7, R25 ;  /* 0x000000071c197c24 */ /* 0x000fe2000f8e0219 */
[----:B-1----:R-:W-:Y:S01]  /*1b160*/  LEA R6, P2, R26, R41, 0x1 ;  /* 0x000000291a067211 */ /* 0x002fe200078408ff */
[----:B------:R-:W-:Y:S01]  /*1b170*/  IMAD.WIDE.U32 R28, R28, UR6, RZ ;  /* 0x000000061c1c7c25 */ /* 0x000fe2000f8e00ff */
[----:B------:R-:W-:-:S02]  /*1b180*/  IADD3 R7, R27, R23, RZ ;  /* 0x000000171b077210 */ /* 0x000fc40007ffe0ff */
[-C--:B------:R-:W-:Y:S02]  /*1b190*/  LEA.HI.X R11, R8, R43.reuse, R9, 0x1, P1 ;  /* 0x0000002b080b7211 */ /* 0x080fe400008f0c09 */
[----:B------:R-:W-:Y:S02]  /*1b1a0*/  LEA.HI.X R7, R26, R43, R7, 0x1, P2 ;  /* 0x0000002b1a077211 */ /* 0x000fe400010f0c07 */
[----:B------:R-:W-:Y:S01]  /*1b1b0*/  LEA R8, P1, R28, R41, 0x1 ;  /* 0x000000291c087211 */ /* 0x000fe200078208ff */
[----:B------:R-:W5:Y:S01]  /*1b1c0*/  LDG.E.U16.CONSTANT R10, desc[UR4][R10.64] ;  /* 0x000000040a0a7981 */ /* 0x000f62000c1e9500 */
[----:B------:R-:W-:-:S03]  /*1b1d0*/  IADD3 R9, R29, R25, RZ ;  /* 0x000000191d097210 */ /* 0x000fc60007ffe0ff */
[----:B------:R-:W5:Y:S01]  /*1b1e0*/  LDG.E.U16.CONSTANT R6, desc[UR4][R6.64] ;  /* 0x0000000406067981 */ /* 0x000f62000c1e9500 */
[----:B------:R-:W-:-:S05]  /*1b1f0*/  LEA.HI.X R9, R28, R43, R9, 0x1, P1 ;  /* 0x0000002b1c097211 */ /* 0x000fca00008f0c09 */
        /* <DEDUP_REMOVED lines=9> */
[----:B---3--:R-:W-:-:S05]  /*1b290*/  SHF.L.U32 R30, R30, 0x10, RZ ;  /* 0x000000101e1e7819 */ /* 0x008fca00000006ff */
[----:B------:R-:W-:Y:S01]  /*1b2a0*/  FFMA.FTZ R47, R42, R30, R47 ;  /* 0x0000001e2a2f7223 */ /* 0x000fe2000001002f */
[----:B----4-:R-:W-:Y:S02]  /*1b2b0*/  SHF.L.U32 R0, R37, 0x10, RZ ;  /* 0x0000001025007819 */ /* 0x010fe400000006ff */
[----:B-----5:R-:W-:-:S03]  /*1b2c0*/  SHF.L.U32 R38, R38, 0x10, RZ ;  /* 0x0000001026267819 */ /* 0x020fc600000006ff */
[----:B------:R-:W-:Y:S01]  /*1b2d0*/  FFMA.FTZ R47, R42, R0, R47 ;  /* 0x000000002a2f7223 */ /* 0x000fe2000001002f */
[----:B------:R-:W-:-:S03]  /*1b2e0*/  SHF.L.U32 R0, R31, 0x10, RZ ;  /* 0x000000101f007819 */ /* 0x000fc600000006ff */
[----:B------:R-:W-:-:S04]  /*1b2f0*/  FFMA.FTZ R47, R42, R38, R47 ;  /* 0x000000262a2f7223 */ /* 0x000fc8000001002f */
[----:B------:R-:W-:Y:S01]  /*1b300*/  FFMA.FTZ R47, R42, R0, R47 ;  /* 0x000000002a2f7223 */ /* 0x000fe2000001002f */
[----:B------:R-:W-:Y:S02]  /*1b310*/  SHF.L.U32 R32, R32, 0x10, RZ ;  /* 0x0000001020207819 */ /* 0x000fe400000006ff */
[----:B------:R-:W-:-:S05]  /*1b320*/  SHF.L.U32 R14, R14, 0x10, RZ ;  /* 0x000000100e0e7819 */ /* 0x000fca00000006ff */
[----:B------:R-:W-:Y:S01]  /*1b330*/  FFMA.FTZ R47, R42, R14, R47 ;  /* 0x0000000e2a2f7223 */ /* 0x000fe2000001002f */
[----:B------:R-:W-:-:S03]  /*1b340*/  SHF.L.U32 R0, R15, 0x10, RZ ;  /* 0x000000100f007819 */ /* 0x000fc600000006ff */
[----:B------:R-:W-:-:S04]  /*1b350*/  FFMA.FTZ R47, R42, R32, R47 ;  /* 0x000000202a2f7223 */ /* 0x000fc8000001002f */
[----:B------:R-:W-:Y:S01]  /*1b360*/  FFMA.FTZ R47, R42, R0, R47 ;  /* 0x000000002a2f7223 */ /* 0x000fe2000001002f */
[----:B------:R-:W-:-:S05]  /*1b370*/  SHF.L.U32 R34, R34, 0x10, RZ ;  /* 0x0000001022227819 */ /* 0x000fca00000006ff */
[----:B------:R-:W-:Y:S01]  /*1b380*/  FFMA.FTZ R47, R42, R34, R47 ;  /* 0x000000222a2f7223 */ /* 0x000fe2000001002f */
[----:B------:R-:W-:Y:S02]  /*1b390*/  SHF.L.U32 R18, R18, 0x10, RZ ;  /* 0x0000001012127819 */ /* 0x000fe400000006ff */
[----:B------:R-:W-:-:S03]  /*1b3a0*/  SHF.L.U32 R16, R16, 0x10, RZ ;  /* 0x0000001010107819 */ /* 0x000fc600000006ff */
[----:B------:R-:W-:-:S04]  /*1b3b0*/  FFMA.FTZ R47, R42, R18, R47 ;  /* 0x000000122a2f7223 */ /* 0x000fc8000001002f */
[----:B------:R-:W-:Y:S01]  /*1b3c0*/  FFMA.FTZ R47, R42, R16, R47 ;  /* 0x000000102a2f7223 */ /* 0x000fe2000001002f */
[----:B------:R-:W-:-:S05]  /*1b3d0*/  SHF.L.U32 R0, R17, 0x10, RZ ;  /* 0x0000001011007819 */ /* 0x000fca00000006ff */
        /* <DEDUP_REMOVED lines=9> */
[----:B------:R-:W-:Y:S06]  /*1b470*/  @!P1 BRA `(.L_x_3014) ;  /* 0xfffffff400649947 */ /* 0x000fec000383ffff */
[----:B------:R-:W-:Y:S05]  /*1b480*/  BSYNC B5 ;  /* 0x0000000000057941 */ /* 0x000fea0003800000 */
.L_x_3013:
[----:B------:R-:W-:Y:S02]  /*1b490*/  MOV R12, R4 ;  /* 0x00000004000c7202 */ /* 0x000fe40000000f00 */
[----:B------:R-:W-:-:S07]  /*1b4a0*/  MOV R13, R5 ;  /* 0x00000005000d7202 */ /* 0x000fce0000000f00 */
.L_x_3012:
[----:B------:R-:W-:Y:S05]  /*1b4b0*/  BSYNC B4 ;  /* 0x0000000000047941 */ /* 0x000fea0003800000 */
.L_x_3011:
        /* <DEDUP_REMOVED lines=46> */
[----:B------:R-:W-:Y:S02]  /*1b7a0*/  IMAD.WIDE.U32 R24, R12, UR8, RZ ;  /* 0x000000080c187c25 */ /* 0x000fe4000f8e00ff */
[----:B------:R-:W5:Y:S02]  /*1b7b0*/  LDG.E.U16.CONSTANT R16, desc[UR4][R16.64] ;  /* 0x0000000410107981 */ /* 0x000f64000c1e9500 */
[----:B0-----:R-:W-:Y:S01]  /*1b7c0*/  IMAD R23, R10, UR9, R11 ;  /* 0x000000090a177c24 */ /* 0x001fe2000f8e020b */
[----:B------:R-:W-:Y:S01]  /*1b7d0*/  LEA R12, P0, R24, R41, 0x1 ;  /* 0x00000029180c7211 */ /* 0x000fe200078008ff */
[----:B-1----:R-:W-:Y:S01]  /*1b7e0*/  IMAD R15, R9, UR8, RZ ;  /* 0x00000008090f7c24 */ /* 0x002fe2000f8e02ff */
[----:B------:R-:W-:-:S02]  /*1b7f0*/  IADD3 R11, R25, R13, RZ ;  /* 0x0000000d190b7210 */ /* 0x000fc40007ffe0ff */
[----:B------:R-:W-:Y:S02]  /*1b800*/  LEA R10, P1, R20, R41, 0x1 ;  /* 0x00000029140a7211 */ /* 0x000fe400078208ff */
[----:B------:R-:W-:Y:S01]  /*1b810*/  IADD3 R9, R21, R23, RZ ;  /* 0x0000001715097210 */ /* 0x000fe20007ffe0ff */
[----:B------:R-:W-:Y:S01]  /*1b820*/  IMAD.WIDE.U32 R22, R8, UR8, RZ ;  /* 0x0000000808167c25 */ /* 0x000fe2000f8e00ff */
[-C--:B------:R-:W-:Y:S02]  /*1b830*/  LEA.HI.X R13, R24, R43.reuse, R11, 0x1, P0 ;  /* 0x0000002b180d7211 */ /* 0x080fe400000f0c0b */
[----:B------:R-:W-:Y:S01]  /*1b840*/  LEA.HI.X R11, R20, R43, R9, 0x1, P1 ;  /* 0x0000002b140b7211 */ /* 0x000fe200008f0c09 */
[----:B------:R-:W-:Y:S02]  /*1b850*/  IMAD R15, R8, UR9, R15 ;  /* 0x00000009080f7c24 */ /* 0x000fe4000f8e020f */
[----:B------:R-:W-:Y:S01]  /*1b860*/  IMAD R9, R7, UR8, RZ ;  /* 0x0000000807097c24 */ /* 0x000fe2000f8e02ff */
[----:B------:R-:W-:Y:S01]  /*1b870*/  LEA R8, P0, R22, R41, 0x1 ;  /* 0x0000002916087211 */ /* 0x000fe200078008ff */
[C---:B------:R-:W-:Y:S01]  /*1b880*/  IMAD.WIDE.U32 R20, R6.reuse, UR8, RZ ;  /* 0x0000000806147c25 */ /* 0x040fe2000f8e00ff */
[----:B------:R-:W-:Y:S01]  /*1b890*/  IADD3 R7, R23, R15, RZ ;  /* 0x0000000f17077210 */ /* 0x000fe20007ffe0ff */
[----:B------:R-:W5:Y:S02]  /*1b8a0*/  LDG.E.U16.CONSTANT R12, desc[UR4][R12.64] ;  /* 0x000000040c0c7981 */ /* 0x000f64000c1e9500 */
        /* <DEDUP_REMOVED lines=11> */
[----:B--2---:R-:W-:-:S05]  /*1b960*/  SHF.L.U32 R0, R0, 0x10, RZ ;  /* 0x0000001000007819 */ /* 0x004fca00000006ff */
[----:B------:R-:W-:Y:S01]  /*1b970*/  FFMA.FTZ R47, R42, R0, R47 ;  /* 0x000000002a2f7223 */ /* 0x000fe2000001002f */
[----:B---3--:R-:W-:-:S05]  /*1b980*/  SHF.L.U32 R14, R14, 0x10, RZ ;  /* 0x000000100e0e7819 */ /* 0x008fca00000006ff */
[----:B------:R-:W-:Y:S01]  /*1b990*/  FFMA.FTZ R47, R42, R14, R47 ;  /* 0x0000000e2a2f7223 */ /* 0x000fe2000001002f */
[----:B----4-:R-:W-:Y:S02]  /*1b9a0*/  SHF.L.U32 R18, R18, 0x10, RZ ;  /* 0x0000001012127819 */ /* 0x010fe400000006ff */
[----:B-----5:R-:W-:-:S03]  /*1b9b0*/  SHF.L.U32 R16, R16, 0x10, RZ ;  /* 0x0000001010107819 */ /* 0x020fc600000006ff */
[----:B------:R-:W-:-:S04]  /*1b9c0*/  FFMA.FTZ R47, R42, R18, R47 ;  /* 0x000000122a2f7223 */ /* 0x000fc8000001002f */
[----:B------:R-:W-:Y:S01]  /*1b9d0*/  FFMA.FTZ R47, R42, R16, R47 ;  /* 0x000000102a2f7223 */ /* 0x000fe2000001002f */
[----:B------:R-:W-:Y:S02]  /*1b9e0*/  SHF.L.U32 R12, R12, 0x10, RZ ;  /* 0x000000100c0c7819 */ /* 0x000fe400000006ff */
[----:B------:R-:W-:-:S03]  /*1b9f0*/  SHF.L.U32 R10, R10, 0x10, RZ ;  /* 0x000000100a0a7819 */ /* 0x000fc600000006ff */
[----:B------:R-:W-:Y:S01]  /*1ba00*/  FFMA.FTZ R47, R42, R12, R47 ;  /* 0x0000000c2a2f7223 */ /* 0x000fe2000001002f */
[----:B------:R-:W-:Y:S02]  /*1ba10*/  IADD3 R12, P1, R4, 0x40, RZ ;  /* 0x00000040040c7810 */ /* 0x000fe40007f3e0ff */
[----:B------:R-:W-:Y:S01]  /*1ba20*/  SHF.L.U32 R8, R8, 0x10, RZ ;  /* 0x0000001008087819 */ /* 0x000fe200000006ff */
[----:B------:R-:W-:Y:S01]  /*1ba30*/  FFMA.FTZ R47, R42, R10, R47 ;  /* 0x0000000a2a2f7223 */ /* 0x000fe2000001002f */
[----:B------:R-:W-:-:S03]  /*1ba40*/  IADD3.X R13, RZ, R5, RZ, P1, !PT ;  /* 0x00000005ff0d7210 */ /* 0x000fc60000ffe4ff */
[----:B------:R-:W-:Y:S01]  /*1ba50*/  FFMA.FTZ R47, R42, R8, R47 ;  /* 0x000000082a2f7223 */ /* 0x000fe2000001002f */
[----:B------:R-:W-:Y:S02]  /*1ba60*/  SHF.L.U32 R6, R6, 0x10, RZ ;  /* 0x0000001006067819 */ /* 0x000fe400000006ff */
[----:B------:R-:W-:Y:S02]  /*1ba70*/  MOV R4, R12 ;  /* 0x0000000c00047202 */ /* 0x000fe40000000f00 */
[----:B------:R-:W-:Y:S01]  /*1ba80*/  MOV R5, R13 ;  /* 0x0000000d00057202 */ /* 0x000fe20000000f00 */
[----:B------:R-:W-:-:S07]  /*1ba90*/  FFMA.FTZ R47, R42, R6, R47 ;  /* 0x000000062a2f7223 */ /* 0x000fce000001002f */
.L_x_3016:
[----:B------:R-:W-:Y:S05]  /*1baa0*/  BSYNC B4 ;  /* 0x0000000000047941 */ /* 0x000fea0003800000 */
.L_x_3015:
[----:B------:R-:W-:-:S04]  /*1bab0*/  ISETP.NE.U32.AND P1, PT, R45, RZ, PT ;  /* 0x000000ff2d00720c */ /* 0x000fc80003f25070 */
[----:B------:R-:W-:-:S13]  /*1bac0*/  ISETP.NE.OR.EX P0, PT, R44, RZ, P0, P1 ;  /* 0x000000ff2c00720c */ /* 0x000fda0000705710 */
[----:B------:R-:W-:Y:S05]  /*1bad0*/  @!P0 BREAK B3 ;  /* 0x0000000000038942 */ /* 0x000fea0003800000 */
[----:B------:R-:W-:Y:S05]  /*1bae0*/  @!P0 BRA `(.L_x_3008) ;  /* 0x0000000000d08947 */ /* 0x000fea0003800000 */
.L_x_3010:
[----:B------:R-:W-:Y:S05]  /*1baf0*/  BSYNC B3 ;  /* 0x0000000000037941 */ /* 0x000fea0003800000 */
.L_x_3009:
[----:B------:R-:W-:Y:S01]  /*1bb00*/  BSSY B3, `(.L_x_3017) ;  /* 0x0000030000037945 */ /* 0x000fe20003800000 */
.L_x_3018:
        /* <DEDUP_REMOVED lines=48> */
.L_x_3017:
[----:B------:R-:W-:Y:S02]  /*1be10*/  MOV R12, R4 ;  /* 0x00000004000c7202 */ /* 0x000fe40000000f00 */
[----:B------:R-:W-:-:S07]  /*1be20*/  MOV R13, R5 ;  /* 0x00000005000d7202 */ /* 0x000fce0000000f00 */
.L_x_3008:
[----:B------:R-:W-:Y:S05]  /*1be30*/  BSYNC B1 ;  /* 0x0000000000017941 */ /* 0x000fea0003800000 */
.L_x_3007:
        /* <DEDUP_REMOVED lines=39> */
.L_x_3006:
[----:B------:R-:W-:Y:S05]  /*1c0b0*/  BSYNC B2 ;  /* 0x0000000000027941 */ /* 0x000fea0003800000 */
.L_x_3005:
[----:B------:R-:W-:Y:S05]  /*1c0c0*/  WARPSYNC.ALL ;  /* 0x0000000000007948 */ /* 0x000fea0003800000 */
[----:B------:R-:W-:-:S05]  /*1c0d0*/  F2FP.BF16.F32.PACK_AB R47, RZ, R47 ;  /* 0x0000002fff2f723e */ /* 0x000fca00000010ff */
[----:B------:R-:W-:Y:S01]  /*1c0e0*/  STG.E.U16 desc[UR4][R2.64], R47 ;  /* 0x0000002f02007986 */ /* 0x000fe2000c101504 */
[----:B------:R-:W-:Y:S05]  /*1c0f0*/  EXIT ;  /* 0x000000000000794d */ /* 0x000fea0003800000 */
.L_x_3019:
        /* <DEDUP_REMOVED lines=16> */
.L_x_18552:


//--------------------- .text._ZN2at6native73_GLOBAL__N__c8866d80_35_SparseBinaryOpIntersectionKernel_cu_9e10b42f_311112apply_kernelILi128ELi8EZNS1_29binary_op_intersection_kernelINS1_5MulOpEN3c104HalfElEEvRNS_14TensorIteratorEllRKNS_6TensorEbEUliE_EEviT1_ --------------------------
	.section	.text._ZN2at6native73_GLOBAL__N__c8866d80_35_SparseBinaryOpIntersectionKernel_cu_9e10b42f_311112apply_kernelILi128ELi8EZNS1_29binary_op_intersection_kernelINS1_5MulOpEN3c104HalfElEEvRNS_14TensorIteratorEllRKNS_6TensorEbEUliE_EEviT1_,"ax",@progbits
	.align	128
.text._ZN2at6native73_GLOBAL__N__c8866d80_35_SparseBinaryOpIntersectionKernel_cu_9e10b42f_311112apply_kernelILi128ELi8EZNS1_29binary_op_intersection_kernelINS1_5MulOpEN3c104HalfElEEvRNS_14TensorIteratorEllRKNS_6TensorEbEUliE_EEviT1_:
        .type           _ZN2at6native73_GLOBAL__N__c8866d80_35_SparseBinaryOpIntersectionKernel_cu_9e10b42f_311112apply_kernelILi128ELi8EZNS1_29binary_op_intersection_kernelINS1_5MulOpEN3c104HalfElEEvRNS_14TensorIteratorEllRKNS_6TensorEbEUliE_EEviT1_,@function
        .size           _ZN2at6native73_GLOBAL__N__c8866d80_35_SparseBinaryOpIntersectionKernel_cu_9e10b42f_311112apply_kernelILi128ELi8EZNS1_29binary_op_intersection_kernelINS1_5MulOpEN3c104HalfElEEvRNS_14TensorIteratorEllRKNS_6TensorEbEUliE_EEviT1_,(.L_x_18553 - _ZN2at6native73_GLOBAL__N__c8866d80_35_SparseBinaryOpIntersectionKernel_cu_9e10b42f_311112apply_kernelILi128ELi8EZNS1_29binary_op_intersection_kernelINS1_5MulOpEN3c104HalfElEEvRNS_14TensorIteratorEllRKNS_6TensorEbEUliE_EEviT1_)
        .other          _ZN2at6native73_GLOBAL__N__c8866d80_35_SparseBinaryOpIntersectionKernel_cu_9e10b42f_311112apply_kernelILi128ELi8EZNS1_29binary_op_intersection_kernelINS1_5MulOpEN3c104HalfElEEvRNS_14TensorIteratorEllRKNS_6TensorEbEUliE_EEviT1_,@"STO_CUDA_ENTRY STV_DEFAULT"
_ZN2at6native73_GLOBAL__N__c8866d80_35_SparseBinaryOpIntersectionKernel_cu_9e10b42f_311112apply_kernelILi128ELi8EZNS1_29binary_op_intersection_kernelINS1_5MulOpEN3c104HalfElEEvRNS_14TensorIteratorEllRKNS_6TensorEbEUliE_EEviT1_:
        /* <DEDUP_REMOVED lines=473> */
.L_x_3022:
        /* <DEDUP_REMOVED lines=49> */
[----:B------:R-:W-:Y:S01]  /*20a0*/  LOP3.LUT R4, R13, 0x3, RZ, 0xc0, !PT ;  /* 0x000000030d047812 */ /* 0x000fe200078ec0ff */
[----:B--2---:R-:W-:-:S10]  /*20b0*/  HADD2.F32 R5, -RZ, R5.H0_H0 ;  /* 0x20000005ff057230 */ /* 0x004fd40000004100 */
        /* <DEDUP_REMOVED lines=18> */
.L_x_3032:
        /* <DEDUP_REMOVED lines=136> */
[----:B------:R-:W-:Y:S01]  /*2a60*/  FFMA.FTZ R28, R5, R28, R48 ;  /* 0x0000001c051c7223 */ /* 0x000fe20000010030 */
[----:B---3--:R-:W-:Y:S02]  /*2a70*/  HADD2.F32 R17, -RZ, R36.H0_H0 ;  /* 0x20000024ff117230 */ /* 0x008fe40000004100 */
[----:B----4-:R-:W-:-:S03]  /*2a80*/  HADD2.F32 R21, -RZ, R46.H0_H0 ;  /* 0x2000002eff157230 */ /* 0x010fc60000004100 */
[----:B------:R-:W-:-:S04]  /*2a90*/  FFMA.FTZ R28, R5, R17, R28 ;  /* 0x00000011051c7223 */ /* 0x000fc8000001001c */
[----:B------:R-:W-:Y:S01]  /*2aa0*/  FFMA.FTZ R28, R5, R21, R28 ;  /* 0x00000015051c7223 */ /* 0x000fe2000001001c */
[----:B-----5:R-:W-:-:S05]  /*2ab0*/  HADD2.F32 R29, -RZ, R29.H0_H0 ;  /* 0x2000001dff1d7230 */ /* 0x020fca0000004100 */
[----:B------:R-:W-:Y:S01]  /*2ac0*/  FFMA.FTZ R28, R5, R29, R28 ;  /* 0x0000001d051c7223 */ /* 0x000fe2000001001c */
[----:B------:R-:W-:Y:S02]  /*2ad0*/  HADD2.F32 R17, -RZ, R44.H0_H0 ;  /* 0x2000002cff117230 */ /* 0x000fe40000004100 */
[----:B0-----:R-:W-:-:S03]  /*2ae0*/  HADD2.F32 R11, -RZ, R34.H0_H0 ;  /* 0x20000022ff0b7230 */ /* 0x001fc60000004100 */
[----:B------:R-:W-:-:S04]  /*2af0*/  FFMA.FTZ R28, R5, R17, R28 ;  /* 0x00000011051c7223 */ /* 0x000fc8000001001c */
[----:B------:R-:W-:Y:S01]  /*2b00*/  FFMA.FTZ R28, R5, R11, R28 ;  /* 0x0000000b051c7223 */ /* 0x000fe2000001001c */
[----:B-1----:R-:W-:-:S05]  /*2b10*/  HADD2.F32 R13, -RZ, R40.H0_H0 ;  /* 0x20000028ff0d7230 */ /* 0x002fca0000004100 */
[----:B------:R-:W-:Y:S01]  /*2b20*/  FFMA.FTZ R28, R5, R13, R28 ;  /* 0x0000000d051c7223 */ /* 0x000fe2000001001c */
[----:B------:R-:W-:-:S05]  /*2b30*/  HADD2.F32 R37, -RZ, R37.H0_H0 ;  /* 0x20000025ff257230 */ /* 0x000fca0000004100 */
        /* <DEDUP_REMOVED lines=17> */
[----:B------:R-:W-:Y:S06]  /*2c50*/  @!P1 BRA `(.L_x_3032) ;  /* 0xfffffff400609947 */ /* 0x000fec000383ffff */
[----:B------:R-:W-:Y:S05]  /*2c60*/  BSYNC B5 ;  /* 0x0000000000057941 */ /* 0x000fea0003800000 */
.L_x_3031:
[----:B------:R-:W-:Y:S02]  /*2c70*/  MOV R16, R14 ;  /* 0x0000000e00107202 */ /* 0x000fe40000000f00 */
[----:B------:R-:W-:-:S07]  /*2c80*/  MOV R17, R15 ;  /* 0x0000000f00117202 */ /* 0x000fce0000000f00 */
.L_x_3030:
[----:B------:R-:W-:Y:S05]  /*2c90*/  BSYNC B4 ;  /* 0x0000000000047941 */ /* 0x000fea0003800000 */
.L_x_3029:
        /* <DEDUP_REMOVED lines=73> */
[----:B------:R-:W-:Y:S01]  /*3130*/  IADD3.X R6, RZ, R6, RZ, P2, !PT ;  /* 0x00000006ff067210 */ /* 0x000fe200017fe4ff */
[----:B--2---:R-:W-:Y:S02]  /*3140*/  HADD2.F32 R20, -RZ, R20.H0_H0 ;  /* 0x20000014ff147230 */ /* 0x004fe40000004100 */
[----:B---3--:R-:W-:-:S03]  /*3150*/  HADD2.F32 R21, -RZ, R21.H0_H0 ;  /* 0x20000015ff157230 */ /* 0x008fc60000004100 */
[----:B------:R-:W-:Y:S01]  /*3160*/  FFMA.FTZ R20, R5, R20, R48 ;  /* 0x0000001405147223 */ /* 0x000fe20000010030 */
[----:B----4-:R-:W-:-:S03]  /*3170*/  HADD2.F32 R13, -RZ, R30.H0_H0 ;  /* 0x2000001eff0d7230 */ /* 0x010fc60000004100 */
[----:B------:R-:W-:-:S04]  /*3180*/  FFMA.FTZ R20, R5, R21, R20 ;  /* 0x0000001505147223 */ /* 0x000fc80000010014 */
[----:B------:R-:W-:Y:S01]  /*3190*/  FFMA.FTZ R20, R5, R13, R20 ;  /* 0x0000000d05147223 */ /* 0x000fe20000010014 */
[----:B-----5:R-:W-:-:S05]  /*31a0*/  HADD2.F32 R19, -RZ, R28.H0_H0 ;  /* 0x2000001cff137230 */ /* 0x020fca0000004100 */
[----:B------:R-:W-:Y:S01]  /*31b0*/  FFMA.FTZ R20, R5, R19, R20 ;  /* 0x0000001305147223 */ /* 0x000fe20000010014 */
[----:B------:R-:W-:Y:S02]  /*31c0*/  HADD2.F32 R13, -RZ, R18.H0_H0 ;  /* 0x20000012ff0d7230 */ /* 0x000fe40000004100 */
[----:B------:R-:W-:-:S03]  /*31d0*/  HADD2.F32 R17, -RZ, R16.H0_H0 ;  /* 0x20000010ff117230 */ /* 0x000fc60000004100 */
[C---:B------:R-:W-:Y:S01]  /*31e0*/  FFMA.FTZ R20, R5.reuse, R13, R20 ;  /* 0x0000000d05147223 */ /* 0x040fe20000010014 */
[----:B------:R-:W-:Y:S01]  /*31f0*/  IADD3 R16, P1, R14, 0x40, RZ ;  /* 0x000000400e107810 */ /* 0x000fe20007f3e0ff */
[----:B------:R-:W-:Y:S02]  /*3200*/  HADD2.F32 R24, -RZ, R24.H0_H0 ;  /* 0x20000018ff187230 */ /* 0x000fe40000004100 */
[----:B------:R-:W-:Y:S01]  /*3210*/  FFMA.FTZ R20, R5, R17, R20 ;  /* 0x0000001105147223 */ /* 0x000fe20000010014 */
[----:B------:R-:W-:-:S03]  /*3220*/  IADD3.X R17, RZ, R15, RZ, P1, !PT ;  /* 0x0000000fff117210 */ /* 0x000fc60000ffe4ff */
[C---:B------:R-:W-:Y:S01]  /*3230*/  FFMA.FTZ R20, R5.reuse, R24, R20 ;  /* 0x0000001805147223 */ /* 0x040fe20000010014 */
[----:B------:R-:W-:Y:S01]  /*3240*/  HADD2.F32 R11, -RZ, R10.H0_H0 ;  /* 0x2000000aff0b7230 */ /* 0x000fe20000004100 */
[----:B------:R-:W-:Y:S02]  /*3250*/  MOV R14, R16 ;  /* 0x00000010000e7202 */ /* 0x000fe40000000f00 */
[----:B------:R-:W-:Y:S02]  /*3260*/  MOV R15, R17 ;  /* 0x00000011000f7202 */ /* 0x000fe40000000f00 */
[----:B------:R-:W-:-:S07]  /*3270*/  FFMA.FTZ R48, R5, R11, R20 ;  /* 0x0000000b05307223 */ /* 0x000fce0000010014 */
.L_x_3034:
[----:B------:R-:W-:Y:S05]  /*3280*/  BSYNC B4 ;  /* 0x0000000000047941 */ /* 0x000fea0003800000 */
.L_x_3033:
[----:B------:R-:W-:-:S04]  /*3290*/  ISETP.NE.U32.AND P1, PT, R7, RZ, PT ;  /* 0x000000ff0700720c */ /* 0x000fc80003f25070 */
[----:B------:R-:W-:-:S13]  /*32a0*/  ISETP.NE.OR.EX P0, PT, R6, RZ, P0, P1 ;  /* 0x000000ff0600720c */ /* 0x000fda0000705710 */
[----:B------:R-:W-:Y:S05]  /*32b0*/  @!P0 BREAK B3 ;  /* 0x0000000000038942 */ /* 0x000fea0003800000 */
[----:B------:R-:W-:Y:S05]  /*32c0*/  @!P0 BRA `(.L_x_3026) ;  /* 0x0000000000d08947 */ /* 0x000fea0003800000 */
.L_x_3028:
[----:B------:R-:W-:Y:S05]  /*32d0*/  BSYNC B3 ;  /* 0x0000000000037941 */ /* 0x000fea0003800000 */
.L_x_3027:
[----:B------:R-:W-:Y:S01]  /*32e0*/  BSSY B3, `(.L_x_3035) ;  /* 0x0000030000037945 */ /* 0x000fe20003800000 */
.L_x_3036:
        /* <DEDUP_REMOVED lines=46> */
[----:B------:R-:W-:Y:S06]  /*35d0*/  @P0 BRA `(.L_x_3036) ;  /* 0xfffffffc00440947 */ /* 0x000fec000383ffff */
[----:B------:R-:W-:Y:S05]  /*35e0*/  BSYNC B3 ;  /* 0x0000000000037941 */ /* 0x000fea0003800000 */
.L_x_3035:
[----:B------:R-:W-:Y:S02]  /*35f0*/  MOV R16, R14 ;  /* 0x0000000e00107202 */ /* 0x000fe40000000f00 */
[----:B------:R-:W-:-:S07]  /*3600*/  MOV R17, R15 ;  /* 0x0000000f00117202 */ /* 0x000fce0000000f00 */
.L_x_3026:
[----:B------:R-:W-:Y:S05]  /*3610*/  BSYNC B0 ;  /* 0x0000000000007941 */ /* 0x000fea0003800000 */
.L_x_3025:
        /* <DEDUP_REMOVED lines=15> */
[----:B------:R-:W-:-:S07]  /*3710*/  FFMA.FTZ R48, R5, R10, R48 ;  /* 0x0000000a05307223 */ /* 0x000fce0000010030 */
        /* <DEDUP_REMOVED lines=20> */
[----:B------:R-:W-:Y:S01]  /*3860*/  FFMA.FTZ R48, R5, R0, R48 ;  /* 0x0000000005307223 */ /* 0x000fe20000010030 */
[----:B---3--:R-:W-:-:S05]  /*3870*/  @P0 HADD2.F32 R13, -RZ, R10.H0_H0 ;  /* 0x2000000aff0d0230 */ /* 0x008fca0000004100 */
[----:B------:R-:W-:-:S07]  /*3880*/  @P0 FFMA.FTZ R48, R5, R13, R48 ;  /* 0x0000000d05300223 */ /* 0x000fce0000010030 */
.L_x_3024:
[----:B------:R-:W-:Y:S05]  /*3890*/  BSYNC B1 ;  /* 0x0000000000017941 */ /* 0x000fea0003800000 */
.L_x_3023:
[----:B------:R-:W-:Y:S02]  /*38a0*/  F2FP.F16.F32.PACK_AB R48, RZ, R48 ;  /* 0x00000030ff30723e */ /* 0x000fe400000000ff */
[----:B------:R-:W-:-:S03]  /*38b0*/  IADD3 R3, R3, 0x80, RZ ;  /* 0x0000008003037810 */ /* 0x000fc60007ffe0ff */
[----:B------:R0:W-:Y:S04]  /*38c0*/  STG.E.U16 desc[UR4][R8.64], R48 ;  /* 0x0000003008007986 */ /* 0x0001e8000c101504 */
.L_x_3021:
[----:B------:R-:W-:Y:S05]  /*38d0*/  BSYNC B2 ;  /* 0x0000000000027941 */ /* 0x000fea0003800000 */
.L_x_3020:
        /* <DEDUP_REMOVED lines=462> */
.L_x_3040:
        /* <DEDUP_REMOVED lines=69> */
.L_x_3050:
        /* <DEDUP_REMOVED lines=169> */
.L_x_3049:
[----:B------:R-:W-:Y:S02]  /*64a0*/  MOV R16, R14 ;  /* 0x0000000e00107202 */ /* 0x000fe40000000f00 */
[----:B------:R-:W-:-:S07]  /*64b0*/  MOV R17, R15 ;  /* 0x0000000f00117202 */ /* 0x000fce0000000f00 */
.L_x_3048:
[----:B------:R-:W-:Y:S05]  /*64c0*/  BSYNC B5 ;  /* 0x0000000000057941 */ /* 0x000fea0003800000 */
.L_x_3047:
        /* <DEDUP_REMOVED lines=94> */
.L_x_3052:
[----:B------:R-:W-:Y:S05]  /*6ab0*/  BSYNC B5 ;  /* 0x0000000000057941 */ /* 0x000fea0003800000 */
.L_x_3051:
[----:B------:R-:W-:-:S04]  /*6ac0*/  ISETP.NE.U32.AND P1, PT, R7, RZ, PT ;  /* 0x000000ff0700720c */ /* 0x000fc80003f25070 */
[----:B------:R-:W-:-:S13]  /*6ad0*/  ISETP.NE.OR.EX P0, PT, R6, RZ, P0, P1 ;  /* 0x000000ff0600720c */ /* 0x000fda0000705710 */
[----:B------:R-:W-:Y:S05]  /*6ae0*/  @!P0 BREAK B2 ;  /* 0x0000000000028942 */ /* 0x000fea0003800000 */
[----:B------:R-:W-:Y:S05]  /*6af0*/  @!P0 BRA `(.L_x_3044) ;  /* 0x0000000000d08947 */ /* 0x000fea0003800000 */
.L_x_3046:
[----:B------:R-:W-:Y:S05]  /*6b00*/  BSYNC B2 ;  /* 0x0000000000027941 */ /* 0x000fea0003800000 */
.L_x_3045:
[----:B------:R-:W-:Y:S01]  /*6b10*/  BSSY B2, `(.L_x_3053) ;  /* 0x0000030000027945 */ /* 0x000fe20003800000 */
.L_x_3054:
        /* <DEDUP_REMOVED lines=48> */
.L_x_3053:
[----:B------:R-:W-:Y:S02]  /*6e20*/  MOV R16, R14 ;  /* 0x0000000e00107202 */ /* 0x000fe40000000f00 */
[----:B------:R-:W-:-:S07]  /*6e30*/  MOV R17, R15 ;  /* 0x0000000f00117202 */ /* 0x000fce0000000f00 */
.L_x_3044:
[----:B------:R-:W-:Y:S05]  /*6e40*/  BSYNC B3 ;  /* 0x0000000000037941 */ /* 0x000fea0003800000 */
.L_x_3043:
        /* <DEDUP_REMOVED lines=39> */
.L_x_3042:
[----:B------:R-:W-:Y:S05]  /*70c0*/  BSYNC B4 ;  /* 0x0000000000047941 */ /* 0x000fea0003800000 */
.L_x_3041:
[----:B------:R-:W-:Y:S02]  /*70d0*/  F2FP.F16.F32.PACK_AB R48, RZ, R48 ;  /* 0x00000030ff30723e */ /* 0x000fe400000000ff */
        /* <DEDUP_REMOVED lines=460> */
.L_x_3056:
        /* <DEDUP_REMOVED lines=69> */
.L_x_3066:
        /* <DEDUP_REMOVED lines=169> */
.L_x_3065:
[----:B------:R-:W-:Y:S02]  /*9c80*/  MOV R16, R14 ;  /* 0x0000000e00107202 */ /* 0x000fe40000000f00 */
[----:B------:R-:W-:-:S07]  /*9c90*/  MOV R17, R15 ;  /* 0x0000000f00117202 */ /* 0x000fce0000000f00 */
.L_x_3064:
[----:B------:R-:W-:Y:S05]  /*9ca0*/  BSYNC B5 ;  /* 0x0000000000057941 */ /* 0x000fea0003800000 */
.L_x_3063:
        /* <DEDUP_REMOVED lines=94> */
.L_x_3068:
[----:B------:R-:W-:Y:S05]  /*a290*/  BSYNC B5 ;  /* 0x0000000000057941 */ /* 0x000fea0003800000 */
.L_x_3067:
[----:B------:R-:W-:-:S04]  /*a2a0*/  ISETP.NE.U32.AND P1, PT, R7, RZ, PT ;  /* 0x000000ff0700720c */ /* 0x000fc80003f25070 */
[----:B------:R-:W-:-:S13]  /*a2b0*/  ISETP.NE.OR.EX P0, PT, R6, RZ, P0, P1 ;  /* 0x000000ff0600720c */ /* 0x000fda0000705710 */
[----:B------:R-:W-:Y:S05]  /*a2c0*/  @!P0 BREAK B2 ;  /* 0x0000000000028942 */ /* 0x000fea0003800000 */
[----:B------:R-:W-:Y:S05]  /*a2d0*/  @!P0 BRA `(.L_x_3060) ;  /* 0x0000000000d48947 */ /* 0x000fea0003800000 */
.L_x_3062:
[----:B------:R-:W-:Y:S05]  /*a2e0*/  BSYNC B2 ;  /* 0x0000000000027941 */ /* 0x000fea0003800000 */
.L_x_3061:
[----:B------:R-:W-:Y:S01]  /*a2f0*/  BSSY B2, `(.L_x_3069) ;  /* 0x0000031000027945 */ /* 0x000fe20003800000 */
.L_x_3070:
        /* <DEDUP_REMOVED lines=41> */
[----:B------:R-:W-:-:S04]  /*a590*/  FFMA.FTZ R18, R5, R18, R48 ;  /* 0x0000001205127223 */ /* 0x000fc80000010030 */
[----:B------:R-:W-:Y:S01]  /*a5a0*/  FFMA.FTZ R18, R5, R19, R18 ;  /* 0x0000001305127223 */ /* 0x000fe20000010012 */
[----:B----4-:R-:W-:-:S05]  /*a5b0*/  HADD2.F32 R16, -RZ, R20.H0_H0 ;  /* 0x20000014ff107230 */ /* 0x010fca0000004100 */
[----:B------:R-:W-:Y:S01]  /*a5c0*/  FFMA.FTZ R16, R5, R16, R18 ;  /* 0x0000001005107223 */ /* 0x000fe20000010012 */
[----:B-----5:R-:W-:-:S05]  /*a5d0*/  HADD2.F32 R11, -RZ, R10.H0_H0 ;  /* 0x2000000aff0b7230 */ /* 0x020fca0000004100 */
[----:B------:R-:W-:Y:S01]  /*a5e0*/  FFMA.FTZ R48, R5, R11, R16 ;  /* 0x0000000b05307223 */ /* 0x000fe20000010010 */
[----:B------:R-:W-:Y:S06]  /*a5f0*/  @P0 BRA `(.L_x_3070) ;  /* 0xfffffffc00400947 */ /* 0x000fec000383ffff */
[----:B------:R-:W-:Y:S05]  /*a600*/  BSYNC B2 ;  /* 0x0000000000027941 */ /* 0x000fea0003800000 */
.L_x_3069:
[----:B------:R-:W-:Y:S02]  /*a610*/  MOV R16, R14 ;  /* 0x0000000e00107202 */ /* 0x000fe40000000f00 */
[----:B------:R-:W-:-:S07]  /*a620*/  MOV R17, R15 ;  /* 0x0000000f00117202 */ /* 0x000fce0000000f00 */
.L_x_3060:
[----:B------:R-:W-:Y:S05]  /*a630*/  BSYNC B3 ;  /* 0x0000000000037941 */ /* 0x000fea0003800000 */
.L_x_3059:
        /* <DEDUP_REMOVED lines=39> */
.L_x_3058:
[----:B------:R-:W-:Y:S05]  /*a8b0*/  BSYNC B4 ;  /* 0x0000000000047941 */ /* 0x000fea0003800000 */
.L_x_3057:
[----:B------:R-:W-:Y:S02]  /*a8c0*/  F2FP.F16.F32.PACK_AB R48, RZ, R48 ;  /* 0x00000030ff30723e */ /* 0x000fe400000000ff */
[----:B------:R-:W-:-:S03]  /*a8d0*/  IADD3 R3, R3, 0x80, RZ ;  /* 0x0000008003037810 */ /* 0x000fc60007ffe0ff */
[----:B------:R1:W-:Y:S04]  /*a8e0*/  STG.E.U16 desc[UR4][R8.64], R48 ;  /* 0x0000003008007986 */ /* 0x0003e8000c101504 */
.L_x_3039:
        /* <DEDUP_REMOVED lines=458> */
.L_x_3072:
        /* <DEDUP_REMOVED lines=69> */
.L_x_3082:
        /* <DEDUP_REMOVED lines=169> */
.L_x_3081:
[----:B------:R-:W-:Y:S02]  /*d470*/  MOV R16, R14 ;  /* 0x0000000e00107202 */ /* 0x000fe40000000f00 */
[----:B------:R-:W-:-:S07]  /*d480*/  MOV R17, R15 ;  /* 0x0000000f00117202 */ /* 0x000fce0000000f00 */
.L_x_3080:
[----:B------:R-:W-:Y:S05]  /*d490*/  BSYNC B5 ;  /* 0x0000000000057941 */ /* 0x000fea0003800000 */
.L_x_3079:
        /* <DEDUP_REMOVED lines=94> */
.L_x_3084:
[----:B------:R-:W-:Y:S05]  /*da80*/  BSYNC B5 ;  /* 0x0000000000057941 */ /* 0x000fea0003800000 */
.L_x_3083:
[----:B------:R-:W-:-:S04]  /*da90*/  ISETP.NE.U32.AND P1, PT, R7, RZ, PT ;  /* 0x000000ff0700720c */ /* 0x000fc80003f25070 */
[----:B------:R-:W-:-:S13]  /*daa0*/  ISETP.NE.OR.EX P0, PT, R6, RZ, P0, P1 ;  /* 0x000000ff0600720c */ /* 0x000fda0000705710 */
[----:B------:R-:W-:Y:S05]  /*dab0*/  @!P0 BREAK B2 ;  /* 0x0000000000028942 */ /* 0x000fea0003800000 */
[----:B------:R-:W-:Y:S05]  /*dac0*/  @!P0 BRA `(.L_x_3076) ;  /* 0x0000000000d48947 */ /* 0x000fea0003800000 */
.L_x_3078:
[----:B------:R-:W-:Y:S05]  /*dad0*/  BSYNC B2 ;  /* 0x0000000000027941 */ /* 0x000fea0003800000 */
.L_x_3077:
[----:B------:R-:W-:Y:S01]  /*dae0*/  BSSY B2, `(.L_x_3085) ;  /* 0x0000031000027945 */ /* 0x000fe20003800000 */
.L_x_3086:
        /* <DEDUP_REMOVED lines=49> */
.L_x_3085:
[----:B------:R-:W-:Y:S02]  /*de00*/  MOV R16, R14 ;  /* 0x0000000e00107202 */ /* 0x000fe40000000f00 */
[----:B------:R-:W-:-:S07]  /*de10*/  MOV R17, R15 ;  /* 0x0000000f00117202 */ /* 0x000fce0000000f00 */
.L_x_3076:
[----:B------:R-:W-:Y:S05]  /*de20*/  BSYNC B3 ;  /* 0x0000000000037941 */ /* 0x000fea0003800000 */
.L_x_3075:
        /* <DEDUP_REMOVED lines=39> */
.L_x_3074:
[----:B------:R-:W-:Y:S05]  /*e0a0*/  BSYNC B4 ;  /* 0x0000000000047941 */ /* 0x000fea0003800000 */
.L_x_3073:
[----:B------:R-:W-:Y:S02]  /*e0b0*/  F2FP.F16.F32.PACK_AB R48, RZ, R48 ;  /* 0x00000030ff30723e */ /* 0x000fe400000000ff */
[----:B------:R-:W-:-:S03]  /*e0c0*/  IADD3 R3, R3, 0x80, RZ ;  /* 0x0000008003037810 */ /* 0x000fc60007ffe0ff */
[----:B------:R0:W-:Y:S04]  /*e0d0*/  STG.E.U16 desc[UR4][R8.64], R48 ;  /* 0x0000003008007986 */ /* 0x0001e8000c101504 */
.L_x_3055:
        /* <DEDUP_REMOVED lines=458> */
.L_x_3088:
        /* <DEDUP_REMOVED lines=69> */
.L_x_3098:
        /* <DEDUP_REMOVED lines=169> */
.L_x_3097:
[----:B------:R-:W-:Y:S02]  /*10c60*/  MOV R16, R14 ;  /* 0x0000000e00107202 */ /* 0x000fe40000000f00 */
[----:B------:R-:W-:-:S07]  /*10c70*/  MOV R17, R15 ;  /* 0x0000000f00117202 */ /* 0x000fce0000000f00 */
.L_x_3096:
[----:B------:R-:W-:Y:S05]  /*10c80*/  BSYNC B5 ;  /* 0x0000000000057941 */ /* 0x000fea0003800000 */
.L_x_3095:
        /* <DEDUP_REMOVED lines=94> */
.L_x_3100:
[----:B------:R-:W-:Y:S05]  /*11270*/  BSYNC B5 ;  /* 0x0000000000057941 */ /* 0x000fea0003800000 */
.L_x_3099:
[----:B------:R-:W-:-:S04]  /*11280*/  ISETP.NE.U32.AND P1, PT, R7, RZ, PT ;  /* 0x000000ff0700720c */ /* 0x000fc80003f25070 */
[----:B------:R-:W-:-:S13]  /*11290*/  ISETP.NE.OR.EX P0, PT, R6, RZ, P0, P1 ;  /* 0x000000ff0600720c */ /* 0x000fda0000705710 */
[----:B------:R-:W-:Y:S05]  /*112a0*/  @!P0 BREAK B2 ;  /* 0x0000000000028942 */ /* 0x000fea0003800000 */
[----:B------:R-:W-:Y:S05]  /*112b0*/  @!P0 BRA `(.L_x_3092) ;  /* 0x0000000000d48947 */ /* 0x000fea0003800000 */
.L_x_3094:
[----:B------:R-:W-:Y:S05]  /*112c0*/  BSYNC B2 ;  /* 0x0000000000027941 */ /* 0x000fea0003800000 */
.L_x_3093:
[----:B------:R-:W-:Y:S01]  /*112d0*/  BSSY B2, `(.L_x_3101) ;  /* 0x0000031000027945 */ /* 0x000fe20003800000 */
.L_x_3102:
        /* <DEDUP_REMOVED lines=49> */
.L_x_3101:
[----:B------:R-:W-:Y:S02]  /*115f0*/  MOV R16, R14 ;  /* 0x0000000e00107202 */ /* 0x000fe40000000f00 */
[----:B------:R-:W-:-:S07]  /*11600*/  MOV R17, R15 ;  /* 0x0000000f00117202 */ /* 0x000fce0000000f00 */
.L_x_3092:
[----:B------:R-:W-:Y:S05]  /*11610*/  BSYNC B3 ;  /* 0x0000000000037941 */ /* 0x000fea0003800000 */
.L_x_3091:
        /* <DEDUP_REMOVED lines=39> */
.L_x_3090:
[----:B------:R-:W-:Y:S05]  /*11890*/  BSYNC B4 ;  /* 0x0000000000047941 */ /* 0x000fea0003800000 */
.L_x_3089:
[----:B------:R-:W-:Y:S02]  /*118a0*/  F2FP.F16.F32.PACK_AB R48, RZ, R48 ;  /* 0x00000030ff30723e */ /* 0x000fe400000000ff */
[----:B------:R-:W-:-:S03]  /*118b0*/  IADD3 R3, R3, 0x80, RZ ;  /* 0x0000008003037810 */ /* 0x000fc60007ffe0ff */
[----:B------:R2:W-:Y:S04]  /*118c0*/  STG.E.U16 desc[UR4][R8.64], R48 ;  /* 0x0000003008007986 */ /* 0x0005e8000c101504 */
.L_x_3071:
        /* <DEDUP_REMOVED lines=459> */
.L_x_3104:
        /* <DEDUP_REMOVED lines=69> */
.L_x_3114:
        /* <DEDUP_REMOVED lines=169> */
.L_x_3113:
[----:B------:R-:W-:Y:S02]  /*14460*/  MOV R16, R14 ;  /* 0x0000000e00107202 */ /* 0x000fe40000000f00 */
[----:B------:R-:W-:-:S07]  /*14470*/  MOV R17, R15 ;  /* 0x0000000f00117202 */ /* 0x000fce0000000f00 */
.L_x_3112:
[----:B------:R-:W-:Y:S05]  /*14480*/  BSYNC B5 ;  /* 0x0000000000057941 */ /* 0x000fea0003800000 */
.L_x_3111:
        /* <DEDUP_REMOVED lines=94> */
.L_x_3116:
[----:B------:R-:W-:Y:S05]  /*14a70*/  BSYNC B5 ;  /* 0x0000000000057941 */ /* 0x000fea0003800000 */
.L_x_3115:
[----:B------:R-:W-:-:S04]  /*14a80*/  ISETP.NE.U32.AND P1, PT, R7, RZ, PT ;  /* 0x000000ff0700720c */ /* 0x000fc80003f25070 */
[----:B------:R-:W-:-:S13]  /*14a90*/  ISETP.NE.OR.EX P0, PT, R6, RZ, P0, P1 ;  /* 0x000000ff0600720c */ /* 0x000fda0000705710 */
[----:B------:R-:W-:Y:S05]  /*14aa0*/  @!P0 BREAK B2 ;  /* 0x0000000000028942 */ /* 0x000fea0003800000 */
[----:B------:R-:W-:Y:S05]  /*14ab0*/  @!P0 BRA `(.L_x_3108) ;  /* 0x0000000000d48947 */ /* 0x000fea0003800000 */
.L_x_3110:
[----:B------:R-:W-:Y:S05]  /*14ac0*/  BSYNC B2 ;  /* 0x0000000000027941 */ /* 0x000fea0003800000 */
.L_x_3109:
[----:B------:R-:W-:Y:S01]  /*14ad0*/  BSSY B2, `(.L_x_3117) ;  /* 0x0000031000027945 */ /* 0x000fe20003800000 */
.L_x_3118:
        /* <DEDUP_REMOVED lines=49> */
.L_x_3117:
[----:B------:R-:W-:Y:S02]  /*14df0*/  MOV R16, R14 ;  /* 0x0000000e00107202 */ /* 0x000fe40000000f00 */
[----:B------:R-:W-:-:S07]  /*14e00*/  MOV R17, R15 ;  /* 0x0000000f00117202 */ /* 0x000fce0000000f00 */
.L_x_3108:
[----:B------:R-:W-:Y:S05]  /*14e10*/  BSYNC B3 ;  /* 0x0000000000037941 */ /* 0x000fea0003800000 */
.L_x_3107:
        /* <DEDUP_REMOVED lines=39> */
.L_x_3106:
[----:B------:R-:W-:Y:S05]  /*15090*/  BSYNC B4 ;  /* 0x0000000000047941 */ /* 0x000fea0003800000 */
.L_x_3105:
[----:B------:R-:W-:Y:S02]  /*150a0*/  F2FP.F16.F32.PACK_AB R48, RZ, R48 ;  /* 0x00000030ff30723e */ /* 0x000fe400000000ff */
[----:B------:R-:W-:-:S03]  /*150b0*/  IADD3 R3, R3, 0x80, RZ ;  /* 0x0000008003037810 */ /* 0x000fc60007ffe0ff */
[----:B------:R1:W-:Y:S04]  /*150c0*/  STG.E.U16 desc[UR4][R8.64], R48 ;  /* 0x0000003008007986 */ /* 0x0003e8000c101504 */
.L_x_3087:
[----:B------:R-:W-:-:S13]  /*150d0*/  ISETP.GE.AND P0, PT, R3, UR8, PT ;  /* 0x0000000803007c0c */ /* 0x000fda000bf06270 */
[----:B------:R-:W-:Y:S05]  /*150e0*/  @P0 BREAK B0 ;  /* 0x0000000000000942 */ /* 0x000fea0003800000 */
[----:B------:R-:W-:Y:S05]  /*150f0*/  @P0 BRA `(.L_x_3103) ;  /* 0x0000003400f80947 */ /* 0x000fea0003800000 */
[----:B------:R-:W-:Y:S05]  /*15100*/  BSYNC B0 ;  /* 0x0000000000007941 */ /* 0x000fea0003800000 */
.L_x_3038:
        /* <DEDUP_REMOVED lines=456> */
.L_x_3119:
        /* <DEDUP_REMOVED lines=69> */
.L_x_3129:
        /* <DEDUP_REMOVED lines=169> */
.L_x_3128:
[----:B------:R-:W-:Y:S02]  /*17c70*/  MOV R16, R14 ;  /* 0x0000000e00107202 */ /* 0x000fe40000000f00 */
[----:B------:R-:W-:-:S07]  /*17c80*/  MOV R17, R15 ;  /* 0x0000000f00117202 */ /* 0x000fce0000000f00 */
.L_x_3127:
[----:B------:R-:W-:Y:S05]  /*17c90*/  BSYNC B5 ;  /* 0x0000000000057941 */ /* 0x000fea0003800000 */
.L_x_3126:
        /* <DEDUP_REMOVED lines=94> */
.L_x_3131:
[----:B------:R-:W-:Y:S05]  /*18280*/  BSYNC B5 ;  /* 0x0000000000057941 */ /* 0x000fea0003800000 */
.L_x_3130:
[----:B------:R-:W-:-:S04]  /*18290*/  ISETP.NE.U32.AND P1, PT, R7, RZ, PT ;  /* 0x000000ff0700720c */ /* 0x000fc80003f25070 */
[----:B------:R-:W-:-:S13]  /*182a0*/  ISETP.NE.OR.EX P0, PT, R6, RZ, P0, P1 ;  /* 0x000000ff0600720c */ /* 0x000fda0000705710 */
[----:B------:R-:W-:Y:S05]  /*182b0*/  @!P0 BREAK B2 ;  /* 0x0000000000028942 */ /* 0x000fea0003800000 */
[----:B------:R-:W-:Y:S05]  /*182c0*/  @!P0 BRA `(.L_x_3123) ;  /* 0x0000000000d48947 */ /* 0x000fea0003800000 */
.L_x_3125:
[----:B------:R-:W-:Y:S05]  /*182d0*/  BSYNC B2 ;  /* 0x0000000000027941 */ /* 0x000fea0003800000 */
.L_x_3124:
[----:B------:R-:W-:Y:S01]  /*182e0*/  BSSY B2, `(.L_x_3132) ;  /* 0x0000031000027945 */ /* 0x000fe20003800000 */
.L_x_3133:
        /* <DEDUP_REMOVED lines=49> */
.L_x_3132:
[----:B------:R-:W-:Y:S02]  /*18600*/  MOV R16, R14 ;  /* 0x0000000e00107202 */ /* 0x000fe40000000f00 */
[----:B------:R-:W-:-:S07]  /*18610*/  MOV R17, R15 ;  /* 0x0000000f00117202 */ /* 0x000fce0000000f00 */
.L_x_3123:
[----:B------:R-:W-:Y:S05]  /*18620*/  BSYNC B3 ;  /* 0x0000000000037941 */ /* 0x000fea0003800000 */
.L_x_3122:
        /* <DEDUP_REMOVED lines=39> */
.L_x_3121:
[----:B------:R-:W-:Y:S05]  /*188a0*/  BSYNC B4 ;  /* 0x0000000000047941 */ /* 0x000fea0003800000 */
.L_x_3120:
[----:B------:R-:W-:Y:S02]  /*188b0*/  F2FP.F16.F32.PACK_AB R48, RZ, R48 ;  /* 0x00000030ff30723e */ /* 0x000fe400000000ff */
[----:B------:R-:W-:-:S03]  /*188c0*/  IADD3 R3, R3, 0x80, RZ ;  /* 0x0000008003037810 */ /* 0x000fc60007ffe0ff */
[----:B------:R3:W-:Y:S04]  /*188d0*/  STG.E.U16 desc[UR4][R8.64], R48 ;  /* 0x0000003008007986 */ /* 0x0007e8000c101504 */
.L_x_3103:
[----:B------:R-:W-:Y:S05]  /*188e0*/  BSYNC B1 ;  /* 0x0000000000017941 */ /* 0x000fea0003800000 */
.L_x_3037:
        /* <DEDUP_REMOVED lines=459> */
.L_x_3134:
        /* <DEDUP_REMOVED lines=51> */
[----:B------:R-:W-:Y:S01]  /*1a8d0*/  ISETP.GE.U32.AND.EX P0, PT, R0, RZ, PT, P0 ;  /* 0x000000ff0000720c */ /* 0x000fe20003f06100 */
[----:B--2---:R-:W-:-:S12]  /*1a8e0*/  HADD2.F32 R42, -RZ, R6.H0_H0 ;  /* 0x20000006ff2a7230 */ /* 0x004fd80000004100 */
        /* <DEDUP_REMOVED lines=18> */
.L_x_3144:
        /* <DEDUP_REMOVED lines=136> */
[----:B---3--:R-:W-:-:S05]  /*1b290*/  HADD2.F32 R30, -RZ, R30.H0_H0 ;  /* 0x2000001eff1e7230 */ /* 0x008fca0000004100 */
[----:B------:R-:W-:Y:S01]  /*1b2a0*/  FFMA.FTZ R47, R42, R30, R47 ;  /* 0x0000001e2a2f7223 */ /* 0x000fe2000001002f */
[----:B----4-:R-:W-:Y:S02]  /*1b2b0*/  HADD2.F32 R0, -RZ, R37.H0_H0 ;  /* 0x20000025ff007230 */ /* 0x010fe40000004100 */
[----:B-----5:R-:W-:-:S03]  /*1b2c0*/  HADD2.F32 R38, -RZ, R38.H0_H0 ;  /* 0x20000026ff267230 */ /* 0x020fc60000004100 */
[----:B------:R-:W-:Y:S01]  /*1b2d0*/  FFMA.FTZ R47, R42, R0, R47 ;  /* 0x000000002a2f7223 */ /* 0x000fe2000001002f */
[----:B------:R-:W-:-:S03]  /*1b2e0*/  HADD2.F32 R0, -RZ, R31.H0_H0 ;  /* 0x2000001fff007230 */ /* 0x000fc60000004100 */
[----:B------:R-:W-:-:S04]  /*1b2f0*/  FFMA.FTZ R47, R42, R38, R47 ;  /* 0x000000262a2f7223 */ /* 0x000fc8000001002f */
[----:B------:R-:W-:Y:S01]  /*1b300*/  FFMA.FTZ R47, R42, R0, R47 ;  /* 0x000000002a2f7223 */ /* 0x000fe2000001002f */
[----:B------:R-:W-:Y:S02]  /*1b310*/  HADD2.F32 R32, -RZ, R32.H0_H0 ;  /* 0x20000020ff207230 */ /* 0x000fe40000004100 */
[----:B------:R-:W-:-:S05]  /*1b320*/  HADD2.F32 R14, -RZ, R14.H0_H0 ;  /* 0x2000000eff0e7230 */ /* 0x000fca0000004100 */
[----:B------:R-:W-:Y:S01]  /*1b330*/  FFMA.FTZ R47, R42, R14, R47 ;  /* 0x0000000e2a2f7223 */ /* 0x000fe2000001002f */
[----:B------:R-:W-:-:S03]  /*1b340*/  HADD2.F32 R0, -RZ, R15.H0_H0 ;  /* 0x2000000fff007230 */ /* 0x000fc60000004100 */
[----:B------:R-:W-:-:S04]  /*1b350*/  FFMA.FTZ R47, R42, R32, R47 ;  /* 0x000000202a2f7223 */ /* 0x000fc8000001002f */
[----:B------:R-:W-:Y:S01]  /*1b360*/  FFMA.FTZ R47, R42, R0, R47 ;  /* 0x000000002a2f7223 */ /* 0x000fe2000001002f */
[----:B------:R-:W-:-:S05]  /*1b370*/  HADD2.F32 R34, -RZ, R34.H0_H0 ;  /* 0x20000022ff227230 */ /* 0x000fca0000004100 */
[----:B------:R-:W-:Y:S01]  /*1b380*/  FFMA.FTZ R47, R42, R34, R47 ;  /* 0x000000222a2f7223 */ /* 0x000fe2000001002f */
[----:B------:R-:W-:Y:S02]  /*1b390*/  HADD2.F32 R18, -RZ, R18.H0_H0 ;  /* 0x20000012ff127230 */ /* 0x000fe40000004100 */
[----:B------:R-:W-:-:S03]  /*1b3a0*/  HADD2.F32 R16, -RZ, R16.H0_H0 ;  /* 0x20000010ff107230 */ /* 0x000fc60000004100 */
[----:B------:R-:W-:-:S04]  /*1b3b0*/  FFMA.FTZ R47, R42, R18, R47 ;  /* 0x000000122a2f7223 */ /* 0x000fc8000001002f */
[----:B------:R-:W-:Y:S01]  /*1b3c0*/  FFMA.FTZ R47, R42, R16, R47 ;  /* 0x000000102a2f7223 */ /* 0x000fe2000001002f */
[----:B------:R-:W-:-:S05]  /*1b3d0*/  HADD2.F32 R0, -RZ, R17.H0_H0 ;  /* 0x20000011ff007230 */ /* 0x000fca0000004100 */
        /* <DEDUP_REMOVED lines=9> */
[----:B------:R-:W-:Y:S06]  /*1b470*/  @!P1 BRA `(.L_x_3144) ;  /* 0xfffffff400649947 */ /* 0x000fec000383ffff */
[----:B------:R-:W-:Y:S05]  /*1b480*/  BSYNC B5 ;  /* 0x0000000000057941 */ /* 0x000fea0003800000 */
.L_x_3143:
[----:B------:R-:W-:Y:S02]  /*1b490*/  MOV R12, R4 ;  /* 0x00000004000c7202 */ /* 0x000fe40000000f00 */
[----:B------:R-:W-:-:S07]  /*1b4a0*/  MOV R13, R5 ;  /* 0x00000005000d7202 */ /* 0x000fce0000000f00 */
.L_x_3142:
[----:B------:R-:W-:Y:S05]  /*1b4b0*/  BSYNC B4 ;  /* 0x0000000000047941 */ /* 0x000fea0003800000 */
.L_x_3141:
        /* <DEDUP_REMOVED lines=74> */
[----:B--2---:R-:W-:-:S05]  /*1b960*/  HADD2.F32 R0, -RZ, R0.H0_H0 ;  /* 0x20000000ff007230 */ /* 0x004fca0000004100 */
[----:B------:R-:W-:Y:S01]  /*1b970*/  FFMA.FTZ R47, R42, R0, R47 ;  /* 0x000000002a2f7223 */ /* 0x000fe2000001002f */
[----:B---3--:R-:W-:-:S05]  /*1b980*/  HADD2.F32 R14, -RZ, R14.H0_H0 ;  /* 0x2000000eff0e7230 */ /* 0x008fca0000004100 */
[----:B------:R-:W-:Y:S01]  /*1b990*/  FFMA.FTZ R47, R42, R14, R47 ;  /* 0x0000000e2a2f7223 */ /* 0x000fe2000001002f */
[----:B----4-:R-:W-:Y:S02]  /*1b9a0*/  HADD2.F32 R18, -RZ, R18.H0_H0 ;  /* 0x20000012ff127230 */ /* 0x010fe40000004100 */
[----:B-----5:R-:W-:-:S03]  /*1b9b0*/  HADD2.F32 R16, -RZ, R16.H0_H0 ;  /* 0x20000010ff107230 */ /* 0x020fc60000004100 */
[----:B------:R-:W-:-:S04]  /*1b9c0*/  FFMA.FTZ R47, R42, R18, R47 ;  /* 0x000000122a2f7223 */ /* 0x000fc8000001002f */
[----:B------:R-:W-:Y:S01]  /*1b9d0*/  FFMA.FTZ R47, R42, R16, R47 ;  /* 0x000000102a2f7223 */ /* 0x000fe2000001002f */
[----:B------:R-:W-:Y:S02]  /*1b9e0*/  HADD2.F32 R12, -RZ, R12.H0_H0 ;  /* 0x2000000cff0c7230 */ /* 0x000fe40000004100 */
[----:B------:R-:W-:-:S03]  /*1b9f0*/  HADD2.F32 R10, -RZ, R10.H0_H0 ;  /* 0x2000000aff0a7230 */ /* 0x000fc60000004100 */
[----:B------:R-:W-:Y:S01]  /*1ba00*/  FFMA.FTZ R47, R42, R12, R47 ;  /* 0x0000000c2a2f7223 */ /* 0x000fe2000001002f */
        /* <DEDUP_REMOVED lines=9> */
.L_x_3146:
[----:B------:R-:W-:Y:S05]  /*1baa0*/  BSYNC B4 ;  /* 0x0000000000047941 */ /* 0x000fea0003800000 */
.L_x_3145:
[----:B------:R-:W-:-:S04]  /*1bab0*/  ISETP.NE.U32.AND P1, PT, R45, RZ, PT ;  /* 0x000000ff2d00720c */ /* 0x000fc80003f25070 */
[----:B------:R-:W-:-:S13]  /*1bac0*/  ISETP.NE.OR.EX P0, PT, R44, RZ, P0, P1 ;  /* 0x000000ff2c00720c */ /* 0x000fda0000705710 */
[----:B------:R-:W-:Y:S05]  /*1bad0*/  @!P0 BREAK B3 ;  /* 0x0000000000038942 */ /* 0x000fea0003800000 */
[----:B------:R-:W-:Y:S05]  /*1bae0*/  @!P0 BRA `(.L_x_3138) ;  /* 0x0000000000d08947 */ /* 0x000fea0003800000 */
.L_x_3140:
[----:B------:R-:W-:Y:S05]  /*1baf0*/  BSYNC B3 ;  /* 0x0000000000037941 */ /* 0x000fea0003800000 */
.L_x_3139:
[----:B------:R-:W-:Y:S01]  /*1bb00*/  BSSY B3, `(.L_x_3147) ;  /* 0x0000030000037945 */ /* 0x000fe20003800000 */
.L_x_3148:
        /* <DEDUP_REMOVED lines=48> */
.L_x_3147:
[----:B------:R-:W-:Y:S02]  /*1be10*/  MOV R12, R4 ;  /* 0x00000004000c7202 */ /* 0x000fe40000000f00 */
[----:B------:R-:W-:-:S07]  /*1be20*/  MOV R13, R5 ;  /* 0x00000005000d7202 */ /* 0x000fce0000000f00 */
.L_x_3138:
[----:B------:R-:W-:Y:S05]  /*1be30*/  BSYNC B1 ;  /* 0x0000000000017941 */ /* 0x000fea0003800000 */
.L_x_3137:
        /* <DEDUP_REMOVED lines=39> */
.L_x_3136:
[----:B------:R-:W-:Y:S05]  /*1c0b0*/  BSYNC B2 ;  /* 0x0000000000027941 */ /* 0x000fea0003800000 */
.L_x_3135:
[----:B------:R-:W-:Y:S05]  /*1c0c0*/  WARPSYNC.ALL ;  /* 0x0000000000007948 */ /* 0x000fea0003800000 */
[----:B------:R-:W-:-:S05]  /*1c0d0*/  F2FP.F16.F32.PACK_AB R47, RZ, R47 ;  /* 0x0000002fff2f723e */ /* 0x000fca00000000ff */
[----:B------:R-:W-:Y:S01]  /*1c0e0*/  STG.E.U16 desc[UR4][R2.64], R47 ;  /* 0x0000002f02007986 */ /* 0x000fe2000c101504 */
[----:B------:R-:W-:Y:S05]  /*1c0f0*/  EXIT ;  /* 0x000000000000794d */ /* 0x000fea0003800000 */
.L_x_3149:
        /* <DEDUP_REMOVED lines=16> */
.L_x_18553:


//--------------------- .text._ZN2at6native73_GLOBAL__N__c8866d80_35_SparseBinaryOpIntersectionKernel_cu_9e10b42f_311112apply_kernelILi128ELi8EZNS1_29binary_op_intersection_kernelINS1_5MulOpEblEEvRNS_14TensorIteratorEllRKNS_6TensorEbEUliE_EEviT1_ --------------------------
	.section	.text._ZN2at6native73_GLOBAL__N__c8866d80_35_SparseBinaryOpIntersectionKernel_cu_9e10b42f_311112apply_kernelILi128ELi8EZNS1_29binary_op_intersection_kernelINS1_5MulOpEblEEvRNS_14TensorIteratorEllRKNS_6TensorEbEUliE_EEviT1_,"ax",@progbits
	.align	128
.text._ZN2at6native73_GLOBAL__N__c8866d80_35_SparseBinaryOpIntersectionKernel_cu_9e10b42f_311112apply_kernelILi128ELi8EZNS1_29binary_op_intersection_kernelINS1_5MulOpEblEEvRNS_14TensorIteratorEllRKNS_6TensorEbEUliE_EEviT1_:
        .type           _ZN2at6native73_GLOBAL__N__c8866d80_35_SparseBinaryOpIntersectionKernel_cu_9e10b42f_311112apply_kernelILi128ELi8EZNS1_29binary_op_intersection_kernelINS1_5MulOpEblEEvRNS_14TensorIteratorEllRKNS_6TensorEbEUliE_EEviT1_,@function
        .size           _ZN2at6native73_GLOBAL__N__c8866d80_35_SparseBinaryOpIntersectionKernel_cu_9e10b42f_311112apply_kernelILi128ELi8EZNS1_29binary_op_intersection_kernelINS1_5MulOpEblEEvRNS_14TensorIteratorEllRKNS_6TensorEbEUliE_EEviT1_,(.L_x_18554 - _ZN2at6native73_GLOBAL__N__c8866d80_35_SparseBinaryOpIntersectionKernel_cu_9e10b42f_311112apply_kernelILi128ELi8EZNS1_29binary_op_intersection_kernelINS1_5MulOpEblEEvRNS_14TensorIteratorEllRKNS_6TensorEbEUliE_EEviT1_)
        .other          _ZN2at6native73_GLOBAL__N__c8866d80_35_SparseBinaryOpIntersectionKernel_cu_9e10b42f_311112apply_kernelILi128ELi8EZNS1_29binary_op_intersection_kernelINS1_5MulOpEblEEvRNS_14TensorIteratorEllRKNS_6TensorEbEUliE_EEviT1_,@"STO_CUDA_ENTRY STV_DEFAULT"
_ZN2at6native73_GLOBAL__N__c8866d80_35_SparseBinaryOpIntersectionKernel_cu_9e10b42f_311112apply_kernelILi128ELi8EZNS1_29binary_op_intersection_kernelINS1_5MulOpEblEEvRNS_14TensorIteratorEllRKNS_6TensorEbEUliE_EEviT1_:
        /* <DEDUP_REMOVED lines=474> */
.L_x_3152:
[----:B------:R-:W-:Y:S01]  /*1da0*/  ULDC.64 UR14, c[0x0][0x5c8] ;  /* 0x00017200000e7ab9 */ /* 0x000fe20000000a00 */
[----:B------:R-:W-:Y:S01]  /*1db0*/  ULDC.64 UR12, c[0x0][0x5b0] ;  /* 0x00016c00000c7ab9 */ /* 0x000fe20000000a00 */
[----:B------:R-:W-:Y:S01]  /*1dc0*/  IADD3 R8, P1, R7, UR14, RZ ;  /* 0x0000000e07087c10 */ /* 0x000fe2000ff3e0ff */
[----:B------:R-:W-:Y:S01]  /*1dd0*/  ULDC.U8 UR11, c[0x0][0x5e0] ;  /* 0x00017800000b7ab9 */ /* 0x000fe20000000000 */
[----:B------:R-:W-:Y:S01]  /*1de0*/  IADD3 R12, P0, R4, UR12, RZ ;  /* 0x0000000c040c7c10 */ /* 0x000fe2000ff1e0ff */
[----:B------:R-:W-:Y:S01]  /*1df0*/  ULDC.64 UR16, c[0x0][0x5d8] ;  /* 0x0001760000107ab9 */ /* 0x000fe20000000a00 */
[----:B------:R-:W-:Y:S01]  /*1e00*/  IADD3.X R9, RZ, UR15, RZ, P1, !PT ;  /* 0x0000000fff097c10 */ /* 0x000fe20008ffe4ff */
[----:B------:R-:W-:Y:S01]  /*1e10*/  ULDC.64 UR14, c[0x0][0x5a8] ;  /* 0x00016a00000e7ab9 */ /* 0x000fe20000000a00 */
[----:B------:R-:W-:Y:S01]  /*1e20*/  IADD3.X R13, RZ, UR13, RZ, P0, !PT ;  /* 0x0000000dff0d7c10 */ /* 0x000fe200087fe4ff */
[----:B------:R-:W-:-:S03]  /*1e30*/  ULDC.64 UR12, c[0x0][0x5c0] ;  /* 0x00017000000c7ab9 */ /* 0x000fc60000000a00 */
[----:B------:R-:W2:Y:S04]  /*1e40*/  LDG.E.64.CONSTANT R8, desc[UR4][R8.64] ;  /* 0x0000000408087981 */ /* 0x000ea8000c1e9b00 */
[----:B------:R-:W3:Y:S01]  /*1e50*/  LDG.E.64.CONSTANT R12, desc[UR4][R12.64] ;  /* 0x000000040c0c7981 */ /* 0x000ee2000c1e9b00 */
[----:B------:R-:W-:-:S04]  /*1e60*/  IADD3 R10, P0, R2, UR12, RZ ;  /* 0x0000000c020a7c10 */ /* 0x000fc8000ff1e0ff */
[----:B------:R-:W-:Y:S01]  /*1e70*/  IADD3.X R11, RZ, UR13, RZ, P0, !PT ;  /* 0x0000000dff0b7c10 */ /* 0x000fe200087fe4ff */
[----:B------:R-:W-:-:S05]  /*1e80*/  ULDC.64 UR12, c[0x0][0x5d0] ;  /* 0x00017400000c7ab9 */ /* 0x000fca0000000a00 */
[----:B------:R-:W4:Y:S01]  /*1e90*/  LDG.E.64.CONSTANT R10, desc[UR4][R10.64] ;  /* 0x000000040a0a7981 */ /* 0x000f22000c1e9b00 */
        /* <DEDUP_REMOVED lines=8> */
[----:B------:R-:W-:-:S03]  /*1f20*/  SEL R13, R8, 0x1, !P0 ;  /* 0x00000001080d7807 */ /* 0x000fc60004000000 */
[----:B------:R-:W-:Y:S01]  /*1f30*/  IMAD R7, R12, UR13, R7 ;  /* 0x0000000d0c077c24 */ /* 0x000fe2000f8e0207 */
[----:B------:R-:W-:Y:S01]  /*1f40*/  SEL R12, R9, RZ, !P0 ;  /* 0x000000ff090c7207 */ /* 0x000fe20004000000 */
[----:B------:R-:W-:Y:S01]  /*1f50*/  ULDC.64 UR12, c[0x0][0x5a0] ;  /* 0x00016800000c7ab9 */ /* 0x000fe20000000a00 */
[----:B------:R-:W-:Y:S02]  /*1f60*/  ISETP.GE.U32.AND P0, PT, R13, 0x1, PT ;  /* 0x000000010d00780c */ /* 0x000fe40003f06070 */
[----:B------:R-:W-:Y:S02]  /*1f70*/  IADD3 R8, P2, R16, UR14, RZ ;  /* 0x0000000e10087c10 */ /* 0x000fe4000ff5e0ff */
[----:B------:R-:W-:Y:S02]  /*1f80*/  ISETP.GE.AND.EX P0, PT, R12, RZ, PT, P0 ;  /* 0x000000ff0c00720c */ /* 0x000fe40003f06300 */
[----:B------:R-:W-:Y:S02]  /*1f90*/  IADD3 R6, P1, R6, UR12, RZ ;  /* 0x0000000c06067c10 */ /* 0x000fe4000ff3e0ff */
[----:B----4-:R-:W-:-:S02]  /*1fa0*/  LEA R4, P3, R10, UR16, 0x3 ;  /* 0x000000100a047c11 */ /* 0x010fc4000f8618ff */
[----:B------:R-:W-:Y:S02]  /*1fb0*/  IADD3.X R9, R17, UR15, R7, P2, !PT ;  /* 0x0000000f11097c10 */ /* 0x000fe400097fe407 */
[----:B------:R-:W-:Y:S02]  /*1fc0*/  LEA.HI.X R10, R10, UR17, R11, 0x3, P3 ;  /* 0x000000110a0a7c11 */ /* 0x000fe400098f1c0b */
[----:B------:R-:W-:-:S03]  /*1fd0*/  IADD3.X R7, RZ, UR13, RZ, P1, !PT ;  /* 0x0000000dff077c10 */ /* 0x000fc60008ffe4ff */
[----:B------:R-:W-:Y:S05]  /*1fe0*/  @!P0 BRA `(.L_x_3154) ;  /* 0x0000000400dc8947 */ /* 0x000fea0003800000 */
[----:B------:R-:W-:Y:S01]  /*1ff0*/  IADD3 R2, P1, R13, -0x1, RZ ;  /* 0xffffffff0d027810 */ /* 0x000fe20007f3e0ff */
[----:B------:R0:W5:Y:S01]  /*2000*/  LDG.E.U8.CONSTANT R0, desc[UR4][R8.64] ;  /* 0x0000000408007981 */ /* 0x000162000c1e9100 */
[----:B------:R-:W-:Y:S02]  /*2010*/  BSSY B2, `(.L_x_3155) ;  /* 0x0000043000027945 */ /* 0x000fe40003800000 */
[----:B------:R-:W-:Y:S02]  /*2020*/  ISETP.GE.U32.AND P0, PT, R2, 0x3, PT ;  /* 0x000000030200780c */ /* 0x000fe40003f06070 */
[----:B------:R-:W-:-:S04]  /*2030*/  IADD3.X R2, R12, -0x1, RZ, P1, !PT ;  /* 0xffffffff0c027810 */ /* 0x000fc80000ffe4ff */
[----:B------:R-:W-:Y:S02]  /*2040*/  ISETP.GE.U32.AND.EX P0, PT, R2, RZ, PT, P0 ;  /* 0x000000ff0200720c */ /* 0x000fe40003f06100 */
[----:B0-----:R-:W-:Y:S01]  /*2050*/  MOV R8, R4 ;  /* 0x0000000400087202 */ /* 0x001fe20000000f00 */
[----:B------:R-:W-:Y:S01]  /*2060*/  HFMA2.MMA R4, -RZ, RZ, 0, 0 ;  /* 0x00000000ff047435 */ /* 0x000fe200000001ff */
[----:B------:R-:W-:Y:S02]  /*2070*/  MOV R9, R10 ;  /* 0x0000000a00097202 */ /* 0x000fe40000000f00 */
[----:B------:R-:W-:-:S07]  /*2080*/  LOP3.LUT R2, R13, 0x3, RZ, 0xc0, !PT ;  /* 0x000000030d027812 */ /* 0x000fce00078ec0ff */
[----:B------:R-:W-:Y:S05]  /*2090*/  @!P0 BRA `(.L_x_3156) ;  /* 0x0000000000e88947 */ /* 0x000fea0003800000 */
[----:B------:R-:W-:Y:S01]  /*20a0*/  IADD3 R24, P0, R2, -R13, RZ ;  /* 0x8000000d02187210 */ /* 0x000fe20007f1e0ff */
[----:B------:R-:W-:Y:S01]  /*20b0*/  BSSY B3, `(.L_x_3156) ;  /* 0x0000038000037945 */ /* 0x000fe20003800000 */
[----:B------:R-:W-:Y:S02]  /*20c0*/  MOV R4, RZ ;  /* 0x000000ff00047202 */ /* 0x000fe40000000f00 */
[----:B------:R-:W-:-:S09]  /*20d0*/  IADD3.X R5, RZ, ~R12, RZ, P0, !PT ;  /* 0x8000000cff057210 */ /* 0x000fd200007fe4ff */
.L_x_3157:
[----:B------:R-:W2:Y:S04]  /*20e0*/  LDG.E.64.CONSTANT R18, desc[UR4][R8.64] ;  /* 0x0000000408127981 */ /* 0x000ea8000c1e9b00 */
[----:B------:R-:W3:Y:S04]  /*20f0*/  LDG.E.64.CONSTANT R10, desc[UR4][R8.64+0x8] ;  /* 0x00000804080a7981 */ /* 0x000ee8000c1e9b00 */
[----:B------:R-:W4:Y:S04]  /*2100*/  LDG.E.64.CONSTANT R12, desc[UR4][R8.64+0x10] ;  /* 0x00001004080c7981 */ /* 0x000f28000c1e9b00 */
[----:B------:R-:W4:Y:S01]  /*2110*/  LDG.E.64.CONSTANT R16, desc[UR4][R8.64+0x18] ;  /* 0x0000180408107981 */ /* 0x000f22000c1e9b00 */
        /* <DEDUP_REMOVED lines=10> */
[----:B------:R-:W2:Y:S01]  /*21c0*/  LDG.E.U8.CONSTANT R20, desc[UR4][R20.64] ;  /* 0x0000000414147981 */ /* 0x000ea2000c1e9100 */
[----:B----4-:R-:W-:Y:S02]  /*21d0*/  IMAD R13, R13, UR6, RZ ;  /* 0x000000060d0d7c24 */ /* 0x010fe4000f8e02ff */
[----:B------:R-:W-:Y:S01]  /*21e0*/  IADD3.X R11, R19, UR9, R11, P0, !PT ;  /* 0x00000009130b7c10 */ /* 0x000fe200087fe40b */
[----:B------:R-:W-:-:S04]  /*21f0*/  IMAD.WIDE.U32 R22, R12, UR6, R14 ;  /* 0x000000060c167c25 */ /* 0x000fc8000f8e000e */
[----:B------:R0:W3:Y:S01]  /*2200*/  LDG.E.U8.CONSTANT R10, desc[UR4][R10.64] ;  /* 0x000000040a0a7981 */ /* 0x0000e2000c1e9100 */
[----:B------:R-:W-:Y:S01]  /*2210*/  IMAD R13, R12, UR7, R13 ;  /* 0x000000070c0d7c24 */ /* 0x000fe2000f8e020d */
[----:B------:R-:W-:Y:S01]  /*2220*/  IADD3 R12, P0, R22, UR8, RZ ;  /* 0x00000008160c7c10 */ /* 0x000fe2000ff1e0ff */
[----:B------:R-:W-:-:S04]  /*2230*/  IMAD.WIDE.U32 R18, R16, UR6, R14 ;  /* 0x0000000610127c25 */ /* 0x000fc8000f8e000e */
[----:B------:R-:W-:Y:S01]  /*2240*/  IMAD R15, R17, UR6, RZ ;  /* 0x00000006110f7c24 */ /* 0x000fe2000f8e02ff */
[----:B------:R-:W-:-:S03]  /*2250*/  IADD3.X R13, R23, UR9, R13, P0, !PT ;  /* 0x00000009170d7c10 */ /* 0x000fc600087fe40d */
[----:B------:R-:W-:Y:S01]  /*2260*/  IMAD R15, R16, UR7, R15 ;  /* 0x00000007100f7c24 */ /* 0x000fe2000f8e020f */
[----:B------:R-:W-:Y:S01]  /*2270*/  IADD3 R16, P0, R18, UR8, RZ ;  /* 0x0000000812107c10 */ /* 0x000fe2000ff1e0ff */
[----:B------:R-:W4:Y:S03]  /*2280*/  LDG.E.U8.CONSTANT R12, desc[UR4][R12.64] ;  /* 0x000000040c0c7981 */ /* 0x000f26000c1e9100 */
[----:B------:R-:W-:-:S05]  /*2290*/  IADD3.X R17, R19, UR9, R15, P0, !PT ;  /* 0x0000000913117c10 */ /* 0x000fca00087fe40f */
[----:B------:R-:W4:Y:S01]  /*22a0*/  LDG.E.U8.CONSTANT R16, desc[UR4][R16.64] ;  /* 0x0000000410107981 */ /* 0x000f22000c1e9100 */
[----:B-----5:R-:W-:Y:S02]  /*22b0*/  ISETP.NE.AND P0, PT, R0, RZ, PT ;  /* 0x000000ff0000720c */ /* 0x020fe40003f05270 */
[----:B------:R-:W-:-:S04]  /*22c0*/  IADD3 R8, P3, R8, 0x20, RZ ;  /* 0x0000002008087810 */ /* 0x000fc80007f7e0ff */
[----:B------:R-:W-:Y:S02]  /*22d0*/  IADD3.X R9, RZ, R9, RZ, P3, !PT ;  /* 0x00000009ff097210 */ /* 0x000fe40001ffe4ff */
[----:B--2---:R-:W-:-:S04]  /*22e0*/  ISETP.NE.AND P1, PT, R20, RZ, P0 ;  /* 0x000000ff1400720c */ /* 0x004fc80000725270 */
[----:B0-----:R-:W-:Y:S02]  /*22f0*/  SEL R11, RZ, 0xffffffff, !P1 ;  /* 0xffffffffff0b7807 */ /* 0x001fe40004800000 */
[----:B---3--:R-:W-:Y:S02]  /*2300*/  ISETP.NE.AND P2, PT, R10, RZ, P0 ;  /* 0x000000ff0a00720c */ /* 0x008fe40000745270 */
[----:B------:R-:W-:Y:S02]  /*2310*/  ISETP.NE.AND P1, PT, R4, R11, PT ;  /* 0x0000000b0400720c */ /* 0x000fe40003f25270 */
[----:B------:R-:W-:Y:S02]  /*2320*/  SEL R11, RZ, 0xffffffff, !P2 ;  /* 0xffffffffff0b7807 */ /* 0x000fe40005000000 */
[----:B------:R-:W-:-:S04]  /*2330*/  SEL R4, RZ, 0x1, !P1 ;  /* 0x00000001ff047807 */ /* 0x000fc80004800000 */
[----:B------:R-:W-:Y:S02]  /*2340*/  ISETP.NE.AND P1, PT, R4, R11, PT ;  /* 0x0000000b0400720c */ /* 0x000fe40003f25270 */
[----:B----4-:R-:W-:Y:S02]  /*2350*/  ISETP.NE.AND P2, PT, R12, RZ, P0 ;  /* 0x000000ff0c00720c */ /* 0x010fe40000745270 */
[----:B------:R-:W-:Y:S02]  /*2360*/  SEL R4, RZ, 0x1, !P1 ;  /* 0x00000001ff047807 */ /* 0x000fe40004800000 */
[----:B------:R-:W-:Y:S02]  /*2370*/  IADD3 R24, P1, R24, 0x4, RZ ;  /* 0x0000000418187810 */ /* 0x000fe40007f3e0ff */
[----:B------:R-:W-:Y:S02]  /*2380*/  SEL R11, RZ, 0xffffffff, !P2 ;  /* 0xffffffffff0b7807 */ /* 0x000fe40005000000 */
[----:B------:R-:W-:-:S02]  /*2390*/  ISETP.NE.AND P0, PT, R16, RZ, P0 ;  /* 0x000000ff1000720c */ /* 0x000fc40000705270 */
[----:B------:R-:W-:Y:S02]  /*23a0*/  IADD3.X R5, RZ, R5, RZ, P1, !PT ;  /* 0x00000005ff057210 */ /* 0x000fe40000ffe4ff */
[----:B------:R-:W-:Y:S02]  /*23b0*/  ISETP.NE.U32.AND P1, PT, R24, RZ, PT ;  /* 0x000000ff1800720c */ /* 0x000fe40003f25070 */
[----:B------:R-:W-:Y:S02]  /*23c0*/  ISETP.NE.AND P2, PT, R4, R11, PT ;  /* 0x0000000b0400720c */ /* 0x000fe40003f45270 */
[----:B------:R-:W-:Y:S02]  /*23d0*/  SEL R11, RZ, 0xffffffff, !P0 ;  /* 0xffffffffff0b7807 */ /* 0x000fe40004000000 */
[----:B------:R-:W-:Y:S02]  /*23e0*/  ISETP.NE.AND.EX P0, PT, R5, RZ, PT, P1 ;  /* 0x000000ff0500720c */ /* 0x000fe40003f05310 */
[----:B------:R-:W-:-:S04]  /*23f0*/  SEL R4, RZ, 0x1, !P2 ;  /* 0x00000001ff047807 */ /* 0x000fc80005000000 */
[----:B------:R-:W-:-:S04]  /*2400*/  ISETP.NE.AND P2, PT, R4, R11, PT ;  /* 0x0000000b0400720c */ /* 0x000fc80003f45270 */
[----:B------:R-:W-:-:S03]  /*2410*/  SEL R4, RZ, 0x1, !P2 ;  /* 0x00000001ff047807 */ /* 0x000fc60005000000 */
[----:B------:R-:W-:Y:S06]  /*2420*/  @P0 BRA `(.L_x_3157) ;  /* 0xfffffffc002c0947 */ /* 0x000fec000383ffff */
[----:B------:R-:W-:Y:S05]  /*2430*/  BSYNC B3 ;  /* 0x0000000000037941 */ /* 0x000fea0003800000 */
.L_x_3156:
[----:B------:R-:W-:Y:S05]  /*2440*/  BSYNC B2 ;  /* 0x0000000000027941 */ /* 0x000fea0003800000 */
.L_x_3155:
        /* <DEDUP_REMOVED lines=16> */
[----:B-----5:R-:W-:-:S04]  /*2550*/  ISETP.NE.AND P1, PT, R0, RZ, PT ;  /* 0x000000ff0000720c */ /* 0x020fc80003f25270 */
[----:B--2---:R-:W-:-:S04]  /*2560*/  ISETP.NE.AND P0, PT, R16, RZ, P1 ;  /* 0x000000ff1000720c */ /* 0x004fc80000f05270 */
[----:B------:R-:W-:Y:S02]  /*2570*/  SEL R5, RZ, 0xffffffff, !P0 ;  /* 0xffffffffff057807 */ /* 0x000fe40004000000 */
[----:B------:R-:W-:Y:S02]  /*2580*/  ISETP.NE.U32.AND P0, PT, R2, 0x1, PT ;  /* 0x000000010200780c */ /* 0x000fe40003f05070 */
[----:B------:R-:W-:Y:S02]  /*2590*/  ISETP.NE.AND P2, PT, R4, R5, PT ;  /* 0x000000050400720c */ /* 0x000fe40003f45270 */
[----:B------:R-:W-:-:S13]  /*25a0*/  ISETP.NE.AND.EX P0, PT, RZ, RZ, PT, P0 ;  /* 0x000000ffff00720c */ /* 0x000fda0003f05300 */
        /* <DEDUP_REMOVED lines=18> */
[----:B--2---:R-:W-:-:S04]  /*26d0*/  ISETP.NE.AND P3, PT, R4, RZ, P1 ;  /* 0x000000ff0400720c */ /* 0x004fc80000f65270 */
[----:B------:R-:W-:-:S04]  /*26e0*/  SEL R9, RZ, 0xffffffff, !P3 ;  /* 0xffffffffff097807 */ /* 0x000fc80005800000 */
[----:B------:R-:W-:Y:S02]  /*26f0*/  ISETP.NE.AND P2, PT, R0, R9, PT ;  /* 0x000000090000720c */ /* 0x000fe40003f45270 */
[----:B---3--:R-:W-:Y:S02]  /*2700*/  @P0 ISETP.NE.AND P1, PT, R10, RZ, P1 ;  /* 0x000000ff0a00020c */ /* 0x008fe40000f25270 */
[----:B------:R-:W-:Y:S02]  /*2710*/  @P0 SEL R0, RZ, 0x1, !P2 ;  /* 0x00000001ff000807 */ /* 0x000fe40005000000 */
[----:B------:R-:W-:-:S04]  /*2720*/  @P0 SEL R9, RZ, 0xffffffff, !P1 ;  /* 0xffffffffff090807 */ /* 0x000fc80004800000 */
[----:B------:R-:W-:-:S13]  /*2730*/  @P0 ISETP.NE.AND P2, PT, R0, R9, PT ;  /* 0x000000090000020c */ /* 0x000fda0003f45270 */
.L_x_3159:
[----:B------:R-:W-:Y:S05]  /*2740*/  BSYNC B2 ;  /* 0x0000000000027941 */ /* 0x000fea0003800000 */
.L_x_3158:
[----:B------:R-:W-:-:S07]  /*2750*/  SEL R5, RZ, 0x1, !P2 ;  /* 0x00000001ff057807 */ /* 0x000fce0005000000 */
.L_x_3154:
[----:B------:R-:W-:Y:S05]  /*2760*/  BSYNC B1 ;  /* 0x0000000000017941 */ /* 0x000fea0003800000 */
.L_x_3153:
[----:B------:R0:W-:Y:S01]  /*2770*/  STG.E.U8 desc[UR4][R6.64], R5 ;  /* 0x0000000506007986 */ /* 0x0001e2000c101104 */
[----:B------:R-:W-:-:S07]  /*2780*/  IADD3 R3, R3, 0x80, RZ ;  /* 0x0000008003037810 */ /* 0x000fce0007ffe0ff */
.L_x_3151:
[----:B------:R-:W-:Y:S05]  /*2790*/  BSYNC B0 ;  /* 0x0000000000007941 */ /* 0x000fea0003800000 */
.L_x_3150:
        /* <DEDUP_REMOVED lines=8> */
[----:B0-----:R-:W-:Y:S02]  /*2820*/  CS2R R4, SRZ ;  /* 0x0000000000047805 */ /* 0x001fe4000001ff00 */
[----:B------:R-:W-:Y:S02]  /*2830*/  CS2R R6, SRZ ;  /* 0x0000000000067805 */ /* 0x000fe4000001ff00 */
[----:B-----5:R-:W-:Y:S02]  /*2840*/  MOV R0, RZ ;  /* 0x000000ff00007202 */ /* 0x020fe40000000f00 */
[----:B------:R-:W-:Y:S02]  /*2850*/  MOV R8, RZ ;  /* 0x000000ff00087202 */ /* 0x000fe40000000f00 */
        /* <DEDUP_REMOVED lines=450> */
.L_x_3163:
        /* <DEDUP_REMOVED lines=9> */
[----:B------:R-:W-:Y:S02]  /*4510*/  ULDC.64 UR12, c[0x0][0x5c0] ;  /* 0x00017000000c7ab9 */ /* 0x000fe40000000a00 */
[----:B------:R0:W2:Y:S04]  /*4520*/  LDG.E.64.CONSTANT R6, desc[UR4][R14.64] ;  /* 0x000000040e067981 */ /* 0x0000a8000c1e9b00 */
[----:B------:R-:W3:Y:S01]  /*4530*/  LDG.E.64.CONSTANT R12, desc[UR4][R12.64] ;  /* 0x000000040c0c7981 */ /* 0x000ee2000c1e9b00 */
[----:B------:R-:W-:-:S04]  /*4540*/  IADD3 R10, P0, R4, UR12, RZ ;  /* 0x0000000c040a7c10 */ /* 0x000fc8000ff1e0ff */
[----:B------:R-:W-:Y:S01]  /*4550*/  IADD3.X R11, RZ, UR13, RZ, P0, !PT ;  /* 0x0000000dff0b7c10 */ /* 0x000fe200087fe4ff */
[----:B------:R-:W-:-:S05]  /*4560*/  ULDC.64 UR12, c[0x0][0x5d0] ;  /* 0x00017400000c7ab9 */ /* 0x000fca0000000a00 */
[----:B------:R-:W4:Y:S01]  /*4570*/  LDG.E.64.CONSTANT R10, desc[UR4][R10.64] ;  /* 0x000000040a0a7981 */ /* 0x000f22000c1e9b00 */
[----:B------:R-:W-:Y:S01]  /*4580*/  ISETP.NE.AND P1, PT, RZ, UR11, PT ;  /* 0x0000000bff007c0c */ /* 0x000fe2000bf25270 */
[----:B------:R-:W-:Y:S01]  /*4590*/  BSSY B2, `(.L_x_3164) ;  /* 0x000008c000027945 */ /* 0x000fe20003800000 */
[----:B0-----:R-:W-:Y:S02]  /*45a0*/  MOV R14, R2 ;  /* 0x00000002000e7202 */ /* 0x001fe40000000f00 */
        /* <DEDUP_REMOVED lines=13> */
[C---:B----4-:R-:W-:Y:S02]  /*4680*/  LEA R12, P3, R10.reuse, UR16, 0x3 ;  /* 0x000000100a0c7c11 */ /* 0x050fe4000f8618ff */
[----:B------:R-:W-:Y:S02]  /*4690*/  IADD3.X R7, R15, UR15, R9, P2, !PT ;  /* 0x0000000f0f077c10 */ /* 0x000fe400097fe409 */
[----:B------:R-:W-:Y:S02]  /*46a0*/  LEA.HI.X R11, R10, UR17, R11, 0x3, P3 ;  /* 0x000000110a0b7c11 */ /* 0x000fe400098f1c0b */
[----:B------:R-:W-:-:S03]  /*46b0*/  IADD3.X R9, RZ, UR13, RZ, P1, !PT ;  /* 0x0000000dff097c10 */ /* 0x000fc60008ffe4ff */
[----:B------:R-:W-:Y:S05]  /*46c0*/  @!P0 BRA `(.L_x_3165) ;  /* 0x0000000400e08947 */ /* 0x000fea0003800000 */
[----:B------:R0:W5:Y:S01]  /*46d0*/  LDG.E.U8.CONSTANT R2, desc[UR4][R6.64] ;  /* 0x0000000406027981 */ /* 0x000162000c1e9100 */
        /* <DEDUP_REMOVED lines=8> */
[----:B0-----:R-:W-:Y:S05]  /*4760*/  @!P0 BRA `(.L_x_3167) ;  /* 0x0000000000ec8947 */ /* 0x001fea0003800000 */
[----:B------:R-:W-:Y:S01]  /*4770*/  IADD3 R7, P0, R4, -R13, RZ ;  /* 0x8000000d04077210 */ /* 0x000fe20007f1e0ff */
[----:B------:R-:W-:Y:S01]  /*4780*/  BSSY B4, `(.L_x_3167) ;  /* 0x0000039000047945 */ /* 0x000fe20003800000 */
[----:B------:R-:W-:Y:S02]  /*4790*/  MOV R5, RZ ;  /* 0x000000ff00057202 */ /* 0x000fe40000000f00 */
[----:B------:R-:W-:-:S09]  /*47a0*/  IADD3.X R6, RZ, ~R16, RZ, P0, !PT ;  /* 0x80000010ff067210 */ /* 0x000fd200007fe4ff */
.L_x_3168:
[----:B------:R-:W2:Y:S04]  /*47b0*/  LDG.E.64.CONSTANT R20, desc[UR4][R10.64] ;  /* 0x000000040a147981 */ /* 0x000ea8000c1e9b00 */
[----:B------:R-:W3:Y:S04]  /*47c0*/  LDG.E.64.CONSTANT R12, desc[UR4][R10.64+0x8] ;  /* 0x000008040a0c7981 */ /* 0x000ee8000c1e9b00 */
[----:B------:R-:W4:Y:S04]  /*47d0*/  LDG.E.64.CONSTANT R14, desc[UR4][R10.64+0x10] ;  /* 0x000010040a0e7981 */ /* 0x000f28000c1e9b00 */
[----:B------:R-:W4:Y:S01]  /*47e0*/  LDG.E.64.CONSTANT R18, desc[UR4][R10.64+0x18] ;  /* 0x000018040a127981 */ /* 0x000f22000c1e9b00 */
[----:B------:R-:W-:Y:S01]  /*47f0*/  HFMA2.MMA R17, -RZ, RZ, 0, 0 ;  /* 0x00000000ff117435 */ /* 0x000fe200000001ff */
[----:B------:R-:W-:Y:S01]  /*4800*/  MOV R16, R0 ;  /* 0x0000000000107202 */ /* 0x000fe20000000f00 */
[----:B--2---:R-:W-:-:S06]  /*4810*/  IMAD R21, R21, UR6, RZ ;  /* 0x0000000615157c24 */ /* 0x004fcc000f8e02ff */
        /* <DEDUP_REMOVED lines=12> */
[----:B------:R-:W3:Y:S01]  /*48e0*/  LDG.E.U8.CONSTANT R12, desc[UR4][R12.64] ;  /* 0x000000040c0c7981 */ /* 0x000ee2000c1e9100 */
[----:B------:R-:W-:Y:S01]  /*48f0*/  IMAD R15, R14, UR7, R15 ;  /* 0x000000070e0f7c24 */ /* 0x000fe2000f8e020f */
[----:B------:R-:W-:Y:S01]  /*4900*/  IADD3 R14, P0, R24, UR8, RZ ;  /* 0x00000008180e7c10 */ /* 0x000fe2000ff1e0ff */
[----:B------:R-:W-:-:S04]  /*4910*/  IMAD.WIDE.U32 R16, R18, UR6, R16 ;  /* 0x0000000612107c25 */ /* 0x000fc8000f8e0010 */
[----:B------:R-:W-:Y:S01]  /*4920*/  IMAD R19, R19, UR6, RZ ;  /* 0x0000000613137c24 */ /* 0x000fe2000f8e02ff */
[----:B------:R-:W-:Y:S02]  /*4930*/  IADD3.X R15, R25, UR9, R15, P0, !PT ;  /* 0x00000009190f7c10 */ /* 0x000fe400087fe40f */
[----:B------:R-:W-:Y:S01]  /*4940*/  IADD3 R16, P0, R16, UR8, RZ ;  /* 0x0000000810107c10 */ /* 0x000fe2000ff1e0ff */
[----:B------:R-:W-:Y:S02]  /*4950*/  IMAD R19, R18, UR7, R19 ;  /* 0x0000000712137c24 */ /* 0x000fe4000f8e0213 */
[----:B------:R-:W4:Y:S03]  /*4960*/  LDG.E.U8.CONSTANT R14, desc[UR4][R14.64] ;  /* 0x000000040e0e7981 */ /* 0x000f26000c1e9100 */
[----:B------:R-:W-:-:S05]  /*4970*/  IADD3.X R17, R17, UR9, R19, P0, !PT ;  /* 0x0000000911117c10 */ /* 0x000fca00087fe413 */
[----:B------:R-:W4:Y:S01]  /*4980*/  LDG.E.U8.CONSTANT R16, desc[UR4][R16.64] ;  /* 0x0000000410107981 */ /* 0x000f22000c1e9100 */
[----:B-----5:R-:W-:Y:S02]  /*4990*/  ISETP.NE.AND P0, PT, R2, RZ, PT ;  /* 0x000000ff0200720c */ /* 0x020fe40003f05270 */
[----:B------:R-:W-:-:S04]  /*49a0*/  IADD3 R10, P3, R10, 0x20, RZ ;  /* 0x000000200a0a7810 */ /* 0x000fc80007f7e0ff */
[----:B------:R-:W-:Y:S02]  /*49b0*/  IADD3.X R11, RZ, R11, RZ, P3, !PT ;  /* 0x0000000bff0b7210 */ /* 0x000fe40001ffe4ff */
[----:B--2---:R-:W-:-:S04]  /*49c0*/  ISETP.NE.AND P1, PT, R22, RZ, P0 ;  /* 0x000000ff1600720c */ /* 0x004fc80000725270 */
[----:B------:R-:W-:Y:S02]  /*49d0*/  SEL R18, RZ, 0xffffffff, !P1 ;  /* 0xffffffffff127807 */ /* 0x000fe40004800000 */
        /* <DEDUP_REMOVED lines=20> */
.L_x_3167:
[----:B------:R-:W-:Y:S05]  /*4b20*/  BSYNC B3 ;  /* 0x0000000000037941 */ /* 0x000fea0003800000 */
.L_x_3166:
        /* <DEDUP_REMOVED lines=48> */
.L_x_3170:
[----:B------:R-:W-:Y:S05]  /*4e30*/  BSYNC B3 ;  /* 0x0000000000037941 */ /* 0x000fea0003800000 */
.L_x_3169:
[----:B------:R-:W-:-:S07]  /*4e40*/  SEL R5, RZ, 0x1, !P2 ;  /* 0x00000001ff057807 */ /* 0x000fce0005000000 */
.L_x_3165:
[----:B------:R-:W-:Y:S05]  /*4e50*/  BSYNC B2 ;  /* 0x0000000000027941 */ /* 0x000fea0003800000 */
.L_x_3164:
[----:B------:R0:W-:Y:S01]  /*4e60*/  STG.E.U8 desc[UR4][R8.64], R5 ;  /* 0x0000000508007986 */ /* 0x0001e2000c101104 */
[----:B------:R-:W-:-:S04]  /*4e70*/  IADD3 R3, R3, 0x80, RZ ;  /* 0x0000008003037810 */ /* 0x000fc80007ffe0ff */
[----:B------:R-:W-:-:S13]  /*4e80*/  ISETP.GE.AND P0, PT, R3, UR10, PT ;  /* 0x0000000a03007c0c */ /* 0x000fda000bf06270 */
[----:B0-----:R-:W-:Y:S05]  /*4e90*/  @P0 BRA `(.L_x_3171) ;  /* 0x0000004c00580947 */ /* 0x001fea0003800000 */
[----:B------:R-:W0:Y:S01]  /*4ea0*/  LDC R9, c[0x0][0x218] ;  /* 0x00008600ff097b82 */ /* 0x000e220000000800 */
[----:B-----5:R-:W-:Y:S01]  /*4eb0*/  HFMA2.MMA R2, -RZ, RZ, 0, 0 ;  /* 0x00000000ff027435 */ /* 0x020fe200000001ff */
[----:B------:R-:W-:Y:S02]  /*4ec0*/  CS2R R4, SRZ ;  /* 0x0000000000047805 */ /* 0x000fe4000001ff00 */
[----:B------:R-:W-:Y:S02]  /*4ed0*/  CS2R R6, SRZ ;  /* 0x0000000000067805 */ /* 0x000fe4000001ff00 */
        /* <DEDUP_REMOVED lines=452> */
.L_x_3172:
        /* <DEDUP_REMOVED lines=51> */
.L_x_3177:
[----:B------:R-:W2:Y:S04]  /*6e50*/  LDG.E.64.CONSTANT R20, desc[UR4][R10.64] ;  /* 0x000000040a147981 */ /* 0x000ea8000c1e9b00 */
[----:B------:R-:W3:Y:S04]  /*6e60*/  LDG.E.64.CONSTANT R12, desc[UR4][R10.64+0x8] ;  /* 0x000008040a0c7981 */ /* 0x000ee8000c1e9b00 */
[----:B------:R-:W4:Y:S04]  /*6e70*/  LDG.E.64.CONSTANT R14, desc[UR4][R10.64+0x10] ;  /* 0x000010040a0e7981 */ /* 0x000f28000c1e9b00 */
[----:B------:R-:W4:Y:S01]  /*6e80*/  LDG.E.64.CONSTANT R18, desc[UR4][R10.64+0x18] ;  /* 0x000018040a127981 */ /* 0x000f22000c1e9b00 */
[----:B------:R-:W-:Y:S01]  /*6e90*/  HFMA2.MMA R17, -RZ, RZ, 0, 0 ;  /* 0x00000000ff117435 */ /* 0x000fe200000001ff */
[----:B------:R-:W-:Y:S01]  /*6ea0*/  MOV R16, R0 ;  /* 0x0000000000107202 */ /* 0x000fe20000000f00 */
[----:B------:R-:W-:Y:S01]  /*6eb0*/  ULDC.64 UR12, c[0x0][0x5e8] ;  /* 0x00017a00000c7ab9 */ /* 0x000fe20000000a00 */
[----:B------:R-:W-:Y:S01]  /*6ec0*/  ULDC.64 UR14, c[0x0][0x5b8] ;  /* 0x00016e00000e7ab9 */ /* 0x000fe20000000a00 */
[----:B--2---:R-:W-:-:S04]  /*6ed0*/  IMAD R21, R21, UR12, RZ ;  /* 0x0000000c15157c24 */ /* 0x004fc8000f8e02ff */
        /* <DEDUP_REMOVED lines=48> */
.L_x_3176:
[----:B------:R-:W-:Y:S05]  /*71e0*/  BSYNC B3 ;  /* 0x0000000000037941 */ /* 0x000fea0003800000 */
.L_x_3175:
        /* <DEDUP_REMOVED lines=48> */
.L_x_3179:
[----:B------:R-:W-:Y:S05]  /*74f0*/  BSYNC B3 ;  /* 0x0000000000037941 */ /* 0x000fea0003800000 */
.L_x_3178:
[----:B------:R-:W-:-:S07]  /*7500*/  SEL R5, RZ, 0x1, !P2 ;  /* 0x00000001ff057807 */ /* 0x000fce0005000000 */
.L_x_3174:
[----:B------:R-:W-:Y:S05]  /*7510*/  BSYNC B2 ;  /* 0x0000000000027941 */ /* 0x000fea0003800000 */
.L_x_3173:
[----:B------:R1:W-:Y:S01]  /*7520*/  STG.E.U8 desc[UR4][R8.64], R5 ;  /* 0x0000000508007986 */ /* 0x0003e2000c101104 */
[----:B------:R-:W-:-:S07]  /*7530*/  IADD3 R3, R3, 0x80, RZ ;  /* 0x0000008003037810 */ /* 0x000fce0007ffe0ff */
.L_x_3162:
[----:B------:R-:W-:-:S13]  /*7540*/  ISETP.GE.AND P0, PT, R3, UR10, PT ;  /* 0x0000000a03007c0c */ /* 0x000fda000bf06270 */
[----:B------:R-:W-:Y:S05]  /*7550*/  @P0 BRA `(.L_x_3180) ;  /* 0x0000004c00580947 */ /* 0x000fea0003800000 */
[----:B-1----:R-:W1:Y:S01]  /*7560*/  LDC R9, c[0x0][0x218] ;  /* 0x00008600ff097b82 */ /* 0x002e620000000800 */
[----:B-----5:R-:W-:Y:S01]  /*7570*/  HFMA2.MMA R2, -RZ, RZ, 0, 0 ;  /* 0x00000000ff027435 */ /* 0x020fe200000001ff */
[----:B0-----:R-:W-:Y:S02]  /*7580*/  CS2R R4, SRZ ;  /* 0x0000000000047805 */ /* 0x001fe4000001ff00 */
[----:B------:R-:W-:Y:S02]  /*7590*/  CS2R R6, SRZ ;  /* 0x0000000000067805 */ /* 0x000fe4000001ff00 */
[----:B------:R-:W-:Y:S02]  /*75a0*/  MOV R0, RZ ;  /* 0x000000ff00007202 */ /* 0x000fe40000000f00 */
        /* <DEDUP_REMOVED lines=451> */
.L_x_3181:
        /* <DEDUP_REMOVED lines=51> */
.L_x_3186:
        /* <DEDUP_REMOVED lines=57> */
.L_x_3185:
[----:B------:R-:W-:Y:S05]  /*98a0*/  BSYNC B3 ;  /* 0x0000000000037941 */ /* 0x000fea0003800000 */
.L_x_3184:
        /* <DEDUP_REMOVED lines=48> */
.L_x_3188:
[----:B------:R-:W-:Y:S05]  /*9bb0*/  BSYNC B3 ;  /* 0x0000000000037941 */ /* 0x000fea0003800000 */
.L_x_3187:
[----:B------:R-:W-:-:S07]  /*9bc0*/  SEL R5, RZ, 0x1, !P2 ;  /* 0x00000001ff057807 */ /* 0x000fce0005000000 */
.L_x_3183:
[----:B------:R-:W-:Y:S05]  /*9bd0*/  BSYNC B2 ;  /* 0x0000000000027941 */ /* 0x000fea0003800000 */
.L_x_3182:
[----:B------:R0:W-:Y:S01]  /*9be0*/  STG.E.U8 desc[UR4][R8.64], R5 ;  /* 0x0000000508007986 */ /* 0x0001e2000c101104 */
[----:B------:R-:W-:-:S07]  /*9bf0*/  IADD3 R3, R3, 0x80, RZ ;  /* 0x0000008003037810 */ /* 0x000fce0007ffe0ff */
.L_x_3171:
[----:B------:R-:W-:-:S13]  /*9c00*/  ISETP.GE.AND P0, PT, R3, UR10, PT ;  /* 0x0000000a03007c0c */ /* 0x000fda000bf06270 */
[----:B------:R-:W-:Y:S05]  /*9c10*/  @P0 BRA `(.L_x_3189) ;  /* 0x0000004c005c0947 */ /* 0x000fea0003800000 */
[----:B0-----:R-:W0:Y:S01]  /*9c20*/  LDC R9, c[0x0][0x218] ;  /* 0x00008600ff097b82 */ /* 0x001e220000000800 */
        /* <DEDUP_REMOVED lines=455> */
.L_x_3190:
        /* <DEDUP_REMOVED lines=51> */
.L_x_3195:
        /* <DEDUP_REMOVED lines=57> */
.L_x_3194:
[----:B------:R-:W-:Y:S05]  /*bf60*/  BSYNC B3 ;  /* 0x0000000000037941 */ /* 0x000fea0003800000 */
.L_x_3193:
        /* <DEDUP_REMOVED lines=48> */
.L_x_3197:
[----:B------:R-:W-:Y:S05]  /*c270*/  BSYNC B3 ;  /* 0x0000000000037941 */ /* 0x000fea0003800000 */
.L_x_3196:
[----:B------:R-:W-:-:S07]  /*c280*/  SEL R5, RZ, 0x1, !P2 ;  /* 0x00000001ff057807 */ /* 0x000fce0005000000 */
.L_x_3192:
[----:B------:R-:W-:Y:S05]  /*c290*/  BSYNC B2 ;  /* 0x0000000000027941 */ /* 0x000fea0003800000 */
.L_x_3191:
[----:B------:R2:W-:Y:S01]  /*c2a0*/  STG.E.U8 desc[UR4][R8.64], R5 ;  /* 0x0000000508007986 */ /* 0x0005e2000c101104 */
[----:B------:R-:W-:-:S07]  /*c2b0*/  IADD3 R3, R3, 0x80, RZ ;  /* 0x0000008003037810 */ /* 0x000fce0007ffe0ff */
.L_x_3180:
[----:B------:R-:W-:-:S13]  /*c2c0*/  ISETP.GE.AND P0, PT, R3, UR10, PT ;  /* 0x0000000a03007c0c */ /* 0x000fda000bf06270 */
[----:B------:R-:W-:Y:S05]  /*c2d0*/  @P0 BREAK B0 ;  /* 0x0000000000000942 */ /* 0x000fea0003800000 */
[----:B------:R-:W-:Y:S05]  /*c2e0*/  @P0 BRA `(.L_x_3198) ;  /* 0x0000004c00600947 */ /* 0x000fea0003800000 */
[----:B-12---:R-:W1:Y:S01]  /*c2f0*/  LDC R9, c[0x0][0x218] ;  /* 0x00008600ff097b82 */ /* 0x006e620000000800 */
        /* <DEDUP_REMOVED lines=455> */
.L_x_3199:
        /* <DEDUP_REMOVED lines=51> */
.L_x_3204:
        /* <DEDUP_REMOVED lines=57> */
.L_x_3203:
[----:B------:R-:W-:Y:S05]  /*e630*/  BSYNC B3 ;  /* 0x0000000000037941 */ /* 0x000fea0003800000 */
.L_x_3202:
        /* <DEDUP_REMOVED lines=48> */
.L_x_3206:
[----:B------:R-:W-:Y:S05]  /*e940*/  BSYNC B3 ;  /* 0x0000000000037941 */ /* 0x000fea0003800000 */
.L_x_3205:
[----:B------:R-:W-:-:S07]  /*e950*/  SEL R5, RZ, 0x1, !P2 ;  /* 0x00000001ff057807 */ /* 0x000fce0005000000 */
.L_x_3201:
[----:B------:R-:W-:Y:S05]  /*e960*/  BSYNC B2 ;  /* 0x0000000000027941 */ /* 0x000fea0003800000 */
.L_x_3200:
[----:B------:R1:W-:Y:S01]  /*e970*/  STG.E.U8 desc[UR4][R8.64], R5 ;  /* 0x0000000508007986 */ /* 0x0003e2000c101104 */
[----:B------:R-:W-:-:S07]  /*e980*/  IADD3 R3, R3, 0x80, RZ ;  /* 0x0000008003037810 */ /* 0x000fce0007ffe0ff */
.L_x_3189:
[----:B------:R-:W-:-:S13]  /*e990*/  ISETP.GE.AND P0, PT, R3, UR10, PT ;  /* 0x0000000a03007c0c */ /* 0x000fda000bf06270 */
[----:B------:R-:W-:Y:S05]  /*e9a0*/  @P0 BREAK B0 ;  /* 0x0000000000000942 */ /* 0x000fea0003800000 */
[----:B------:R-:W-:Y:S05]  /*e9b0*/  @P0 BRA `(.L_x_3198) ;  /* 0x0000002400ac0947 */ /* 0x000fea0003800000 */
[----:B------:R-:W-:Y:S05]  /*e9c0*/  BSYNC B0 ;  /* 0x0000000000007941 */ /* 0x000fea0003800000 */
.L_x_3161:
[----:B01----:R-:W0:Y:S01]  /*e9d0*/  LDC R9, c[0x0][0x218] ;  /* 0x00008600ff097b82 */ /* 0x003e220000000800 */
        /* <DEDUP_REMOVED lines=455> */
.L_x_3207:
        /* <DEDUP_REMOVED lines=51> */
.L_x_3212:
        /* <DEDUP_REMOVED lines=57> */
.L_x_3211:
[----:B------:R-:W-:Y:S05]  /*10d10*/  BSYNC B3 ;  /* 0x0000000000037941 */ /* 0x000fea0003800000 */
.L_x_3210:
        /* <DEDUP_REMOVED lines=48> */
.L_x_3214:
[----:B------:R-:W-:Y:S05]  /*11020*/  BSYNC B3 ;  /* 0x0000000000037941 */ /* 0x000fea0003800000 */
.L_x_3213:
[----:B------:R-:W-:-:S07]  /*11030*/  SEL R5, RZ, 0x1, !P2 ;  /* 0x00000001ff057807 */ /* 0x000fce0005000000 */
.L_x_3209:
[----:B------:R-:W-:Y:S05]  /*11040*/  BSYNC B2 ;  /* 0x0000000000027941 */ /* 0x000fea0003800000 */
.L_x_3208:
[----:B------:R3:W-:Y:S01]  /*11050*/  STG.E.U8 desc[UR4][R8.64], R5 ;  /* 0x0000000508007986 */ /* 0x0007e2000c101104 */
[----:B------:R-:W-:-:S07]  /*11060*/  IADD3 R3, R3, 0x80, RZ ;  /* 0x0000008003037810 */ /* 0x000fce0007ffe0ff */
.L_x_3198:
[----:B------:R-:W-:Y:S05]  /*11070*/  BSYNC B1 ;  /* 0x0000000000017941 */ /* 0x000fea0003800000 */
.L_x_3160:
[----:B------:R-:W-:Y:S05]  /*11080*/  WARPSYNC.ALL ;  /* 0x0000000000007948 */ /* 0x000fea0003800000 */
[----:B------:R-:W-:-:S13]  /*11090*/  ISETP.GE.AND P0, PT, R3, UR10, PT ;  /* 0x0000000a03007c0c */ /* 0x000fda000bf06270 */
[----:B------:R-:W-:Y:S05]  /*110a0*/  @P0 EXIT ;  /* 0x000000000000094d */ /* 0x000fea0003800000 */
[----:B------:R-:W4:Y:S01]  /*110b0*/  LDC R12, c[0x0][0x218] ;  /* 0x00008600ff0c7b82 */ /* 0x000f220000000800 */
[----:B-----5:R-:W-:Y:S01]  /*110c0*/  HFMA2.MMA R2, -RZ, RZ, 0, 0 ;  /* 0x00000000ff027435 */ /* 0x020fe200000001ff */
[----:B0-----:R-:W-:Y:S02]  /*110d0*/  CS2R R6, SRZ ;  /* 0x0000000000067805 */ /* 0x001fe4000001ff00 */
[----:B-123--:R-:W-:Y:S02]  /*110e0*/  CS2R R4, SRZ ;  /* 0x0000000000047805 */ /* 0x00efe4000001ff00 */
[----:B------:R-:W-:Y:S02]  /*110f0*/  MOV R0, RZ ;  /* 0x000000ff00007202 */ /* 0x000fe40000000f00 */
[----:B----4-:R-:W-:-:S13]  /*11100*/  ISETP.NE.AND P0, PT, R12, RZ, PT ;  /* 0x000000ff0c00720c */ /* 0x010fda0003f05270 */
        /* <DEDUP_REMOVED lines=449> */
.L_x_3215:
[----:B------:R-:W-:Y:S01]  /*12d20*/  ULDC.64 UR8, c[0x0][0x5c8] ;  /* 0x0001720000087ab9 */ /* 0x000fe20000000a00 */
[----:B------:R-:W-:Y:S01]  /*12d30*/  ULDC.64 UR6, c[0x0][0x5b0] ;  /* 0x00016c0000067ab9 */ /* 0x000fe20000000a00 */
[----:B------:R-:W-:Y:S01]  /*12d40*/  IADD3 R10, P1, R7, UR8, RZ ;  /* 0x00000008070a7c10 */ /* 0x000fe2000ff3e0ff */
[----:B------:R-:W-:Y:S01]  /*12d50*/  ULDC.64 UR10, c[0x0][0x5d8] ;  /* 0x00017600000a7ab9 */ /* 0x000fe20000000a00 */
[----:B------:R-:W-:Y:S02]  /*12d60*/  IADD3 R8, P0, R5, UR6, RZ ;  /* 0x0000000605087c10 */ /* 0x000fe4000ff1e0ff */
[----:B------:R-:W-:Y:S01]  /*12d70*/  IADD3.X R11, RZ, UR9, RZ, P1, !PT ;  /* 0x00000009ff0b7c10 */ /* 0x000fe20008ffe4ff */
[----:B------:R-:W-:Y:S01]  /*12d80*/  ULDC.64 UR8, c[0x0][0x5a8] ;  /* 0x00016a0000087ab9 */ /* 0x000fe20000000a00 */
[----:B------:R-:W-:Y:S01]  /*12d90*/  IADD3.X R9, RZ, UR7, RZ, P0, !PT ;  /* 0x00000007ff097c10 */ /* 0x000fe200087fe4ff */
[----:B------:R-:W-:-:S03]  /*12da0*/  ULDC.64 UR6, c[0x0][0x5c0] ;  /* 0x0001700000067ab9 */ /* 0x000fc60000000a00 */
[----:B------:R-:W2:Y:S01]  /*12db0*/  LDG.E.64.CONSTANT R10, desc[UR4][R10.64] ;  /* 0x000000040a0a7981 */ /* 0x000ea2000c1e9b00 */
[----:B------:R-:W-:Y:S01]  /*12dc0*/  IADD3 R4, P0, R4, UR6, RZ ;  /* 0x0000000604047c10 */ /* 0x000fe2000ff1e0ff */
[----:B------:R-:W-:Y:S02]  /*12dd0*/  ULDC.U8 UR6, c[0x0][0x5e0] ;  /* 0x0001780000067ab9 */ /* 0x000fe40000000000 */
[----:B------:R-:W3:Y:S01]  /*12de0*/  LDG.E.64.CONSTANT R8, desc[UR4][R8.64] ;  /* 0x0000000408087981 */ /* 0x000ee2000c1e9b00 */
[----:B------:R-:W-:-:S06]  /*12df0*/  IADD3.X R5, RZ, UR7, RZ, P0, !PT ;  /* 0x00000007ff057c10 */ /* 0x000fcc00087fe4ff */
[----:B------:R-:W4:Y:S01]  /*12e00*/  LDG.E.64.CONSTANT R4, desc[UR4][R4.64] ;  /* 0x0000000404047981 */ /* 0x000f22000c1e9b00 */
[----:B------:R-:W-:Y:S01]  /*12e10*/  ISETP.NE.AND P1, PT, RZ, UR6, PT ;  /* 0x00000006ff007c0c */ /* 0x000fe2000bf25270 */
[----:B------:R-:W-:Y:S01]  /*12e20*/  ULDC.64 UR6, c[0x0][0x5d0] ;  /* 0x0001740000067ab9 */ /* 0x000fe20000000a00 */
[----:B------:R-:W-:Y:S01]  /*12e30*/  MOV R12, R0 ;  /* 0x00000000000c7202 */ /* 0x000fe20000000f00 */
[----:B------:R-:W-:Y:S01]  /*12e40*/  BSSY B1, `(.L_x_3216) ;  /* 0x0000089000017945 */ /* 0x000fe20003800000 */
[----:B------:R-:W-:Y:S02]  /*12e50*/  MOV R13, RZ ;  /* 0x000000ff000d7202 */ /* 0x000fe40000000f00 */
        /* <DEDUP_REMOVED lines=14> */
[----:B------:R-:W-:Y:S01]  /*12f40*/  IADD3.X R9, R13, UR9, R3, P4, !PT ;  /* 0x000000090d097c10 */ /* 0x000fe2000a7fe403 */
[----:B------:R-:W-:Y:S01]  /*12f50*/  ULDC.64 UR8, c[0x0][0x5b8] ;  /* 0x00016e0000087ab9 */ /* 0x000fe20000000a00 */
[----:B------:R-:W-:Y:S01]  /*12f60*/  IADD3.X R3, RZ, UR7, RZ, P2, !PT ;  /* 0x00000007ff037c10 */ /* 0x000fe200097fe4ff */
[----:B------:R-:W-:Y:S01]  /*12f70*/  ULDC.64 UR6, c[0x0][0x5e8] ;  /* 0x00017a0000067ab9 */ /* 0x000fe20000000a00 */
[----:B------:R-:W-:-:S03]  /*12f80*/  LEA.HI.X R5, R4, UR11, R5, 0x3, P3 ;  /* 0x0000000b04057c11 */ /* 0x000fc600098f1c05 */
[----:B------:R-:W-:Y:S05]  /*12f90*/  @!P0 BRA `(.L_x_3217) ;  /* 0x0000000400cc8947 */ /* 0x000fea0003800000 */
[----:B------:R0:W5:Y:S01]  /*12fa0*/  LDG.E.U8.CONSTANT R0, desc[UR4][R8.64] ;  /* 0x0000000408007981 */ /* 0x000162000c1e9100 */
        /* <DEDUP_REMOVED lines=8> */
[----:B0-----:R-:W-:Y:S05]  /*13030*/  @!P0 BRA `(.L_x_3219) ;  /* 0x0000000000e88947 */ /* 0x001fea0003800000 */
[----:B------:R-:W-:Y:S01]  /*13040*/  IADD3 R20, P0, R18, -R15, RZ ;  /* 0x8000000f12147210 */ /* 0x000fe20007f1e0ff */
[----:B------:R-:W-:Y:S01]  /*13050*/  BSSY B3, `(.L_x_3219) ;  /* 0x0000038000037945 */ /* 0x000fe20003800000 */
[----:B------:R-:W-:Y:S02]  /*13060*/  MOV R21, RZ ;  /* 0x000000ff00157202 */ /* 0x000fe40000000f00 */
[----:B------:R-:W-:-:S09]  /*13070*/  IADD3.X R19, RZ, ~R10, RZ, P0, !PT ;  /* 0x8000000aff137210 */ /* 0x000fd200007fe4ff */
.L_x_3220:
        /* <DEDUP_REMOVED lines=29> */
[----:B-----5:R-:W-:-:S04]  /*13250*/  ISETP.NE.AND P0, PT, R0, RZ, PT ;  /* 0x000000ff0000720c */ /* 0x020fc80003f05270 */
[----:B--2---:R-:W-:-:S04]  /*13260*/  ISETP.NE.AND P1, PT, R12, RZ, P0 ;  /* 0x000000ff0c00720c */ /* 0x004fc80000725270 */
[----:B------:R-:W-:Y:S02]  /*13270*/  SEL R12, RZ, 0xffffffff, !P1 ;  /* 0xffffffffff0c7807 */ /* 0x000fe40004800000 */
[----:B---3--:R-:W-:Y:S02]  /*13280*/  ISETP.NE.AND P2, PT, R14, RZ, P0 ;  /* 0x000000ff0e00720c */ /* 0x008fe40000745270 */
[----:B------:R-:W-:Y:S02]  /*13290*/  ISETP.NE.AND P1, PT, R21, R12, PT ;  /* 0x0000000c1500720c */ /* 0x000fe40003f25270 */
[----:B------:R-:W-:Y:S02]  /*132a0*/  SEL R12, RZ, 0xffffffff, !P2 ;  /* 0xffffffffff0c7807 */ /* 0x000fe40005000000 */
[----:B------:R-:W-:-:S04]  /*132b0*/  SEL R7, RZ, 0x1, !P1 ;  /* 0x00000001ff077807 */ /* 0x000fc80004800000 */
[----:B------:R-:W-:-:S04]  /*132c0*/  ISETP.NE.AND P1, PT, R7, R12, PT ;  /* 0x0000000c0700720c */ /* 0x000fc80003f25270 */
[----:B------:R-:W-:Y:S02]  /*132d0*/  SEL R7, RZ, 0x1, !P1 ;  /* 0x00000001ff077807 */ /* 0x000fe40004800000 */
[----:B------:R-:W-:Y:S02]  /*132e0*/  IADD3 R20, P1, R20, 0x4, RZ ;  /* 0x0000000414147810 */ /* 0x000fe40007f3e0ff */
[----:B----4-:R-:W-:Y:S02]  /*132f0*/  ISETP.NE.AND P2, PT, R10, RZ, P0 ;  /* 0x000000ff0a00720c */ /* 0x010fe40000745270 */
[----:B------:R-:W-:Y:S02]  /*13300*/  IADD3.X R19, RZ, R19, RZ, P1, !PT ;  /* 0x00000013ff137210 */ /* 0x000fe40000ffe4ff */
[----:B------:R-:W-:Y:S02]  /*13310*/  ISETP.NE.AND P0, PT, R8, RZ, P0 ;  /* 0x000000ff0800720c */ /* 0x000fe40000705270 */
[----:B------:R-:W-:-:S02]  /*13320*/  ISETP.NE.U32.AND P1, PT, R20, RZ, PT ;  /* 0x000000ff1400720c */ /* 0x000fc40003f25070 */
[----:B------:R-:W-:Y:S02]  /*13330*/  SEL R10, RZ, 0xffffffff, !P2 ;  /* 0xffffffffff0a7807 */ /* 0x000fe40005000000 */
[----:B------:R-:W-:Y:S02]  /*13340*/  SEL R8, RZ, 0xffffffff, !P0 ;  /* 0xffffffffff087807 */ /* 0x000fe40004000000 */
[----:B------:R-:W-:Y:S02]  /*13350*/  ISETP.NE.AND.EX P0, PT, R19, RZ, PT, P1 ;  /* 0x000000ff1300720c */ /* 0x000fe40003f05310 */
[----:B------:R-:W-:-:S04]  /*13360*/  ISETP.NE.AND P2, PT, R7, R10, PT ;  /* 0x0000000a0700720c */ /* 0x000fc80003f45270 */
[----:B------:R-:W-:Y:S02]  /*13370*/  SEL R7, RZ, 0x1, !P2 ;  /* 0x00000001ff077807 */ /* 0x000fe40005000000 */
[----:B------:R-:W-:Y:S02]  /*13380*/  IADD3 R4, P2, R4, 0x20, RZ ;  /* 0x0000002004047810 */ /* 0x000fe40007f5e0ff */
[----:B------:R-:W-:Y:S02]  /*13390*/  ISETP.NE.AND P1, PT, R7, R8, PT ;  /* 0x000000080700720c */ /* 0x000fe40003f25270 */
[----:B------:R-:W-:Y:S02]  /*133a0*/  IADD3.X R5, RZ, R5, RZ, P2, !PT ;  /* 0x00000005ff057210 */ /* 0x000fe400017fe4ff */
[----:B------:R-:W-:Y:S01]  /*133b0*/  SEL R21, RZ, 0x1, !P1 ;  /* 0x00000001ff157807 */ /* 0x000fe20004800000 */
[----:B------:R-:W-:Y:S08]  /*133c0*/  @P0 BRA `(.L_x_3220) ;  /* 0xfffffffc002c0947 */ /* 0x000ff0000383ffff */
[----:B------:R-:W-:Y:S05]  /*133d0*/  BSYNC B3 ;  /* 0x0000000000037941 */ /* 0x000fea0003800000 */
.L_x_3219:
[----:B------:R-:W-:Y:S05]  /*133e0*/  BSYNC B2 ;  /* 0x0000000000027941 */ /* 0x000fea0003800000 */
.L_x_3218:
[----:B------:R-:W-:Y:S02]  /*133f0*/  ISETP.NE.U32.AND P0, PT, R18, RZ, PT ;  /* 0x000000ff1200720c */ /* 0x000fe40003f05070 */
        /* <DEDUP_REMOVED lines=45> */
.L_x_3217:
[----:B------:R-:W-:Y:S05]  /*136d0*/  BSYNC B1 ;  /* 0x0000000000017941 */ /* 0x000fea0003800000 */
.L_x_3216:
[----:B------:R-:W-:-:S05]  /*136e0*/  SEL R5, RZ, 0x1, !P1 ;  /* 0x00000001ff057807 */ /* 0x000fca0004800000 */
[----:B------:R-:W-:Y:S01]  /*136f0*/  STG.E.U8 desc[UR4][R2.64], R5 ;  /* 0x0000000502007986 */ /* 0x000fe2000c101104 */
[----:B------:R-:W-:Y:S05]  /*13700*/  EXIT ;  /* 0x000000000000794d */ /* 0x000fea0003800000 */
.L_x_3221:
        /* <DEDUP_REMOVED lines=15> */
.L_x_18554:


//--------------------- .text._ZN2at6native73_GLOBAL__N__c8866d80_35_SparseBinaryOpIntersectionKernel_cu_9e10b42f_311112apply_kernelILi128ELi8EZNS1_29binary_op_intersection_kernelINS1_5MulOpEN3c107complexIfEElEEvRNS_14TensorIteratorEllRKNS_6TensorEbEUliE_EEviT1_ --------------------------
	.section	.text._ZN2at6native73_GLOBAL__N__c8866d80_35_SparseBinaryOpIntersectionKernel_cu_9e10b42f_311112apply_kernelILi128ELi8EZNS1_29binary_op_intersection_kernelINS1_5MulOpEN3c107complexIfEElEEvRNS_14TensorIteratorEllRKNS_6TensorEbEUliE_EEviT1_,"ax",@progbits
	.align	128
.text._ZN2at6native73_GLOBAL__N__c8866d80_35_SparseBinaryOpIntersectionKernel_cu_9e10b42f_311112apply_kernelILi128ELi8EZNS1_29binary_op_intersection_kernelINS1_5MulOpEN3c107complexIfEElEEvRNS_14TensorIteratorEllRKNS_6TensorEbEUliE_EEviT1_:
        .type           _ZN2at6native73_GLOBAL__N__c8866d80_35_SparseBinaryOpIntersectionKernel_cu_9e10b42f_311112apply_kernelILi128ELi8EZNS1_29binary_op_intersection_kernelINS1_5MulOpEN3c107complexIfEElEEvRNS_14TensorIteratorEllRKNS_6TensorEbEUliE_EEviT1_,@function
        .size           _ZN2at6native73_GLOBAL__N__c8866d80_35_SparseBinaryOpIntersectionKernel_cu_9e10b42f_311112apply_kernelILi128ELi8EZNS1_29binary_op_intersection_kernelINS1_5MulOpEN3c107complexIfEElEEvRNS_14TensorIteratorEllRKNS_6TensorEbEUliE_EEviT1_,(.L_x_18555 - _ZN2at6native73_GLOBAL__N__c8866d80_35_SparseBinaryOpIntersectionKernel_cu_9e10b42f_311112apply_kernelILi128ELi8EZNS1_29binary_op_intersection_kernelINS1_5MulOpEN3c107complexIfEElEEvRNS_14TensorIteratorEllRKNS_6TensorEbEUliE_EEviT1_)
        .other          _ZN2at6native73_GLOBAL__N__c8866d80_35_SparseBinaryOpIntersectionKernel_cu_9e10b42f_311112apply_kernelILi128ELi8EZNS1_29binary_op_intersection_kernelINS1_5MulOpEN3c107complexIfEElEEvRNS_14TensorIteratorEllRKNS_6TensorEbEUliE_EEviT1_,@"STO_CUDA_ENTRY STV_DEFAULT"
_ZN2at6native73_GLOBAL__N__c8866d80_35_SparseBinaryOpIntersectionKernel_cu_9e10b42f_311112apply_kernelILi128ELi8EZNS1_29binary_op_intersection_kernelINS1_5MulOpEN3c107complexIfEElEEvRNS_14TensorIteratorEllRKNS_6TensorEbEUliE_EEviT1_:
        /* <DEDUP_REMOVED lines=473> */
.L_x_3224:
        /* <DEDUP_REMOVED lines=37> */
[----:B------:R-:W-:-:S02]  /*1fe0*/  CS2R R8, SRZ ;  /* 0x0000000000087805 */ /* 0x000fc4000001ff00 */
[----:B------:R-:W-:Y:S02]  /*1ff0*/  LEA.HI.X R16, R6, UR15, R7, 0x3, P3 ;  /* 0x0000000f06107c11 */ /* 0x000fe400098f1c07 */
[----:B------:R-:W-:Y:S02]  /*2000*/  IADD3.X R11, RZ, UR11, RZ, P2, !PT ;  /* 0x0000000bff0b7c10 */ /* 0x000fe400097fe4ff */
[----:B------:R-:W-:Y:S01]  /*2010*/  IADD3.X R2, RZ, UR13, RZ, P4, !PT ;  /* 0x0000000dff027c10 */ /* 0x000fe2000a7fe4ff */
[----:B------:R-:W-:Y:S06]  /*2020*/  @!P0 BRA `(.L_x_3226) ;  /* 0x0000000800148947 */ /* 0x000fec0003800000 */
[----:B------:R-:W-:Y:S01]  /*2030*/  IADD3 R4, P1, R13, -0x1, RZ ;  /* 0xffffffff0d047810 */ /* 0x000fe20007f3e0ff */
[----:B------:R0:W5:Y:S01]  /*2040*/  LDG.E.64.CONSTANT R6, desc[UR4][R14.64] ;  /* 0x000000040e067981 */ /* 0x000162000c1e9b00 */
[----:B------:R-:W-:Y:S01]  /*2050*/  BSSY B2, `(.L_x_3227) ;  /* 0x000004e000027945 */ /* 0x000fe20003800000 */
[----:B------:R-:W-:Y:S02]  /*2060*/  CS2R R8, SRZ ;  /* 0x0000000000087805 */ /* 0x000fe4000001ff00 */
[----:B------:R-:W-:Y:S02]  /*2070*/  ISETP.GE.U32.AND P0, PT, R4, 0x3, PT ;  /* 0x000000030400780c */ /* 0x000fe40003f06070 */
[----:B------:R-:W-:-:S04]  /*2080*/  IADD3.X R4, R5, -0x1, RZ, P1, !PT ;  /* 0xffffffff05047810 */ /* 0x000fc80000ffe4ff */
[----:B------:R-:W-:Y:S02]  /*2090*/  ISETP.GE.U32.AND.EX P0, PT, R4, RZ, PT, P0 ;  /* 0x000000ff0400720c */ /* 0x000fe40003f06100 */
[----:B0-----:R-:W-:Y:S02]  /*20a0*/  MOV R15, R16 ;  /* 0x00000010000f7202 */ /* 0x001fe40000000f00 */
[----:B------:R-:W-:-:S09]  /*20b0*/  LOP3.LUT R4, R13, 0x3, RZ, 0xc0, !PT ;  /* 0x000000030d047812 */ /* 0x000fd200078ec0ff */
[----:B------:R-:W-:Y:S05]  /*20c0*/  @!P0 BRA `(.L_x_3228) ;  /* 0x0000000400188947 */ /* 0x000fea0003800000 */
[----:B------:R-:W-:Y:S01]  /*20d0*/  IADD3 R26, P0, -R4, R13, RZ ;  /* 0x0000000d041a7210 */ /* 0x000fe20007f1e1ff */
[----:B------:R-:W-:Y:S01]  /*20e0*/  HFMA2.MMA R9, -RZ, RZ, 0, 0 ;  /* 0x00000000ff097435 */ /* 0x000fe200000001ff */
[----:B------:R-:W-:Y:S01]  /*20f0*/  BSSY B3, `(.L_x_3229) ;  /* 0x0000042000037945 */ /* 0x000fe20003800000 */
[----:B------:R-:W-:Y:S02]  /*2100*/  MOV R13, R15 ;  /* 0x0000000f000d7202 */ /* 0x000fe40000000f00 */
[----:B------:R-:W-:-:S08]  /*2110*/  IADD3.X R5, R5, -0x1, RZ, P0, !PT ;  /* 0xffffffff05057810 */ /* 0x000fd000007fe4ff */
.L_x_3230:
[----:B------:R-:W2:Y:S04]  /*2120*/  LDG.E.64.CONSTANT R22, desc[UR4][R12.64] ;  /* 0x000000040c167981 */ /* 0x000ea8000c1e9b00 */
[----:B------:R-:W3:Y:S04]  /*2130*/  LDG.E.64.CONSTANT R20, desc[UR4][R12.64+0x8] ;  /* 0x000008040c147981 */ /* 0x000ee8000c1e9b00 */
[----:B------:R-:W4:Y:S04]  /*2140*/  LDG.E.64.CONSTANT R28, desc[UR4][R12.64+0x10] ;  /* 0x000010040c1c7981 */ /* 0x000f28000c1e9b00 */
[----:B------:R-:W4:Y:S01]  /*2150*/  LDG.E.64.CONSTANT R14, desc[UR4][R12.64+0x18] ;  /* 0x000018040c0e7981 */ /* 0x000f22000c1e9b00 */
        /* <DEDUP_REMOVED lines=10> */
[----:B------:R-:W-:Y:S01]  /*2200*/  IMAD.WIDE.U32 R24, R28, UR6, RZ ;  /* 0x000000061c187c25 */ /* 0x000fe2000f8e00ff */
[----:B------:R-:W-:-:S03]  /*2210*/  IADD3 R19, R19, R23, RZ ;  /* 0x0000001713137210 */ /* 0x000fc60007ffe0ff */
[----:B------:R-:W-:Y:S01]  /*2220*/  IMAD R29, R28, UR7, R21 ;  /* 0x000000071c1d7c24 */ /* 0x000fe2000f8e0215 */
[-C--:B------:R-:W-:Y:S01]  /*2230*/  LEA.HI.X R21, R16, R2.reuse, R17, 0x3, P0 ;  /* 0x0000000210157211 */ /* 0x080fe200000f1c11 */
[----:B------:R-:W-:Y:S01]  /*2240*/  IMAD R15, R15, UR6, RZ ;  /* 0x000000060f0f7c24 */ /* 0x000fe2000f8e02ff */
[----:B------:R-:W-:Y:S02]  /*2250*/  LEA.HI.X R23, R18, R2, R19, 0x3, P1 ;  /* 0x0000000212177211 */ /* 0x000fe400008f1c13 */
[----:B------:R-:W-:Y:S02]  /*2260*/  LEA R16, P0, R24, R0, 0x3 ;  /* 0x0000000018107211 */ /* 0x000fe400078018ff */
[----:B------:R-:W-:Y:S01]  /*2270*/  IADD3 R29, R25, R29, RZ ;  /* 0x0000001d191d7210 */ /* 0x000fe20007ffe0ff */
[----:B------:R-:W2:Y:S01]  /*2280*/  LDG.E.64.CONSTANT R20, desc[UR4][R20.64] ;  /* 0x0000000414147981 */ /* 0x000ea2000c1e9b00 */
[C---:B------:R-:W-:Y:S02]  /*2290*/  IMAD R19, R14.reuse, UR7, R15 ;  /* 0x000000070e137c24 */ /* 0x040fe4000f8e020f */
[----:B------:R-:W-:Y:S01]  /*22a0*/  IMAD.WIDE.U32 R14, R14, UR6, RZ ;  /* 0x000000060e0e7c25 */ /* 0x000fe2000f8e00ff */
[----:B------:R-:W-:Y:S01]  /*22b0*/  LEA.HI.X R17, R24, R2, R29, 0x3, P0 ;  /* 0x0000000218117211 */ /* 0x000fe200000f1c1d */
[----:B------:R-:W3:Y:S01]  /*22c0*/  LDG.E.64.CONSTANT R22, desc[UR4][R22.64] ;  /* 0x0000000416167981 */ /* 0x000ee2000c1e9b00 */
[----:B------:R-:W-:-:S02]  /*22d0*/  LEA R18, P0, R14, R0, 0x3 ;  /* 0x000000000e127211 */ /* 0x000fc400078018ff */
[----:B------:R-:W-:Y:S02]  /*22e0*/  IADD3 R15, R15, R19, RZ ;  /* 0x000000130f0f7210 */ /* 0x000fe40007ffe0ff */
[----:B------:R-:W4:Y:S02]  /*22f0*/  LDG.E.64.CONSTANT R16, desc[UR4][R16.64] ;  /* 0x0000000410107981 */ /* 0x000f24000c1e9b00 */
[----:B------:R-:W-:-:S06]  /*2300*/  LEA.HI.X R19, R14, R2, R15, 0x3, P0 ;  /* 0x000000020e137211 */ /* 0x000fcc00000f1c0f */
[----:B------:R-:W4:Y:S01]  /*2310*/  LDG.E.64.CONSTANT R18, desc[UR4][R18.64] ;  /* 0x0000000412127981 */ /* 0x000f22000c1e9b00 */
[----:B------:R-:W-:Y:S02]  /*2320*/  IADD3 R26, P0, R26, -0x4, RZ ;  /* 0xfffffffc1a1a7810 */ /* 0x000fe40007f1e0ff */
[----:B------:R-:W-:Y:S02]  /*2330*/  IADD3 R12, P1, R12, 0x20, RZ ;  /* 0x000000200c0c7810 */ /* 0x000fe40007f3e0ff */
[----:B------:R-:W-:Y:S02]  /*2340*/  IADD3.X R5, R5, -0x1, RZ, P0, !PT ;  /* 0xffffffff05057810 */ /* 0x000fe400007fe4ff */
[----:B------:R-:W-:Y:S02]  /*2350*/  ISETP.NE.U32.AND P0, PT, R26, RZ, PT ;  /* 0x000000ff1a00720c */ /* 0x000fe40003f05070 */
[----:B------:R-:W-:Y:S02]  /*2360*/  IADD3.X R13, RZ, R13, RZ, P1, !PT ;  /* 0x0000000dff0d7210 */ /* 0x000fe40000ffe4ff */
[----:B------:R-:W-:Y:S01]  /*2370*/  ISETP.NE.AND.EX P0, PT, R5, RZ, PT, P0 ;  /* 0x000000ff0500720c */ /* 0x000fe20003f05300 */
[C---:B--2--5:R-:W-:Y:S01]  /*2380*/  FMUL.FTZ R14, R7.reuse, R20 ;  /* 0x00000014070e7220 */ /* 0x064fe20000410000 */
[----:B------:R-:W-:-:S03]  /*2390*/  FMUL.FTZ R15, R7, R21 ;  /* 0x00000015070f7220 */ /* 0x000fc60000410000 */
[C---:B------:R-:W-:Y:S01]  /*23a0*/  FFMA.FTZ R14, R6.reuse, R21, R14 ;  /* 0x00000015060e7223 */ /* 0x040fe2000001000e */
[----:B------:R-:W-:Y:S01]  /*23b0*/  FFMA.FTZ R15, R6, R20, -R15 ;  /* 0x00000014060f7223 */ /* 0x000fe2000001080f */
[C---:B---3--:R-:W-:Y:S01]  /*23c0*/  FMUL.FTZ R21, R7.reuse, R23 ;  /* 0x0000001707157220 */ /* 0x048fe20000410000 */
[-C--:B------:R-:W-:Y:S01]  /*23d0*/  FMUL.FTZ R20, R7, R22.reuse ;  /* 0x0000001607147220 */ /* 0x080fe20000410000 */
[----:B------:R-:W-:Y:S01]  /*23e0*/  FADD.FTZ R14, R14, R9 ;  /* 0x000000090e0e7221 */ /* 0x000fe20000010000 */
[----:B------:R-:W-:Y:S01]  /*23f0*/  FADD.FTZ R15, R15, R8 ;  /* 0x000000080f0f7221 */ /* 0x000fe20000010000 */
[C---:B------:R-:W-:Y:S01]  /*2400*/  FFMA.FTZ R22, R6.reuse, R22, -R21 ;  /* 0x0000001606167223 */ /* 0x040fe20000010815 */
[C---:B----4-:R-:W-:Y:S01]  /*2410*/  FMUL.FTZ R9, R7.reuse, R17 ;  /* 0x0000001107097220 */ /* 0x050fe20000410000 */
[-C--:B------:R-:W-:Y:S01]  /*2420*/  FMUL.FTZ R8, R7, R16.reuse ;  /* 0x0000001007087220 */ /* 0x080fe20000410000 */
[C---:B------:R-:W-:Y:S01]  /*2430*/  FFMA.FTZ R23, R6.reuse, R23, R20 ;  /* 0x0000001706177223 */ /* 0x040fe20000010014 */
[----:B------:R-:W-:Y:S01]  /*2440*/  FADD.FTZ R15, R15, R22 ;  /* 0x000000160f0f7221 */ /* 0x000fe20000010000 */
[C---:B------:R-:W-:Y:S01]  /*2450*/  FFMA.FTZ R16, R6.reuse, R16, -R9 ;  /* 0x0000001006107223 */ /* 0x040fe20000010809 */
[----:B------:R-:W-:Y:S01]  /*2460*/  FFMA.FTZ R17, R6, R17, R8 ;  /* 0x0000001106117223 */ /* 0x000fe20000010008 */
[----:B------:R-:W-:-:S02]  /*2470*/  FADD.FTZ R14, R14, R23 ;  /* 0x000000170e0e7221 */ /* 0x000fc40000010000 */
[----:B------:R-:W-:Y:S01]  /*2480*/  FADD.FTZ R15, R15, R16 ;  /* 0x000000100f0f7221 */ /* 0x000fe20000010000 */
[CC--:B------:R-:W-:Y:S01]  /*2490*/  FMUL.FTZ R9, R7.reuse, R19.reuse ;  /* 0x0000001307097220 */ /* 0x0c0fe20000410000 */
[-C--:B------:R-:W-:Y:S01]  /*24a0*/  FMUL.FTZ R16, R7, R18.reuse ;  /* 0x0000001207107220 */ /* 0x080fe20000410000 */
[----:B------:R-:W-:Y:S02]  /*24b0*/  FADD.FTZ R14, R14, R17 ;  /* 0x000000110e0e7221 */ /* 0x000fe40000010000 */
[C---:B------:R-:W-:Y:S01]  /*24c0*/  FFMA.FTZ R8, R6.reuse, R18, -R9 ;  /* 0x0000001206087223 */ /* 0x040fe20000010809 */
[----:B------:R-:W-:-:S03]  /*24d0*/  FFMA.FTZ R9, R6, R19, R16 ;  /* 0x0000001306097223 */ /* 0x000fc60000010010 */
[----:B------:R-:W-:Y:S01]  /*24e0*/  FADD.FTZ R8, R15, R8 ;  /* 0x000000080f087221 */ /* 0x000fe20000010000 */
[----:B------:R-:W-:Y:S01]  /*24f0*/  FADD.FTZ R9, R14, R9 ;  /* 0x000000090e097221 */ /* 0x000fe20000010000 */
[----:B------:R-:W-:Y:S06]  /*2500*/  @P0 BRA `(.L_x_3230) ;  /* 0xfffffffc00040947 */ /* 0x000fec000383ffff */
[----:B------:R-:W-:Y:S05]  /*2510*/  BSYNC B3 ;  /* 0x0000000000037941 */ /* 0x000fea0003800000 */
.L_x_3229:
[----:B------:R-:W-:-:S07]  /*2520*/  MOV R15, R13 ;  /* 0x0000000d000f7202 */ /* 0x000fce0000000f00 */
.L_x_3228:
[----:B------:R-:W-:Y:S05]  /*2530*/  BSYNC B2 ;  /* 0x0000000000027941 */ /* 0x000fea0003800000 */
.L_x_3227:
[----:B------:R-:W-:Y:S02]  /*2540*/  ISETP.NE.U32.AND P0, PT, R4, RZ, PT ;  /* 0x000000ff0400720c */ /* 0x000fe40003f05070 */
        /* <DEDUP_REMOVED lines=14> */
[C---:B--2--5:R-:W-:Y:S01]  /*2630*/  FMUL.FTZ R5, R7.reuse, R19 ;  /* 0x0000001307057220 */ /* 0x064fe20000410000 */
[----:B------:R-:W-:-:S03]  /*2640*/  FMUL.FTZ R16, R7, R18 ;  /* 0x0000001207107220 */ /* 0x000fc60000410000 */
[C---:B------:R-:W-:Y:S01]  /*2650*/  FFMA.FTZ R5, R6.reuse, R18, -R5 ;  /* 0x0000001206057223 */ /* 0x040fe20000010805 */
[----:B------:R-:W-:-:S03]  /*2660*/  FFMA.FTZ R16, R6, R19, R16 ;  /* 0x0000001306107223 */ /* 0x000fc60000010010 */
[----:B------:R-:W-:Y:S01]  /*2670*/  FADD.FTZ R8, R8, R5 ;  /* 0x0000000508087221 */ /* 0x000fe20000010000 */
[----:B------:R-:W-:-:S03]  /*2680*/  FADD.FTZ R9, R9, R16 ;  /* 0x0000001009097221 */ /* 0x000fc60000010000 */
[----:B------:R-:W-:Y:S05]  /*2690*/  @!P0 BRA `(.L_x_3226) ;  /* 0x0000000000788947 */ /* 0x000fea0003800000 */
[----:B------:R-:W-:Y:S01]  /*26a0*/  ISETP.NE.U32.AND P0, PT, R4, 0x2, PT ;  /* 0x000000020400780c */ /* 0x000fe20003f05070 */
[----:B------:R-:W2:Y:S03]  /*26b0*/  LDG.E.64.CONSTANT R16, desc[UR4][R14.64+0x8] ;  /* 0x000008040e107981 */ /* 0x000ea6000c1e9b00 */
[----:B------:R-:W-:-:S13]  /*26c0*/  ISETP.NE.AND.EX P0, PT, RZ, RZ, PT, P0 ;  /* 0x000000ffff00720c */ /* 0x000fda0003f05300 */
[----:B------:R-:W3:Y:S01]  /*26d0*/  @P0 LDG.E.64.CONSTANT R18, desc[UR4][R14.64+0x10] ;  /* 0x000010040e120981 */ /* 0x000ee2000c1e9b00 */
[-C--:B--2---:R-:W-:Y:S02]  /*26e0*/  IMAD R17, R17, R12.reuse, RZ ;  /* 0x0000000c11117224 */ /* 0x084fe400078e02ff */
[----:B------:R-:W-:-:S04]  /*26f0*/  IMAD.WIDE.U32 R4, R16, R12, RZ ;  /* 0x0000000c10047225 */ /* 0x000fc800078e00ff */
[-C--:B---3--:R-:W-:Y:S02]  /*2700*/  @P0 IMAD R20, R19, R12.reuse, RZ ;  /* 0x0000000c13140224 */ /* 0x088fe400078e02ff */
[----:B------:R-:W-:Y:S02]  /*2710*/  IMAD R19, R16, R13, R17 ;  /* 0x0000000d10137224 */ /* 0x000fe400078e0211 */
[----:B------:R-:W-:Y:S01]  /*2720*/  @P0 IMAD.WIDE.U32 R16, R18, R12, RZ ;  /* 0x0000000c12100225 */ /* 0x000fe200078e00ff */
[----:B------:R-:W-:-:S03]  /*2730*/  LEA R12, P1, R4, R0, 0x3 ;  /* 0x00000000040c7211 */ /* 0x000fc600078218ff */
[----:B------:R-:W-:Y:S01]  /*2740*/  @P0 IMAD R21, R18, R13, R20 ;  /* 0x0000000d12150224 */ /* 0x000fe200078e0214 */
[----:B------:R-:W-:Y:S02]  /*2750*/  IADD3 R13, R5, R19, RZ ;  /* 0x00000013050d7210 */ /* 0x000fe40007ffe0ff */
[----:B------:R-:W-:Y:S02]  /*2760*/  @P0 LEA R18, P2, R16, R0, 0x3 ;  /* 0x0000000010120211 */ /* 0x000fe400078418ff */
[----:B------:R-:W-:Y:S02]  /*2770*/  @P0 IADD3 R5, R17, R21, RZ ;  /* 0x0000001511050210 */ /* 0x000fe40007ffe0ff */
[-C--:B------:R-:W-:Y:S02]  /*2780*/  LEA.HI.X R13, R4, R2.reuse, R13, 0x3, P1 ;  /* 0x00000002040d7211 */ /* 0x080fe400008f1c0d */
[----:B------:R-:W-:-:S04]  /*2790*/  @P0 LEA.HI.X R19, R16, R2, R5, 0x3, P2 ;  /* 0x0000000210130211 */ /* 0x000fc800010f1c05 */
[----:B------:R-:W2:Y:S04]  /*27a0*/  LDG.E.64.CONSTANT R12, desc[UR4][R12.64] ;  /* 0x000000040c0c7981 */ /* 0x000ea8000c1e9b00 */
[----:B------:R-:W3:Y:S01]  /*27b0*/  @P0 LDG.E.64.CONSTANT R18, desc[UR4][R18.64] ;  /* 0x0000000412120981 */ /* 0x000ee2000c1e9b00 */
[C---:B--2---:R-:W-:Y:S01]  /*27c0*/  FMUL.FTZ R5, R7.reuse, R13 ;  /* 0x0000000d07057220 */ /* 0x044fe20000410000 */
[C---:B------:R-:W-:Y:S01]  /*27d0*/  FMUL.FTZ R0, R7.reuse, R12 ;  /* 0x0000000c07007220 */ /* 0x040fe20000410000 */
[C---:B---3--:R-:W-:Y:S01]  /*27e0*/  @P0 FMUL.FTZ R15, R7.reuse, R19 ;  /* 0x00000013070f0220 */ /* 0x048fe20000410000 */
[----:B------:R-:W-:Y:S01]  /*27f0*/  @P0 FMUL.FTZ R2, R7, R18 ;  /* 0x0000001207020220 */ /* 0x000fe20000410000 */
[C---:B------:R-:W-:Y:S01]  /*2800*/  FFMA.FTZ R5, R6.reuse, R12, -R5 ;  /* 0x0000000c06057223 */ /* 0x040fe20000010805 */
[C---:B------:R-:W-:Y:S01]  /*2810*/  FFMA.FTZ R0, R6.reuse, R13, R0 ;  /* 0x0000000d06007223 */ /* 0x040fe20000010000 */
[C---:B------:R-:W-:Y:S01]  /*2820*/  @P0 FFMA.FTZ R15, R6.reuse, R18, -R15 ;  /* 0x00000012060f0223 */ /* 0x040fe2000001080f */
[----:B------:R-:W-:Y:S01]  /*2830*/  @P0 FFMA.FTZ R2, R6, R19, R2 ;  /* 0x0000001306020223 */ /* 0x000fe20000010002 */
[----:B------:R-:W-:Y:S01]  /*2840*/  FADD.FTZ R8, R8, R5 ;  /* 0x0000000508087221 */ /* 0x000fe20000010000 */
[----:B------:R-:W-:-:S03]  /*2850*/  FADD.FTZ R9, R9, R0 ;  /* 0x0000000009097221 */ /* 0x000fc60000010000 */
[----:B------:R-:W-:Y:S01]  /*2860*/  @P0 FADD.FTZ R8, R8, R15 ;  /* 0x0000000f08080221 */ /* 0x000fe20000010000 */
[----:B------:R-:W-:-:S07]  /*2870*/  @P0 FADD.FTZ R9, R9, R2 ;  /* 0x0000000209090221 */ /* 0x000fce0000010000 */
.L_x_3226:
[----:B------:R-:W-:Y:S05]  /*2880*/  BSYNC B1 ;  /* 0x0000000000017941 */ /* 0x000fea0003800000 */
.L_x_3225:
[----:B------:R0:W-:Y:S01]  /*2890*/  STG.E.64 desc[UR4][R10.64], R8 ;  /* 0x000000080a007986 */ /* 0x0001e2000c101b04 */
[----:B------:R-:W-:-:S07]  /*28a0*/  IADD3 R3, R3, 0x80, RZ ;  /* 0x0000008003037810 */ /* 0x000fce0007ffe0ff */
.L_x_3223:
[----:B------:R-:W-:Y:S05]  /*28b0*/  BSYNC B0 ;  /* 0x0000000000007941 */ /* 0x000fea0003800000 */
.L_x_3222:
[----:B------:R-:W-:Y:S01]  /*28c0*/  ISETP.GE.AND P0, PT, R3, UR8, PT ;  /* 0x0000000803007c0c */ /* 0x000fe2000bf06270 */
[----:B------:R-:W-:Y:S01]  /*28d0*/  BSSY B1, `(.L_x_3231) ;  /* 0x0000ef2000017945 */ /* 0x000fe20003800000 */
[----:B------:R-:W-:-:S03]  /*28e0*/  ULDC.64 UR6, c[0x0][0x5e8] ;  /* 0x00017a0000067ab9 */ /* 0x000fc60000000a00 */
[----:B------:R-:W-:Y:S08]  /*28f0*/  BSSY B0, `(.L_x_3232) ;  /* 0x0000c74000007945 */ /* 0x000ff00003800000 */
[----:B------:R-:W-:Y:S05]  /*2900*/  @P0 BRA `(.L_x_3233) ;  /* 0x0000004c00dc0947 */ /* 0x000fea0003800000 */
[----:B-----5:R-:W1:Y:S01]  /*2910*/  LDC R7, c[0x0][0x218] ;  /* 0x00008600ff077b82 */ /* 0x020e620000000800 */
        /* <DEDUP_REMOVED lines=455> */
.L_x_3234:
        /* <DEDUP_REMOVED lines=57> */
.L_x_3240:
        /* <DEDUP_REMOVED lines=64> */
.L_x_3239:
[----:B------:R-:W-:-:S07]  /*4d20*/  MOV R15, R13 ;  /* 0x0000000d000f7202 */ /* 0x000fce0000000f00 */
.L_x_3238:
[----:B------:R-:W-:Y:S05]  /*4d30*/  BSYNC B3 ;  /* 0x0000000000037941 */ /* 0x000fea0003800000 */
.L_x_3237:
        /* <DEDUP_REMOVED lines=52> */
.L_x_3236:
[----:B------:R-:W-:Y:S05]  /*5080*/  BSYNC B2 ;  /* 0x0000000000027941 */ /* 0x000fea0003800000 */
.L_x_3235:
[----:B------:R0:W-:Y:S01]  /*5090*/  STG.E.64 desc[UR4][R10.64], R8 ;  /* 0x000000080a007986 */ /* 0x0001e2000c101b04 */
[----:B------:R-:W-:-:S04]  /*50a0*/  IADD3 R3, R3, 0x80, RZ ;  /* 0x0000008003037810 */ /* 0x000fc80007ffe0ff */
[----:B------:R-:W-:-:S13]  /*50b0*/  ISETP.GE.AND P0, PT, R3, UR8, PT ;  /* 0x0000000803007c0c */ /* 0x000fda000bf06270 */
[----:B0-----:R-:W-:Y:S05]  /*50c0*/  @P0 BRA `(.L_x_3241) ;  /* 0x0000004c00e00947 */ /* 0x001fea0003800000 */
[----:B-----5:R-:W0:Y:S01]  /*50d0*/  LDC R7, c[0x0][0x218] ;  /* 0x00008600ff077b82 */ /* 0x020e220000000800 */
        /* <DEDUP_REMOVED lines=455> */
.L_x_3242:
        /* <DEDUP_REMOVED lines=57> */
.L_x_3248:
[----:B------:R-:W2:Y:S01]  /*70e0*/  LDG.E.64.CONSTANT R22, desc[UR4][R12.64] ;  /* 0x000000040c167981 */ /* 0x000ea2000c1e9b00 */
[----:B------:R-:W-:-:S03]  /*70f0*/  ULDC.64 UR10, c[0x0][0x5e8] ;  /* 0x00017a00000a7ab9 */ /* 0x000fc60000000a00 */
[----:B------:R-:W3:Y:S04]  /*7100*/  LDG.E.64.CONSTANT R20, desc[UR4][R12.64+0x8] ;  /* 0x000008040c147981 */ /* 0x000ee8000c1e9b00 */
[----:B------:R-:W4:Y:S04]  /*7110*/  LDG.E.64.CONSTANT R28, desc[UR4][R12.64+0x10] ;  /* 0x000010040c1c7981 */ /* 0x000f28000c1e9b00 */
[----:B------:R-:W4:Y:S01]  /*7120*/  LDG.E.64.CONSTANT R14, desc[UR4][R12.64+0x18] ;  /* 0x000018040c0e7981 */ /* 0x000f22000c1e9b00 */
        /* <DEDUP_REMOVED lines=60> */
.L_x_3247:
[----:B------:R-:W-:-:S07]  /*74f0*/  MOV R15, R13 ;  /* 0x0000000d000f7202 */ /* 0x000fce0000000f00 */
.L_x_3246:
[----:B------:R-:W-:Y:S05]  /*7500*/  BSYNC B3 ;  /* 0x0000000000037941 */ /* 0x000fea0003800000 */
.L_x_3245:
        /* <DEDUP_REMOVED lines=52> */
.L_x_3244:
[----:B------:R-:W-:Y:S05]  /*7850*/  BSYNC B2 ;  /* 0x0000000000027941 */ /* 0x000fea0003800000 */
.L_x_3243:
[----:B------:R1:W-:Y:S01]  /*7860*/  STG.E.64 desc[UR4][R10.64], R8 ;  /* 0x000000080a007986 */ /* 0x0003e2000c101b04 */
[----:B------:R-:W-:-:S07]  /*7870*/  IADD3 R3, R3, 0x80, RZ ;  /* 0x0000008003037810 */ /* 0x000fce0007ffe0ff */
.L_x_3233:
[----:B------:R-:W-:-:S13]  /*7880*/  ISETP.GE.AND P0, PT, R3, UR8, PT ;  /* 0x0000000803007c0c */ /* 0x000fda000bf06270 */
[----:B------:R-:W-:Y:S05]  /*7890*/  @P0 BRA `(.L_x_3249) ;  /* 0x0000004c00e00947 */ /* 0x000fea0003800000 */
[----:B-----5:R-:W2:Y:S01]  /*78a0*/  LDC R7, c[0x0][0x218] ;  /* 0x00008600ff077b82 */ /* 0x020ea20000000800 */
        /* <DEDUP_REMOVED lines=455> */
.L_x_3250:
        /* <DEDUP_REMOVED lines=57> */
.L_x_3256:
        /* <DEDUP_REMOVED lines=65> */
.L_x_3255:
[----:B------:R-:W-:-:S07]  /*9cc0*/  MOV R15, R13 ;  /* 0x0000000d000f7202 */ /* 0x000fce0000000f00 */
.L_x_3254:
[----:B------:R-:W-:Y:S05]  /*9cd0*/  BSYNC B3 ;  /* 0x0000000000037941 */ /* 0x000fea0003800000 */
.L_x_3253:
        /* <DEDUP_REMOVED lines=52> */
.L_x_3252:
[----:B------:R-:W-:Y:S05]  /*a020*/  BSYNC B2 ;  /* 0x0000000000027941 */ /* 0x000fea0003800000 */
.L_x_3251:
[----:B------:R0:W-:Y:S01]  /*a030*/  STG.E.64 desc[UR4][R10.64], R8 ;  /* 0x000000080a007986 */ /* 0x0001e2000c101b04 */
[----:B------:R-:W-:-:S07]  /*a040*/  IADD3 R3, R3, 0x80, RZ ;  /* 0x0000008003037810 */ /* 0x000fce0007ffe0ff */
.L_x_3241:
[----:B------:R-:W-:-:S13]  /*a050*/  ISETP.GE.AND P0, PT, R3, UR8, PT ;  /* 0x0000000803007c0c */ /* 0x000fda000bf06270 */
        /* <DEDUP_REMOVED lines=457> */
.L_x_3258:
        /* <DEDUP_REMOVED lines=57> */
.L_x_3264:
        /* <DEDUP_REMOVED lines=65> */
.L_x_3263:
[----:B------:R-:W-:-:S07]  /*c490*/  MOV R15, R13 ;  /* 0x0000000d000f7202 */ /* 0x000fce0000000f00 */
.L_x_3262:
[----:B------:R-:W-:Y:S05]  /*c4a0*/  BSYNC B3 ;  /* 0x0000000000037941 */ /* 0x000fea0003800000 */
.L_x_3261:
        /* <DEDUP_REMOVED lines=52> */
.L_x_3260:
[----:B------:R-:W-:Y:S05]  /*c7f0*/  BSYNC B2 ;  /* 0x0000000000027941 */ /* 0x000fea0003800000 */
.L_x_3259:
[----:B------:R2:W-:Y:S01]  /*c800*/  STG.E.64 desc[UR4][R10.64], R8 ;  /* 0x000000080a007986 */ /* 0x0005e2000c101b04 */
[----:B------:R-:W-:-:S07]  /*c810*/  IADD3 R3, R3, 0x80, RZ ;  /* 0x0000008003037810 */ /* 0x000fce0007ffe0ff */
.L_x_3249:
[----:B------:R-:W-:-:S13]  /*c820*/  ISETP.GE.AND P0, PT, R3, UR8, PT ;  /* 0x0000000803007c0c */ /* 0x000fda000bf06270 */
[----:B------:R-:W-:Y:S05]  /*c830*/  @P0 BREAK B0 ;  /* 0x0000000000000942 */ /* 0x000fea0003800000 */
[----:B------:R-:W-:Y:S05]  /*c840*/  @P0 BRA `(.L_x_3265) ;  /* 0x0000004c00e80947 */ /* 0x000fea0003800000 */
[----:B-----5:R-:W3:Y:S01]  /*c850*/  LDC R7, c[0x0][0x218] ;  /* 0x00008600ff077b82 */ /* 0x020ee20000000800 */
        /* <DEDUP_REMOVED lines=455> */
.L_x_3266:
        /* <DEDUP_REMOVED lines=57> */
.L_x_3272:
        /* <DEDUP_REMOVED lines=65> */
.L_x_3271:
[----:B------:R-:W-:-:S07]  /*ec70*/  MOV R15, R13 ;  /* 0x0000000d000f7202 */ /* 0x000fce0000000f00 */
.L_x_3270:
[----:B------:R-:W-:Y:S05]  /*ec80*/  BSYNC B3 ;  /* 0x0000000000037941 */ /* 0x000fea0003800000 */
.L_x_3269:
        /* <DEDUP_REMOVED lines=52> */
.L_x_3268:
[----:B------:R-:W-:Y:S05]  /*efd0*/  BSYNC B2 ;  /* 0x0000000000027941 */ /* 0x000fea0003800000 */
.L_x_3267:
[----:B------:R1:W-:Y:S01]  /*efe0*/  STG.E.64 desc[UR4][R10.64], R8 ;  /* 0x000000080a007986 */ /* 0x0003e2000c101b04 */
[----:B------:R-:W-:-:S07]  /*eff0*/  IADD3 R3, R3, 0x80, RZ ;  /* 0x0000008003037810 */ /* 0x000fce0007ffe0ff */
.L_x_3257:
[----:B------:R-:W-:-:S13]  /*f000*/  ISETP.GE.AND P0, PT, R3, UR8, PT ;  /* 0x0000000803007c0c */ /* 0x000fda000bf06270 */
[----:B------:R-:W-:Y:S05]  /*f010*/  @P0 BREAK B0 ;  /* 0x0000000000000942 */ /* 0x000fea0003800000 */
[----:B------:R-:W-:Y:S05]  /*f020*/  @P0 BRA `(.L_x_3265) ;  /* 0x0000002400f00947 */ /* 0x000fea0003800000 */
[----:B------:R-:W-:Y:S05]  /*f030*/  BSYNC B0 ;  /* 0x0000000000007941 */ /* 0x000fea0003800000 */
.L_x_3232:
        /* <DEDUP_REMOVED lines=456> */
.L_x_3273:
        /* <DEDUP_REMOVED lines=57> */
.L_x_3279:
        /* <DEDUP_REMOVED lines=65> */
.L_x_3278:
[----:B------:R-:W-:-:S07]  /*11460*/  MOV R15, R13 ;  /* 0x0000000d000f7202 */ /* 0x000fce0000000f00 */
.L_x_3277:
[----:B------:R-:W-:Y:S05]  /*11470*/  BSYNC B3 ;  /* 0x0000000000037941 */ /* 0x000fea0003800000 */
.L_x_3276:
        /* <DEDUP_REMOVED lines=52> */
.L_x_3275:
[----:B------:R-:W-:Y:S05]  /*117c0*/  BSYNC B2 ;  /* 0x0000000000027941 */ /* 0x000fea0003800000 */
.L_x_3274:
[----:B------:R3:W-:Y:S01]  /*117d0*/  STG.E.64 desc[UR4][R10.64], R8 ;  /* 0x000000080a007986 */ /* 0x0007e2000c101b04 */
[----:B------:R-:W-:-:S07]  /*117e0*/  IADD3 R3, R3, 0x80, RZ ;  /* 0x0000008003037810 */ /* 0x000fce0007ffe0ff */
.L_x_3265:
[----:B------:R-:W-:Y:S05]  /*117f0*/  BSYNC B1 ;  /* 0x0000000000017941 */ /* 0x000fea0003800000 */
.L_x_3231:
[----:B------:R-:W-:Y:S05]  /*11800*/  WARPSYNC.ALL ;  /* 0x0000000000007948 */ /* 0x000fea0003800000 */
[----:B------:R-:W-:-:S13]  /*11810*/  ISETP.GE.AND P0, PT, R3, UR8, PT ;  /* 0x0000000803007c0c */ /* 0x000fda000bf06270 */
[----:B------:R-:W-:Y:S05]  /*11820*/  @P0 EXIT ;  /* 0x000000000000094d */ /* 0x000fea0003800000 */
[----:B-----5:R-:W4:Y:S01]  /*11830*/  LDC R7, c[0x0][0x218] ;  /* 0x00008600ff077b82 */ /* 0x020f220000000800 */
[----:B------:R-:W-:Y:S01]  /*11840*/  HFMA2.MMA R6, -RZ, RZ, 0, 0 ;  /* 0x00000000ff067435 */ /* 0x000fe200000001ff */
[----:B------:R-:W-:Y:S01]  /*11850*/  CS2R R4, SRZ ;  /* 0x0000000000047805 */ /* 0x000fe2000001ff00 */
[----:B------:R-:W-:Y:S01]  /*11860*/  HFMA2.MMA R2, -RZ, RZ, 0, 0 ;  /* 0x00000000ff027435 */ /* 0x000fe200000001ff */
[----:B------:R-:W-:Y:S02]  /*11870*/  MOV R0, RZ ;  /* 0x000000ff00007202 */ /* 0x000fe40000000f00 */
[----:B0123--:R-:W-:Y:S02]  /*11880*/  MOV R10, RZ ;  /* 0x000000ff000a7202 */ /* 0x00ffe40000000f00 */
        /* <DEDUP_REMOVED lines=450> */
.L_x_3280:
        /* <DEDUP_REMOVED lines=43> */
[----:B------:R0:W5:Y:S01]  /*13760*/  LDG.E.64.CONSTANT R6, desc[UR4][R14.64] ;  /* 0x000000040e067981 */ /* 0x000162000c1e9b00 */
[----:B------:R-:W-:Y:S01]  /*13770*/  IADD3 R3, P1, R12, -0x1, RZ ;  /* 0xffffffff0c037810 */ /* 0x000fe20007f3e0ff */
[----:B------:R-:W-:Y:S01]  /*13780*/  BSSY B2, `(.L_x_3283) ;  /* 0x000004d000027945 */ /* 0x000fe20003800000 */
[----:B------:R-:W-:Y:S02]  /*13790*/  CS2R R8, SRZ ;  /* 0x0000000000087805 */ /* 0x000fe4000001ff00 */
[----:B------:R-:W-:Y:S02]  /*137a0*/  ISETP.GE.U32.AND P0, PT, R3, 0x3, PT ;  /* 0x000000030300780c */ /* 0x000fe40003f06070 */
[----:B------:R-:W-:-:S04]  /*137b0*/  IADD3.X R3, R4, -0x1, RZ, P1, !PT ;  /* 0xffffffff04037810 */ /* 0x000fc80000ffe4ff */
[----:B------:R-:W-:Y:S02]  /*137c0*/  ISETP.GE.U32.AND.EX P0, PT, R3, RZ, PT, P0 ;  /* 0x000000ff0300720c */ /* 0x000fe40003f06100 */
[----:B------:R-:W-:-:S11]  /*137d0*/  LOP3.LUT R3, R12, 0x3, RZ, 0xc0, !PT ;  /* 0x000000030c037812 */ /* 0x000fd600078ec0ff */
[----:B0-----:R-:W-:Y:S05]  /*137e0*/  @!P0 BRA `(.L_x_3284) ;  /* 0x0000000400188947 */ /* 0x001fea0003800000 */
[----:B------:R-:W-:Y:S01]  /*137f0*/  IADD3 R5, P0, -R3, R12, RZ ;  /* 0x0000000c03057210 */ /* 0x000fe20007f1e1ff */
[----:B------:R-:W-:Y:S01]  /*13800*/  HFMA2.MMA R9, -RZ, RZ, 0, 0 ;  /* 0x00000000ff097435 */ /* 0x000fe200000001ff */
[----:B------:R-:W-:Y:S01]  /*13810*/  BSSY B3, `(.L_x_3285) ;  /* 0x0000042000037945 */ /* 0x000fe20003800000 */
[----:B------:R-:W-:Y:S02]  /*13820*/  MOV R12, R16 ;  /* 0x00000010000c7202 */ /* 0x000fe40000000f00 */
[----:B------:R-:W-:-:S08]  /*13830*/  IADD3.X R4, R4, -0x1, RZ, P0, !PT ;  /* 0xffffffff04047810 */ /* 0x000fd000007fe4ff */
.L_x_3286:
        /* <DEDUP_REMOVED lines=14> */
[----:B------:R-:W-:Y:S01]  /*13920*/  IMAD R15, R15, UR6, RZ ;  /* 0x000000060f0f7c24 */ /* 0x000fe2000f8e02ff */
[----:B------:R-:W-:Y:S01]  /*13930*/  IADD3 R19, R19, R25, RZ ;  /* 0x0000001913137210 */ /* 0x000fe20007ffe0ff */
[----:B------:R-:W-:Y:S01]  /*13940*/  IMAD R27, R26, UR7, R21 ;  /* 0x000000071a1b7c24 */ /* 0x000fe2000f8e0215 */
[-C--:B------:R-:W-:Y:S01]  /*13950*/  LEA.HI.X R21, R16, R2.reuse, R17, 0x3, P0 ;  /* 0x0000000210157211 */ /* 0x080fe200000f1c11 */
[----:B------:R-:W-:Y:S01]  /*13960*/  IMAD.WIDE.U32 R24, R26, UR6, RZ ;  /* 0x000000061a187c25 */ /* 0x000fe2000f8e00ff */
[----:B------:R-:W-:-:S02]  /*13970*/  LEA.HI.X R23, R18, R2, R19, 0x3, P1 ;  /* 0x0000000212177211 */ /* 0x000fc400008f1c13 */
[----:B------:R-:W-:Y:S02]  /*13980*/  LEA R16, P0, R24, R0, 0x3 ;  /* 0x0000000018107211 */ /* 0x000fe400078018ff */
[----:B------:R-:W2:Y:S01]  /*13990*/  LDG.E.64.CONSTANT R20, desc[UR4][R20.64] ;  /* 0x0000000414147981 */ /* 0x000ea2000c1e9b00 */
[----:B------:R-:W-:Y:S01]  /*139a0*/  IADD3 R27, R25, R27, RZ ;  /* 0x0000001b191b7210 */ /* 0x000fe20007ffe0ff */
[C---:B------:R-:W-:Y:S02]  /*139b0*/  IMAD R19, R14.reuse, UR7, R15 ;  /* 0x000000070e137c24 */ /* 0x040fe4000f8e020f */
[----:B------:R-:W-:Y:S01]  /*139c0*/  IMAD.WIDE.U32 R14, R14, UR6, RZ ;  /* 0x000000060e0e7c25 */ /* 0x000fe2000f8e00ff */
[----:B------:R-:W-:Y:S01]  /*139d0*/  LEA.HI.X R17, R24, R2, R27, 0x3, P0 ;  /* 0x0000000218117211 */ /* 0x000fe200000f1c1b */
[----:B------:R-:W3:Y:S01]  /*139e0*/  LDG.E.64.CONSTANT R22, desc[UR4][R22.64] ;  /* 0x0000000416167981 */ /* 0x000ee2000c1e9b00 */
[----:B------:R-:W-:Y:S02]  /*139f0*/  LEA R18, P0, R14, R0, 0x3 ;  /* 0x000000000e127211 */ /* 0x000fe400078018ff */
[----:B------:R-:W-:-:S02]  /*13a00*/  IADD3 R15, R15, R19, RZ ;  /* 0x000000130f0f7210 */ /* 0x000fc40007ffe0ff */
[----:B------:R-:W4:Y:S02]  /*13a10*/  LDG.E.64.CONSTANT R16, desc[UR4][R16.64] ;  /* 0x0000000410107981 */ /* 0x000f24000c1e9b00 */
[----:B------:R-:W-:-:S06]  /*13a20*/  LEA.HI.X R19, R14, R2, R15, 0x3, P0 ;  /* 0x000000020e137211 */ /* 0x000fcc00000f1c0f */
[----:B------:R-:W4:Y:S01]  /*13a30*/  LDG.E.64.CONSTANT R18, desc[UR4][R18.64] ;  /* 0x0000000412127981 */ /* 0x000f22000c1e9b00 */
[----:B------:R-:W-:-:S04]  /*13a40*/  IADD3 R5, P0, R5, -0x4, RZ ;  /* 0xfffffffc05057810 */ /* 0x000fc80007f1e0ff */
[----:B------:R-:W-:Y:S02]  /*13a50*/  IADD3.X R4, R4, -0x1, RZ, P0, !PT ;  /* 0xffffffff04047810 */ /* 0x000fe400007fe4ff */
[----:B------:R-:W-:-:S04]  /*13a60*/  ISETP.NE.U32.AND P0, PT, R5, RZ, PT ;  /* 0x000000ff0500720c */ /* 0x000fc80003f05070 */
[----:B------:R-:W-:Y:S02]  /*13a70*/  ISETP.NE.AND.EX P0, PT, R4, RZ, PT, P0 ;  /* 0x000000ff0400720c */ /* 0x000fe40003f05300 */
[----:B------:R-:W-:-:S04]  /*13a80*/  IADD3 R12, P1, R12, 0x20, RZ ;  /* 0x000000200c0c7810 */ /* 0x000fc80007f3e0ff */
[----:B------:R-:W-:Y:S01]  /*13a90*/  IADD3.X R13, RZ, R13, RZ, P1, !PT ;  /* 0x0000000dff0d7210 */ /* 0x000fe20000ffe4ff */
        /* <DEDUP_REMOVED lines=10> */
[-C--:B------:R-:W-:Y:S02]  /*13b40*/  FMUL.FTZ R8, R7, R16.reuse ;  /* 0x0000001007087220 */ /* 0x080fe40000410000 */
[----:B------:R-:W-:Y:S01]  /*13b50*/  FADD.FTZ R15, R15, R22 ;  /* 0x000000160f0f7221 */ /* 0x000fe20000010000 */
[C---:B------:R-:W-:Y:S01]  /*13b60*/  FFMA.FTZ R23, R6.reuse, R23, R20 ;  /* 0x0000001706177223 */ /* 0x040fe20000010014 */
[C---:B------:R-:W-:Y:S01]  /*13b70*/  FFMA.FTZ R16, R6.reuse, R16, -R9 ;  /* 0x0000001006107223 */ /* 0x040fe20000010809 */
[----:B------:R-:W-:-:S02]  /*13b80*/  FFMA.FTZ R17, R6, R17, R8 ;  /* 0x0000001106117223 */ /* 0x000fc40000010008 */
[----:B------:R-:W-:Y:S01]  /*13b90*/  FADD.FTZ R14, R14, R23 ;  /* 0x000000170e0e7221 */ /* 0x000fe20000010000 */
        /* <DEDUP_REMOVED lines=10> */
.L_x_3285:
[----:B------:R-:W-:-:S07]  /*13c40*/  MOV R16, R12 ;  /* 0x0000000c00107202 */ /* 0x000fce0000000f00 */
.L_x_3284:
[----:B------:R-:W-:Y:S05]  /*13c50*/  BSYNC B2 ;  /* 0x0000000000027941 */ /* 0x000fea0003800000 */
.L_x_3283:
        /* <DEDUP_REMOVED lines=28> */
[----:B------:R-:W-:Y:S02]  /*13e20*/  IMAD R3, R16, R5, R3 ;  /* 0x0000000510037224 */ /* 0x000fe400078e0203 */
[-C--:B---3--:R-:W-:Y:S02]  /*13e30*/  @P0 IMAD R19, R19, R4.reuse, RZ ;  /* 0x0000000413130224 */ /* 0x088fe400078e02ff */
        /* <DEDUP_REMOVED lines=22> */
.L_x_3282:
[----:B------:R-:W-:Y:S05]  /*13fa0*/  BSYNC B1 ;  /* 0x0000000000017941 */ /* 0x000fea0003800000 */
.L_x_3281:
[----:B------:R-:W-:Y:S01]  /*13fb0*/  STG.E.64 desc[UR4][R10.64], R8 ;  /* 0x000000080a007986 */ /* 0x000fe2000c101b04 */
[----:B------:R-:W-:Y:S05]  /*13fc0*/  EXIT ;  /* 0x000000000000794d */ /* 0x000fea0003800000 */
.L_x_3287:
        /* <DEDUP_REMOVED lines=11> */
.L_x_18555:


//--------------------- .text._ZN2at6native73_GLOBAL__N__c8866d80_35_SparseBinaryOpIntersectionKernel_cu_9e10b42f_311112apply_kernelILi128ELi8EZNS1_29binary_op_intersection_kernelINS1_5MulOpEN3c107complexIdEElEEvRNS_14TensorIteratorEllRKNS_6TensorEbEUliE_EEviT1_ --------------------------
	.section	.text._ZN2at6native73_GLOBAL__N__c8866d80_35_SparseBinaryOpIntersectionKernel_cu_9e10b42f_311112apply_kernelILi128ELi8EZNS1_29binary_op_intersection_kernelINS1_5MulOpEN3c107complexIdEElEEvRNS_14TensorIteratorEllRKNS_6TensorEbEUliE_EEviT1_,"ax",@progbits
	.align	128
.text._ZN2at6native73_GLOBAL__N__c8866d80_35_SparseBinaryOpIntersectionKernel_cu_9e10b42f_311112apply_kernelILi128ELi8EZNS1_29binary_op_intersection_kernelINS1_5MulOpEN3c107complexIdEElEEvRNS_14TensorIteratorEllRKNS_6TensorEbEUliE_EEviT1_:
        .type           _ZN2at6native73_GLOBAL__N__c8866d80_35_SparseBinaryOpIntersectionKernel_cu_9e10b42f_311112apply_kernelILi128ELi8EZNS1_29binary_op_intersection_kernelINS1_5MulOpEN3c107complexIdEElEEvRNS_14TensorIteratorEllRKNS_6TensorEbEUliE_EEviT1_,@function
        .size           _ZN2at6native73_GLOBAL__N__c8866d80_35_SparseBinaryOpIntersectionKernel_cu_9e10b42f_311112apply_kernelILi128ELi8EZNS1_29binary_op_intersection_kernelINS1_5MulOpEN3c107complexIdEElEEvRNS_14TensorIteratorEllRKNS_6TensorEbEUliE_EEviT1_,(.L_x_18556 - _ZN2at6native73_GLOBAL__N__c8866d80_35_SparseBinaryOpIntersectionKernel_cu_9e10b42f_311112apply_kernelILi128ELi8EZNS1_29binary_op_intersection_kernelINS1_5MulOpEN3c107complexIdEElEEvRNS_14TensorIteratorEllRKNS_6TensorEbEUliE_EEviT1_)
        .other          _ZN2at6native73_GLOBAL__N__c8866d80_35_SparseBinaryOpIntersectionKernel_cu_9e10b42f_311112apply_kernelILi128ELi8EZNS1_29binary_op_intersection_kernelINS1_5MulOpEN3c107complexIdEElEEvRNS_14TensorIteratorEllRKNS_6TensorEbEUliE_EEviT1_,@"STO_CUDA_ENTRY STV_DEFAULT"
_ZN2at6native73_GLOBAL__N__c8866d80_35_SparseBinaryOpIntersectionKernel_cu_9e10b42f_311112apply_kernelILi128ELi8EZNS1_29binary_op_intersection_kernelINS1_5MulOpEN3c107complexIdEElEEvRNS_14TensorIteratorEllRKNS_6TensorEbEUliE_EEviT1_:
        /* <DEDUP_REMOVED lines=25> */
[----:B------:R-:W-:-:S04]  /*0190*/  ULDC.64 UR14, c[0x0][0x358] ;  /* 0x0000d600000e7ab9 */ /* 0x000fc80000000a00 */
        /* <DEDUP_REMOVED lines=447> */
.L_x_3290:
        /* <DEDUP_REMOVED lines=18> */
[----:B------:R-:W-:Y:S02]  /*1eb0*/  CS2R R10, SRZ ;  /* 0x00000000000a7805 */ /* 0x000fe4000001ff00 */
        /* <DEDUP_REMOVED lines=13> */
[----:B------:R-:W-:-:S02]  /*1f90*/  IADD3 R28, P2, R28, UR10, RZ ;  /* 0x0000000a1c1c7c10 */ /* 0x000fc4000ff5e0ff */
[----:B----4-:R-:W-:Y:S02]  /*1fa0*/  LEA R12, P3, R4, UR14, 0x3 ;  /* 0x0000000e040c7c11 */ /* 0x010fe4000f8618ff */
[----:B------:R-:W-:Y:S02]  /*1fb0*/  IADD3 R34, P4, R34, UR12, RZ ;  /* 0x0000000c22227c10 */ /* 0x000fe4000ff9e0ff */
[----:B------:R-:W-:Y:S02]  /*1fc0*/  LEA R2, P1, R6, R3, 0x4 ;  /* 0x0000000306027211 */ /* 0x000fe400078220ff */
[----:B------:R-:W-:Y:S02]  /*1fd0*/  IADD3 R3, R7, R9, RZ ;  /* 0x0000000907037210 */ /* 0x000fe40007ffe0ff */
[----:B------:R-:W-:Y:S02]  /*1fe0*/  LEA.HI.X R13, R4, UR15, R5, 0x3, P3 ;  /* 0x0000000f040d7c11 */ /* 0x000fe400098f1c05 */
[----:B------:R-:W-:-:S02]  /*1ff0*/  IADD3.X R29, RZ, UR11, RZ, P2, !PT ;  /* 0x0000000bff1d7c10 */ /* 0x000fc400097fe4ff */
[----:B------:R-:W-:Y:S02]  /*2000*/  IADD3.X R35, RZ, UR13, RZ, P4, !PT ;  /* 0x0000000dff237c10 */ /* 0x000fe4000a7fe4ff */
[----:B------:R-:W-:Y:S02]  /*2010*/  LEA.HI.X R3, R6, R8, R3, 0x4, P1 ;  /* 0x0000000806037211 */ /* 0x000fe400008f2403 */
[----:B------:R-:W-:Y:S01]  /*2020*/  CS2R R8, SRZ ;  /* 0x0000000000087805 */ /* 0x000fe2000001ff00 */
[----:B------:R-:W-:Y:S06]  /*2030*/  @!P0 BRA `(.L_x_3292) ;  /* 0x0000000800188947 */ /* 0x000fec0003800000 */
[C---:B------:R-:W-:Y:S01]  /*2040*/  IADD3 R8, P1, R37.reuse, -0x1, RZ ;  /* 0xffffffff25087810 */ /* 0x040fe20007f3e0ff */
[----:B------:R0:W5:Y:S01]  /*2050*/  LDG.E.128.CONSTANT R4, desc[UR4][R2.64] ;  /* 0x0000000402047981 */ /* 0x000162000c1e9d00 */
[----:B------:R-:W-:Y:S01]  /*2060*/  BSSY B2, `(.L_x_3293) ;  /* 0x000004e000027945 */ /* 0x000fe20003800000 */
[----:B------:R-:W-:Y:S02]  /*2070*/  LOP3.LUT R36, R37, 0x3, RZ, 0xc0, !PT ;  /* 0x0000000325247812 */ /* 0x000fe400078ec0ff */
[----:B------:R-:W-:Y:S02]  /*2080*/  CS2R R10, SRZ ;  /* 0x00000000000a7805 */ /* 0x000fe4000001ff00 */
[----:B------:R-:W-:Y:S02]  /*2090*/  ISETP.GE.U32.AND P0, PT, R8, 0x3, PT ;  /* 0x000000030800780c */ /* 0x000fe40003f06070 */
[----:B------:R-:W-:-:S04]  /*20a0*/  IADD3.X R8, R38, -0x1, RZ, P1, !PT ;  /* 0xffffffff26087810 */ /* 0x000fc80000ffe4ff */
[----:B------:R-:W-:Y:S02]  /*20b0*/  ISETP.GE.U32.AND.EX P0, PT, R8, RZ, PT, P0 ;  /* 0x000000ff0800720c */ /* 0x000fe40003f06100 */
[----:B------:R-:W-:Y:S02]  /*20c0*/  CS2R R8, SRZ ;  /* 0x0000000000087805 */ /* 0x000fe4000001ff00 */
[----:B0-----:R-:W-:Y:S02]  /*20d0*/  MOV R2, R12 ;  /* 0x0000000c00027202 */ /* 0x001fe40000000f00 */
[----:B------:R-:W-:-:S07]  /*20e0*/  MOV R3, R13 ;  /* 0x0000000d00037202 */ /* 0x000fce0000000f00 */
[----:B------:R-:W-:Y:S05]  /*20f0*/  @!P0 BRA `(.L_x_3294) ;  /* 0x0000000400108947 */ /* 0x000fea0003800000 */
[----:B------:R-:W-:Y:S01]  /*2100*/  IADD3 R37, P0, -R36, R37, RZ ;  /* 0x0000002524257210 */ /* 0x000fe20007f1e1ff */
[----:B------:R-:W-:Y:S01]  /*2110*/  BSSY B3, `(.L_x_3294) ;  /* 0x0000042000037945 */ /* 0x000fe20003800000 */
[----:B------:R-:W-:Y:S02]  /*2120*/  CS2R R10, SRZ ;  /* 0x00000000000a7805 */ /* 0x000fe4000001ff00 */
[----:B------:R-:W-:-:S09]  /*2130*/  IADD3.X R38, R38, -0x1, RZ, P0, !PT ;  /* 0xffffffff26267810 */ /* 0x000fd200007fe4ff */
.L_x_3295:
[----:B------:R-:W2:Y:S04]  /*2140*/  LDG.E.64.CONSTANT R18, desc[UR4][R2.64] ;  /* 0x0000000402127981 */ /* 0x000ea8000c1e9b00 */
[----:B------:R-:W3:Y:S04]  /*2150*/  LDG.E.64.CONSTANT R14, desc[UR4][R2.64+0x8] ;  /* 0x00000804020e7981 */ /* 0x000ee8000c1e9b00 */
[----:B------:R-:W4:Y:S04]  /*2160*/  LDG.E.64.CONSTANT R16, desc[UR4][R2.64+0x10] ;  /* 0x0000100402107981 */ /* 0x000f28000c1e9b00 */
[----:B------:R-:W4:Y:S01]  /*2170*/  LDG.E.64.CONSTANT R12, desc[UR4][R2.64+0x18] ;  /* 0x00001804020c7981 */ /* 0x000f22000c1e9b00 */
[----:B--2---:R-:W-:-:S02]  /*2180*/  IMAD R19, R19, UR6, RZ ;  /* 0x0000000613137c24 */ /* 0x004fc4000f8e02ff */
[----:B------:R-:W-:-:S04]  /*2190*/  IMAD.WIDE.U32 R20, R18, UR6, RZ ;  /* 0x0000000612147c25 */ /* 0x000fc8000f8e00ff */
[----:B------:R-:W-:Y:S01]  /*21a0*/  IMAD R19, R18, UR7, R19 ;  /* 0x0000000712137c24 */ /* 0x000fe2000f8e0213 */
[----:B------:R-:W-:Y:S01]  /*21b0*/  LEA R24, P0, R20, R34, 0x4 ;  /* 0x0000002214187211 */ /* 0x000fe200078020ff */
[----:B---3--:R-:W-:-:S03]  /*21c0*/  IMAD R23, R15, UR6, RZ ;  /* 0x000000060f177c24 */ /* 0x008fc6000f8e02ff */
[----:B------:R-:W-:Y:S01]  /*21d0*/  IADD3 R15, R21, R19, RZ ;  /* 0x00000013150f7210 */ /* 0x000fe20007ffe0ff */
[----:B------:R-:W-:-:S03]  /*21e0*/  IMAD.WIDE.U32 R18, R14, UR6, RZ ;  /* 0x000000060e127c25 */ /* 0x000fc6000f8e00ff */
[----:B------:R-:W-:Y:S01]  /*21f0*/  LEA.HI.X R25, R20, R35, R15, 0x4, P0 ;  /* 0x0000002314197211 */ /* 0x000fe200000f240f */
[----:B------:R-:W-:Y:S01]  /*2200*/  IMAD R23, R14, UR7, R23 ;  /* 0x000000070e177c24 */ /* 0x000fe2000f8e0217 */
[----:B------:R-:W-:Y:S01]  /*2210*/  LEA R20, P0, R18, R34, 0x4 ;  /* 0x0000002212147211 */ /* 0x000fe200078020ff */
[----:B----4-:R-:W-:-:S03]  /*2220*/  IMAD R21, R17, UR6, RZ ;  /* 0x0000000611157c24 */ /* 0x010fc6000f8e02ff */
[----:B------:R-:W-:Y:S01]  /*2230*/  IADD3 R17, R19, R23, RZ ;  /* 0x0000001713117210 */ /* 0x000fe20007ffe0ff */
[----:B------:R-:W2:Y:S01]  /*2240*/  LDG.E.128.CONSTANT R24, desc[UR4][R24.64] ;  /* 0x0000000418187981 */ /* 0x000ea2000c1e9d00 */
[----:B------:R-:W-:-:S04]  /*2250*/  IMAD.WIDE.U32 R14, R16, UR6, RZ ;  /* 0x00000006100e7c25 */ /* 0x000fc8000f8e00ff */
[----:B------:R-:W-:Y:S01]  /*2260*/  IMAD R19, R16, UR7, R21 ;  /* 0x0000000710137c24 */ /* 0x000fe2000f8e0215 */
[----:B------:R-:W-:Y:S01]  /*2270*/  LEA.HI.X R21, R18, R35, R17, 0x4, P0 ;  /* 0x0000002312157211 */ /* 0x000fe200000f2411 */
[----:B------:R-:W-:Y:S01]  /*2280*/  IMAD R17, R13, UR6, RZ ;  /* 0x000000060d117c24 */ /* 0x000fe2000f8e02ff */
[-C--:B------:R-:W-:Y:S02]  /*2290*/  LEA R16, P0, R14, R34.reuse, 0x4 ;  /* 0x000000220e107211 */ /* 0x080fe400078020ff */
[----:B------:R-:W-:Y:S01]  /*22a0*/  IADD3 R13, R15, R19, RZ ;  /* 0x000000130f0d7210 */ /* 0x000fe20007ffe0ff */
[C---:B------:R-:W-:Y:S01]  /*22b0*/  IMAD R15, R12.reuse, UR7, R17 ;  /* 0x000000070c0f7c24 */ /* 0x040fe2000f8e0211 */
[----:B------:R-:W3:Y:S01]  /*22c0*/  LDG.E.128.CONSTANT R20, desc[UR4][R20.64] ;  /* 0x0000000414147981 */ /* 0x000ee2000c1e9d00 */
[----:B------:R-:W-:Y:S01]  /*22d0*/  IMAD.WIDE.U32 R30, R12, UR6, RZ ;  /* 0x000000060c1e7c25 */ /* 0x000fe2000f8e00ff */
[----:B------:R-:W-:Y:S02]  /*22e0*/  LEA.HI.X R17, R14, R35, R13, 0x4, P0 ;  /* 0x000000230e117211 */ /* 0x000fe400000f240d */
[----:B------:R-:W-:-:S02]  /*22f0*/  LEA R12, P0, R30, R34, 0x4 ;  /* 0x000000221e0c7211 */ /* 0x000fc400078020ff */
[----:B------:R-:W-:Y:S02]  /*2300*/  IADD3 R13, R31, R15, RZ ;  /* 0x0000000f1f0d7210 */ /* 0x000fe40007ffe0ff */
[----:B------:R-:W4:Y:S02]  /*2310*/  LDG.E.128.CONSTANT R16, desc[UR4][R16.64] ;  /* 0x0000000410107981 */ /* 0x000f24000c1e9d00 */
[----:B------:R-:W-:-:S06]  /*2320*/  LEA.HI.X R13, R30, R35, R13, 0x4, P0 ;  /* 0x000000231e0d7211 */ /* 0x000fcc00000f240d */
[----:B------:R-:W4:Y:S01]  /*2330*/  LDG.E.128.CONSTANT R12, desc[UR4][R12.64] ;  /* 0x000000040c0c7981 */ /* 0x000f22000c1e9d00 */
[----:B------:R-:W-:Y:S02]  /*2340*/  IADD3 R37, P0, R37, -0x4, RZ ;  /* 0xfffffffc25257810 */ /* 0x000fe40007f1e0ff */
[----:B------:R-:W-:Y:S02]  /*2350*/  IADD3 R2, P1, R2, 0x20, RZ ;  /* 0x0000002002027810 */ /* 0x000fe40007f3e0ff */
[----:B------:R-:W-:Y:S02]  /*2360*/  IADD3.X R38, R38, -0x1, RZ, P0, !PT ;  /* 0xffffffff26267810 */ /* 0x000fe400007fe4ff */
[----:B------:R-:W-:Y:S02]  /*2370*/  ISETP.NE.U32.AND P0, PT, R37, RZ, PT ;  /* 0x000000ff2500720c */ /* 0x000fe40003f05070 */
[----:B------:R-:W-:Y:S02]  /*2380*/  IADD3.X R3, RZ, R3, RZ, P1, !PT ;  /* 0x00000003ff037210 */ /* 0x000fe40000ffe4ff */
[----:B------:R-:W-:Y:S01]  /*2390*/  ISETP.NE.AND.EX P0, PT, R38, RZ, PT, P0 ;  /* 0x000000ff2600720c */ /* 0x000fe20003f05300 */
[----:B--2--5:R-:W-:-:S02]  /*23a0*/  DMUL R32, R6, R26 ;  /* 0x0000001a06207228 */ /* 0x024fc40000000000 */
[----:B------:R-:W-:-:S06]  /*23b0*/  DMUL R30, R6, R24 ;  /* 0x00000018061e7228 */ /* 0x000fcc0000000000 */
[C---:B------:R-:W-:Y:S02]  /*23c0*/  DFMA R32, R4.reuse, R24, -R32 ;  /* 0x000000180420722b */ /* 0x040fe40000000820 */
[----:B------:R-:W-:Y:S02]  /*23d0*/  DFMA R30, R4, R26, R30 ;  /* 0x0000001a041e722b */ /* 0x000fe4000000001e */
[C---:B---3--:R-:W-:Y:S02]  /*23e0*/  DMUL R24, R6.reuse, R22 ;  /* 0x0000001606187228 */ /* 0x048fe40000000000 */
[----:B------:R-:W-:Y:S02]  /*23f0*/  DMUL R26, R6, R20 ;  /* 0x00000014061a7228 */ /* 0x000fe40000000000 */
[----:B------:R-:W-:Y:S02]  /*2400*/  DADD R32, R32, R8 ;  /* 0x0000000020207229 */ /* 0x000fe40000000008 */
[----:B------:R-:W-:-:S02]  /*2410*/  DADD R30, R30, R10 ;  /* 0x000000001e1e7229 */ /* 0x000fc4000000000a */
[----:B------:R-:W-:Y:S02]  /*2420*/  DFMA R24, R4, R20, -R24 ;  /* 0x000000140418722b */ /* 0x000fe40000000818 */
[C---:B----4-:R-:W-:Y:S02]  /*2430*/  DMUL R8, R6.reuse, R18 ;  /* 0x0000001206087228 */ /* 0x050fe40000000000 */
[----:B------:R-:W-:Y:S02]  /*2440*/  DMUL R10, R6, R16 ;  /* 0x00000010060a7228 */ /* 0x000fe40000000000 */
[----:B------:R-:W-:Y:S02]  /*2450*/  DFMA R26, R4, R22, R26 ;  /* 0x00000016041a722b */ /* 0x000fe4000000001a */
[----:B------:R-:W-:Y:S02]  /*2460*/  DADD R24, R32, R24 ;  /* 0x0000000020187229 */ /* 0x000fe40000000018 */
[----:B------:R-:W-:-:S02]  /*2470*/  DFMA R16, R4, R16, -R8 ;  /* 0x000000100410722b */ /* 0x000fc40000000808 */
[----:B------:R-:W-:Y:S02]  /*2480*/  DFMA R10, R4, R18, R10 ;  /* 0x00000012040a722b */ /* 0x000fe4000000000a */
[----:B------:R-:W-:Y:S02]  /*2490*/  DMUL R8, R6, R14 ;  /* 0x0000000e06087228 */ /* 0x000fe40000000000 */
[----:B------:R-:W-:Y:S02]  /*24a0*/  DADD R26, R30, R26 ;  /* 0x000000001e1a7229 */ /* 0x000fe4000000001a */
[-C--:B------:R-:W-:Y:S02]  /*24b0*/  DMUL R18, R6, R12.reuse ;  /* 0x0000000c06127228 */ /* 0x080fe40000000000 */
[----:B------:R-:W-:Y:S02]  /*24c0*/  DADD R16, R24, R16 ;  /* 0x0000000018107229 */ /* 0x000fe40000000010 */
[----:B------:R-:W-:-:S02]  /*24d0*/  DFMA R8, R4, R12, -R8 ;  /* 0x0000000c0408722b */ /* 0x000fc40000000808 */
[----:B------:R-:W-:Y:S02]  /*24e0*/  DADD R10, R26, R10 ;  /* 0x000000001a0a7229 */ /* 0x000fe4000000000a */
[----:B------:R-:W-:-:S04]  /*24f0*/  DFMA R18, R4, R14, R18 ;  /* 0x0000000e0412722b */ /* 0x000fc80000000012 */
[----:B------:R-:W-:-:S04]  /*2500*/  DADD R8, R16, R8 ;  /* 0x0000000010087229 */ /* 0x000fc80000000008 */
[----:B------:R-:W-:Y:S01]  /*2510*/  DADD R10, R10, R18 ;  /* 0x000000000a0a7229 */ /* 0x000fe20000000012 */
[----:B------:R-:W-:Y:S10]  /*2520*/  @P0 BRA `(.L_x_3295) ;  /* 0xfffffffc00040947 */ /* 0x000ff4000383ffff */
[----:B------:R-:W-:Y:S05]  /*2530*/  BSYNC B3 ;  /* 0x0000000000037941 */ /* 0x000fea0003800000 */
.L_x_3294:
[----:B------:R-:W-:Y:S05]  /*2540*/  BSYNC B2 ;  /* 0x0000000000027941 */ /* 0x000fea0003800000 */
.L_x_3293:
        /* <DEDUP_REMOVED lines=16> */
[C---:B--2--5:R-:W-:Y:S02]  /*2650*/  DMUL R18, R6.reuse, R14 ;  /* 0x0000000e06127228 */ /* 0x064fe40000000000 */
[----:B------:R-:W-:-:S06]  /*2660*/  DMUL R20, R6, R12 ;  /* 0x0000000c06147228 */ /* 0x000fcc0000000000 */
[C---:B------:R-:W-:Y:S02]  /*2670*/  DFMA R18, R4.reuse, R12, -R18 ;  /* 0x0000000c0412722b */ /* 0x040fe40000000812 */
[----:B------:R-:W-:-:S06]  /*2680*/  DFMA R20, R4, R14, R20 ;  /* 0x0000000e0414722b */ /* 0x000fcc0000000014 */
[----:B------:R-:W-:Y:S02]  /*2690*/  DADD R8, R8, R18 ;  /* 0x0000000008087229 */ /* 0x000fe40000000012 */
[----:B------:R-:W-:Y:S01]  /*26a0*/  DADD R10, R10, R20 ;  /* 0x000000000a0a7229 */ /* 0x000fe20000000014 */
[----:B------:R-:W-:Y:S10]  /*26b0*/  @!P0 BRA `(.L_x_3292) ;  /* 0x0000000000788947 */ /* 0x000ff40003800000 */
        /* <DEDUP_REMOVED lines=14> */
[----:B------:R-:W2:Y:S03]  /*27a0*/  LDG.E.128.CONSTANT R16, desc[UR4][R22.64] ;  /* 0x0000000416107981 */ /* 0x000ea6000c1e9d00 */
[----:B------:R-:W-:-:S04]  /*27b0*/  @P0 IADD3 R2, R13, R15, RZ ;  /* 0x0000000f0d020210 */ /* 0x000fc80007ffe0ff */
[----:B------:R-:W-:-:S06]  /*27c0*/  @P0 LEA.HI.X R15, R12, R35, R2, 0x4, P1 ;  /* 0x000000230c0f0211 */ /* 0x000fcc00008f2402 */
[----:B------:R-:W3:Y:S01]  /*27d0*/  @P0 LDG.E.128.CONSTANT R12, desc[UR4][R14.64] ;  /* 0x000000040e0c0981 */ /* 0x000ee2000c1e9d00 */
[C---:B--2---:R-:W-:Y:S02]  /*27e0*/  DMUL R2, R6.reuse, R18 ;  /* 0x0000001206027228 */ /* 0x044fe40000000000 */
[----:B------:R-:W-:-:S06]  /*27f0*/  DMUL R20, R6, R16 ;  /* 0x0000001006147228 */ /* 0x000fcc0000000000 */
[C---:B------:R-:W-:Y:S02]  /*2800*/  DFMA R2, R4.reuse, R16, -R2 ;  /* 0x000000100402722b */ /* 0x040fe40000000802 */
[----:B------:R-:W-:Y:S02]  /*2810*/  DFMA R20, R4, R18, R20 ;  /* 0x000000120414722b */ /* 0x000fe40000000014 */
[C---:B---3--:R-:W-:Y:S02]  /*2820*/  @P0 DMUL R16, R6.reuse, R14 ;  /* 0x0000000e06100228 */ /* 0x048fe40000000000 */
[----:B------:R-:W-:Y:S02]  /*2830*/  @P0 DMUL R6, R6, R12 ;  /* 0x0000000c06060228 */ /* 0x000fe40000000000 */
[----:B------:R-:W-:Y:S02]  /*2840*/  DADD R8, R8, R2 ;  /* 0x0000000008087229 */ /* 0x000fe40000000002 */
[----:B------:R-:W-:-:S02]  /*2850*/  DADD R10, R10, R20 ;  /* 0x000000000a0a7229 */ /* 0x000fc40000000014 */
[C---:B------:R-:W-:Y:S02]  /*2860*/  @P0 DFMA R16, R4.reuse, R12, -R16 ;  /* 0x0000000c0410022b */ /* 0x040fe40000000810 */
[----:B------:R-:W-:-:S06]  /*2870*/  @P0 DFMA R6, R4, R14, R6 ;  /* 0x0000000e0406022b */ /* 0x000fcc0000000006 */
[----:B------:R-:W-:Y:S02]  /*2880*/  @P0 DADD R8, R8, R16 ;  /* 0x0000000008080229 */ /* 0x000fe40000000010 */
[----:B------:R-:W-:-:S11]  /*2890*/  @P0 DADD R10, R10, R6 ;  /* 0x000000000a0a0229 */ /* 0x000fd60000000006 */
.L_x_3292:
[----:B------:R-:W-:Y:S05]  /*28a0*/  BSYNC B1 ;  /* 0x0000000000017941 */ /* 0x000fea0003800000 */
.L_x_3291:
[----:B------:R0:W-:Y:S01]  /*28b0*/  STG.E.128 desc[UR4][R28.64], R8 ;  /* 0x000000081c007986 */ /* 0x0001e2000c101d04 */
[----:B------:R-:W-:-:S07]  /*28c0*/  IADD3 R3, R0, 0x80, RZ ;  /* 0x0000008000037810 */ /* 0x000fce0007ffe0ff */
.L_x_3289:
[----:B------:R-:W-:Y:S05]  /*28d0*/  BSYNC B0 ;  /* 0x0000000000007941 */ /* 0x000fea0003800000 */
.L_x_3288:
[----:B------:R-:W-:Y:S01]  /*28e0*/  ISETP.GE.AND P0, PT, R3, UR8, PT ;  /* 0x0000000803007c0c */ /* 0x000fe2000bf06270 */
[----:B------:R-:W-:Y:S01]  /*28f0*/  BSSY B1, `(.L_x_3296) ;  /* 0x0000f0a000017945 */ /* 0x000fe20003800000 */
[----:B------:R-:W-:-:S03]  /*2900*/  ULDC.64 UR6, c[0x0][0x5e8] ;  /* 0x00017a0000067ab9 */ /* 0x000fc60000000a00 */
[----:B------:R-:W-:Y:S08]  /*2910*/  BSSY B0, `(.L_x_3297) ;  /* 0x0000c88000007945 */ /* 0x000ff00003800000 */
[----:B------:R-:W-:Y:S05]  /*2920*/  @P0 BRA `(.L_x_3298) ;  /* 0x0000004c00fc0947 */ /* 0x000fea0003800000 */
[----:B-----5:R-:W1:Y:S01]  /*2930*/  LDC R7, c[0x0][0x218] ;  /* 0x00008600ff077b82 */ /* 0x020e620000000800 */
[----:B------:R-:W-:Y:S01]  /*2940*/  HFMA2.MMA R0, -RZ, RZ, 0, 0 ;  /* 0x00000000ff007435 */ /* 0x000fe200000001ff */
[----:B------:R-:W-:Y:S01]  /*2950*/  MOV R6, RZ ;  /* 0x000000ff00067202 */ /* 0x000fe20000000f00 */
[----:B0-----:R-:W-:Y:S01]  /*2960*/  HFMA2.MMA R28, -RZ, RZ, 0, 0 ;  /* 0x00000000ff1c7435 */ /* 0x001fe200000001ff */
[----:B------:R-:W-:Y:S02]  /*2970*/  CS2R R4, SRZ ;  /* 0x0000000000047805 */ /* 0x000fe4000001ff00 */
        /* <DEDUP_REMOVED lines=451> */
.L_x_3299:
        /* <DEDUP_REMOVED lines=34> */
[----:B------:R-:W-:Y:S02]  /*47d0*/  CS2R R8, SRZ ;  /* 0x0000000000087805 */ /* 0x000fe4000001ff00 */
[----:B------:R-:W-:Y:S02]  /*47e0*/  IADD3 R28, P2, R28, UR10, RZ ;  /* 0x0000000a1c1c7c10 */ /* 0x000fe4000ff5e0ff */
[----:B----4-:R-:W-:Y:S02]  /*47f0*/  LEA R14, P3, R4, UR14, 0x3 ;  /* 0x0000000e040e7c11 */ /* 0x010fe4000f8618ff */
[----:B------:R-:W-:Y:S02]  /*4800*/  IADD3 R0, P4, R0, UR12, RZ ;  /* 0x0000000c00007c10 */ /* 0x000fe4000ff9e0ff */
[----:B------:R-:W-:-:S02]  /*4810*/  LEA.HI.X R13, R6, R2, R7, 0x4, P1 ;  /* 0x00000002060d7211 */ /* 0x000fc400008f2407 */
[----:B------:R-:W-:Y:S02]  /*4820*/  LEA.HI.X R19, R4, UR15, R5, 0x3, P3 ;  /* 0x0000000f04137c11 */ /* 0x000fe400098f1c05 */
[----:B------:R-:W-:Y:S02]  /*4830*/  IADD3.X R29, RZ, UR11, RZ, P2, !PT ;  /* 0x0000000bff1d7c10 */ /* 0x000fe400097fe4ff */
[----:B------:R-:W-:Y:S01]  /*4840*/  IADD3.X R2, RZ, UR13, RZ, P4, !PT ;  /* 0x0000000dff027c10 */ /* 0x000fe2000a7fe4ff */
        /* <DEDUP_REMOVED lines=10> */
[----:B0-----:R-:W-:-:S09]  /*48f0*/  MOV R12, R14 ;  /* 0x0000000e000c7202 */ /* 0x001fd20000000f00 */
[----:B------:R-:W-:Y:S05]  /*4900*/  @!P0 BRA `(.L_x_3303) ;  /* 0x0000000400208947 */ /* 0x000fea0003800000 */
[----:B------:R-:W-:Y:S01]  /*4910*/  IADD3 R37, P0, -R36, R37, RZ ;  /* 0x0000002524257210 */ /* 0x000fe20007f1e1ff */
[----:B------:R-:W-:Y:S01]  /*4920*/  BSSY B4, `(.L_x_3304) ;  /* 0x0000045000047945 */ /* 0x000fe20003800000 */
[----:B------:R-:W-:Y:S02]  /*4930*/  MOV R31, R19 ;  /* 0x00000013001f7202 */ /* 0x000fe40000000f00 */
[----:B------:R-:W-:Y:S02]  /*4940*/  CS2R R10, SRZ ;  /* 0x00000000000a7805 */ /* 0x000fe4000001ff00 */
[----:B------:R-:W-:-:S07]  /*4950*/  IADD3.X R38, R38, -0x1, RZ, P0, !PT ;  /* 0xffffffff26267810 */ /* 0x000fce00007fe4ff */
.L_x_3305:
[----:B------:R-:W-:-:S05]  /*4960*/  MOV R30, R12 ;  /* 0x0000000c001e7202 */ /* 0x000fca0000000f00 */
        /* <DEDUP_REMOVED lines=21> */
[----:B------:R-:W-:Y:S02]  /*4ac0*/  LEA R16, P0, R14, R0, 0x4 ;  /* 0x000000000e107211 */ /* 0x000fe400078020ff */
        /* <DEDUP_REMOVED lines=10> */
[----:B------:R-:W-:-:S04]  /*4b70*/  IADD3 R37, P0, R37, -0x4, RZ ;  /* 0xfffffffc25257810 */ /* 0x000fc80007f1e0ff */
[----:B------:R-:W-:Y:S02]  /*4b80*/  IADD3.X R38, R38, -0x1, RZ, P0, !PT ;  /* 0xffffffff26267810 */ /* 0x000fe400007fe4ff */
[----:B------:R-:W-:-:S04]  /*4b90*/  ISETP.NE.U32.AND P0, PT, R37, RZ, PT ;  /* 0x000000ff2500720c */ /* 0x000fc80003f05070 */
[----:B------:R-:W-:Y:S01]  /*4ba0*/  ISETP.NE.AND.EX P0, PT, R38, RZ, PT, P0 ;  /* 0x000000ff2600720c */ /* 0x000fe20003f05300 */
[C---:B--2--5:R-:W-:Y:S02]  /*4bb0*/  DMUL R34, R6.reuse, R26 ;  /* 0x0000001a06227228 */ /* 0x064fe40000000000 */
        /* <DEDUP_REMOVED lines=19> */
[----:B------:R-:W-:Y:S01]  /*4cf0*/  DADD R10, R26, R10 ;  /* 0x000000001a0a7229 */ /* 0x000fe2000000000a */
[----:B------:R-:W-:Y:S01]  /*4d00*/  IADD3 R12, P1, R30, 0x20, RZ ;  /* 0x000000201e0c7810 */ /* 0x000fe20007f3e0ff */
[----:B------:R-:W-:-:S03]  /*4d10*/  DFMA R18, R4, R14, R18 ;  /* 0x0000000e0412722b */ /* 0x000fc60000000012 */
[----:B------:R-:W-:Y:S01]  /*4d20*/  IADD3.X R30, RZ, R31, RZ, P1, !PT ;  /* 0x0000001fff1e7210 */ /* 0x000fe20000ffe4ff */
[----:B------:R-:W-:-:S03]  /*4d30*/  DADD R8, R16, R8 ;  /* 0x0000000010087229 */ /* 0x000fc60000000008 */
[----:B------:R-:W-:Y:S01]  /*4d40*/  MOV R31, R30 ;  /* 0x0000001e001f7202 */ /* 0x000fe20000000f00 */
[----:B------:R-:W-:Y:S01]  /*4d50*/  DADD R10, R10, R18 ;  /* 0x000000000a0a7229 */ /* 0x000fe20000000012 */
[----:B------:R-:W-:Y:S10]  /*4d60*/  @P0 BRA `(.L_x_3305) ;  /* 0xfffffff800fc0947 */ /* 0x000ff4000383ffff */
[----:B------:R-:W-:Y:S05]  /*4d70*/  BSYNC B4 ;  /* 0x0000000000047941 */ /* 0x000fea0003800000 */
.L_x_3304:
[----:B------:R-:W-:-:S07]  /*4d80*/  MOV R19, R30 ;  /* 0x0000001e00137202 */ /* 0x000fce0000000f00 */
.L_x_3303:
[----:B------:R-:W-:Y:S05]  /*4d90*/  BSYNC B3 ;  /* 0x0000000000037941 */ /* 0x000fea0003800000 */
.L_x_3302:
        /* <DEDUP_REMOVED lines=52> */
.L_x_3301:
[----:B------:R-:W-:Y:S05]  /*50e0*/  BSYNC B2 ;  /* 0x0000000000027941 */ /* 0x000fea0003800000 */
.L_x_3300:
        /* <DEDUP_REMOVED lines=460> */
.L_x_3307:
        /* <DEDUP_REMOVED lines=59> */
.L_x_3313:
[----:B------:R-:W-:Y:S01]  /*7160*/  MOV R30, R12 ;  /* 0x0000000c001e7202 */ /* 0x000fe20000000f00 */
[----:B------:R-:W-:-:S04]  /*7170*/  ULDC.64 UR10, c[0x0][0x5e8] ;  /* 0x00017a00000a7ab9 */ /* 0x000fc80000000a00 */
        /* <DEDUP_REMOVED lines=65> */
.L_x_3312:
[----:B------:R-:W-:-:S07]  /*7590*/  MOV R19, R30 ;  /* 0x0000001e00137202 */ /* 0x000fce0000000f00 */
.L_x_3311:
[----:B------:R-:W-:Y:S05]  /*75a0*/  BSYNC B3 ;  /* 0x0000000000037941 */ /* 0x000fea0003800000 */
.L_x_3310:
        /* <DEDUP_REMOVED lines=52> */
.L_x_3309:
[----:B------:R-:W-:Y:S05]  /*78f0*/  BSYNC B2 ;  /* 0x0000000000027941 */ /* 0x000fea0003800000 */
.L_x_3308:
[----:B------:R1:W-:Y:S01]  /*7900*/  STG.E.128 desc[UR4][R28.64], R8 ;  /* 0x000000081c007986 */ /* 0x0003e2000c101d04 */
[----:B------:R-:W-:-:S07]  /*7910*/  IADD3 R3, R3, 0x80, RZ ;  /* 0x0000008003037810 */ /* 0x000fce0007ffe0ff */
.L_x_3298:
[----:B------:R-:W-:-:S13]  /*7920*/  ISETP.GE.AND P0, PT, R3, UR8, PT ;  /* 0x0000000803007c0c */ /* 0x000fda000bf06270 */
[----:B------:R-:W-:Y:S05]  /*7930*/  @P0 BRA `(.L_x_3314) ;  /* 0x0000005000000947 */ /* 0x000fea0003800000 */
[----:B-----5:R-:W2:Y:S01]  /*7940*/  LDC R7, c[0x0][0x218] ;  /* 0x00008600ff077b82 */ /* 0x020ea20000000800 */
[----:B------:R-:W-:Y:S01]  /*7950*/  HFMA2.MMA R0, -RZ, RZ, 0, 0 ;  /* 0x00000000ff007435 */ /* 0x000fe200000001ff */
[----:B------:R-:W-:Y:S01]  /*7960*/  MOV R6, RZ ;  /* 0x000000ff00067202 */ /* 0x000fe20000000f00 */
        /* <DEDUP_REMOVED lines=453> */
.L_x_3315:
        /* <DEDUP_REMOVED lines=59> */
.L_x_3321:
        /* <DEDUP_REMOVED lines=67> */
.L_x_3320:
[----:B------:R-:W-:-:S07]  /*9da0*/  MOV R19, R30 ;  /* 0x0000001e00137202 */ /* 0x000fce0000000f00 */
.L_x_3319:
[----:B------:R-:W-:Y:S05]  /*9db0*/  BSYNC B3 ;  /* 0x0000000000037941 */ /* 0x000fea0003800000 */
.L_x_3318:
        /* <DEDUP_REMOVED lines=52> */
.L_x_3317:
[----:B------:R-:W-:Y:S05]  /*a100*/  BSYNC B2 ;  /* 0x0000000000027941 */ /* 0x000fea0003800000 */
.L_x_3316:
[----:B------:R0:W-:Y:S01]  /*a110*/  STG.E.128 desc[UR4][R28.64], R8 ;  /* 0x000000081c007986 */ /* 0x0001e2000c101d04 */
[----:B------:R-:W-:-:S07]  /*a120*/  IADD3 R3, R3, 0x80, RZ ;  /* 0x0000008003037810 */ /* 0x000fce0007ffe0ff */
.L_x_3306:
[----:B------:R-:W-:-:S13]  /*a130*/  ISETP.GE.AND P0, PT, R3, UR8, PT ;  /* 0x0000000803007c0c */ /* 0x000fda000bf06270 */
        /* <DEDUP_REMOVED lines=457> */
.L_x_3323:
        /* <DEDUP_REMOVED lines=59> */
.L_x_3329:
        /* <DEDUP_REMOVED lines=67> */
.L_x_3328:
[----:B------:R-:W-:-:S07]  /*c5b0*/  MOV R19, R30 ;  /* 0x0000001e00137202 */ /* 0x000fce0000000f00 */
.L_x_3327:
[----:B------:R-:W-:Y:S05]  /*c5c0*/  BSYNC B3 ;  /* 0x0000000000037941 */ /* 0x000fea0003800000 */
.L_x_3326:
        /* <DEDUP_REMOVED lines=52> */
.L_x_3325:
[----:B------:R-:W-:Y:S05]  /*c910*/  BSYNC B2 ;  /* 0x0000000000027941 */ /* 0x000fea0003800000 */
.L_x_3324:
[----:B------:R2:W-:Y:S01]  /*c920*/  STG.E.128 desc[UR4][R28.64], R8 ;  /* 0x000000081c007986 */ /* 0x0005e2000c101d04 */
[----:B------:R-:W-:-:S07]  /*c930*/  IADD3 R3, R3, 0x80, RZ ;  /* 0x0000008003037810 */ /* 0x000fce0007ffe0ff */
.L_x_3314:
[----:B------:R-:W-:-:S13]  /*c940*/  ISETP.GE.AND P0, PT, R3, UR8, PT ;  /* 0x0000000803007c0c */ /* 0x000fda000bf06270 */
[----:B------:R-:W-:Y:S05]  /*c950*/  @P0 BREAK B0 ;  /* 0x0000000000000942 */ /* 0x000fea0003800000 */
[----:B------:R-:W-:Y:S05]  /*c960*/  @P0 BRA `(.L_x_3330) ;  /* 0x0000005000080947 */ /* 0x000fea0003800000 */
[----:B-----5:R-:W3:Y:S01]  /*c970*/  LDC R7, c[0x0][0x218] ;  /* 0x00008600ff077b82 */ /* 0x020ee20000000800 */
[----:B------:R-:W-:Y:S01]  /*c980*/  HFMA2.MMA R0, -RZ, RZ, 0, 0 ;  /* 0x00000000ff007435 */ /* 0x000fe200000001ff */
[----:B------:R-:W-:Y:S01]  /*c990*/  MOV R6, RZ ;  /* 0x000000ff00067202 */ /* 0x000fe20000000f00 */
        /* <DEDUP_REMOVED lines=453> */
.L_x_3331:
        /* <DEDUP_REMOVED lines=59> */
.L_x_3337:
        /* <DEDUP_REMOVED lines=67> */
.L_x_3336:
[----:B------:R-:W-:-:S07]  /*edd0*/  MOV R19, R30 ;  /* 0x0000001e00137202 */ /* 0x000fce0000000f00 */
.L_x_3335:
[----:B------:R-:W-:Y:S05]  /*ede0*/  BSYNC B3 ;  /* 0x0000000000037941 */ /* 0x000fea0003800000 */
.L_x_3334:
        /* <DEDUP_REMOVED lines=52> */
.L_x_3333:
[----:B------:R-:W-:Y:S05]  /*f130*/  BSYNC B2 ;  /* 0x0000000000027941 */ /* 0x000fea0003800000 */
.L_x_3332:
[----:B------:R1:W-:Y:S01]  /*f140*/  STG.E.128 desc[UR4][R28.64], R8 ;  /* 0x000000081c007986 */ /* 0x0003e2000c101d04 */
[----:B------:R-:W-:-:S07]  /*f150*/  IADD3 R3, R3, 0x80, RZ ;  /* 0x0000008003037810 */ /* 0x000fce0007ffe0ff */
.L_x_3322:
[----:B------:R-:W-:-:S13]  /*f160*/  ISETP.GE.AND P0, PT, R3, UR8, PT ;  /* 0x0000000803007c0c */ /* 0x000fda000bf06270 */
[----:B------:R-:W-:Y:S05]  /*f170*/  @P0 BREAK B0 ;  /* 0x0000000000000942 */ /* 0x000fea0003800000 */
[----:B------:R-:W-:Y:S05]  /*f180*/  @P0 BRA `(.L_x_3330) ;  /* 0x0000002800000947 */ /* 0x000fea0003800000 */
[----:B------:R-:W-:Y:S05]  /*f190*/  BSYNC B0 ;  /* 0x0000000000007941 */ /* 0x000fea0003800000 */
.L_x_3297:
        /* <DEDUP_REMOVED lines=456> */
.L_x_3338:
        /* <DEDUP_REMOVED lines=59> */
.L_x_3344:
        /* <DEDUP_REMOVED lines=67> */
.L_x_3343:
[----:B------:R-:W-:-:S07]  /*11600*/  MOV R19, R30 ;  /* 0x0000001e00137202 */ /* 0x000fce0000000f00 */
.L_x_3342:
[----:B------:R-:W-:Y:S05]  /*11610*/  BSYNC B3 ;  /* 0x0000000000037941 */ /* 0x000fea0003800000 */
.L_x_3341:
        /* <DEDUP_REMOVED lines=52> */
.L_x_3340:
[----:B------:R-:W-:Y:S05]  /*11960*/  BSYNC B2 ;  /* 0x0000000000027941 */ /* 0x000fea0003800000 */
.L_x_3339:
[----:B------:R3:W-:Y:S01]  /*11970*/  STG.E.128 desc[UR4][R28.64], R8 ;  /* 0x000000081c007986 */ /* 0x0007e2000c101d04 */
[----:B------:R-:W-:-:S07]  /*11980*/  IADD3 R3, R3, 0x80, RZ ;  /* 0x0000008003037810 */ /* 0x000fce0007ffe0ff */
.L_x_3330:
[----:B------:R-:W-:Y:S05]  /*11990*/  BSYNC B1 ;  /* 0x0000000000017941 */ /* 0x000fea0003800000 */
.L_x_3296:
[----:B------:R-:W-:Y:S05]  /*119a0*/  WARPSYNC.ALL ;  /* 0x0000000000007948 */ /* 0x000fea0003800000 */
[----:B------:R-:W-:-:S13]  /*119b0*/  ISETP.GE.AND P0, PT, R3, UR8, PT ;  /* 0x0000000803007c0c */ /* 0x000fda000bf06270 */
[----:B------:R-:W-:Y:S05]  /*119c0*/  @P0 EXIT ;  /* 0x000000000000094d */ /* 0x000fea0003800000 */
[----:B------:R-:W4:Y:S01]  /*119d0*/  LDC R12, c[0x0][0x218] ;  /* 0x00008600ff0c7b82 */ /* 0x000f220000000800 */
[----:B------:R-:W-:Y:S01]  /*119e0*/  HFMA2.MMA R2, -RZ, RZ, 0, 0 ;  /* 0x00000000ff027435 */ /* 0x000fe200000001ff */
[----:B-----5:R-:W-:Y:S02]  /*119f0*/  CS2R R6, SRZ ;  /* 0x0000000000067805 */ /* 0x020fe4000001ff00 */
[----:B------:R-:W-:Y:S02]  /*11a00*/  CS2R R4, SRZ ;  /* 0x0000000000047805 */ /* 0x000fe4000001ff00 */
        /* <DEDUP_REMOVED lines=451> */
.L_x_3345:
[----:B------:R-:W-:Y:S01]  /*13640*/  ULDC.64 UR6, c[0x0][0x5c8] ;  /* 0x0001720000067ab9 */ /* 0x000fe20000000a00 */
[----:B------:R-:W-:Y:S01]  /*13650*/  ULDC.64 UR8, c[0x0][0x5d0] ;  /* 0x0001740000087ab9 */ /* 0x000fe20000000a00 */
[----:B0123--:R-:W-:Y:S01]  /*13660*/  IADD3 R10, P0, R7, UR6, RZ ;  /* 0x00000006070a7c10 */ /* 0x00ffe2000ff1e0ff */
        /* <DEDUP_REMOVED lines=35> */
[----:B------:R-:W-:Y:S01]  /*138a0*/  IADD3.X R3, RZ, UR7, RZ, P2, !PT ;  /* 0x00000007ff037c10 */ /* 0x000fe200097fe4ff */
[----:B------:R-:W-:Y:S01]  /*138b0*/  ULDC.64 UR6, c[0x0][0x5e8] ;  /* 0x00017a0000067ab9 */ /* 0x000fe20000000a00 */
[----:B------:R-:W-:Y:S02]  /*138c0*/  LEA.HI.X R19, R8, UR11, R9, 0x3, P3 ;  /* 0x0000000b08137c11 */ /* 0x000fe400098f1c09 */
[----:B------:R-:W-:Y:S02]  /*138d0*/  CS2R R8, SRZ ;  /* 0x0000000000087805 */ /* 0x000fe4000001ff00 */
[----:B------:R-:W-:Y:S01]  /*138e0*/  IADD3.X R32, RZ, UR9, RZ, P4, !PT ;  /* 0x00000009ff207c10 */ /* 0x000fe2000a7fe4ff */
[----:B------:R-:W-:Y:S06]  /*138f0*/  @!P0 BRA `(.L_x_3347) ;  /* 0x00000008001c8947 */ /* 0x000fec0003800000 */
[----:B------:R-:W5:Y:S01]  /*13900*/  LDG.E.128.CONSTANT R4, desc[UR4][R4.64] ;  /* 0x0000000404047981 */ /* 0x000f62000c1e9d00 */
[C---:B------:R-:W-:Y:S01]  /*13910*/  IADD3 R8, P1, R34.reuse, -0x1, RZ ;  /* 0xffffffff22087810 */ /* 0x040fe20007f3e0ff */
[----:B------:R-:W-:Y:S01]  /*13920*/  BSSY B2, `(.L_x_3348) ;  /* 0x0000050000027945 */ /* 0x000fe20003800000 */
[----:B------:R-:W-:Y:S02]  /*13930*/  LOP3.LUT R33, R34, 0x3, RZ, 0xc0, !PT ;  /* 0x0000000322217812 */ /* 0x000fe400078ec0ff */
[----:B------:R-:W-:Y:S02]  /*13940*/  CS2R R10, SRZ ;  /* 0x00000000000a7805 */ /* 0x000fe4000001ff00 */
[----:B------:R-:W-:Y:S02]  /*13950*/  ISETP.GE.U32.AND P0, PT, R8, 0x3, PT ;  /* 0x000000030800780c */ /* 0x000fe40003f06070 */
[----:B------:R-:W-:-:S04]  /*13960*/  IADD3.X R8, R35, -0x1, RZ, P1, !PT ;  /* 0xffffffff23087810 */ /* 0x000fc80000ffe4ff */
[----:B------:R-:W-:Y:S02]  /*13970*/  ISETP.GE.U32.AND.EX P0, PT, R8, RZ, PT, P0 ;  /* 0x000000ff0800720c */ /* 0x000fe40003f06100 */
[----:B------:R-:W-:-:S11]  /*13980*/  CS2R R8, SRZ ;  /* 0x0000000000087805 */ /* 0x000fd6000001ff00 */
[----:B------:R-:W-:Y:S05]  /*13990*/  @!P0 BRA `(.L_x_3349) ;  /* 0x0000000400208947 */ /* 0x000fea0003800000 */
[----:B------:R-:W-:Y:S01]  /*139a0*/  IADD3 R34, P0, -R33, R34, RZ ;  /* 0x0000002221227210 */ /* 0x000fe20007f1e1ff */
[----:B------:R-:W-:Y:S01]  /*139b0*/  BSSY B3, `(.L_x_3350) ;  /* 0x0000045000037945 */ /* 0x000fe20003800000 */
[----:B------:R-:W-:Y:S02]  /*139c0*/  MOV R29, R19 ;  /* 0x00000013001d7202 */ /* 0x000fe40000000f00 */
[----:B------:R-:W-:Y:S02]  /*139d0*/  CS2R R10, SRZ ;  /* 0x00000000000a7805 */ /* 0x000fe4000001ff00 */
[----:B------:R-:W-:-:S07]  /*139e0*/  IADD3.X R35, R35, -0x1, RZ, P0, !PT ;  /* 0xffffffff23237810 */ /* 0x000fce00007fe4ff */
.L_x_3351:
        /* <DEDUP_REMOVED lines=18> */
[----:B------:R-:W2:Y:S01]  /*13b10*/  LDG.E.128.CONSTANT R24, desc[UR4][R24.64] ;  /* 0x0000000418187981 */ /* 0x000ea2000c1e9d00 */
[----:B------:R-:W-:Y:S02]  /*13b20*/  IMAD R23, R14, UR7, R23 ;  /* 0x000000070e177c24 */ /* 0x000fe4000f8e0217 */
[----:B------:R-:W-:Y:S01]  /*13b30*/  LEA.HI.X R21, R18, R32, R15, 0x4, P0 ;  /* 0x0000002012157211 */ /* 0x000fe200000f240f */
[----:B------:R-:W-:Y:S01]  /*13b40*/  IMAD R19, R13, UR6, RZ ;  /* 0x000000060d137c24 */ /* 0x000fe2000f8e02ff */
[----:B------:R-:W-:Y:S02]  /*13b50*/  LEA R18, P0, R16, R0, 0x4 ;  /* 0x0000000010127211 */ /* 0x000fe400078020ff */
[----:B------:R-:W-:Y:S01]  /*13b60*/  IADD3 R13, R17, R23, RZ ;  /* 0x00000017110d7210 */ /* 0x000fe20007ffe0ff */
[C---:B------:R-:W-:Y:S01]  /*13b70*/  IMAD R17, R12.reuse, UR7, R19 ;  /* 0x000000070c117c24 */ /* 0x040fe2000f8e0213 */
[----:B------:R-:W3:Y:S01]  /*13b80*/  LDG.E.128.CONSTANT R20, desc[UR4][R20.64] ;  /* 0x0000000414147981 */ /* 0x000ee2000c1e9d00 */
[----:B------:R-:W-:Y:S01]  /*13b90*/  IMAD.WIDE.U32 R14, R12, UR6, RZ ;  /* 0x000000060c0e7c25 */ /* 0x000fe2000f8e00ff */
[----:B------:R-:W-:-:S02]  /*13ba0*/  LEA.HI.X R19, R16, R32, R13, 0x4, P0 ;  /* 0x0000002010137211 */ /* 0x000fc400000f240d */
[C---:B------:R-:W-:Y:S02]  /*13bb0*/  LEA R12, P0, R14.reuse, R0, 0x4 ;  /* 0x000000000e0c7211 */ /* 0x040fe400078020ff */
        /* <DEDUP_REMOVED lines=16> */
[C---:B----4-:R-:W-:Y:S02]  /*13cc0*/  DMUL R8, R6.reuse, R18 ;  /* 0x0000001206087228 */ /* 0x050fe40000000000 */
[----:B------:R-:W-:Y:S02]  /*13cd0*/  DMUL R10, R6, R16 ;  /* 0x00000010060a7228 */ /* 0x000fe40000000000 */
[C---:B------:R-:W-:Y:S02]  /*13ce0*/  DFMA R24, R4.reuse, R20, -R24 ;  /* 0x000000140418722b */ /* 0x040fe40000000818 */
[C---:B------:R-:W-:Y:S02]  /*13cf0*/  DFMA R26, R4.reuse, R22, R26 ;  /* 0x00000016041a722b */ /* 0x040fe4000000001a */
[C---:B------:R-:W-:Y:S02]  /*13d00*/  DFMA R8, R4.reuse, R16, -R8 ;  /* 0x000000100408722b */ /* 0x040fe40000000808 */
[----:B------:R-:W-:-:S02]  /*13d10*/  DFMA R10, R4, R18, R10 ;  /* 0x00000012040a722b */ /* 0x000fc4000000000a */
[----:B------:R-:W-:Y:S02]  /*13d20*/  DADD R24, R36, R24 ;  /* 0x0000000024187229 */ /* 0x000fe40000000018 */
        /* <DEDUP_REMOVED lines=14> */
.L_x_3350:
[----:B------:R-:W-:-:S07]  /*13e10*/  MOV R19, R28 ;  /* 0x0000001c00137202 */ /* 0x000fce0000000f00 */
.L_x_3349:
[----:B------:R-:W-:Y:S05]  /*13e20*/  BSYNC B2 ;  /* 0x0000000000027941 */ /* 0x000fea0003800000 */
.L_x_3348:
        /* <DEDUP_REMOVED lines=52> */
.L_x_3347:
[----:B------:R-:W-:Y:S05]  /*14170*/  BSYNC B1 ;  /* 0x0000000000017941 */ /* 0x000fea0003800000 */
.L_x_3346:
[----:B------:R-:W-:Y:S01]  /*14180*/  STG.E.128 desc[UR4][R2.64], R8 ;  /* 0x0000000802007986 */ /* 0x000fe2000c101d04 */
[----:B------:R-:W-:Y:S05]  /*14190*/  EXIT ;  /* 0x000000000000794d */ /* 0x000fea0003800000 */
.L_x_3352:
        /* <DEDUP_REMOVED lines=14> */
.L_x_18556:


//--------------------- .text._ZN2at6native73_GLOBAL__N__c8866d80_35_SparseBinaryOpIntersectionKernel_cu_9e10b42f_311112apply_kernelILi128ELi8EZNS1_29binary_op_intersection_kernelINS1_5MulOpEflEEvRNS_14TensorIteratorEllRKNS_6TensorEbEUliE_EEviT1_ --------------------------
	.section	.text._ZN2at6native73_GLOBAL__N__c8866d80_35_SparseBinaryOpIntersectionKernel_cu_9e10b42f_311112apply_kernelILi128ELi8EZNS1_29binary_op_intersection_kernelINS1_5MulOpEflEEvRNS_14TensorIteratorEllRKNS_6TensorEbEUliE_EEviT1_,"ax",@progbits
	.align	128
.text._ZN2at6native73_GLOBAL__N__c8866d80_35_SparseBinaryOpIntersectionKernel_cu_9e10b42f_311112apply_kernelILi128ELi8EZNS1_29binary_op_intersection_kernelINS1_5MulOpEflEEvRNS_14TensorIteratorEllRKNS_6TensorEbEUliE_EEviT1_:
        .type           _ZN2at6native73_GLOBAL__N__c8866d80_35_SparseBinaryOpIntersectionKernel_cu_9e10b42f_311112apply_kernelILi128ELi8EZNS1_29binary_op_intersection_kernelINS1_5MulOpEflEEvRNS_14TensorIteratorEllRKNS_6TensorEbEUliE_EEviT1_,@function
        .size           _ZN2at6native73_GLOBAL__N__c8866d80_35_SparseBinaryOpIntersectionKernel_cu_9e10b42f_311112apply_kernelILi128ELi8EZNS1_29binary_op_intersection_kernelINS1_5MulOpEflEEvRNS_14TensorIteratorEllRKNS_6TensorEbEUliE_EEviT1_,(.L_x_18557 - _ZN2at6native73_GLOBAL__N__c8866d80_35_SparseBinaryOpIntersectionKernel_cu_9e10b42f_311112apply_kernelILi128ELi8EZNS1_29binary_op_intersection_kernelINS1_5MulOpEflEEvRNS_14TensorIteratorEllRKNS_6TensorEbEUliE_EEviT1_)
        .other          _ZN2at6native73_GLOBAL__N__c8866d80_35_SparseBinaryOpIntersectionKernel_cu_9e10b42f_311112apply_kernelILi128ELi8EZNS1_29binary_op_intersection_kernelINS1_5MulOpEflEEvRNS_14TensorIteratorEllRKNS_6TensorEbEUliE_EEviT1_,@"STO_CUDA_ENTRY STV_DEFAULT"
_ZN2at6native73_GLOBAL__N__c8866d80_35_SparseBinaryOpIntersectionKernel_cu_9e10b42f_311112apply_kernelILi128ELi8EZNS1_29binary_op_intersection_kernelINS1_5MulOpEflEEvRNS_14TensorIteratorEllRKNS_6TensorEbEUliE_EEviT1_:
        /* <DEDUP_REMOVED lines=473> */
.L_x_3355:
        /* <DEDUP_REMOVED lines=42> */
[----:B------:R0:W5:Y:S01]  /*2030*/  LDG.E.CONSTANT R4, desc[UR4][R10.64] ;  /* 0x000000040a047981 */ /* 0x000162000c1e9900 */
[----:B------:R-:W-:Y:S01]  /*2040*/  IADD3 R5, P1, R12, -0x1, RZ ;  /* 0xffffffff0c057810 */ /* 0x000fe20007f3e0ff */
[----:B------:R-:W-:Y:S01]  /*2050*/  BSSY B0, `(.L_x_3358) ;  /* 0x000013f000007945 */ /* 0x000fe20003800000 */
[----:B------:R-:W-:Y:S02]  /*2060*/  HFMA2.MMA R49, -RZ, RZ, 0, 0 ;  /* 0x00000000ff317435 */ /* 0x000fe400000001ff */
        /* <DEDUP_REMOVED lines=22> */
.L_x_3365:
[----:B------:R-:W2:Y:S01]  /*21d0*/  LDG.E.64.CONSTANT R36, desc[UR4][R12.64] ;  /* 0x000000040c247981 */ /* 0x000ea2000c1e9b00 */
[----:B------:R-:W-:-:S03]  /*21e0*/  ULDC.64 UR10, c[0x0][0x5e8] ;  /* 0x00017a00000a7ab9 */ /* 0x000fc60000000a00 */
[----:B------:R-:W3:Y:S04]  /*21f0*/  LDG.E.64.CONSTANT R28, desc[UR4][R12.64+0x8] ;  /* 0x000008040c1c7981 */ /* 0x000ee8000c1e9b00 */
        /* <DEDUP_REMOVED lines=23> */
[----:B------:R-:W-:Y:S01]  /*2370*/  IMAD R37, R45, UR10, RZ ;  /* 0x0000000a2d257c24 */ /* 0x000fe2000f8e02ff */
        /* <DEDUP_REMOVED lines=9> */
[----:B------:R-:W2:Y:S01]  /*2410*/  LDG.E.CONSTANT R28, desc[UR4][R28.64] ;  /* 0x000000041c1c7981 */ /* 0x000ea2000c1e9900 */
[----:B------:R-:W-:Y:S01]  /*2420*/  IADD3 R41, R41, R47, RZ ;  /* 0x0000002f29297210 */ /* 0x000fe20007ffe0ff */
[----:B------:R-:W-:Y:S02]  /*2430*/  IMAD R21, R21, UR10, RZ ;  /* 0x0000000a15157c24 */ /* 0x000fe4000f8e02ff */
[----:B------:R-:W-:Y:S01]  /*2440*/  IMAD R35, R35, UR10, RZ ;  /* 0x0000000a23237c24 */ /* 0x000fe2000f8e02ff */
[----:B------:R-:W-:Y:S01]  /*2450*/  LEA.HI.X R47, R40, R2, R41, 0x2, P1 ;  /* 0x00000002282f7211 */ /* 0x000fe200008f1429 */
[----:B------:R-:W-:Y:S01]  /*2460*/  IMAD R51, R33, UR10, RZ ;  /* 0x0000000a21337c24 */ /* 0x000fe2000f8e02ff */
[----:B------:R-:W-:Y:S01]  /*2470*/  IADD3 R41, R45, R43, RZ ;  /* 0x0000002b2d297210 */ /* 0x000fe20007ffe0ff */
[----:B------:R-:W-:Y:S01]  /*2480*/  IMAD R45, R20, UR11, R21 ;  /* 0x0000000b142d7c24 */ /* 0x000fe2000f8e0215 */
[----:B------:R-:W-:Y:S01]  /*2490*/  LEA R40, P1, R44, R0, 0x2 ;  /* 0x000000002c287211 */ /* 0x000fe200078210ff */
[----:B------:R-:W-:Y:S01]  /*24a0*/  IMAD.WIDE.U32 R20, R20, UR10, RZ ;  /* 0x0000000a14147c25 */ /* 0x000fe2000f8e00ff */
[----:B------:R-:W3:Y:S02]  /*24b0*/  LDG.E.CONSTANT R37, desc[UR4][R36.64] ;  /* 0x0000000424257981 */ /* 0x000ee4000c1e9900 */
[----:B------:R-:W-:Y:S01]  /*24c0*/  LEA.HI.X R41, R44, R2, R41, 0x2, P1 ;  /* 0x000000022c297211 */ /* 0x000fe200008f1429 */
[----:B------:R-:W-:Y:S01]  /*24d0*/  IMAD.WIDE.U32 R42, R34, UR10, RZ ;  /* 0x0000000a222a7c25 */ /* 0x000fe2000f8e00ff */
[-C--:B------:R-:W-:Y:S01]  /*24e0*/  LEA R44, P1, R20, R0.reuse, 0x2 ;  /* 0x00000000142c7211 */ /* 0x080fe200078210ff */
[----:B------:R-:W4:Y:S01]  /*24f0*/  LDG.E.CONSTANT R47, desc[UR4][R46.64] ;  /* 0x000000042e2f7981 */ /* 0x000f22000c1e9900 */
[----:B------:R-:W-:Y:S01]  /*2500*/  IADD3 R21, R21, R45, RZ ;  /* 0x0000002d15157210 */ /* 0x000fe20007ffe0ff */
[----:B------:R-:W-:Y:S01]  /*2510*/  IMAD R35, R34, UR11, R35 ;  /* 0x0000000b22237c24 */ /* 0x000fe2000f8e0223 */
[----:B------:R-:W-:Y:S01]  /*2520*/  LEA R34, P2, R42, R0, 0x2 ;  /* 0x000000002a227211 */ /* 0x000fe200078410ff */
[----:B------:R-:W-:Y:S01]  /*2530*/  IMAD R51, R32, UR11, R51 ;  /* 0x0000000b20337c24 */ /* 0x000fe2000f8e0233 */
[-C--:B------:R-:W-:Y:S01]  /*2540*/  LEA.HI.X R45, R20, R2.reuse, R21, 0x2, P1 ;  /* 0x00000002142d7211 */ /* 0x080fe200008f1415 */
[----:B------:R-:W-:Y:S01]  /*2550*/  IMAD.WIDE.U32 R20, R32, UR10, RZ ;  /* 0x0000000a20147c25 */ /* 0x000fe2000f8e00ff */
[----:B------:R-:W-:Y:S01]  /*2560*/  IADD3 R33, R43, R35, RZ ;  /* 0x000000232b217210 */ /* 0x000fe20007ffe0ff */
[----:B------:R0:W4:Y:S02]  /*2570*/  LDG.E.CONSTANT R29, desc[UR4][R40.64] ;  /* 0x00000004281d7981 */ /* 0x000124000c1e9900 */
[----:B------:R-:W-:Y:S01]  /*2580*/  IMAD R31, R31, UR10, RZ ;  /* 0x0000000a1f1f7c24 */ /* 0x000fe2000f8e02ff */
[----:B------:R-:W-:Y:S01]  /*2590*/  LEA.HI.X R35, R42, R2, R33, 0x2, P2 ;  /* 0x000000022a237211 */ /* 0x000fe200010f1421 */
[C---:B------:R-:W-:Y:S01]  /*25a0*/  IMAD.WIDE.U32 R32, R30.reuse, UR10, RZ ;  /* 0x0000000a1e207c25 */ /* 0x040fe2000f8e00ff */
[----:B------:R-:W-:Y:S01]  /*25b0*/  IADD3 R21, R21, R51, RZ ;  /* 0x0000003315157210 */ /* 0x000fe20007ffe0ff */
[----:B------:R-:W4:Y:S02]  /*25c0*/  LDG.E.CONSTANT R45, desc[UR4][R44.64] ;  /* 0x000000042c2d7981 */ /* 0x000f24000c1e9900 */
[----:B------:R-:W-:Y:S01]  /*25d0*/  IMAD R31, R30, UR11, R31 ;  /* 0x0000000b1e1f7c24 */ /* 0x000fe2000f8e021f */
[C---:B0-----:R-:W-:Y:S01]  /*25e0*/  LEA R40, P1, R20.reuse, R0, 0x2 ;  /* 0x0000000014287211 */ /* 0x041fe200078210ff */
[----:B------:R-:W-:Y:S01]  /*25f0*/  IMAD R15, R15, UR10, RZ ;  /* 0x0000000a0f0f7c24 */ /* 0x000fe2000f8e02ff */
[----:B------:R-:W4:Y:S02]  /*2600*/  LDG.E.CONSTANT R35, desc[UR4][R34.64] ;  /* 0x0000000422237981 */ /* 0x000f24000c1e9900 */
[----:B------:R-:W-:Y:S01]  /*2610*/  LEA.HI.X R41, R20, R2, R21, 0x2, P1 ;  /* 0x0000000214297211 */ /* 0x000fe200008f1415 */
[----:B------:R-:W-:Y:S01]  /*2620*/  IMAD R27, R27, UR10, RZ ;  /* 0x0000000a1b1b7c24 */ /* 0x000fe2000f8e02ff */
[----:B------:R-:W-:Y:S01]  /*2630*/  IADD3 R21, R33, R31, RZ ;  /* 0x0000001f21157210 */ /* 0x000fe20007ffe0ff */
[----:B------:R-:W-:Y:S01]  /*2640*/  IMAD R33, R14, UR11, R15 ;  /* 0x0000000b0e217c24 */ /* 0x000fe2000f8e020f */
[----:B------:R-:W-:Y:S01]  /*2650*/  LEA R20, P1, R32, R0, 0x2 ;  /* 0x0000000020147211 */ /* 0x000fe200078210ff */
[----:B------:R-:W-:Y:S01]  /*2660*/  IMAD.WIDE.U32 R14, R14, UR10, RZ ;  /* 0x0000000a0e0e7c25 */ /* 0x000fe2000f8e00ff */
[----:B------:R-:W4:Y:S02]  /*2670*/  LDG.E.CONSTANT R41, desc[UR4][R40.64] ;  /* 0x0000000428297981 */ /* 0x000f24000c1e9900 */
[----:B------:R-:W-:Y:S01]  /*2680*/  LEA.HI.X R21, R32, R2, R21, 0x2, P1 ;  /* 0x0000000220157211 */ /* 0x000fe200008f1415 */
[----:B------:R-:W-:Y:S01]  /*2690*/  IMAD.WIDE.U32 R30, R26, UR10, RZ ;  /* 0x0000000a1a1e7c25 */ /* 0x000fe2000f8e00ff */
[----:B------:R-:W-:-:S03]  /*26a0*/  IADD3 R15, R15, R33, RZ ;  /* 0x000000210f0f7210 */ /* 0x000fc60007ffe0ff */
[----:B------:R-:W-:Y:S01]  /*26b0*/  IMAD R27, R26, UR11, R27 ;  /* 0x0000000b1a1b7c24 */ /* 0x000fe2000f8e021b */
[----:B------:R-:W-:Y:S01]  /*26c0*/  LEA R26, P1, R14, R0, 0x2 ;  /* 0x000000000e1a7211 */ /* 0x000fe200078210ff */
[----:B------:R-:W-:Y:S01]  /*26d0*/  IMAD R33, R25, UR10, RZ ;  /* 0x0000000a19217c24 */ /* 0x000fe2000f8e02ff */
[----:B------:R0:W4:Y:S02]  /*26e0*/  LDG.E.CONSTANT R43, desc[UR4][R20.64] ;  /* 0x00000004142b7981 */ /* 0x000124000c1e9900 */
        /* <DEDUP_REMOVED lines=9> */
[----:B------:R-:W4:Y:S02]  /*2780*/  LDG.E.CONSTANT R27, desc[UR4][R26.64] ;  /* 0x000000041a1b7981 */ /* 0x000f24000c1e9900 */
[----:B------:R-:W-:Y:S01]  /*2790*/  IMAD R23, R22, UR11, R23 ;  /* 0x0000000b16177c24 */ /* 0x000fe2000f8e0217 */
[-C--:B------:R-:W-:Y:S01]  /*27a0*/  LEA.HI.X R33, R30, R2.reuse, R25, 0x2, P2 ;  /* 0x000000021e217211 */ /* 0x080fe200010f1419 */
[----:B------:R-:W-:Y:S01]  /*27b0*/  IMAD R11, R11, UR10, RZ ;  /* 0x0000000a0b0b7c24 */ /* 0x000fe2000f8e02ff */
[----:B------:R-:W-:Y:S01]  /*27c0*/  LEA.HI.X R25, R14, R2, R15, 0x2, P1 ;  /* 0x000000020e197211 */ /* 0x000fe200008f140f */
[----:B------:R-:W-:Y:S01]  /*27d0*/  IMAD R19, R19, UR10, RZ ;  /* 0x0000000a13137c24 */ /* 0x000fe2000f8e02ff */
[----:B------:R-:W-:-:S02]  /*27e0*/  LEA R14, P1, R20, R0, 0x2 ;  /* 0x00000000140e7211 */ /* 0x000fc400078210ff */
[----:B------:R-:W-:Y:S01]  /*27f0*/  IADD3 R15, R21, R23, RZ ;  /* 0x00000017150f7210 */ /* 0x000fe20007ffe0ff */
[C---:B------:R-:W-:Y:S01]  /*2800*/  IMAD R23, R10.reuse, UR11, R11 ;  /* 0x0000000b0a177c24 */ /* 0x040fe2000f8e020b */
[----:B------:R-:W4:Y:S01]  /*2810*/  LDG.E.CONSTANT R33, desc[UR4][R32.64] ;  /* 0x0000000420217981 */ /* 0x000f22000c1e9900 */
[----:B------:R-:W-:Y:S01]  /*2820*/  IMAD.WIDE.U32 R10, R10, UR10, RZ ;  /* 0x0000000a0a0a7c25 */ /* 0x000fe2000f8e00ff */
[----:B------:R-:W-:Y:S02]  /*2830*/  LEA.HI.X R15, R20, R2, R15, 0x2, P1 ;  /* 0x00000002140f7211 */ /* 0x000fe400008f140f */
[----:B------:R-:W4:Y:S01]  /*2840*/  LDG.E.CONSTANT R25, desc[UR4][R24.64] ;  /* 0x0000000418197981 */ /* 0x000f22000c1e9900 */
[C---:B------:R-:W-:Y:S01]  /*2850*/  IMAD.WIDE.U32 R20, R18.reuse, UR10, RZ ;  /* 0x0000000a12147c25 */ /* 0x040fe2000f8e00ff */
[----:B------:R-:W-:Y:S02]  /*2860*/  IADD3 R11, R11, R23, RZ ;  /* 0x000000170b0b7210 */ /* 0x000fe40007ffe0ff */
[----:B------:R0:W4:Y:S01]  /*2870*/  LDG.E.CONSTANT R31, desc[UR4][R14.64] ;  /* 0x000000040e1f7981 */ /* 0x000122000c1e9900 */
[----:B------:R-:W-:Y:S01]  /*2880*/  IMAD R19, R18, UR11, R19 ;  /* 0x0000000b12137c24 */ /* 0x000fe2000f8e0213 */
[-C--:B------:R-:W-:Y:S01]  /*2890*/  LEA R18, P1, R10, R0.reuse, 0x2 ;  /* 0x000000000a127211 */ /* 0x080fe200078210ff */
        /* <DEDUP_REMOVED lines=9> */
[C---:B0-----:R-:W-:Y:S01]  /*2930*/  IMAD.WIDE.U32 R14, R16.reuse, UR10, RZ ;  /* 0x0000000a100e7c25 */ /* 0x041fe2000f8e00ff */
[----:B------:R-:W-:Y:S01]  /*2940*/  IADD3 R11, R11, R39, RZ ;  /* 0x000000270b0b7210 */ /* 0x000fe20007ffe0ff */
[----:B------:R-:W4:Y:S02]  /*2950*/  LDG.E.CONSTANT R18, desc[UR4][R18.64] ;  /* 0x0000000412127981 */ /* 0x000f24000c1e9900 */
[----:B------:R-:W-:Y:S01]  /*2960*/  IMAD R17, R16, UR11, R17 ;  /* 0x0000000b10117c24 */ /* 0x000fe2000f8e0211 */
[----:B------:R-:W-:Y:S01]  /*2970*/  LEA.HI.X R21, R10, R2, R11, 0x2, P1 ;  /* 0x000000020a157211 */ /* 0x000fe200008f140b */
[----:B------:R-:W4:Y:S01]  /*2980*/  LDG.E.CONSTANT R22, desc[UR4][R22.64] ;  /* 0x0000000416167981 */ /* 0x000f22000c1e9900 */
[C---:B------:R-:W-:Y:S02]  /*2990*/  LEA R10, P1, R14.reuse, R0, 0x2 ;  /* 0x000000000e0a7211 */ /* 0x040fe400078210ff */
[----:B------:R-:W-:Y:S01]  /*29a0*/  IADD3 R11, R15, R17, RZ ;  /* 0x000000110f0b7210 */ /* 0x000fe20007ffe0ff */
[----:B------:R-:W4:Y:S03]  /*29b0*/  LDG.E.CONSTANT R20, desc[UR4][R20.64] ;  /* 0x0000000414147981 */ /* 0x000f26000c1e9900 */
[----:B------:R-:W-:-:S05]  /*29c0*/  LEA.HI.X R11, R14, R2, R11, 0x2, P1 ;  /* 0x000000020e0b7211 */ /* 0x000fca00008f140b */
[----:B------:R-:W4:Y:S01]  /*29d0*/  LDG.E.CONSTANT R10, desc[UR4][R10.64] ;  /* 0x000000040a0a7981 */ /* 0x000f22000c1e9900 */
[----:B------:R-:W-:-:S04]  /*29e0*/  IADD3 R6, P1, R6, 0x10, RZ ;  /* 0x0000001006067810 */ /* 0x000fc80007f3e0ff */
[----:B------:R-:W-:Y:S02]  /*29f0*/  IADD3.X R7, RZ, R7, RZ, P1, !PT ;  /* 0x00000007ff077210 */ /* 0x000fe40000ffe4ff */
[----:B------:R-:W-:-:S04]  /*2a00*/  ISETP.GE.U32.AND P1, PT, R6, -0xc, PT ;  /* 0xfffffff40600780c */ /* 0x000fc80003f26070 */
[----:B------:R-:W-:Y:S02]  /*2a10*/  ISETP.GE.AND.EX P1, PT, R7, -0x1, PT, P1 ;  /* 0xffffffff0700780c */ /* 0x000fe40003f26310 */
[----:B------:R-:W-:-:S04]  /*2a20*/  IADD3 R12, P2, R12, 0x80, RZ ;  /* 0x000000800c0c7810 */ /* 0x000fc80007f5e0ff */
[----:B------:R-:W-:Y:S01]  /*2a30*/  IADD3.X R13, RZ, R13, RZ, P2, !PT ;  /* 0x0000000dff0d7210 */ /* 0x000fe200017fe4ff */
[----:B--2--5:R-:W-:-:S04]  /*2a40*/  FFMA.FTZ R28, R4, R28, R49 ;  /* 0x0000001c041c7223 */ /* 0x024fc80000010031 */
[----:B---3--:R-:W-:-:S04]  /*2a50*/  FFMA.FTZ R28, R4, R37, R28 ;  /* 0x00000025041c7223 */ /* 0x008fc8000001001c */
[----:B----4-:R-:W-:-:S04]  /*2a60*/  FFMA.FTZ R28, R4, R47, R28 ;  /* 0x0000002f041c7223 */ /* 0x010fc8000001001c */
[----:B------:R-:W-:-:S04]  /*2a70*/  FFMA.FTZ R28, R4, R29, R28 ;  /* 0x0000001d041c7223 */ /* 0x000fc8000001001c */
        /* <DEDUP_REMOVED lines=11> */
[----:B------:R-:W-:Y:S01]  /*2b30*/  FFMA.FTZ R49, R4, R10, R31 ;  /* 0x0000000a04317223 */ /* 0x000fe2000001001f */
[----:B------:R-:W-:Y:S06]  /*2b40*/  @!P1 BRA `(.L_x_3365) ;  /* 0xfffffff400a09947 */ /* 0x000fec000383ffff */
[----:B------:R-:W-:Y:S05]  /*2b50*/  BSYNC B5 ;  /* 0x0000000000057941 */ /* 0x000fea0003800000 */
.L_x_3364:
[----:B------:R-:W-:Y:S02]  /*2b60*/  MOV R16, R12 ;  /* 0x0000000c00107202 */ /* 0x000fe40000000f00 */
[----:B------:R-:W-:-:S07]  /*2b70*/  MOV R17, R13 ;  /* 0x0000000d00117202 */ /* 0x000fce0000000f00 */
.L_x_3363:
[----:B------:R-:W-:Y:S05]  /*2b80*/  BSYNC B4 ;  /* 0x0000000000047941 */ /* 0x000fea0003800000 */
.L_x_3362:
        /* <DEDUP_REMOVED lines=29> */
[----:B------:R-:W-:Y:S01]  /*2d60*/  IMAD R33, R21, UR10, RZ ;  /* 0x0000000a15217c24 */ /* 0x000fe2000f8e02ff */
[----:B------:R-:W-:Y:S01]  /*2d70*/  LEA.HI.X R23, R30, R2, R23, 0x2, P1 ;  /* 0x000000021e177211 */ /* 0x000fe200008f1417 */
[----:B------:R-:W-:Y:S01]  /*2d80*/  IMAD.WIDE.U32 R24, R20, UR10, RZ ;  /* 0x0000000a14187c25 */ /* 0x000fe2000f8e00ff */
[----:B------:R-:W-:Y:S02]  /*2d90*/  LEA R30, P0, R28, R0, 0x2 ;  /* 0x000000001c1e7211 */ /* 0x000fe400078010ff */
[----:B------:R-:W-:Y:S01]  /*2da0*/  IADD3 R21, R29, R31, RZ ;  /* 0x0000001f1d157210 */ /* 0x000fe20007ffe0ff */
[----:B------:R-:W-:Y:S02]  /*2db0*/  IMAD R33, R20, UR11, R33 ;  /* 0x0000000b14217c24 */ /* 0x000fe4000f8e0221 */
[----:B------:R-:W-:Y:S01]  /*2dc0*/  IMAD R19, R19, UR10, RZ ;  /* 0x0000000a13137c24 */ /* 0x000fe2000f8e02ff */
[----:B------:R-:W-:Y:S01]  /*2dd0*/  LEA.HI.X R31, R28, R2, R21, 0x2, P0 ;  /* 0x000000021c1f7211 */ /* 0x000fe200000f1415 */
[----:B------:R0:W2:Y:S01]  /*2de0*/  LDG.E.CONSTANT R20, desc[UR4][R26.64] ;  /* 0x000000041a147981 */ /* 0x0000a2000c1e9900 */
[----:B------:R-:W-:-:S02]  /*2df0*/  LEA R28, P0, R24, R0, 0x2 ;  /* 0x00000000181c7211 */ /* 0x000fc400078010ff */
[----:B------:R-:W-:Y:S01]  /*2e00*/  IADD3 R25, R25, R33, RZ ;  /* 0x0000002119197210 */ /* 0x000fe20007ffe0ff */
[----:B------:R-:W-:Y:S01]  /*2e10*/  IMAD R19, R18, UR11, R19 ;  /* 0x0000000b12137c24 */ /* 0x000fe2000f8e0213 */
[----:B------:R1:W3:Y:S01]  /*2e20*/  LDG.E.CONSTANT R21, desc[UR4][R22.64] ;  /* 0x0000000416157981 */ /* 0x0002e2000c1e9900 */
[----:B------:R-:W-:Y:S01]  /*2e30*/  IMAD R17, R17, UR10, RZ ;  /* 0x0000000a11117c24 */ /* 0x000fe2000f8e02ff */
[----:B------:R-:W-:Y:S01]  /*2e40*/  LEA.HI.X R29, R24, R2, R25, 0x2, P0 ;  /* 0x00000002181d7211 */ /* 0x000fe200000f1419 */
[----:B------:R-:W-:Y:S01]  /*2e50*/  IMAD.WIDE.U32 R24, R18, UR10, RZ ;  /* 0x0000000a12187c25 */ /* 0x000fe2000f8e00ff */
[----:B------:R-:W4:Y:S03]  /*2e60*/  LDG.E.CONSTANT R31, desc[UR4][R30.64] ;  /* 0x000000041e1f7981 */ /* 0x000f26000c1e9900 */
[C---:B------:R-:W-:Y:S01]  /*2e70*/  IMAD R33, R16.reuse, UR11, R17 ;  /* 0x0000000b10217c24 */ /* 0x040fe2000f8e0211 */
[----:B------:R-:W-:Y:S01]  /*2e80*/  IADD3 R17, R25, R19, RZ ;  /* 0x0000001319117210 */ /* 0x000fe20007ffe0ff */
[----:B0-----:R-:W-:Y:S01]  /*2e90*/  IMAD.WIDE.U32 R26, R16, UR10, RZ ;  /* 0x0000000a101a7c25 */ /* 0x001fe2000f8e00ff */
[-C--:B------:R-:W-:Y:S01]  /*2ea0*/  LEA R18, P0, R24, R0.reuse, 0x2 ;  /* 0x0000000018127211 */ /* 0x080fe200078010ff */
[----:B------:R-:W4:Y:S02]  /*2eb0*/  LDG.E.CONSTANT R29, desc[UR4][R28.64] ;  /* 0x000000041c1d7981 */ /* 0x000f24000c1e9900 */
        /* <DEDUP_REMOVED lines=11> */
[----:B------:R-:W4:Y:S02]  /*2f70*/  LDG.E.CONSTANT R18, desc[UR4][R18.64] ;  /* 0x0000000412127981 */ /* 0x000f24000c1e9900 */
[----:B------:R-:W-:Y:S01]  /*2f80*/  IMAD R27, R10, UR11, R27 ;  /* 0x0000000b0a1b7c24 */ /* 0x000fe2000f8e021b */
[----:B------:R-:W-:Y:S01]  /*2f90*/  LEA.HI.X R25, R22, R2, R11, 0x2, P0 ;  /* 0x0000000216197211 */ /* 0x000fe200000f140b */
[----:B------:R-:W4:Y:S01]  /*2fa0*/  LDG.E.CONSTANT R16, desc[UR4][R16.64] ;  /* 0x0000000410107981 */ /* 0x000f22000c1e9900 */
[----:B------:R-:W-:-:S02]  /*2fb0*/  LEA R10, P0, R14, R0, 0x2 ;  /* 0x000000000e0a7211 */ /* 0x000fc400078010ff */
[----:B------:R-:W-:Y:S01]  /*2fc0*/  IADD3 R11, R15, R27, RZ ;  /* 0x0000001b0f0b7210 */ /* 0x000fe20007ffe0ff */
[----:B------:R-:W4:Y:S03]  /*2fd0*/  LDG.E.CONSTANT R24, desc[UR4][R24.64] ;  /* 0x0000000418187981 */ /* 0x000f26000c1e9900 */
[----:B------:R-:W-:-:S05]  /*2fe0*/  LEA.HI.X R11, R14, R2, R11, 0x2, P0 ;  /* 0x000000020e0b7211 */ /* 0x000fca00000f140b */
[----:B------:R-:W4:Y:S01]  /*2ff0*/  LDG.E.CONSTANT R10, desc[UR4][R10.64] ;  /* 0x000000040a0a7981 */ /* 0x000f22000c1e9900 */
[----:B------:R-:W-:Y:S02]  /*3000*/  IADD3 R6, P2, R6, 0x8, RZ ;  /* 0x0000000806067810 */ /* 0x000fe40007f5e0ff */
[----:B------:R-:W-:Y:S02]  /*3010*/  PLOP3.LUT P0, PT, PT, PT, PT, 0x8, 0x0 ;  /* 0x000000000000781c */ /* 0x000fe40003f0e170 */
[----:B------:R-:W-:Y:S01]  /*3020*/  IADD3.X R7, RZ, R7, RZ, P2, !PT ;  /* 0x00000007ff077210 */ /* 0x000fe200017fe4ff */
[----:B--2--5:R-:W-:-:S04]  /*3030*/  FFMA.FTZ R20, R4, R20, R49 ;  /* 0x0000001404147223 */ /* 0x024fc80000010031 */
[----:B---3--:R-:W-:-:S04]  /*3040*/  FFMA.FTZ R20, R4, R21, R20 ;  /* 0x0000001504147223 */ /* 0x008fc80000010014 */
[----:B----4-:R-:W-:-:S04]  /*3050*/  FFMA.FTZ R20, R4, R31, R20 ;  /* 0x0000001f04147223 */ /* 0x010fc80000010014 */
[----:B------:R-:W-:-:S04]  /*3060*/  FFMA.FTZ R29, R4, R29, R20 ;  /* 0x0000001d041d7223 */ /* 0x000fc80000010014 */
[----:B------:R-:W-:-:S04]  /*3070*/  FFMA.FTZ R29, R4, R18, R29 ;  /* 0x00000012041d7223 */ /* 0x000fc8000001001d */
[----:B------:R-:W-:Y:S01]  /*3080*/  FFMA.FTZ R29, R4, R16, R29 ;  /* 0x00000010041d7223 */ /* 0x000fe2000001001d */
[----:B------:R-:W-:-:S03]  /*3090*/  IADD3 R16, P1, R12, 0x40, RZ ;  /* 0x000000400c107810 */ /* 0x000fc60007f3e0ff */
[C---:B------:R-:W-:Y:S01]  /*30a0*/  FFMA.FTZ R29, R4.reuse, R24, R29 ;  /* 0x00000018041d7223 */ /* 0x040fe2000001001d */
[----:B------:R-:W-:Y:S02]  /*30b0*/  IADD3.X R17, RZ, R13, RZ, P1, !PT ;  /* 0x0000000dff117210 */ /* 0x000fe40000ffe4ff */
[----:B------:R-:W-:Y:S02]  /*30c0*/  MOV R12, R16 ;  /* 0x00000010000c7202 */ /* 0x000fe40000000f00 */
[----:B------:R-:W-:Y:S01]  /*30d0*/  MOV R13, R17 ;  /* 0x00000011000d7202 */ /* 0x000fe20000000f00 */
[----:B------:R-:W-:-:S07]  /*30e0*/  FFMA.FTZ R49, R4, R10, R29 ;  /* 0x0000000a04317223 */ /* 0x000fce000001001d */
.L_x_3367:
[----:B------:R-:W-:Y:S05]  /*30f0*/  BSYNC B4 ;  /* 0x0000000000047941 */ /* 0x000fea0003800000 */
.L_x_3366:
[----:B------:R-:W-:-:S04]  /*3100*/  ISETP.NE.U32.AND P1, PT, R6, RZ, PT ;  /* 0x000000ff0600720c */ /* 0x000fc80003f25070 */
[----:B------:R-:W-:-:S13]  /*3110*/  ISETP.NE.OR.EX P0, PT, R7, RZ, P0, P1 ;  /* 0x000000ff0700720c */ /* 0x000fda0000705710 */
[----:B------:R-:W-:Y:S05]  /*3120*/  @!P0 BREAK B3 ;  /* 0x0000000000038942 */ /* 0x000fea0003800000 */
[----:B------:R-:W-:Y:S05]  /*3130*/  @!P0 BRA `(.L_x_3359) ;  /* 0x0000000000c08947 */ /* 0x000fea0003800000 */
.L_x_3361:
[----:B------:R-:W-:Y:S05]  /*3140*/  BSYNC B3 ;  /* 0x0000000000037941 */ /* 0x000fea0003800000 */
.L_x_3360:
[----:B------:R-:W-:Y:S01]  /*3150*/  BSSY B3, `(.L_x_3368) ;  /* 0x000002c000037945 */ /* 0x000fe20003800000 */
.L_x_3369:
        /* <DEDUP_REMOVED lines=12> */
[----:B------:R-:W-:Y:S01]  /*3220*/  IMAD R23, R15, UR6, RZ ;  /* 0x000000060f177c24 */ /* 0x000fe2000f8e02ff */
[----:B------:R-:W-:Y:S01]  /*3230*/  LEA.HI.X R11, R16, R2, R11, 0x2, P0 ;  /* 0x00000002100b7211 */ /* 0x000fe200000f140b */
[----:B------:R-:W-:-:S04]  /*3240*/  IMAD.WIDE.U32 R16, R18, UR6, RZ ;  /* 0x0000000612107c25 */ /* 0x000fc8000f8e00ff */
[----:B------:R-:W-:Y:S01]  /*3250*/  IMAD R15, R20, UR7, R21 ;  /* 0x00000007140f7c24 */ /* 0x000fe2000f8e0215 */
[-C--:B------:R-:W-:Y:S01]  /*3260*/  LEA R18, P0, R16, R0.reuse, 0x2 ;  /* 0x0000000010127211 */ /* 0x080fe200078010ff */
        /* <DEDUP_REMOVED lines=14> */
[----:B------:R-:W4:Y:S01]  /*3350*/  LDG.E.CONSTANT R16, desc[UR4][R16.64] ;  /* 0x0000000410107981 */ /* 0x000f22000c1e9900 */
[----:B------:R-:W-:-:S04]  /*3360*/  IADD3 R6, P0, R6, 0x4, RZ ;  /* 0x0000000406067810 */ /* 0x000fc80007f1e0ff */
[----:B------:R-:W-:Y:S02]  /*3370*/  IADD3.X R7, RZ, R7, RZ, P0, !PT ;  /* 0x00000007ff077210 */ /* 0x000fe400007fe4ff */
[----:B------:R-:W-:-:S04]  /*3380*/  ISETP.NE.U32.AND P0, PT, R6, RZ, PT ;  /* 0x000000ff0600720c */ /* 0x000fc80003f05070 */
[----:B------:R-:W-:Y:S02]  /*3390*/  ISETP.NE.AND.EX P0, PT, R7, RZ, PT, P0 ;  /* 0x000000ff0700720c */ /* 0x000fe40003f05300 */
[----:B------:R-:W-:-:S04]  /*33a0*/  IADD3 R12, P1, R12, 0x20, RZ ;  /* 0x000000200c0c7810 */ /* 0x000fc80007f3e0ff */
[----:B------:R-:W-:Y:S01]  /*33b0*/  IADD3.X R13, RZ, R13, RZ, P1, !PT ;  /* 0x0000000dff0d7210 */ /* 0x000fe20000ffe4ff */
[----:B--2--5:R-:W-:-:S04]  /*33c0*/  FFMA.FTZ R49, R4, R10, R49 ;  /* 0x0000000a04317223 */ /* 0x024fc80000010031 */
[----:B---3--:R-:W-:-:S04]  /*33d0*/  FFMA.FTZ R49, R4, R18, R49 ;  /* 0x0000001204317223 */ /* 0x008fc80000010031 */
[----:B----4-:R-:W-:-:S04]  /*33e0*/  FFMA.FTZ R49, R4, R14, R49 ;  /* 0x0000000e04317223 */ /* 0x010fc80000010031 */
[----:B------:R-:W-:Y:S01]  /*33f0*/  FFMA.FTZ R49, R4, R16, R49 ;  /* 0x0000001004317223 */ /* 0x000fe20000010031 */
[----:B------:R-:W-:Y:S06]  /*3400*/  @P0 BRA `(.L_x_3369) ;  /* 0xfffffffc00540947 */ /* 0x000fec000383ffff */
[----:B------:R-:W-:Y:S05]  /*3410*/  BSYNC B3 ;  /* 0x0000000000037941 */ /* 0x000fea0003800000 */
.L_x_3368:
[----:B------:R-:W-:Y:S02]  /*3420*/  MOV R16, R12 ;  /* 0x0000000c00107202 */ /* 0x000fe40000000f00 */
[----:B------:R-:W-:-:S07]  /*3430*/  MOV R17, R13 ;  /* 0x0000000d00117202 */ /* 0x000fce0000000f00 */
.L_x_3359:
[----:B------:R-:W-:Y:S05]  /*3440*/  BSYNC B0 ;  /* 0x0000000000007941 */ /* 0x000fea0003800000 */
.L_x_3358:
        /* <DEDUP_REMOVED lines=14> */
[----:B--2--5:R-:W-:-:S12]  /*3530*/  FFMA.FTZ R49, R4, R6, R49 ;  /* 0x0000000604317223 */ /* 0x024fd80000010031 */
        /* <DEDUP_REMOVED lines=19> */
[----:B--2---:R-:W-:-:S04]  /*3670*/  FFMA.FTZ R49, R4, R6, R49 ;  /* 0x0000000604317223 */ /* 0x004fc80000010031 */
[----:B---3--:R-:W-:-:S07]  /*3680*/  @P0 FFMA.FTZ R49, R4, R10, R49 ;  /* 0x0000000a04310223 */ /* 0x008fce0000010031 */
.L_x_3357:
[----:B------:R-:W-:Y:S05]  /*3690*/  BSYNC B1 ;  /* 0x0000000000017941 */ /* 0x000fea0003800000 */
.L_x_3356:
[----:B------:R0:W-:Y:S01]  /*36a0*/  STG.E desc[UR4][R8.64], R49 ;  /* 0x0000003108007986 */ /* 0x0001e2000c101904 */
[----:B------:R-:W-:-:S07]  /*36b0*/  IADD3 R3, R3, 0x80, RZ ;  /* 0x0000008003037810 */ /* 0x000fce0007ffe0ff */
.L_x_3354:
[----:B------:R-:W-:Y:S05]  /*36c0*/  BSYNC B2 ;  /* 0x0000000000027941 */ /* 0x000fea0003800000 */
.L_x_3353:
        /* <DEDUP_REMOVED lines=8> */
[----:B-----5:R-:W-:Y:S01]  /*3750*/  CS2R R4, SRZ ;  /* 0x0000000000047805 */ /* 0x020fe2000001ff00 */
        /* <DEDUP_REMOVED lines=453> */
.L_x_3373:
        /* <DEDUP_REMOVED lines=68> */
.L_x_3383:
        /* <DEDUP_REMOVED lines=153> */
.L_x_3382:
[----:B------:R-:W-:Y:S02]  /*6180*/  MOV R16, R12 ;  /* 0x0000000c00107202 */ /* 0x000fe40000000f00 */
[----:B------:R-:W-:-:S07]  /*6190*/  MOV R17, R13 ;  /* 0x0000000d00117202 */ /* 0x000fce0000000f00 */
.L_x_3381:
[----:B------:R-:W-:Y:S05]  /*61a0*/  BSYNC B5 ;  /* 0x0000000000057941 */ /* 0x000fea0003800000 */
.L_x_3380:
        /* <DEDUP_REMOVED lines=86> */
.L_x_3385:
[----:B------:R-:W-:Y:S05]  /*6710*/  BSYNC B5 ;  /* 0x0000000000057941 */ /* 0x000fea0003800000 */
.L_x_3384:
[----:B------:R-:W-:-:S04]  /*6720*/  ISETP.NE.U32.AND P1, PT, R6, RZ, PT ;  /* 0x000000ff0600720c */ /* 0x000fc80003f25070 */
[----:B------:R-:W-:-:S13]  /*6730*/  ISETP.NE.OR.EX P0, PT, R7, RZ, P0, P1 ;  /* 0x000000ff0700720c */ /* 0x000fda0000705710 */
[----:B------:R-:W-:Y:S05]  /*6740*/  @!P0 BREAK B2 ;  /* 0x0000000000028942 */ /* 0x000fea0003800000 */
[----:B------:R-:W-:Y:S05]  /*6750*/  @!P0 BRA `(.L_x_3377) ;  /* 0x0000000000c08947 */ /* 0x000fea0003800000 */
.L_x_3379:
[----:B------:R-:W-:Y:S05]  /*6760*/  BSYNC B2 ;  /* 0x0000000000027941 */ /* 0x000fea0003800000 */
.L_x_3378:
[----:B------:R-:W-:Y:S01]  /*6770*/  BSSY B2, `(.L_x_3386) ;  /* 0x000002c000027945 */ /* 0x000fe20003800000 */
.L_x_3387:
        /* <DEDUP_REMOVED lines=44> */
.L_x_3386:
[----:B------:R-:W-:Y:S02]  /*6a40*/  MOV R16, R12 ;  /* 0x0000000c00107202 */ /* 0x000fe40000000f00 */
[----:B------:R-:W-:-:S07]  /*6a50*/  MOV R17, R13 ;  /* 0x0000000d00117202 */ /* 0x000fce0000000f00 */
.L_x_3377:
[----:B------:R-:W-:Y:S05]  /*6a60*/  BSYNC B3 ;  /* 0x0000000000037941 */ /* 0x000fea0003800000 */
.L_x_3376:
        /* <DEDUP_REMOVED lines=36> */
.L_x_3375:
[----:B------:R-:W-:Y:S05]  /*6cb0*/  BSYNC B4 ;  /* 0x0000000000047941 */ /* 0x000fea0003800000 */
.L_x_3374:
[----:B------:R0:W-:Y:S01]  /*6cc0*/  STG.E desc[UR4][R8.64], R49 ;  /* 0x0000003108007986 */ /* 0x0001e2000c101904 */
[----:B------:R-:W-:-:S04]  /*6cd0*/  IADD3 R3, R3, 0x80, RZ ;  /* 0x0000008003037810 */ /* 0x000fc80007ffe0ff */
[----:B------:R-:W-:-:S13]  /*6ce0*/  ISETP.GE.AND P0, PT, R3, UR8, PT ;  /* 0x0000000803007c0c */ /* 0x000fda000bf06270 */
[----:B0-----:R-:W-:Y:S05]  /*6cf0*/  @P0 BRA `(.L_x_3388) ;  /* 0x0000006800e80947 */ /* 0x001fea0003800000 */
[----:B------:R-:W0:Y:S01]  /*6d00*/  LDC R7, c[0x0][0x218] ;  /* 0x00008600ff077b82 */ /* 0x000e220000000800 */
[----:B------:R-:W-:Y:S01]  /*6d10*/  HFMA2.MMA R6, -RZ, RZ, 0, 0 ;  /* 0x00000000ff067435 */ /* 0x000fe200000001ff */
[----:B-----5:R-:W-:Y:S01]  /*6d20*/  CS2R R4, SRZ ;  /* 0x0000000000047805 */ /* 0x020fe2000001ff00 */
        /* <DEDUP_REMOVED lines=453> */
.L_x_3389:
        /* <DEDUP_REMOVED lines=68> */
.L_x_3399:
        /* <DEDUP_REMOVED lines=153> */
.L_x_3398:
[----:B------:R-:W-:Y:S02]  /*9750*/  MOV R16, R12 ;  /* 0x0000000c00107202 */ /* 0x000fe40000000f00 */
[----:B------:R-:W-:-:S07]  /*9760*/  MOV R17, R13 ;  /* 0x0000000d00117202 */ /* 0x000fce0000000f00 */
.L_x_3397:
[----:B------:R-:W-:Y:S05]  /*9770*/  BSYNC B5 ;  /* 0x0000000000057941 */ /* 0x000fea0003800000 */
.L_x_3396:
        /* <DEDUP_REMOVED lines=86> */
.L_x_3401:
[----:B------:R-:W-:Y:S05]  /*9ce0*/  BSYNC B5 ;  /* 0x0000000000057941 */ /* 0x000fea0003800000 */
.L_x_3400:
[----:B------:R-:W-:-:S04]  /*9cf0*/  ISETP.NE.U32.AND P1, PT, R6, RZ, PT ;  /* 0x000000ff0600720c */ /* 0x000fc80003f25070 */
[----:B------:R-:W-:-:S13]  /*9d00*/  ISETP.NE.OR.EX P0, PT, R7, RZ, P0, P1 ;  /* 0x000000ff0700720c */ /* 0x000fda0000705710 */
[----:B------:R-:W-:Y:S05]  /*9d10*/  @!P0 BREAK B2 ;  /* 0x0000000000028942 */ /* 0x000fea0003800000 */
[----:B------:R-:W-:Y:S05]  /*9d20*/  @!P0 BRA `(.L_x_3393) ;  /* 0x0000000000c48947 */ /* 0x000fea0003800000 */
.L_x_3395:
[----:B------:R-:W-:Y:S05]  /*9d30*/  BSYNC B2 ;  /* 0x0000000000027941 */ /* 0x000fea0003800000 */
.L_x_3394:
[----:B------:R-:W-:Y:S01]  /*9d40*/  BSSY B2, `(.L_x_3402) ;  /* 0x000002d000027945 */ /* 0x000fe20003800000 */
.L_x_3403:
        /* <DEDUP_REMOVED lines=45> */
.L_x_3402:
[----:B------:R-:W-:Y:S02]  /*a020*/  MOV R16, R12 ;  /* 0x0000000c00107202 */ /* 0x000fe40000000f00 */
[----:B------:R-:W-:-:S07]  /*a030*/  MOV R17, R13 ;  /* 0x0000000d00117202 */ /* 0x000fce0000000f00 */
.L_x_3393:
[----:B------:R-:W-:Y:S05]  /*a040*/  BSYNC B3 ;  /* 0x0000000000037941 */ /* 0x000fea0003800000 */
.L_x_3392:
        /* <DEDUP_REMOVED lines=36> */
.L_x_3391:
[----:B------:R-:W-:Y:S05]  /*a290*/  BSYNC B4 ;  /* 0x0000000000047941 */ /* 0x000fea0003800000 */
.L_x_3390:
[----:B------:R1:W-:Y:S01]  /*a2a0*/  STG.E desc[UR4][R8.64], R49 ;  /* 0x0000003108007986 */ /* 0x0003e2000c101904 */
[----:B------:R-:W-:-:S07]  /*a2b0*/  IADD3 R3, R3, 0x80, RZ ;  /* 0x0000008003037810 */ /* 0x000fce0007ffe0ff */
.L_x_3372:
[----:B------:R-:W-:-:S13]  /*a2c0*/  ISETP.GE.AND P0, PT, R3, UR8, PT ;  /* 0x0000000803007c0c */ /* 0x000fda000bf06270 */
[----:B------:R-:W-:Y:S05]  /*a2d0*/  @P0 BRA `(.L_x_3404) ;  /* 0x0000006800e80947 */ /* 0x000fea0003800000 */
[----:B------:R-:W2:Y:S01]  /*a2e0*/  LDC R7, c[0x0][0x218] ;  /* 0x00008600ff077b82 */ /* 0x000ea20000000800 */
[----:B------:R-:W-:Y:S01]  /*a2f0*/  HFMA2.MMA R6, -RZ, RZ, 0, 0 ;  /* 0x00000000ff067435 */ /* 0x000fe200000001ff */
[----:B-----5:R-:W-:Y:S01]  /*a300*/  CS2R R4, SRZ ;  /* 0x0000000000047805 */ /* 0x020fe2000001ff00 */
        /* <DEDUP_REMOVED lines=453> */
.L_x_3405:
        /* <DEDUP_REMOVED lines=68> */
.L_x_3415:
        /* <DEDUP_REMOVED lines=153> */
.L_x_3414:
[----:B------:R-:W-:Y:S02]  /*cd30*/  MOV R16, R12 ;  /* 0x0000000c00107202 */ /* 0x000fe40000000f00 */
[----:B------:R-:W-:-:S07]  /*cd40*/  MOV R17, R13 ;  /* 0x0000000d00117202 */ /* 0x000fce0000000f00 */
.L_x_3413:
[----:B------:R-:W-:Y:S05]  /*cd50*/  BSYNC B5 ;  /* 0x0000000000057941 */ /* 0x000fea0003800000 */
.L_x_3412:
        /* <DEDUP_REMOVED lines=86> */
.L_x_3417:
[----:B------:R-:W-:Y:S05]  /*d2c0*/  BSYNC B5 ;  /* 0x0000000000057941 */ /* 0x000fea0003800000 */
.L_x_3416:
[----:B------:R-:W-:-:S04]  /*d2d0*/  ISETP.NE.U32.AND P1, PT, R6, RZ, PT ;  /* 0x000000ff0600720c */ /* 0x000fc80003f25070 */
[----:B------:R-:W-:-:S13]  /*d2e0*/  ISETP.NE.OR.EX P0, PT, R7, RZ, P0, P1 ;  /* 0x000000ff0700720c */ /* 0x000fda0000705710 */
[----:B------:R-:W-:Y:S05]  /*d2f0*/  @!P0 BREAK B2 ;  /* 0x0000000000028942 */ /* 0x000fea0003800000 */
[----:B------:R-:W-:Y:S05]  /*d300*/  @!P0 BRA `(.L_x_3409) ;  /* 0x0000000000c48947 */ /* 0x000fea0003800000 */
.L_x_3411:
[----:B------:R-:W-:Y:S05]  /*d310*/  BSYNC B2 ;  /* 0x0000000000027941 */ /* 0x000fea0003800000 */
.L_x_3410:
[----:B------:R-:W-:Y:S01]  /*d320*/  BSSY B2, `(.L_x_3418) ;  /* 0x000002d000027945 */ /* 0x000fe20003800000 */
.L_x_3419:
        /* <DEDUP_REMOVED lines=45> */
.L_x_3418:
[----:B------:R-:W-:Y:S02]  /*d600*/  MOV R16, R12 ;  /* 0x0000000c00107202 */ /* 0x000fe40000000f00 */
[----:B------:R-:W-:-:S07]  /*d610*/  MOV R17, R13 ;  /* 0x0000000d00117202 */ /* 0x000fce0000000f00 */
.L_x_3409:
[----:B------:R-:W-:Y:S05]  /*d620*/  BSYNC B3 ;  /* 0x0000000000037941 */ /* 0x000fea0003800000 */
.L_x_3408:
        /* <DEDUP_REMOVED lines=36> */
.L_x_3407:
[----:B------:R-:W-:Y:S05]  /*d870*/  BSYNC B4 ;  /* 0x0000000000047941 */ /* 0x000fea0003800000 */
.L_x_3406:
[----:B------:R0:W-:Y:S01]  /*d880*/  STG.E desc[UR4][R8.64], R49 ;  /* 0x0000003108007986 */ /* 0x0001e2000c101904 */
[----:B------:R-:W-:-:S07]  /*d890*/  IADD3 R3, R3, 0x80, RZ ;  /* 0x0000008003037810 */ /* 0x000fce0007ffe0ff */
.L_x_3388:
[----:B------:R-:W-:-:S13]  /*d8a0*/  ISETP.GE.AND P0, PT, R3, UR8, PT ;  /* 0x0000000803007c0c */ /* 0x000fda000bf06270 */
        /* <DEDUP_REMOVED lines=457> */
.L_x_3421:
        /* <DEDUP_REMOVED lines=68> */
.L_x_3431:
        /* <DEDUP_REMOVED lines=153> */
.L_x_3430:
[----:B------:R-:W-:Y:S02]  /*10310*/  MOV R16, R12 ;  /* 0x0000000c00107202 */ /* 0x000fe40000000f00 */
[----:B------:R-:W-:-:S07]  /*10320*/  MOV R17, R13 ;  /* 0x0000000d00117202 */ /* 0x000fce0000000f00 */
.L_x_3429:
[----:B------:R-:W-:Y:S05]  /*10330*/  BSYNC B5 ;  /* 0x0000000000057941 */ /* 0x000fea0003800000 */
.L_x_3428:
        /* <DEDUP_REMOVED lines=86> */
.L_x_3433:
[----:B------:R-:W-:Y:S05]  /*108a0*/  BSYNC B5 ;  /* 0x0000000000057941 */ /* 0x000fea0003800000 */
.L_x_3432:
[----:B------:R-:W-:-:S04]  /*108b0*/  ISETP.NE.U32.AND P1, PT, R6, RZ, PT ;  /* 0x000000ff0600720c */ /* 0x000fc80003f25070 */
[----:B------:R-:W-:-:S13]  /*108c0*/  ISETP.NE.OR.EX P0, PT, R7, RZ, P0, P1 ;  /* 0x000000ff0700720c */ /* 0x000fda0000705710 */
[----:B------:R-:W-:Y:S05]  /*108d0*/  @!P0 BREAK B2 ;  /* 0x0000000000028942 */ /* 0x000fea0003800000 */
[----:B------:R-:W-:Y:S05]  /*108e0*/  @!P0 BRA `(.L_x_3425) ;  /* 0x0000000000c48947 */ /* 0x000fea0003800000 */
.L_x_3427:
[----:B------:R-:W-:Y:S05]  /*108f0*/  BSYNC B2 ;  /* 0x0000000000027941 */ /* 0x000fea0003800000 */
.L_x_3426:
[----:B------:R-:W-:Y:S01]  /*10900*/  BSSY B2, `(.L_x_3434) ;  /* 0x000002d000027945 */ /* 0x000fe20003800000 */
.L_x_3435:
        /* <DEDUP_REMOVED lines=45> */
.L_x_3434:
[----:B------:R-:W-:Y:S02]  /*10be0*/  MOV R16, R12 ;  /* 0x0000000c00107202 */ /* 0x000fe40000000f00 */
[----:B------:R-:W-:-:S07]  /*10bf0*/  MOV R17, R13 ;  /* 0x0000000d00117202 */ /* 0x000fce0000000f00 */
.L_x_3425:
[----:B------:R-:W-:Y:S05]  /*10c00*/  BSYNC B3 ;  /* 0x0000000000037941 */ /* 0x000fea0003800000 */
.L_x_3424:
        /* <DEDUP_REMOVED lines=36> */
.L_x_3423:
[----:B------:R-:W-:Y:S05]  /*10e50*/  BSYNC B4 ;  /* 0x0000000000047941 */ /* 0x000fea0003800000 */
.L_x_3422:
[----:B------:R2:W-:Y:S01]  /*10e60*/  STG.E desc[UR4][R8.64], R49 ;  /* 0x0000003108007986 */ /* 0x0005e2000c101904 */
[----:B------:R-:W-:-:S07]  /*10e70*/  IADD3 R3, R3, 0x80, RZ ;  /* 0x0000008003037810 */ /* 0x000fce0007ffe0ff */
.L_x_3404:
[----:B------:R-:W-:-:S13]  /*10e80*/  ISETP.GE.AND P0, PT, R3, UR8, PT ;  /* 0x0000000803007c0c */ /* 0x000fda000bf06270 */
[----:B------:R-:W-:Y:S05]  /*10e90*/  @P0 BREAK B0 ;  /* 0x0000000000000942 */ /* 0x000fea0003800000 */
[----:B------:R-:W-:Y:S05]  /*10ea0*/  @P0 BRA `(.L_x_3436) ;  /* 0x0000006800f00947 */ /* 0x000fea0003800000 */
[----:B------:R-:W3:Y:S01]  /*10eb0*/  LDC R7, c[0x0][0x218] ;  /* 0x00008600ff077b82 */ /* 0x000ee20000000800 */
[----:B------:R-:W-:Y:S01]  /*10ec0*/  HFMA2.MMA R6, -RZ, RZ, 0, 0 ;  /* 0x00000000ff067435 */ /* 0x000fe200000001ff */
[----:B-----5:R-:W-:Y:S01]  /*10ed0*/  CS2R R4, SRZ ;  /* 0x0000000000047805 */ /* 0x020fe2000001ff00 */
        /* <DEDUP_REMOVED lines=453> */
.L_x_3437:
        /* <DEDUP_REMOVED lines=68> */
.L_x_3447:
        /* <DEDUP_REMOVED lines=153> */
.L_x_3446:
[----:B------:R-:W-:Y:S02]  /*13900*/  MOV R16, R12 ;  /* 0x0000000c00107202 */ /* 0x000fe40000000f00 */
[----:B------:R-:W-:-:S07]  /*13910*/  MOV R17, R13 ;  /* 0x0000000d00117202 */ /* 0x000fce0000000f00 */
.L_x_3445:
[----:B------:R-:W-:Y:S05]  /*13920*/  BSYNC B5 ;  /* 0x0000000000057941 */ /* 0x000fea0003800000 */
.L_x_3444:
        /* <DEDUP_REMOVED lines=86> */
.L_x_3449:
[----:B------:R-:W-:Y:S05]  /*13e90*/  BSYNC B5 ;  /* 0x0000000000057941 */ /* 0x000fea0003800000 */
.L_x_3448:
[----:B------:R-:W-:-:S04]  /*13ea0*/  ISETP.NE.U32.AND P1, PT, R6, RZ, PT ;  /* 0x000000ff0600720c */ /* 0x000fc80003f25070 */
[----:B------:R-:W-:-:S13]  /*13eb0*/  ISETP.NE.OR.EX P0, PT, R7, RZ, P0, P1 ;  /* 0x000000ff0700720c */ /* 0x000fda0000705710 */
[----:B------:R-:W-:Y:S05]  /*13ec0*/  @!P0 BREAK B2 ;  /* 0x0000000000028942 */ /* 0x000fea0003800000 */
[----:B------:R-:W-:Y:S05]  /*13ed0*/  @!P0 BRA `(.L_x_3441) ;  /* 0x0000000000c48947 */ /* 0x000fea0003800000 */
.L_x_3443:
[----:B------:R-:W-:Y:S05]  /*13ee0*/  BSYNC B2 ;  /* 0x0000000000027941 */ /* 0x000fea0003800000 */
.L_x_3442:
[----:B------:R-:W-:Y:S01]  /*13ef0*/  BSSY B2, `(.L_x_3450) ;  /* 0x000002d000027945 */ /* 0x000fe20003800000 */
.L_x_3451:
        /* <DEDUP_REMOVED lines=45> */
.L_x_3450:
[----:B------:R-:W-:Y:S02]  /*141d0*/  MOV R16, R12 ;  /* 0x0000000c00107202 */ /* 0x000fe40000000f00 */
[----:B------:R-:W-:-:S07]  /*141e0*/  MOV R17, R13 ;  /* 0x0000000d00117202 */ /* 0x000fce0000000f00 */
.L_x_3441:
[----:B------:R-:W-:Y:S05]  /*141f0*/  BSYNC B3 ;  /* 0x0000000000037941 */ /* 0x000fea0003800000 */
.L_x_3440:
        /* <DEDUP_REMOVED lines=36> */
.L_x_3439:
[----:B------:R-:W-:Y:S05]  /*14440*/  BSYNC B4 ;  /* 0x0000000000047941 */ /* 0x000fea0003800000 */
.L_x_3438:
[----:B------:R1:W-:Y:S01]  /*14450*/  STG.E desc[UR4][R8.64], R49 ;  /* 0x0000003108007986 */ /* 0x0003e2000c101904 */
[----:B------:R-:W-:-:S07]  /*14460*/  IADD3 R3, R3, 0x80, RZ ;  /* 0x0000008003037810 */ /* 0x000fce0007ffe0ff */
.L_x_3420:
[----:B------:R-:W-:-:S13]  /*14470*/  ISETP.GE.AND P0, PT, R3, UR8, PT ;  /* 0x0000000803007c0c */ /* 0x000fda000bf06270 */
[----:B------:R-:W-:Y:S05]  /*14480*/  @P0 BREAK B0 ;  /* 0x0000000000000942 */ /* 0x000fea0003800000 */
[----:B------:R-:W-:Y:S05]  /*14490*/  @P0 BRA `(.L_x_3436) ;  /* 0x0000003400740947 */ /* 0x000fea0003800000 */
[----:B------:R-:W-:Y:S05]  /*144a0*/  BSYNC B0 ;  /* 0x0000000000007941 */ /* 0x000fea0003800000 */
.L_x_3371:
        /* <DEDUP_REMOVED lines=456> */
.L_x_3452:
        /* <DEDUP_REMOVED lines=68> */
.L_x_3462:
        /* <DEDUP_REMOVED lines=153> */
.L_x_3461:
[----:B------:R-:W-:Y:S02]  /*16f00*/  MOV R16, R12 ;  /* 0x0000000c00107202 */ /* 0x000fe40000000f00 */
[----:B------:R-:W-:-:S07]  /*16f10*/  MOV R17, R13 ;  /* 0x0000000d00117202 */ /* 0x000fce0000000f00 */
.L_x_3460:
[----:B------:R-:W-:Y:S05]  /*16f20*/  BSYNC B5 ;  /* 0x0000000000057941 */ /* 0x000fea0003800000 */
.L_x_3459:
        /* <DEDUP_REMOVED lines=86> */
.L_x_3464:
[----:B------:R-:W-:Y:S05]  /*17490*/  BSYNC B5 ;  /* 0x0000000000057941 */ /* 0x000fea0003800000 */
.L_x_3463:
[----:B------:R-:W-:-:S04]  /*174a0*/  ISETP.NE.U32.AND P1, PT, R6, RZ, PT ;  /* 0x000000ff0600720c */ /* 0x000fc80003f25070 */
[----:B------:R-:W-:-:S13]  /*174b0*/  ISETP.NE.OR.EX P0, PT, R7, RZ, P0, P1 ;  /* 0x000000ff0700720c */ /* 0x000fda0000705710 */
[----:B------:R-:W-:Y:S05]  /*174c0*/  @!P0 BREAK B2 ;  /* 0x0000000000028942 */ /* 0x000fea0003800000 */
[----:B------:R-:W-:Y:S05]  /*174d0*/  @!P0 BRA `(.L_x_3456) ;  /* 0x0000000000c48947 */ /* 0x000fea0003800000 */
.L_x_3458:
[----:B------:R-:W-:Y:S05]  /*174e0*/  BSYNC B2 ;  /* 0x0000000000027941 */ /* 0x000fea0003800000 */
.L_x_3457:
[----:B------:R-:W-:Y:S01]  /*174f0*/  BSSY B2, `(.L_x_3465) ;  /* 0x000002d000027945 */ /* 0x000fe20003800000 */
.L_x_3466:
        /* <DEDUP_REMOVED lines=45> */
.L_x_3465:
[----:B------:R-:W-:Y:S02]  /*177d0*/  MOV R16, R12 ;  /* 0x0000000c00107202 */ /* 0x000fe40000000f00 */
[----:B------:R-:W-:-:S07]  /*177e0*/  MOV R17, R13 ;  /* 0x0000000d00117202 */ /* 0x000fce0000000f00 */
.L_x_3456:
[----:B------:R-:W-:Y:S05]  /*177f0*/  BSYNC B3 ;  /* 0x0000000000037941 */ /* 0x000fea0003800000 */
.L_x_3455:
        /* <DEDUP_REMOVED lines=36> */
.L_x_3454:
[----:B------:R-:W-:Y:S05]  /*17a40*/  BSYNC B4 ;  /* 0x0000000000047941 */ /* 0x000fea0003800000 */
.L_x_3453:
[----:B------:R3:W-:Y:S01]  /*17a50*/  STG.E desc[UR4][R8.64], R49 ;  /* 0x0000003108007986 */ /* 0x0007e2000c101904 */
[----:B------:R-:W-:-:S07]  /*17a60*/  IADD3 R3, R3, 0x80, RZ ;  /* 0x0000008003037810 */ /* 0x000fce0007ffe0ff */
.L_x_3436:
[----:B------:R-:W-:Y:S05]  /*17a70*/  BSYNC B1 ;  /* 0x0000000000017941 */ /* 0x000fea0003800000 */
.L_x_3370:
[----:B------:R-:W-:Y:S05]  /*17a80*/  WARPSYNC.ALL ;  /* 0x0000000000007948 */ /* 0x000fea0003800000 */
[----:B------:R-:W-:-:S13]  /*17a90*/  ISETP.GE.AND P0, PT, R3, UR8, PT ;  /* 0x0000000803007c0c */ /* 0x000fda000bf06270 */
[----:B------:R-:W-:Y:S05]  /*17aa0*/  @P0 EXIT ;  /* 0x000000000000094d */ /* 0x000fea0003800000 */
[----:B------:R-:W4:Y:S01]  /*17ab0*/  LDC R7, c[0x0][0x218] ;  /* 0x00008600ff077b82 */ /* 0x000f220000000800 */
[----:B------:R-:W-:Y:S01]  /*17ac0*/  HFMA2.MMA R6, -RZ, RZ, 0, 0 ;  /* 0x00000000ff067435 */ /* 0x000fe200000001ff */
[----:B-----5:R-:W-:Y:S01]  /*17ad0*/  CS2R R4, SRZ ;  /* 0x0000000000047805 */ /* 0x020fe2000001ff00 */
        /* <DEDUP_REMOVED lines=453> */
.L_x_3467:
        /* <DEDUP_REMOVED lines=70> */
.L_x_3477:
[----:B------:R-:W2:Y:S04]  /*19b90*/  LDG.E.64.CONSTANT R38, desc[UR4][R4.64] ;  /* 0x0000000404267981 */ /* 0x000ea8000c1e9b00 */
        /* <DEDUP_REMOVED lines=21> */
[----:B------:R-:W-:-:S04]  /*19cf0*/  IADD3 R33, R33, R39, RZ ;  /* 0x0000002721217210 */ /* 0x000fc80007ffe0ff */
[----:B------:R-:W-:Y:S01]  /*19d00*/  LEA.HI.X R47, R32, R43, R33, 0x2, P1 ;  /* 0x0000002b202f7211 */ /* 0x000fe200008f1421 */
[C---:B------:R-:W-:Y:S02]  /*19d10*/  IMAD R33, R34.reuse, UR7, R35 ;  /* 0x0000000722217c24 */ /* 0x040fe4000f8e0223 */
[----:B------:R-:W-:Y:S02]  /*19d20*/  IMAD.WIDE.U32 R34, R34, UR6, RZ ;  /* 0x0000000622227c25 */ /* 0x000fe4000f8e00ff */
[----:B------:R0:W2:Y:S02]  /*19d30*/  LDG.E.CONSTANT R46, desc[UR4][R46.64] ;  /* 0x000000042e2e7981 */ /* 0x0000a4000c1e9900 */
[----:B------:R-:W-:-:S04]  /*19d40*/  IMAD.WIDE.U32 R38, R30, UR6, RZ ;  /* 0x000000061e267c25 */ /* 0x000fc8000f8e00ff */
[----:B------:R-:W-:Y:S01]  /*19d50*/  IMAD R49, R30, UR7, R31 ;  /* 0x000000071e317c24 */ /* 0x000fe2000f8e021f */
[----:B------:R-:W-:Y:S01]  /*19d60*/  LEA R30, P1, R34, R41, 0x2 ;  /* 0x00000029221e7211 */ /* 0x000fe200078210ff */
[----:B------:R-:W-:Y:S01]  /*19d70*/  IMAD R37, R37, UR6, RZ ;  /* 0x0000000625257c24 */ /* 0x000fe2000f8e02ff */
[----:B------:R-:W-:Y:S01]  /*19d80*/  IADD3 R31, R35, R33, RZ ;  /* 0x00000021231f7210 */ /* 0x000fe20007ffe0ff */
[----:B0-----:R-:W-:Y:S01]  /*19d90*/  IMAD R47, R7, UR6, RZ ;  /* 0x00000006072f7c24 */ /* 0x001fe2000f8e02ff */
[----:B------:R-:W-:Y:S01]  /*19da0*/  IADD3 R33, R39, R49, RZ ;  /* 0x0000003127217210 */ /* 0x000fe20007ffe0ff */
[----:B------:R-:W-:Y:S01]  /*19db0*/  IMAD R39, R36, UR7, R37 ;  /* 0x0000000724277c24 */ /* 0x000fe2000f8e0225 */
[----:B------:R-:W-:Y:S01]  /*19dc0*/  LEA.HI.X R31, R34, R43, R31, 0x2, P1 ;  /* 0x0000002b221f7211 */ /* 0x000fe200008f141f */
[----:B------:R-:W-:Y:S01]  /*19dd0*/  IMAD.WIDE.U32 R34, R36, UR6, RZ ;  /* 0x0000000624227c25 */ /* 0x000fe2000f8e00ff */
[----:B------:R-:W-:-:S03]  /*19de0*/  LEA R32, P2, R38, R41, 0x2 ;  /* 0x0000002926207211 */ /* 0x000fc600078410ff */
[----:B------:R-:W-:Y:S01]  /*19df0*/  IMAD.WIDE.U32 R36, R6, UR6, RZ ;  /* 0x0000000606247c25 */ /* 0x000fe2000f8e00ff */
[----:B------:R-:W-:Y:S01]  /*19e00*/  LEA.HI.X R33, R38, R43, R33, 0x2, P2 ;  /* 0x0000002b26217211 */ /* 0x000fe200010f1421 */
[----:B------:R-:W3:Y:S01]  /*19e10*/  LDG.E.CONSTANT R31, desc[UR4][R30.64] ;  /* 0x000000041e1f7981 */ /* 0x000ee2000c1e9900 */
[----:B------:R-:W-:Y:S01]  /*19e20*/  LEA R38, P1, R34, R41, 0x2 ;  /* 0x0000002922267211 */ /* 0x000fe200078210ff */
[----:B------:R-:W-:Y:S01]  /*19e30*/  IMAD R47, R6, UR7, R47 ;  /* 0x00000007062f7c24 */ /* 0x000fe2000f8e022f */
[----:B------:R-:W-:Y:S01]  /*19e40*/  IADD3 R7, R35, R39, RZ ;  /* 0x0000002723077210 */ /* 0x000fe20007ffe0ff */
[----:B------:R-:W-:Y:S02]  /*19e50*/  IMAD R9, R9, UR6, RZ ;  /* 0x0000000609097c24 */ /* 0x000fe4000f8e02ff */
[----:B------:R-:W-:Y:S01]  /*19e60*/  IMAD R11, R11, UR6, RZ ;  /* 0x000000060b0b7c24 */ /* 0x000fe2000f8e02ff */
[----:B------:R-:W-:Y:S01]  /*19e70*/  LEA.HI.X R39, R34, R43, R7, 0x2, P1 ;  /* 0x0000002b22277211 */ /* 0x000fe200008f1407 */
[----:B------:R-:W-:Y:S01]  /*19e80*/  IMAD R49, R8, UR7, R9 ;  /* 0x0000000708317c24 */ /* 0x000fe2000f8e0209 */
[----:B------:R-:W-:Y:S01]  /*19e90*/  LEA R6, P1, R36, R41, 0x2 ;  /* 0x0000002924067211 */ /* 0x000fe200078210ff */
[----:B------:R-:W-:Y:S01]  /*19ea0*/  IMAD.WIDE.U32 R8, R8, UR6, RZ ;  /* 0x0000000608087c25 */ /* 0x000fe2000f8e00ff */
[----:B------:R-:W-:-:S02]  /*19eb0*/  IADD3 R7, R37, R47, RZ ;  /* 0x0000002f25077210 */ /* 0x000fc40007ffe0ff */
[----:B------:R0:W4:Y:S01]  /*19ec0*/  LDG.E.CONSTANT R37, desc[UR4][R32.64] ;  /* 0x0000000420257981 */ /* 0x000122000c1e9900 */
[----:B------:R-:W-:Y:S01]  /*19ed0*/  IMAD.WIDE.U32 R34, R10, UR6, RZ ;  /* 0x000000060a227c25 */ /* 0x000fe2000f8e00ff */
[----:B------:R-:W-:-:S03]  /*19ee0*/  LEA.HI.X R7, R36, R43, R7, 0x2, P1 ;  /* 0x0000002b24077211 */ /* 0x000fc600008f1407 */
[----:B------:R-:W-:Y:S01]  /*19ef0*/  IMAD R11, R10, UR7, R11 ;  /* 0x000000070a0b7c24 */ /* 0x000fe2000f8e020b */
[----:B------:R-:W-:Y:S01]  /*19f00*/  LEA R10, P1, R8, R41, 0x2 ;  /* 0x00000029080a7211 */ /* 0x000fe200078210ff */
[----:B------:R1:W4:Y:S01]  /*19f10*/  LDG.E.CONSTANT R47, desc[UR4][R6.64] ;  /* 0x00000004062f7981 */ /* 0x000322000c1e9900 */
[----:B------:R-:W-:Y:S01]  /*19f20*/  IADD3 R9, R9, R49, RZ ;  /* 0x0000003109097210 */ /* 0x000fe20007ffe0ff */
[----:B0-----:R-:W-:Y:S01]  /*19f30*/  IMAD R33, R13, UR6, RZ ;  /* 0x000000060d217c24 */ /* 0x001fe2000f8e02ff */
[----:B------:R-:W-:Y:S01]  /*19f40*/  LEA R32, P2, R34, R41, 0x2 ;  /* 0x0000002922207211 */ /* 0x000fe200078410ff */
[----:B------:R-:W-:Y:S01]  /*19f50*/  IMAD R17, R17, UR6, RZ ;  /* 0x0000000611117c24 */ /* 0x000fe2000f8e02ff */
[----:B------:R-:W-:Y:S01]  /*19f60*/  IADD3 R13, R35, R11, RZ ;  /* 0x0000000b230d7210 */ /* 0x000fe20007ffe0ff */
[----:B------:R-:W-:Y:S01]  /*19f70*/  IMAD R35, R12, UR7, R33 ;  /* 0x000000070c237c24 */ /* 0x000fe2000f8e0221 */
[-C--:B------:R-:W-:Y:S01]  /*19f80*/  LEA.HI.X R11, R8, R43.reuse, R9, 0x2, P1 ;  /* 0x0000002b080b7211 */ /* 0x080fe200008f1409 */
[----:B------:R-:W-:Y:S01]  /*19f90*/  IMAD.WIDE.U32 R8, R12, UR6, RZ ;  /* 0x000000060c087c25 */ /* 0x000fe2000f8e00ff */
[----:B------:R-:W-:Y:S01]  /*19fa0*/  LEA.HI.X R33, R34, R43, R13, 0x2, P2 ;  /* 0x0000002b22217211 */ /* 0x000fe200010f140d */
[----:B------:R-:W4:Y:S02]  /*19fb0*/  LDG.E.CONSTANT R39, desc[UR4][R38.64] ;  /* 0x0000000426277981 */ /* 0x000f24000c1e9900 */
[----:B------:R-:W-:Y:S01]  /*19fc0*/  IMAD R13, R15, UR6, RZ ;  /* 0x000000060f0d7c24 */ /* 0x000fe2000f8e02ff */
[----:B------:R-:W-:Y:S01]  /*19fd0*/  IADD3 R9, R9, R35, RZ ;  /* 0x0000002309097210 */ /* 0x000fe20007ffe0ff */
[----:B-1----:R-:W-:Y:S01]  /*19fe0*/  IMAD.WIDE.U32 R6, R14, UR6, RZ ;  /* 0x000000060e067c25 */ /* 0x002fe2000f8e00ff */
[----:B------:R-:W-:Y:S01]  /*19ff0*/  LEA R12, P1, R8, R41, 0x2 ;  /* 0x00000029080c7211 */ /* 0x000fe200078210ff */
[----:B------:R0:W4:Y:S02]  /*1a000*/  LDG.E.CONSTANT R15, desc[UR4][R10.64] ;  /* 0x000000040a0f7981 */ /* 0x000124000c1e9900 */
[----:B------:R-:W-:Y:S01]  /*1a010*/  IMAD R35, R14, UR7, R13 ;  /* 0x000000070e237c24 */ /* 0x000fe2000f8e020d */
[----:B------:R-:W-:Y:S01]  /*1a020*/  LEA.HI.X R13, R8, R43, R9, 0x2, P1 ;  /* 0x0000002b080d7211 */ /* 0x000fe200008f1409 */
[----:B------:R-:W-:Y:S01]  /*1a030*/  IMAD R51, R16, UR7, R17 ;  /* 0x0000000710337c24 */ /* 0x000fe2000f8e0211 */
[----:B------:R-:W-:Y:S01]  /*1a040*/  LEA R8, P1, R6, R41, 0x2 ;  /* 0x0000002906087211 */ /* 0x000fe200078210ff */
[----:B------:R-:W-:Y:S01]  /*1a050*/  IMAD.WIDE.U32 R16, R16, UR6, RZ ;  /* 0x0000000610107c25 */ /* 0x000fe2000f8e00ff */
[----:B------:R-:W-:Y:S01]  /*1a060*/  IADD3 R7, R7, R35, RZ ;  /* 0x0000002307077210 */ /* 0x000fe20007ffe0ff */
[----:B------:R-:W4:Y:S02]  /*1a070*/  LDG.E.CONSTANT R33, desc[UR4][R32.64] ;  /* 0x0000000420217981 */ /* 0x000f24000c1e9900 */
[----:B------:R-:W-:Y:S01]  /*1a080*/  IMAD R19, R19, UR6, RZ ;  /* 0x0000000613137c24 */ /* 0x000fe2000f8e02ff */
[----:B------:R-:W-:Y:S01]  /*1a090*/  LEA.HI.X R9, R6, R43, R7, 0x2, P1 ;  /* 0x0000002b06097211 */ /* 0x000fe200008f1407 */
[C---:B------:R-:W-:Y:S01]  /*1a0a0*/  IMAD.WIDE.U32 R6, R18.reuse, UR6, RZ ;  /* 0x0000000612067c25 */ /* 0x040fe2000f8e00ff */
[----:B0-----:R-:W-:Y:S01]  /*1a0b0*/  IADD3 R11, R17, R51, RZ ;  /* 0x00000033110b7210 */ /* 0x001fe20007ffe0ff */
[----:B------:R0:W4:Y:S02]  /*1a0c0*/  LDG.E.CONSTANT R35, desc[UR4][R12.64] ;  /* 0x000000040c237981 */ /* 0x000124000c1e9900 */
[----:B------:R-:W-:-:S02]  /*1a0d0*/  IMAD R19, R18, UR7, R19 ;  /* 0x0000000712137c24 */ /* 0x000fc4000f8e0213 */
[----:B------:R-:W-:Y:S01]  /*1a0e0*/  IMAD R17, R21, UR6, RZ ;  /* 0x0000000615117c24 */ /* 0x000fe2000f8e02ff */
[-C--:B------:R-:W-:Y:S01]  /*1a0f0*/  LEA R18, P1, R16, R41.reuse, 0x2 ;  /* 0x0000002910127211 */ /* 0x080fe200078210ff */
[----:B------:R-:W-:Y:S01]  /*1a100*/  IMAD R21, R23, UR6, RZ ;  /* 0x0000000617157c24 */ /* 0x000fe2000f8e02ff */
[----:B------:R-:W-:Y:S01]  /*1a110*/  LEA R10, P2, R6, R41, 0x2 ;  /* 0x00000029060a7211 */ /* 0x000fe200078410ff */
[C---:B------:R-:W-:Y:S01]  /*1a120*/  IMAD R17, R20.reuse, UR7, R17 ;  /* 0x0000000714117c24 */ /* 0x040fe2000f8e0211 */
[----:B------:R-:W-:Y:S01]  /*1a130*/  IADD3 R7, R7, R19, RZ ;  /* 0x0000001307077210 */ /* 0x000fe20007ffe0ff */
[----:B0-----:R-:W-:Y:S01]  /*1a140*/  IMAD.WIDE.U32 R12, R20, UR6, RZ ;  /* 0x00000006140c7c25 */ /* 0x001fe2000f8e00ff */
[-C--:B------:R-:W-:Y:S01]  /*1a150*/  LEA.HI.X R19, R16, R43.reuse, R11, 0x2, P1 ;  /* 0x0000002b10137211 */ /* 0x080fe200008f140b */
[----:B------:R0:W4:Y:S01]  /*1a160*/  LDG.E.CONSTANT R49, desc[UR4][R8.64] ;  /* 0x0000000408317981 */ /* 0x000122000c1e9900 */
[----:B------:R-:W-:Y:S01]  /*1a170*/  LEA.HI.X R11, R6, R43, R7, 0x2, P2 ;  /* 0x0000002b060b7211 */ /* 0x000fe200010f1407 */
[----:B------:R-:W-:Y:S01]  /*1a180*/  IMAD R21, R22, UR7, R21 ;  /* 0x0000000716157c24 */ /* 0x000fe2000f8e0215 */
[----:B------:R-:W-:-:S02]  /*1a190*/  LEA R6, P1, R12, R41, 0x2 ;  /* 0x000000290c067211 */ /* 0x000fc400078210ff */
[----:B------:R-:W-:Y:S01]  /*1a1a0*/  IADD3 R7, R13, R17, RZ ;  /* 0x000000110d077210 */ /* 0x000fe20007ffe0ff */
[----:B------:R-:W-:Y:S01]  /*1a1b0*/  IMAD R23, R25, UR6, RZ ;  /* 0x0000000619177c24 */ /* 0x000fe2000f8e02ff */
[----:B------:R-:W4:Y:S01]  /*1a1c0*/  LDG.E.CONSTANT R19, desc[UR4][R18.64] ;  /* 0x0000000412137981 */ /* 0x000f22000c1e9900 */
[----:B0-----:R-:W-:Y:S01]  /*1a1d0*/  IMAD.WIDE.U32 R8, R22, UR6, RZ ;  /* 0x0000000616087c25 */ /* 0x001fe2000f8e00ff */
[----:B------:R-:W-:Y:S02]  /*1a1e0*/  LEA.HI.X R7, R12, R43, R7, 0x2, P1 ;  /* 0x0000002b0c077211 */ /* 0x000fe400008f1407 */
[----:B------:R0:W4:Y:S01]  /*1a1f0*/  LDG.E.CONSTANT R17, desc[UR4][R10.64] ;  /* 0x000000040a117981 */ /* 0x000122000c1e9900 */
[----:B------:R-:W-:Y:S02]  /*1a200*/  LEA R12, P1, R8, R41, 0x2 ;  /* 0x00000029080c7211 */ /* 0x000fe400078210ff */
[----:B------:R-:W-:Y:S01]  /*1a210*/  IADD3 R9, R9, R21, RZ ;  /* 0x0000001509097210 */ /* 0x000fe20007ffe0ff */
[----:B------:R-:W-:Y:S01]  /*1a220*/  IMAD R25, R27, UR6, RZ ;  /* 0x000000061b197c24 */ /* 0x000fe2000f8e02ff */
[----:B------:R1:W4:Y:S01]  /*1a230*/  LDG.E.CONSTANT R21, desc[UR4][R6.64] ;  /* 0x0000000406157981 */ /* 0x000322000c1e9900 */
[----:B------:R-:W-:Y:S01]  /*1a240*/  IMAD R23, R24, UR7, R23 ;  /* 0x0000000718177c24 */ /* 0x000fe2000f8e0217 */
[----:B------:R-:W-:Y:S01]  /*1a250*/  LEA.HI.X R13, R8, R43, R9, 0x2, P1 ;  /* 0x0000002b080d7211 */ /* 0x000fe200008f1409 */
[----:B------:R-:W-:-:S04]  /*1a260*/  IMAD.WIDE.U32 R8, R24, UR6, RZ ;  /* 0x0000000618087c25 */ /* 0x000fc8000f8e00ff */
[----:B------:R-:W-:Y:S02]  /*1a270*/  IMAD R29, R29, UR6, RZ ;  /* 0x000000061d1d7c24 */ /* 0x000fe4000f8e02ff */
[----:B------:R-:W-:Y:S01]  /*1a280*/  IMAD R25, R26, UR7, R25 ;  /* 0x000000071a197c24 */ /* 0x000fe2000f8e0219 */
[----:B0-----:R-:W-:Y:S01]  /*1a290*/  LEA R10, P1, R8, R41, 0x2 ;  /* 0x00000029080a7211 */ /* 0x001fe200078210ff */
[----:B------:R-:W-:Y:S01]  /*1a2a0*/  IMAD.WIDE.U32 R26, R26, UR6, RZ ;  /* 0x000000061a1a7c25 */ /* 0x000fe2000f8e00ff */
[----:B------:R-:W-:Y:S01]  /*1a2b0*/  IADD3 R9, R9, R23, RZ ;  /* 0x0000001709097210 */ /* 0x000fe20007ffe0ff */
[----:B------:R-:W4:Y:S02]  /*1a2c0*/  LDG.E.CONSTANT R12, desc[UR4][R12.64] ;  /* 0x000000040c0c7981 */ /* 0x000f24000c1e9900 */
[----:B------:R-:W-:Y:S01]  /*1a2d0*/  IMAD R51, R28, UR7, R29 ;  /* 0x000000071c337c24 */ /* 0x000fe2000f8e021d */
[----:B-1----:R-:W-:Y:S01]  /*1a2e0*/  LEA R6, P2, R26, R41, 0x2 ;  /* 0x000000291a067211 */ /* 0x002fe200078410ff */
[----:B------:R-:W-:Y:S01]  /*1a2f0*/  IMAD.WIDE.U32 R28, R28, UR6, RZ ;  /* 0x000000061c1c7c25 */ /* 0x000fe2000f8e00ff */
[----:B------:R-:W-:-:S02]  /*1a300*/  IADD3 R7, R27, R25, RZ ;  /* 0x000000191b077210 */ /* 0x000fc40007ffe0ff */
[-C--:B------:R-:W-:Y:S02]  /*1a310*/  LEA.HI.X R11, R8, R43.reuse, R9, 0x2, P1 ;  /* 0x0000002b080b7211 */ /* 0x080fe400008f1409 */
[----:B------:R-:W-:Y:S02]  /*1a320*/  LEA.HI.X R7, R26, R43, R7, 0x2, P2 ;  /* 0x0000002b1a077211 */ /* 0x000fe400010f1407 */
[----:B------:R-:W-:Y:S01]  /*1a330*/  LEA R8, P1, R28, R41, 0x2 ;  /* 0x000000291c087211 */ /* 0x000fe200078210ff */
[----:B------:R-:W4:Y:S01]  /*1a340*/  LDG.E.CONSTANT R10, desc[UR4][R10.64] ;  /* 0x000000040a0a7981 */ /* 0x000f22000c1e9900 */
[----:B------:R-:W-:-:S03]  /*1a350*/  IADD3 R9, R29, R51, RZ ;  /* 0x000000331d097210 */ /* 0x000fc60007ffe0ff */
[----:B------:R-:W4:Y:S01]  /*1a360*/  LDG.E.CONSTANT R6, desc[UR4][R6.64] ;  /* 0x0000000406067981 */ /* 0x000f22000c1e9900 */
        /* <DEDUP_REMOVED lines=26> */
.L_x_3476:
[----:B------:R-:W-:Y:S02]  /*1a510*/  MOV R12, R4 ;  /* 0x00000004000c7202 */ /* 0x000fe40000000f00 */
[----:B------:R-:W-:-:S07]  /*1a520*/  MOV R13, R5 ;  /* 0x00000005000d7202 */ /* 0x000fce0000000f00 */
.L_x_3475:
[----:B------:R-:W-:Y:S05]  /*1a530*/  BSYNC B4 ;  /* 0x0000000000047941 */ /* 0x000fea0003800000 */
.L_x_3474:
        /* <DEDUP_REMOVED lines=41> */
[----:B------:R-:W2:Y:S03]  /*1a7d0*/  LDG.E.CONSTANT R14, desc[UR4][R22.64] ;  /* 0x00000004160e7981 */ /* 0x000ea6000c1e9900 */
[----:B------:R-:W-:Y:S01]  /*1a7e0*/  LEA.HI.X R27, R24, R43, R20, 0x2, P0 ;  /* 0x0000002b181b7211 */ /* 0x000fe200000f1414 */
[----:B------:R-:W-:Y:S01]  /*1a7f0*/  IMAD.WIDE.U32 R24, R12, UR8, RZ ;  /* 0x000000080c187c25 */ /* 0x000fe2000f8e00ff */
[----:B------:R0:W3:Y:S03]  /*1a800*/  LDG.E.CONSTANT R15, desc[UR4][R16.64] ;  /* 0x00000004100f7981 */ /* 0x0000e6000c1e9900 */
[C---:B------:R-:W-:Y:S01]  /*1a810*/  IMAD.WIDE.U32 R20, R10.reuse, UR8, RZ ;  /* 0x000000080a147c25 */ /* 0x040fe2000f8e00ff */
[----:B------:R-:W4:Y:S03]  /*1a820*/  LDG.E.CONSTANT R19, desc[UR4][R18.64] ;  /* 0x0000000412137981 */ /* 0x000f26000c1e9900 */
[----:B------:R-:W-:Y:S01]  /*1a830*/  IMAD R29, R10, UR9, R11 ;  /* 0x000000090a1d7c24 */ /* 0x000fe2000f8e020b */
[----:B------:R-:W-:Y:S01]  /*1a840*/  IADD3 R11, R25, R13, RZ ;  /* 0x0000000d190b7210 */ /* 0x000fe20007ffe0ff */
[----:B------:R-:W-:Y:S01]  /*1a850*/  IMAD R25, R9, UR8, RZ ;  /* 0x0000000809197c24 */ /* 0x000fe2000f8e02ff */
[-C--:B------:R-:W-:Y:S01]  /*1a860*/  LEA R12, P0, R24, R41.reuse, 0x2 ;  /* 0x00000029180c7211 */ /* 0x080fe200078010ff */
[----:B------:R-:W4:Y:S01]  /*1a870*/  LDG.E.CONSTANT R23, desc[UR4][R26.64] ;  /* 0x000000041a177981 */ /* 0x000f22000c1e9900 */
[----:B------:R-:W-:Y:S01]  /*1a880*/  LEA R10, P1, R20, R41, 0x2 ;  /* 0x00000029140a7211 */ /* 0x000fe200078210ff */
[----:B0-----:R-:W-:Y:S01]  /*1a890*/  IMAD.WIDE.U32 R16, R8, UR8, RZ ;  /* 0x0000000808107c25 */ /* 0x001fe2000f8e00ff */
        /* <DEDUP_REMOVED lines=24> */
[----:B------:R-:W-:Y:S01]  /*1aa20*/  FFMA.FTZ R23, R0, R12, R23 ;  /* 0x0000000c00177223 */ /* 0x000fe20000010017 */
[----:B------:R-:W-:-:S03]  /*1aa30*/  IADD3 R12, P1, R4, 0x40, RZ ;  /* 0x00000040040c7810 */ /* 0x000fc60007f3e0ff */
[----:B------:R-:W-:Y:S01]  /*1aa40*/  FFMA.FTZ R23, R0, R10, R23 ;  /* 0x0000000a00177223 */ /* 0x000fe20000010017 */
[----:B------:R-:W-:-:S03]  /*1aa50*/  IADD3.X R13, RZ, R5, RZ, P1, !PT ;  /* 0x00000005ff0d7210 */ /* 0x000fc60000ffe4ff */
[C---:B------:R-:W-:Y:S01]  /*1aa60*/  FFMA.FTZ R23, R0.reuse, R8, R23 ;  /* 0x0000000800177223 */ /* 0x040fe20000010017 */
[----:B------:R-:W-:Y:S02]  /*1aa70*/  MOV R4, R12 ;  /* 0x0000000c00047202 */ /* 0x000fe40000000f00 */
[----:B------:R-:W-:Y:S01]  /*1aa80*/  MOV R5, R13 ;  /* 0x0000000d00057202 */ /* 0x000fe20000000f00 */
[----:B------:R-:W-:-:S07]  /*1aa90*/  FFMA.FTZ R45, R0, R6, R23 ;  /* 0x00000006002d7223 */ /* 0x000fce0000010017 */
.L_x_3479:
[----:B------:R-:W-:Y:S05]  /*1aaa0*/  BSYNC B4 ;  /* 0x0000000000047941 */ /* 0x000fea0003800000 */
.L_x_3478:
[----:B------:R-:W-:-:S04]  /*1aab0*/  ISETP.NE.U32.AND P1, PT, R42, RZ, PT ;  /* 0x000000ff2a00720c */ /* 0x000fc80003f25070 */
[----:B------:R-:W-:-:S13]  /*1aac0*/  ISETP.NE.OR.EX P0, PT, R44, RZ, P0, P1 ;  /* 0x000000ff2c00720c */ /* 0x000fda0000705710 */
[----:B------:R-:W-:Y:S05]  /*1aad0*/  @!P0 BREAK B3 ;  /* 0x0000000000038942 */ /* 0x000fea0003800000 */
[----:B------:R-:W-:Y:S05]  /*1aae0*/  @!P0 BRA `(.L_x_3471) ;  /* 0x0000000000c08947 */ /* 0x000fea0003800000 */
.L_x_3473:
[----:B------:R-:W-:Y:S05]  /*1aaf0*/  BSYNC B3 ;  /* 0x0000000000037941 */ /* 0x000fea0003800000 */
.L_x_3472:
[----:B------:R-:W-:Y:S01]  /*1ab00*/  BSSY B3, `(.L_x_3480) ;  /* 0x000002c000037945 */ /* 0x000fe20003800000 */
.L_x_3481:
        /* <DEDUP_REMOVED lines=44> */
.L_x_3480:
[----:B------:R-:W-:Y:S02]  /*1add0*/  MOV R12, R4 ;  /* 0x00000004000c7202 */ /* 0x000fe40000000f00 */
[----:B------:R-:W-:-:S07]  /*1ade0*/  MOV R13, R5 ;  /* 0x00000005000d7202 */ /* 0x000fce0000000f00 */
.L_x_3471:
[----:B------:R-:W-:Y:S05]  /*1adf0*/  BSYNC B1 ;  /* 0x0000000000017941 */ /* 0x000fea0003800000 */
.L_x_3470:
        /* <DEDUP_REMOVED lines=36> */
.L_x_3469:
[----:B------:R-:W-:Y:S05]  /*1b040*/  BSYNC B2 ;  /* 0x0000000000027941 */ /* 0x000fea0003800000 */
.L_x_3468:
[----:B------:R-:W-:Y:S05]  /*1b050*/  WARPSYNC.ALL ;  /* 0x0000000000007948 */ /* 0x000fea0003800000 */
[----:B------:R-:W-:Y:S01]  /*1b060*/  STG.E desc[UR4][R2.64], R45 ;  /* 0x0000002d02007986 */ /* 0x000fe2000c101904 */
[----:B------:R-:W-:Y:S05]  /*1b070*/  EXIT ;  /* 0x000000000000794d */ /* 0x000fea0003800000 */
.L_x_3482:
        /* <DEDUP_REMOVED lines=16> */
.L_x_18557:


//--------------------- .text._ZN2at6native73_GLOBAL__N__c8866d80_35_SparseBinaryOpIntersectionKernel_cu_9e10b42f_311112apply_kernelILi128ELi8EZNS1_29binary_op_intersection_kernelINS1_5MulOpEdlEEvRNS_14TensorIteratorEllRKNS_6TensorEbEUliE_EEviT1_ --------------------------
	.section	.text._ZN2at6native73_GLOBAL__N__c8866d80_35_SparseBinaryOpIntersectionKernel_cu_9e10b42f_311112apply_kernelILi128ELi8EZNS1_29binary_op_intersection_kernelINS1_5MulOpEdlEEvRNS_14TensorIteratorEllRKNS_6TensorEbEUliE_EEviT1_,"ax",@progbits
	.align	128
.text._ZN2at6native73_GLOBAL__N__c8866d80_35_SparseBinaryOpIntersectionKernel_cu_9e10b42f_311112apply_kernelILi128ELi8EZNS1_29binary_op_intersection_kernelINS1_5MulOpEdlEEvRNS_14TensorIteratorEllRKNS_6TensorEbEUliE_EEviT1_:
        .type           _ZN2at6native73_GLOBAL__N__c8866d80_35_SparseBinaryOpIntersectionKernel_cu_9e10b42f_311112apply_kernelILi128ELi8EZNS1_29binary_op_intersection_kernelINS1_5MulOpEdlEEvRNS_14TensorIteratorEllRKNS_6TensorEbEUliE_EEviT1_,@function
        .size           _ZN2at6native73_GLOBAL__N__c8866d80_35_SparseBinaryOpIntersectionKernel_cu_9e10b42f_311112apply_kernelILi128ELi8EZNS1_29binary_op_intersection_kernelINS1_5MulOpEdlEEvRNS_14TensorIteratorEllRKNS_6TensorEbEUliE_EEviT1_,(.L_x_18558 - _ZN2at6native73_GLOBAL__N__c8866d80_35_SparseBinaryOpIntersectionKernel_cu_9e10b42f_311112apply_kernelILi128ELi8EZNS1_29binary_op_intersection_kernelINS1_5MulOpEdlEEvRNS_14TensorIteratorEllRKNS_6TensorEbEUliE_EEviT1_)
        .other          _ZN2at6native73_GLOBAL__N__c8866d80_35_SparseBinaryOpIntersectionKernel_cu_9e10b42f_311112apply_kernelILi128ELi8EZNS1_29binary_op_intersection_kernelINS1_5MulOpEdlEEvRNS_14TensorIteratorEllRKNS_6TensorEbEUliE_EEviT1_,@"STO_CUDA_ENTRY STV_DEFAULT"
_ZN2at6native73_GLOBAL__N__c8866d80_35_SparseBinaryOpIntersectionKernel_cu_9e10b42f_311112apply_kernelILi128ELi8EZNS1_29binary_op_intersection_kernelINS1_5MulOpEdlEEvRNS_14TensorIteratorEllRKNS_6TensorEbEUliE_EEviT1_:
        /* <DEDUP_REMOVED lines=472> */
.L_x_3485:
        /* <DEDUP_REMOVED lines=38> */
[----:B------:R-:W-:Y:S02]  /*1fe0*/  CS2R R8, SRZ ;  /* 0x0000000000087805 */ /* 0x000fe4000001ff00 */
[----:B------:R-:W-:Y:S02]  /*1ff0*/  IADD3.X R11, RZ, UR11, RZ, P2, !PT ;  /* 0x0000000bff0b7c10 */ /* 0x000fe400097fe4ff */
        /* <DEDUP_REMOVED lines=28> */
.L_x_3495:
        /* <DEDUP_REMOVED lines=27> */
[-C--:B------:R-:W-:Y:S01]  /*2370*/  LEA R48, P1, R44, R2.reuse, 0x3 ;  /* 0x000000022c307211 */ /* 0x080fe200078218ff */
[C---:B------:R-:W-:Y:S01]  /*2380*/  IMAD.WIDE.U32 R46, R14.reuse, UR10, RZ ;  /* 0x0000000a0e2e7c25 */ /* 0x040fe2000f8e00ff */
[----:B------:R-:W-:Y:S02]  /*2390*/  IADD3 R15, R45, R51, RZ ;  /* 0x000000332d0f7210 */ /* 0x000fe40007ffe0ff */
[----:B------:R-:W2:Y:S01]  /*23a0*/  LDG.E.64.CONSTANT R42, desc[UR4][R42.64] ;  /* 0x000000042a2a7981 */ /* 0x000ea2000c1e9b00 */
[----:B------:R-:W-:Y:S01]  /*23b0*/  IMAD R45, R14, UR11, R49 ;  /* 0x0000000b0e2d7c24 */ /* 0x000fe2000f8e0231 */
[----:B------:R-:W-:Y:S01]  /*23c0*/  LEA.HI.X R49, R44, R3, R15, 0x3, P1 ;  /* 0x000000032c317211 */ /* 0x000fe200008f1c0f */
[----:B------:R-:W-:Y:S01]  /*23d0*/  IMAD R17, R17, UR10, RZ ;  /* 0x0000000a11117c24 */ /* 0x000fe2000f8e02ff */
[----:B------:R-:W-:Y:S01]  /*23e0*/  LEA R44, P1, R46, R2, 0x3 ;  /* 0x000000022e2c7211 */ /* 0x000fe200078218ff */
[----:B------:R-:W-:Y:S01]  /*23f0*/  IMAD.WIDE.U32 R14, R16, UR10, RZ ;  /* 0x0000000a100e7c25 */ /* 0x000fe2000f8e00ff */
[----:B------:R-:W-:-:S02]  /*2400*/  IADD3 R45, R47, R45, RZ ;  /* 0x0000002d2f2d7210 */ /* 0x000fc40007ffe0ff */
[----:B------:R-:W3:Y:S01]  /*2410*/  LDG.E.64.CONSTANT R48, desc[UR4][R48.64] ;  /* 0x0000000430307981 */ /* 0x000ee2000c1e9b00 */
[----:B------:R-:W-:Y:S01]  /*2420*/  IMAD R47, R16, UR11, R17 ;  /* 0x0000000b102f7c24 */ /* 0x000fe2000f8e0211 */
[----:B------:R-:W-:Y:S01]  /*2430*/  LEA.HI.X R45, R46, R3, R45, 0x3, P1 ;  /* 0x000000032e2d7211 */ /* 0x000fe200008f1c2d */
[----:B------:R-:W-:Y:S01]  /*2440*/  IMAD R19, R19, UR10, RZ ;  /* 0x0000000a13137c24 */ /* 0x000fe2000f8e02ff */
[-C--:B------:R-:W-:Y:S01]  /*2450*/  LEA R46, P1, R14, R2.reuse, 0x3 ;  /* 0x000000020e2e7211 */ /* 0x080fe200078218ff */
        /* <DEDUP_REMOVED lines=81> */
[----:B------:R-:W-:Y:S02]  /*2970*/  LEA.HI.X R39, R16, R3, R39, 0x3, P1 ;  /* 0x0000000310277211 */ /* 0x000fe400008f1c27 */
[C---:B------:R-:W-:Y:S02]  /*2980*/  LEA R16, P1, R14.reuse, R2, 0x3 ;  /* 0x000000020e107211 */ /* 0x040fe400078218ff */
[----:B------:R-:W-:Y:S02]  /*2990*/  IADD3 R15, R15, R41, RZ ;  /* 0x000000290f0f7210 */ /* 0x000fe40007ffe0ff */
[----:B------:R-:W4:Y:S02]  /*29a0*/  LDG.E.64.CONSTANT R38, desc[UR4][R38.64] ;  /* 0x0000000426267981 */ /* 0x000f24000c1e9b00 */
[----:B------:R-:W-:-:S06]  /*29b0*/  LEA.HI.X R17, R14, R3, R15, 0x3, P1 ;  /* 0x000000030e117211 */ /* 0x000fcc00008f1c0f */
[----:B------:R-:W4:Y:S01]  /*29c0*/  LDG.E.64.CONSTANT R16, desc[UR4][R16.64] ;  /* 0x0000000410107981 */ /* 0x000f22000c1e9b00 */
[----:B------:R-:W-:Y:S02]  /*29d0*/  IADD3 R5, P1, R5, 0x10, RZ ;  /* 0x0000001005057810 */ /* 0x000fe40007f3e0ff */
[----:B------:R-:W-:Y:S02]  /*29e0*/  IADD3 R12, P2, R12, 0x80, RZ ;  /* 0x000000800c0c7810 */ /* 0x000fe40007f5e0ff */
[----:B------:R-:W-:Y:S02]  /*29f0*/  IADD3.X R50, RZ, R50, RZ, P1, !PT ;  /* 0x00000032ff327210 */ /* 0x000fe40000ffe4ff */
[----:B------:R-:W-:Y:S02]  /*2a00*/  ISETP.GE.U32.AND P1, PT, R5, -0xc, PT ;  /* 0xfffffff40500780c */ /* 0x000fe40003f26070 */
[----:B------:R-:W-:Y:S02]  /*2a10*/  IADD3.X R13, RZ, R13, RZ, P2, !PT ;  /* 0x0000000dff0d7210 */ /* 0x000fe400017fe4ff */
[----:B------:R-:W-:Y:S01]  /*2a20*/  ISETP.GE.AND.EX P1, PT, R50, -0x1, PT, P1 ;  /* 0xffffffff3200780c */ /* 0x000fe20003f26310 */
[----:B--2--5:R-:W-:-:S08]  /*2a30*/  DFMA R42, R6, R42, R8 ;  /* 0x0000002a062a722b */ /* 0x024fd00000000008 */
[----:B---3--:R-:W-:-:S08]  /*2a40*/  DFMA R42, R6, R48, R42 ;  /* 0x00000030062a722b */ /* 0x008fd0000000002a */
[----:B----4-:R-:W-:-:S08]  /*2a50*/  DFMA R42, R6, R44, R42 ;  /* 0x0000002c062a722b */ /* 0x010fd0000000002a */
[----:B------:R-:W-:-:S08]  /*2a60*/  DFMA R42, R6, R46, R42 ;  /* 0x0000002e062a722b */ /* 0x000fd0000000002a */
        /* <DEDUP_REMOVED lines=11> */
[----:B------:R-:W-:Y:S01]  /*2b20*/  DFMA R8, R6, R16, R18 ;  /* 0x000000100608722b */ /* 0x000fe20000000012 */
[----:B------:R-:W-:Y:S10]  /*2b30*/  @!P1 BRA `(.L_x_3495) ;  /* 0xfffffff400a09947 */ /* 0x000ff4000383ffff */
[----:B------:R-:W-:Y:S05]  /*2b40*/  BSYNC B5 ;  /* 0x0000000000057941 */ /* 0x000fea0003800000 */
.L_x_3494:
[----:B------:R-:W-:Y:S02]  /*2b50*/  MOV R18, R12 ;  /* 0x0000000c00127202 */ /* 0x000fe40000000f00 */
[----:B------:R-:W-:-:S07]  /*2b60*/  MOV R19, R13 ;  /* 0x0000000d00137202 */ /* 0x000fce0000000f00 */
.L_x_3493:
[----:B------:R-:W-:Y:S05]  /*2b70*/  BSYNC B4 ;  /* 0x0000000000047941 */ /* 0x000fea0003800000 */
.L_x_3492:
        /* <DEDUP_REMOVED lines=32> */
[-C--:B------:R-:W-:Y:S01]  /*2d80*/  LEA R34, P0, R30, R2.reuse, 0x3 ;  /* 0x000000021e227211 */ /* 0x080fe200078018ff */
[C---:B------:R-:W-:Y:S01]  /*2d90*/  IMAD.WIDE.U32 R28, R26.reuse, UR10, RZ ;  /* 0x0000000a1a1c7c25 */ /* 0x040fe2000f8e00ff */
[----:B------:R-:W-:Y:S01]  /*2da0*/  IADD3 R27, R31, R35, RZ ;  /* 0x000000231f1b7210 */ /* 0x000fe20007ffe0ff */
[----:B------:R0:W3:Y:S02]  /*2db0*/  LDG.E.64.CONSTANT R22, desc[UR4][R32.64] ;  /* 0x0000000420167981 */ /* 0x0000e4000c1e9b00 */
[----:B------:R-:W-:Y:S01]  /*2dc0*/  IMAD R37, R26, UR11, R37 ;  /* 0x0000000b1a257c24 */ /* 0x000fe2000f8e0225 */
[----:B------:R-:W-:Y:S01]  /*2dd0*/  LEA.HI.X R35, R30, R3, R27, 0x3, P0 ;  /* 0x000000031e237211 */ /* 0x000fe200000f1c1b */
[----:B------:R-:W-:Y:S01]  /*2de0*/  IMAD R39, R25, UR10, RZ ;  /* 0x0000000a19277c24 */ /* 0x000fe2000f8e02ff */
[-C--:B------:R-:W-:Y:S01]  /*2df0*/  LEA R36, P0, R28, R2.reuse, 0x3 ;  /* 0x000000021c247211 */ /* 0x080fe200078018ff */
[C---:B------:R-:W-:Y:S01]  /*2e00*/  IMAD.WIDE.U32 R30, R24.reuse, UR10, RZ ;  /* 0x0000000a181e7c25 */ /* 0x040fe2000f8e00ff */
[----:B------:R-:W-:Y:S01]  /*2e10*/  IADD3 R25, R29, R37, RZ ;  /* 0x000000251d197210 */ /* 0x000fe20007ffe0ff */
[----:B------:R1:W4:Y:S02]  /*2e20*/  LDG.E.64.CONSTANT R26, desc[UR4][R34.64] ;  /* 0x00000004221a7981 */ /* 0x000324000c1e9b00 */
[----:B------:R-:W-:Y:S01]  /*2e30*/  IMAD R39, R24, UR11, R39 ;  /* 0x0000000b18277c24 */ /* 0x000fe2000f8e0227 */
[----:B------:R-:W-:Y:S01]  /*2e40*/  LEA.HI.X R37, R28, R3, R25, 0x3, P0 ;  /* 0x000000031c257211 */ /* 0x000fe200000f1c19 */
[----:B------:R-:W-:Y:S01]  /*2e50*/  IMAD R41, R21, UR10, RZ ;  /* 0x0000000a15297c24 */ /* 0x000fe2000f8e02ff */
[-C--:B0-----:R-:W-:Y:S01]  /*2e60*/  LEA R32, P0, R30, R2.reuse, 0x3 ;  /* 0x000000021e207211 */ /* 0x081fe200078018ff */
[C---:B------:R-:W-:Y:S01]  /*2e70*/  IMAD.WIDE.U32 R28, R20.reuse, UR10, RZ ;  /* 0x0000000a141c7c25 */ /* 0x040fe2000f8e00ff */
[----:B------:R-:W-:Y:S01]  /*2e80*/  IADD3 R21, R31, R39, RZ ;  /* 0x000000271f157210 */ /* 0x000fe20007ffe0ff */
[----:B------:R0:W4:Y:S02]  /*2e90*/  LDG.E.64.CONSTANT R24, desc[UR4][R36.64] ;  /* 0x0000000424187981 */ /* 0x000124000c1e9b00 */
[----:B------:R-:W-:Y:S01]  /*2ea0*/  IMAD R41, R20, UR11, R41 ;  /* 0x0000000b14297c24 */ /* 0x000fe2000f8e0229 */
[----:B------:R-:W-:Y:S01]  /*2eb0*/  LEA.HI.X R33, R30, R3, R21, 0x3, P0 ;  /* 0x000000031e217211 */ /* 0x000fe200000f1c15 */
[----:B------:R-:W-:Y:S01]  /*2ec0*/  IMAD R39, R19, UR10, RZ ;  /* 0x0000000a13277c24 */ /* 0x000fe2000f8e02ff */
[-C--:B-1----:R-:W-:Y:S01]  /*2ed0*/  LEA R34, P0, R28, R2.reuse, 0x3 ;  /* 0x000000021c227211 */ /* 0x082fe200078018ff */
[C---:B------:R-:W-:Y:S01]  /*2ee0*/  IMAD.WIDE.U32 R30, R18.reuse, UR10, RZ ;  /* 0x0000000a121e7c25 */ /* 0x040fe2000f8e00ff */
[----:B------:R-:W-:Y:S01]  /*2ef0*/  IADD3 R19, R29, R41, RZ ;  /* 0x000000291d137210 */ /* 0x000fe20007ffe0ff */
[----:B------:R-:W4:Y:S02]  /*2f00*/  LDG.E.64.CONSTANT R20, desc[UR4][R32.64] ;  /* 0x0000000420147981 */ /* 0x000f24000c1e9b00 */
[----:B------:R-:W-:Y:S01]  /*2f10*/  IMAD R39, R18, UR11, R39 ;  /* 0x0000000b12277c24 */ /* 0x000fe2000f8e0227 */
[----:B------:R-:W-:Y:S01]  /*2f20*/  LEA.HI.X R35, R28, R3, R19, 0x3, P0 ;  /* 0x000000031c237211 */ /* 0x000fe200000f1c13 */
[----:B------:R-:W-:Y:S01]  /*2f30*/  IMAD R41, R17, UR10, RZ ;  /* 0x0000000a11297c24 */ /* 0x000fe2000f8e02ff */
[----:B0-----:R-:W-:Y:S01]  /*2f40*/  LEA R36, P0, R30, R2, 0x3 ;  /* 0x000000021e247211 */ /* 0x001fe200078018ff */
[C---:B------:R-:W-:Y:S01]  /*2f50*/  IMAD.WIDE.U32 R28, R16.reuse, UR10, RZ ;  /* 0x0000000a101c7c25 */ /* 0x040fe2000f8e00ff */
[----:B------:R-:W-:Y:S01]  /*2f60*/  IADD3 R17, R31, R39, RZ ;  /* 0x000000271f117210 */ /* 0x000fe20007ffe0ff */
[----:B------:R-:W4:Y:S02]  /*2f70*/  LDG.E.64.CONSTANT R18, desc[UR4][R34.64] ;  /* 0x0000000422127981 */ /* 0x000f24000c1e9b00 */
[----:B------:R-:W-:Y:S01]  /*2f80*/  IMAD R41, R16, UR11, R41 ;  /* 0x0000000b10297c24 */ /* 0x000fe2000f8e0229 */
[----:B------:R-:W-:-:S02]  /*2f90*/  LEA.HI.X R37, R30, R3, R17, 0x3, P0 ;  /* 0x000000031e257211 */ /* 0x000fc400000f1c11 */
[C---:B------:R-:W-:Y:S02]  /*2fa0*/  LEA R30, P0, R28.reuse, R2, 0x3 ;  /* 0x000000021c1e7211 */ /* 0x040fe400078018ff */
[----:B------:R-:W-:Y:S01]  /*2fb0*/  IADD3 R29, R29, R41, RZ ;  /* 0x000000291d1d7210 */ /* 0x000fe20007ffe0ff */
[----:B------:R-:W4:Y:S03]  /*2fc0*/  LDG.E.64.CONSTANT R16, desc[UR4][R36.64] ;  /* 0x0000000424107981 */ /* 0x000f26000c1e9b00 */
[----:B------:R-:W-:-:S05]  /*2fd0*/  LEA.HI.X R31, R28, R3, R29, 0x3, P0 ;  /* 0x000000031c1f7211 */ /* 0x000fca00000f1c1d */
[----:B------:R-:W4:Y:S01]  /*2fe0*/  LDG.E.64.CONSTANT R28, desc[UR4][R30.64] ;  /* 0x000000041e1c7981 */ /* 0x000f22000c1e9b00 */
[----:B------:R-:W-:Y:S02]  /*2ff0*/  IADD3 R5, P2, R5, 0x8, RZ ;  /* 0x0000000805057810 */ /* 0x000fe40007f5e0ff */
[----:B------:R-:W-:Y:S02]  /*3000*/  PLOP3.LUT P0, PT, PT, PT, PT, 0x8, 0x0 ;  /* 0x000000000000781c */ /* 0x000fe40003f0e170 */
[----:B------:R-:W-:Y:S01]  /*3010*/  IADD3.X R50, RZ, R50, RZ, P2, !PT ;  /* 0x00000032ff327210 */ /* 0x000fe200017fe4ff */
[----:B--2--5:R-:W-:-:S08]  /*3020*/  DFMA R14, R6, R14, R8 ;  /* 0x0000000e060e722b */ /* 0x024fd00000000008 */
[----:B---3--:R-:W-:-:S08]  /*3030*/  DFMA R14, R6, R22, R14 ;  /* 0x00000016060e722b */ /* 0x008fd0000000000e */
[----:B----4-:R-:W-:-:S08]  /*3040*/  DFMA R14, R6, R26, R14 ;  /* 0x0000001a060e722b */ /* 0x010fd0000000000e */
[----:B------:R-:W-:-:S08]  /*3050*/  DFMA R14, R6, R24, R14 ;  /* 0x00000018060e722b */ /* 0x000fd0000000000e */
[----:B------:R-:W-:-:S08]  /*3060*/  DFMA R14, R6, R20, R14 ;  /* 0x00000014060e722b */ /* 0x000fd0000000000e */
[----:B------:R-:W-:Y:S01]  /*3070*/  DFMA R14, R6, R18, R14 ;  /* 0x00000012060e722b */ /* 0x000fe2000000000e */
[----:B------:R-:W-:-:S04]  /*3080*/  IADD3 R18, P1, R12, 0x40, RZ ;  /* 0x000000400c127810 */ /* 0x000fc80007f3e0ff */
[----:B------:R-:W-:-:S03]  /*3090*/  IADD3.X R19, RZ, R13, RZ, P1, !PT ;  /* 0x0000000dff137210 */ /* 0x000fc60000ffe4ff */
[----:B------:R-:W-:Y:S01]  /*30a0*/  DFMA R14, R6, R16, R14 ;  /* 0x00000010060e722b */ /* 0x000fe2000000000e */
[----:B------:R-:W-:Y:S02]  /*30b0*/  MOV R12, R18 ;  /* 0x00000012000c7202 */ /* 0x000fe40000000f00 */
[----:B------:R-:W-:-:S05]  /*30c0*/  MOV R13, R19 ;  /* 0x00000013000d7202 */ /* 0x000fca0000000f00 */
[----:B------:R-:W-:-:S11]  /*30d0*/  DFMA R8, R6, R28, R14 ;  /* 0x0000001c0608722b */ /* 0x000fd6000000000e */
.L_x_3497:
[----:B------:R-:W-:Y:S05]  /*30e0*/  BSYNC B4 ;  /* 0x0000000000047941 */ /* 0x000fea0003800000 */
.L_x_3496:
[----:B------:R-:W-:-:S04]  /*30f0*/  ISETP.NE.U32.AND P1, PT, R5, RZ, PT ;  /* 0x000000ff0500720c */ /* 0x000fc80003f25070 */
[----:B------:R-:W-:-:S13]  /*3100*/  ISETP.NE.OR.EX P0, PT, R50, RZ, P0, P1 ;  /* 0x000000ff3200720c */ /* 0x000fda0000705710 */
[----:B------:R-:W-:Y:S05]  /*3110*/  @!P0 BREAK B3 ;  /* 0x0000000000038942 */ /* 0x000fea0003800000 */
[----:B------:R-:W-:Y:S05]  /*3120*/  @!P0 BRA `(.L_x_3489) ;  /* 0x0000000000c08947 */ /* 0x000fea0003800000 */
.L_x_3491:
[----:B------:R-:W-:Y:S05]  /*3130*/  BSYNC B3 ;  /* 0x0000000000037941 */ /* 0x000fea0003800000 */
.L_x_3490:
[----:B------:R-:W-:Y:S01]  /*3140*/  BSSY B3, `(.L_x_3498) ;  /* 0x000002c000037945 */ /* 0x000fe20003800000 */
.L_x_3499:
        /* <DEDUP_REMOVED lines=35> */
[----:B------:R-:W-:Y:S02]  /*3380*/  ISETP.NE.U32.AND P0, PT, R5, RZ, PT ;  /* 0x000000ff0500720c */ /* 0x000fe40003f05070 */
[----:B------:R-:W-:Y:S02]  /*3390*/  IADD3.X R13, RZ, R13, RZ, P1, !PT ;  /* 0x0000000dff0d7210 */ /* 0x000fe40000ffe4ff */
[----:B------:R-:W-:Y:S01]  /*33a0*/  ISETP.NE.AND.EX P0, PT, R50, RZ, PT, P0 ;  /* 0x000000ff3200720c */ /* 0x000fe20003f05300 */
[----:B--2--5:R-:W-:-:S08]  /*33b0*/  DFMA R18, R6, R18, R8 ;  /* 0x000000120612722b */ /* 0x024fd00000000008 */
[----:B---3--:R-:W-:-:S08]  /*33c0*/  DFMA R18, R6, R22, R18 ;  /* 0x000000160612722b */ /* 0x008fd00000000012 */
[----:B----4-:R-:W-:-:S08]  /*33d0*/  DFMA R18, R6, R16, R18 ;  /* 0x000000100612722b */ /* 0x010fd00000000012 */
[----:B------:R-:W-:Y:S01]  /*33e0*/  DFMA R8, R6, R14, R18 ;  /* 0x0000000e0608722b */ /* 0x000fe20000000012 */
[----:B------:R-:W-:Y:S10]  /*33f0*/  @P0 BRA `(.L_x_3499) ;  /* 0xfffffffc00540947 */ /* 0x000ff4000383ffff */
[----:B------:R-:W-:Y:S05]  /*3400*/  BSYNC B3 ;  /* 0x0000000000037941 */ /* 0x000fea0003800000 */
.L_x_3498:
[----:B------:R-:W-:Y:S02]  /*3410*/  MOV R18, R12 ;  /* 0x0000000c00127202 */ /* 0x000fe40000000f00 */
[----:B------:R-:W-:-:S07]  /*3420*/  MOV R19, R13 ;  /* 0x0000000d00137202 */ /* 0x000fce0000000f00 */
.L_x_3489:
[----:B------:R-:W-:Y:S05]  /*3430*/  BSYNC B0 ;  /* 0x0000000000007941 */ /* 0x000fea0003800000 */
.L_x_3488:
        /* <DEDUP_REMOVED lines=14> */
[----:B--2--5:R-:W-:-:S12]  /*3520*/  DFMA R8, R6, R12, R8 ;  /* 0x0000000c0608722b */ /* 0x024fd80000000008 */
        /* <DEDUP_REMOVED lines=19> */
[----:B--2---:R-:W-:-:S08]  /*3660*/  DFMA R8, R6, R4, R8 ;  /* 0x000000040608722b */ /* 0x004fd00000000008 */
[----:B---3--:R-:W-:-:S11]  /*3670*/  @P0 DFMA R8, R6, R2, R8 ;  /* 0x000000020608022b */ /* 0x008fd60000000008 */
.L_x_3487:
[----:B------:R-:W-:Y:S05]  /*3680*/  BSYNC B1 ;  /* 0x0000000000017941 */ /* 0x000fea0003800000 */
.L_x_3486:
[----:B------:R0:W-:Y:S01]  /*3690*/  STG.E.64 desc[UR4][R10.64], R8 ;  /* 0x000000080a007986 */ /* 0x0001e2000c101b04 */
[----:B------:R-:W-:-:S07]  /*36a0*/  IADD3 R3, R0, 0x80, RZ ;  /* 0x0000008000037810 */ /* 0x000fce0007ffe0ff */
.L_x_3484:
[----:B------:R-:W-:Y:S05]  /*36b0*/  BSYNC B2 ;  /* 0x0000000000027941 */ /* 0x000fea0003800000 */
.L_x_3483:
[----:B------:R-:W-:Y:S05]  /*36c0*/  WARPSYNC.ALL ;  /* 0x0000000000007948 */ /* 0x000fea0003800000 */
        /* <DEDUP_REMOVED lines=461> */
.L_x_3503:
        /* <DEDUP_REMOVED lines=35> */
[----:B------:R-:W-:Y:S02]  /*55d0*/  IADD3 R0, P1, R0, UR12, RZ ;  /* 0x0000000c00007c10 */ /* 0x000fe4000ff3e0ff */
[----:B----4-:R-:W-:Y:S02]  /*55e0*/  LEA R18, P4, R4, UR14, 0x3 ;  /* 0x0000000e04127c11 */ /* 0x010fe4000f8818ff */
[----:B------:R-:W-:-:S02]  /*55f0*/  LEA.HI.X R13, R6, R2, R7, 0x3, P3 ;  /* 0x00000002060d7211 */ /* 0x000fc400018f1c07 */
[----:B------:R-:W-:Y:S02]  /*5600*/  LEA.HI.X R19, R4, UR15, R5, 0x3, P4 ;  /* 0x0000000f04137c11 */ /* 0x000fe4000a0f1c05 */
        /* <DEDUP_REMOVED lines=29> */
.L_x_3513:
        /* <DEDUP_REMOVED lines=153> */
.L_x_3512:
[----:B------:R-:W-:Y:S02]  /*6170*/  MOV R18, R12 ;  /* 0x0000000c00127202 */ /* 0x000fe40000000f00 */
[----:B------:R-:W-:-:S07]  /*6180*/  MOV R19, R13 ;  /* 0x0000000d00137202 */ /* 0x000fce0000000f00 */
.L_x_3511:
[----:B------:R-:W-:Y:S05]  /*6190*/  BSYNC B5 ;  /* 0x0000000000057941 */ /* 0x000fea0003800000 */
.L_x_3510:
        /* <DEDUP_REMOVED lines=49> */
[----:B------:R0:W4:Y:S02]  /*64b0*/  LDG.E.64.CONSTANT R24, desc[UR4][R36.64] ;  /* 0x0000000424187981 */ /* 0x000124000c1e9b00 */
[----:B------:R-:W-:Y:S01]  /*64c0*/  IMAD R41, R20, UR11, R41 ;  /* 0x0000000b14297c24 */ /* 0x000fe2000f8e0229 */
[----:B------:R-:W-:Y:S01]  /*64d0*/  LEA.HI.X R33, R30, R2, R21, 0x3, P0 ;  /* 0x000000021e217211 */ /* 0x000fe200000f1c15 */
[----:B------:R-:W-:Y:S01]  /*64e0*/  IMAD R39, R19, UR10, RZ ;  /* 0x0000000a13277c24 */ /* 0x000fe2000f8e02ff */
[----:B-1----:R-:W-:Y:S01]  /*64f0*/  LEA R34, P0, R28, R0, 0x3 ;  /* 0x000000001c227211 */ /* 0x002fe200078018ff */
        /* <DEDUP_REMOVED lines=32> */
.L_x_3515:
[----:B------:R-:W-:Y:S05]  /*6700*/  BSYNC B5 ;  /* 0x0000000000057941 */ /* 0x000fea0003800000 */
.L_x_3514:
[----:B------:R-:W-:-:S04]  /*6710*/  ISETP.NE.U32.AND P1, PT, R5, RZ, PT ;  /* 0x000000ff0500720c */ /* 0x000fc80003f25070 */
[----:B------:R-:W-:-:S13]  /*6720*/  ISETP.NE.OR.EX P0, PT, R50, RZ, P0, P1 ;  /* 0x000000ff3200720c */ /* 0x000fda0000705710 */
[----:B------:R-:W-:Y:S05]  /*6730*/  @!P0 BREAK B2 ;  /* 0x0000000000028942 */ /* 0x000fea0003800000 */
[----:B------:R-:W-:Y:S05]  /*6740*/  @!P0 BRA `(.L_x_3507) ;  /* 0x0000000000c08947 */ /* 0x000fea0003800000 */
.L_x_3509:
[----:B------:R-:W-:Y:S05]  /*6750*/  BSYNC B2 ;  /* 0x0000000000027941 */ /* 0x000fea0003800000 */
.L_x_3508:
[----:B------:R-:W-:Y:S01]  /*6760*/  BSSY B2, `(.L_x_3516) ;  /* 0x000002c000027945 */ /* 0x000fe20003800000 */
.L_x_3517:
        /* <DEDUP_REMOVED lines=44> */
.L_x_3516:
[----:B------:R-:W-:Y:S02]  /*6a30*/  MOV R18, R12 ;  /* 0x0000000c00127202 */ /* 0x000fe40000000f00 */
[----:B------:R-:W-:-:S07]  /*6a40*/  MOV R19, R13 ;  /* 0x0000000d00137202 */ /* 0x000fce0000000f00 */
.L_x_3507:
[----:B------:R-:W-:Y:S05]  /*6a50*/  BSYNC B3 ;  /* 0x0000000000037941 */ /* 0x000fea0003800000 */
.L_x_3506:
        /* <DEDUP_REMOVED lines=36> */
.L_x_3505:
[----:B------:R-:W-:Y:S05]  /*6ca0*/  BSYNC B4 ;  /* 0x0000000000047941 */ /* 0x000fea0003800000 */
.L_x_3504:
[----:B------:R0:W-:Y:S01]  /*6cb0*/  STG.E.64 desc[UR4][R10.64], R8 ;  /* 0x000000080a007986 */ /* 0x0001e2000c101b04 */
        /* <DEDUP_REMOVED lines=459> */
.L_x_3519:
        /* <DEDUP_REMOVED lines=68> */
.L_x_3529:
        /* <DEDUP_REMOVED lines=153> */
.L_x_3528:
[----:B------:R-:W-:Y:S02]  /*9740*/  MOV R18, R12 ;  /* 0x0000000c00127202 */ /* 0x000fe40000000f00 */
[----:B------:R-:W-:-:S07]  /*9750*/  MOV R19, R13 ;  /* 0x0000000d00137202 */ /* 0x000fce0000000f00 */
.L_x_3527:
[----:B------:R-:W-:Y:S05]  /*9760*/  BSYNC B5 ;  /* 0x0000000000057941 */ /* 0x000fea0003800000 */
.L_x_3526:
        /* <DEDUP_REMOVED lines=86> */
.L_x_3531:
[----:B------:R-:W-:Y:S05]  /*9cd0*/  BSYNC B5 ;  /* 0x0000000000057941 */ /* 0x000fea0003800000 */
.L_x_3530:
[----:B------:R-:W-:-:S04]  /*9ce0*/  ISETP.NE.U32.AND P1, PT, R5, RZ, PT ;  /* 0x000000ff0500720c */ /* 0x000fc80003f25070 */
[----:B------:R-:W-:-:S13]  /*9cf0*/  ISETP.NE.OR.EX P0, PT, R50, RZ, P0, P1 ;  /* 0x000000ff3200720c */ /* 0x000fda0000705710 */
[----:B------:R-:W-:Y:S05]  /*9d00*/  @!P0 BREAK B2 ;  /* 0x0000000000028942 */ /* 0x000fea0003800000 */
[----:B------:R-:W-:Y:S05]  /*9d10*/  @!P0 BRA `(.L_x_3523) ;  /* 0x0000000000c48947 */ /* 0x000fea0003800000 */
.L_x_3525:
[----:B------:R-:W-:Y:S05]  /*9d20*/  BSYNC B2 ;  /* 0x0000000000027941 */ /* 0x000fea0003800000 */
.L_x_3524:
[----:B------:R-:W-:Y:S01]  /*9d30*/  BSSY B2, `(.L_x_3532) ;  /* 0x000002d000027945 */ /* 0x000fe20003800000 */
.L_x_3533:
[----:B------:R-:W2:Y:S01]  /*9d40*/  LDG.E.64.CONSTANT R18, desc[UR4][R12.64] ;  /* 0x000000040c127981 */ /* 0x000ea2000c1e9b00 */
[----:B------:R-:W-:-:S03]  /*9d50*/  ULDC.64 UR10, c[0x0][0x5e8] ;  /* 0x00017a00000a7ab9 */ /* 0x000fc60000000a00 */
[----:B------:R-:W3:Y:S04]  /*9d60*/  LDG.E.64.CONSTANT R22, desc[UR4][R12.64+0x8] ;  /* 0x000008040c167981 */ /* 0x000ee8000c1e9b00 */
[----:B------:R-:W4:Y:S04]  /*9d70*/  LDG.E.64.CONSTANT R16, desc[UR4][R12.64+0x10] ;  /* 0x000010040c107981 */ /* 0x000f28000c1e9b00 */
[----:B------:R-:W4:Y:S01]  /*9d80*/  LDG.E.64.CONSTANT R14, desc[UR4][R12.64+0x18] ;  /* 0x000018040c0e7981 */ /* 0x000f22000c1e9b00 */
        /* <DEDUP_REMOVED lines=40> */
.L_x_3532:
[----:B------:R-:W-:Y:S02]  /*a010*/  MOV R18, R12 ;  /* 0x0000000c00127202 */ /* 0x000fe40000000f00 */
[----:B------:R-:W-:-:S07]  /*a020*/  MOV R19, R13 ;  /* 0x0000000d00137202 */ /* 0x000fce0000000f00 */
.L_x_3523:
[----:B------:R-:W-:Y:S05]  /*a030*/  BSYNC B3 ;  /* 0x0000000000037941 */ /* 0x000fea0003800000 */
.L_x_3522:
        /* <DEDUP_REMOVED lines=36> */
.L_x_3521:
[----:B------:R-:W-:Y:S05]  /*a280*/  BSYNC B4 ;  /* 0x0000000000047941 */ /* 0x000fea0003800000 */
.L_x_3520:
[----:B------:R1:W-:Y:S01]  /*a290*/  STG.E.64 desc[UR4][R10.64], R8 ;  /* 0x000000080a007986 */ /* 0x0003e2000c101b04 */
[----:B------:R-:W-:-:S07]  /*a2a0*/  IADD3 R3, R3, 0x80, RZ ;  /* 0x0000008003037810 */ /* 0x000fce0007ffe0ff */
.L_x_3502:
        /* <DEDUP_REMOVED lines=458> */
.L_x_3535:
        /* <DEDUP_REMOVED lines=68> */
.L_x_3545:
        /* <DEDUP_REMOVED lines=153> */
.L_x_3544:
[----:B------:R-:W-:Y:S02]  /*cd20*/  MOV R18, R12 ;  /* 0x0000000c00127202 */ /* 0x000fe40000000f00 */
[----:B------:R-:W-:-:S07]  /*cd30*/  MOV R19, R13 ;  /* 0x0000000d00137202 */ /* 0x000fce0000000f00 */
.L_x_3543:
[----:B------:R-:W-:Y:S05]  /*cd40*/  BSYNC B5 ;  /* 0x0000000000057941 */ /* 0x000fea0003800000 */
.L_x_3542:
        /* <DEDUP_REMOVED lines=86> */
.L_x_3547:
[----:B------:R-:W-:Y:S05]  /*d2b0*/  BSYNC B5 ;  /* 0x0000000000057941 */ /* 0x000fea0003800000 */
.L_x_3546:
[----:B------:R-:W-:-:S04]  /*d2c0*/  ISETP.NE.U32.AND P1, PT, R5, RZ, PT ;  /* 0x000000ff0500720c */ /* 0x000fc80003f25070 */
[----:B------:R-:W-:-:S13]  /*d2d0*/  ISETP.NE.OR.EX P0, PT, R50, RZ, P0, P1 ;  /* 0x000000ff3200720c */ /* 0x000fda0000705710 */
[----:B------:R-:W-:Y:S05]  /*d2e0*/  @!P0 BREAK B2 ;  /* 0x0000000000028942 */ /* 0x000fea0003800000 */
[----:B------:R-:W-:Y:S05]  /*d2f0*/  @!P0 BRA `(.L_x_3539) ;  /* 0x0000000000c48947 */ /* 0x000fea0003800000 */
.L_x_3541:
[----:B------:R-:W-:Y:S05]  /*d300*/  BSYNC B2 ;  /* 0x0000000000027941 */ /* 0x000fea0003800000 */
.L_x_3540:
[----:B------:R-:W-:Y:S01]  /*d310*/  BSSY B2, `(.L_x_3548) ;  /* 0x000002d000027945 */ /* 0x000fe20003800000 */
.L_x_3549:
        /* <DEDUP_REMOVED lines=45> */
.L_x_3548:
[----:B------:R-:W-:Y:S02]  /*d5f0*/  MOV R18, R12 ;  /* 0x0000000c00127202 */ /* 0x000fe40000000f00 */
[----:B------:R-:W-:-:S07]  /*d600*/  MOV R19, R13 ;  /* 0x0000000d00137202 */ /* 0x000fce0000000f00 */
.L_x_3539:
[----:B------:R-:W-:Y:S05]  /*d610*/  BSYNC B3 ;  /* 0x0000000000037941 */ /* 0x000fea0003800000 */
.L_x_3538:
        /* <DEDUP_REMOVED lines=36> */
.L_x_3537:
[----:B------:R-:W-:Y:S05]  /*d860*/  BSYNC B4 ;  /* 0x0000000000047941 */ /* 0x000fea0003800000 */
.L_x_3536:
[----:B------:R0:W-:Y:S01]  /*d870*/  STG.E.64 desc[UR4][R10.64], R8 ;  /* 0x000000080a007986 */ /* 0x0001e2000c101b04 */
[----:B------:R-:W-:-:S07]  /*d880*/  IADD3 R3, R3, 0x80, RZ ;  /* 0x0000008003037810 */ /* 0x000fce0007ffe0ff */
.L_x_3518:
        /* <DEDUP_REMOVED lines=458> */
.L_x_3551:
        /* <DEDUP_REMOVED lines=68> */
.L_x_3561:
        /* <DEDUP_REMOVED lines=153> */
.L_x_3560:
[----:B------:R-:W-:Y:S02]  /*10300*/  MOV R18, R12 ;  /* 0x0000000c00127202 */ /* 0x000fe40000000f00 */
[----:B------:R-:W-:-:S07]  /*10310*/  MOV R19, R13 ;  /* 0x0000000d00137202 */ /* 0x000fce0000000f00 */
.L_x_3559:
[----:B------:R-:W-:Y:S05]  /*10320*/  BSYNC B5 ;  /* 0x0000000000057941 */ /* 0x000fea0003800000 */
.L_x_3558:
        /* <DEDUP_REMOVED lines=86> */
.L_x_3563:
[----:B------:R-:W-:Y:S05]  /*10890*/  BSYNC B5 ;  /* 0x0000000000057941 */ /* 0x000fea0003800000 */
.L_x_3562:
[----:B------:R-:W-:-:S04]  /*108a0*/  ISETP.NE.U32.AND P1, PT, R5, RZ, PT ;  /* 0x000000ff0500720c */ /* 0x000fc80003f25070 */
[----:B------:R-:W-:-:S13]  /*108b0*/  ISETP.NE.OR.EX P0, PT, R50, RZ, P0, P1 ;  /* 0x000000ff3200720c */ /* 0x000fda0000705710 */
[----:B------:R-:W-:Y:S05]  /*108c0*/  @!P0 BREAK B2 ;  /* 0x0000000000028942 */ /* 0x000fea0003800000 */
[----:B------:R-:W-:Y:S05]  /*108d0*/  @!P0 BRA `(.L_x_3555) ;  /* 0x0000000000c48947 */ /* 0x000fea0003800000 */
.L_x_3557:
[----:B------:R-:W-:Y:S05]  /*108e0*/  BSYNC B2 ;  /* 0x0000000000027941 */ /* 0x000fea0003800000 */
.L_x_3556:
[----:B------:R-:W-:Y:S01]  /*108f0*/  BSSY B2, `(.L_x_3564) ;  /* 0x000002d000027945 */ /* 0x000fe20003800000 */
.L_x_3565:
        /* <DEDUP_REMOVED lines=45> */
.L_x_3564:
[----:B------:R-:W-:Y:S02]  /*10bd0*/  MOV R18, R12 ;  /* 0x0000000c00127202 */ /* 0x000fe40000000f00 */
[----:B------:R-:W-:-:S07]  /*10be0*/  MOV R19, R13 ;  /* 0x0000000d00137202 */ /* 0x000fce0000000f00 */
.L_x_3555:
[----:B------:R-:W-:Y:S05]  /*10bf0*/  BSYNC B3 ;  /* 0x0000000000037941 */ /* 0x000fea0003800000 */
.L_x_3554:
        /* <DEDUP_REMOVED lines=36> */
.L_x_3553:
[----:B------:R-:W-:Y:S05]  /*10e40*/  BSYNC B4 ;  /* 0x0000000000047941 */ /* 0x000fea0003800000 */
.L_x_3552:
[----:B------:R2:W-:Y:S01]  /*10e50*/  STG.E.64 desc[UR4][R10.64], R8 ;  /* 0x000000080a007986 */ /* 0x0005e2000c101b04 */
[----:B------:R-:W-:-:S07]  /*10e60*/  IADD3 R3, R3, 0x80, RZ ;  /* 0x0000008003037810 */ /* 0x000fce0007ffe0ff */
.L_x_3534:
        /* <DEDUP_REMOVED lines=459> */
.L_x_3567:
        /* <DEDUP_REMOVED lines=68> */
.L_x_3577:
        /* <DEDUP_REMOVED lines=153> */
.L_x_3576:
[----:B------:R-:W-:Y:S02]  /*138f0*/  MOV R18, R12 ;  /* 0x0000000c00127202 */ /* 0x000fe40000000f00 */
[----:B------:R-:W-:-:S07]  /*13900*/  MOV R19, R13 ;  /* 0x0000000d00137202 */ /* 0x000fce0000000f00 */
.L_x_3575:
[----:B------:R-:W-:Y:S05]  /*13910*/  BSYNC B5 ;  /* 0x0000000000057941 */ /* 0x000fea0003800000 */
.L_x_3574:
        /* <DEDUP_REMOVED lines=86> */
.L_x_3579:
[----:B------:R-:W-:Y:S05]  /*13e80*/  BSYNC B5 ;  /* 0x0000000000057941 */ /* 0x000fea0003800000 */
.L_x_3578:
[----:B------:R-:W-:-:S04]  /*13e90*/  ISETP.NE.U32.AND P1, PT, R5, RZ, PT ;  /* 0x000000ff0500720c */ /* 0x000fc80003f25070 */
[----:B------:R-:W-:-:S13]  /*13ea0*/  ISETP.NE.OR.EX P0, PT, R50, RZ, P0, P1 ;  /* 0x000000ff3200720c */ /* 0x000fda0000705710 */
[----:B------:R-:W-:Y:S05]  /*13eb0*/  @!P0 BREAK B2 ;  /* 0x0000000000028942 */ /* 0x000fea0003800000 */
[----:B------:R-:W-:Y:S05]  /*13ec0*/  @!P0 BRA `(.L_x_3571) ;  /* 0x0000000000c48947 */ /* 0x000fea0003800000 */
.L_x_3573:
[----:B------:R-:W-:Y:S05]  /*13ed0*/  BSYNC B2 ;  /* 0x0000000000027941 */ /* 0x000fea0003800000 */
.L_x_3572:
[----:B------:R-:W-:Y:S01]  /*13ee0*/  BSSY B2, `(.L_x_3580) ;  /* 0x000002d000027945 */ /* 0x000fe20003800000 */
.L_x_3581:
        /* <DEDUP_REMOVED lines=45> */
.L_x_3580:
[----:B------:R-:W-:Y:S02]  /*141c0*/  MOV R18, R12 ;  /* 0x0000000c00127202 */ /* 0x000fe40000000f00 */
[----:B------:R-:W-:-:S07]  /*141d0*/  MOV R19, R13 ;  /* 0x0000000d00137202 */ /* 0x000fce0000000f00 */
.L_x_3571:
[----:B------:R-:W-:Y:S05]  /*141e0*/  BSYNC B3 ;  /* 0x0000000000037941 */ /* 0x000fea0003800000 */
.L_x_3570:
        /* <DEDUP_REMOVED lines=36> */
.L_x_3569:
[----:B------:R-:W-:Y:S05]  /*14430*/  BSYNC B4 ;  /* 0x0000000000047941 */ /* 0x000fea0003800000 */
.L_x_3568:
[----:B------:R1:W-:Y:S01]  /*14440*/  STG.E.64 desc[UR4][R10.64], R8 ;  /* 0x000000080a007986 */ /* 0x0003e2000c101b04 */
[----:B------:R-:W-:-:S07]  /*14450*/  IADD3 R3, R3, 0x80, RZ ;  /* 0x0000008003037810 */ /* 0x000fce0007ffe0ff */
.L_x_3550:
[----:B------:R-:W-:-:S13]  /*14460*/  ISETP.GE.AND P0, PT, R3, UR8, PT ;  /* 0x0000000803007c0c */ /* 0x000fda000bf06270 */
[----:B------:R-:W-:Y:S05]  /*14470*/  @P0 BREAK B0 ;  /* 0x0000000000000942 */ /* 0x000fea0003800000 */
[----:B------:R-:W-:Y:S05]  /*14480*/  @P0 BRA `(.L_x_3566) ;  /* 0x0000003400740947 */ /* 0x000fea0003800000 */
[----:B------:R-:W-:Y:S05]  /*14490*/  BSYNC B0 ;  /* 0x0000000000007941 */ /* 0x000fea0003800000 */
.L_x_3501:
        /* <DEDUP_REMOVED lines=456> */
.L_x_3582:
        /* <DEDUP_REMOVED lines=68> */
.L_x_3592:
        /* <DEDUP_REMOVED lines=153> */
.L_x_3591:
[----:B------:R-:W-:Y:S02]  /*16ef0*/  MOV R18, R12 ;  /* 0x0000000c00127202 */ /* 0x000fe40000000f00 */
[----:B------:R-:W-:-:S07]  /*16f00*/  MOV R19, R13 ;  /* 0x0000000d00137202 */ /* 0x000fce0000000f00 */
.L_x_3590:
[----:B------:R-:W-:Y:S05]  /*16f10*/  BSYNC B5 ;  /* 0x0000000000057941 */ /* 0x000fea0003800000 */
.L_x_3589:
        /* <DEDUP_REMOVED lines=86> */
.L_x_3594:
[----:B------:R-:W-:Y:S05]  /*17480*/  BSYNC B5 ;  /* 0x0000000000057941 */ /* 0x000fea0003800000 */
.L_x_3593:
[----:B------:R-:W-:-:S04]  /*17490*/  ISETP.NE.U32.AND P1, PT, R5, RZ, PT ;  /* 0x000000ff0500720c */ /* 0x000fc80003f25070 */
[----:B------:R-:W-:-:S13]  /*174a0*/  ISETP.NE.OR.EX P0, PT, R50, RZ, P0, P1 ;  /* 0x000000ff3200720c */ /* 0x000fda0000705710 */
[----:B------:R-:W-:Y:S05]  /*174b0*/  @!P0 BREAK B2 ;  /* 0x0000000000028942 */ /* 0x000fea0003800000 */
[----:B------:R-:W-:Y:S05]  /*174c0*/  @!P0 BRA `(.L_x_3586) ;  /* 0x0000000000c48947 */ /* 0x000fea0003800000 */
.L_x_3588:
[----:B------:R-:W-:Y:S05]  /*174d0*/  BSYNC B2 ;  /* 0x0000000000027941 */ /* 0x000fea0003800000 */
.L_x_3587:
[----:B------:R-:W-:Y:S01]  /*174e0*/  BSSY B2, `(.L_x_3595) ;  /* 0x000002d000027945 */ /* 0x000fe20003800000 */
.L_x_3596:
        /* <DEDUP_REMOVED lines=45> */
.L_x_3595:
[----:B------:R-:W-:Y:S02]  /*177c0*/  MOV R18, R12 ;  /* 0x0000000c00127202 */ /* 0x000fe40000000f00 */
[----:B------:R-:W-:-:S07]  /*177d0*/  MOV R19, R13 ;  /* 0x0000000d00137202 */ /* 0x000fce0000000f00 */
.L_x_3586:
[----:B------:R-:W-:Y:S05]  /*177e0*/  BSYNC B3 ;  /* 0x0000000000037941 */ /* 0x000fea0003800000 */
.L_x_3585:
        /* <DEDUP_REMOVED lines=36> */
.L_x_3584:
[----:B------:R-:W-:Y:S05]  /*17a30*/  BSYNC B4 ;  /* 0x0000000000047941 */ /* 0x000fea0003800000 */
.L_x_3583:
[----:B------:R3:W-:Y:S01]  /*17a40*/  STG.E.64 desc[UR4][R10.64], R8 ;  /* 0x000000080a007986 */ /* 0x0007e2000c101b04 */
[----:B------:R-:W-:-:S07]  /*17a50*/  IADD3 R3, R3, 0x80, RZ ;  /* 0x0000008003037810 */ /* 0x000fce0007ffe0ff */
.L_x_3566:
[----:B------:R-:W-:Y:S05]  /*17a60*/  BSYNC B1 ;  /* 0x0000000000017941 */ /* 0x000fea0003800000 */
.L_x_3500:
        /* <DEDUP_REMOVED lines=458> */
.L_x_3597:
        /* <DEDUP_REMOVED lines=33> */
[----:B------:R-:W-:Y:S02]  /*19920*/  IADD3 R6, P2, R6, UR6, RZ ;  /* 0x0000000606067c10 */ /* 0x000fe4000ff5e0ff */
[----:B------:R-:W-:Y:S02]  /*19930*/  IADD3 R3, R9, R7, RZ ;  /* 0x0000000709037210 */ /* 0x000fe40007ffe0ff */
        /* <DEDUP_REMOVED lines=9> */
[----:B------:R-:W5:Y:S01]  /*199d0*/  LDG.E.64.CONSTANT R10, desc[UR4][R10.64] ;  /* 0x000000040a0a7981 */ /* 0x000f62000c1e9b00 */
        /* <DEDUP_REMOVED lines=25> */
.L_x_3607:
        /* <DEDUP_REMOVED lines=32> */
[----:B------:R-:W-:Y:S01]  /*19d70*/  IMAD R33, R33, UR6, RZ ;  /* 0x0000000621217c24 */ /* 0x000fe2000f8e02ff */
        /* <DEDUP_REMOVED lines=89> */
[----:B------:R-:W-:-:S02]  /*1a310*/  LEA.HI.X R49, R42, R2, R49, 0x3, P1 ;  /* 0x000000022a317211 */ /* 0x000fc400008f1c31 */
        /* <DEDUP_REMOVED lines=29> */
.L_x_3606:
[----:B------:R-:W-:Y:S02]  /*1a4f0*/  MOV R18, R8 ;  /* 0x0000000800127202 */ /* 0x000fe40000000f00 */
[----:B------:R-:W-:-:S07]  /*1a500*/  MOV R19, R9 ;  /* 0x0000000900137202 */ /* 0x000fce0000000f00 */
.L_x_3605:
[----:B------:R-:W-:Y:S05]  /*1a510*/  BSYNC B4 ;  /* 0x0000000000047941 */ /* 0x000fea0003800000 */
.L_x_3604:
        /* <DEDUP_REMOVED lines=86> */
.L_x_3609:
[----:B------:R-:W-:Y:S05]  /*1aa80*/  BSYNC B4 ;  /* 0x0000000000047941 */ /* 0x000fea0003800000 */
.L_x_3608:
[----:B------:R-:W-:-:S04]  /*1aa90*/  ISETP.NE.U32.AND P1, PT, R4, RZ, PT ;  /* 0x000000ff0400720c */ /* 0x000fc80003f25070 */
[----:B------:R-:W-:-:S13]  /*1aaa0*/  ISETP.NE.OR.EX P0, PT, R5, RZ, P0, P1 ;  /* 0x000000ff0500720c */ /* 0x000fda0000705710 */
[----:B------:R-:W-:Y:S05]  /*1aab0*/  @!P0 BREAK B3 ;  /* 0x0000000000038942 */ /* 0x000fea0003800000 */
[----:B------:R-:W-:Y:S05]  /*1aac0*/  @!P0 BRA `(.L_x_3601) ;  /* 0x0000000000c08947 */ /* 0x000fea0003800000 */
.L_x_3603:
[----:B------:R-:W-:Y:S05]  /*1aad0*/  BSYNC B3 ;  /* 0x0000000000037941 */ /* 0x000fea0003800000 */
.L_x_3602:
[----:B------:R-:W-:Y:S01]  /*1aae0*/  BSSY B3, `(.L_x_3610) ;  /* 0x000002c000037945 */ /* 0x000fe20003800000 */
.L_x_3611:
        /* <DEDUP_REMOVED lines=44> */
.L_x_3610:
[----:B------:R-:W-:Y:S02]  /*1adb0*/  MOV R18, R8 ;  /* 0x0000000800127202 */ /* 0x000fe40000000f00 */
[----:B------:R-:W-:-:S07]  /*1adc0*/  MOV R19, R9 ;  /* 0x0000000900137202 */ /* 0x000fce0000000f00 */
.L_x_3601:
[----:B------:R-:W-:Y:S05]  /*1add0*/  BSYNC B1 ;  /* 0x0000000000017941 */ /* 0x000fea0003800000 */
.L_x_3600:
        /* <DEDUP_REMOVED lines=32> */
[----:B------:R-:W-:-:S05]  /*1afe0*/  @P0 LEA.HI.X R9, R16, R2, R3, 0x3, P1 ;  /* 0x0000000210090211 */ /* 0x000fca00008f1c03 */
[----:B------:R-:W3:Y:S01]  /*1aff0*/  @P0 LDG.E.64.CONSTANT R2, desc[UR4][R8.64] ;  /* 0x0000000408020981 */ /* 0x000ee2000c1e9b00 */
[----:B--2---:R-:W-:-:S08]  /*1b000*/  DFMA R12, R10, R4, R12 ;  /* 0x000000040a0c722b */ /* 0x004fd0000000000c */
[----:B---3--:R-:W-:-:S11]  /*1b010*/  @P0 DFMA R12, R10, R2, R12 ;  /* 0x000000020a0c022b */ /* 0x008fd6000000000c */
.L_x_3599:
[----:B------:R-:W-:Y:S05]  /*1b020*/  BSYNC B2 ;  /* 0x0000000000027941 */ /* 0x000fea0003800000 */
.L_x_3598:
[----:B------:R-:W-:Y:S05]  /*1b030*/  WARPSYNC.ALL ;  /* 0x0000000000007948 */ /* 0x000fea0003800000 */
[----:B------:R-:W-:Y:S01]  /*1b040*/  STG.E.64 desc[UR4][R6.64], R12 ;  /* 0x0000000c06007986 */ /* 0x000fe2000c101b04 */
[----:B------:R-:W-:Y:S05]  /*1b050*/  EXIT ;  /* 0x000000000000794d */ /* 0x000fea0003800000 */
.L_x_3612:
        /* <DEDUP_REMOVED lines=10> */
.L_x_18558:


//--------------------- .text._ZN2at6native73_GLOBAL__N__c8866d80_35_SparseBinaryOpIntersectionKernel_cu_9e10b42f_311112apply_kernelILi128ELi8EZNS1_29binary_op_intersection_kernelINS1_5MulOpEslEEvRNS_14TensorIteratorEllRKNS_6TensorEbEUliE_EEviT1_ --------------------------
	.section	.text._ZN2at6native73_GLOBAL__N__c8866d80_35_SparseBinaryOpIntersectionKernel_cu_9e10b42f_311112apply_kernelILi128ELi8EZNS1_29binary_op_intersection_kernelINS1_5MulOpEslEEvRNS_14TensorIteratorEllRKNS_6TensorEbEUliE_EEviT1_,"ax",@progbits
	.align	128
.text._ZN2at6native73_GLOBAL__N__c8866d80_35_SparseBinaryOpIntersectionKernel_cu_9e10b42f_311112apply_kernelILi128ELi8EZNS1_29binary_op_intersection_kernelINS1_5MulOpEslEEvRNS_14TensorIteratorEllRKNS_6TensorEbEUliE_EEviT1_:
        .type           _ZN2at6native73_GLOBAL__N__c8866d80_35_SparseBinaryOpIntersectionKernel_cu_9e10b42f_311112apply_kernelILi128ELi8EZNS1_29binary_op_intersection_kernelINS1_5MulOpEslEEvRNS_14TensorIteratorEllRKNS_6TensorEbEUliE_EEviT1_,@function
        .size           _ZN2at6native73_GLOBAL__N__c8866d80_35_SparseBinaryOpIntersectionKernel_cu_9e10b42f_311112apply_kernelILi128ELi8EZNS1_29binary_op_intersection_kernelINS1_5MulOpEslEEvRNS_14TensorIteratorEllRKNS_6TensorEbEUliE_EEviT1_,(.L_x_18559 - _ZN2at6native73_GLOBAL__N__c8866d80_35_SparseBinaryOpIntersectionKernel_cu_9e10b42f_311112apply_kernelILi128ELi8EZNS1_29binary_op_intersection_kernelINS1_5MulOpEslEEvRNS_14TensorIteratorEllRKNS_6TensorEbEUliE_EEviT1_)
        .other          _ZN2at6native73_GLOBAL__N__c8866d80_35_SparseBinaryOpIntersectionKernel_cu_9e10b42f_311112apply_kernelILi128ELi8EZNS1_29binary_op_intersection_kernelINS1_5MulOpEslEEvRNS_14TensorIteratorEllRKNS_6TensorEbEUliE_EEviT1_,@"STO_CUDA_ENTRY STV_DEFAULT"
_ZN2at6native73_GLOBAL__N__c8866d80_35_SparseBinaryOpIntersectionKernel_cu_9e10b42f_311112apply_kernelILi128ELi8EZNS1_29binary_op_intersection_kernelINS1_5MulOpEslEEvRNS_14TensorIteratorEllRKNS_6TensorEbEUliE_EEviT1_:
        /* <DEDUP_REMOVED lines=473> */
.L_x_3615:
        /* <DEDUP_REMOVED lines=50> */
[----:B--2---:R-:W-:-:S09]  /*20b0*/  PRMT R5, R10, 0x9910, RZ ;  /* 0x000099100a057816 */ /* 0x004fd200000000ff */
[----:B------:R-:W-:Y:S05]  /*20c0*/  @!P0 BRA `(.L_x_3619) ;  /* 0x0000001c00588947 */ /* 0x000fea0003800000 */
[----:B------:R-:W-:Y:S01]  /*20d0*/  IADD3 R6, P0, R4, -R13, RZ ;  /* 0x8000000d04067210 */ /* 0x000fe20007f1e0ff */
[----:B------:R-:W-:Y:S01]  /*20e0*/  BSSY B3, `(.L_x_3620) ;  /* 0x000018f000037945 */ /* 0x000fe20003800000 */
[----:B------:R-:W-:Y:S02]  /*20f0*/  SHF.R.S32.HI R7, RZ, 0x1f, R5 ;  /* 0x0000001fff077819 */ /* 0x000fe40000011405 */
[----:B------:R-:W-:Y:S02]  /*2100*/  IADD3.X R46, RZ, ~R46, RZ, P0, !PT ;  /* 0x8000002eff2e7210 */ /* 0x000fe400007fe4ff */
[----:B------:R-:W-:Y:S02]  /*2110*/  MOV R48, RZ ;  /* 0x000000ff00307202 */ /* 0x000fe40000000f00 */
[----:B------:R-:W-:Y:S02]  /*2120*/  ISETP.GE.AND P0, PT, R46, RZ, PT ;  /* 0x000000ff2e00720c */ /* 0x000fe40003f06270 */
[----:B------:R-:W-:-:S02]  /*2130*/  MOV R47, RZ ;  /* 0x000000ff002f7202 */ /* 0x000fc40000000f00 */
[----:B------:R-:W-:Y:S02]  /*2140*/  MOV R10, R18 ;  /* 0x00000012000a7202 */ /* 0x000fe40000000f00 */
[----:B------:R-:W-:-:S07]  /*2150*/  MOV R11, R19 ;  /* 0x00000013000b7202 */ /* 0x000fce0000000f00 */
        /* <DEDUP_REMOVED lines=10> */
.L_x_3625:
        /* <DEDUP_REMOVED lines=23> */
[----:B------:R-:W-:-:S03]  /*2370*/  IMAD R13, R12, UR11, R13 ;  /* 0x0000000b0c0d7c24 */ /* 0x000fc6000f8e020d */
[----:B------:R-:W-:Y:S01]  /*2380*/  LEA.HI.X R45, R42, R2, R43, 0x1, P1 ;  /* 0x000000022a2d7211 */ /* 0x000fe200008f0c2b */
[----:B------:R-:W-:-:S04]  /*2390*/  IMAD.WIDE.U32 R42, R12, UR10, RZ ;  /* 0x0000000a0c2a7c25 */ /* 0x000fc8000f8e00ff */
[----:B----4-:R-:W-:Y:S01]  /*23a0*/  IMAD R15, R15, UR10, RZ ;  /* 0x0000000a0f0f7c24 */ /* 0x010fe2000f8e02ff */
[----:B------:R-:W-:Y:S01]  /*23b0*/  LEA R12, P1, R42, R0, 0x1 ;  /* 0x000000002a0c7211 */ /* 0x000fe200078208ff */
[----:B------:R-:W2:Y:S01]  /*23c0*/  LDG.E.U16.CONSTANT R44, desc[UR4][R44.64] ;  /* 0x000000042c2c7981 */ /* 0x000ea2000c1e9500 */
[----:B------:R-:W-:Y:S01]  /*23d0*/  IADD3 R13, R43, R13, RZ ;  /* 0x0000000d2b0d7210 */ /* 0x000fe20007ffe0ff */
[----:B------:R-:W-:-:S03]  /*23e0*/  IMAD R15, R14, UR11, R15 ;  /* 0x0000000b0e0f7c24 */ /* 0x000fc6000f8e020f */
[----:B------:R-:W-:Y:S01]  /*23f0*/  LEA.HI.X R13, R42, R2, R13, 0x1, P1 ;  /* 0x000000022a0d7211 */ /* 0x000fe200008f0c0d */
[----:B------:R-:W-:-:S04]  /*2400*/  IMAD.WIDE.U32 R42, R14, UR10, RZ ;  /* 0x0000000a0e2a7c25 */ /* 0x000fc8000f8e00ff */
[----:B------:R0:W3:Y:S01]  /*2410*/  LDG.E.U16.CONSTANT R49, desc[UR4][R12.64] ;  /* 0x000000040c317981 */ /* 0x0000e2000c1e9500 */
[----:B------:R-:W-:Y:S01]  /*2420*/  LEA R14, P1, R42, R0, 0x1 ;  /* 0x000000002a0e7211 */ /* 0x000fe200078208ff */
[----:B-----5:R-:W-:Y:S01]  /*2430*/  IMAD R17, R17, UR10, RZ ;  /* 0x0000000a11117c24 */ /* 0x020fe2000f8e02ff */
[----:B------:R-:W-:-:S03]  /*2440*/  IADD3 R15, R43, R15, RZ ;  /* 0x0000000f2b0f7210 */ /* 0x000fc60007ffe0ff */
[----:B------:R-:W-:Y:S01]  /*2450*/  IMAD R17, R16, UR11, R17 ;  /* 0x0000000b10117c24 */ /* 0x000fe2000f8e0211 */
[----:B------:R-:W-:Y:S01]  /*2460*/  LEA.HI.X R15, R42, R2, R15, 0x1, P1 ;  /* 0x000000022a0f7211 */ /* 0x000fe200008f0c0f */
[----:B------:R-:W-:-:S04]  /*2470*/  IMAD.WIDE.U32 R42, R16, UR10, RZ ;  /* 0x0000000a102a7c25 */ /* 0x000fc8000f8e00ff */
[----:B------:R-:W-:Y:S01]  /*2480*/  IMAD R19, R19, UR10, RZ ;  /* 0x0000000a13137c24 */ /* 0x000fe2000f8e02ff */
[----:B------:R-:W-:Y:S01]  /*2490*/  LEA R16, P1, R42, R0, 0x1 ;  /* 0x000000002a107211 */ /* 0x000fe200078208ff */
[----:B------:R1:W4:Y:S01]  /*24a0*/  LDG.E.U16.CONSTANT R45, desc[UR4][R14.64] ;  /* 0x000000040e2d7981 */ /* 0x000322000c1e9500 */
[----:B------:R-:W-:Y:S01]  /*24b0*/  IADD3 R17, R43, R17, RZ ;  /* 0x000000112b117210 */ /* 0x000fe20007ffe0ff */
[----:B0-----:R-:W-:-:S03]  /*24c0*/  IMAD.WIDE.U32 R12, R18, UR10, RZ ;  /* 0x0000000a120c7c25 */ /* 0x001fc6000f8e00ff */
[----:B------:R-:W-:Y:S01]  /*24d0*/  LEA.HI.X R17, R42, R2, R17, 0x1, P1 ;  /* 0x000000022a117211 */ /* 0x000fe200008f0c11 */
[----:B------:R-:W-:Y:S01]  /*24e0*/  IMAD R19, R18, UR11, R19 ;  /* 0x0000000b12137c24 */ /* 0x000fe2000f8e0213 */
[----:B------:R-:W-:-:S03]  /*24f0*/  LEA R18, P1, R12, R0, 0x1 ;  /* 0x000000000c127211 */ /* 0x000fc600078208ff */
[----:B------:R0:W5:Y:S01]  /*2500*/  LDG.E.U16.CONSTANT R42, desc[UR4][R16.64] ;  /* 0x00000004102a7981 */ /* 0x000162000c1e9500 */
[----:B------:R-:W-:Y:S01]  /*2510*/  IADD3 R13, R13, R19, RZ ;  /* 0x000000130d0d7210 */ /* 0x000fe20007ffe0ff */
[----:B-1----:R-:W-:-:S03]  /*2520*/  IMAD R15, R21, UR10, RZ ;  /* 0x0000000a150f7c24 */ /* 0x002fc6000f8e02ff */
[----:B------:R-:W-:Y:S01]  /*2530*/  LEA.HI.X R19, R12, R2, R13, 0x1, P1 ;  /* 0x000000020c137211 */ /* 0x000fe200008f0c0d */
[----:B------:R-:W-:-:S04]  /*2540*/  IMAD.WIDE.U32 R12, R20, UR10, RZ ;  /* 0x0000000a140c7c25 */ /* 0x000fc8000f8e00ff */
[----:B------:R-:W-:Y:S01]  /*2550*/  IMAD R15, R20, UR11, R15 ;  /* 0x0000000b140f7c24 */ /* 0x000fe2000f8e020f */
[----:B------:R-:W-:Y:S01]  /*2560*/  LEA R14, P1, R12, R0, 0x1 ;  /* 0x000000000c0e7211 */ /* 0x000fe200078208ff */
[----:B------:R-:W-:Y:S01]  /*2570*/  IMAD R21, R23, UR10, RZ ;  /* 0x0000000a17157c24 */ /* 0x000fe2000f8e02ff */
[----:B------:R1:W5:Y:S02]  /*2580*/  LDG.E.U16.CONSTANT R20, desc[UR4][R18.64] ;  /* 0x0000000412147981 */ /* 0x000364000c1e9500 */
[----:B------:R-:W-:Y:S01]  /*2590*/  IADD3 R13, R13, R15, RZ ;  /* 0x0000000f0d0d7210 */ /* 0x000fe20007ffe0ff */
[----:B------:R-:W-:-:S03]  /*25a0*/  IMAD R23, R22, UR11, R21 ;  /* 0x0000000b16177c24 */ /* 0x000fc6000f8e0215 */
[----:B------:R-:W-:Y:S01]  /*25b0*/  LEA.HI.X R15, R12, R2, R13, 0x1, P1 ;  /* 0x000000020c0f7211 */ /* 0x000fe200008f0c0d */
[----:B------:R-:W-:-:S04]  /*25c0*/  IMAD.WIDE.U32 R12, R22, UR10, RZ ;  /* 0x0000000a160c7c25 */ /* 0x000fc8000f8e00ff */
[----:B------:R1:W5:Y:S01]  /*25d0*/  LDG.E.U16.CONSTANT R21, desc[UR4][R14.64] ;  /* 0x000000040e157981 */ /* 0x000362000c1e9500 */
[----:B0-----:R-:W-:Y:S01]  /*25e0*/  LEA R16, P1, R12, R0, 0x1 ;  /* 0x000000000c107211 */ /* 0x001fe200078208ff */
[----:B-1----:R-:W-:Y:S01]  /*25f0*/  IMAD R19, R25, UR10, RZ ;  /* 0x0000000a19137c24 */ /* 0x002fe2000f8e02ff */
[----:B------:R-:W-:-:S03]  /*2600*/  IADD3 R13, R13, R23, RZ ;  /* 0x000000170d0d7210 */ /* 0x000fc60007ffe0ff */
[----:B------:R-:W-:Y:S01]  /*2610*/  IMAD R19, R24, UR11, R19 ;  /* 0x0000000b18137c24 */ /* 0x000fe2000f8e0213 */
[----:B------:R-:W-:Y:S01]  /*2620*/  LEA.HI.X R17, R12, R2, R13, 0x1, P1 ;  /* 0x000000020c117211 */ /* 0x000fe200008f0c0d */
[----:B------:R-:W-:-:S04]  /*2630*/  IMAD.WIDE.U32 R12, R24, UR10, RZ ;  /* 0x0000000a180c7c25 */ /* 0x000fc8000f8e00ff */
[----:B------:R-:W-:Y:S01]  /*2640*/  IMAD R23, R27, UR10, RZ ;  /* 0x0000000a1b177c24 */ /* 0x000fe2000f8e02ff */
[----:B------:R-:W-:Y:S01]  /*2650*/  LEA R18, P1, R12, R0, 0x1 ;  /* 0x000000000c127211 */ /* 0x000fe200078208ff */
[----:B------:R0:W5:Y:S01]  /*2660*/  LDG.E.U16.CONSTANT R22, desc[UR4][R16.64] ;  /* 0x0000000410167981 */ /* 0x000162000c1e9500 */
[----:B------:R-:W-:Y:S01]  /*2670*/  IADD3 R13, R13, R19, RZ ;  /* 0x000000130d0d7210 */ /* 0x000fe20007ffe0ff */
[----:B------:R-:W-:-:S03]  /*2680*/  IMAD R27, R26, UR11, R23 ;  /* 0x0000000b1a1b7c24 */ /* 0x000fc6000f8e0217 */
[----:B------:R-:W-:Y:S01]  /*2690*/  LEA.HI.X R19, R12, R2, R13, 0x1, P1 ;  /* 0x000000020c137211 */ /* 0x000fe200008f0c0d */
[----:B------:R-:W-:-:S04]  /*26a0*/  IMAD.WIDE.U32 R12, R26, UR10, RZ ;  /* 0x0000000a1a0c7c25 */ /* 0x000fc8000f8e00ff */
[----:B------:R1:W5:Y:S01]  /*26b0*/  LDG.E.U16.CONSTANT R23, desc[UR4][R18.64] ;  /* 0x0000000412177981 */ /* 0x000362000c1e9500 */
[----:B------:R-:W-:Y:S01]  /*26c0*/  LEA R14, P1, R12, R0, 0x1 ;  /* 0x000000000c0e7211 */ /* 0x000fe200078208ff */
[----:B0-----:R-:W-:Y:S01]  /*26d0*/  IMAD R17, R29, UR10, RZ ;  /* 0x0000000a1d117c24 */ /* 0x001fe2000f8e02ff */
[----:B------:R-:W-:-:S03]  /*26e0*/  IADD3 R13, R13, R27, RZ ;  /* 0x0000001b0d0d7210 */ /* 0x000fc60007ffe0ff */
[----:B------:R-:W-:Y:S01]  /*26f0*/  IMAD R17, R28, UR11, R17 ;  /* 0x0000000b1c117c24 */ /* 0x000fe2000f8e0211 */
[----:B------:R-:W-:Y:S01]  /*2700*/  LEA.HI.X R15, R12, R2, R13, 0x1, P1 ;  /* 0x000000020c0f7211 */ /* 0x000fe200008f0c0d */
[----:B------:R-:W-:-:S04]  /*2710*/  IMAD.WIDE.U32 R12, R28, UR10, RZ ;  /* 0x0000000a1c0c7c25 */ /* 0x000fc8000f8e00ff */
[----:B------:R0:W5:Y:S01]  /*2720*/  LDG.E.U16.CONSTANT R24, desc[UR4][R14.64] ;  /* 0x000000040e187981 */ /* 0x000162000c1e9500 */
[----:B------:R-:W-:Y:S01]  /*2730*/  LEA R16, P1, R12, R0, 0x1 ;  /* 0x000000000c107211 */ /* 0x000fe200078208ff */
[----:B------:R-:W-:Y:S01]  /*2740*/  IMAD R25, R31, UR10, RZ ;  /* 0x0000000a1f197c24 */ /* 0x000fe2000f8e02ff */
[----:B------:R-:W-:-:S03]  /*2750*/  IADD3 R13, R13, R17, RZ ;  /* 0x000000110d0d7210 */ /* 0x000fc60007ffe0ff */
[----:B------:R-:W-:Y:S01]  /*2760*/  IMAD R31, R30, UR11, R25 ;  /* 0x0000000b1e1f7c24 */ /* 0x000fe2000f8e0219 */
[----:B------:R-:W-:Y:S01]  /*2770*/  LEA.HI.X R17, R12, R2, R13, 0x1, P1 ;  /* 0x000000020c117211 */ /* 0x000fe200008f0c0d */
[----:B------:R-:W-:-:S04]  /*2780*/  IMAD.WIDE.U32 R12, R30, UR10, RZ ;  /* 0x0000000a1e0c7c25 */ /* 0x000fc8000f8e00ff */
[----:B------:R0:W5:Y:S01]  /*2790*/  LDG.E.U16.CONSTANT R25, desc[UR4][R16.64] ;  /* 0x0000000410197981 */ /* 0x000162000c1e9500 */
[----:B-1----:R-:W-:Y:S01]  /*27a0*/  LEA R18, P1, R12, R0, 0x1 ;  /* 0x000000000c127211 */ /* 0x002fe200078208ff */
        /* <DEDUP_REMOVED lines=13> */
[----:B------:R-:W-:Y:S01]  /*2880*/  LEA R16, P1, R12, R0, 0x1 ;  /* 0x000000000c107211 */ /* 0x000fe200078208ff */
[----:B0-----:R-:W-:Y:S01]  /*2890*/  IMAD R19, R37, UR10, RZ ;  /* 0x0000000a25137c24 */ /* 0x001fe2000f8e02ff */
[----:B------:R-:W-:Y:S01]  /*28a0*/  IADD3 R13, R13, R35, RZ ;  /* 0x000000230d0d7210 */ /* 0x000fe20007ffe0ff */
[----:B------:R-:W-:Y:S02]  /*28b0*/  IMAD R29, R39, UR10, RZ ;  /* 0x0000000a271d7c24 */ /* 0x000fe4000f8e02ff */
[----:B------:R-:W-:Y:S01]  /*28c0*/  IMAD R19, R36, UR11, R19 ;  /* 0x0000000b24137c24 */ /* 0x000fe2000f8e0213 */
[----:B------:R-:W-:Y:S01]  /*28d0*/  LEA.HI.X R17, R12, R2, R13, 0x1, P1 ;  /* 0x000000020c117211 */ /* 0x000fe200008f0c0d */
[----:B------:R-:W-:-:S04]  /*28e0*/  IMAD.WIDE.U32 R12, R36, UR10, RZ ;  /* 0x0000000a240c7c25 */ /* 0x000fc8000f8e00ff */
[----:B------:R0:W5:Y:S01]  /*28f0*/  LDG.E.U16.CONSTANT R16, desc[UR4][R16.64] ;  /* 0x0000000410107981 */ /* 0x000162000c1e9500 */
[----:B------:R-:W-:Y:S01]  /*2900*/  LEA R18, P1, R12, R0, 0x1 ;  /* 0x000000000c127211 */ /* 0x000fe200078208ff */
[----:B-1----:R-:W-:Y:S01]  /*2910*/  IMAD.WIDE.U32 R14, R38, UR10, RZ ;  /* 0x0000000a260e7c25 */ /* 0x002fe2000f8e00ff */
[----:B------:R-:W-:-:S03]  /*2920*/  IADD3 R13, R13, R19, RZ ;  /* 0x000000130d0d7210 */ /* 0x000fc60007ffe0ff */
[----:B------:R-:W-:Y:S01]  /*2930*/  IMAD R29, R38, UR11, R29 ;  /* 0x0000000b261d7c24 */ /* 0x000fe2000f8e021d */
[----:B------:R-:W-:Y:S02]  /*2940*/  LEA.HI.X R19, R12, R2, R13, 0x1, P1 ;  /* 0x000000020c137211 */ /* 0x000fe400008f0c0d */
[C---:B------:R-:W-:Y:S02]  /*2950*/  LEA R12, P1, R14.reuse, R0, 0x1 ;  /* 0x000000000e0c7211 */ /* 0x040fe400078208ff */
[----:B------:R-:W-:Y:S01]  /*2960*/  IADD3 R13, R15, R29, RZ ;  /* 0x0000001d0f0d7210 */ /* 0x000fe20007ffe0ff */
[----:B------:R3:W5:Y:S01]  /*2970*/  LDG.E.U16.CONSTANT R18, desc[UR4][R18.64] ;  /* 0x0000000412127981 */ /* 0x000762000c1e9500 */
[----:B------:R-:W-:Y:S02]  /*2980*/  IMAD R15, R41, UR10, RZ ;  /* 0x0000000a290f7c24 */ /* 0x000fe4000f8e02ff */
[----:B------:R-:W-:Y:S02]  /*2990*/  LEA.HI.X R13, R14, R2, R13, 0x1, P1 ;  /* 0x000000020e0d7211 */ /* 0x000fe400008f0c0d */
[----:B------:R-:W-:-:S02]  /*29a0*/  IMAD R15, R40, UR11, R15 ;  /* 0x0000000b280f7c24 */ /* 0x000fc4000f8e020f */
[----:B------:R-:W-:Y:S01]  /*29b0*/  IMAD.WIDE.U32 R40, R40, UR10, RZ ;  /* 0x0000000a28287c25 */ /* 0x000fe2000f8e00ff */
[----:B------:R1:W5:Y:S02]  /*29c0*/  LDG.E.U16.CONSTANT R12, desc[UR4][R12.64] ;  /* 0x000000040c0c7981 */ /* 0x000364000c1e9500 */
[----:B------:R-:W-:Y:S02]  /*29d0*/  LEA R14, P1, R40, R0, 0x1 ;  /* 0x00000000280e7211 */ /* 0x000fe400078208ff */
[----:B------:R-:W-:-:S04]  /*29e0*/  IADD3 R15, R41, R15, RZ ;  /* 0x0000000f290f7210 */ /* 0x000fc80007ffe0ff */
[----:B------:R-:W-:-:S05]  /*29f0*/  LEA.HI.X R15, R40, R2, R15, 0x1, P1 ;  /* 0x00000002280f7211 */ /* 0x000fca00008f0c0f */
[----:B------:R5:W5:Y:S01]  /*2a00*/  LDG.E.U16.CONSTANT R14, desc[UR4][R14.64] ;  /* 0x000000040e0e7981 */ /* 0x000b62000c1e9500 */
[----:B------:R-:W-:Y:S02]  /*2a10*/  IADD3 R6, P1, R6, 0x10, RZ ;  /* 0x0000001006067810 */ /* 0x000fe40007f3e0ff */
[----:B------:R-:W-:Y:S02]  /*2a20*/  IADD3 R10, P2, R10, 0x80, RZ ;  /* 0x000000800a0a7810 */ /* 0x000fe40007f5e0ff */
[----:B------:R-:W-:Y:S02]  /*2a30*/  IADD3.X R46, RZ, R46, RZ, P1, !PT ;  /* 0x0000002eff2e7210 */ /* 0x000fe40000ffe4ff */
[----:B------:R-:W-:Y:S02]  /*2a40*/  ISETP.GE.U32.AND P1, PT, R6, -0xc, PT ;  /* 0xfffffff40600780c */ /* 0x000fe40003f26070 */
[----:B------:R-:W-:Y:S02]  /*2a50*/  IADD3.X R11, RZ, R11, RZ, P2, !PT ;  /* 0x0000000bff0b7210 */ /* 0x000fe400017fe4ff */
[----:B------:R-:W-:-:S02]  /*2a60*/  ISETP.GE.AND.EX P1, PT, R46, -0x1, PT, P1 ;  /* 0xffffffff2e00780c */ /* 0x000fc40003f26310 */
[----:B--2---:R-:W-:-:S04]  /*2a70*/  PRMT R28, R44, 0x9910, RZ ;  /* 0x000099102c1c7816 */ /* 0x004fc800000000ff */
[----:B------:R-:W-:-:S05]  /*2a80*/  SHF.R.S32.HI R30, RZ, 0x1f, R28 ;  /* 0x0000001fff1e7819 */ /* 0x000fca000001141c */
[----:B0-----:R-:W-:Y:S01]  /*2a90*/  IMAD R17, R30, R5, RZ ;  /* 0x000000051e117224 */ /* 0x001fe200078e02ff */
[----:B---3--:R-:W-:Y:S02]  /*2aa0*/  PRMT R19, R49, 0x9910, RZ ;  /* 0x0000991031137816 */ /* 0x008fe400000000ff */
[----:B------:R-:W-:Y:S01]  /*2ab0*/  MOV R49, R47 ;  /* 0x0000002f00317202 */ /* 0x000fe20000000f00 */
[-C--:B------:R-:W-:Y:S01]  /*2ac0*/  IMAD R17, R7, R28.reuse, R17 ;  /* 0x0000001c07117224 */ /* 0x080fe200078e0211 */
[----:B------:R-:W-:Y:S01]  /*2ad0*/  MOV R30, R19 ;  /* 0x00000013001e7202 */ /* 0x000fe20000000f00 */
[----:B------:R-:W-:-:S03]  /*2ae0*/  IMAD.WIDE.U32 R48, R5, R28, R48 ;  /* 0x0000001c05307225 */ /* 0x000fc600078e0030 */
[----:B------:R-:W-:Y:S02]  /*2af0*/  SHF.R.S32.HI R28, RZ, 0x1f, R30 ;  /* 0x0000001fff1c7819 */ /* 0x000fe4000001141e */
[----:B------:R-:W-:-:S03]  /*2b00*/  IADD3 R49, R49, R17, RZ ;  /* 0x0000001131317210 */ /* 0x000fc60007ffe0ff */
[----:B------:R-:W-:Y:S01]  /*2b10*/  IMAD R28, R28, R5, RZ ;  /* 0x000000051c1c7224 */ /* 0x000fe200078e02ff */
[----:B----4-:R-:W-:-:S03]  /*2b20*/  PRMT R32, R45, 0x9910, RZ ;  /* 0x000099102d207816 */ /* 0x010fc600000000ff */
[-C--:B-1----:R-:W-:Y:S02]  /*2b30*/  IMAD R13, R7, R30.reuse, R28 ;  /* 0x0000001e070d7224 */ /* 0x082fe400078e021c */
[----:B------:R-:W-:Y:S01]  /*2b40*/  IMAD.WIDE.U32 R28, R5, R30, R48 ;  /* 0x0000001e051c7225 */ /* 0x000fe200078e0030 */
[----:B------:R-:W-:Y:S02]  /*2b50*/  SHF.R.S32.HI R30, RZ, 0x1f, R32 ;  /* 0x0000001fff1e7819 */ /* 0x000fe40000011420 */
[----:B-----5:R-:W-:Y:S02]  /*2b60*/  PRMT R42, R42, 0x9910, RZ ;  /* 0x000099102a2a7816 */ /* 0x020fe400000000ff */
[----:B------:R-:W-:Y:S01]  /*2b70*/  IADD3 R29, R29, R13, RZ ;  /* 0x0000000d1d1d7210 */ /* 0x000fe20007ffe0ff */
[----:B------:R-:W-:Y:S01]  /*2b80*/  IMAD R13, R30, R5, RZ ;  /* 0x000000051e0d7224 */ /* 0x000fe200078e02ff */
[----:B------:R-:W-:-:S03]  /*2b90*/  MOV R30, R42 ;  /* 0x0000002a001e7202 */ /* 0x000fc60000000f00 */
[-C--:B------:R-:W-:Y:S02]  /*2ba0*/  IMAD R13, R7, R32.reuse, R13 ;  /* 0x00000020070d7224 */ /* 0x080fe400078e020d */
[----:B------:R-:W-:Y:S01]  /*2bb0*/  IMAD.WIDE.U32 R28, R5, R32, R28 ;  /* 0x00000020051c7225 */ /* 0x000fe200078e001c */
[----:B------:R-:W-:Y:S02]  /*2bc0*/  SHF.R.S32.HI R32, RZ, 0x1f, R30 ;  /* 0x0000001fff207819 */ /* 0x000fe4000001141e */
[----:B------:R-:W-:Y:S02]  /*2bd0*/  PRMT R20, R20, 0x9910, RZ ;  /* 0x0000991014147816 */ /* 0x000fe400000000ff */
[----:B------:R-:W-:Y:S01]  /*2be0*/  IADD3 R29, R29, R13, RZ ;  /* 0x0000000d1d1d7210 */ /* 0x000fe20007ffe0ff */
[----:B------:R-:W-:-:S04]  /*2bf0*/  IMAD R32, R32, R5, RZ ;  /* 0x0000000520207224 */ /* 0x000fc800078e02ff */
[-C--:B------:R-:W-:Y:S02]  /*2c00*/  IMAD R13, R7, R30.reuse, R32 ;  /* 0x0000001e070d7224 */ /* 0x080fe400078e0220 */
[----:B------:R-:W-:Y:S01]  /*2c10*/  IMAD.WIDE.U32 R28, R5, R30, R28 ;  /* 0x0000001e051c7225 */ /* 0x000fe200078e001c */
[----:B------:R-:W-:Y:S02]  /*2c20*/  SHF.R.S32.HI R30, RZ, 0x1f, R20 ;  /* 0x0000001fff1e7819 */ /* 0x000fe40000011414 */
[----:B------:R-:W-:Y:S02]  /*2c30*/  PRMT R21, R21, 0x9910, RZ ;  /* 0x0000991015157816 */ /* 0x000fe400000000ff */
        /* <DEDUP_REMOVED lines=9> */
[-C--:B------:R-:W-:Y:S01]  /*2cd0*/  IMAD R13, R7, R30.reuse, R28 ;  /* 0x0000001e070d7224 */ /* 0x080fe200078e021c */
[----:B------:R-:W-:Y:S01]  /*2ce0*/  SHF.R.S32.HI R28, RZ, 0x1f, R22 ;  /* 0x0000001fff1c7819 */ /* 0x000fe20000011416 */
[----:B------:R-:W-:Y:S01]  /*2cf0*/  IMAD.WIDE.U32 R20, R5, R30, R20 ;  /* 0x0000001e05147225 */ /* 0x000fe200078e0014 */
[----:B------:R-:W-:-:S04]  /*2d00*/  PRMT R23, R23, 0x9910, RZ ;  /* 0x0000991017177816 */ /* 0x000fc800000000ff */
        /* <DEDUP_REMOVED lines=8> */
[----:B------:R-:W-:Y:S01]  /*2d90*/  IMAD R13, R22, R5, RZ ;  /* 0x00000005160d7224 */ /* 0x000fe200078e02ff */
[----:B------:R-:W-:-:S03]  /*2da0*/  MOV R22, R24 ;  /* 0x0000001800167202 */ /* 0x000fc60000000f00 */
        /* <DEDUP_REMOVED lines=27> */
[----:B------:R-:W-:Y:S01]  /*2f60*/  MOV R22, R16 ;  /* 0x0000001000167202 */ /* 0x000fe20000000f00 */
[----:B------:R-:W-:-:S03]  /*2f70*/  IMAD.WIDE.U32 R16, R5, R24, R20 ;  /* 0x0000001805107225 */ /* 0x000fc600078e0014 */
[----:B------:R-:W-:Y:S02]  /*2f80*/  SHF.R.S32.HI R20, RZ, 0x1f, R22 ;  /* 0x0000001fff147819 */ /* 0x000fe40000011416 */
[----:B------:R-:W-:Y:S01]  /*2f90*/  PRMT R18, R18, 0x9910, RZ ;  /* 0x0000991012127816 */ /* 0x000fe200000000ff */
[----:B------:R-:W-:Y:S02]  /*2fa0*/  IMAD R13, R7, R24, R13 ;  /* 0x00000018070d7224 */ /* 0x000fe400078e020d */
[----:B------:R-:W-:-:S03]  /*2fb0*/  IMAD R20, R20, R5, RZ ;  /* 0x0000000514147224 */ /* 0x000fc600078e02ff */
[----:B------:R-:W-:Y:S01]  /*2fc0*/  IADD3 R17, R17, R13, RZ ;  /* 0x0000000d11117210 */ /* 0x000fe20007ffe0ff */
[-C--:B------:R-:W-:Y:S01]  /*2fd0*/  IMAD R13, R7, R22.reuse, R20 ;  /* 0x00000016070d7224 */ /* 0x080fe200078e0214 */
[----:B------:R-:W-:Y:S02]  /*2fe0*/  PRMT R20, R12, 0x9910, RZ ;  /* 0x000099100c147816 */ /* 0x000fe400000000ff */
[----:B------:R-:W-:Y:S01]  /*2ff0*/  SHF.R.S32.HI R12, RZ, 0x1f, R18 ;  /* 0x0000001fff0c7819 */ /* 0x000fe20000011412 */
[----:B------:R-:W-:Y:S01]  /*3000*/  IMAD.WIDE.U32 R16, R5, R22, R16 ;  /* 0x0000001605107225 */ /* 0x000fe200078e0010 */
[----:B------:R-:W-:-:S03]  /*3010*/  SHF.R.S32.HI R22, RZ, 0x1f, R20 ;  /* 0x0000001fff167819 */ /* 0x000fc60000011414 */
[----:B------:R-:W-:Y:S01]  /*3020*/  IMAD R12, R12, R5, RZ ;  /* 0x000000050c0c7224 */ /* 0x000fe200078e02ff */
[----:B------:R-:W-:Y:S01]  /*3030*/  IADD3 R17, R17, R13, RZ ;  /* 0x0000000d11117210 */ /* 0x000fe20007ffe0ff */
[----:B------:R-:W-:Y:S02]  /*3040*/  IMAD R22, R22, R5, RZ ;  /* 0x0000000516167224 */ /* 0x000fe400078e02ff */
[-C--:B------:R-:W-:Y:S02]  /*3050*/  IMAD R15, R7, R18.reuse, R12 ;  /* 0x00000012070f7224 */ /* 0x080fe400078e020c */
[----:B------:R-:W-:Y:S01]  /*3060*/  IMAD.WIDE.U32 R12, R5, R18, R16 ;  /* 0x00000012050c7225 */ /* 0x000fe200078e0010 */
[----:B------:R-:W-:-:S04]  /*3070*/  PRMT R48, R14, 0x9910, RZ ;  /* 0x000099100e307816 */ /* 0x000fc800000000ff */
[----:B------:R-:W-:Y:S01]  /*3080*/  IADD3 R13, R13, R15, RZ ;  /* 0x0000000f0d0d7210 */ /* 0x000fe20007ffe0ff */
[-C--:B------:R-:W-:Y:S01]  /*3090*/  IMAD R15, R7, R20.reuse, R22 ;  /* 0x00000014070f7224 */ /* 0x080fe200078e0216 */
[----:B------:R-:W-:Y:S01]  /*30a0*/  SHF.R.S32.HI R14, RZ, 0x1f, R48 ;  /* 0x0000001fff0e7819 */ /* 0x000fe20000011430 */
[----:B------:R-:W-:-:S04]  /*30b0*/  IMAD.WIDE.U32 R12, R5, R20, R12 ;  /* 0x00000014050c7225 */ /* 0x000fc800078e000c */
[----:B------:R-:W-:Y:S01]  /*30c0*/  IMAD R14, R14, R5, RZ ;  /* 0x000000050e0e7224 */ /* 0x000fe200078e02ff */
[----:B------:R-:W-:-:S03]  /*30d0*/  IADD3 R13, R13, R15, RZ ;  /* 0x0000000f0d0d7210 */ /* 0x000fc60007ffe0ff */
[-C--:B------:R-:W-:Y:S02]  /*30e0*/  IMAD R47, R7, R48.reuse, R14 ;  /* 0x00000030072f7224 */ /* 0x080fe400078e020e */
[----:B------:R-:W-:-:S05]  /*30f0*/  IMAD.WIDE.U32 R48, R5, R48, R12 ;  /* 0x0000003005307225 */ /* 0x000fca00078e000c */
[----:B------:R-:W-:Y:S01]  /*3100*/  IADD3 R47, R49, R47, RZ ;  /* 0x0000002f312f7210 */ /* 0x000fe20007ffe0ff */
[----:B------:R-:W-:Y:S06]  /*3110*/  @!P1 BRA `(.L_x_3625) ;  /* 0xfffffff000389947 */ /* 0x000fec000383ffff */
[----:B------:R-:W-:Y:S05]  /*3120*/  BSYNC B5 ;  /* 0x0000000000057941 */ /* 0x000fea0003800000 */
.L_x_3624:
[----:B------:R-:W-:Y:S02]  /*3130*/  MOV R18, R10 ;  /* 0x0000000a00127202 */ /* 0x000fe40000000f00 */
[----:B------:R-:W-:-:S07]  /*3140*/  MOV R19, R11 ;  /* 0x0000000b00137202 */ /* 0x000fce0000000f00 */
.L_x_3623:
[----:B------:R-:W-:Y:S05]  /*3150*/  BSYNC B4 ;  /* 0x0000000000047941 */ /* 0x000fea0003800000 */
.L_x_3622:
        /* <DEDUP_REMOVED lines=26> */
[----:B------:R0:W2:Y:S01]  /*3300*/  LDG.E.U16.CONSTANT R22, desc[UR4][R30.64] ;  /* 0x000000041e167981 */ /* 0x0000a2000c1e9500 */
[----:B------:R-:W-:Y:S01]  /*3310*/  IADD3 R23, R27, R23, RZ ;  /* 0x000000171b177210 */ /* 0x000fe20007ffe0ff */
[----:B------:R-:W-:-:S03]  /*3320*/  IMAD R25, R24, UR11, R25 ;  /* 0x0000000b18197c24 */ /* 0x000fc6000f8e0219 */
[----:B------:R-:W-:Y:S01]  /*3330*/  LEA.HI.X R29, R26, R2, R23, 0x1, P0 ;  /* 0x000000021a1d7211 */ /* 0x000fe200000f0c17 */
[----:B------:R-:W-:-:S04]  /*3340*/  IMAD.WIDE.U32 R26, R24, UR10, RZ ;  /* 0x0000000a181a7c25 */ /* 0x000fc8000f8e00ff */
[----:B-----5:R-:W-:Y:S01]  /*3350*/  IMAD R21, R21, UR10, RZ ;  /* 0x0000000a15157c24 */ /* 0x020fe2000f8e02ff */
[----:B------:R-:W-:Y:S01]  /*3360*/  LEA R32, P0, R26, R0, 0x1 ;  /* 0x000000001a207211 */ /* 0x000fe200078008ff */
[----:B------:R1:W3:Y:S01]  /*3370*/  LDG.E.U16.CONSTANT R23, desc[UR4][R28.64] ;  /* 0x000000041c177981 */ /* 0x0002e2000c1e9500 */
[----:B------:R-:W-:Y:S01]  /*3380*/  IADD3 R25, R27, R25, RZ ;  /* 0x000000191b197210 */ /* 0x000fe20007ffe0ff */
[----:B------:R-:W-:-:S03]  /*3390*/  IMAD R21, R20, UR11, R21 ;  /* 0x0000000b14157c24 */ /* 0x000fc6000f8e0215 */
[----:B------:R-:W-:Y:S01]  /*33a0*/  LEA.HI.X R33, R26, R2, R25, 0x1, P0 ;  /* 0x000000021a217211 */ /* 0x000fe200000f0c19 */
[----:B------:R-:W-:-:S04]  /*33b0*/  IMAD.WIDE.U32 R24, R20, UR10, RZ ;  /* 0x0000000a14187c25 */ /* 0x000fc8000f8e00ff */
[----:B------:R-:W-:Y:S01]  /*33c0*/  IMAD R19, R19, UR10, RZ ;  /* 0x0000000a13137c24 */ /* 0x000fe2000f8e02ff */
[----:B0-----:R-:W-:Y:S01]  /*33d0*/  LEA R30, P0, R24, R0, 0x1 ;  /* 0x00000000181e7211 */ /* 0x001fe200078008ff */
[----:B------:R-:W4:Y:S01]  /*33e0*/  LDG.E.U16.CONSTANT R20, desc[UR4][R32.64] ;  /* 0x0000000420147981 */ /* 0x000f22000c1e9500 */
[----:B------:R-:W-:Y:S01]  /*33f0*/  IADD3 R21, R25, R21, RZ ;  /* 0x0000001519157210 */ /* 0x000fe20007ffe0ff */
[----:B------:R-:W-:-:S03]  /*3400*/  IMAD R19, R18, UR11, R19 ;  /* 0x0000000b12137c24 */ /* 0x000fc6000f8e0213 */
[----:B------:R-:W-:Y:S01]  /*3410*/  LEA.HI.X R31, R24, R2, R21, 0x1, P0 ;  /* 0x00000002181f7211 */ /* 0x000fe200000f0c15 */
[----:B------:R-:W-:-:S04]  /*3420*/  IMAD.WIDE.U32 R24, R18, UR10, RZ ;  /* 0x0000000a12187c25 */ /* 0x000fc8000f8e00ff */
[----:B------:R2:W5:Y:S01]  /*3430*/  LDG.E.U16.CONSTANT R18, desc[UR4][R30.64] ;  /* 0x000000041e127981 */ /* 0x000562000c1e9500 */
[----:B------:R-:W-:Y:S01]  /*3440*/  LEA R34, P0, R24, R0, 0x1 ;  /* 0x0000000018227211 */ /* 0x000fe200078008ff */
[----:B------:R-:W-:Y:S01]  /*3450*/  IMAD R17, R17, UR10, RZ ;  /* 0x0000000a11117c24 */ /* 0x000fe2000f8e02ff */
[----:B------:R-:W-:Y:S01]  /*3460*/  IADD3 R19, R25, R19, RZ ;  /* 0x0000001319137210 */ /* 0x000fe20007ffe0ff */
[----:B------:R-:W-:-:S03]  /*3470*/  IMAD.WIDE.U32 R26, R16, UR10, RZ ;  /* 0x0000000a101a7c25 */ /* 0x000fc6000f8e00ff */
[----:B------:R-:W-:Y:S01]  /*3480*/  LEA.HI.X R35, R24, R2, R19, 0x1, P0 ;  /* 0x0000000218237211 */ /* 0x000fe200000f0c13 */
[----:B------:R-:W-:-:S04]  /*3490*/  IMAD R17, R16, UR11, R17 ;  /* 0x0000000b10117c24 */ /* 0x000fc8000f8e0211 */
[----:B------:R-:W5:Y:S01]  /*34a0*/  LDG.E.U16.CONSTANT R16, desc[UR4][R34.64] ;  /* 0x0000000422107981 */ /* 0x000f62000c1e9500 */
[----:B------:R-:W-:Y:S01]  /*34b0*/  IMAD R19, R15, UR10, RZ ;  /* 0x0000000a0f137c24 */ /* 0x000fe2000f8e02ff */
[----:B-1----:R-:W-:Y:S01]  /*34c0*/  LEA R28, P0, R26, R0, 0x1 ;  /* 0x000000001a1c7211 */ /* 0x002fe200078008ff */
[----:B------:R-:W-:Y:S01]  /*34d0*/  IMAD.WIDE.U32 R24, R14, UR10, RZ ;  /* 0x0000000a0e187c25 */ /* 0x000fe2000f8e00ff */
[----:B------:R-:W-:-:S03]  /*34e0*/  IADD3 R15, R27, R17, RZ ;  /* 0x000000111b0f7210 */ /* 0x000fc60007ffe0ff */
[----:B------:R-:W-:Y:S01]  /*34f0*/  IMAD R17, R14, UR11, R19 ;  /* 0x0000000b0e117c24 */ /* 0x000fe2000f8e0213 */
[----:B------:R-:W-:Y:S01]  /*3500*/  LEA.HI.X R29, R26, R2, R15, 0x1, P0 ;  /* 0x000000021a1d7211 */ /* 0x000fe200000f0c0f */
[----:B------:R-:W-:Y:S01]  /*3510*/  IMAD R19, R13, UR10, RZ ;  /* 0x0000000a0d137c24 */ /* 0x000fe2000f8e02ff */
[----:B------:R-:W-:Y:S02]  /*3520*/  LEA R26, P0, R24, R0, 0x1 ;  /* 0x00000000181a7211 */ /* 0x000fe400078008ff */
[----:B------:R-:W-:Y:S01]  /*3530*/  IADD3 R17, R25, R17, RZ ;  /* 0x0000001119117210 */ /* 0x000fe20007ffe0ff */
[----:B------:R3:W5:Y:S01]  /*3540*/  LDG.E.U16.CONSTANT R13, desc[UR4][R28.64] ;  /* 0x000000041c0d7981 */ /* 0x000762000c1e9500 */
[----:B------:R-:W-:Y:S02]  /*3550*/  IMAD.WIDE.U32 R14, R12, UR10, RZ ;  /* 0x0000000a0c0e7c25 */ /* 0x000fe4000f8e00ff */
[----:B------:R-:W-:Y:S02]  /*3560*/  LEA.HI.X R27, R24, R2, R17, 0x1, P0 ;  /* 0x00000002181b7211 */ /* 0x000fe400000f0c11 */
[----:B------:R-:W-:Y:S01]  /*3570*/  IMAD R19, R12, UR11, R19 ;  /* 0x0000000b0c137c24 */ /* 0x000fe2000f8e0213 */
[----:B------:R-:W-:-:S02]  /*3580*/  LEA R24, P0, R14, R0, 0x1 ;  /* 0x000000000e187211 */ /* 0x000fc400078008ff */
[----:B------:R0:W5:Y:S02]  /*3590*/  LDG.E.U16.CONSTANT R12, desc[UR4][R26.64] ;  /* 0x000000041a0c7981 */ /* 0x000164000c1e9500 */
[----:B------:R-:W-:-:S04]  /*35a0*/  IADD3 R15, R15, R19, RZ ;  /* 0x000000130f0f7210 */ /* 0x000fc80007ffe0ff */
[----:B------:R-:W-:-:S05]  /*35b0*/  LEA.HI.X R25, R14, R2, R15, 0x1, P0 ;  /* 0x000000020e197211 */ /* 0x000fca00000f0c0f */
[----:B------:R4:W5:Y:S01]  /*35c0*/  LDG.E.U16.CONSTANT R14, desc[UR4][R24.64] ;  /* 0x00000004180e7981 */ /* 0x000962000c1e9500 */
[----:B------:R-:W-:Y:S02]  /*35d0*/  MOV R49, R47 ;  /* 0x0000002f00317202 */ /* 0x000fe40000000f00 */
[----:B------:R-:W-:Y:S02]  /*35e0*/  IADD3 R6, P2, R6, 0x8, RZ ;  /* 0x0000000806067810 */ /* 0x000fe40007f5e0ff */
[----:B------:R-:W-:Y:S02]  /*35f0*/  PLOP3.LUT P0, PT, PT, PT, PT, 0x8, 0x0 ;  /* 0x000000000000781c */ /* 0x000fe40003f0e170 */
[----:B------:R-:W-:Y:S02]  /*3600*/  IADD3.X R46, RZ, R46, RZ, P2, !PT ;  /* 0x0000002eff2e7210 */ /* 0x000fe400017fe4ff */
[----:B--2---:R-:W-:-:S04]  /*3610*/  PRMT R30, R22, 0x9910, RZ ;  /* 0x00009910161e7816 */ /* 0x004fc800000000ff */
[----:B------:R-:W-:-:S05]  /*3620*/  SHF.R.S32.HI R22, RZ, 0x1f, R30 ;  /* 0x0000001fff167819 */ /* 0x000fca000001141e */
[----:B------:R-:W-:Y:S01]  /*3630*/  IMAD R15, R22, R5, RZ ;  /* 0x00000005160f7224 */ /* 0x000fe200078e02ff */
[----:B---3--:R-:W-:Y:S01]  /*3640*/  PRMT R28, R23, 0x9910, RZ ;  /* 0x00009910171c7816 */ /* 0x008fe200000000ff */
[----:B------:R-:W-:-:S03]  /*3650*/  IMAD.WIDE.U32 R22, R5, R30, R48 ;  /* 0x0000001e05167225 */ /* 0x000fc600078e0030 */
[----:B0-----:R-:W-:Y:S01]  /*3660*/  SHF.R.S32.HI R26, RZ, 0x1f, R28 ;  /* 0x0000001fff1a7819 */ /* 0x001fe2000001141c */
[----:B------:R-:W-:-:S04]  /*3670*/  IMAD R15, R7, R30, R15 ;  /* 0x0000001e070f7224 */ /* 0x000fc800078e020f */
[----:B------:R-:W-:Y:S01]  /*3680*/  IMAD R26, R26, R5, RZ ;  /* 0x000000051a1a7224 */ /* 0x000fe200078e02ff */
[----:B------:R-:W-:Y:S02]  /*3690*/  IADD3 R23, R23, R15, RZ ;  /* 0x0000000f17177210 */ /* 0x000fe40007ffe0ff */
[----:B----4-:R-:W-:Y:S01]  /*36a0*/  PRMT R24, R20, 0x9910, RZ ;  /* 0x0000991014187816 */ /* 0x010fe200000000ff */
[-C--:B------:R-:W-:Y:S02]  /*36b0*/  IMAD R15, R7, R28.reuse, R26 ;  /* 0x0000001c070f7224 */ /* 0x080fe400078e021a */
[----:B------:R-:W-:Y:S01]  /*36c0*/  IMAD.WIDE.U32 R20, R5, R28, R22 ;  /* 0x0000001c05147225 */ /* 0x000fe200078e0016 */
[----:B------:R-:W-:-:S04]  /*36d0*/  SHF.R.S32.HI R22, RZ, 0x1f, R24 ;  /* 0x0000001fff167819 */ /* 0x000fc80000011418 */
[----:B------:R-:W-:Y:S02]  /*36e0*/  IADD3 R21, R21, R15, RZ ;  /* 0x0000000f15157210 */ /* 0x000fe40007ffe0ff */
[----:B-----5:R-:W-:Y:S01]  /*36f0*/  PRMT R18, R18, 0x9910, RZ ;  /* 0x0000991012127816 */ /* 0x020fe200000000ff */
[----:B------:R-:W-:-:S03]  /*3700*/  IMAD R15, R22, R5, RZ ;  /* 0x00000005160f7224 */ /* 0x000fc600078e02ff */
[----:B------:R-:W-:Y:S01]  /*3710*/  MOV R22, R18 ;  /* 0x0000001200167202 */ /* 0x000fe20000000f00 */
        /* <DEDUP_REMOVED lines=8> */
[----:B------:R-:W-:Y:S01]  /*37a0*/  SHF.R.S32.HI R18, RZ, 0x1f, R20 ;  /* 0x0000001fff127819 */ /* 0x000fe20000011414 */
[----:B------:R-:W-:-:S04]  /*37b0*/  IMAD R15, R7, R22, R15 ;  /* 0x00000016070f7224 */ /* 0x000fc800078e020f */
[----:B------:R-:W-:Y:S01]  /*37c0*/  IMAD R18, R18, R5, RZ ;  /* 0x0000000512127224 */ /* 0x000fe200078e02ff */
[----:B------:R-:W-:Y:S02]  /*37d0*/  IADD3 R17, R17, R15, RZ ;  /* 0x0000000f11117210 */ /* 0x000fe40007ffe0ff */
[----:B------:R-:W-:Y:S01]  /*37e0*/  PRMT R15, R13, 0x9910, RZ ;  /* 0x000099100d0f7816 */ /* 0x000fe200000000ff */
[----:B------:R-:W-:-:S03]  /*37f0*/  IMAD R13, R7, R20, R18 ;  /* 0x00000014070d7224 */ /* 0x000fc600078e0212 */
[----:B------:R-:W-:Y:S01]  /*3800*/  MOV R18, R15 ;  /* 0x0000000f00127202 */ /* 0x000fe20000000f00 */
[----:B------:R-:W-:Y:S01]  /*3810*/  IMAD.WIDE.U32 R16, R5, R20, R16 ;  /* 0x0000001405107225 */ /* 0x000fe200078e0010 */
[----:B------:R-:W-:Y:S02]  /*3820*/  PRMT R20, R12, 0x9910, RZ ;  /* 0x000099100c147816 */ /* 0x000fe400000000ff */
[----:B------:R-:W-:Y:S02]  /*3830*/  SHF.R.S32.HI R12, RZ, 0x1f, R18 ;  /* 0x0000001fff0c7819 */ /* 0x000fe40000011412 */
[----:B------:R-:W-:-:S03]  /*3840*/  IADD3 R17, R17, R13, RZ ;  /* 0x0000000d11117210 */ /* 0x000fc60007ffe0ff */
[----:B------:R-:W-:Y:S01]  /*3850*/  IMAD R12, R12, R5, RZ ;  /* 0x000000050c0c7224 */ /* 0x000fe200078e02ff */
[----:B------:R-:W-:-:S03]  /*3860*/  PRMT R48, R14, 0x9910, RZ ;  /* 0x000099100e307816 */ /* 0x000fc600000000ff */
[-C--:B------:R-:W-:Y:S01]  /*3870*/  IMAD R15, R7, R18.reuse, R12 ;  /* 0x00000012070f7224 */ /* 0x080fe200078e020c */
[----:B------:R-:W-:Y:S01]  /*3880*/  SHF.R.S32.HI R14, RZ, 0x1f, R20 ;  /* 0x0000001fff0e7819 */ /* 0x000fe20000011414 */
[----:B------:R-:W-:-:S04]  /*3890*/  IMAD.WIDE.U32 R12, R5, R18, R16 ;  /* 0x00000012050c7225 */ /* 0x000fc800078e0010 */
[----:B------:R-:W-:Y:S01]  /*38a0*/  IMAD R16, R14, R5, RZ ;  /* 0x000000050e107224 */ /* 0x000fe200078e02ff */
[----:B------:R-:W-:Y:S02]  /*38b0*/  IADD3 R13, R13, R15, RZ ;  /* 0x0000000f0d0d7210 */ /* 0x000fe40007ffe0ff */
[----:B------:R-:W-:Y:S01]  /*38c0*/  SHF.R.S32.HI R14, RZ, 0x1f, R48 ;  /* 0x0000001fff0e7819 */ /* 0x000fe20000011430 */
[-C--:B------:R-:W-:Y:S02]  /*38d0*/  IMAD R15, R7, R20.reuse, R16 ;  /* 0x00000014070f7224 */ /* 0x080fe400078e0210 */
[----:B------:R-:W-:Y:S01]  /*38e0*/  IMAD.WIDE.U32 R12, R5, R20, R12 ;  /* 0x00000014050c7225 */ /* 0x000fe200078e000c */
[----:B------:R-:W-:-:S03]  /*38f0*/  IADD3 R18, P1, R10, 0x40, RZ ;  /* 0x000000400a127810 */ /* 0x000fc60007f3e0ff */
[----:B------:R-:W-:Y:S01]  /*3900*/  IMAD R14, R14, R5, RZ ;  /* 0x000000050e0e7224 */ /* 0x000fe200078e02ff */
[----:B------:R-:W-:-:S03]  /*3910*/  IADD3 R13, R13, R15, RZ ;  /* 0x0000000f0d0d7210 */ /* 0x000fc60007ffe0ff */
[-C--:B------:R-:W-:Y:S01]  /*3920*/  IMAD R47, R7, R48.reuse, R14 ;  /* 0x00000030072f7224 */ /* 0x080fe200078e020e */
[----:B------:R-:W-:Y:S01]  /*3930*/  IADD3.X R19, RZ, R11, RZ, P1, !PT ;  /* 0x0000000bff137210 */ /* 0x000fe20000ffe4ff */
[----:B------:R-:W-:Y:S01]  /*3940*/  IMAD.WIDE.U32 R48, R5, R48, R12 ;  /* 0x0000003005307225 */ /* 0x000fe200078e000c */
[----:B------:R-:W-:Y:S02]  /*3950*/  MOV R10, R18 ;  /* 0x00000012000a7202 */ /* 0x000fe40000000f00 */
[----:B------:R-:W-:Y:S02]  /*3960*/  MOV R11, R19 ;  /* 0x00000013000b7202 */ /* 0x000fe40000000f00 */
[----:B------:R-:W-:-:S07]  /*3970*/  IADD3 R47, R49, R47, RZ ;  /* 0x0000002f312f7210 */ /* 0x000fce0007ffe0ff */
.L_x_3627:
[----:B------:R-:W-:Y:S05]  /*3980*/  BSYNC B4 ;  /* 0x0000000000047941 */ /* 0x000fea0003800000 */
.L_x_3626:
[----:B------:R-:W-:-:S04]  /*3990*/  ISETP.NE.U32.AND P1, PT, R6, RZ, PT ;  /* 0x000000ff0600720c */ /* 0x000fc80003f25070 */
[----:B------:R-:W-:-:S13]  /*39a0*/  ISETP.NE.OR.EX P0, PT, R46, RZ, P0, P1 ;  /* 0x000000ff2e00720c */ /* 0x000fda0000705710 */
[----:B------:R-:W-:Y:S05]  /*39b0*/  @!P0 BREAK B3 ;  /* 0x0000000000038942 */ /* 0x000fea0003800000 */
[----:B------:R-:W-:Y:S05]  /*39c0*/  @!P0 BRA `(.L_x_3619) ;  /* 0x0000000400188947 */ /* 0x000fea0003800000 */
.L_x_3621:
[----:B------:R-:W-:Y:S05]  /*39d0*/  BSYNC B3 ;  /* 0x0000000000037941 */ /* 0x000fea0003800000 */
.L_x_3620:
[----:B------:R-:W-:Y:S01]  /*39e0*/  BSSY B3, `(.L_x_3628) ;  /* 0x0000042000037945 */ /* 0x000fe20003800000 */
.L_x_3629:
        /* <DEDUP_REMOVED lines=14> */
[----:B------:R0:W2:Y:S01]  /*3ad0*/  LDG.E.U16.CONSTANT R24, desc[UR4][R16.64] ;  /* 0x0000000410187981 */ /* 0x0000a2000c1e9500 */
[----:B------:R-:W-:Y:S01]  /*3ae0*/  LEA R20, P0, R18, R0, 0x1 ;  /* 0x0000000012147211 */ /* 0x000fe200078008ff */
[----:B------:R-:W-:Y:S01]  /*3af0*/  IMAD.WIDE.U32 R22, R14, UR6, RZ ;  /* 0x000000060e167c25 */ /* 0x000fe2000f8e00ff */
[----:B------:R-:W-:-:S03]  /*3b00*/  IADD3 R21, R19, R21, RZ ;  /* 0x0000001513157210 */ /* 0x000fc60007ffe0ff */
[----:B------:R-:W-:Y:S01]  /*3b10*/  IMAD R15, R14, UR7, R15 ;  /* 0x000000070e0f7c24 */ /* 0x000fe2000f8e020f */
[----:B------:R-:W-:Y:S02]  /*3b20*/  LEA.HI.X R21, R18, R2, R21, 0x1, P0 ;  /* 0x0000000212157211 */ /* 0x000fe400000f0c15 */
[C---:B------:R-:W-:Y:S02]  /*3b30*/  LEA R14, P0, R22.reuse, R0, 0x1 ;  /* 0x00000000160e7211 */ /* 0x040fe400078008ff */
[----:B------:R-:W-:Y:S01]  /*3b40*/  IADD3 R15, R23, R15, RZ ;  /* 0x0000000f170f7210 */ /* 0x000fe20007ffe0ff */
[----:B------:R-:W3:Y:S01]  /*3b50*/  LDG.E.U16.CONSTANT R20, desc[UR4][R20.64] ;  /* 0x0000000414147981 */ /* 0x000ee2000c1e9500 */
[----:B-----5:R-:W-:Y:S02]  /*3b60*/  IMAD R13, R13, UR6, RZ ;  /* 0x000000060d0d7c24 */ /* 0x020fe4000f8e02ff */
[----:B------:R-:W-:Y:S02]  /*3b70*/  LEA.HI.X R15, R22, R2, R15, 0x1, P0 ;  /* 0x00000002160f7211 */ /* 0x000fe400000f0c0f */
[----:B0-----:R-:W-:-:S02]  /*3b80*/  IMAD R17, R12, UR7, R13 ;  /* 0x000000070c117c24 */ /* 0x001fc4000f8e020d */
[----:B------:R-:W-:Y:S02]  /*3b90*/  IMAD.WIDE.U32 R12, R12, UR6, RZ ;  /* 0x000000060c0c7c25 */ /* 0x000fe4000f8e00ff */
[----:B------:R3:W4:Y:S01]  /*3ba0*/  LDG.E.U16.CONSTANT R15, desc[UR4][R14.64] ;  /* 0x000000040e0f7981 */ /* 0x000722000c1e9500 */
[----:B------:R-:W-:Y:S02]  /*3bb0*/  LEA R16, P0, R12, R0, 0x1 ;  /* 0x000000000c107211 */ /* 0x000fe400078008ff */
[----:B------:R-:W-:-:S04]  /*3bc0*/  IADD3 R17, R13, R17, RZ ;  /* 0x000000110d117210 */ /* 0x000fc80007ffe0ff */
[----:B------:R-:W-:-:S06]  /*3bd0*/  LEA.HI.X R17, R12, R2, R17, 0x1, P0 ;  /* 0x000000020c117211 */ /* 0x000fcc00000f0c11 */
[----:B------:R0:W5:Y:S01]  /*3be0*/  LDG.E.U16.CONSTANT R17, desc[UR4][R16.64] ;  /* 0x0000000410117981 */ /* 0x000162000c1e9500 */
[----:B------:R-:W-:Y:S02]  /*3bf0*/  MOV R49, R47 ;  /* 0x0000002f00317202 */ /* 0x000fe40000000f00 */
[----:B------:R-:W-:Y:S02]  /*3c00*/  IADD3 R6, P0, R6, 0x4, RZ ;  /* 0x0000000406067810 */ /* 0x000fe40007f1e0ff */
[----:B------:R-:W-:Y:S02]  /*3c10*/  IADD3 R10, P1, R10, 0x20, RZ ;  /* 0x000000200a0a7810 */ /* 0x000fe40007f3e0ff */
[----:B------:R-:W-:Y:S02]  /*3c20*/  IADD3.X R46, RZ, R46, RZ, P0, !PT ;  /* 0x0000002eff2e7210 */ /* 0x000fe400007fe4ff */
[----:B------:R-:W-:Y:S02]  /*3c30*/  ISETP.NE.U32.AND P0, PT, R6, RZ, PT ;  /* 0x000000ff0600720c */ /* 0x000fe40003f05070 */
[----:B------:R-:W-:-:S02]  /*3c40*/  IADD3.X R11, RZ, R11, RZ, P1, !PT ;  /* 0x0000000bff0b7210 */ /* 0x000fc40000ffe4ff */
[----:B------:R-:W-:Y:S02]  /*3c50*/  ISETP.NE.AND.EX P0, PT, R46, RZ, PT, P0 ;  /* 0x000000ff2e00720c */ /* 0x000fe40003f05300 */
[----:B--2---:R-:W-:-:S04]  /*3c60*/  PRMT R12, R24, 0x9910, RZ ;  /* 0x00009910180c7816 */ /* 0x004fc800000000ff */
[----:B------:R-:W-:Y:S01]  /*3c70*/  SHF.R.S32.HI R18, RZ, 0x1f, R12 ;  /* 0x0000001fff127819 */ /* 0x000fe2000001140c */
[----:B------:R-:W-:-:S04]  /*3c80*/  IMAD.WIDE.U32 R48, R5, R12, R48 ;  /* 0x0000000c05307225 */ /* 0x000fc800078e0030 */
[----:B------:R-:W-:Y:S01]  /*3c90*/  IMAD R18, R18, R5, RZ ;  /* 0x0000000512127224 */ /* 0x000fe200078e02ff */
[----:B---3--:R-:W-:-:S03]  /*3ca0*/  PRMT R14, R20, 0x9910, RZ ;  /* 0x00009910140e7816 */ /* 0x008fc600000000ff */
[----:B------:R-:W-:Y:S01]  /*3cb0*/  IMAD R13, R7, R12, R18 ;  /* 0x0000000c070d7224 */ /* 0x000fe200078e0212 */
[----:B------:R-:W-:-:S04]  /*3cc0*/  SHF.R.S32.HI R12, RZ, 0x1f, R14 ;  /* 0x0000001fff0c7819 */ /* 0x000fc8000001140e */
[----:B------:R-:W-:Y:S02]  /*3cd0*/  IADD3 R49, R49, R13, RZ ;  /* 0x0000000d31317210 */ /* 0x000fe40007ffe0ff */
[----:B----4-:R-:W-:Y:S01]  /*3ce0*/  PRMT R15, R15, 0x9910, RZ ;  /* 0x000099100f0f7816 */ /* 0x010fe200000000ff */
[----:B------:R-:W-:Y:S02]  /*3cf0*/  IMAD R12, R12, R5, RZ ;  /* 0x000000050c0c7224 */ /* 0x000fe400078e02ff */
[----:B------:R-:W-:Y:S01]  /*3d00*/  IMAD.WIDE.U32 R48, R5, R14, R48 ;  /* 0x0000000e05307225 */ /* 0x000fe200078e0030 */
[----:B0-----:R-:W-:-:S03]  /*3d10*/  MOV R16, R15 ;  /* 0x0000000f00107202 */ /* 0x001fc60000000f00 */
[----:B------:R-:W-:Y:S01]  /*3d20*/  IMAD R13, R7, R14, R12 ;  /* 0x0000000e070d7224 */ /* 0x000fe200078e020c */
[----:B------:R-:W-:-:S04]  /*3d30*/  SHF.R.S32.HI R18, RZ, 0x1f, R16 ;  /* 0x0000001fff127819 */ /* 0x000fc80000011410 */
[----:B------:R-:W-:Y:S01]  /*3d40*/  IADD3 R49, R49, R13, RZ ;  /* 0x0000000d31317210 */ /* 0x000fe20007ffe0ff */
[----:B------:R-:W-:Y:S01]  /*3d50*/  IMAD R18, R18, R5, RZ ;  /* 0x0000000512127224 */ /* 0x000fe200078e02ff */
[----:B-----5:R-:W-:-:S03]  /*3d60*/  PRMT R12, R17, 0x9910, RZ ;  /* 0x00009910110c7816 */ /* 0x020fc600000000ff */
[-C--:B------:R-:W-:Y:S02]  /*3d70*/  IMAD R13, R7, R16.reuse, R18 ;  /* 0x00000010070d7224 */ /* 0x080fe400078e0212 */
[----:B------:R-:W-:Y:S01]  /*3d80*/  IMAD.WIDE.U32 R48, R5, R16, R48 ;  /* 0x0000001005307225 */ /* 0x000fe200078e0030 */
[----:B------:R-:W-:-:S04]  /*3d90*/  SHF.R.S32.HI R14, RZ, 0x1f, R12 ;  /* 0x0000001fff0e7819 */ /* 0x000fc8000001140c */
[----:B------:R-:W-:Y:S01]  /*3da0*/  IADD3 R49, R49, R13, RZ ;  /* 0x0000000d31317210 */ /* 0x000fe20007ffe0ff */
[----:B------:R-:W-:-:S04]  /*3db0*/  IMAD R14, R14, R5, RZ ;  /* 0x000000050e0e7224 */ /* 0x000fc800078e02ff */
[-C--:B------:R-:W-:Y:S02]  /*3dc0*/  IMAD R47, R7, R12.reuse, R14 ;  /* 0x0000000c072f7224 */ /* 0x080fe400078e020e */
[----:B------:R-:W-:-:S05]  /*3dd0*/  IMAD.WIDE.U32 R48, R5, R12, R48 ;  /* 0x0000000c05307225 */ /* 0x000fca00078e0030 */
[----:B------:R-:W-:Y:S01]  /*3de0*/  IADD3 R47, R49, R47, RZ ;  /* 0x0000002f312f7210 */ /* 0x000fe20007ffe0ff */
[----:B------:R-:W-:Y:S06]  /*3df0*/  @P0 BRA `(.L_x_3629) ;  /* 0xfffffff800fc0947 */ /* 0x000fec000383ffff */
[----:B------:R-:W-:Y:S05]  /*3e00*/  BSYNC B3 ;  /* 0x0000000000037941 */ /* 0x000fea0003800000 */
.L_x_3628:
[----:B------:R-:W-:Y:S02]  /*3e10*/  MOV R18, R10 ;  /* 0x0000000a00127202 */ /* 0x000fe40000000f00 */
[----:B------:R-:W-:-:S07]  /*3e20*/  MOV R19, R11 ;  /* 0x0000000b00137202 */ /* 0x000fce0000000f00 */
.L_x_3619:
[----:B------:R-:W-:Y:S05]  /*3e30*/  BSYNC B0 ;  /* 0x0000000000007941 */ /* 0x000fea0003800000 */
.L_x_3618:
        /* <DEDUP_REMOVED lines=15> */
[----:B------:R-:W-:-:S06]  /*3f30*/  IMAD R48, R5, R12, R48 ;  /* 0x0000000c05307224 */ /* 0x000fcc00078e0230 */
        /* <DEDUP_REMOVED lines=15> */
[----:B------:R-:W2:Y:S03]  /*4030*/  LDG.E.U16.CONSTANT R10, desc[UR4][R10.64] ;  /* 0x000000040a0a7981 */ /* 0x000ea6000c1e9500 */
[----:B------:R-:W-:-:S04]  /*4040*/  @P0 IADD3 R7, R17, R7, RZ ;  /* 0x0000000711070210 */ /* 0x000fc80007ffe0ff */
[----:B------:R-:W-:-:S05]  /*4050*/  @P0 LEA.HI.X R7, R16, R2, R7, 0x1, P1 ;  /* 0x0000000210070211 */ /* 0x000fca00008f0c07 */
[----:B------:R-:W3:Y:S01]  /*4060*/  @P0 LDG.E.U16.CONSTANT R6, desc[UR4][R6.64] ;  /* 0x0000000406060981 */ /* 0x000ee2000c1e9500 */
[----:B--2---:R-:W-:-:S05]  /*4070*/  PRMT R0, R10, 0x9910, RZ ;  /* 0x000099100a007816 */ /* 0x004fca00000000ff */
[----:B------:R-:W-:Y:S01]  /*4080*/  IMAD R48, R5, R0, R48 ;  /* 0x0000000005307224 */ /* 0x000fe200078e0230 */
[----:B---3--:R-:W-:-:S05]  /*4090*/  @P0 PRMT R0, R6, 0x9910, RZ ;  /* 0x0000991006000816 */ /* 0x008fca00000000ff */
[----:B------:R-:W-:-:S07]  /*40a0*/  @P0 IMAD R48, R5, R0, R48 ;  /* 0x0000000005300224 */ /* 0x000fce00078e0230 */
.L_x_3617:
[----:B------:R-:W-:Y:S05]  /*40b0*/  BSYNC B1 ;  /* 0x0000000000017941 */ /* 0x000fea0003800000 */
.L_x_3616:
[----:B------:R0:W-:Y:S01]  /*40c0*/  STG.E.U16 desc[UR4][R8.64], R48 ;  /* 0x0000003008007986 */ /* 0x0001e2000c101504 */
[----:B------:R-:W-:-:S07]  /*40d0*/  IADD3 R3, R3, 0x80, RZ ;  /* 0x0000008003037810 */ /* 0x000fce0007ffe0ff */
.L_x_3614:
[----:B------:R-:W-:Y:S05]  /*40e0*/  BSYNC B2 ;  /* 0x0000000000027941 */ /* 0x000fea0003800000 */
.L_x_3613:
        /* <DEDUP_REMOVED lines=462> */
.L_x_3633:
        /* <DEDUP_REMOVED lines=71> */
.L_x_3643:
        /* <DEDUP_REMOVED lines=243> */
.L_x_3642:
[----:B------:R-:W-:Y:S02]  /*7170*/  MOV R18, R10 ;  /* 0x0000000a00127202 */ /* 0x000fe40000000f00 */
[----:B------:R-:W-:-:S07]  /*7180*/  MOV R19, R11 ;  /* 0x0000000b00137202 */ /* 0x000fce0000000f00 */
.L_x_3641:
[----:B------:R-:W-:Y:S05]  /*7190*/  BSYNC B5 ;  /* 0x0000000000057941 */ /* 0x000fea0003800000 */
.L_x_3640:
        /* <DEDUP_REMOVED lines=130> */
.L_x_3645:
[----:B------:R-:W-:Y:S05]  /*79c0*/  BSYNC B5 ;  /* 0x0000000000057941 */ /* 0x000fea0003800000 */
.L_x_3644:
[----:B------:R-:W-:-:S04]  /*79d0*/  ISETP.NE.U32.AND P1, PT, R6, RZ, PT ;  /* 0x000000ff0600720c */ /* 0x000fc80003f25070 */
[----:B------:R-:W-:-:S13]  /*79e0*/  ISETP.NE.OR.EX P0, PT, R46, RZ, P0, P1 ;  /* 0x000000ff2e00720c */ /* 0x000fda0000705710 */
[----:B------:R-:W-:Y:S05]  /*79f0*/  @!P0 BREAK B2 ;  /* 0x0000000000028942 */ /* 0x000fea0003800000 */
[----:B------:R-:W-:Y:S05]  /*7a00*/  @!P0 BRA `(.L_x_3637) ;  /* 0x0000000400188947 */ /* 0x000fea0003800000 */
.L_x_3639:
[----:B------:R-:W-:Y:S05]  /*7a10*/  BSYNC B2 ;  /* 0x0000000000027941 */ /* 0x000fea0003800000 */
.L_x_3638:
[----:B------:R-:W-:Y:S01]  /*7a20*/  BSSY B2, `(.L_x_3646) ;  /* 0x0000042000027945 */ /* 0x000fe20003800000 */
.L_x_3647:
        /* <DEDUP_REMOVED lines=66> */
.L_x_3646:
[----:B------:R-:W-:Y:S02]  /*7e50*/  MOV R18, R10 ;  /* 0x0000000a00127202 */ /* 0x000fe40000000f00 */
[----:B------:R-:W-:-:S07]  /*7e60*/  MOV R19, R11 ;  /* 0x0000000b00137202 */ /* 0x000fce0000000f00 */
.L_x_3637:
[----:B------:R-:W-:Y:S05]  /*7e70*/  BSYNC B3 ;  /* 0x0000000000037941 */ /* 0x000fea0003800000 */
.L_x_3636:
        /* <DEDUP_REMOVED lines=39> */
.L_x_3635:
[----:B------:R-:W-:Y:S05]  /*80f0*/  BSYNC B4 ;  /* 0x0000000000047941 */ /* 0x000fea0003800000 */
.L_x_3634:
[----:B------:R0:W-:Y:S01]  /*8100*/  STG.E.U16 desc[UR4][R8.64], R48 ;  /* 0x0000003008007986 */ /* 0x0001e2000c101504 */
[----:B------:R-:W-:-:S04]  /*8110*/  IADD3 R3, R3, 0x80, RZ ;  /* 0x0000008003037810 */ /* 0x000fc80007ffe0ff */
        /* <DEDUP_REMOVED lines=458> */
.L_x_3649:
        /* <DEDUP_REMOVED lines=71> */
.L_x_3659:
        /* <DEDUP_REMOVED lines=243> */
.L_x_3658:
[----:B------:R-:W-:Y:S02]  /*b160*/  MOV R18, R10 ;  /* 0x0000000a00127202 */ /* 0x000fe40000000f00 */
[----:B------:R-:W-:-:S07]  /*b170*/  MOV R19, R11 ;  /* 0x0000000b00137202 */ /* 0x000fce0000000f00 */
.L_x_3657:
[----:B------:R-:W-:Y:S05]  /*b180*/  BSYNC B5 ;  /* 0x0000000000057941 */ /* 0x000fea0003800000 */
.L_x_3656:
        /* <DEDUP_REMOVED lines=130> */
.L_x_3661:
[----:B------:R-:W-:Y:S05]  /*b9b0*/  BSYNC B5 ;  /* 0x0000000000057941 */ /* 0x000fea0003800000 */
.L_x_3660:
[----:B------:R-:W-:-:S04]  /*b9c0*/  ISETP.NE.U32.AND P1, PT, R6, RZ, PT ;  /* 0x000000ff0600720c */ /* 0x000fc80003f25070 */
[----:B------:R-:W-:-:S13]  /*b9d0*/  ISETP.NE.OR.EX P0, PT, R46, RZ, P0, P1 ;  /* 0x000000ff2e00720c */ /* 0x000fda0000705710 */
[----:B------:R-:W-:Y:S05]  /*b9e0*/  @!P0 BREAK B2 ;  /* 0x0000000000028942 */ /* 0x000fea0003800000 */
[----:B------:R-:W-:Y:S05]  /*b9f0*/  @!P0 BRA `(.L_x_3653) ;  /* 0x00000004001c8947 */ /* 0x000fea0003800000 */
.L_x_3655:
[----:B------:R-:W-:Y:S05]  /*ba00*/  BSYNC B2 ;  /* 0x0000000000027941 */ /* 0x000fea0003800000 */
.L_x_3654:
[----:B------:R-:W-:Y:S01]  /*ba10*/  BSSY B2, `(.L_x_3662) ;  /* 0x0000043000027945 */ /* 0x000fe20003800000 */
.L_x_3663:
        /* <DEDUP_REMOVED lines=67> */
.L_x_3662:
[----:B------:R-:W-:Y:S02]  /*be50*/  MOV R18, R10 ;  /* 0x0000000a00127202 */ /* 0x000fe40000000f00 */
[----:B------:R-:W-:-:S07]  /*be60*/  MOV R19, R11 ;  /* 0x0000000b00137202 */ /* 0x000fce0000000f00 */
.L_x_3653:
[----:B------:R-:W-:Y:S05]  /*be70*/  BSYNC B3 ;  /* 0x0000000000037941 */ /* 0x000fea0003800000 */
.L_x_3652:
        /* <DEDUP_REMOVED lines=39> */
.L_x_3651:
[----:B------:R-:W-:Y:S05]  /*c0f0*/  BSYNC B4 ;  /* 0x0000000000047941 */ /* 0x000fea0003800000 */
.L_x_3650:
[----:B------:R1:W-:Y:S01]  /*c100*/  STG.E.U16 desc[UR4][R8.64], R48 ;  /* 0x0000003008007986 */ /* 0x0003e2000c101504 */
[----:B------:R-:W-:-:S07]  /*c110*/  IADD3 R3, R3, 0x80, RZ ;  /* 0x0000008003037810 */ /* 0x000fce0007ffe0ff */
.L_x_3632:
        /* <DEDUP_REMOVED lines=458> */
.L_x_3665:
        /* <DEDUP_REMOVED lines=71> */
.L_x_3675:
        /* <DEDUP_REMOVED lines=243> */
.L_x_3674:
[----:B------:R-:W-:Y:S02]  /*f160*/  MOV R18, R10 ;  /* 0x0000000a00127202 */ /* 0x000fe40000000f00 */
[----:B------:R-:W-:-:S07]  /*f170*/  MOV R19, R11 ;  /* 0x0000000b00137202 */ /* 0x000fce0000000f00 */
.L_x_3673:
[----:B------:R-:W-:Y:S05]  /*f180*/  BSYNC B5 ;  /* 0x0000000000057941 */ /* 0x000fea0003800000 */
.L_x_3672:
        /* <DEDUP_REMOVED lines=130> */
.L_x_3677:
[----:B------:R-:W-:Y:S05]  /*f9b0*/  BSYNC B5 ;  /* 0x0000000000057941 */ /* 0x000fea0003800000 */
.L_x_3676:
[----:B------:R-:W-:-:S04]  /*f9c0*/  ISETP.NE.U32.AND P1, PT, R6, RZ, PT ;  /* 0x000000ff0600720c */ /* 0x000fc80003f25070 */
[----:B------:R-:W-:-:S13]  /*f9d0*/  ISETP.NE.OR.EX P0, PT, R46, RZ, P0, P1 ;  /* 0x000000ff2e00720c */ /* 0x000fda0000705710 */
[----:B------:R-:W-:Y:S05]  /*f9e0*/  @!P0 BREAK B2 ;  /* 0x0000000000028942 */ /* 0x000fea0003800000 */
[----:B------:R-:W-:Y:S05]  /*f9f0*/  @!P0 BRA `(.L_x_3669) ;  /* 0x00000004001c8947 */ /* 0x000fea0003800000 */
.L_x_3671:
[----:B------:R-:W-:Y:S05]  /*fa00*/  BSYNC B2 ;  /* 0x0000000000027941 */ /* 0x000fea0003800000 */
.L_x_3670:
[----:B------:R-:W-:Y:S01]  /*fa10*/  BSSY B2, `(.L_x_3678) ;  /* 0x0000043000027945 */ /* 0x000fe20003800000 */
.L_x_3679:
        /* <DEDUP_REMOVED lines=67> */
.L_x_3678:
[----:B------:R-:W-:Y:S02]  /*fe50*/  MOV R18, R10 ;  /* 0x0000000a00127202 */ /* 0x000fe40000000f00 */
[----:B------:R-:W-:-:S07]  /*fe60*/  MOV R19, R11 ;  /* 0x0000000b00137202 */ /* 0x000fce0000000f00 */
.L_x_3669:
[----:B------:R-:W-:Y:S05]  /*fe70*/  BSYNC B3 ;  /* 0x0000000000037941 */ /* 0x000fea0003800000 */
.L_x_3668:
        /* <DEDUP_REMOVED lines=39> */
.L_x_3667:
[----:B------:R-:W-:Y:S05]  /*100f0*/  BSYNC B4 ;  /* 0x0000000000047941 */ /* 0x000fea0003800000 */
.L_x_3666:
[----:B------:R0:W-:Y:S01]  /*10100*/  STG.E.U16 desc[UR4][R8.64], R48 ;  /* 0x0000003008007986 */ /* 0x0001e2000c101504 */
[----:B------:R-:W-:-:S07]  /*10110*/  IADD3 R3, R3, 0x80, RZ ;  /* 0x0000008003037810 */ /* 0x000fce0007ffe0ff */
.L_x_3648:
        /* <DEDUP_REMOVED lines=458> */
.L_x_3681:
        /* <DEDUP_REMOVED lines=71> */
.L_x_3691:
        /* <DEDUP_REMOVED lines=243> */
.L_x_3690:
[----:B------:R-:W-:Y:S02]  /*13160*/  MOV R18, R10 ;  /* 0x0000000a00127202 */ /* 0x000fe40000000f00 */
[----:B------:R-:W-:-:S07]  /*13170*/  MOV R19, R11 ;  /* 0x0000000b00137202 */ /* 0x000fce0000000f00 */
.L_x_3689:
[----:B------:R-:W-:Y:S05]  /*13180*/  BSYNC B5 ;  /* 0x0000000000057941 */ /* 0x000fea0003800000 */
.L_x_3688:
        /* <DEDUP_REMOVED lines=130> */
.L_x_3693:
[----:B------:R-:W-:Y:S05]  /*139b0*/  BSYNC B5 ;  /* 0x0000000000057941 */ /* 0x000fea0003800000 */
.L_x_3692:
[----:B------:R-:W-:-:S04]  /*139c0*/  ISETP.NE.U32.AND P1, PT, R6, RZ, PT ;  /* 0x000000ff0600720c */ /* 0x000fc80003f25070 */
[----:B------:R-:W-:-:S13]  /*139d0*/  ISETP.NE.OR.EX P0, PT, R46, RZ, P0, P1 ;  /* 0x000000ff2e00720c */ /* 0x000fda0000705710 */
[----:B------:R-:W-:Y:S05]  /*139e0*/  @!P0 BREAK B2 ;  /* 0x0000000000028942 */ /* 0x000fea0003800000 */
[----:B------:R-:W-:Y:S05]  /*139f0*/  @!P0 BRA `(.L_x_3685) ;  /* 0x00000004001c8947 */ /* 0x000fea0003800000 */
.L_x_3687:
[----:B------:R-:W-:Y:S05]  /*13a00*/  BSYNC B2 ;  /* 0x0000000000027941 */ /* 0x000fea0003800000 */
.L_x_3686:
[----:B------:R-:W-:Y:S01]  /*13a10*/  BSSY B2, `(.L_x_3694) ;  /* 0x0000043000027945 */ /* 0x000fe20003800000 */
.L_x_3695:
        /* <DEDUP_REMOVED lines=67> */
.L_x_3694:
[----:B------:R-:W-:Y:S02]  /*13e50*/  MOV R18, R10 ;  /* 0x0000000a00127202 */ /* 0x000fe40000000f00 */
[----:B------:R-:W-:-:S07]  /*13e60*/  MOV R19, R11 ;  /* 0x0000000b00137202 */ /* 0x000fce0000000f00 */
.L_x_3685:
[----:B------:R-:W-:Y:S05]  /*13e70*/  BSYNC B3 ;  /* 0x0000000000037941 */ /* 0x000fea0003800000 */
.L_x_3684:
        /* <DEDUP_REMOVED lines=39> */
.L_x_3683:
[----:B------:R-:W-:Y:S05]  /*140f0*/  BSYNC B4 ;  /* 0x0000000000047941 */ /* 0x000fea0003800000 */
.L_x_3682:
[----:B------:R2:W-:Y:S01]  /*14100*/  STG.E.U16 desc[UR4][R8.64], R48 ;  /* 0x0000003008007986 */ /* 0x0005e2000c101504 */
[----:B------:R-:W-:-:S07]  /*14110*/  IADD3 R3, R3, 0x80, RZ ;  /* 0x0000008003037810 */ /* 0x000fce0007ffe0ff */
.L_x_3664:
        /* <DEDUP_REMOVED lines=459> */
.L_x_3697:
        /* <DEDUP_REMOVED lines=71> */
.L_x_3707:
        /* <DEDUP_REMOVED lines=243> */
.L_x_3706:
[----:B------:R-:W-:Y:S02]  /*17170*/  MOV R18, R10 ;  /* 0x0000000a00127202 */ /* 0x000fe40000000f00 */
[----:B------:R-:W-:-:S07]  /*17180*/  MOV R19, R11 ;  /* 0x0000000b00137202 */ /* 0x000fce0000000f00 */
.L_x_3705:
[----:B------:R-:W-:Y:S05]  /*17190*/  BSYNC B5 ;  /* 0x0000000000057941 */ /* 0x000fea0003800000 */
.L_x_3704:
        /* <DEDUP_REMOVED lines=130> */
.L_x_3709:
[----:B------:R-:W-:Y:S05]  /*179c0*/  BSYNC B5 ;  /* 0x0000000000057941 */ /* 0x000fea0003800000 */
.L_x_3708:
[----:B------:R-:W-:-:S04]  /*179d0*/  ISETP.NE.U32.AND P1, PT, R6, RZ, PT ;  /* 0x000000ff0600720c */ /* 0x000fc80003f25070 */
[----:B------:R-:W-:-:S13]  /*179e0*/  ISETP.NE.OR.EX P0, PT, R46, RZ, P0, P1 ;  /* 0x000000ff2e00720c */ /* 0x000fda0000705710 */
[----:B------:R-:W-:Y:S05]  /*179f0*/  @!P0 BREAK B2 ;  /* 0x0000000000028942 */ /* 0x000fea0003800000 */
[----:B------:R-:W-:Y:S05]  /*17a00*/  @!P0 BRA `(.L_x_3701) ;  /* 0x00000004001c8947 */ /* 0x000fea0003800000 */
.L_x_3703:
[----:B------:R-:W-:Y:S05]  /*17a10*/  BSYNC B2 ;  /* 0x0000000000027941 */ /* 0x000fea0003800000 */
.L_x_3702:
[----:B------:R-:W-:Y:S01]  /*17a20*/  BSSY B2, `(.L_x_3710) ;  /* 0x0000043000027945 */ /* 0x000fe20003800000 */
.L_x_3711:
        /* <DEDUP_REMOVED lines=67> */
.L_x_3710:
[----:B------:R-:W-:Y:S02]  /*17e60*/  MOV R18, R10 ;  /* 0x0000000a00127202 */ /* 0x000fe40000000f00 */
[----:B------:R-:W-:-:S07]  /*17e70*/  MOV R19, R11 ;  /* 0x0000000b00137202 */ /* 0x000fce0000000f00 */
.L_x_3701:
[----:B------:R-:W-:Y:S05]  /*17e80*/  BSYNC B3 ;  /* 0x0000000000037941 */ /* 0x000fea0003800000 */
.L_x_3700:
        /* <DEDUP_REMOVED lines=39> */
.L_x_3699:
[----:B------:R-:W-:Y:S05]  /*18100*/  BSYNC B4 ;  /* 0x0000000000047941 */ /* 0x000fea0003800000 */
.L_x_3698:
[----:B------:R1:W-:Y:S01]  /*18110*/  STG.E.U16 desc[UR4][R8.64], R48 ;  /* 0x0000003008007986 */ /* 0x0003e2000c101504 */
[----:B------:R-:W-:-:S07]  /*18120*/  IADD3 R3, R3, 0x80, RZ ;  /* 0x0000008003037810 */ /* 0x000fce0007ffe0ff */
.L_x_3680:
[----:B------:R-:W-:-:S13]  /*18130*/  ISETP.GE.AND P0, PT, R3, UR8, PT ;  /* 0x0000000803007c0c */ /* 0x000fda000bf06270 */
[----:B------:R-:W-:Y:S05]  /*18140*/  @P0 BREAK B0 ;  /* 0x0000000000000942 */ /* 0x000fea0003800000 */
[----:B------:R-:W-:Y:S05]  /*18150*/  @P0 BRA `(.L_x_3696) ;  /* 0x0000003c00fc0947 */ /* 0x000fea0003800000 */
[----:B------:R-:W-:Y:S05]  /*18160*/  BSYNC B0 ;  /* 0x0000000000007941 */ /* 0x000fea0003800000 */
.L_x_3631:
        /* <DEDUP_REMOVED lines=456> */
.L_x_3712:
        /* <DEDUP_REMOVED lines=71> */
.L_x_3722:
        /* <DEDUP_REMOVED lines=243> */
.L_x_3721:
[----:B------:R-:W-:Y:S02]  /*1b190*/  MOV R18, R10 ;  /* 0x0000000a00127202 */ /* 0x000fe40000000f00 */
[----:B------:R-:W-:-:S07]  /*1b1a0*/  MOV R19, R11 ;  /* 0x0000000b00137202 */ /* 0x000fce0000000f00 */
.L_x_3720:
[----:B------:R-:W-:Y:S05]  /*1b1b0*/  BSYNC B5 ;  /* 0x0000000000057941 */ /* 0x000fea0003800000 */
.L_x_3719:
        /* <DEDUP_REMOVED lines=130> */
.L_x_3724:
[----:B------:R-:W-:Y:S05]  /*1b9e0*/  BSYNC B5 ;  /* 0x0000000000057941 */ /* 0x000fea0003800000 */
.L_x_3723:
[----:B------:R-:W-:-:S04]  /*1b9f0*/  ISETP.NE.U32.AND P1, PT, R6, RZ, PT ;  /* 0x000000ff0600720c */ /* 0x000fc80003f25070 */
[----:B------:R-:W-:-:S13]  /*1ba00*/  ISETP.NE.OR.EX P0, PT, R46, RZ, P0, P1 ;  /* 0x000000ff2e00720c */ /* 0x000fda0000705710 */
[----:B------:R-:W-:Y:S05]  /*1ba10*/  @!P0 BREAK B2 ;  /* 0x0000000000028942 */ /* 0x000fea0003800000 */
[----:B------:R-:W-:Y:S05]  /*1ba20*/  @!P0 BRA `(.L_x_3716) ;  /* 0x00000004001c8947 */ /* 0x000fea0003800000 */
.L_x_3718:
[----:B------:R-:W-:Y:S05]  /*1ba30*/  BSYNC B2 ;  /* 0x0000000000027941 */ /* 0x000fea0003800000 */
.L_x_3717:
[----:B------:R-:W-:Y:S01]  /*1ba40*/  BSSY B2, `(.L_x_3725) ;  /* 0x0000043000027945 */ /* 0x000fe20003800000 */
.L_x_3726:
        /* <DEDUP_REMOVED lines=67> */
.L_x_3725:
[----:B------:R-:W-:Y:S02]  /*1be80*/  MOV R18, R10 ;  /* 0x0000000a00127202 */ /* 0x000fe40000000f00 */
[----:B------:R-:W-:-:S07]  /*1be90*/  MOV R19, R11 ;  /* 0x0000000b00137202 */ /* 0x000fce0000000f00 */
.L_x_3716:
[----:B------:R-:W-:Y:S05]  /*1bea0*/  BSYNC B3 ;  /* 0x0000000000037941 */ /* 0x000fea0003800000 */
.L_x_3715:
        /* <DEDUP_REMOVED lines=39> */
.L_x_3714:
[----:B------:R-:W-:Y:S05]  /*1c120*/  BSYNC B4 ;  /* 0x0000000000047941 */ /* 0x000fea0003800000 */
.L_x_3713:
[----:B------:R3:W-:Y:S01]  /*1c130*/  STG.E.U16 desc[UR4][R8.64], R48 ;  /* 0x0000003008007986 */ /* 0x0007e2000c101504 */
[----:B------:R-:W-:-:S07]  /*1c140*/  IADD3 R3, R3, 0x80, RZ ;  /* 0x0000008003037810 */ /* 0x000fce0007ffe0ff */
.L_x_3696:
[----:B------:R-:W-:Y:S05]  /*1c150*/  BSYNC B1 ;  /* 0x0000000000017941 */ /* 0x000fea0003800000 */
.L_x_3630:
        /* <DEDUP_REMOVED lines=459> */
.L_x_3727:
        /* <DEDUP_REMOVED lines=57> */
[----:B------:R-:W-:Y:S02]  /*1e1a0*/  CS2R R46, SRZ ;  /* 0x00000000002e7805 */ /* 0x000fe4000001ff00 */
[----:B------:R-:W-:Y:S02]  /*1e1b0*/  IADD3.X R7, RZ, ~R13, RZ, P0, !PT ;  /* 0x8000000dff077210 */ /* 0x000fe400007fe4ff */
[----:B------:R-:W-:Y:S02]  /*1e1c0*/  MOV R10, R16 ;  /* 0x00000010000a7202 */ /* 0x000fe40000000f00 */
[----:B------:R-:W-:-:S02]  /*1e1d0*/  ISETP.GE.AND P0, PT, R7, RZ, PT ;  /* 0x000000ff0700720c */ /* 0x000fc40003f06270 */
        /* <DEDUP_REMOVED lines=11> */
.L_x_3737:
        /* <DEDUP_REMOVED lines=47> */
[----:B------:R-:W5:Y:S01]  /*1e580*/  LDG.E.U16.CONSTANT R42, desc[UR4][R16.64] ;  /* 0x00000004102a7981 */ /* 0x000f62000c1e9500 */
[----:B------:R-:W-:Y:S01]  /*1e590*/  IADD3 R13, R13, R19, RZ ;  /* 0x000000130d0d7210 */ /* 0x000fe20007ffe0ff */
[----:B-1----:R-:W-:-:S03]  /*1e5a0*/  IMAD R15, R21, UR6, RZ ;  /* 0x00000006150f7c24 */ /* 0x002fc6000f8e02ff */
[----:B------:R-:W-:Y:S01]  /*1e5b0*/  LEA.HI.X R19, R12, R2, R13, 0x1, P1 ;  /* 0x000000020c137211 */ /* 0x000fe200008f0c0d */
[----:B------:R-:W-:-:S04]  /*1e5c0*/  IMAD.WIDE.U32 R12, R20, UR6, RZ ;  /* 0x00000006140c7c25 */ /* 0x000fc8000f8e00ff */
[----:B------:R-:W-:Y:S02]  /*1e5d0*/  IMAD R15, R20, UR7, R15 ;  /* 0x00000007140f7c24 */ /* 0x000fe4000f8e020f */
[----:B------:R0:W5:Y:S01]  /*1e5e0*/  LDG.E.U16.CONSTANT R20, desc[UR4][R18.64] ;  /* 0x0000000412147981 */ /* 0x000162000c1e9500 */
[----:B------:R-:W-:Y:S01]  /*1e5f0*/  LEA R14, P1, R12, R0, 0x1 ;  /* 0x000000000c0e7211 */ /* 0x000fe200078208ff */
[----:B------:R-:W-:Y:S01]  /*1e600*/  IMAD R21, R23, UR6, RZ ;  /* 0x0000000617157c24 */ /* 0x000fe2000f8e02ff */
[----:B------:R-:W-:-:S03]  /*1e610*/  IADD3 R13, R13, R15, RZ ;  /* 0x0000000f0d0d7210 */ /* 0x000fc60007ffe0ff */
[----:B------:R-:W-:Y:S01]  /*1e620*/  IMAD R23, R22, UR7, R21 ;  /* 0x0000000716177c24 */ /* 0x000fe2000f8e0215 */
[----:B------:R-:W-:Y:S01]  /*1e630*/  LEA.HI.X R15, R12, R2, R13, 0x1, P1 ;  /* 0x000000020c0f7211 */ /* 0x000fe200008f0c0d */
[----:B------:R-:W-:-:S04]  /*1e640*/  IMAD.WIDE.U32 R12, R22, UR6, RZ ;  /* 0x00000006160c7c25 */ /* 0x000fc8000f8e00ff */
[----:B0-----:R-:W-:Y:S01]  /*1e650*/  IMAD R19, R25, UR6, RZ ;  /* 0x0000000619137c24 */ /* 0x001fe2000f8e02ff */
        /* <DEDUP_REMOVED lines=54> */
[----:B------:R-:W-:Y:S01]  /*1e9c0*/  IMAD R29, R38, UR7, R29 ;  /* 0x00000007261d7c24 */ /* 0x000fe2000f8e021d */
[----:B------:R-:W-:-:S03]  /*1e9d0*/  LEA R12, P1, R14, R0, 0x1 ;  /* 0x000000000e0c7211 */ /* 0x000fc600078208ff */
[----:B------:R0:W5:Y:S01]  /*1e9e0*/  LDG.E.U16.CONSTANT R18, desc[UR4][R18.64] ;  /* 0x0000000412127981 */ /* 0x000162000c1e9500 */
[----:B------:R-:W-:Y:S01]  /*1e9f0*/  IADD3 R13, R15, R29, RZ ;  /* 0x0000001d0f0d7210 */ /* 0x000fe20007ffe0ff */
[----:B------:R-:W-:-:S03]  /*1ea00*/  IMAD R15, R41, UR6, RZ ;  /* 0x00000006290f7c24 */ /* 0x000fc6000f8e02ff */
[----:B------:R-:W-:Y:S01]  /*1ea10*/  LEA.HI.X R13, R14, R2, R13, 0x1, P1 ;  /* 0x000000020e0d7211 */ /* 0x000fe200008f0c0d */
[C---:B------:R-:W-:Y:S02]  /*1ea20*/  IMAD R15, R40.reuse, UR7, R15 ;  /* 0x00000007280f7c24 */ /* 0x040fe4000f8e020f */
[----:B------:R-:W-:Y:S02]  /*1ea30*/  IMAD.WIDE.U32 R40, R40, UR6, RZ ;  /* 0x0000000628287c25 */ /* 0x000fe4000f8e00ff */
[----:B------:R3:W5:Y:S01]  /*1ea40*/  LDG.E.U16.CONSTANT R12, desc[UR4][R12.64] ;  /* 0x000000040c0c7981 */ /* 0x000762000c1e9500 */
[----:B------:R-:W-:Y:S02]  /*1ea50*/  LEA R14, P1, R40, R0, 0x1 ;  /* 0x00000000280e7211 */ /* 0x000fe400078208ff */
[----:B------:R-:W-:-:S04]  /*1ea60*/  IADD3 R15, R41, R15, RZ ;  /* 0x0000000f290f7210 */ /* 0x000fc80007ffe0ff */
[----:B------:R-:W-:-:S05]  /*1ea70*/  LEA.HI.X R15, R40, R2, R15, 0x1, P1 ;  /* 0x00000002280f7211 */ /* 0x000fca00008f0c0f */
[----:B------:R4:W5:Y:S01]  /*1ea80*/  LDG.E.U16.CONSTANT R14, desc[UR4][R14.64] ;  /* 0x000000040e0e7981 */ /* 0x000962000c1e9500 */
[----:B--2---:R-:W-:-:S04]  /*1ea90*/  PRMT R17, R44, 0x9910, RZ ;  /* 0x000099102c117816 */ /* 0x004fc800000000ff */
[----:B0-----:R-:W-:Y:S01]  /*1eaa0*/  SHF.R.S32.HI R19, RZ, 0x1f, R17 ;  /* 0x0000001fff137819 */ /* 0x001fe20000011411 */
[----:B------:R-:W-:-:S04]  /*1eab0*/  IMAD.WIDE.U32 R28, R4, R17, R46 ;  /* 0x00000011041c7225 */ /* 0x000fc800078e002e */
[----:B------:R-:W-:Y:S01]  /*1eac0*/  IMAD R19, R19, R4, RZ ;  /* 0x0000000413137224 */ /* 0x000fe200078e02ff */
[----:B---3--:R-:W-:-:S03]  /*1ead0*/  PRMT R13, R48, 0x9910, RZ ;  /* 0x00009910300d7816 */ /* 0x008fc600000000ff */
[----:B------:R-:W-:Y:S01]  /*1eae0*/  IMAD R19, R6, R17, R19 ;  /* 0x0000001106137224 */ /* 0x000fe200078e0213 */
[----:B------:R-:W-:-:S04]  /*1eaf0*/  SHF.R.S32.HI R17, RZ, 0x1f, R13 ;  /* 0x0000001fff117819 */ /* 0x000fc8000001140d */
[----:B------:R-:W-:Y:S01]  /*1eb00*/  IADD3 R29, R29, R19, RZ ;  /* 0x000000131d1d7210 */ /* 0x000fe20007ffe0ff */
[----:B------:R-:W-:Y:S01]  /*1eb10*/  IMAD R17, R17, R4, RZ ;  /* 0x0000000411117224 */ /* 0x000fe200078e02ff */
[----:B----4-:R-:W-:-:S03]  /*1eb20*/  PRMT R15, R45, 0x9910, RZ ;  /* 0x000099102d0f7816 */ /* 0x010fc600000000ff */
        /* <DEDUP_REMOVED lines=16> */
[----:B------:R-:W-:-:S04]  /*1ec30*/  SHF.R.S32.HI R13, RZ, 0x1f, R15 ;  /* 0x0000001fff0d7819 */ /* 0x000fc8000001140f */
[----:B------:R-:W-:Y:S01]  /*1ec40*/  IADD3 R29, R29, R17, RZ ;  /* 0x000000111d1d7210 */ /* 0x000fe20007ffe0ff */
[----:B------:R-:W-:Y:S01]  /*1ec50*/  IMAD R13, R13, R4, RZ ;  /* 0x000000040d0d7224 */ /* 0x000fe200078e02ff */
[----:B------:R-:W-:-:S03]  /*1ec60*/  PRMT R21, R21, 0x9910, RZ ;  /* 0x0000991015157816 */ /* 0x000fc600000000ff */
[-C--:B------:R-:W-:Y:S01]  /*1ec70*/  IMAD R17, R6, R15.reuse, R13 ;  /* 0x0000000f06117224 */ /* 0x080fe200078e020d */
[----:B------:R-:W-:Y:S01]  /*1ec80*/  SHF.R.S32.HI R13, RZ, 0x1f, R21 ;  /* 0x0000001fff0d7819 */ /* 0x000fe20000011415 */
[----:B------:R-:W-:Y:S01]  /*1ec90*/  IMAD.WIDE.U32 R28, R4, R15, R28 ;  /* 0x0000000f041c7225 */ /* 0x000fe200078e001c */
[----:B------:R-:W-:-:S03]  /*1eca0*/  PRMT R22, R22, 0x9910, RZ ;  /* 0x0000991016167816 */ /* 0x000fc600000000ff */
[----:B------:R-:W-:Y:S01]  /*1ecb0*/  IMAD R15, R13, R4, RZ ;  /* 0x000000040d0f7224 */ /* 0x000fe200078e02ff */
[----:B------:R-:W-:Y:S02]  /*1ecc0*/  IADD3 R29, R29, R17, RZ ;  /* 0x000000111d1d7210 */ /* 0x000fe40007ffe0ff */
        /* <DEDUP_REMOVED lines=45> */
[----:B------:R-:W-:Y:S02]  /*1efa0*/  IADD3 R17, R17, R19, RZ ;  /* 0x0000001311117210 */ /* 0x000fe40007ffe0ff */
[----:B------:R-:W-:Y:S01]  /*1efb0*/  PRMT R19, R18, 0x9910, RZ ;  /* 0x0000991012137816 */ /* 0x000fe200000000ff */
        /* <DEDUP_REMOVED lines=12> */
[----:B------:R-:W-:Y:S02]  /*1f080*/  IADD3 R5, P1, R5, 0x10, RZ ;  /* 0x0000001005057810 */ /* 0x000fe40007f3e0ff */
[----:B------:R-:W-:Y:S01]  /*1f090*/  PRMT R47, R14, 0x9910, RZ ;  /* 0x000099100e2f7816 */ /* 0x000fe200000000ff */
[----:B------:R-:W-:Y:S01]  /*1f0a0*/  IMAD R21, R21, R4, RZ ;  /* 0x0000000415157224 */ /* 0x000fe200078e02ff */
[----:B------:R-:W-:Y:S02]  /*1f0b0*/  IADD3 R13, R13, R23, RZ ;  /* 0x000000170d0d7210 */ /* 0x000fe40007ffe0ff */
[----:B------:R-:W-:Y:S02]  /*1f0c0*/  IADD3.X R7, RZ, R7, RZ, P1, !PT ;  /* 0x00000007ff077210 */ /* 0x000fe40000ffe4ff */
[----:B------:R-:W-:Y:S01]  /*1f0d0*/  ISETP.GE.U32.AND P1, PT, R5, -0xc, PT ;  /* 0xfffffff40500780c */ /* 0x000fe20003f26070 */
[-C--:B------:R-:W-:Y:S01]  /*1f0e0*/  IMAD R21, R6, R19.reuse, R21 ;  /* 0x0000001306157224 */ /* 0x080fe200078e0215 */
[----:B------:R-:W-:Y:S01]  /*1f0f0*/  SHF.R.S32.HI R15, RZ, 0x1f, R47 ;  /* 0x0000001fff0f7819 */ /* 0x000fe2000001142f */
[----:B------:R-:W-:Y:S01]  /*1f100*/  IMAD.WIDE.U32 R12, R4, R19, R12 ;  /* 0x00000013040c7225 */ /* 0x000fe200078e000c */
[----:B------:R-:W-:-:S03]  /*1f110*/  ISETP.GE.AND.EX P1, PT, R7, -0x1, PT, P1 ;  /* 0xffffffff0700780c */ /* 0x000fc60003f26310 */
[----:B------:R-:W-:Y:S01]  /*1f120*/  IMAD R15, R15, R4, RZ ;  /* 0x000000040f0f7224 */ /* 0x000fe200078e02ff */
[----:B------:R-:W-:-:S03]  /*1f130*/  IADD3 R13, R13, R21, RZ ;  /* 0x000000150d0d7210 */ /* 0x000fc60007ffe0ff */
[-C--:B------:R-:W-:Y:S01]  /*1f140*/  IMAD R15, R6, R47.reuse, R15 ;  /* 0x0000002f060f7224 */ /* 0x080fe200078e020f */
[----:B------:R-:W-:Y:S01]  /*1f150*/  IADD3 R10, P2, R10, 0x80, RZ ;  /* 0x000000800a0a7810 */ /* 0x000fe20007f5e0ff */
[----:B------:R-:W-:-:S03]  /*1f160*/  IMAD.WIDE.U32 R46, R4, R47, R12 ;  /* 0x0000002f042e7225 */ /* 0x000fc600078e000c */
[----:B------:R-:W-:Y:S02]  /*1f170*/  IADD3.X R11, RZ, R11, RZ, P2, !PT ;  /* 0x0000000bff0b7210 */ /* 0x000fe400017fe4ff */
[----:B------:R-:W-:Y:S01]  /*1f180*/  IADD3 R47, R47, R15, RZ ;  /* 0x0000000f2f2f7210 */ /* 0x000fe20007ffe0ff */
[----:B------:R-:W-:Y:S06]  /*1f190*/  @!P1 BRA `(.L_x_3737) ;  /* 0xfffffff0003c9947 */ /* 0x000fec000383ffff */
[----:B------:R-:W-:Y:S05]  /*1f1a0*/  BSYNC B5 ;  /* 0x0000000000057941 */ /* 0x000fea0003800000 */
.L_x_3736:
[----:B------:R-:W-:Y:S02]  /*1f1b0*/  MOV R16, R10 ;  /* 0x0000000a00107202 */ /* 0x000fe40000000f00 */
[----:B------:R-:W-:-:S07]  /*1f1c0*/  MOV R17, R11 ;  /* 0x0000000b00117202 */ /* 0x000fce0000000f00 */
.L_x_3735:
[----:B------:R-:W-:Y:S05]  /*1f1d0*/  BSYNC B4 ;  /* 0x0000000000047941 */ /* 0x000fea0003800000 */
.L_x_3734:
        /* <DEDUP_REMOVED lines=24> */
[----:B------:R0:W2:Y:S01]  /*1f360*/  LDG.E.U16.CONSTANT R22, desc[UR4][R30.64] ;  /* 0x000000041e167981 */ /* 0x0000a2000c1e9500 */
[----:B------:R-:W-:Y:S01]  /*1f370*/  LEA R26, P0, R28, R0, 0x1 ;  /* 0x000000001c1a7211 */ /* 0x000fe200078008ff */
[----:B----4-:R-:W-:Y:S01]  /*1f380*/  IMAD R25, R25, UR8, RZ ;  /* 0x0000000819197c24 */ /* 0x010fe2000f8e02ff */
[----:B------:R-:W-:-:S03]  /*1f390*/  IADD3 R23, R29, R27, RZ ;  /* 0x0000001b1d177210 */ /* 0x000fc60007ffe0ff */
[----:B------:R-:W-:Y:S01]  /*1f3a0*/  IMAD R25, R24, UR9, R25 ;  /* 0x0000000918197c24 */ /* 0x000fe2000f8e0219 */
        /* <DEDUP_REMOVED lines=10> */
[----:B------:R4:W5:Y:S01]  /*1f450*/  LDG.E.U16.CONSTANT R20, desc[UR4][R24.64] ;  /* 0x0000000418147981 */ /* 0x000962000c1e9500 */
[----:B0-----:R-:W-:Y:S01]  /*1f460*/  LEA R30, P0, R28, R0, 0x1 ;  /* 0x000000001c1e7211 */ /* 0x001fe200078008ff */
[----:B-1----:R-:W-:Y:S01]  /*1f470*/  IMAD.WIDE.U32 R26, R18, UR8, RZ ;  /* 0x00000008121a7c25 */ /* 0x002fe2000f8e00ff */
[----:B------:R-:W-:-:S03]  /*1f480*/  IADD3 R21, R29, R21, RZ ;  /* 0x000000151d157210 */ /* 0x000fc60007ffe0ff */
[----:B------:R-:W-:Y:S01]  /*1f490*/  IMAD R19, R18, UR9, R19 ;  /* 0x0000000912137c24 */ /* 0x000fe2000f8e0213 */
[----:B------:R-:W-:Y:S02]  /*1f4a0*/  LEA.HI.X R31, R28, R2, R21, 0x1, P0 ;  /* 0x000000021c1f7211 */ /* 0x000fe400000f0c15 */
[C---:B------:R-:W-:Y:S02]  /*1f4b0*/  LEA R32, P0, R26.reuse, R0, 0x1 ;  /* 0x000000001a207211 */ /* 0x040fe400078008ff */
[----:B------:R-:W-:Y:S01]  /*1f4c0*/  IADD3 R19, R27, R19, RZ ;  /* 0x000000131b137210 */ /* 0x000fe20007ffe0ff */
[----:B------:R-:W5:Y:S01]  /*1f4d0*/  LDG.E.U16.CONSTANT R18, desc[UR4][R30.64] ;  /* 0x000000041e127981 */ /* 0x000f62000c1e9500 */
[----:B------:R-:W-:Y:S02]  /*1f4e0*/  IMAD R17, R17, UR8, RZ ;  /* 0x0000000811117c24 */ /* 0x000fe4000f8e02ff */
[----:B------:R-:W-:Y:S01]  /*1f4f0*/  LEA.HI.X R33, R26, R2, R19, 0x1, P0 ;  /* 0x000000021a217211 */ /* 0x000fe200000f0c13 */
[----:B----4-:R-:W-:-:S04]  /*1f500*/  IMAD.WIDE.U32 R24, R16, UR8, RZ ;  /* 0x0000000810187c25 */ /* 0x010fc8000f8e00ff */
[----:B------:R-:W-:Y:S02]  /*1f510*/  IMAD R17, R16, UR9, R17 ;  /* 0x0000000910117c24 */ /* 0x000fe4000f8e0211 */
[----:B------:R-:W4:Y:S01]  /*1f520*/  LDG.E.U16.CONSTANT R16, desc[UR4][R32.64] ;  /* 0x0000000420107981 */ /* 0x000f22000c1e9500 */
[----:B------:R-:W-:Y:S01]  /*1f530*/  IMAD R19, R15, UR8, RZ ;  /* 0x000000080f137c24 */ /* 0x000fe2000f8e02ff */
[----:B------:R-:W-:Y:S01]  /*1f540*/  LEA R28, P0, R24, R0, 0x1 ;  /* 0x00000000181c7211 */ /* 0x000fe200078008ff */
[----:B------:R-:W-:Y:S01]  /*1f550*/  IMAD.WIDE.U32 R26, R14, UR8, RZ ;  /* 0x000000080e1a7c25 */ /* 0x000fe2000f8e00ff */
[----:B------:R-:W-:-:S03]  /*1f560*/  IADD3 R15, R25, R17, RZ ;  /* 0x00000011190f7210 */ /* 0x000fc60007ffe0ff */
[----:B------:R-:W-:Y:S01]  /*1f570*/  IMAD R17, R14, UR9, R19 ;  /* 0x000000090e117c24 */ /* 0x000fe2000f8e0213 */
[----:B------:R-:W-:Y:S01]  /*1f580*/  LEA.HI.X R29, R24, R2, R15, 0x1, P0 ;  /* 0x00000002181d7211 */ /* 0x000fe200000f0c0f */
[----:B------:R-:W-:Y:S01]  /*1f590*/  IMAD R19, R13, UR8, RZ ;  /* 0x000000080d137c24 */ /* 0x000fe2000f8e02ff */
[----:B------:R-:W-:Y:S02]  /*1f5a0*/  LEA R24, P0, R26, R0, 0x1 ;  /* 0x000000001a187211 */ /* 0x000fe400078008ff */
[----:B------:R-:W-:Y:S01]  /*1f5b0*/  IADD3 R17, R27, R17, RZ ;  /* 0x000000111b117210 */ /* 0x000fe20007ffe0ff */
[----:B------:R-:W4:Y:S01]  /*1f5c0*/  LDG.E.U16.CONSTANT R13, desc[UR4][R28.64] ;  /* 0x000000041c0d7981 */ /* 0x000f22000c1e9500 */
[----:B------:R-:W-:Y:S02]  /*1f5d0*/  IMAD.WIDE.U32 R14, R12, UR8, RZ ;  /* 0x000000080c0e7c25 */ /* 0x000fe4000f8e00ff */
[----:B------:R-:W-:Y:S02]  /*1f5e0*/  LEA.HI.X R25, R26, R2, R17, 0x1, P0 ;  /* 0x000000021a197211 */ /* 0x000fe400000f0c11 */
[----:B------:R-:W-:Y:S01]  /*1f5f0*/  IMAD R19, R12, UR9, R19 ;  /* 0x000000090c137c24 */ /* 0x000fe2000f8e0213 */
[----:B------:R-:W-:-:S02]  /*1f600*/  LEA R26, P0, R14, R0, 0x1 ;  /* 0x000000000e1a7211 */ /* 0x000fc400078008ff */
[----:B------:R-:W4:Y:S02]  /*1f610*/  LDG.E.U16.CONSTANT R12, desc[UR4][R24.64] ;  /* 0x00000004180c7981 */ /* 0x000f24000c1e9500 */
[----:B------:R-:W-:-:S04]  /*1f620*/  IADD3 R15, R15, R19, RZ ;  /* 0x000000130f0f7210 */ /* 0x000fc80007ffe0ff */
[----:B------:R-:W-:-:S05]  /*1f630*/  LEA.HI.X R27, R14, R2, R15, 0x1, P0 ;  /* 0x000000020e1b7211 */ /* 0x000fca00000f0c0f */
[----:B------:R-:W4:Y:S01]  /*1f640*/  LDG.E.U16.CONSTANT R14, desc[UR4][R26.64] ;  /* 0x000000041a0e7981 */ /* 0x000f22000c1e9500 */
[----:B------:R-:W-:Y:S02]  /*1f650*/  IADD3 R5, P2, R5, 0x8, RZ ;  /* 0x0000000805057810 */ /* 0x000fe40007f5e0ff */
[----:B------:R-:W-:Y:S02]  /*1f660*/  PLOP3.LUT P0, PT, PT, PT, PT, 0x8, 0x0 ;  /* 0x000000000000781c */ /* 0x000fe40003f0e170 */
[----:B------:R-:W-:Y:S02]  /*1f670*/  IADD3.X R7, RZ, R7, RZ, P2, !PT ;  /* 0x00000007ff077210 */ /* 0x000fe400017fe4ff */
[----:B--2---:R-:W-:-:S04]  /*1f680*/  PRMT R15, R22, 0x9910, RZ ;  /* 0x00009910160f7816 */ /* 0x004fc800000000ff */
[----:B------:R-:W-:-:S05]  /*1f690*/  SHF.R.S32.HI R17, RZ, 0x1f, R15 ;  /* 0x0000001fff117819 */ /* 0x000fca000001140f */
[----:B------:R-:W-:Y:S01]  /*1f6a0*/  IMAD R17, R17, R4, RZ ;  /* 0x0000000411117224 */ /* 0x000fe200078e02ff */
[----:B---3--:R-:W-:Y:S01]  /*1f6b0*/  PRMT R21, R23, 0x9910, RZ ;  /* 0x0000991017157816 */ /* 0x008fe200000000ff */
[----:B------:R-:W-:-:S04]  /*1f6c0*/  IMAD.WIDE.U32 R22, R4, R15, R46 ;  /* 0x0000000f04167225 */ /* 0x000fc800078e002e */
        /* <DEDUP_REMOVED lines=14> */
[----:B----4-:R-:W-:-:S03]  /*1f7b0*/  PRMT R20, R16, 0x9910, RZ ;  /* 0x0000991010147816 */ /* 0x010fc600000000ff */
[----:B------:R-:W-:Y:S01]  /*1f7c0*/  IMAD R16, R15, R4, RZ ;  /* 0x000000040f107224 */ /* 0x000fe200078e02ff */
[----:B------:R-:W-:Y:S02]  /*1f7d0*/  IADD3 R19, R19, R23, RZ ;  /* 0x0000001713137210 */ /* 0x000fe40007ffe0ff */
[----:B------:R-:W-:Y:S01]  /*1f7e0*/  MOV R15, R20 ;  /* 0x00000014000f7202 */ /* 0x000fe20000000f00 */
        /* <DEDUP_REMOVED lines=10> */
[----:B------:R-:W-:Y:S02]  /*1f890*/  IADD3 R17, R17, R19, RZ ;  /* 0x0000001311117210 */ /* 0x000fe40007ffe0ff */
[----:B------:R-:W-:Y:S01]  /*1f8a0*/  MOV R19, R12 ;  /* 0x0000000c00137202 */ /* 0x000fe20000000f00 */
[----:B------:R-:W-:-:S04]  /*1f8b0*/  IMAD R12, R15, R4, RZ ;  /* 0x000000040f0c7224 */ /* 0x000fc800078e02ff */
[-C--:B------:R-:W-:Y:S01]  /*1f8c0*/  IMAD R21, R6, R13.reuse, R12 ;  /* 0x0000000d06157224 */ /* 0x080fe200078e020c */
[----:B------:R-:W-:Y:S01]  /*1f8d0*/  SHF.R.S32.HI R15, RZ, 0x1f, R19 ;  /* 0x0000001fff0f7819 */ /* 0x000fe20000011413 */
[----:B------:R-:W-:Y:S01]  /*1f8e0*/  IMAD.WIDE.U32 R12, R4, R13, R16 ;  /* 0x0000000d040c7225 */ /* 0x000fe200078e0010 */
[----:B------:R-:W-:-:S03]  /*1f8f0*/  PRMT R47, R14, 0x9910, RZ ;  /* 0x000099100e2f7816 */ /* 0x000fc600000000ff */
        /* <DEDUP_REMOVED lines=8> */
[----:B------:R-:W-:Y:S01]  /*1f980*/  IMAD R15, R6, R47, R15 ;  /* 0x0000002f060f7224 */ /* 0x000fe200078e020f */
[----:B------:R-:W-:Y:S01]  /*1f990*/  IADD3.X R17, RZ, R11, RZ, P1, !PT ;  /* 0x0000000bff117210 */ /* 0x000fe20000ffe4ff */
[----:B------:R-:W-:Y:S01]  /*1f9a0*/  IMAD.WIDE.U32 R46, R4, R47, R12 ;  /* 0x0000002f042e7225 */ /* 0x000fe200078e000c */
[----:B------:R-:W-:Y:S02]  /*1f9b0*/  MOV R10, R16 ;  /* 0x00000010000a7202 */ /* 0x000fe40000000f00 */
[----:B------:R-:W-:Y:S02]  /*1f9c0*/  MOV R11, R17 ;  /* 0x00000011000b7202 */ /* 0x000fe40000000f00 */
[----:B------:R-:W-:-:S07]  /*1f9d0*/  IADD3 R47, R47, R15, RZ ;  /* 0x0000000f2f2f7210 */ /* 0x000fce0007ffe0ff */
.L_x_3739:
[----:B------:R-:W-:Y:S05]  /*1f9e0*/  BSYNC B4 ;  /* 0x0000000000047941 */ /* 0x000fea0003800000 */
.L_x_3738:
[----:B------:R-:W-:-:S04]  /*1f9f0*/  ISETP.NE.U32.AND P1, PT, R5, RZ, PT ;  /* 0x000000ff0500720c */ /* 0x000fc80003f25070 */
[----:B------:R-:W-:-:S13]  /*1fa00*/  ISETP.NE.OR.EX P0, PT, R7, RZ, P0, P1 ;  /* 0x000000ff0700720c */ /* 0x000fda0000705710 */
[----:B------:R-:W-:Y:S05]  /*1fa10*/  @!P0 BREAK B3 ;  /* 0x0000000000038942 */ /* 0x000fea0003800000 */
[----:B------:R-:W-:Y:S05]  /*1fa20*/  @!P0 BRA `(.L_x_3731) ;  /* 0x0000000400188947 */ /* 0x000fea0003800000 */
.L_x_3733:
[----:B------:R-:W-:Y:S05]  /*1fa30*/  BSYNC B3 ;  /* 0x0000000000037941 */ /* 0x000fea0003800000 */
.L_x_3732:
[----:B------:R-:W-:Y:S01]  /*1fa40*/  BSSY B3, `(.L_x_3740) ;  /* 0x0000042000037945 */ /* 0x000fe20003800000 */
.L_x_3741:
        /* <DEDUP_REMOVED lines=19> */
[----:B------:R-:W-:Y:S01]  /*1fb80*/  LEA.HI.X R21, R18, R2, R21, 0x1, P0 ;  /* 0x0000000212157211 */ /* 0x000fe200000f0c15 */
[----:B-----5:R-:W-:Y:S01]  /*1fb90*/  IMAD R13, R13, UR10, RZ ;  /* 0x0000000a0d0d7c24 */ /* 0x020fe2000f8e02ff */
[----:B------:R-:W-:Y:S02]  /*1fba0*/  LEA R14, P0, R22, R0, 0x1 ;  /* 0x00000000160e7211 */ /* 0x000fe400078008ff */
[----:B------:R-:W-:Y:S01]  /*1fbb0*/  IADD3 R15, R23, R15, RZ ;  /* 0x0000000f170f7210 */ /* 0x000fe20007ffe0ff */
[----:B------:R-:W3:Y:S01]  /*1fbc0*/  LDG.E.U16.CONSTANT R20, desc[UR4][R20.64] ;  /* 0x0000000414147981 */ /* 0x000ee2000c1e9500 */
[----:B0-----:R-:W-:Y:S02]  /*1fbd0*/  IMAD R17, R12, UR11, R13 ;  /* 0x0000000b0c117c24 */ /* 0x001fe4000f8e020d */
[----:B------:R-:W-:Y:S01]  /*1fbe0*/  LEA.HI.X R15, R22, R2, R15, 0x1, P0 ;  /* 0x00000002160f7211 */ /* 0x000fe200000f0c0f */
[----:B------:R-:W-:-:S04]  /*1fbf0*/  IMAD.WIDE.U32 R12, R12, UR10, RZ ;  /* 0x0000000a0c0c7c25 */ /* 0x000fc8000f8e00ff */
[----:B------:R3:W4:Y:S01]  /*1fc00*/  LDG.E.U16.CONSTANT R14, desc[UR4][R14.64] ;  /* 0x000000040e0e7981 */ /* 0x000722000c1e9500 */
[----:B------:R-:W-:Y:S02]  /*1fc10*/  LEA R16, P0, R12, R0, 0x1 ;  /* 0x000000000c107211 */ /* 0x000fe400078008ff */
[----:B------:R-:W-:-:S04]  /*1fc20*/  IADD3 R17, R13, R17, RZ ;  /* 0x000000110d117210 */ /* 0x000fc80007ffe0ff */
[----:B------:R-:W-:-:S05]  /*1fc30*/  LEA.HI.X R17, R12, R2, R17, 0x1, P0 ;  /* 0x000000020c117211 */ /* 0x000fca00000f0c11 */
[----:B------:R0:W5:Y:S01]  /*1fc40*/  LDG.E.U16.CONSTANT R16, desc[UR4][R16.64] ;  /* 0x0000000410107981 */ /* 0x000162000c1e9500 */
[----:B------:R-:W-:Y:S02]  /*1fc50*/  IADD3 R5, P0, R5, 0x4, RZ ;  /* 0x0000000405057810 */ /* 0x000fe40007f1e0ff */
[----:B------:R-:W-:Y:S02]  /*1fc60*/  IADD3 R10, P1, R10, 0x20, RZ ;  /* 0x000000200a0a7810 */ /* 0x000fe40007f3e0ff */
[----:B------:R-:W-:Y:S02]  /*1fc70*/  IADD3.X R7, RZ, R7, RZ, P0, !PT ;  /* 0x00000007ff077210 */ /* 0x000fe400007fe4ff */
[----:B------:R-:W-:Y:S02]  /*1fc80*/  ISETP.NE.U32.AND P0, PT, R5, RZ, PT ;  /* 0x000000ff0500720c */ /* 0x000fe40003f05070 */
[----:B------:R-:W-:Y:S02]  /*1fc90*/  IADD3.X R11, RZ, R11, RZ, P1, !PT ;  /* 0x0000000bff0b7210 */ /* 0x000fe40000ffe4ff */
[----:B------:R-:W-:-:S02]  /*1fca0*/  ISETP.NE.AND.EX P0, PT, R7, RZ, PT, P0 ;  /* 0x000000ff0700720c */ /* 0x000fc40003f05300 */
        /* <DEDUP_REMOVED lines=13> */
[----:B------:R-:W-:Y:S02]  /*1fd80*/  SHF.R.S32.HI R19, RZ, 0x1f, R17 ;  /* 0x0000001fff137819 */ /* 0x000fe40000011411 */
[----:B-----5:R-:W-:-:S03]  /*1fd90*/  PRMT R16, R16, 0x9910, RZ ;  /* 0x0000991010107816 */ /* 0x020fc600000000ff */
[----:B------:R-:W-:Y:S01]  /*1fda0*/  IMAD R19, R19, R4, RZ ;  /* 0x0000000413137224 */ /* 0x000fe200078e02ff */
[----:B------:R-:W-:Y:S02]  /*1fdb0*/  IADD3 R47, R47, R13, RZ ;  /* 0x0000000d2f2f7210 */ /* 0x000fe40007ffe0ff */
[----:B------:R-:W-:Y:S01]  /*1fdc0*/  MOV R13, R16 ;  /* 0x00000010000d7202 */ /* 0x000fe20000000f00 */
        /* <DEDUP_REMOVED lines=10> */
.L_x_3740:
[----:B------:R-:W-:Y:S02]  /*1fe70*/  MOV R16, R10 ;  /* 0x0000000a00107202 */ /* 0x000fe40000000f00 */
[----:B------:R-:W-:-:S07]  /*1fe80*/  MOV R17, R11 ;  /* 0x0000000b00117202 */ /* 0x000fce0000000f00 */
.L_x_3731:
[----:B------:R-:W-:Y:S05]  /*1fe90*/  BSYNC B1 ;  /* 0x0000000000017941 */ /* 0x000fea0003800000 */
.L_x_3730:
        /* <DEDUP_REMOVED lines=39> */
.L_x_3729:
[----:B------:R-:W-:Y:S05]  /*20110*/  BSYNC B2 ;  /* 0x0000000000027941 */ /* 0x000fea0003800000 */
.L_x_3728:
[----:B------:R-:W-:Y:S05]  /*20120*/  WARPSYNC.ALL ;  /* 0x0000000000007948 */ /* 0x000fea0003800000 */
[----:B------:R-:W-:Y:S01]  /*20130*/  STG.E.U16 desc[UR4][R8.64], R46 ;  /* 0x0000002e08007986 */ /* 0x000fe2000c101504 */
[----:B------:R-:W-:Y:S05]  /*20140*/  EXIT ;  /* 0x000000000000794d */ /* 0x000fea0003800000 */
.L_x_3742:
        /* <DEDUP_REMOVED lines=11> */
.L_x_18559:


//--------------------- .text._ZN2at6native73_GLOBAL__N__c8866d80_35_SparseBinaryOpIntersectionKernel_cu_9e10b42f_311112apply_kernelILi128ELi8EZNS1_29binary_op_intersection_kernelINS1_5MulOpEllEEvRNS_14TensorIteratorEllRKNS_6TensorEbEUliE_EEviT1_ --------------------------
	.section	.text._ZN2at6native73_GLOBAL__N__c8866d80_35_SparseBinaryOpIntersectionKernel_cu_9e10b42f_311112apply_kernelILi128ELi8EZNS1_29binary_op_intersection_kernelINS1_5MulOpEllEEvRNS_14TensorIteratorEllRKNS_6TensorEbEUliE_EEviT1_,"ax",@progbits
	.align	128
.text._ZN2at6native73_GLOBAL__N__c8866d80_35_SparseBinaryOpIntersectionKernel_cu_9e10b42f_311112apply_kernelILi128ELi8EZNS1_29binary_op_intersection_kernelINS1_5MulOpEllEEvRNS_14TensorIteratorEllRKNS_6TensorEbEUliE_EEviT1_:
        .type           _ZN2at6native73_GLOBAL__N__c8866d80_35_SparseBinaryOpIntersectionKernel_cu_9e10b42f_311112apply_kernelILi128ELi8EZNS1_29binary_op_intersection_kernelINS1_5MulOpEllEEvRNS_14TensorIteratorEllRKNS_6TensorEbEUliE_EEviT1_,@function
        .size           _ZN2at6native73_GLOBAL__N__c8866d80_35_SparseBinaryOpIntersectionKernel_cu_9e10b42f_311112apply_kernelILi128ELi8EZNS1_29binary_op_intersection_kernelINS1_5MulOpEllEEvRNS_14TensorIteratorEllRKNS_6TensorEbEUliE_EEviT1_,(.L_x_18560 - _ZN2at6native73_GLOBAL__N__c8866d80_35_SparseBinaryOpIntersectionKernel_cu_9e10b42f_311112apply_kernelILi128ELi8EZNS1_29binary_op_intersection_kernelINS1_5MulOpEllEEvRNS_14TensorIteratorEllRKNS_6TensorEbEUliE_EEviT1_)
        .other          _ZN2at6native73_GLOBAL__N__c8866d80_35_SparseBinaryOpIntersectionKernel_cu_9e10b42f_311112apply_kernelILi128ELi8EZNS1_29binary_op_intersection_kernelINS1_5MulOpEllEEvRNS_14TensorIteratorEllRKNS_6TensorEbEUliE_EEviT1_,@"STO_CUDA_ENTRY STV_DEFAULT"
_ZN2at6native73_GLOBAL__N__c8866d80_35_SparseBinaryOpIntersectionKernel_cu_9e10b42f_311112apply_kernelILi128ELi8EZNS1_29binary_op_intersection_kernelINS1_5MulOpEllEEvRNS_14TensorIteratorEllRKNS_6TensorEbEUliE_EEviT1_:
        /* <DEDUP_REMOVED lines=472> */
.L_x_3745:
        /* <DEDUP_REMOVED lines=41> */
[----:B------:R-:W-:Y:S01]  /*2010*/  IADD3.X R3, RZ, UR13, RZ, P4, !PT ;  /* 0x0000000dff037c10 */ /* 0x000fe2000a7fe4ff */
[----:B------:R-:W-:Y:S06]  /*2020*/  @!P0 BRA `(.L_x_3747) ;  /* 0x0000001c00308947 */ /* 0x000fec0003800000 */
[----:B------:R0:W5:Y:S01]  /*2030*/  LDG.E.64.CONSTANT R8, desc[UR4][R12.64] ;  /* 0x000000040c087981 */ /* 0x000162000c1e9b00 */
[C---:B------:R-:W-:Y:S01]  /*2040*/  IADD3 R4, P1, R48.reuse, -0x1, RZ ;  /* 0xffffffff30047810 */ /* 0x040fe20007f3e0ff */
[----:B------:R-:W-:Y:S01]  /*2050*/  BSSY B0, `(.L_x_3748) ;  /* 0x0000198000007945 */ /* 0x000fe20003800000 */
[----:B------:R-:W-:Y:S01]  /*2060*/  HFMA2.MMA R50, -RZ, RZ, 0, 0 ;  /* 0x00000000ff327435 */ /* 0x000fe200000001ff */
[----:B------:R-:W-:Y:S02]  /*2070*/  LOP3.LUT R5, R48, 0x3, RZ, 0xc0, !PT ;  /* 0x0000000330057812 */ /* 0x000fe400078ec0ff */
[----:B------:R-:W-:Y:S02]  /*2080*/  ISETP.GE.U32.AND P0, PT, R4, 0x3, PT ;  /* 0x000000030400780c */ /* 0x000fe40003f06070 */
[----:B------:R-:W-:Y:S02]  /*2090*/  IADD3.X R4, R14, -0x1, RZ, P1, !PT ;  /* 0xffffffff0e047810 */ /* 0x000fe40000ffe4ff */
[----:B------:R-:W-:-:S02]  /*20a0*/  MOV R49, RZ ;  /* 0x000000ff00317202 */ /* 0x000fc40000000f00 */
[----:B------:R-:W-:-:S13]  /*20b0*/  ISETP.GE.U32.AND.EX P0, PT, R4, RZ, PT, P0 ;  /* 0x000000ff0400720c */ /* 0x000fda0003f06100 */
[----:B0-----:R-:W-:Y:S05]  /*20c0*/  @!P0 BRA `(.L_x_3749) ;  /* 0x0000001800408947 */ /* 0x001fea0003800000 */
[----:B------:R-:W-:Y:S01]  /*20d0*/  IADD3 R48, P0, R5, -R48, RZ ;  /* 0x8000003005307210 */ /* 0x000fe20007f1e0ff */
[----:B------:R-:W-:Y:S01]  /*20e0*/  BSSY B3, `(.L_x_3750) ;  /* 0x0000152000037945 */ /* 0x000fe20003800000 */
[----:B------:R-:W-:Y:S02]  /*20f0*/  MOV R50, RZ ;  /* 0x000000ff00327202 */ /* 0x000fe40000000f00 */
[----:B------:R-:W-:Y:S02]  /*2100*/  IADD3.X R4, RZ, ~R14, RZ, P0, !PT ;  /* 0x8000000eff047210 */ /* 0x000fe400007fe4ff */
[----:B------:R-:W-:Y:S02]  /*2110*/  MOV R49, RZ ;  /* 0x000000ff00317202 */ /* 0x000fe40000000f00 */
[----:B------:R-:W-:Y:S02]  /*2120*/  ISETP.GE.AND P0, PT, R4, RZ, PT ;  /* 0x000000ff0400720c */ /* 0x000fe40003f06270 */
[----:B------:R-:W-:-:S02]  /*2130*/  MOV R10, R18 ;  /* 0x00000012000a7202 */ /* 0x000fc40000000f00 */
[----:B------:R-:W-:-:S09]  /*2140*/  MOV R11, R19 ;  /* 0x00000013000b7202 */ /* 0x000fd20000000f00 */
        /* <DEDUP_REMOVED lines=10> */
.L_x_3755:
        /* <DEDUP_REMOVED lines=21> */
[----:B---3--:R-:W-:-:S03]  /*2340*/  IMAD.WIDE.U32 R40, R46, UR10, RZ ;  /* 0x0000000a2e287c25 */ /* 0x008fc6000f8e00ff */
[----:B------:R-:W-:Y:S01]  /*2350*/  IADD3 R17, R19, R17, RZ ;  /* 0x0000001113117210 */ /* 0x000fe20007ffe0ff */
[----:B------:R-:W-:-:S03]  /*2360*/  IMAD R19, R47, UR10, RZ ;  /* 0x0000000a2f137c24 */ /* 0x000fc6000f8e02ff */
[----:B------:R-:W-:Y:S01]  /*2370*/  LEA.HI.X R17, R18, R3, R17, 0x3, P1 ;  /* 0x0000000312117211 */ /* 0x000fe200008f1c11 */
[----:B------:R-:W-:Y:S01]  /*2380*/  IMAD R19, R46, UR11, R19 ;  /* 0x0000000b2e137c24 */ /* 0x000fe2000f8e0213 */
[----:B------:R-:W-:Y:S01]  /*2390*/  LEA R18, P1, R40, R2, 0x3 ;  /* 0x0000000228127211 */ /* 0x000fe200078218ff */
[----:B----4-:R-:W-:-:S03]  /*23a0*/  IMAD R21, R21, UR10, RZ ;  /* 0x0000000a15157c24 */ /* 0x010fc6000f8e02ff */
[----:B------:R-:W2:Y:S01]  /*23b0*/  LDG.E.64.CONSTANT R16, desc[UR4][R16.64] ;  /* 0x0000000410107981 */ /* 0x000ea2000c1e9b00 */
[----:B------:R-:W-:Y:S01]  /*23c0*/  IADD3 R19, R41, R19, RZ ;  /* 0x0000001329137210 */ /* 0x000fe20007ffe0ff */
[----:B------:R-:W-:-:S03]  /*23d0*/  IMAD R21, R20, UR11, R21 ;  /* 0x0000000b14157c24 */ /* 0x000fc6000f8e0215 */
[----:B------:R-:W-:Y:S01]  /*23e0*/  LEA.HI.X R19, R40, R3, R19, 0x3, P1 ;  /* 0x0000000328137211 */ /* 0x000fe200008f1c13 */
[----:B------:R-:W-:-:S05]  /*23f0*/  IMAD.WIDE.U32 R40, R20, UR10, RZ ;  /* 0x0000000a14287c25 */ /* 0x000fca000f8e00ff */
[----:B------:R-:W3:Y:S01]  /*2400*/  LDG.E.64.CONSTANT R18, desc[UR4][R18.64] ;  /* 0x0000000412127981 */ /* 0x000ee2000c1e9b00 */
[----:B------:R-:W-:Y:S01]  /*2410*/  LEA R20, P1, R40, R2, 0x3 ;  /* 0x0000000228147211 */ /* 0x000fe200078218ff */
[----:B------:R-:W-:Y:S01]  /*2420*/  IMAD R23, R23, UR10, RZ ;  /* 0x0000000a17177c24 */ /* 0x000fe2000f8e02ff */
[----:B------:R-:W-:-:S03]  /*2430*/  IADD3 R21, R41, R21, RZ ;  /* 0x0000001529157210 */ /* 0x000fc60007ffe0ff */
[----:B------:R-:W-:Y:S01]  /*2440*/  IMAD R23, R22, UR11, R23 ;  /* 0x0000000b16177c24 */ /* 0x000fe2000f8e0217 */
[----:B------:R-:W-:Y:S01]  /*2450*/  LEA.HI.X R21, R40, R3, R21, 0x3, P1 ;  /* 0x0000000328157211 */ /* 0x000fe200008f1c15 */
[----:B------:R-:W-:-:S05]  /*2460*/  IMAD.WIDE.U32 R40, R22, UR10, RZ ;  /* 0x0000000a16287c25 */ /* 0x000fca000f8e00ff */
[----:B------:R-:W4:Y:S01]  /*2470*/  LDG.E.64.CONSTANT R20, desc[UR4][R20.64] ;  /* 0x0000000414147981 */ /* 0x000f22000c1e9b00 */
        /* <DEDUP_REMOVED lines=65> */
[----:B------:R-:W-:Y:S01]  /*2890*/  IADD3 R41, R41, R43, RZ ;  /* 0x0000002b29297210 */ /* 0x000fe20007ffe0ff */
[----:B------:R-:W-:Y:S02]  /*28a0*/  IMAD R13, R13, UR10, RZ ;  /* 0x0000000a0d0d7c24 */ /* 0x000fe4000f8e02ff */
[----:B------:R-:W-:Y:S01]  /*28b0*/  IMAD R45, R44, UR11, R45 ;  /* 0x0000000b2c2d7c24 */ /* 0x000fe2000f8e022d */
[----:B------:R-:W-:Y:S01]  /*28c0*/  LEA.HI.X R43, R40, R3, R41, 0x3, P1 ;  /* 0x00000003282b7211 */ /* 0x000fe200008f1c29 */
[----:B------:R-:W-:-:S05]  /*28d0*/  IMAD.WIDE.U32 R40, R44, UR10, RZ ;  /* 0x0000000a2c287c25 */ /* 0x000fca000f8e00ff */
[----:B------:R-:W4:Y:S01]  /*28e0*/  LDG.E.64.CONSTANT R42, desc[UR4][R42.64] ;  /* 0x000000042a2a7981 */ /* 0x000f22000c1e9b00 */
[----:B------:R-:W-:Y:S01]  /*28f0*/  LEA R44, P1, R40, R2, 0x3 ;  /* 0x00000002282c7211 */ /* 0x000fe200078218ff */
[----:B------:R-:W-:Y:S01]  /*2900*/  IMAD.WIDE.U32 R46, R12, UR10, RZ ;  /* 0x0000000a0c2e7c25 */ /* 0x000fe2000f8e00ff */
[----:B------:R-:W-:-:S03]  /*2910*/  IADD3 R41, R41, R45, RZ ;  /* 0x0000002d29297210 */ /* 0x000fc60007ffe0ff */
[----:B------:R-:W-:Y:S01]  /*2920*/  IMAD R13, R12, UR11, R13 ;  /* 0x0000000b0c0d7c24 */ /* 0x000fe2000f8e020d */
[----:B------:R-:W-:Y:S01]  /*2930*/  LEA.HI.X R45, R40, R3, R41, 0x3, P1 ;  /* 0x00000003282d7211 */ /* 0x000fe200008f1c29 */
[----:B------:R-:W-:Y:S01]  /*2940*/  IMAD R15, R15, UR10, RZ ;  /* 0x0000000a0f0f7c24 */ /* 0x000fe2000f8e02ff */
[----:B------:R-:W-:Y:S02]  /*2950*/  LEA R12, P1, R46, R2, 0x3 ;  /* 0x000000022e0c7211 */ /* 0x000fe400078218ff */
[----:B------:R-:W-:Y:S02]  /*2960*/  IADD3 R13, R47, R13, RZ ;  /* 0x0000000d2f0d7210 */ /* 0x000fe40007ffe0ff */
[----:B------:R-:W4:Y:S01]  /*2970*/  LDG.E.64.CONSTANT R44, desc[UR4][R44.64] ;  /* 0x000000042c2c7981 */ /* 0x000f22000c1e9b00 */
[----:B------:R-:W-:Y:S01]  /*2980*/  IMAD R41, R14, UR11, R15 ;  /* 0x0000000b0e297c24 */ /* 0x000fe2000f8e020f */
[----:B------:R-:W-:Y:S01]  /*2990*/  LEA.HI.X R13, R46, R3, R13, 0x3, P1 ;  /* 0x000000032e0d7211 */ /* 0x000fe200008f1c0d */
[----:B------:R-:W-:-:S05]  /*29a0*/  IMAD.WIDE.U32 R14, R14, UR10, RZ ;  /* 0x0000000a0e0e7c25 */ /* 0x000fca000f8e00ff */
[----:B------:R-:W4:Y:S01]  /*29b0*/  LDG.E.64.CONSTANT R12, desc[UR4][R12.64] ;  /* 0x000000040c0c7981 */ /* 0x000f22000c1e9b00 */
[----:B------:R-:W-:Y:S02]  /*29c0*/  LEA R40, P1, R14, R2, 0x3 ;  /* 0x000000020e287211 */ /* 0x000fe400078218ff */
[----:B------:R-:W-:-:S04]  /*29d0*/  IADD3 R15, R15, R41, RZ ;  /* 0x000000290f0f7210 */ /* 0x000fc80007ffe0ff */
[----:B------:R-:W-:-:S06]  /*29e0*/  LEA.HI.X R41, R14, R3, R15, 0x3, P1 ;  /* 0x000000030e297211 */ /* 0x000fcc00008f1c0f */
[----:B------:R-:W4:Y:S01]  /*29f0*/  LDG.E.64.CONSTANT R40, desc[UR4][R40.64] ;  /* 0x0000000428287981 */ /* 0x000f22000c1e9b00 */
[----:B------:R-:W-:Y:S02]  /*2a00*/  MOV R51, R49 ;  /* 0x0000003100337202 */ /* 0x000fe40000000f00 */
[----:B------:R-:W-:Y:S02]  /*2a10*/  IADD3 R48, P1, R48, 0x10, RZ ;  /* 0x0000001030307810 */ /* 0x000fe40007f3e0ff */
[----:B------:R-:W-:Y:S02]  /*2a20*/  IADD3 R10, P2, R10, 0x80, RZ ;  /* 0x000000800a0a7810 */ /* 0x000fe40007f5e0ff */
[----:B------:R-:W-:Y:S02]  /*2a30*/  IADD3.X R4, RZ, R4, RZ, P1, !PT ;  /* 0x00000004ff047210 */ /* 0x000fe40000ffe4ff */
[----:B------:R-:W-:Y:S02]  /*2a40*/  ISETP.GE.U32.AND P1, PT, R48, -0xc, PT ;  /* 0xfffffff43000780c */ /* 0x000fe40003f26070 */
[----:B------:R-:W-:-:S02]  /*2a50*/  IADD3.X R11, RZ, R11, RZ, P2, !PT ;  /* 0x0000000bff0b7210 */ /* 0x000fc400017fe4ff */
[----:B------:R-:W-:Y:S01]  /*2a60*/  ISETP.GE.AND.EX P1, PT, R4, -0x1, PT, P1 ;  /* 0xffffffff0400780c */ /* 0x000fe20003f26310 */
[----:B--2--5:R-:W-:Y:S02]  /*2a70*/  IMAD R15, R17, R8, RZ ;  /* 0x00000008110f7224 */ /* 0x024fe400078e02ff */
[----:B------:R-:W-:-:S04]  /*2a80*/  IMAD.WIDE.U32 R50, R8, R16, R50 ;  /* 0x0000001008327225 */ /* 0x000fc800078e0032 */
[----:B------:R-:W-:-:S05]  /*2a90*/  IMAD R15, R9, R16, R15 ;  /* 0x00000010090f7224 */ /* 0x000fca00078e020f */
[----:B------:R-:W-:Y:S01]  /*2aa0*/  IADD3 R51, R51, R15, RZ ;  /* 0x0000000f33337210 */ /* 0x000fe20007ffe0ff */
[----:B---3--:R-:W-:-:S04]  /*2ab0*/  IMAD R15, R19, R8, RZ ;  /* 0x00000008130f7224 */ /* 0x008fc800078e02ff */
[-C--:B------:R-:W-:Y:S02]  /*2ac0*/  IMAD R15, R9, R18.reuse, R15 ;  /* 0x00000012090f7224 */ /* 0x080fe400078e020f */
[----:B------:R-:W-:-:S05]  /*2ad0*/  IMAD.WIDE.U32 R18, R8, R18, R50 ;  /* 0x0000001208127225 */ /* 0x000fca00078e0032 */
[----:B------:R-:W-:Y:S01]  /*2ae0*/  IADD3 R19, R19, R15, RZ ;  /* 0x0000000f13137210 */ /* 0x000fe20007ffe0ff */
[----:B----4-:R-:W-:-:S04]  /*2af0*/  IMAD R15, R21, R8, RZ ;  /* 0x00000008150f7224 */ /* 0x010fc800078e02ff */
[-C--:B------:R-:W-:Y:S02]  /*2b00*/  IMAD R15, R9, R20.reuse, R15 ;  /* 0x00000014090f7224 */ /* 0x080fe400078e020f */
[----:B------:R-:W-:-:S05]  /*2b10*/  IMAD.WIDE.U32 R20, R8, R20, R18 ;  /* 0x0000001408147225 */ /* 0x000fca00078e0012 */
[----:B------:R-:W-:Y:S01]  /*2b20*/  IADD3 R21, R21, R15, RZ ;  /* 0x0000000f15157210 */ /* 0x000fe20007ffe0ff */
[----:B------:R-:W-:-:S04]  /*2b30*/  IMAD R15, R23, R8, RZ ;  /* 0x00000008170f7224 */ /* 0x000fc800078e02ff */
        /* <DEDUP_REMOVED lines=41> */
[----:B------:R-:W-:-:S04]  /*2dd0*/  IMAD.WIDE.U32 R44, R8, R44, R42 ;  /* 0x0000002c082c7225 */ /* 0x000fc800078e002a */
[----:B------:R-:W-:Y:S01]  /*2de0*/  IMAD R13, R13, R8, RZ ;  /* 0x000000080d0d7224 */ /* 0x000fe200078e02ff */
[----:B------:R-:W-:-:S03]  /*2df0*/  IADD3 R45, R45, R15, RZ ;  /* 0x0000000f2d2d7210 */ /* 0x000fc60007ffe0ff */
[-C--:B------:R-:W-:Y:S02]  /*2e00*/  IMAD R15, R9, R12.reuse, R13 ;  /* 0x0000000c090f7224 */ /* 0x080fe400078e020d */
[----:B------:R-:W-:-:S05]  /*2e10*/  IMAD.WIDE.U32 R12, R8, R12, R44 ;  /* 0x0000000c080c7225 */ /* 0x000fca00078e002c */
[----:B------:R-:W-:Y:S01]  /*2e20*/  IADD3 R13, R13, R15, RZ ;  /* 0x0000000f0d0d7210 */ /* 0x000fe20007ffe0ff */
[----:B------:R-:W-:-:S04]  /*2e30*/  IMAD R15, R41, R8, RZ ;  /* 0x00000008290f7224 */ /* 0x000fc800078e02ff */
[-C--:B------:R-:W-:Y:S02]  /*2e40*/  IMAD R15, R9, R40.reuse, R15 ;  /* 0x00000028090f7224 */ /* 0x080fe400078e020f */
[----:B------:R-:W-:-:S05]  /*2e50*/  IMAD.WIDE.U32 R50, R8, R40, R12 ;  /* 0x0000002808327225 */ /* 0x000fca00078e000c */
[----:B------:R-:W-:Y:S01]  /*2e60*/  IADD3 R49, R51, R15, RZ ;  /* 0x0000000f33317210 */ /* 0x000fe20007ffe0ff */
[----:B------:R-:W-:Y:S06]  /*2e70*/  @!P1 BRA `(.L_x_3755) ;  /* 0xfffffff000dc9947 */ /* 0x000fec000383ffff */
[----:B------:R-:W-:Y:S05]  /*2e80*/  BSYNC B5 ;  /* 0x0000000000057941 */ /* 0x000fea0003800000 */
.L_x_3754:
[----:B------:R-:W-:Y:S02]  /*2e90*/  MOV R18, R10 ;  /* 0x0000000a00127202 */ /* 0x000fe40000000f00 */
[----:B------:R-:W-:-:S07]  /*2ea0*/  MOV R19, R11 ;  /* 0x0000000b00137202 */ /* 0x000fce0000000f00 */
.L_x_3753:
[----:B------:R-:W-:Y:S05]  /*2eb0*/  BSYNC B4 ;  /* 0x0000000000047941 */ /* 0x000fea0003800000 */
.L_x_3752:
        /* <DEDUP_REMOVED lines=23> */
[----:B------:R-:W-:Y:S02]  /*3030*/  LEA.HI.X R13, R30, R3, R13, 0x3, P0 ;  /* 0x000000031e0d7211 */ /* 0x000fe400000f1c0d */
[C---:B------:R-:W-:Y:S02]  /*3040*/  LEA R28, P0, R26.reuse, R2, 0x3 ;  /* 0x000000021a1c7211 */ /* 0x040fe400078018ff */
[----:B------:R-:W-:Y:S02]  /*3050*/  IADD3 R27, R27, R29, RZ ;  /* 0x0000001d1b1b7210 */ /* 0x000fe40007ffe0ff */
[----:B------:R-:W2:Y:S01]  /*3060*/  LDG.E.64.CONSTANT R12, desc[UR4][R12.64] ;  /* 0x000000040c0c7981 */ /* 0x000ea2000c1e9b00 */
[----:B----4-:R-:W-:Y:S01]  /*3070*/  IMAD R15, R15, UR10, RZ ;  /* 0x0000000a0f0f7c24 */ /* 0x010fe2000f8e02ff */
[----:B------:R-:W-:Y:S01]  /*3080*/  LEA.HI.X R29, R26, R3, R27, 0x3, P0 ;  /* 0x000000031a1d7211 */ /* 0x000fe200000f1c1b */
[----:B------:R-:W-:-:S04]  /*3090*/  IMAD.WIDE.U32 R26, R14, UR10, RZ ;  /* 0x0000000a0e1a7c25 */ /* 0x000fc8000f8e00ff */
[----:B------:R-:W-:Y:S02]  /*30a0*/  IMAD R31, R14, UR11, R15 ;  /* 0x0000000b0e1f7c24 */ /* 0x000fe4000f8e020f */
[----:B------:R0:W3:Y:S01]  /*30b0*/  LDG.E.64.CONSTANT R14, desc[UR4][R28.64] ;  /* 0x000000041c0e7981 */ /* 0x0000e2000c1e9b00 */
[----:B------:R-:W-:Y:S01]  /*30c0*/  LEA R30, P0, R26, R2, 0x3 ;  /* 0x000000021a1e7211 */ /* 0x000fe200078018ff */
[----:B------:R-:W-:Y:S01]  /*30d0*/  IMAD R19, R19, UR10, RZ ;  /* 0x0000000a13137c24 */ /* 0x000fe2000f8e02ff */
[----:B------:R-:W-:-:S03]  /*30e0*/  IADD3 R27, R27, R31, RZ ;  /* 0x0000001f1b1b7210 */ /* 0x000fc60007ffe0ff */
[----:B------:R-:W-:Y:S01]  /*30f0*/  IMAD R33, R18, UR11, R19 ;  /* 0x0000000b12217c24 */ /* 0x000fe2000f8e0213 */
[----:B------:R-:W-:Y:S01]  /*3100*/  LEA.HI.X R31, R26, R3, R27, 0x3, P0 ;  /* 0x000000031a1f7211 */ /* 0x000fe200000f1c1b */
[----:B------:R-:W-:-:S04]  /*3110*/  IMAD.WIDE.U32 R26, R18, UR10, RZ ;  /* 0x0000000a121a7c25 */ /* 0x000fc8000f8e00ff */
[----:B------:R1:W4:Y:S01]  /*3120*/  LDG.E.64.CONSTANT R18, desc[UR4][R30.64] ;  /* 0x000000041e127981 */ /* 0x000322000c1e9b00 */
[----:B------:R-:W-:Y:S01]  /*3130*/  LEA R32, P0, R26, R2, 0x3 ;  /* 0x000000021a207211 */ /* 0x000fe200078018ff */
[----:B------:R-:W-:Y:S01]  /*3140*/  IMAD R21, R21, UR10, RZ ;  /* 0x0000000a15157c24 */ /* 0x000fe2000f8e02ff */
[----:B------:R-:W-:-:S03]  /*3150*/  IADD3 R27, R27, R33, RZ ;  /* 0x000000211b1b7210 */ /* 0x000fc60007ffe0ff */
[----:B0-----:R-:W-:Y:S01]  /*3160*/  IMAD R29, R20, UR11, R21 ;  /* 0x0000000b141d7c24 */ /* 0x001fe2000f8e0215 */
[----:B------:R-:W-:Y:S01]  /*3170*/  LEA.HI.X R33, R26, R3, R27, 0x3, P0 ;  /* 0x000000031a217211 */ /* 0x000fe200000f1c1b */
[----:B------:R-:W-:-:S04]  /*3180*/  IMAD.WIDE.U32 R26, R20, UR10, RZ ;  /* 0x0000000a141a7c25 */ /* 0x000fc8000f8e00ff */
[----:B------:R0:W4:Y:S01]  /*3190*/  LDG.E.64.CONSTANT R20, desc[UR4][R32.64] ;  /* 0x0000000420147981 */ /* 0x000122000c1e9b00 */
[----:B------:R-:W-:Y:S01]  /*31a0*/  LEA R34, P0, R26, R2, 0x3 ;  /* 0x000000021a227211 */ /* 0x000fe200078018ff */
[----:B------:R-:W-:Y:S01]  /*31b0*/  IMAD R25, R25, UR10, RZ ;  /* 0x0000000a19197c24 */ /* 0x000fe2000f8e02ff */
[----:B------:R-:W-:Y:S01]  /*31c0*/  IADD3 R27, R27, R29, RZ ;  /* 0x0000001d1b1b7210 */ /* 0x000fe20007ffe0ff */
[----:B-1----:R-:W-:Y:S02]  /*31d0*/  IMAD R31, R23, UR10, RZ ;  /* 0x0000000a171f7c24 */ /* 0x002fe4000f8e02ff */
[----:B------:R-:W-:Y:S01]  /*31e0*/  IMAD R29, R24, UR11, R25 ;  /* 0x0000000b181d7c24 */ /* 0x000fe2000f8e0219 */
[----:B------:R-:W-:Y:S01]  /*31f0*/  LEA.HI.X R35, R26, R3, R27, 0x3, P0 ;  /* 0x000000031a237211 */ /* 0x000fe200000f1c1b */
[----:B------:R-:W-:-:S04]  /*3200*/  IMAD.WIDE.U32 R26, R24, UR10, RZ ;  /* 0x0000000a181a7c25 */ /* 0x000fc8000f8e00ff */
[----:B------:R1:W4:Y:S01]  /*3210*/  LDG.E.64.CONSTANT R24, desc[UR4][R34.64] ;  /* 0x0000000422187981 */ /* 0x000322000c1e9b00 */
[-C--:B------:R-:W-:Y:S02]  /*3220*/  LEA R30, P0, R26, R2.reuse, 0x3 ;  /* 0x000000021a1e7211 */ /* 0x080fe400078018ff */
[----:B------:R-:W-:Y:S01]  /*3230*/  IADD3 R23, R27, R29, RZ ;  /* 0x0000001d1b177210 */ /* 0x000fe20007ffe0ff */
[C---:B------:R-:W-:Y:S02]  /*3240*/  IMAD R27, R22.reuse, UR11, R31 ;  /* 0x0000000b161b7c24 */ /* 0x040fe4000f8e021f */
[----:B------:R-:W-:Y:S01]  /*3250*/  IMAD.WIDE.U32 R28, R22, UR10, RZ ;  /* 0x0000000a161c7c25 */ /* 0x000fe2000f8e00ff */
[----:B------:R-:W-:Y:S02]  /*3260*/  LEA.HI.X R31, R26, R3, R23, 0x3, P0 ;  /* 0x000000031a1f7211 */ /* 0x000fe400000f1c17 */
[----:B0-----:R-:W-:-:S03]  /*3270*/  LEA R32, P0, R28, R2, 0x3 ;  /* 0x000000021c207211 */ /* 0x001fc600078018ff */
[----:B------:R-:W4:Y:S01]  /*3280*/  LDG.E.64.CONSTANT R22, desc[UR4][R30.64] ;  /* 0x000000041e167981 */ /* 0x000f22000c1e9b00 */
[----:B------:R-:W-:Y:S01]  /*3290*/  IADD3 R29, R29, R27, RZ ;  /* 0x0000001b1d1d7210 */ /* 0x000fe20007ffe0ff */
[----:B------:R-:W-:-:S03]  /*32a0*/  IMAD R17, R17, UR10, RZ ;  /* 0x0000000a11117c24 */ /* 0x000fc6000f8e02ff */
[----:B------:R-:W-:Y:S01]  /*32b0*/  LEA.HI.X R33, R28, R3, R29, 0x3, P0 ;  /* 0x000000031c217211 */ /* 0x000fe200000f1c1d */
[----:B------:R-:W-:-:S04]  /*32c0*/  IMAD.WIDE.U32 R26, R16, UR10, RZ ;  /* 0x0000000a101a7c25 */ /* 0x000fc8000f8e00ff */
[----:B------:R-:W-:Y:S02]  /*32d0*/  IMAD R29, R16, UR11, R17 ;  /* 0x0000000b101d7c24 */ /* 0x000fe4000f8e0211 */
[----:B------:R-:W4:Y:S01]  /*32e0*/  LDG.E.64.CONSTANT R16, desc[UR4][R32.64] ;  /* 0x0000000420107981 */ /* 0x000f22000c1e9b00 */
[----:B-1----:R-:W-:Y:S02]  /*32f0*/  LEA R34, P0, R26, R2, 0x3 ;  /* 0x000000021a227211 */ /* 0x002fe400078018ff */
[----:B------:R-:W-:-:S04]  /*3300*/  IADD3 R27, R27, R29, RZ ;  /* 0x0000001d1b1b7210 */ /* 0x000fc80007ffe0ff */
[----:B------:R-:W-:-:S05]  /*3310*/  LEA.HI.X R35, R26, R3, R27, 0x3, P0 ;  /* 0x000000031a237211 */ /* 0x000fca00000f1c1b */
[----:B------:R-:W4:Y:S01]  /*3320*/  LDG.E.64.CONSTANT R26, desc[UR4][R34.64] ;  /* 0x00000004221a7981 */ /* 0x000f22000c1e9b00 */
[----:B------:R-:W-:Y:S02]  /*3330*/  MOV R51, R49 ;  /* 0x0000003100337202 */ /* 0x000fe40000000f00 */
[----:B------:R-:W-:Y:S02]  /*3340*/  IADD3 R48, P2, R48, 0x8, RZ ;  /* 0x0000000830307810 */ /* 0x000fe40007f5e0ff */
[----:B------:R-:W-:Y:S02]  /*3350*/  PLOP3.LUT P0, PT, PT, PT, PT, 0x8, 0x0 ;  /* 0x000000000000781c */ /* 0x000fe40003f0e170 */
[----:B------:R-:W-:Y:S01]  /*3360*/  IADD3.X R4, RZ, R4, RZ, P2, !PT ;  /* 0x00000004ff047210 */ /* 0x000fe200017fe4ff */
        /* <DEDUP_REMOVED lines=26> */
[----:B------:R-:W-:Y:S01]  /*3510*/  IMAD.WIDE.U32 R16, R8, R16, R22 ;  /* 0x0000001008107225 */ /* 0x000fe200078e0016 */
[----:B------:R-:W-:-:S04]  /*3520*/  IADD3 R18, P1, R10, 0x40, RZ ;  /* 0x000000400a127810 */ /* 0x000fc80007f3e0ff */
[----:B------:R-:W-:Y:S01]  /*3530*/  IADD3 R17, R17, R15, RZ ;  /* 0x0000000f11117210 */ /* 0x000fe20007ffe0ff */
[----:B------:R-:W-:Y:S01]  /*3540*/  IMAD R13, R27, R8, RZ ;  /* 0x000000081b0d7224 */ /* 0x000fe200078e02ff */
[----:B------:R-:W-:-:S03]  /*3550*/  IADD3.X R19, RZ, R11, RZ, P1, !PT ;  /* 0x0000000bff137210 */ /* 0x000fc60000ffe4ff */
[-C--:B------:R-:W-:Y:S02]  /*3560*/  IMAD R13, R9, R26.reuse, R13 ;  /* 0x0000001a090d7224 */ /* 0x080fe400078e020d */
[----:B------:R-:W-:Y:S01]  /*3570*/  IMAD.WIDE.U32 R50, R8, R26, R16 ;  /* 0x0000001a08327225 */ /* 0x000fe200078e0010 */
[----:B------:R-:W-:Y:S02]  /*3580*/  MOV R10, R18 ;  /* 0x00000012000a7202 */ /* 0x000fe40000000f00 */
[----:B------:R-:W-:Y:S02]  /*3590*/  MOV R11, R19 ;  /* 0x00000013000b7202 */ /* 0x000fe40000000f00 */
[----:B------:R-:W-:-:S07]  /*35a0*/  IADD3 R49, R51, R13, RZ ;  /* 0x0000000d33317210 */ /* 0x000fce0007ffe0ff */
.L_x_3757:
[----:B------:R-:W-:Y:S05]  /*35b0*/  BSYNC B4 ;  /* 0x0000000000047941 */ /* 0x000fea0003800000 */
.L_x_3756:
[----:B------:R-:W-:-:S04]  /*35c0*/  ISETP.NE.U32.AND P1, PT, R48, RZ, PT ;  /* 0x000000ff3000720c */ /* 0x000fc80003f25070 */
[----:B------:R-:W-:-:S13]  /*35d0*/  ISETP.NE.OR.EX P0, PT, R4, RZ, P0, P1 ;  /* 0x000000ff0400720c */ /* 0x000fda0000705710 */
[----:B------:R-:W-:Y:S05]  /*35e0*/  @!P0 BREAK B3 ;  /* 0x0000000000038942 */ /* 0x000fea0003800000 */
[----:B------:R-:W-:Y:S05]  /*35f0*/  @!P0 BRA `(.L_x_3749) ;  /* 0x0000000000f48947 */ /* 0x000fea0003800000 */
.L_x_3751:
[----:B------:R-:W-:Y:S05]  /*3600*/  BSYNC B3 ;  /* 0x0000000000037941 */ /* 0x000fea0003800000 */
.L_x_3750:
[----:B------:R-:W-:Y:S01]  /*3610*/  BSSY B3, `(.L_x_3758) ;  /* 0x0000039000037945 */ /* 0x000fe20003800000 */
.L_x_3759:
        /* <DEDUP_REMOVED lines=10> */
[----:B------:R-:W-:Y:S02]  /*36c0*/  IMAD R19, R21, UR6, RZ ;  /* 0x0000000615137c24 */ /* 0x000fe4000f8e02ff */
[----:B----4-:R-:W-:Y:S01]  /*36d0*/  IMAD R21, R17, UR6, RZ ;  /* 0x0000000611157c24 */ /* 0x010fe2000f8e02ff */
[----:B------:R-:W-:Y:S01]  /*36e0*/  LEA.HI.X R15, R18, R3, R15, 0x3, P0 ;  /* 0x00000003120f7211 */ /* 0x000fe200000f1c0f */
[----:B------:R-:W-:Y:S01]  /*36f0*/  IMAD R19, R20, UR7, R19 ;  /* 0x0000000714137c24 */ /* 0x000fe2000f8e0213 */
[----:B------:R-:W-:-:S04]  /*3700*/  LEA R20, P0, R22, R2, 0x3 ;  /* 0x0000000216147211 */ /* 0x000fc800078018ff */
[----:B------:R-:W2:Y:S01]  /*3710*/  LDG.E.64.CONSTANT R14, desc[UR4][R14.64] ;  /* 0x000000040e0e7981 */ /* 0x000ea2000c1e9b00 */
[----:B------:R-:W-:Y:S01]  /*3720*/  IADD3 R17, R23, R19, RZ ;  /* 0x0000001317117210 */ /* 0x000fe20007ffe0ff */
[C---:B------:R-:W-:Y:S02]  /*3730*/  IMAD R23, R16.reuse, UR7, R21 ;  /* 0x0000000710177c24 */ /* 0x040fe4000f8e0215 */
[----:B------:R-:W-:Y:S01]  /*3740*/  IMAD.WIDE.U32 R18, R16, UR6, RZ ;  /* 0x0000000610127c25 */ /* 0x000fe2000f8e00ff */
[----:B------:R-:W-:-:S03]  /*3750*/  LEA.HI.X R21, R22, R3, R17, 0x3, P0 ;  /* 0x0000000316157211 */ /* 0x000fc600000f1c11 */
[----:B------:R-:W-:Y:S01]  /*3760*/  IMAD R13, R13, UR6, RZ ;  /* 0x000000060d0d7c24 */ /* 0x000fe2000f8e02ff */
[-C--:B------:R-:W-:Y:S01]  /*3770*/  LEA R22, P0, R18, R2.reuse, 0x3 ;  /* 0x0000000212167211 */ /* 0x080fe200078018ff */
[----:B------:R-:W3:Y:S01]  /*3780*/  LDG.E.64.CONSTANT R16, desc[UR4][R20.64] ;  /* 0x0000000414107981 */ /* 0x000ee2000c1e9b00 */
[----:B------:R-:W-:Y:S01]  /*3790*/  IADD3 R23, R19, R23, RZ ;  /* 0x0000001713177210 */ /* 0x000fe20007ffe0ff */
[C---:B------:R-:W-:Y:S02]  /*37a0*/  IMAD R25, R12.reuse, UR7, R13 ;  /* 0x000000070c197c24 */ /* 0x040fe4000f8e020d */
[----:B------:R-:W-:Y:S01]  /*37b0*/  IMAD.WIDE.U32 R12, R12, UR6, RZ ;  /* 0x000000060c0c7c25 */ /* 0x000fe2000f8e00ff */
[----:B------:R-:W-:Y:S02]  /*37c0*/  LEA.HI.X R23, R18, R3, R23, 0x3, P0 ;  /* 0x0000000312177211 */ /* 0x000fe400000f1c17 */
[----:B------:R-:W-:-:S03]  /*37d0*/  LEA R24, P0, R12, R2, 0x3 ;  /* 0x000000020c187211 */ /* 0x000fc600078018ff */
[----:B------:R-:W4:Y:S01]  /*37e0*/  LDG.E.64.CONSTANT R18, desc[UR4][R22.64] ;  /* 0x0000000416127981 */ /* 0x000f22000c1e9b00 */
[----:B------:R-:W-:-:S04]  /*37f0*/  IADD3 R25, R13, R25, RZ ;  /* 0x000000190d197210 */ /* 0x000fc80007ffe0ff */
[----:B------:R-:W-:-:S05]  /*3800*/  LEA.HI.X R25, R12, R3, R25, 0x3, P0 ;  /* 0x000000030c197211 */ /* 0x000fca00000f1c19 */
[----:B------:R-:W4:Y:S01]  /*3810*/  LDG.E.64.CONSTANT R12, desc[UR4][R24.64] ;  /* 0x00000004180c7981 */ /* 0x000f22000c1e9b00 */
[----:B------:R-:W-:Y:S02]  /*3820*/  MOV R51, R49 ;  /* 0x0000003100337202 */ /* 0x000fe40000000f00 */
[----:B------:R-:W-:-:S04]  /*3830*/  IADD3 R48, P0, R48, 0x4, RZ ;  /* 0x0000000430307810 */ /* 0x000fc80007f1e0ff */
[----:B------:R-:W-:Y:S02]  /*3840*/  IADD3.X R4, RZ, R4, RZ, P0, !PT ;  /* 0x00000004ff047210 */ /* 0x000fe400007fe4ff */
[----:B------:R-:W-:-:S04]  /*3850*/  ISETP.NE.U32.AND P0, PT, R48, RZ, PT ;  /* 0x000000ff3000720c */ /* 0x000fc80003f05070 */
[----:B------:R-:W-:Y:S02]  /*3860*/  ISETP.NE.AND.EX P0, PT, R4, RZ, PT, P0 ;  /* 0x000000ff0400720c */ /* 0x000fe40003f05300 */
[----:B------:R-:W-:-:S04]  /*3870*/  IADD3 R10, P1, R10, 0x20, RZ ;  /* 0x000000200a0a7810 */ /* 0x000fc80007f3e0ff */
[----:B------:R-:W-:Y:S01]  /*3880*/  IADD3.X R11, RZ, R11, RZ, P1, !PT ;  /* 0x0000000bff0b7210 */ /* 0x000fe20000ffe4ff */
[----:B--2--5:R-:W-:Y:S02]  /*3890*/  IMAD R15, R15, R8, RZ ;  /* 0x000000080f0f7224 */ /* 0x024fe400078e02ff */
[----:B------:R-:W-:-:S04]  /*38a0*/  IMAD.WIDE.U32 R50, R8, R14, R50 ;  /* 0x0000000e08327225 */ /* 0x000fc800078e0032 */
[----:B------:R-:W-:-:S05]  /*38b0*/  IMAD R15, R9, R14, R15 ;  /* 0x0000000e090f7224 */ /* 0x000fca00078e020f */
[----:B------:R-:W-:Y:S01]  /*38c0*/  IADD3 R51, R51, R15, RZ ;  /* 0x0000000f33337210 */ /* 0x000fe20007ffe0ff */
[----:B---3--:R-:W-:-:S04]  /*38d0*/  IMAD R15, R17, R8, RZ ;  /* 0x00000008110f7224 */ /* 0x008fc800078e02ff */
[-C--:B------:R-:W-:Y:S02]  /*38e0*/  IMAD R15, R9, R16.reuse, R15 ;  /* 0x00000010090f7224 */ /* 0x080fe400078e020f */
[----:B------:R-:W-:-:S04]  /*38f0*/  IMAD.WIDE.U32 R16, R8, R16, R50 ;  /* 0x0000001008107225 */ /* 0x000fc800078e0032 */
[----:B----4-:R-:W-:Y:S01]  /*3900*/  IMAD R19, R19, R8, RZ ;  /* 0x0000000813137224 */ /* 0x010fe200078e02ff */
[----:B------:R-:W-:-:S03]  /*3910*/  IADD3 R17, R17, R15, RZ ;  /* 0x0000000f11117210 */ /* 0x000fc60007ffe0ff */
[-C--:B------:R-:W-:Y:S02]  /*3920*/  IMAD R19, R9, R18.reuse, R19 ;  /* 0x0000001209137224 */ /* 0x080fe400078e0213 */
[----:B------:R-:W-:-:S04]  /*3930*/  IMAD.WIDE.U32 R16, R8, R18, R16 ;  /* 0x0000001208107225 */ /* 0x000fc800078e0010 */
[----:B------:R-:W-:Y:S01]  /*3940*/  IMAD R13, R13, R8, RZ ;  /* 0x000000080d0d7224 */ /* 0x000fe200078e02ff */
[----:B------:R-:W-:-:S03]  /*3950*/  IADD3 R17, R17, R19, RZ ;  /* 0x0000001311117210 */ /* 0x000fc60007ffe0ff */
[-C--:B------:R-:W-:Y:S02]  /*3960*/  IMAD R13, R9, R12.reuse, R13 ;  /* 0x0000000c090d7224 */ /* 0x080fe400078e020d */
[----:B------:R-:W-:-:S05]  /*3970*/  IMAD.WIDE.U32 R50, R8, R12, R16 ;  /* 0x0000000c08327225 */ /* 0x000fca00078e0010 */
[----:B------:R-:W-:Y:S01]  /*3980*/  IADD3 R49, R51, R13, RZ ;  /* 0x0000000d33317210 */ /* 0x000fe20007ffe0ff */
[----:B------:R-:W-:Y:S06]  /*3990*/  @P0 BRA `(.L_x_3759) ;  /* 0xfffffffc00200947 */ /* 0x000fec000383ffff */
[----:B------:R-:W-:Y:S05]  /*39a0*/  BSYNC B3 ;  /* 0x0000000000037941 */ /* 0x000fea0003800000 */
.L_x_3758:
[----:B------:R-:W-:Y:S02]  /*39b0*/  MOV R18, R10 ;  /* 0x0000000a00127202 */ /* 0x000fe40000000f00 */
[----:B------:R-:W-:-:S07]  /*39c0*/  MOV R19, R11 ;  /* 0x0000000b00137202 */ /* 0x000fce0000000f00 */
.L_x_3749:
[----:B------:R-:W-:Y:S05]  /*39d0*/  BSYNC B0 ;  /* 0x0000000000007941 */ /* 0x000fea0003800000 */
.L_x_3748:
        /* <DEDUP_REMOVED lines=12> */
[----:B------:R-:W-:Y:S02]  /*3aa0*/  ISETP.NE.U32.AND P0, PT, R5, 0x1, PT ;  /* 0x000000010500780c */ /* 0x000fe40003f05070 */
[----:B------:R-:W-:Y:S02]  /*3ab0*/  MOV R51, R49 ;  /* 0x0000003100337202 */ /* 0x000fe40000000f00 */
[----:B------:R-:W-:Y:S01]  /*3ac0*/  ISETP.NE.AND.EX P0, PT, RZ, RZ, PT, P0 ;  /* 0x000000ffff00720c */ /* 0x000fe20003f05300 */
[----:B--2--5:R-:W-:Y:S02]  /*3ad0*/  IMAD R15, R13, R8, RZ ;  /* 0x000000080d0f7224 */ /* 0x024fe400078e02ff */
[----:B------:R-:W-:-:S04]  /*3ae0*/  IMAD.WIDE.U32 R50, R8, R12, R50 ;  /* 0x0000000c08327225 */ /* 0x000fc800078e0032 */
[----:B------:R-:W-:-:S05]  /*3af0*/  IMAD R15, R9, R12, R15 ;  /* 0x0000000c090f7224 */ /* 0x000fca00078e020f */
[----:B------:R-:W-:Y:S01]  /*3b00*/  IADD3 R49, R51, R15, RZ ;  /* 0x0000000f33317210 */ /* 0x000fe20007ffe0ff */
[----:B------:R-:W-:Y:S06]  /*3b10*/  @!P0 BRA `(.L_x_3747) ;  /* 0x0000000000748947 */ /* 0x000fec0003800000 */
        /* <DEDUP_REMOVED lines=18> */
[----:B------:R-:W-:Y:S01]  /*3c40*/  MOV R51, R49 ;  /* 0x0000003100337202 */ /* 0x000fe20000000f00 */
[----:B--2---:R-:W-:Y:S02]  /*3c50*/  IMAD R11, R5, R8, RZ ;  /* 0x00000008050b7224 */ /* 0x004fe400078e02ff */
[----:B------:R-:W-:-:S04]  /*3c60*/  IMAD.WIDE.U32 R50, R8, R4, R50 ;  /* 0x0000000408327225 */ /* 0x000fc800078e0032 */
[----:B------:R-:W-:Y:S01]  /*3c70*/  IMAD R11, R9, R4, R11 ;  /* 0x00000004090b7224 */ /* 0x000fe200078e020b */
[----:B------:R-:W-:-:S04]  /*3c80*/  @P0 MOV R48, R50 ;  /* 0x0000003200300202 */ /* 0x000fc80000000f00 */
[----:B------:R-:W-:Y:S01]  /*3c90*/  IADD3 R49, R51, R11, RZ ;  /* 0x0000000b33317210 */ /* 0x000fe20007ffe0ff */
[----:B---3--:R-:W-:-:S04]  /*3ca0*/  @P0 IMAD R11, R3, R8, RZ ;  /* 0x00000008030b0224 */ /* 0x008fc800078e02ff */
[-C--:B------:R-:W-:Y:S02]  /*3cb0*/  @P0 IMAD R11, R9, R2.reuse, R11 ;  /* 0x00000002090b0224 */ /* 0x080fe400078e020b */
[----:B------:R-:W-:-:S05]  /*3cc0*/  @P0 IMAD.WIDE.U32 R8, R8, R2, R48 ;  /* 0x0000000208080225 */ /* 0x000fca00078e0030 */
[----:B------:R-:W-:Y:S02]  /*3cd0*/  @P0 IADD3 R49, R9, R11, RZ ;  /* 0x0000000b09310210 */ /* 0x000fe40007ffe0ff */
[----:B------:R-:W-:-:S07]  /*3ce0*/  @P0 MOV R50, R8 ;  /* 0x0000000800320202 */ /* 0x000fce0000000f00 */
.L_x_3747:
[----:B------:R-:W-:Y:S05]  /*3cf0*/  BSYNC B1 ;  /* 0x0000000000017941 */ /* 0x000fea0003800000 */
.L_x_3746:
[----:B------:R-:W-:Y:S02]  /*3d00*/  MOV R51, R49 ;  /* 0x0000003100337202 */ /* 0x000fe40000000f00 */
[----:B------:R-:W-:-:S03]  /*3d10*/  IADD3 R3, R0, 0x80, RZ ;  /* 0x0000008000037810 */ /* 0x000fc60007ffe0ff */
[----:B------:R0:W-:Y:S04]  /*3d20*/  STG.E.64 desc[UR4][R6.64], R50 ;  /* 0x0000003206007986 */ /* 0x0001e8000c101b04 */
.L_x_3744:
[----:B------:R-:W-:Y:S05]  /*3d30*/  BSYNC B2 ;  /* 0x0000000000027941 */ /* 0x000fea0003800000 */
.L_x_3743:
        /* <DEDUP_REMOVED lines=8> */
[----:B0-----:R-:W-:Y:S02]  /*3dc0*/  CS2R R6, SRZ ;  /* 0x0000000000067805 */ /* 0x001fe4000001ff00 */
        /* <DEDUP_REMOVED lines=9> */
[----:B-----5:R-:W-:-:S05]  /*3e60*/  IMAD.HI.U32 R8, R3, UR10, R2 ;  /* 0x0000000a03087c27 */ /* 0x020fca000f8e0002 */
        /* <DEDUP_REMOVED lines=442> */
.L_x_3763:
[----:B------:R-:W-:Y:S01]  /*5a10*/  ULDC.64 UR10, c[0x0][0x5c8] ;  /* 0x00017200000a7ab9 */ /* 0x000fe20000000a00 */
[----:B------:R-:W-:Y:S01]  /*5a20*/  ULDC.U8 UR9, c[0x0][0x5e0] ;  /* 0x0001780000097ab9 */ /* 0x000fe20000000000 */
[----:B------:R-:W-:Y:S01]  /*5a30*/  IADD3 R10, P0, R7, UR10, RZ ;  /* 0x0000000a070a7c10 */ /* 0x000fe2000ff1e0ff */
[----:B------:R-:W-:Y:S01]  /*5a40*/  ULDC.64 UR12, c[0x0][0x5d0] ;  /* 0x00017400000c7ab9 */ /* 0x000fe20000000a00 */
[----:B------:R-:W-:Y:S02]  /*5a50*/  ULDC.64 UR14, c[0x0][0x5d8] ;  /* 0x00017600000e7ab9 */ /* 0x000fe40000000a00 */
[----:B------:R-:W-:Y:S01]  /*5a60*/  IADD3.X R11, RZ, UR11, RZ, P0, !PT ;  /* 0x0000000bff0b7c10 */ /* 0x000fe200087fe4ff */
[----:B------:R-:W-:Y:S02]  /*5a70*/  ULDC.64 UR10, c[0x0][0x5b0] ;  /* 0x00016c00000a7ab9 */ /* 0x000fe40000000a00 */
[----:B-----5:R-:W-:-:S03]  /*5a80*/  IADD3 R8, P0, R5, UR10, RZ ;  /* 0x0000000a05087c10 */ /* 0x020fc6000ff1e0ff */
        /* <DEDUP_REMOVED lines=63> */
.L_x_3773:
        /* <DEDUP_REMOVED lines=202> */
.L_x_3772:
[----:B------:R-:W-:Y:S02]  /*6b20*/  MOV R18, R10 ;  /* 0x0000000a00127202 */ /* 0x000fe40000000f00 */
[----:B------:R-:W-:-:S07]  /*6b30*/  MOV R19, R11 ;  /* 0x0000000b00137202 */ /* 0x000fce0000000f00 */
.L_x_3771:
[----:B------:R-:W-:Y:S05]  /*6b40*/  BSYNC B5 ;  /* 0x0000000000057941 */ /* 0x000fea0003800000 */
.L_x_3770:
        /* <DEDUP_REMOVED lines=54> */
[----:B------:R-:W-:Y:S02]  /*6eb0*/  LEA R30, P0, R26, R0, 0x3 ;  /* 0x000000001a1e7211 */ /* 0x000fe400078018ff */
        /* <DEDUP_REMOVED lines=56> */
.L_x_3775:
[----:B------:R-:W-:Y:S05]  /*7240*/  BSYNC B5 ;  /* 0x0000000000057941 */ /* 0x000fea0003800000 */
.L_x_3774:
[----:B------:R-:W-:-:S04]  /*7250*/  ISETP.NE.U32.AND P1, PT, R48, RZ, PT ;  /* 0x000000ff3000720c */ /* 0x000fc80003f25070 */
[----:B------:R-:W-:-:S13]  /*7260*/  ISETP.NE.OR.EX P0, PT, R4, RZ, P0, P1 ;  /* 0x000000ff0400720c */ /* 0x000fda0000705710 */
[----:B------:R-:W-:Y:S05]  /*7270*/  @!P0 BREAK B2 ;  /* 0x0000000000028942 */ /* 0x000fea0003800000 */
[----:B------:R-:W-:Y:S05]  /*7280*/  @!P0 BRA `(.L_x_3767) ;  /* 0x0000000000f48947 */ /* 0x000fea0003800000 */
.L_x_3769:
[----:B------:R-:W-:Y:S05]  /*7290*/  BSYNC B2 ;  /* 0x0000000000027941 */ /* 0x000fea0003800000 */
.L_x_3768:
[----:B------:R-:W-:Y:S01]  /*72a0*/  BSSY B2, `(.L_x_3776) ;  /* 0x0000039000027945 */ /* 0x000fe20003800000 */
.L_x_3777:
        /* <DEDUP_REMOVED lines=21> */
[----:B------:R-:W-:Y:S01]  /*7400*/  LEA R22, P0, R18, R0, 0x3 ;  /* 0x0000000012167211 */ /* 0x000fe200078018ff */
        /* <DEDUP_REMOVED lines=35> */
.L_x_3776:
[----:B------:R-:W-:Y:S02]  /*7640*/  MOV R18, R10 ;  /* 0x0000000a00127202 */ /* 0x000fe40000000f00 */
[----:B------:R-:W-:-:S07]  /*7650*/  MOV R19, R11 ;  /* 0x0000000b00137202 */ /* 0x000fce0000000f00 */
.L_x_3767:
[----:B------:R-:W-:Y:S05]  /*7660*/  BSYNC B3 ;  /* 0x0000000000037941 */ /* 0x000fea0003800000 */
.L_x_3766:
        /* <DEDUP_REMOVED lines=49> */
.L_x_3765:
[----:B------:R-:W-:Y:S05]  /*7980*/  BSYNC B4 ;  /* 0x0000000000047941 */ /* 0x000fea0003800000 */
.L_x_3764:
[----:B------:R-:W-:Y:S02]  /*7990*/  MOV R51, R49 ;  /* 0x0000003100337202 */ /* 0x000fe40000000f00 */
[----:B------:R-:W-:-:S03]  /*79a0*/  IADD3 R3, R3, 0x80, RZ ;  /* 0x0000008003037810 */ /* 0x000fc60007ffe0ff */
[----:B------:R0:W-:Y:S01]  /*79b0*/  STG.E.64 desc[UR4][R6.64], R50 ;  /* 0x0000003206007986 */ /* 0x0001e2000c101b04 */
[----:B------:R-:W-:-:S13]  /*79c0*/  ISETP.GE.AND P0, PT, R3, UR8, PT ;  /* 0x0000000803007c0c */ /* 0x000fda000bf06270 */
[----:B0-----:R-:W-:Y:S05]  /*79d0*/  @P0 BRA `(.L_x_3778) ;  /* 0x0000007800200947 */ /* 0x001fea0003800000 */
        /* <DEDUP_REMOVED lines=455> */
.L_x_3779:
        /* <DEDUP_REMOVED lines=71> */
.L_x_3789:
        /* <DEDUP_REMOVED lines=202> */
.L_x_3788:
[----:B------:R-:W-:Y:S02]  /*a760*/  MOV R18, R10 ;  /* 0x0000000a00127202 */ /* 0x000fe40000000f00 */
[----:B------:R-:W-:-:S07]  /*a770*/  MOV R19, R11 ;  /* 0x0000000b00137202 */ /* 0x000fce0000000f00 */
.L_x_3787:
[----:B------:R-:W-:Y:S05]  /*a780*/  BSYNC B5 ;  /* 0x0000000000057941 */ /* 0x000fea0003800000 */
.L_x_3786:
        /* <DEDUP_REMOVED lines=111> */
.L_x_3791:
[----:B------:R-:W-:Y:S05]  /*ae80*/  BSYNC B5 ;  /* 0x0000000000057941 */ /* 0x000fea0003800000 */
.L_x_3790:
[----:B------:R-:W-:-:S04]  /*ae90*/  ISETP.NE.U32.AND P1, PT, R48, RZ, PT ;  /* 0x000000ff3000720c */ /* 0x000fc80003f25070 */
[----:B------:R-:W-:-:S13]  /*aea0*/  ISETP.NE.OR.EX P0, PT, R4, RZ, P0, P1 ;  /* 0x000000ff0400720c */ /* 0x000fda0000705710 */
[----:B------:R-:W-:Y:S05]  /*aeb0*/  @!P0 BREAK B2 ;  /* 0x0000000000028942 */ /* 0x000fea0003800000 */
[----:B------:R-:W-:Y:S05]  /*aec0*/  @!P0 BRA `(.L_x_3783) ;  /* 0x0000000000f88947 */ /* 0x000fea0003800000 */
.L_x_3785:
[----:B------:R-:W-:Y:S05]  /*aed0*/  BSYNC B2 ;  /* 0x0000000000027941 */ /* 0x000fea0003800000 */
.L_x_3784:
[----:B------:R-:W-:Y:S01]  /*aee0*/  BSSY B2, `(.L_x_3792) ;  /* 0x000003a000027945 */ /* 0x000fe20003800000 */
.L_x_3793:
        /* <DEDUP_REMOVED lines=58> */
.L_x_3792:
[----:B------:R-:W-:Y:S02]  /*b290*/  MOV R18, R10 ;  /* 0x0000000a00127202 */ /* 0x000fe40000000f00 */
[----:B------:R-:W-:-:S07]  /*b2a0*/  MOV R19, R11 ;  /* 0x0000000b00137202 */ /* 0x000fce0000000f00 */
.L_x_3783:
[----:B------:R-:W-:Y:S05]  /*b2b0*/  BSYNC B3 ;  /* 0x0000000000037941 */ /* 0x000fea0003800000 */
.L_x_3782:
        /* <DEDUP_REMOVED lines=49> */
.L_x_3781:
[----:B------:R-:W-:Y:S05]  /*b5d0*/  BSYNC B4 ;  /* 0x0000000000047941 */ /* 0x000fea0003800000 */
.L_x_3780:
[----:B------:R-:W-:Y:S02]  /*b5e0*/  MOV R51, R49 ;  /* 0x0000003100337202 */ /* 0x000fe40000000f00 */
[----:B------:R-:W-:-:S03]  /*b5f0*/  IADD3 R3, R3, 0x80, RZ ;  /* 0x0000008003037810 */ /* 0x000fc60007ffe0ff */
[----:B------:R1:W-:Y:S04]  /*b600*/  STG.E.64 desc[UR4][R6.64], R50 ;  /* 0x0000003206007986 */ /* 0x0003e8000c101b04 */
.L_x_3762:
[----:B------:R-:W-:-:S13]  /*b610*/  ISETP.GE.AND P0, PT, R3, UR8, PT ;  /* 0x0000000803007c0c */ /* 0x000fda000bf06270 */
[----:B------:R-:W-:Y:S05]  /*b620*/  @P0 BRA `(.L_x_3794) ;  /* 0x0000007800200947 */ /* 0x000fea0003800000 */
[----:B------:R-:W2:Y:S01]  /*b630*/  LDC R12, c[0x0][0x218] ;  /* 0x00008600ff0c7b82 */ /* 0x000ea20000000800 */
[----:B------:R-:W-:Y:S01]  /*b640*/  HFMA2.MMA R0, -RZ, RZ, 0, 0 ;  /* 0x00000000ff007435 */ /* 0x000fe200000001ff */
[----:B01----:R-:W-:Y:S02]  /*b650*/  CS2R R6, SRZ ;  /* 0x0000000000067805 */ /* 0x003fe4000001ff00 */
        /* <DEDUP_REMOVED lines=452> */
.L_x_3795:
        /* <DEDUP_REMOVED lines=71> */
.L_x_3805:
        /* <DEDUP_REMOVED lines=202> */
.L_x_3804:
[----:B------:R-:W-:Y:S02]  /*e3b0*/  MOV R18, R10 ;  /* 0x0000000a00127202 */ /* 0x000fe40000000f00 */
[----:B------:R-:W-:-:S07]  /*e3c0*/  MOV R19, R11 ;  /* 0x0000000b00137202 */ /* 0x000fce0000000f00 */
.L_x_3803:
[----:B------:R-:W-:Y:S05]  /*e3d0*/  BSYNC B5 ;  /* 0x0000000000057941 */ /* 0x000fea0003800000 */
.L_x_3802:
        /* <DEDUP_REMOVED lines=111> */
.L_x_3807:
[----:B------:R-:W-:Y:S05]  /*ead0*/  BSYNC B5 ;  /* 0x0000000000057941 */ /* 0x000fea0003800000 */
.L_x_3806:
[----:B------:R-:W-:-:S04]  /*eae0*/  ISETP.NE.U32.AND P1, PT, R48, RZ, PT ;  /* 0x000000ff3000720c */ /* 0x000fc80003f25070 */
[----:B------:R-:W-:-:S13]  /*eaf0*/  ISETP.NE.OR.EX P0, PT, R4, RZ, P0, P1 ;  /* 0x000000ff0400720c */ /* 0x000fda0000705710 */
[----:B------:R-:W-:Y:S05]  /*eb00*/  @!P0 BREAK B2 ;  /* 0x0000000000028942 */ /* 0x000fea0003800000 */
[----:B------:R-:W-:Y:S05]  /*eb10*/  @!P0 BRA `(.L_x_3799) ;  /* 0x0000000000f88947 */ /* 0x000fea0003800000 */
.L_x_3801:
[----:B------:R-:W-:Y:S05]  /*eb20*/  BSYNC B2 ;  /* 0x0000000000027941 */ /* 0x000fea0003800000 */
.L_x_3800:
[----:B------:R-:W-:Y:S01]  /*eb30*/  BSSY B2, `(.L_x_3808) ;  /* 0x000003a000027945 */ /* 0x000fe20003800000 */
.L_x_3809:
        /* <DEDUP_REMOVED lines=58> */
.L_x_3808:
[----:B------:R-:W-:Y:S02]  /*eee0*/  MOV R18, R10 ;  /* 0x0000000a00127202 */ /* 0x000fe40000000f00 */
[----:B------:R-:W-:-:S07]  /*eef0*/  MOV R19, R11 ;  /* 0x0000000b00137202 */ /* 0x000fce0000000f00 */
.L_x_3799:
[----:B------:R-:W-:Y:S05]  /*ef00*/  BSYNC B3 ;  /* 0x0000000000037941 */ /* 0x000fea0003800000 */
.L_x_3798:
        /* <DEDUP_REMOVED lines=49> */
.L_x_3797:
[----:B------:R-:W-:Y:S05]  /*f220*/  BSYNC B4 ;  /* 0x0000000000047941 */ /* 0x000fea0003800000 */
.L_x_3796:
[----:B------:R-:W-:Y:S02]  /*f230*/  MOV R51, R49 ;  /* 0x0000003100337202 */ /* 0x000fe40000000f00 */
[----:B------:R-:W-:-:S03]  /*f240*/  IADD3 R3, R3, 0x80, RZ ;  /* 0x0000008003037810 */ /* 0x000fc60007ffe0ff */
[----:B------:R0:W-:Y:S04]  /*f250*/  STG.E.64 desc[UR4][R6.64], R50 ;  /* 0x0000003206007986 */ /* 0x0001e8000c101b04 */
.L_x_3778:
[----:B------:R-:W-:-:S13]  /*f260*/  ISETP.GE.AND P0, PT, R3, UR8, PT ;  /* 0x0000000803007c0c */ /* 0x000fda000bf06270 */
        /* <DEDUP_REMOVED lines=456> */
.L_x_3811:
        /* <DEDUP_REMOVED lines=71> */
.L_x_3821:
        /* <DEDUP_REMOVED lines=202> */
.L_x_3820:
[----:B------:R-:W-:Y:S02]  /*12000*/  MOV R18, R10 ;  /* 0x0000000a00127202 */ /* 0x000fe40000000f00 */
[----:B------:R-:W-:-:S07]  /*12010*/  MOV R19, R11 ;  /* 0x0000000b00137202 */ /* 0x000fce0000000f00 */
.L_x_3819:
[----:B------:R-:W-:Y:S05]  /*12020*/  BSYNC B5 ;  /* 0x0000000000057941 */ /* 0x000fea0003800000 */
.L_x_3818:
        /* <DEDUP_REMOVED lines=111> */
.L_x_3823:
[----:B------:R-:W-:Y:S05]  /*12720*/  BSYNC B5 ;  /* 0x0000000000057941 */ /* 0x000fea0003800000 */
.L_x_3822:
[----:B------:R-:W-:-:S04]  /*12730*/  ISETP.NE.U32.AND P1, PT, R48, RZ, PT ;  /* 0x000000ff3000720c */ /* 0x000fc80003f25070 */
[----:B------:R-:W-:-:S13]  /*12740*/  ISETP.NE.OR.EX P0, PT, R4, RZ, P0, P1 ;  /* 0x000000ff0400720c */ /* 0x000fda0000705710 */
[----:B------:R-:W-:Y:S05]  /*12750*/  @!P0 BREAK B2 ;  /* 0x0000000000028942 */ /* 0x000fea0003800000 */
[----:B------:R-:W-:Y:S05]  /*12760*/  @!P0 BRA `(.L_x_3815) ;  /* 0x0000000000f88947 */ /* 0x000fea0003800000 */
.L_x_3817:
[----:B------:R-:W-:Y:S05]  /*12770*/  BSYNC B2 ;  /* 0x0000000000027941 */ /* 0x000fea0003800000 */
.L_x_3816:
[----:B------:R-:W-:Y:S01]  /*12780*/  BSSY B2, `(.L_x_3824) ;  /* 0x000003a000027945 */ /* 0x000fe20003800000 */
.L_x_3825:
        /* <DEDUP_REMOVED lines=58> */
.L_x_3824:
[----:B------:R-:W-:Y:S02]  /*12b30*/  MOV R18, R10 ;  /* 0x0000000a00127202 */ /* 0x000fe40000000f00 */
[----:B------:R-:W-:-:S07]  /*12b40*/  MOV R19, R11 ;  /* 0x0000000b00137202 */ /* 0x000fce0000000f00 */
.L_x_3815:
[----:B------:R-:W-:Y:S05]  /*12b50*/  BSYNC B3 ;  /* 0x0000000000037941 */ /* 0x000fea0003800000 */
.L_x_3814:
        /* <DEDUP_REMOVED lines=49> */
.L_x_3813:
[----:B------:R-:W-:Y:S05]  /*12e70*/  BSYNC B4 ;  /* 0x0000000000047941 */ /* 0x000fea0003800000 */
.L_x_3812:
[----:B------:R-:W-:Y:S02]  /*12e80*/  MOV R51, R49 ;  /* 0x0000003100337202 */ /* 0x000fe40000000f00 */
[----:B------:R-:W-:-:S03]  /*12e90*/  IADD3 R3, R3, 0x80, RZ ;  /* 0x0000008003037810 */ /* 0x000fc60007ffe0ff */
[----:B------:R2:W-:Y:S04]  /*12ea0*/  STG.E.64 desc[UR4][R6.64], R50 ;  /* 0x0000003206007986 */ /* 0x0005e8000c101b04 */
.L_x_3794:
[----:B------:R-:W-:-:S13]  /*12eb0*/  ISETP.GE.AND P0, PT, R3, UR8, PT ;  /* 0x0000000803007c0c */ /* 0x000fda000bf06270 */
[----:B------:R-:W-:Y:S05]  /*12ec0*/  @P0 BREAK B0 ;  /* 0x0000000000000942 */ /* 0x000fea0003800000 */
[----:B------:R-:W-:Y:S05]  /*12ed0*/  @P0 BRA `(.L_x_3826) ;  /* 0x0000007800280947 */ /* 0x000fea0003800000 */
[----:B------:R-:W3:Y:S01]  /*12ee0*/  LDC R12, c[0x0][0x218] ;  /* 0x00008600ff0c7b82 */ /* 0x000ee20000000800 */
[----:B------:R-:W-:Y:S01]  /*12ef0*/  HFMA2.MMA R0, -RZ, RZ, 0, 0 ;  /* 0x00000000ff007435 */ /* 0x000fe200000001ff */
[----:B012---:R-:W-:Y:S02]  /*12f00*/  CS2R R6, SRZ ;  /* 0x0000000000067805 */ /* 0x007fe4000001ff00 */
        /* <DEDUP_REMOVED lines=452> */
.L_x_3827:
        /* <DEDUP_REMOVED lines=71> */
.L_x_3837:
        /* <DEDUP_REMOVED lines=202> */
.L_x_3836:
[----:B------:R-:W-:Y:S02]  /*15c60*/  MOV R18, R10 ;  /* 0x0000000a00127202 */ /* 0x000fe40000000f00 */
[----:B------:R-:W-:-:S07]  /*15c70*/  MOV R19, R11 ;  /* 0x0000000b00137202 */ /* 0x000fce0000000f00 */
.L_x_3835:
[----:B------:R-:W-:Y:S05]  /*15c80*/  BSYNC B5 ;  /* 0x0000000000057941 */ /* 0x000fea0003800000 */
.L_x_3834:
        /* <DEDUP_REMOVED lines=111> */
.L_x_3839:
[----:B------:R-:W-:Y:S05]  /*16380*/  BSYNC B5 ;  /* 0x0000000000057941 */ /* 0x000fea0003800000 */
.L_x_3838:
[----:B------:R-:W-:-:S04]  /*16390*/  ISETP.NE.U32.AND P1, PT, R48, RZ, PT ;  /* 0x000000ff3000720c */ /* 0x000fc80003f25070 */
[----:B------:R-:W-:-:S13]  /*163a0*/  ISETP.NE.OR.EX P0, PT, R4, RZ, P0, P1 ;  /* 0x000000ff0400720c */ /* 0x000fda0000705710 */
[----:B------:R-:W-:Y:S05]  /*163b0*/  @!P0 BREAK B2 ;  /* 0x0000000000028942 */ /* 0x000fea0003800000 */
[----:B------:R-:W-:Y:S05]  /*163c0*/  @!P0 BRA `(.L_x_3831) ;  /* 0x0000000000f88947 */ /* 0x000fea0003800000 */
.L_x_3833:
[----:B------:R-:W-:Y:S05]  /*163d0*/  BSYNC B2 ;  /* 0x0000000000027941 */ /* 0x000fea0003800000 */
.L_x_3832:
[----:B------:R-:W-:Y:S01]  /*163e0*/  BSSY B2, `(.L_x_3840) ;  /* 0x000003a000027945 */ /* 0x000fe20003800000 */
.L_x_3841:
        /* <DEDUP_REMOVED lines=58> */
.L_x_3840:
[----:B------:R-:W-:Y:S02]  /*16790*/  MOV R18, R10 ;  /* 0x0000000a00127202 */ /* 0x000fe40000000f00 */
[----:B------:R-:W-:-:S07]  /*167a0*/  MOV R19, R11 ;  /* 0x0000000b00137202 */ /* 0x000fce0000000f00 */
.L_x_3831:
[----:B------:R-:W-:Y:S05]  /*167b0*/  BSYNC B3 ;  /* 0x0000000000037941 */ /* 0x000fea0003800000 */
.L_x_3830:
        /* <DEDUP_REMOVED lines=49> */
.L_x_3829:
[----:B------:R-:W-:Y:S05]  /*16ad0*/  BSYNC B4 ;  /* 0x0000000000047941 */ /* 0x000fea0003800000 */
.L_x_3828:
[----:B------:R-:W-:Y:S02]  /*16ae0*/  MOV R51, R49 ;  /* 0x0000003100337202 */ /* 0x000fe40000000f00 */
[----:B------:R-:W-:-:S03]  /*16af0*/  IADD3 R3, R3, 0x80, RZ ;  /* 0x0000008003037810 */ /* 0x000fc60007ffe0ff */
[----:B------:R1:W-:Y:S04]  /*16b00*/  STG.E.64 desc[UR4][R6.64], R50 ;  /* 0x0000003206007986 */ /* 0x0003e8000c101b04 */
.L_x_3810:
[----:B------:R-:W-:-:S13]  /*16b10*/  ISETP.GE.AND P0, PT, R3, UR8, PT ;  /* 0x0000000803007c0c */ /* 0x000fda000bf06270 */
[----:B------:R-:W-:Y:S05]  /*16b20*/  @P0 BREAK B0 ;  /* 0x0000000000000942 */ /* 0x000fea0003800000 */
[----:B------:R-:W-:Y:S05]  /*16b30*/  @P0 BRA `(.L_x_3826) ;  /* 0x0000003c00100947 */ /* 0x000fea0003800000 */
[----:B------:R-:W-:Y:S05]  /*16b40*/  BSYNC B0 ;  /* 0x0000000000007941 */ /* 0x000fea0003800000 */
.L_x_3761:
        /* <DEDUP_REMOVED lines=455> */
.L_x_3842:
        /* <DEDUP_REMOVED lines=71> */
.L_x_3852:
        /* <DEDUP_REMOVED lines=202> */
.L_x_3851:
[----:B------:R-:W-:Y:S02]  /*198d0*/  MOV R18, R10 ;  /* 0x0000000a00127202 */ /* 0x000fe40000000f00 */
[----:B------:R-:W-:-:S07]  /*198e0*/  MOV R19, R11 ;  /* 0x0000000b00137202 */ /* 0x000fce0000000f00 */
.L_x_3850:
[----:B------:R-:W-:Y:S05]  /*198f0*/  BSYNC B5 ;  /* 0x0000000000057941 */ /* 0x000fea0003800000 */
.L_x_3849:
        /* <DEDUP_REMOVED lines=111> */
.L_x_3854:
[----:B------:R-:W-:Y:S05]  /*19ff0*/  BSYNC B5 ;  /* 0x0000000000057941 */ /* 0x000fea0003800000 */
.L_x_3853:
[----:B------:R-:W-:-:S04]  /*1a000*/  ISETP.NE.U32.AND P1, PT, R48, RZ, PT ;  /* 0x000000ff3000720c */ /* 0x000fc80003f25070 */
[----:B------:R-:W-:-:S13]  /*1a010*/  ISETP.NE.OR.EX P0, PT, R4, RZ, P0, P1 ;  /* 0x000000ff0400720c */ /* 0x000fda0000705710 */
[----:B------:R-:W-:Y:S05]  /*1a020*/  @!P0 BREAK B2 ;  /* 0x0000000000028942 */ /* 0x000fea0003800000 */
[----:B------:R-:W-:Y:S05]  /*1a030*/  @!P0 BRA `(.L_x_3846) ;  /* 0x0000000000f88947 */ /* 0x000fea0003800000 */
.L_x_3848:
[----:B------:R-:W-:Y:S05]  /*1a040*/  BSYNC B2 ;  /* 0x0000000000027941 */ /* 0x000fea0003800000 */
.L_x_3847:
[----:B------:R-:W-:Y:S01]  /*1a050*/  BSSY B2, `(.L_x_3855) ;  /* 0x000003a000027945 */ /* 0x000fe20003800000 */
.L_x_3856:
        /* <DEDUP_REMOVED lines=58> */
.L_x_3855:
[----:B------:R-:W-:Y:S02]  /*1a400*/  MOV R18, R10 ;  /* 0x0000000a00127202 */ /* 0x000fe40000000f00 */
[----:B------:R-:W-:-:S07]  /*1a410*/  MOV R19, R11 ;  /* 0x0000000b00137202 */ /* 0x000fce0000000f00 */
.L_x_3846:
[----:B------:R-:W-:Y:S05]  /*1a420*/  BSYNC B3 ;  /* 0x0000000000037941 */ /* 0x000fea0003800000 */
.L_x_3845:
        /* <DEDUP_REMOVED lines=49> */
.L_x_3844:
[----:B------:R-:W-:Y:S05]  /*1a740*/  BSYNC B4 ;  /* 0x0000000000047941 */ /* 0x000fea0003800000 */
.L_x_3843:
[----:B------:R-:W-:Y:S02]  /*1a750*/  MOV R51, R49 ;  /* 0x0000003100337202 */ /* 0x000fe40000000f00 */
[----:B------:R-:W-:-:S03]  /*1a760*/  IADD3 R3, R3, 0x80, RZ ;  /* 0x0000008003037810 */ /* 0x000fc60007ffe0ff */
[----:B------:R3:W-:Y:S04]  /*1a770*/  STG.E.64 desc[UR4][R6.64], R50 ;  /* 0x0000003206007986 */ /* 0x0007e8000c101b04 */
.L_x_3826:
[----:B------:R-:W-:Y:S05]  /*1a780*/  BSYNC B1 ;  /* 0x0000000000017941 */ /* 0x000fea0003800000 */
.L_x_3760:
        /* <DEDUP_REMOVED lines=8> */
[----:B-----5:R-:W-:Y:S02]  /*1a810*/  MOV R8, RZ ;  /* 0x000000ff00087202 */ /* 0x020fe40000000f00 */
        /* <DEDUP_REMOVED lines=450> */
.L_x_3857:
[----:B------:R-:W-:Y:S01]  /*1c440*/  ULDC.64 UR6, c[0x0][0x5b0] ;  /* 0x00016c0000067ab9 */ /* 0x000fe20000000a00 */
[----:B------:R-:W-:Y:S01]  /*1c450*/  ULDC.U8 UR8, c[0x0][0x5e0] ;  /* 0x0001780000087ab9 */ /* 0x000fe20000000000 */
[----:B------:R-:W-:Y:S01]  /*1c460*/  IADD3 R6, P0, R6, UR6, RZ ;  /* 0x0000000606067c10 */ /* 0x000fe2000ff1e0ff */
[----:B------:R-:W-:-:S03]  /*1c470*/  ULDC.64 UR10, c[0x0][0x5d8] ;  /* 0x00017600000a7ab9 */ /* 0x000fc60000000a00 */
[----:B------:R-:W-:Y:S01]  /*1c480*/  IADD3.X R7, RZ, UR7, RZ, P0, !PT ;  /* 0x00000007ff077c10 */ /* 0x000fe200087fe4ff */
[----:B------:R-:W-:Y:S02]  /*1c490*/  ULDC.64 UR6, c[0x0][0x5c8] ;  /* 0x0001720000067ab9 */ /* 0x000fe40000000a00 */
[----:B------:R-:W-:-:S03]  /*1c4a0*/  IADD3 R10, P0, R5, UR6, RZ ;  /* 0x00000006050a7c10 */ /* 0x000fc6000ff1e0ff */
[----:B------:R-:W2:Y:S01]  /*1c4b0*/  LDG.E.64.CONSTANT R6, desc[UR4][R6.64] ;  /* 0x0000000406067981 */ /* 0x000ea2000c1e9b00 */
[----:B------:R-:W-:Y:S01]  /*1c4c0*/  IADD3.X R11, RZ, UR7, RZ, P0, !PT ;  /* 0x00000007ff0b7c10 */ /* 0x000fe200087fe4ff */
[----:B------:R-:W-:-:S05]  /*1c4d0*/  ULDC.64 UR6, c[0x0][0x5c0] ;  /* 0x0001700000067ab9 */ /* 0x000fca0000000a00 */
[----:B------:R-:W3:Y:S01]  /*1c4e0*/  LDG.E.64.CONSTANT R10, desc[UR4][R10.64] ;  /* 0x000000040a0a7981 */ /* 0x000ee2000c1e9b00 */
[----:B------:R-:W-:-:S04]  /*1c4f0*/  IADD3 R4, P0, R4, UR6, RZ ;  /* 0x0000000604047c10 */ /* 0x000fc8000ff1e0ff */
[----:B------:R-:W-:Y:S01]  /*1c500*/  IADD3.X R5, RZ, UR7, RZ, P0, !PT ;  /* 0x00000007ff057c10 */ /* 0x000fe200087fe4ff */
[----:B------:R-:W-:-:S05]  /*1c510*/  ULDC.64 UR6, c[0x0][0x5d0] ;  /* 0x0001740000067ab9 */ /* 0x000fca0000000a00 */
[----:B------:R-:W4:Y:S01]  /*1c520*/  LDG.E.64.CONSTANT R4, desc[UR4][R4.64] ;  /* 0x0000000404047981 */ /* 0x000f22000c1e9b00 */
[----:B------:R-:W-:Y:S01]  /*1c530*/  ISETP.NE.AND P1, PT, RZ, UR8, PT ;  /* 0x00000008ff007c0c */ /* 0x000fe2000bf25270 */
[----:B------:R-:W-:Y:S01]  /*1c540*/  ULDC.64 UR8, c[0x0][0x5b8] ;  /* 0x00016e0000087ab9 */ /* 0x000fe20000000a00 */
[----:B------:R-:W-:Y:S01]  /*1c550*/  BSSY B2, `(.L_x_3858) ;  /* 0x00001e7000027945 */ /* 0x000fe20003800000 */
[----:B------:R-:W-:Y:S01]  /*1c560*/  MOV R52, RZ ;  /* 0x000000ff00347202 */ /* 0x000fe20000000f00 */
[----:B--2---:R-:W-:Y:S02]  /*1c570*/  IMAD R3, R7, UR6, RZ ;  /* 0x0000000607037c24 */ /* 0x004fe4000f8e02ff */
[----:B------:R-:W-:-:S04]  /*1c580*/  IMAD.WIDE.U32 R12, R6, UR6, RZ ;  /* 0x00000006060c7c25 */ /* 0x000fc8000f8e00ff */
[----:B------:R-:W-:Y:S01]  /*1c590*/  IMAD R3, R6, UR7, R3 ;  /* 0x0000000706037c24 */ /* 0x000fe2000f8e0203 */
[----:B---3--:R-:W-:Y:S01]  /*1c5a0*/  ISETP.GT.U32.AND P0, PT, R10, RZ, PT ;  /* 0x000000ff0a00720c */ /* 0x008fe20003f04070 */
[----:B------:R-:W-:Y:S02]  /*1c5b0*/  ULDC.64 UR6, c[0x0][0x5a8] ;  /* 0x00016a0000067ab9 */ /* 0x000fe40000000a00 */
[----:B------:R-:W-:Y:S02]  /*1c5c0*/  IADD3 R7, P2, R2, UR6, RZ ;  /* 0x0000000602077c10 */ /* 0x000fe4000ff5e0ff */
[----:B------:R-:W-:Y:S02]  /*1c5d0*/  ISETP.GT.AND.EX P0, PT, R11, RZ, !P1, P0 ;  /* 0x000000ff0b00720c */ /* 0x000fe40004f04300 */
[----:B------:R-:W-:Y:S02]  /*1c5e0*/  IADD3 R3, R13, R3, RZ ;  /* 0x000000030d037210 */ /* 0x000fe40007ffe0ff */
[----:B------:R-:W-:-:S02]  /*1c5f0*/  SEL R13, R10, 0x1, !P0 ;  /* 0x000000010a0d7807 */ /* 0x000fc40004000000 */
[----:B------:R-:W-:Y:S02]  /*1c600*/  SEL R10, R11, RZ, !P0 ;  /* 0x000000ff0b0a7207 */ /* 0x000fe40004000000 */
[----:B------:R-:W-:Y:S02]  /*1c610*/  ISETP.GE.U32.AND P0, PT, R13, 0x1, PT ;  /* 0x000000010d00780c */ /* 0x000fe40003f06070 */
[----:B------:R-:W-:Y:S01]  /*1c620*/  IADD3.X R2, RZ, UR7, RZ, P2, !PT ;  /* 0x00000007ff027c10 */ /* 0x000fe200097fe4ff */
[----:B------:R-:W-:Y:S01]  /*1c630*/  ULDC.64 UR6, c[0x0][0x5a0] ;  /* 0x0001680000067ab9 */ /* 0x000fe20000000a00 */
[----:B------:R-:W-:Y:S02]  /*1c640*/  ISETP.GE.AND.EX P0, PT, R10, RZ, PT, P0 ;  /* 0x000000ff0a00720c */ /* 0x000fe40003f06300 */
[----:B------:R-:W-:Y:S02]  /*1c650*/  LEA R6, P2, R12, R7, 0x3 ;  /* 0x000000070c067211 */ /* 0x000fe400078418ff */
[----:B----4-:R-:W-:-:S02]  /*1c660*/  LEA R20, P3, R4, UR10, 0x3 ;  /* 0x0000000a04147c11 */ /* 0x010fc4000f8618ff */
[----:B------:R-:W-:Y:S02]  /*1c670*/  LEA.HI.X R7, R12, R2, R3, 0x3, P2 ;  /* 0x000000020c077211 */ /* 0x000fe400010f1c03 */
[----:B------:R-:W-:Y:S02]  /*1c680*/  IADD3 R8, P1, R8, UR6, RZ ;  /* 0x0000000608087c10 */ /* 0x000fe4000ff3e0ff */
[----:B------:R-:W-:Y:S02]  /*1c690*/  IADD3 R0, P2, R0, UR8, RZ ;  /* 0x0000000800007c10 */ /* 0x000fe4000ff5e0ff */
[----:B------:R-:W-:Y:S01]  /*1c6a0*/  LEA.HI.X R21, R4, UR11, R5, 0x3, P3 ;  /* 0x0000000b04157c11 */ /* 0x000fe200098f1c05 */
[----:B------:R-:W-:Y:S01]  /*1c6b0*/  ULDC.64 UR10, c[0x0][0x5e8] ;  /* 0x00017a00000a7ab9 */ /* 0x000fe20000000a00 */
[----:B------:R-:W-:Y:S01]  /*1c6c0*/  IADD3.X R9, RZ, UR7, RZ, P1, !PT ;  /* 0x00000007ff097c10 */ /* 0x000fe20008ffe4ff */
[----:B------:R-:W-:Y:S01]  /*1c6d0*/  ULDC.64 UR6, c[0x0][0x5e8] ;  /* 0x00017a0000067ab9 */ /* 0x000fe20000000a00 */
[----:B------:R-:W-:-:S02]  /*1c6e0*/  IADD3.X R2, RZ, UR9, RZ, P2, !PT ;  /* 0x00000009ff027c10 */ /* 0x000fc400097fe4ff */
[----:B------:R-:W-:Y:S01]  /*1c6f0*/  MOV R5, RZ ;  /* 0x000000ff00057202 */ /* 0x000fe20000000f00 */
[----:B------:R-:W-:Y:S06]  /*1c700*/  @!P0 BRA `(.L_x_3859) ;  /* 0x0000001c002c8947 */ /* 0x000fec0003800000 */
[----:B------:R-:W5:Y:S01]  /*1c710*/  LDG.E.64.CONSTANT R6, desc[UR4][R6.64] ;  /* 0x0000000406067981 */ /* 0x000f62000c1e9b00 */
        /* <DEDUP_REMOVED lines=8> */
[----:B------:R-:W-:Y:S05]  /*1c7a0*/  @!P0 BRA `(.L_x_3861) ;  /* 0x00000018003c8947 */ /* 0x000fea0003800000 */
        /* <DEDUP_REMOVED lines=18> */
.L_x_3867:
        /* <DEDUP_REMOVED lines=27> */
[----:B------:R-:W-:Y:S01]  /*1ca80*/  IADD3 R19, R41, R19, RZ ;  /* 0x0000001329137210 */ /* 0x000fe20007ffe0ff */
[----:B------:R-:W2:Y:S01]  /*1ca90*/  LDG.E.64.CONSTANT R16, desc[UR4][R16.64] ;  /* 0x0000000410107981 */ /* 0x000ea2000c1e9b00 */
[----:B------:R-:W-:Y:S02]  /*1caa0*/  IMAD R21, R20, UR7, R21 ;  /* 0x0000000714157c24 */ /* 0x000fe4000f8e0215 */
        /* <DEDUP_REMOVED lines=79> */
[----:B------:R-:W-:-:S04]  /*1cfa0*/  IMAD.WIDE.U32 R40, R42, UR6, RZ ;  /* 0x000000062a287c25 */ /* 0x000fc8000f8e00ff */
        /* <DEDUP_REMOVED lines=27> */
[----:B------:R-:W-:Y:S02]  /*1d160*/  IMAD R17, R7, R16, R17 ;  /* 0x0000001007117224 */ /* 0x000fe400078e0211 */
[----:B---3--:R-:W-:-:S03]  /*1d170*/  IMAD R5, R19, R6, RZ ;  /* 0x0000000613057224 */ /* 0x008fc600078e02ff */
[----:B------:R-:W-:Y:S01]  /*1d180*/  IADD3 R15, R15, R17, RZ ;  /* 0x000000110f0f7210 */ /* 0x000fe20007ffe0ff */
        /* <DEDUP_REMOVED lines=61> */
.L_x_3866:
[----:B------:R-:W-:Y:S02]  /*1d560*/  MOV R20, R10 ;  /* 0x0000000a00147202 */ /* 0x000fe40000000f00 */
[----:B------:R-:W-:-:S07]  /*1d570*/  MOV R21, R11 ;  /* 0x0000000b00157202 */ /* 0x000fce0000000f00 */
.L_x_3865:
[----:B------:R-:W-:Y:S05]  /*1d580*/  BSYNC B4 ;  /* 0x0000000000047941 */ /* 0x000fea0003800000 */
.L_x_3864:
        /* <DEDUP_REMOVED lines=49> */
[----:B------:R-:W-:-:S03]  /*1d8a0*/  IMAD.WIDE.U32 R28, R20, UR8, RZ ;  /* 0x00000008141c7c25 */ /* 0x000fc6000f8e00ff */
[----:B------:R-:W-:Y:S01]  /*1d8b0*/  LEA.HI.X R35, R26, R2, R27, 0x3, P0 ;  /* 0x000000021a237211 */ /* 0x000fe200000f1c1b */
[----:B------:R-:W-:Y:S01]  /*1d8c0*/  IMAD R27, R20, UR9, R21 ;  /* 0x00000009141b7c24 */ /* 0x000fe2000f8e0215 */
[----:B-1----:R-:W-:Y:S01]  /*1d8d0*/  LEA R30, P0, R28, R0, 0x3 ;  /* 0x000000001c1e7211 */ /* 0x002fe200078018ff */
[----:B------:R-:W-:Y:S02]  /*1d8e0*/  IMAD R31, R17, UR8, RZ ;  /* 0x00000008111f7c24 */ /* 0x000fe4000f8e02ff */
[----:B------:R-:W4:Y:S01]  /*1d8f0*/  LDG.E.64.CONSTANT R20, desc[UR4][R34.64] ;  /* 0x0000000422147981 */ /* 0x000f22000c1e9b00 */
[----:B------:R-:W-:Y:S01]  /*1d900*/  IADD3 R17, R29, R27, RZ ;  /* 0x0000001b1d117210 */ /* 0x000fe20007ffe0ff */
[C---:B------:R-:W-:Y:S02]  /*1d910*/  IMAD R29, R16.reuse, UR9, R31 ;  /* 0x00000009101d7c24 */ /* 0x040fe4000f8e021f */
[----:B------:R-:W-:Y:S01]  /*1d920*/  IMAD.WIDE.U32 R26, R16, UR8, RZ ;  /* 0x00000008101a7c25 */ /* 0x000fe2000f8e00ff */
[----:B------:R-:W-:-:S03]  /*1d930*/  LEA.HI.X R31, R28, R2, R17, 0x3, P0 ;  /* 0x000000021c1f7211 */ /* 0x000fc600000f1c11 */
[----:B------:R-:W-:Y:S01]  /*1d940*/  IMAD R15, R15, UR8, RZ ;  /* 0x000000080f0f7c24 */ /* 0x000fe2000f8e02ff */
[----:B0-----:R-:W-:Y:S01]  /*1d950*/  LEA R32, P0, R26, R0, 0x3 ;  /* 0x000000001a207211 */ /* 0x001fe200078018ff */
[----:B------:R-:W4:Y:S01]  /*1d960*/  LDG.E.64.CONSTANT R16, desc[UR4][R30.64] ;  /* 0x000000041e107981 */ /* 0x000f22000c1e9b00 */
[----:B------:R-:W-:Y:S01]  /*1d970*/  IADD3 R27, R27, R29, RZ ;  /* 0x0000001d1b1b7210 */ /* 0x000fe20007ffe0ff */
[----:B------:R-:W-:-:S03]  /*1d980*/  IMAD.WIDE.U32 R28, R14, UR8, RZ ;  /* 0x000000080e1c7c25 */ /* 0x000fc6000f8e00ff */
[----:B------:R-:W-:Y:S01]  /*1d990*/  LEA.HI.X R33, R26, R2, R27, 0x3, P0 ;  /* 0x000000021a217211 */ /* 0x000fe200000f1c1b */
[----:B------:R-:W-:Y:S01]  /*1d9a0*/  IMAD R15, R14, UR9, R15 ;  /* 0x000000090e0f7c24 */ /* 0x000fe2000f8e020f */
[----:B------:R-:W-:-:S03]  /*1d9b0*/  LEA R14, P0, R28, R0, 0x3 ;  /* 0x000000001c0e7211 */ /* 0x000fc600078018ff */
[----:B------:R-:W4:Y:S01]  /*1d9c0*/  LDG.E.64.CONSTANT R26, desc[UR4][R32.64] ;  /* 0x00000004201a7981 */ /* 0x000f22000c1e9b00 */
[----:B------:R-:W-:-:S04]  /*1d9d0*/  IADD3 R15, R29, R15, RZ ;  /* 0x0000000f1d0f7210 */ /* 0x000fc80007ffe0ff */
[----:B------:R-:W-:-:S06]  /*1d9e0*/  LEA.HI.X R15, R28, R2, R15, 0x3, P0 ;  /* 0x000000021c0f7211 */ /* 0x000fcc00000f1c0f */
[----:B------:R-:W4:Y:S01]  /*1d9f0*/  LDG.E.64.CONSTANT R14, desc[UR4][R14.64] ;  /* 0x000000040e0e7981 */ /* 0x000f22000c1e9b00 */
[----:B------:R-:W-:Y:S02]  /*1da00*/  MOV R53, R5 ;  /* 0x0000000500357202 */ /* 0x000fe40000000f00 */
[----:B------:R-:W-:Y:S02]  /*1da10*/  IADD3 R48, P2, R48, 0x8, RZ ;  /* 0x0000000830307810 */ /* 0x000fe40007f5e0ff */
[----:B------:R-:W-:Y:S02]  /*1da20*/  PLOP3.LUT P0, PT, PT, PT, PT, 0x8, 0x0 ;  /* 0x000000000000781c */ /* 0x000fe40003f0e170 */
[----:B------:R-:W-:Y:S01]  /*1da30*/  IADD3.X R3, RZ, R3, RZ, P2, !PT ;  /* 0x00000003ff037210 */ /* 0x000fe200017fe4ff */
        /* <DEDUP_REMOVED lines=27> */
[----:B------:R-:W-:-:S03]  /*1dbf0*/  IADD3 R20, P1, R10, 0x40, RZ ;  /* 0x000000400a147810 */ /* 0x000fc60007f3e0ff */
[----:B------:R-:W-:Y:S01]  /*1dc00*/  IMAD R5, R15, R6, RZ ;  /* 0x000000060f057224 */ /* 0x000fe200078e02ff */
[----:B------:R-:W-:Y:S02]  /*1dc10*/  IADD3 R27, R27, R13, RZ ;  /* 0x0000000d1b1b7210 */ /* 0x000fe40007ffe0ff */
[----:B------:R-:W-:Y:S01]  /*1dc20*/  IADD3.X R21, RZ, R11, RZ, P1, !PT ;  /* 0x0000000bff157210 */ /* 0x000fe20000ffe4ff */
[-C--:B------:R-:W-:Y:S02]  /*1dc30*/  IMAD R5, R7, R14.reuse, R5 ;  /* 0x0000000e07057224 */ /* 0x080fe400078e0205 */
[----:B------:R-:W-:Y:S01]  /*1dc40*/  IMAD.WIDE.U32 R52, R6, R14, R26 ;  /* 0x0000000e06347225 */ /* 0x000fe200078e001a */
[----:B------:R-:W-:Y:S02]  /*1dc50*/  MOV R10, R20 ;  /* 0x00000014000a7202 */ /* 0x000fe40000000f00 */
[----:B------:R-:W-:Y:S02]  /*1dc60*/  MOV R11, R21 ;  /* 0x00000015000b7202 */ /* 0x000fe40000000f00 */
[----:B------:R-:W-:-:S07]  /*1dc70*/  IADD3 R5, R53, R5, RZ ;  /* 0x0000000535057210 */ /* 0x000fce0007ffe0ff */
.L_x_3869:
[----:B------:R-:W-:Y:S05]  /*1dc80*/  BSYNC B4 ;  /* 0x0000000000047941 */ /* 0x000fea0003800000 */
.L_x_3868:
[----:B------:R-:W-:-:S04]  /*1dc90*/  ISETP.NE.U32.AND P1, PT, R48, RZ, PT ;  /* 0x000000ff3000720c */ /* 0x000fc80003f25070 */
[----:B------:R-:W-:-:S13]  /*1dca0*/  ISETP.NE.OR.EX P0, PT, R3, RZ, P0, P1 ;  /* 0x000000ff0300720c */ /* 0x000fda0000705710 */
[----:B------:R-:W-:Y:S05]  /*1dcb0*/  @!P0 BREAK B3 ;  /* 0x0000000000038942 */ /* 0x000fea0003800000 */
[----:B------:R-:W-:Y:S05]  /*1dcc0*/  @!P0 BRA `(.L_x_3861) ;  /* 0x0000000000f48947 */ /* 0x000fea0003800000 */
.L_x_3863:
[----:B------:R-:W-:Y:S05]  /*1dcd0*/  BSYNC B3 ;  /* 0x0000000000037941 */ /* 0x000fea0003800000 */
.L_x_3862:
[----:B------:R-:W-:Y:S01]  /*1dce0*/  BSSY B3, `(.L_x_3870) ;  /* 0x0000039000037945 */ /* 0x000fe20003800000 */
.L_x_3871:
        /* <DEDUP_REMOVED lines=41> */
[----:B------:R-:W-:Y:S02]  /*1df80*/  IMAD R15, R7, R14, R15 ;  /* 0x0000000e070f7224 */ /* 0x000fe400078e020f */
[----:B---3--:R-:W-:-:S03]  /*1df90*/  IMAD R5, R17, R6, RZ ;  /* 0x0000000611057224 */ /* 0x008fc600078e02ff */
[----:B------:R-:W-:Y:S01]  /*1dfa0*/  IADD3 R53, R53, R15, RZ ;  /* 0x0000000f35357210 */ /* 0x000fe20007ffe0ff */
        /* <DEDUP_REMOVED lines=13> */
.L_x_3870:
[----:B------:R-:W-:Y:S02]  /*1e080*/  MOV R20, R10 ;  /* 0x0000000a00147202 */ /* 0x000fe40000000f00 */
[----:B------:R-:W-:-:S07]  /*1e090*/  MOV R21, R11 ;  /* 0x0000000b00157202 */ /* 0x000fce0000000f00 */
.L_x_3861:
[----:B------:R-:W-:Y:S05]  /*1e0a0*/  BSYNC B1 ;  /* 0x0000000000017941 */ /* 0x000fea0003800000 */
.L_x_3860:
        /* <DEDUP_REMOVED lines=36> */
[----:B------:R-:W-:-:S05]  /*1e2f0*/  @P0 LEA.HI.X R15, R18, R2, R3, 0x3, P1 ;  /* 0x00000002120f0211 */ /* 0x000fca00008f1c03 */
        /* <DEDUP_REMOVED lines=12> */
.L_x_3859:
[----:B------:R-:W-:Y:S05]  /*1e3c0*/  BSYNC B2 ;  /* 0x0000000000027941 */ /* 0x000fea0003800000 */
.L_x_3858:
[----:B------:R-:W-:Y:S05]  /*1e3d0*/  WARPSYNC.ALL ;  /* 0x0000000000007948 */ /* 0x000fea0003800000 */
[----:B------:R-:W-:-:S05]  /*1e3e0*/  MOV R53, R5 ;  /* 0x0000000500357202 */ /* 0x000fca0000000f00 */
[----:B------:R-:W-:Y:S01]  /*1e3f0*/  STG.E.64 desc[UR4][R8.64], R52 ;  /* 0x0000003408007986 */ /* 0x000fe2000c101b04 */
[----:B------:R-:W-:Y:S05]  /*1e400*/  EXIT ;  /* 0x000000000000794d */ /* 0x000fea0003800000 */
.L_x_3872:
        /* <DEDUP_REMOVED lines=15> */
.L_x_18560:


//--------------------- .text._ZN2at6native73_GLOBAL__N__c8866d80_35_SparseBinaryOpIntersectionKernel_cu_9e10b42f_311112apply_kernelILi128ELi8EZNS1_29binary_op_intersection_kernelINS1_5MulOpEilEEvRNS_14TensorIteratorEllRKNS_6TensorEbEUliE_EEviT1_ --------------------------
	.section	.text._ZN2at6native73_GLOBAL__N__c8866d80_35_SparseBinaryOpIntersectionKernel_cu_9e10b42f_311112apply_kernelILi128ELi8EZNS1_29binary_op_intersection_kernelINS1_5MulOpEilEEvRNS_14TensorIteratorEllRKNS_6TensorEbEUliE_EEviT1_,"ax",@progbits
	.align	128
.text._ZN2at6native73_GLOBAL__N__c8866d80_35_SparseBinaryOpIntersectionKernel_cu_9e10b42f_311112apply_kernelILi128ELi8EZNS1_29binary_op_intersection_kernelINS1_5MulOpEilEEvRNS_14TensorIteratorEllRKNS_6TensorEbEUliE_EEviT1_:
        .type           _ZN2at6native73_GLOBAL__N__c8866d80_35_SparseBinaryOpIntersectionKernel_cu_9e10b42f_311112apply_kernelILi128ELi8EZNS1_29binary_op_intersection_kernelINS1_5MulOpEilEEvRNS_14TensorIteratorEllRKNS_6TensorEbEUliE_EEviT1_,@function
        .size           _ZN2at6native73_GLOBAL__N__c8866d80_35_SparseBinaryOpIntersectionKernel_cu_9e10b42f_311112apply_kernelILi128ELi8EZNS1_29binary_op_intersection_kernelINS1_5MulOpEilEEvRNS_14TensorIteratorEllRKNS_6TensorEbEUliE_EEviT1_,(.L_x_18561 - _ZN2at6native73_GLOBAL__N__c8866d80_35_SparseBinaryOpIntersectionKernel_cu_9e10b42f_311112apply_kernelILi128ELi8EZNS1_29binary_op_intersection_kernelINS1_5MulOpEilEEvRNS_14TensorIteratorEllRKNS_6TensorEbEUliE_EEviT1_)
        .other          _ZN2at6native73_GLOBAL__N__c8866d80_35_SparseBinaryOpIntersectionKernel_cu_9e10b42f_311112apply_kernelILi128ELi8EZNS1_29binary_op_intersection_kernelINS1_5MulOpEilEEvRNS_14TensorIteratorEllRKNS_6TensorEbEUliE_EEviT1_,@"STO_CUDA_ENTRY STV_DEFAULT"
_ZN2at6native73_GLOBAL__N__c8866d80_35_SparseBinaryOpIntersectionKernel_cu_9e10b42f_311112apply_kernelILi128ELi8EZNS1_29binary_op_intersection_kernelINS1_5MulOpEilEEvRNS_14TensorIteratorEllRKNS_6TensorEbEUliE_EEviT1_:
        /* <DEDUP_REMOVED lines=473> */
.L_x_3875:
        /* <DEDUP_REMOVED lines=53> */
[----:B-----5:R-:W-:Y:S02]  /*20e0*/  SHF.R.S32.HI R7, RZ, 0x1f, R4 ;  /* 0x0000001fff077819 */ /* 0x020fe40000011404 */
        /* <DEDUP_REMOVED lines=15> */
.L_x_3885:
        /* <DEDUP_REMOVED lines=26> */
[----:B------:R-:W2:Y:S01]  /*2380*/  LDG.E.CONSTANT R44, desc[UR4][R44.64] ;  /* 0x000000042c2c7981 */ /* 0x000ea2000c1e9900 */
[----:B------:R-:W-:Y:S01]  /*2390*/  LEA R12, P1, R42, R0, 0x2 ;  /* 0x000000002a0c7211 */ /* 0x000fe200078210ff */
[----:B----4-:R-:W-:Y:S01]  /*23a0*/  IMAD R15, R15, UR10, RZ ;  /* 0x0000000a0f0f7c24 */ /* 0x010fe2000f8e02ff */
[----:B------:R-:W-:-:S03]  /*23b0*/  IADD3 R13, R43, R13, RZ ;  /* 0x0000000d2b0d7210 */ /* 0x000fc60007ffe0ff */
[----:B------:R-:W-:Y:S01]  /*23c0*/  IMAD R15, R14, UR11, R15 ;  /* 0x0000000b0e0f7c24 */ /* 0x000fe2000f8e020f */
[----:B------:R-:W-:Y:S01]  /*23d0*/  LEA.HI.X R13, R42, R2, R13, 0x2, P1 ;  /* 0x000000022a0d7211 */ /* 0x000fe200008f140d */
[----:B------:R-:W-:-:S04]  /*23e0*/  IMAD.WIDE.U32 R42, R14, UR10, RZ ;  /* 0x0000000a0e2a7c25 */ /* 0x000fc8000f8e00ff */
[----:B------:R0:W3:Y:S01]  /*23f0*/  LDG.E.CONSTANT R47, desc[UR4][R12.64] ;  /* 0x000000040c2f7981 */ /* 0x0000e2000c1e9900 */
[----:B------:R-:W-:Y:S01]  /*2400*/  LEA R14, P1, R42, R0, 0x2 ;  /* 0x000000002a0e7211 */ /* 0x000fe200078210ff */
[----:B-----5:R-:W-:Y:S01]  /*2410*/  IMAD R17, R17, UR10, RZ ;  /* 0x0000000a11117c24 */ /* 0x020fe2000f8e02ff */
[----:B------:R-:W-:-:S03]  /*2420*/  IADD3 R15, R43, R15, RZ ;  /* 0x0000000f2b0f7210 */ /* 0x000fc60007ffe0ff */
[----:B------:R-:W-:Y:S01]  /*2430*/  IMAD R17, R16, UR11, R17 ;  /* 0x0000000b10117c24 */ /* 0x000fe2000f8e0211 */
[----:B------:R-:W-:Y:S01]  /*2440*/  LEA.HI.X R15, R42, R2, R15, 0x2, P1 ;  /* 0x000000022a0f7211 */ /* 0x000fe200008f140f */
[----:B------:R-:W-:-:S04]  /*2450*/  IMAD.WIDE.U32 R42, R16, UR10, RZ ;  /* 0x0000000a102a7c25 */ /* 0x000fc8000f8e00ff */
[----:B------:R1:W4:Y:S01]  /*2460*/  LDG.E.CONSTANT R45, desc[UR4][R14.64] ;  /* 0x000000040e2d7981 */ /* 0x000322000c1e9900 */
[----:B------:R-:W-:Y:S01]  /*2470*/  LEA R16, P1, R42, R0, 0x2 ;  /* 0x000000002a107211 */ /* 0x000fe200078210ff */
[----:B------:R-:W-:Y:S01]  /*2480*/  IMAD R19, R19, UR10, RZ ;  /* 0x0000000a13137c24 */ /* 0x000fe2000f8e02ff */
[----:B------:R-:W-:Y:S01]  /*2490*/  IADD3 R17, R43, R17, RZ ;  /* 0x000000112b117210 */ /* 0x000fe20007ffe0ff */
[----:B0-----:R-:W-:-:S03]  /*24a0*/  IMAD.WIDE.U32 R12, R18, UR10, RZ ;  /* 0x0000000a120c7c25 */ /* 0x001fc6000f8e00ff */
[----:B------:R-:W-:Y:S01]  /*24b0*/  LEA.HI.X R17, R42, R2, R17, 0x2, P1 ;  /* 0x000000022a117211 */ /* 0x000fe200008f1411 */
[----:B------:R-:W-:Y:S01]  /*24c0*/  IMAD R19, R18, UR11, R19 ;  /* 0x0000000b12137c24 */ /* 0x000fe2000f8e0213 */
[----:B------:R-:W-:Y:S01]  /*24d0*/  LEA R18, P1, R12, R0, 0x2 ;  /* 0x000000000c127211 */ /* 0x000fe200078210ff */
[----:B------:R-:W-:Y:S02]  /*24e0*/  IMAD R21, R21, UR10, RZ ;  /* 0x0000000a15157c24 */ /* 0x000fe4000f8e02ff */
[----:B------:R0:W5:Y:S01]  /*24f0*/  LDG.E.CONSTANT R42, desc[UR4][R16.64] ;  /* 0x00000004102a7981 */ /* 0x000162000c1e9900 */
[----:B------:R-:W-:Y:S01]  /*2500*/  IADD3 R13, R13, R19, RZ ;  /* 0x000000130d0d7210 */ /* 0x000fe20007ffe0ff */
[----:B------:R-:W-:-:S03]  /*2510*/  IMAD R21, R20, UR11, R21 ;  /* 0x0000000b14157c24 */ /* 0x000fc6000f8e0215 */
[----:B------:R-:W-:Y:S01]  /*2520*/  LEA.HI.X R19, R12, R2, R13, 0x2, P1 ;  /* 0x000000020c137211 */ /* 0x000fe200008f140d */
[----:B------:R-:W-:-:S04]  /*2530*/  IMAD.WIDE.U32 R12, R20, UR10, RZ ;  /* 0x0000000a140c7c25 */ /* 0x000fc8000f8e00ff */
[----:B------:R0:W5:Y:S01]  /*2540*/  LDG.E.CONSTANT R20, desc[UR4][R18.64] ;  /* 0x0000000412147981 */ /* 0x000162000c1e9900 */
[----:B-1----:R-:W-:Y:S02]  /*2550*/  LEA R14, P1, R12, R0, 0x2 ;  /* 0x000000000c0e7211 */ /* 0x002fe400078210ff */
[----:B------:R-:W-:Y:S01]  /*2560*/  IADD3 R13, R13, R21, RZ ;  /* 0x000000150d0d7210 */ /* 0x000fe20007ffe0ff */
[----:B------:R-:W-:-:S03]  /*2570*/  IMAD R21, R23, UR10, RZ ;  /* 0x0000000a17157c24 */ /* 0x000fc6000f8e02ff */
[----:B------:R-:W-:Y:S01]  /*2580*/  LEA.HI.X R15, R12, R2, R13, 0x2, P1 ;  /* 0x000000020c0f7211 */ /* 0x000fe200008f140d */
[----:B------:R-:W-:-:S04]  /*2590*/  IMAD.WIDE.U32 R12, R22, UR10, RZ ;  /* 0x0000000a160c7c25 */ /* 0x000fc8000f8e00ff */
[----:B------:R-:W-:Y:S01]  /*25a0*/  IMAD R23, R22, UR11, R21 ;  /* 0x0000000b16177c24 */ /* 0x000fe2000f8e0215 */
[----:B0-----:R-:W-:Y:S01]  /*25b0*/  LEA R16, P1, R12, R0, 0x2 ;  /* 0x000000000c107211 */ /* 0x001fe200078210ff */
[----:B------:R0:W5:Y:S03]  /*25c0*/  LDG.E.CONSTANT R21, desc[UR4][R14.64] ;  /* 0x000000040e157981 */ /* 0x000166000c1e9900 */
[----:B------:R-:W-:Y:S01]  /*25d0*/  IADD3 R13, R13, R23, RZ ;  /* 0x000000170d0d7210 */ /* 0x000fe20007ffe0ff */
[----:B------:R-:W-:-:S03]  /*25e0*/  IMAD R23, R25, UR10, RZ ;  /* 0x0000000a19177c24 */ /* 0x000fc6000f8e02ff */
[----:B------:R-:W-:Y:S01]  /*25f0*/  LEA.HI.X R17, R12, R2, R13, 0x2, P1 ;  /* 0x000000020c117211 */ /* 0x000fe200008f140d */
[----:B------:R-:W-:-:S04]  /*2600*/  IMAD.WIDE.U32 R12, R24, UR10, RZ ;  /* 0x0000000a180c7c25 */ /* 0x000fc8000f8e00ff */
[----:B------:R-:W-:Y:S01]  /*2610*/  IMAD R23, R24, UR11, R23 ;  /* 0x0000000b18177c24 */ /* 0x000fe2000f8e0217 */
[----:B------:R1:W5:Y:S01]  /*2620*/  LDG.E.CONSTANT R22, desc[UR4][R16.64] ;  /* 0x0000000410167981 */ /* 0x000362000c1e9900 */
[----:B------:R-:W-:-:S03]  /*2630*/  LEA R18, P1, R12, R0, 0x2 ;  /* 0x000000000c127211 */ /* 0x000fc600078210ff */
[----:B------:R-:W-:Y:S01]  /*2640*/  IADD3 R13, R13, R23, RZ ;  /* 0x000000170d0d7210 */ /* 0x000fe20007ffe0ff */
[----:B------:R-:W-:-:S03]  /*2650*/  IMAD R23, R27, UR10, RZ ;  /* 0x0000000a1b177c24 */ /* 0x000fc6000f8e02ff */
[----:B------:R-:W-:Y:S01]  /*2660*/  LEA.HI.X R19, R12, R2, R13, 0x2, P1 ;  /* 0x000000020c137211 */ /* 0x000fe200008f140d */
[----:B------:R-:W-:-:S04]  /*2670*/  IMAD.WIDE.U32 R12, R26, UR10, RZ ;  /* 0x0000000a1a0c7c25 */ /* 0x000fc8000f8e00ff */
[----:B------:R-:W-:Y:S01]  /*2680*/  IMAD R27, R26, UR11, R23 ;  /* 0x0000000b1a1b7c24 */ /* 0x000fe2000f8e0217 */
[----:B0-----:R-:W-:Y:S01]  /*2690*/  LEA R14, P1, R12, R0, 0x2 ;  /* 0x000000000c0e7211 */ /* 0x001fe200078210ff */
[----:B------:R0:W5:Y:S01]  /*26a0*/  LDG.E.CONSTANT R23, desc[UR4][R18.64] ;  /* 0x0000000412177981 */ /* 0x000162000c1e9900 */
[----:B------:R-:W-:Y:S02]  /*26b0*/  IMAD R25, R29, UR10, RZ ;  /* 0x0000000a1d197c24 */ /* 0x000fe4000f8e02ff */
[----:B------:R-:W-:Y:S02]  /*26c0*/  IADD3 R13, R13, R27, RZ ;  /* 0x0000001b0d0d7210 */ /* 0x000fe40007ffe0ff */
[----:B------:R-:W-:Y:S02]  /*26d0*/  IMAD R25, R28, UR11, R25 ;  /* 0x0000000b1c197c24 */ /* 0x000fe4000f8e0219 */
        /* <DEDUP_REMOVED lines=17> */
[----:B------:R-:W-:Y:S02]  /*27f0*/  LEA R14, P1, R12, R0, 0x2 ;  /* 0x000000000c0e7211 */ /* 0x000fe400078210ff */
[----:B------:R-:W-:Y:S01]  /*2800*/  IADD3 R13, R13, R27, RZ ;  /* 0x0000001b0d0d7210 */ /* 0x000fe20007ffe0ff */
[----:B------:R-:W-:-:S03]  /*2810*/  IMAD R27, R35, UR10, RZ ;  /* 0x0000000a231b7c24 */ /* 0x000fc6000f8e02ff */
[----:B------:R-:W-:Y:S01]  /*2820*/  LEA.HI.X R15, R12, R2, R13, 0x2, P1 ;  /* 0x000000020c0f7211 */ /* 0x000fe200008f140d */
[----:B------:R-:W-:-:S04]  /*2830*/  IMAD.WIDE.U32 R12, R34, UR10, RZ ;  /* 0x0000000a220c7c25 */ /* 0x000fc8000f8e00ff */
[----:B------:R-:W-:Y:S01]  /*2840*/  IMAD R35, R34, UR11, R27 ;  /* 0x0000000b22237c24 */ /* 0x000fe2000f8e021b */
[----:B0-----:R-:W-:Y:S01]  /*2850*/  LEA R16, P1, R12, R0, 0x2 ;  /* 0x000000000c107211 */ /* 0x001fe200078210ff */
[----:B------:R0:W5:Y:S01]  /*2860*/  LDG.E.CONSTANT R27, desc[UR4][R14.64] ;  /* 0x000000040e1b7981 */ /* 0x000162000c1e9900 */
[----:B-1----:R-:W-:Y:S02]  /*2870*/  IMAD R19, R37, UR10, RZ ;  /* 0x0000000a25137c24 */ /* 0x002fe4000f8e02ff */
[----:B------:R-:W-:Y:S02]  /*2880*/  IADD3 R13, R13, R35, RZ ;  /* 0x000000230d0d7210 */ /* 0x000fe40007ffe0ff */
[----:B------:R-:W-:Y:S02]  /*2890*/  IMAD R19, R36, UR11, R19 ;  /* 0x0000000b24137c24 */ /* 0x000fe4000f8e0213 */
[----:B------:R-:W-:Y:S01]  /*28a0*/  LEA.HI.X R17, R12, R2, R13, 0x2, P1 ;  /* 0x000000020c117211 */ /* 0x000fe200008f140d */
[----:B------:R-:W-:-:S04]  /*28b0*/  IMAD.WIDE.U32 R12, R36, UR10, RZ ;  /* 0x0000000a240c7c25 */ /* 0x000fc8000f8e00ff */
[----:B------:R1:W5:Y:S01]  /*28c0*/  LDG.E.CONSTANT R28, desc[UR4][R16.64] ;  /* 0x00000004101c7981 */ /* 0x000362000c1e9900 */
[----:B------:R-:W-:Y:S01]  /*28d0*/  LEA R18, P1, R12, R0, 0x2 ;  /* 0x000000000c127211 */ /* 0x000fe200078210ff */
[----:B------:R-:W-:Y:S01]  /*28e0*/  IMAD R29, R39, UR10, RZ ;  /* 0x0000000a271d7c24 */ /* 0x000fe2000f8e02ff */
[----:B------:R-:W-:Y:S01]  /*28f0*/  IADD3 R13, R13, R19, RZ ;  /* 0x000000130d0d7210 */ /* 0x000fe20007ffe0ff */
[----:B0-----:R-:W-:-:S03]  /*2900*/  IMAD.WIDE.U32 R14, R38, UR10, RZ ;  /* 0x0000000a260e7c25 */ /* 0x001fc6000f8e00ff */
[----:B------:R-:W-:Y:S01]  /*2910*/  LEA.HI.X R19, R12, R2, R13, 0x2, P1 ;  /* 0x000000020c137211 */ /* 0x000fe200008f140d */
[----:B------:R-:W-:Y:S01]  /*2920*/  IMAD R29, R38, UR11, R29 ;  /* 0x0000000b261d7c24 */ /* 0x000fe2000f8e021d */
[----:B------:R-:W-:-:S03]  /*2930*/  LEA R12, P1, R14, R0, 0x2 ;  /* 0x000000000e0c7211 */ /* 0x000fc600078210ff */
[----:B------:R-:W5:Y:S01]  /*2940*/  LDG.E.CONSTANT R18, desc[UR4][R18.64] ;  /* 0x0000000412127981 */ /* 0x000f62000c1e9900 */
[----:B------:R-:W-:Y:S01]  /*2950*/  IADD3 R13, R15, R29, RZ ;  /* 0x0000001d0f0d7210 */ /* 0x000fe20007ffe0ff */
[----:B-1----:R-:W-:-:S03]  /*2960*/  IMAD R17, R41, UR10, RZ ;  /* 0x0000000a29117c24 */ /* 0x002fc6000f8e02ff */
[----:B------:R-:W-:Y:S01]  /*2970*/  LEA.HI.X R13, R14, R2, R13, 0x2, P1 ;  /* 0x000000020e0d7211 */ /* 0x000fe200008f140d */
[----:B------:R-:W-:-:S04]  /*2980*/  IMAD.WIDE.U32 R14, R40, UR10, RZ ;  /* 0x0000000a280e7c25 */ /* 0x000fc8000f8e00ff */
[----:B------:R-:W-:Y:S01]  /*2990*/  IMAD R17, R40, UR11, R17 ;  /* 0x0000000b28117c24 */ /* 0x000fe2000f8e0211 */
[----:B------:R3:W5:Y:S01]  /*29a0*/  LDG.E.CONSTANT R12, desc[UR4][R12.64] ;  /* 0x000000040c0c7981 */ /* 0x000762000c1e9900 */
[----:B------:R-:W-:-:S03]  /*29b0*/  LEA R16, P1, R14, R0, 0x2 ;  /* 0x000000000e107211 */ /* 0x000fc600078210ff */
[----:B------:R-:W-:-:S04]  /*29c0*/  IADD3 R15, R15, R17, RZ ;  /* 0x000000110f0f7210 */ /* 0x000fc80007ffe0ff */
[----:B------:R-:W-:-:S05]  /*29d0*/  LEA.HI.X R17, R14, R2, R15, 0x2, P1 ;  /* 0x000000020e117211 */ /* 0x000fca00008f140f */
[----:B------:R0:W5:Y:S01]  /*29e0*/  LDG.E.CONSTANT R16, desc[UR4][R16.64] ;  /* 0x0000000410107981 */ /* 0x000162000c1e9900 */
[----:B--2---:R-:W-:Y:S01]  /*29f0*/  SHF.R.S32.HI R15, RZ, 0x1f, R44 ;  /* 0x0000001fff0f7819 */ /* 0x004fe2000001142c */
[----:B------:R-:W-:-:S04]  /*2a00*/  IMAD.WIDE.U32 R48, R4, R44, R48 ;  /* 0x0000002c04307225 */ /* 0x000fc800078e0030 */
[----:B------:R-:W-:-:S04]  /*2a10*/  IMAD R15, R15, R4, RZ ;  /* 0x000000040f0f7224 */ /* 0x000fc800078e02ff */
[----:B------:R-:W-:Y:S01]  /*2a20*/  IMAD R15, R44, R7, R15 ;  /* 0x000000072c0f7224 */ /* 0x000fe200078e020f */
[----:B---3--:R-:W-:-:S04]  /*2a30*/  SHF.R.S32.HI R13, RZ, 0x1f, R47 ;  /* 0x0000001fff0d7819 */ /* 0x008fc8000001142f */
[----:B------:R-:W-:Y:S01]  /*2a40*/  IADD3 R49, R49, R15, RZ ;  /* 0x0000000f31317210 */ /* 0x000fe20007ffe0ff */
[----:B------:R-:W-:Y:S02]  /*2a50*/  IMAD R14, R13, R4, RZ ;  /* 0x000000040d0e7224 */ /* 0x000fe400078e02ff */
[----:B------:R-:W-:-:S04]  /*2a60*/  IMAD.WIDE.U32 R48, R4, R47, R48 ;  /* 0x0000002f04307225 */ /* 0x000fc800078e0030 */
[----:B------:R-:W-:Y:S01]  /*2a70*/  IMAD R15, R47, R7, R14 ;  /* 0x000000072f0f7224 */ /* 0x000fe200078e020e */
[----:B----4-:R-:W-:-:S04]  /*2a80*/  SHF.R.S32.HI R13, RZ, 0x1f, R45 ;  /* 0x0000001fff0d7819 */ /* 0x010fc8000001142d */
[----:B------:R-:W-:Y:S01]  /*2a90*/  IADD3 R49, R49, R15, RZ ;  /* 0x0000000f31317210 */ /* 0x000fe20007ffe0ff */
[----:B------:R-:W-:-:S04]  /*2aa0*/  IMAD R14, R13, R4, RZ ;  /* 0x000000040d0e7224 */ /* 0x000fc800078e02ff */
[----:B------:R-:W-:Y:S02]  /*2ab0*/  IMAD R15, R45, R7, R14 ;  /* 0x000000072d0f7224 */ /* 0x000fe400078e020e */
[----:B------:R-:W-:Y:S01]  /*2ac0*/  IMAD.WIDE.U32 R48, R4, R45, R48 ;  /* 0x0000002d04307225 */ /* 0x000fe200078e0030 */
[----:B-----5:R-:W-:-:S04]  /*2ad0*/  SHF.R.S32.HI R13, RZ, 0x1f, R42 ;  /* 0x0000001fff0d7819 */ /* 0x020fc8000001142a */
[----:B------:R-:W-:Y:S01]  /*2ae0*/  IADD3 R49, R49, R15, RZ ;  /* 0x0000000f31317210 */ /* 0x000fe20007ffe0ff */
[----:B------:R-:W-:-:S04]  /*2af0*/  IMAD R13, R13, R4, RZ ;  /* 0x000000040d0d7224 */ /* 0x000fc800078e02ff */
[----:B------:R-:W-:Y:S01]  /*2b00*/  IMAD R15, R42, R7, R13 ;  /* 0x000000072a0f7224 */ /* 0x000fe200078e020d */
[----:B------:R-:W-:Y:S01]  /*2b10*/  SHF.R.S32.HI R13, RZ, 0x1f, R20 ;  /* 0x0000001fff0d7819 */ /* 0x000fe20000011414 */
[----:B------:R-:W-:-:S04]  /*2b20*/  IMAD.WIDE.U32 R42, R4, R42, R48 ;  /* 0x0000002a042a7225 */ /* 0x000fc800078e0030 */
[----:B------:R-:W-:Y:S01]  /*2b30*/  IMAD R13, R13, R4, RZ ;  /* 0x000000040d0d7224 */ /* 0x000fe200078e02ff */
[----:B------:R-:W-:-:S03]  /*2b40*/  IADD3 R43, R43, R15, RZ ;  /* 0x0000000f2b2b7210 */ /* 0x000fc60007ffe0ff */
[----:B0-----:R-:W-:Y:S02]  /*2b50*/  IMAD R17, R20, R7, R13 ;  /* 0x0000000714117224 */ /* 0x001fe400078e020d */
[----:B------:R-:W-:Y:S01]  /*2b60*/  IMAD.WIDE.U32 R14, R4, R20, R42 ;  /* 0x00000014040e7225 */ /* 0x000fe200078e002a */
[----:B------:R-:W-:-:S04]  /*2b70*/  SHF.R.S32.HI R13, RZ, 0x1f, R21 ;  /* 0x0000001fff0d7819 */ /* 0x000fc80000011415 */
[----:B------:R-:W-:Y:S01]  /*2b80*/  IADD3 R15, R15, R17, RZ ;  /* 0x000000110f0f7210 */ /* 0x000fe20007ffe0ff */
[----:B------:R-:W-:Y:S02]  /*2b90*/  IMAD R20, R13, R4, RZ ;  /* 0x000000040d147224 */ /* 0x000fe400078e02ff */
[----:B------:R-:W-:-:S04]  /*2ba0*/  IMAD.WIDE.U32 R14, R4, R21, R14 ;  /* 0x00000015040e7225 */ /* 0x000fc800078e000e */
[----:B------:R-:W-:Y:S01]  /*2bb0*/  IMAD R17, R21, R7, R20 ;  /* 0x0000000715117224 */ /* 0x000fe200078e0214 */
        /* <DEDUP_REMOVED lines=12> */
[----:B------:R-:W-:-:S04]  /*2c80*/  IMAD R13, R13, R4, RZ ;  /* 0x000000040d0d7224 */ /* 0x000fc800078e02ff */
[----:B------:R-:W-:Y:S02]  /*2c90*/  IMAD R17, R24, R7, R13 ;  /* 0x0000000718117224 */ /* 0x000fe400078e020d */
        /* <DEDUP_REMOVED lines=23> */
[----:B------:R-:W-:Y:S01]  /*2e10*/  IMAD R14, R13, R4, RZ ;  /* 0x000000040d0e7224 */ /* 0x000fe200078e02ff */
[----:B------:R-:W-:-:S03]  /*2e20*/  IADD3 R6, P1, R6, 0x10, RZ ;  /* 0x0000001006067810 */ /* 0x000fc60007f3e0ff */
[----:B------:R-:W-:Y:S01]  /*2e30*/  IMAD R15, R18, R7, R14 ;  /* 0x00000007120f7224 */ /* 0x000fe200078e020e */
[----:B------:R-:W-:Y:S01]  /*2e40*/  SHF.R.S32.HI R13, RZ, 0x1f, R12 ;  /* 0x0000001fff0d7819 */ /* 0x000fe2000001140c */
[----:B------:R-:W-:Y:S01]  /*2e50*/  IMAD.WIDE.U32 R18, R4, R18, R28 ;  /* 0x0000001204127225 */ /* 0x000fe200078e001c */
[----:B------:R-:W-:Y:S02]  /*2e60*/  IADD3.X R46, RZ, R46, RZ, P1, !PT ;  /* 0x0000002eff2e7210 */ /* 0x000fe40000ffe4ff */
[----:B------:R-:W-:Y:S01]  /*2e70*/  ISETP.GE.U32.AND P1, PT, R6, -0xc, PT ;  /* 0xfffffff40600780c */ /* 0x000fe20003f26070 */
[----:B------:R-:W-:Y:S01]  /*2e80*/  IMAD R13, R13, R4, RZ ;  /* 0x000000040d0d7224 */ /* 0x000fe200078e02ff */
[----:B------:R-:W-:Y:S02]  /*2e90*/  IADD3 R19, R19, R15, RZ ;  /* 0x0000000f13137210 */ /* 0x000fe40007ffe0ff */
[----:B------:R-:W-:Y:S01]  /*2ea0*/  ISETP.GE.AND.EX P1, PT, R46, -0x1, PT, P1 ;  /* 0xffffffff2e00780c */ /* 0x000fe20003f26310 */
[----:B------:R-:W-:-:S02]  /*2eb0*/  IMAD R17, R12, R7, R13 ;  /* 0x000000070c117224 */ /* 0x000fc400078e020d */
[----:B------:R-:W-:Y:S01]  /*2ec0*/  IMAD.WIDE.U32 R12, R4, R12, R18 ;  /* 0x0000000c040c7225 */ /* 0x000fe200078e0012 */
[----:B------:R-:W-:-:S04]  /*2ed0*/  SHF.R.S32.HI R15, RZ, 0x1f, R16 ;  /* 0x0000001fff0f7819 */ /* 0x000fc80000011410 */
[----:B------:R-:W-:Y:S01]  /*2ee0*/  IADD3 R13, R13, R17, RZ ;  /* 0x000000110d0d7210 */ /* 0x000fe20007ffe0ff */
[----:B------:R-:W-:Y:S01]  /*2ef0*/  IMAD R15, R15, R4, RZ ;  /* 0x000000040f0f7224 */ /* 0x000fe200078e02ff */
[----:B------:R-:W-:Y:S01]  /*2f00*/  IADD3 R10, P2, R10, 0x80, RZ ;  /* 0x000000800a0a7810 */ /* 0x000fe20007f5e0ff */
[----:B------:R-:W-:-:S04]  /*2f10*/  IMAD.WIDE.U32 R48, R4, R16, R12 ;  /* 0x0000001004307225 */ /* 0x000fc800078e000c */
[----:B------:R-:W-:Y:S01]  /*2f20*/  IMAD R15, R16, R7, R15 ;  /* 0x00000007100f7224 */ /* 0x000fe200078e020f */
[----:B------:R-:W-:-:S04]  /*2f30*/  IADD3.X R11, RZ, R11, RZ, P2, !PT ;  /* 0x0000000bff0b7210 */ /* 0x000fc800017fe4ff */
[----:B------:R-:W-:Y:S01]  /*2f40*/  IADD3 R49, R49, R15, RZ ;  /* 0x0000000f31317210 */ /* 0x000fe20007ffe0ff */
[----:B------:R-:W-:Y:S06]  /*2f50*/  @!P1 BRA `(.L_x_3885) ;  /* 0xfffffff000a09947 */ /* 0x000fec000383ffff */
[----:B------:R-:W-:Y:S05]  /*2f60*/  BSYNC B5 ;  /* 0x0000000000057941 */ /* 0x000fea0003800000 */
.L_x_3884:
[----:B------:R-:W-:Y:S02]  /*2f70*/  MOV R16, R10 ;  /* 0x0000000a00107202 */ /* 0x000fe40000000f00 */
[----:B------:R-:W-:-:S07]  /*2f80*/  MOV R17, R11 ;  /* 0x0000000b00117202 */ /* 0x000fce0000000f00 */
.L_x_3883:
[----:B------:R-:W-:Y:S05]  /*2f90*/  BSYNC B4 ;  /* 0x0000000000047941 */ /* 0x000fea0003800000 */
.L_x_3882:
        /* <DEDUP_REMOVED lines=27> */
[----:B------:R-:W2:Y:S01]  /*3150*/  LDG.E.CONSTANT R20, desc[UR4][R28.64] ;  /* 0x000000041c147981 */ /* 0x000ea2000c1e9900 */
[----:B------:R-:W-:Y:S02]  /*3160*/  IMAD R25, R24, UR11, R25 ;  /* 0x0000000b18197c24 */ /* 0x000fe4000f8e0219 */
[----:B------:R-:W-:Y:S01]  /*3170*/  LEA.HI.X R27, R30, R2, R21, 0x2, P0 ;  /* 0x000000021e1b7211 */ /* 0x000fe200000f1415 */
[----:B------:R-:W-:-:S04]  /*3180*/  IMAD.WIDE.U32 R30, R24, UR10, RZ ;  /* 0x0000000a181e7c25 */ /* 0x000fc8000f8e00ff */
[----:B------:R0:W3:Y:S01]  /*3190*/  LDG.E.CONSTANT R24, desc[UR4][R26.64] ;  /* 0x000000041a187981 */ /* 0x0000e2000c1e9900 */
[----:B------:R-:W-:Y:S02]  /*31a0*/  LEA R32, P0, R30, R0, 0x2 ;  /* 0x000000001e207211 */ /* 0x000fe400078010ff */
[----:B------:R-:W-:-:S04]  /*31b0*/  IADD3 R21, R31, R25, RZ ;  /* 0x000000191f157210 */ /* 0x000fc80007ffe0ff */
[----:B------:R-:W-:Y:S01]  /*31c0*/  LEA.HI.X R33, R30, R2, R21, 0x2, P0 ;  /* 0x000000021e217211 */ /* 0x000fe200000f1415 */
[----:B-----5:R-:W-:Y:S02]  /*31d0*/  IMAD R21, R23, UR10, RZ ;  /* 0x0000000a17157c24 */ /* 0x020fe4000f8e02ff */
[----:B------:R-:W-:-:S04]  /*31e0*/  IMAD.WIDE.U32 R30, R22, UR10, RZ ;  /* 0x0000000a161e7c25 */ /* 0x000fc8000f8e00ff */
[----:B------:R-:W-:Y:S01]  /*31f0*/  IMAD R23, R22, UR11, R21 ;  /* 0x0000000b16177c24 */ /* 0x000fe2000f8e0215 */
[----:B------:R-:W-:Y:S01]  /*3200*/  LEA R22, P0, R30, R0, 0x2 ;  /* 0x000000001e167211 */ /* 0x000fe200078010ff */
[----:B------:R1:W4:Y:S01]  /*3210*/  LDG.E.CONSTANT R21, desc[UR4][R32.64] ;  /* 0x0000000420157981 */ /* 0x000322000c1e9900 */
[----:B------:R-:W-:Y:S02]  /*3220*/  IMAD R25, R19, UR10, RZ ;  /* 0x0000000a13197c24 */ /* 0x000fe4000f8e02ff */
        /* <DEDUP_REMOVED lines=12> */
[----:B------:R-:W-:Y:S01]  /*32f0*/  IMAD R19, R15, UR10, RZ ;  /* 0x0000000a0f137c24 */ /* 0x000fe2000f8e02ff */
[----:B------:R-:W-:Y:S02]  /*3300*/  LEA R30, P0, R26, R0, 0x2 ;  /* 0x000000001a1e7211 */ /* 0x000fe400078010ff */
[----:B------:R-:W-:Y:S01]  /*3310*/  IADD3 R15, R27, R17, RZ ;  /* 0x000000111b0f7210 */ /* 0x000fe20007ffe0ff */
[----:B-1----:R-:W-:-:S03]  /*3320*/  IMAD.WIDE.U32 R32, R14, UR10, RZ ;  /* 0x0000000a0e207c25 */ /* 0x002fc6000f8e00ff */
[----:B------:R-:W-:Y:S01]  /*3330*/  LEA.HI.X R31, R26, R2, R15, 0x2, P0 ;  /* 0x000000021a1f7211 */ /* 0x000fe200000f140f */
[----:B------:R-:W-:Y:S01]  /*3340*/  IMAD R19, R14, UR11, R19 ;  /* 0x0000000b0e137c24 */ /* 0x000fe2000f8e0213 */
[----:B0-----:R-:W-:-:S03]  /*3350*/  LEA R22, P0, R32, R0, 0x2 ;  /* 0x0000000020167211 */ /* 0x001fc600078010ff */
[----:B------:R-:W5:Y:S01]  /*3360*/  LDG.E.CONSTANT R14, desc[UR4][R30.64] ;  /* 0x000000041e0e7981 */ /* 0x000f62000c1e9900 */
[----:B------:R-:W-:Y:S01]  /*3370*/  IADD3 R15, R33, R19, RZ ;  /* 0x00000013210f7210 */ /* 0x000fe20007ffe0ff */
[----:B------:R-:W-:Y:S02]  /*3380*/  IMAD R13, R13, UR10, RZ ;  /* 0x0000000a0d0d7c24 */ /* 0x000fe4000f8e02ff */
[----:B------:R-:W-:Y:S01]  /*3390*/  IMAD.WIDE.U32 R26, R12, UR10, RZ ;  /* 0x0000000a0c1a7c25 */ /* 0x000fe2000f8e00ff */
[----:B------:R-:W-:-:S03]  /*33a0*/  LEA.HI.X R23, R32, R2, R15, 0x2, P0 ;  /* 0x0000000220177211 */ /* 0x000fc600000f140f */
[----:B------:R-:W-:Y:S01]  /*33b0*/  IMAD R15, R12, UR11, R13 ;  /* 0x0000000b0c0f7c24 */ /* 0x000fe2000f8e020d */
[----:B------:R-:W-:Y:S01]  /*33c0*/  LEA R28, P0, R26, R0, 0x2 ;  /* 0x000000001a1c7211 */ /* 0x000fe200078010ff */
[----:B------:R-:W5:Y:S03]  /*33d0*/  LDG.E.CONSTANT R13, desc[UR4][R22.64] ;  /* 0x00000004160d7981 */ /* 0x000f66000c1e9900 */
[----:B------:R-:W-:-:S04]  /*33e0*/  IADD3 R15, R27, R15, RZ ;  /* 0x0000000f1b0f7210 */ /* 0x000fc80007ffe0ff */
[----:B------:R-:W-:-:S05]  /*33f0*/  LEA.HI.X R29, R26, R2, R15, 0x2, P0 ;  /* 0x000000021a1d7211 */ /* 0x000fca00000f140f */
[----:B------:R-:W5:Y:S01]  /*3400*/  LDG.E.CONSTANT R12, desc[UR4][R28.64] ;  /* 0x000000041c0c7981 */ /* 0x000f62000c1e9900 */
[----:B------:R-:W-:Y:S02]  /*3410*/  IADD3 R6, P2, R6, 0x8, RZ ;  /* 0x0000000806067810 */ /* 0x000fe40007f5e0ff */
[----:B------:R-:W-:Y:S02]  /*3420*/  PLOP3.LUT P0, PT, PT, PT, PT, 0x8, 0x0 ;  /* 0x000000000000781c */ /* 0x000fe40003f0e170 */
[----:B------:R-:W-:Y:S02]  /*3430*/  IADD3.X R46, RZ, R46, RZ, P2, !PT ;  /* 0x0000002eff2e7210 */ /* 0x000fe400017fe4ff */
[----:B--2---:R-:W-:-:S05]  /*3440*/  SHF.R.S32.HI R15, RZ, 0x1f, R20 ;  /* 0x0000001fff0f7819 */ /* 0x004fca0000011414 */
[----:B------:R-:W-:Y:S02]  /*3450*/  IMAD R15, R15, R4, RZ ;  /* 0x000000040f0f7224 */ /* 0x000fe400078e02ff */
[----:B------:R-:W-:-:S04]  /*3460*/  IMAD.WIDE.U32 R26, R4, R20, R48 ;  /* 0x00000014041a7225 */ /* 0x000fc800078e0030 */
[----:B------:R-:W-:Y:S01]  /*3470*/  IMAD R17, R20, R7, R15 ;  /* 0x0000000714117224 */ /* 0x000fe200078e020f */
[----:B---3--:R-:W-:-:S04]  /*3480*/  SHF.R.S32.HI R15, RZ, 0x1f, R24 ;  /* 0x0000001fff0f7819 */ /* 0x008fc80000011418 */
[----:B------:R-:W-:Y:S01]  /*3490*/  IADD3 R27, R27, R17, RZ ;  /* 0x000000111b1b7210 */ /* 0x000fe20007ffe0ff */
[----:B------:R-:W-:-:S04]  /*34a0*/  IMAD R15, R15, R4, RZ ;  /* 0x000000040f0f7224 */ /* 0x000fc800078e02ff */
[----:B------:R-:W-:Y:S02]  /*34b0*/  IMAD R17, R24, R7, R15 ;  /* 0x0000000718117224 */ /* 0x000fe400078e020f */
[----:B------:R-:W-:Y:S01]  /*34c0*/  IMAD.WIDE.U32 R24, R4, R24, R26 ;  /* 0x0000001804187225 */ /* 0x000fe200078e001a */
        /* <DEDUP_REMOVED lines=13> */
[----:B------:R-:W-:Y:S02]  /*35a0*/  IMAD R21, R16, R7, R15 ;  /* 0x0000000710157224 */ /* 0x000fe400078e020f */
[----:B------:R-:W-:Y:S01]  /*35b0*/  IMAD.WIDE.U32 R16, R4, R16, R18 ;  /* 0x0000001004107225 */ /* 0x000fe200078e0012 */
[----:B------:R-:W-:-:S04]  /*35c0*/  SHF.R.S32.HI R15, RZ, 0x1f, R14 ;  /* 0x0000001fff0f7819 */ /* 0x000fc8000001140e */
        /* <DEDUP_REMOVED lines=9> */
[----:B------:R-:W-:Y:S02]  /*3660*/  SHF.R.S32.HI R17, RZ, 0x1f, R12 ;  /* 0x0000001fff117819 */ /* 0x000fe4000001140c */
[----:B------:R-:W-:Y:S02]  /*3670*/  IADD3 R16, P1, R10, 0x40, RZ ;  /* 0x000000400a107810 */ /* 0x000fe40007f3e0ff */
[----:B------:R-:W-:Y:S01]  /*3680*/  IADD3 R15, R15, R19, RZ ;  /* 0x000000130f0f7210 */ /* 0x000fe20007ffe0ff */
[----:B------:R-:W-:-:S04]  /*3690*/  IMAD R17, R17, R4, RZ ;  /* 0x0000000411117224 */ /* 0x000fc800078e02ff */
[----:B------:R-:W-:Y:S01]  /*36a0*/  IMAD R13, R12, R7, R17 ;  /* 0x000000070c0d7224 */ /* 0x000fe200078e0211 */
[----:B------:R-:W-:Y:S01]  /*36b0*/  IADD3.X R17, RZ, R11, RZ, P1, !PT ;  /* 0x0000000bff117210 */ /* 0x000fe20000ffe4ff */
[----:B------:R-:W-:Y:S01]  /*36c0*/  IMAD.WIDE.U32 R48, R4, R12, R14 ;  /* 0x0000000c04307225 */ /* 0x000fe200078e000e */
[----:B------:R-:W-:Y:S02]  /*36d0*/  MOV R10, R16 ;  /* 0x00000010000a7202 */ /* 0x000fe40000000f00 */
[----:B------:R-:W-:Y:S02]  /*36e0*/  MOV R11, R17 ;  /* 0x00000011000b7202 */ /* 0x000fe40000000f00 */
[----:B------:R-:W-:-:S07]  /*36f0*/  IADD3 R49, R49, R13, RZ ;  /* 0x0000000d31317210 */ /* 0x000fce0007ffe0ff */
.L_x_3887:
[----:B------:R-:W-:Y:S05]  /*3700*/  BSYNC B4 ;  /* 0x0000000000047941 */ /* 0x000fea0003800000 */
.L_x_3886:
[----:B------:R-:W-:-:S04]  /*3710*/  ISETP.NE.U32.AND P1, PT, R6, RZ, PT ;  /* 0x000000ff0600720c */ /* 0x000fc80003f25070 */
[----:B------:R-:W-:-:S13]  /*3720*/  ISETP.NE.OR.EX P0, PT, R46, RZ, P0, P1 ;  /* 0x000000ff2e00720c */ /* 0x000fda0000705710 */
[----:B------:R-:W-:Y:S05]  /*3730*/  @!P0 BREAK B3 ;  /* 0x0000000000038942 */ /* 0x000fea0003800000 */
[----:B------:R-:W-:Y:S05]  /*3740*/  @!P0 BRA `(.L_x_3879) ;  /* 0x0000000400008947 */ /* 0x000fea0003800000 */
.L_x_3881:
[----:B------:R-:W-:Y:S05]  /*3750*/  BSYNC B3 ;  /* 0x0000000000037941 */ /* 0x000fea0003800000 */
.L_x_3880:
[----:B------:R-:W-:Y:S01]  /*3760*/  BSSY B3, `(.L_x_3888) ;  /* 0x000003c000037945 */ /* 0x000fe20003800000 */
.L_x_3889:
        /* <DEDUP_REMOVED lines=13> */
[----:B------:R0:W2:Y:S01]  /*3840*/  LDG.E.CONSTANT R25, desc[UR4][R16.64] ;  /* 0x0000000410197981 */ /* 0x0000a2000c1e9900 */
[----:B------:R-:W-:Y:S01]  /*3850*/  LEA R20, P0, R18, R0, 0x2 ;  /* 0x0000000012147211 */ /* 0x000fe200078010ff */
[----:B----4-:R-:W-:Y:S01]  /*3860*/  IMAD R15, R15, UR6, RZ ;  /* 0x000000060f0f7c24 */ /* 0x010fe2000f8e02ff */
[----:B------:R-:W-:Y:S01]  /*3870*/  IADD3 R21, R19, R21, RZ ;  /* 0x0000001513157210 */ /* 0x000fe20007ffe0ff */
[----:B------:R-:W-:-:S03]  /*3880*/  IMAD.WIDE.U32 R22, R14, UR6, RZ ;  /* 0x000000060e167c25 */ /* 0x000fc6000f8e00ff */
[----:B------:R-:W-:Y:S01]  /*3890*/  LEA.HI.X R21, R18, R2, R21, 0x2, P0 ;  /* 0x0000000212157211 */ /* 0x000fe200000f1415 */
[----:B------:R-:W-:Y:S01]  /*38a0*/  IMAD R15, R14, UR7, R15 ;  /* 0x000000070e0f7c24 */ /* 0x000fe2000f8e020f */
[----:B------:R-:W-:Y:S01]  /*38b0*/  LEA R14, P0, R22, R0, 0x2 ;  /* 0x00000000160e7211 */ /* 0x000fe200078010ff */
[----:B-----5:R-:W-:-:S03]  /*38c0*/  IMAD R13, R13, UR6, RZ ;  /* 0x000000060d0d7c24 */ /* 0x020fc6000f8e02ff */
[----:B------:R-:W3:Y:S01]  /*38d0*/  LDG.E.CONSTANT R21, desc[UR4][R20.64] ;  /* 0x0000000414157981 */ /* 0x000ee2000c1e9900 */
[----:B------:R-:W-:Y:S01]  /*38e0*/  IADD3 R15, R23, R15, RZ ;  /* 0x0000000f170f7210 */ /* 0x000fe20007ffe0ff */
[----:B0-----:R-:W-:-:S03]  /*38f0*/  IMAD.WIDE.U32 R16, R12, UR6, RZ ;  /* 0x000000060c107c25 */ /* 0x001fc6000f8e00ff */
[----:B------:R-:W-:Y:S01]  /*3900*/  LEA.HI.X R15, R22, R2, R15, 0x2, P0 ;  /* 0x00000002160f7211 */ /* 0x000fe200000f140f */
[----:B------:R-:W-:Y:S01]  /*3910*/  IMAD R13, R12, UR7, R13 ;  /* 0x000000070c0d7c24 */ /* 0x000fe2000f8e020d */
[----:B------:R-:W-:-:S03]  /*3920*/  LEA R12, P0, R16, R0, 0x2 ;  /* 0x00000000100c7211 */ /* 0x000fc600078010ff */
[----:B------:R3:W4:Y:S01]  /*3930*/  LDG.E.CONSTANT R19, desc[UR4][R14.64] ;  /* 0x000000040e137981 */ /* 0x000722000c1e9900 */
[----:B------:R-:W-:-:S04]  /*3940*/  IADD3 R13, R17, R13, RZ ;  /* 0x0000000d110d7210 */ /* 0x000fc80007ffe0ff */
[----:B------:R-:W-:-:S05]  /*3950*/  LEA.HI.X R13, R16, R2, R13, 0x2, P0 ;  /* 0x00000002100d7211 */ /* 0x000fca00000f140d */
[----:B------:R0:W5:Y:S01]  /*3960*/  LDG.E.CONSTANT R23, desc[UR4][R12.64] ;  /* 0x000000040c177981 */ /* 0x000162000c1e9900 */
[----:B------:R-:W-:-:S04]  /*3970*/  IADD3 R6, P0, R6, 0x4, RZ ;  /* 0x0000000406067810 */ /* 0x000fc80007f1e0ff */
[----:B------:R-:W-:Y:S02]  /*3980*/  IADD3.X R46, RZ, R46, RZ, P0, !PT ;  /* 0x0000002eff2e7210 */ /* 0x000fe400007fe4ff */
[----:B------:R-:W-:-:S04]  /*3990*/  ISETP.NE.U32.AND P0, PT, R6, RZ, PT ;  /* 0x000000ff0600720c */ /* 0x000fc80003f05070 */
[----:B------:R-:W-:Y:S02]  /*39a0*/  ISETP.NE.AND.EX P0, PT, R46, RZ, PT, P0 ;  /* 0x000000ff2e00720c */ /* 0x000fe40003f05300 */
[----:B------:R-:W-:-:S04]  /*39b0*/  IADD3 R10, P1, R10, 0x20, RZ ;  /* 0x000000200a0a7810 */ /* 0x000fc80007f3e0ff */
[----:B------:R-:W-:Y:S02]  /*39c0*/  IADD3.X R11, RZ, R11, RZ, P1, !PT ;  /* 0x0000000bff0b7210 */ /* 0x000fe40000ffe4ff */
[----:B--2---:R-:W-:Y:S01]  /*39d0*/  SHF.R.S32.HI R17, RZ, 0x1f, R25 ;  /* 0x0000001fff117819 */ /* 0x004fe20000011419 */
[----:B------:R-:W-:-:S04]  /*39e0*/  IMAD.WIDE.U32 R48, R4, R25, R48 ;  /* 0x0000001904307225 */ /* 0x000fc800078e0030 */
[----:B------:R-:W-:-:S04]  /*39f0*/  IMAD R16, R17, R4, RZ ;  /* 0x0000000411107224 */ /* 0x000fc800078e02ff */
[----:B------:R-:W-:Y:S01]  /*3a00*/  IMAD R25, R25, R7, R16 ;  /* 0x0000000719197224 */ /* 0x000fe200078e0210 */
[----:B---3--:R-:W-:-:S04]  /*3a10*/  SHF.R.S32.HI R15, RZ, 0x1f, R21 ;  /* 0x0000001fff0f7819 */ /* 0x008fc80000011415 */
[----:B------:R-:W-:Y:S01]  /*3a20*/  IADD3 R49, R49, R25, RZ ;  /* 0x0000001931317210 */ /* 0x000fe20007ffe0ff */
[----:B------:R-:W-:Y:S02]  /*3a30*/  IMAD R14, R15, R4, RZ ;  /* 0x000000040f0e7224 */ /* 0x000fe400078e02ff */
[----:B------:R-:W-:Y:S01]  /*3a40*/  IMAD.WIDE.U32 R48, R4, R21, R48 ;  /* 0x0000001504307225 */ /* 0x000fe200078e0030 */
[----:B----4-:R-:W-:-:S03]  /*3a50*/  SHF.R.S32.HI R15, RZ, 0x1f, R19 ;  /* 0x0000001fff0f7819 */ /* 0x010fc60000011413 */
[----:B0-----:R-:W-:Y:S02]  /*3a60*/  IMAD R13, R21, R7, R14 ;  /* 0x00000007150d7224 */ /* 0x001fe400078e020e */
[----:B------:R-:W-:-:S03]  /*3a70*/  IMAD R12, R15, R4, RZ ;  /* 0x000000040f0c7224 */ /* 0x000fc600078e02ff */
[----:B------:R-:W-:Y:S01]  /*3a80*/  IADD3 R49, R49, R13, RZ ;  /* 0x0000000d31317210 */ /* 0x000fe20007ffe0ff */
[----:B------:R-:W-:Y:S01]  /*3a90*/  IMAD R13, R19, R7, R12 ;  /* 0x00000007130d7224 */ /* 0x000fe200078e020c */
[----:B-----5:R-:W-:Y:S01]  /*3aa0*/  SHF.R.S32.HI R15, RZ, 0x1f, R23 ;  /* 0x0000001fff0f7819 */ /* 0x020fe20000011417 */
[----:B------:R-:W-:-:S04]  /*3ab0*/  IMAD.WIDE.U32 R48, R4, R19, R48 ;  /* 0x0000001304307225 */ /* 0x000fc800078e0030 */
[----:B------:R-:W-:Y:S01]  /*3ac0*/  IMAD R12, R15, R4, RZ ;  /* 0x000000040f0c7224 */ /* 0x000fe200078e02ff */
[----:B------:R-:W-:-:S03]  /*3ad0*/  IADD3 R49, R49, R13, RZ ;  /* 0x0000000d31317210 */ /* 0x000fc60007ffe0ff */
[----:B------:R-:W-:Y:S02]  /*3ae0*/  IMAD R13, R23, R7, R12 ;  /* 0x00000007170d7224 */ /* 0x000fe400078e020c */
[----:B------:R-:W-:-:S05]  /*3af0*/  IMAD.WIDE.U32 R48, R4, R23, R48 ;  /* 0x0000001704307225 */ /* 0x000fca00078e0030 */
[----:B------:R-:W-:Y:S01]  /*3b00*/  IADD3 R49, R49, R13, RZ ;  /* 0x0000000d31317210 */ /* 0x000fe20007ffe0ff */
[----:B------:R-:W-:Y:S06]  /*3b10*/  @P0 BRA `(.L_x_3889) ;  /* 0xfffffffc00140947 */ /* 0x000fec000383ffff */
[----:B------:R-:W-:Y:S05]  /*3b20*/  BSYNC B3 ;  /* 0x0000000000037941 */ /* 0x000fea0003800000 */
.L_x_3888:
[----:B------:R-:W-:Y:S02]  /*3b30*/  MOV R16, R10 ;  /* 0x0000000a00107202 */ /* 0x000fe40000000f00 */
[----:B------:R-:W-:-:S07]  /*3b40*/  MOV R17, R11 ;  /* 0x0000000b00117202 */ /* 0x000fce0000000f00 */
.L_x_3879:
[----:B------:R-:W-:Y:S05]  /*3b50*/  BSYNC B0 ;  /* 0x0000000000007941 */ /* 0x000fea0003800000 */
.L_x_3878:
        /* <DEDUP_REMOVED lines=11> */
[----:B------:R-:W2:Y:S01]  /*3c10*/  LDG.E.CONSTANT R7, desc[UR4][R6.64] ;  /* 0x0000000406077981 */ /* 0x000ea2000c1e9900 */
[----:B------:R-:W-:-:S04]  /*3c20*/  ISETP.NE.U32.AND P0, PT, R5, 0x1, PT ;  /* 0x000000010500780c */ /* 0x000fc80003f05070 */
[----:B------:R-:W-:Y:S01]  /*3c30*/  ISETP.NE.AND.EX P0, PT, RZ, RZ, PT, P0 ;  /* 0x000000ffff00720c */ /* 0x000fe20003f05300 */
[----:B--2--5:R-:W-:-:S12]  /*3c40*/  IMAD R48, R4, R7, R48 ;  /* 0x0000000704307224 */ /* 0x024fd800078e0230 */
        /* <DEDUP_REMOVED lines=16> */
[----:B------:R-:W2:Y:S02]  /*3d50*/  LDG.E.CONSTANT R7, desc[UR4][R6.64] ;  /* 0x0000000406077981 */ /* 0x000ea4000c1e9900 */
[----:B------:R-:W-:-:S06]  /*3d60*/  @P0 LEA.HI.X R11, R14, R2, R5, 0x2, P1 ;  /* 0x000000020e0b0211 */ /* 0x000fcc00008f1405 */
[----:B------:R-:W3:Y:S01]  /*3d70*/  @P0 LDG.E.CONSTANT R11, desc[UR4][R10.64] ;  /* 0x000000040a0b0981 */ /* 0x000ee2000c1e9900 */
[----:B--2---:R-:W-:-:S04]  /*3d80*/  IMAD R48, R4, R7, R48 ;  /* 0x0000000704307224 */ /* 0x004fc800078e0230 */
[----:B---3--:R-:W-:-:S07]  /*3d90*/  @P0 IMAD R48, R4, R11, R48 ;  /* 0x0000000b04300224 */ /* 0x008fce00078e0230 */
.L_x_3877:
[----:B------:R-:W-:Y:S05]  /*3da0*/  BSYNC B1 ;  /* 0x0000000000017941 */ /* 0x000fea0003800000 */
.L_x_3876:
[----:B------:R0:W-:Y:S01]  /*3db0*/  STG.E desc[UR4][R8.64], R48 ;  /* 0x0000003008007986 */ /* 0x0001e2000c101904 */
[----:B------:R-:W-:-:S07]  /*3dc0*/  IADD3 R3, R3, 0x80, RZ ;  /* 0x0000008003037810 */ /* 0x000fce0007ffe0ff */
.L_x_3874:
[----:B------:R-:W-:Y:S05]  /*3dd0*/  BSYNC B2 ;  /* 0x0000000000027941 */ /* 0x000fea0003800000 */
.L_x_3873:
        /* <DEDUP_REMOVED lines=462> */
.L_x_3893:
        /* <DEDUP_REMOVED lines=69> */
.L_x_3903:
        /* <DEDUP_REMOVED lines=217> */
.L_x_3902:
[----:B------:R-:W-:Y:S02]  /*6ca0*/  MOV R16, R10 ;  /* 0x0000000a00107202 */ /* 0x000fe40000000f00 */
[----:B------:R-:W-:-:S07]  /*6cb0*/  MOV R17, R11 ;  /* 0x0000000b00117202 */ /* 0x000fce0000000f00 */
.L_x_3901:
[----:B------:R-:W-:Y:S05]  /*6cc0*/  BSYNC B5 ;  /* 0x0000000000057941 */ /* 0x000fea0003800000 */
.L_x_3900:
        /* <DEDUP_REMOVED lines=118> */
.L_x_3905:
[----:B------:R-:W-:Y:S05]  /*7430*/  BSYNC B5 ;  /* 0x0000000000057941 */ /* 0x000fea0003800000 */
.L_x_3904:
[----:B------:R-:W-:-:S04]  /*7440*/  ISETP.NE.U32.AND P1, PT, R6, RZ, PT ;  /* 0x000000ff0600720c */ /* 0x000fc80003f25070 */
[----:B------:R-:W-:-:S13]  /*7450*/  ISETP.NE.OR.EX P0, PT, R46, RZ, P0, P1 ;  /* 0x000000ff2e00720c */ /* 0x000fda0000705710 */
[----:B------:R-:W-:Y:S05]  /*7460*/  @!P0 BREAK B2 ;  /* 0x0000000000028942 */ /* 0x000fea0003800000 */
[----:B------:R-:W-:Y:S05]  /*7470*/  @!P0 BRA `(.L_x_3897) ;  /* 0x0000000400008947 */ /* 0x000fea0003800000 */
.L_x_3899:
[----:B------:R-:W-:Y:S05]  /*7480*/  BSYNC B2 ;  /* 0x0000000000027941 */ /* 0x000fea0003800000 */
.L_x_3898:
[----:B------:R-:W-:Y:S01]  /*7490*/  BSSY B2, `(.L_x_3906) ;  /* 0x000003c000027945 */ /* 0x000fe20003800000 */
.L_x_3907:
        /* <DEDUP_REMOVED lines=60> */
.L_x_3906:
[----:B------:R-:W-:Y:S02]  /*7860*/  MOV R16, R10 ;  /* 0x0000000a00107202 */ /* 0x000fe40000000f00 */
[----:B------:R-:W-:-:S07]  /*7870*/  MOV R17, R11 ;  /* 0x0000000b00117202 */ /* 0x000fce0000000f00 */
.L_x_3897:
[----:B------:R-:W-:Y:S05]  /*7880*/  BSYNC B3 ;  /* 0x0000000000037941 */ /* 0x000fea0003800000 */
.L_x_3896:
        /* <DEDUP_REMOVED lines=36> */
.L_x_3895:
[----:B------:R-:W-:Y:S05]  /*7ad0*/  BSYNC B4 ;  /* 0x0000000000047941 */ /* 0x000fea0003800000 */
.L_x_3894:
        /* <DEDUP_REMOVED lines=460> */
.L_x_3909:
        /* <DEDUP_REMOVED lines=69> */
.L_x_3919:
        /* <DEDUP_REMOVED lines=217> */
.L_x_3918:
[----:B------:R-:W-:Y:S02]  /*a980*/  MOV R16, R10 ;  /* 0x0000000a00107202 */ /* 0x000fe40000000f00 */
[----:B------:R-:W-:-:S07]  /*a990*/  MOV R17, R11 ;  /* 0x0000000b00117202 */ /* 0x000fce0000000f00 */
.L_x_3917:
[----:B------:R-:W-:Y:S05]  /*a9a0*/  BSYNC B5 ;  /* 0x0000000000057941 */ /* 0x000fea0003800000 */
.L_x_3916:
        /* <DEDUP_REMOVED lines=118> */
.L_x_3921:
[----:B------:R-:W-:Y:S05]  /*b110*/  BSYNC B5 ;  /* 0x0000000000057941 */ /* 0x000fea0003800000 */
.L_x_3920:
[----:B------:R-:W-:-:S04]  /*b120*/  ISETP.NE.U32.AND P1, PT, R6, RZ, PT ;  /* 0x000000ff0600720c */ /* 0x000fc80003f25070 */
[----:B------:R-:W-:-:S13]  /*b130*/  ISETP.NE.OR.EX P0, PT, R46, RZ, P0, P1 ;  /* 0x000000ff2e00720c */ /* 0x000fda0000705710 */
[----:B------:R-:W-:Y:S05]  /*b140*/  @!P0 BREAK B2 ;  /* 0x0000000000028942 */ /* 0x000fea0003800000 */
[----:B------:R-:W-:Y:S05]  /*b150*/  @!P0 BRA `(.L_x_3913) ;  /* 0x0000000400048947 */ /* 0x000fea0003800000 */
.L_x_3915:
[----:B------:R-:W-:Y:S05]  /*b160*/  BSYNC B2 ;  /* 0x0000000000027941 */ /* 0x000fea0003800000 */
.L_x_3914:
[----:B------:R-:W-:Y:S01]  /*b170*/  BSSY B2, `(.L_x_3922) ;  /* 0x000003d000027945 */ /* 0x000fe20003800000 */
.L_x_3923:
        /* <DEDUP_REMOVED lines=61> */
.L_x_3922:
[----:B------:R-:W-:Y:S02]  /*b550*/  MOV R16, R10 ;  /* 0x0000000a00107202 */ /* 0x000fe40000000f00 */
[----:B------:R-:W-:-:S07]  /*b560*/  MOV R17, R11 ;  /* 0x0000000b00117202 */ /* 0x000fce0000000f00 */
.L_x_3913:
[----:B------:R-:W-:Y:S05]  /*b570*/  BSYNC B3 ;  /* 0x0000000000037941 */ /* 0x000fea0003800000 */
.L_x_3912:
        /* <DEDUP_REMOVED lines=36> */
.L_x_3911:
[----:B------:R-:W-:Y:S05]  /*b7c0*/  BSYNC B4 ;  /* 0x0000000000047941 */ /* 0x000fea0003800000 */
.L_x_3910:
[----:B------:R1:W-:Y:S01]  /*b7d0*/  STG.E desc[UR4][R8.64], R48 ;  /* 0x0000003008007986 */ /* 0x0003e2000c101904 */
[----:B------:R-:W-:-:S07]  /*b7e0*/  IADD3 R3, R3, 0x80, RZ ;  /* 0x0000008003037810 */ /* 0x000fce0007ffe0ff */
.L_x_3892:
        /* <DEDUP_REMOVED lines=458> */
.L_x_3925:
        /* <DEDUP_REMOVED lines=69> */
.L_x_3935:
        /* <DEDUP_REMOVED lines=217> */
.L_x_3934:
[----:B------:R-:W-:Y:S02]  /*e670*/  MOV R16, R10 ;  /* 0x0000000a00107202 */ /* 0x000fe40000000f00 */
[----:B------:R-:W-:-:S07]  /*e680*/  MOV R17, R11 ;  /* 0x0000000b00117202 */ /* 0x000fce0000000f00 */
.L_x_3933:
[----:B------:R-:W-:Y:S05]  /*e690*/  BSYNC B5 ;  /* 0x0000000000057941 */ /* 0x000fea0003800000 */
.L_x_3932:
        /* <DEDUP_REMOVED lines=118> */
.L_x_3937:
[----:B------:R-:W-:Y:S05]  /*ee00*/  BSYNC B5 ;  /* 0x0000000000057941 */ /* 0x000fea0003800000 */
.L_x_3936:
[----:B------:R-:W-:-:S04]  /*ee10*/  ISETP.NE.U32.AND P1, PT, R6, RZ, PT ;  /* 0x000000ff0600720c */ /* 0x000fc80003f25070 */
[----:B------:R-:W-:-:S13]  /*ee20*/  ISETP.NE.OR.EX P0, PT, R46, RZ, P0, P1 ;  /* 0x000000ff2e00720c */ /* 0x000fda0000705710 */
[----:B------:R-:W-:Y:S05]  /*ee30*/  @!P0 BREAK B2 ;  /* 0x0000000000028942 */ /* 0x000fea0003800000 */
[----:B------:R-:W-:Y:S05]  /*ee40*/  @!P0 BRA `(.L_x_3929) ;  /* 0x0000000400048947 */ /* 0x000fea0003800000 */
.L_x_3931:
[----:B------:R-:W-:Y:S05]  /*ee50*/  BSYNC B2 ;  /* 0x0000000000027941 */ /* 0x000fea0003800000 */
.L_x_3930:
[----:B------:R-:W-:Y:S01]  /*ee60*/  BSSY B2, `(.L_x_3938) ;  /* 0x000003d000027945 */ /* 0x000fe20003800000 */
.L_x_3939:
        /* <DEDUP_REMOVED lines=61> */
.L_x_3938:
[----:B------:R-:W-:Y:S02]  /*f240*/  MOV R16, R10 ;  /* 0x0000000a00107202 */ /* 0x000fe40000000f00 */
[----:B------:R-:W-:-:S07]  /*f250*/  MOV R17, R11 ;  /* 0x0000000b00117202 */ /* 0x000fce0000000f00 */
.L_x_3929:
[----:B------:R-:W-:Y:S05]  /*f260*/  BSYNC B3 ;  /* 0x0000000000037941 */ /* 0x000fea0003800000 */
.L_x_3928:
        /* <DEDUP_REMOVED lines=36> */
.L_x_3927:
[----:B------:R-:W-:Y:S05]  /*f4b0*/  BSYNC B4 ;  /* 0x0000000000047941 */ /* 0x000fea0003800000 */
.L_x_3926:
[----:B------:R0:W-:Y:S01]  /*f4c0*/  STG.E desc[UR4][R8.64], R48 ;  /* 0x0000003008007986 */ /* 0x0001e2000c101904 */
[----:B------:R-:W-:-:S07]  /*f4d0*/  IADD3 R3, R3, 0x80, RZ ;  /* 0x0000008003037810 */ /* 0x000fce0007ffe0ff */
.L_x_3908:
        /* <DEDUP_REMOVED lines=458> */
.L_x_3941:
        /* <DEDUP_REMOVED lines=69> */
.L_x_3951:
        /* <DEDUP_REMOVED lines=217> */
.L_x_3950:
[----:B------:R-:W-:Y:S02]  /*12360*/  MOV R16, R10 ;  /* 0x0000000a00107202 */ /* 0x000fe40000000f00 */
[----:B------:R-:W-:-:S07]  /*12370*/  MOV R17, R11 ;  /* 0x0000000b00117202 */ /* 0x000fce0000000f00 */
.L_x_3949:
[----:B------:R-:W-:Y:S05]  /*12380*/  BSYNC B5 ;  /* 0x0000000000057941 */ /* 0x000fea0003800000 */
.L_x_3948:
        /* <DEDUP_REMOVED lines=118> */
.L_x_3953:
[----:B------:R-:W-:Y:S05]  /*12af0*/  BSYNC B5 ;  /* 0x0000000000057941 */ /* 0x000fea0003800000 */
.L_x_3952:
[----:B------:R-:W-:-:S04]  /*12b00*/  ISETP.NE.U32.AND P1, PT, R6, RZ, PT ;  /* 0x000000ff0600720c */ /* 0x000fc80003f25070 */
[----:B------:R-:W-:-:S13]  /*12b10*/  ISETP.NE.OR.EX P0, PT, R46, RZ, P0, P1 ;  /* 0x000000ff2e00720c */ /* 0x000fda0000705710 */
[----:B------:R-:W-:Y:S05]  /*12b20*/  @!P0 BREAK B2 ;  /* 0x0000000000028942 */ /* 0x000fea0003800000 */
[----:B------:R-:W-:Y:S05]  /*12b30*/  @!P0 BRA `(.L_x_3945) ;  /* 0x0000000400048947 */ /* 0x000fea0003800000 */
.L_x_3947:
[----:B------:R-:W-:Y:S05]  /*12b40*/  BSYNC B2 ;  /* 0x0000000000027941 */ /* 0x000fea0003800000 */
.L_x_3946:
[----:B------:R-:W-:Y:S01]  /*12b50*/  BSSY B2, `(.L_x_3954) ;  /* 0x000003d000027945 */ /* 0x000fe20003800000 */
.L_x_3955:
        /* <DEDUP_REMOVED lines=61> */
.L_x_3954:
[----:B------:R-:W-:Y:S02]  /*12f30*/  MOV R16, R10 ;  /* 0x0000000a00107202 */ /* 0x000fe40000000f00 */
[----:B------:R-:W-:-:S07]  /*12f40*/  MOV R17, R11 ;  /* 0x0000000b00117202 */ /* 0x000fce0000000f00 */
.L_x_3945:
[----:B------:R-:W-:Y:S05]  /*12f50*/  BSYNC B3 ;  /* 0x0000000000037941 */ /* 0x000fea0003800000 */
.L_x_3944:
        /* <DEDUP_REMOVED lines=36> */
.L_x_3943:
[----:B------:R-:W-:Y:S05]  /*131a0*/  BSYNC B4 ;  /* 0x0000000000047941 */ /* 0x000fea0003800000 */
.L_x_3942:
[----:B------:R2:W-:Y:S01]  /*131b0*/  STG.E desc[UR4][R8.64], R48 ;  /* 0x0000003008007986 */ /* 0x0005e2000c101904 */
[----:B------:R-:W-:-:S07]  /*131c0*/  IADD3 R3, R3, 0x80, RZ ;  /* 0x0000008003037810 */ /* 0x000fce0007ffe0ff */
.L_x_3924:
        /* <DEDUP_REMOVED lines=459> */
.L_x_3957:
        /* <DEDUP_REMOVED lines=69> */
.L_x_3967:
        /* <DEDUP_REMOVED lines=217> */
.L_x_3966:
[----:B------:R-:W-:Y:S02]  /*16060*/  MOV R16, R10 ;  /* 0x0000000a00107202 */ /* 0x000fe40000000f00 */
[----:B------:R-:W-:-:S07]  /*16070*/  MOV R17, R11 ;  /* 0x0000000b00117202 */ /* 0x000fce0000000f00 */
.L_x_3965:
[----:B------:R-:W-:Y:S05]  /*16080*/  BSYNC B5 ;  /* 0x0000000000057941 */ /* 0x000fea0003800000 */
.L_x_3964:
        /* <DEDUP_REMOVED lines=118> */
.L_x_3969:
[----:B------:R-:W-:Y:S05]  /*167f0*/  BSYNC B5 ;  /* 0x0000000000057941 */ /* 0x000fea0003800000 */
.L_x_3968:
[----:B------:R-:W-:-:S04]  /*16800*/  ISETP.NE.U32.AND P1, PT, R6, RZ, PT ;  /* 0x000000ff0600720c */ /* 0x000fc80003f25070 */
[----:B------:R-:W-:-:S13]  /*16810*/  ISETP.NE.OR.EX P0, PT, R46, RZ, P0, P1 ;  /* 0x000000ff2e00720c */ /* 0x000fda0000705710 */
[----:B------:R-:W-:Y:S05]  /*16820*/  @!P0 BREAK B2 ;  /* 0x0000000000028942 */ /* 0x000fea0003800000 */
[----:B------:R-:W-:Y:S05]  /*16830*/  @!P0 BRA `(.L_x_3961) ;  /* 0x0000000400048947 */ /* 0x000fea0003800000 */
.L_x_3963:
[----:B------:R-:W-:Y:S05]  /*16840*/  BSYNC B2 ;  /* 0x0000000000027941 */ /* 0x000fea0003800000 */
.L_x_3962:
[----:B------:R-:W-:Y:S01]  /*16850*/  BSSY B2, `(.L_x_3970) ;  /* 0x000003d000027945 */ /* 0x000fe20003800000 */
.L_x_3971:
        /* <DEDUP_REMOVED lines=61> */
.L_x_3970:
[----:B------:R-:W-:Y:S02]  /*16c30*/  MOV R16, R10 ;  /* 0x0000000a00107202 */ /* 0x000fe40000000f00 */
[----:B------:R-:W-:-:S07]  /*16c40*/  MOV R17, R11 ;  /* 0x0000000b00117202 */ /* 0x000fce0000000f00 */
.L_x_3961:
[----:B------:R-:W-:Y:S05]  /*16c50*/  BSYNC B3 ;  /* 0x0000000000037941 */ /* 0x000fea0003800000 */
.L_x_3960:
        /* <DEDUP_REMOVED lines=36> */
.L_x_3959:
[----:B------:R-:W-:Y:S05]  /*16ea0*/  BSYNC B4 ;  /* 0x0000000000047941 */ /* 0x000fea0003800000 */
.L_x_3958:
[----:B------:R1:W-:Y:S01]  /*16eb0*/  STG.E desc[UR4][R8.64], R48 ;  /* 0x0000003008007986 */ /* 0x0003e2000c101904 */
[----:B------:R-:W-:-:S07]  /*16ec0*/  IADD3 R3, R3, 0x80, RZ ;  /* 0x0000008003037810 */ /* 0x000fce0007ffe0ff */
.L_x_3940:
[----:B------:R-:W-:-:S13]  /*16ed0*/  ISETP.GE.AND P0, PT, R3, UR8, PT ;  /* 0x0000000803007c0c */ /* 0x000fda000bf06270 */
[----:B------:R-:W-:Y:S05]  /*16ee0*/  @P0 BREAK B0 ;  /* 0x0000000000000942 */ /* 0x000fea0003800000 */
[----:B------:R-:W-:Y:S05]  /*16ef0*/  @P0 BRA `(.L_x_3956) ;  /* 0x0000003c00380947 */ /* 0x000fea0003800000 */
[----:B------:R-:W-:Y:S05]  /*16f00*/  BSYNC B0 ;  /* 0x0000000000007941 */ /* 0x000fea0003800000 */
.L_x_3891:
        /* <DEDUP_REMOVED lines=456> */
.L_x_3972:
        /* <DEDUP_REMOVED lines=69> */
.L_x_3982:
        /* <DEDUP_REMOVED lines=217> */
.L_x_3981:
[----:B------:R-:W-:Y:S02]  /*19d70*/  MOV R16, R10 ;  /* 0x0000000a00107202 */ /* 0x000fe40000000f00 */
[----:B------:R-:W-:-:S07]  /*19d80*/  MOV R17, R11 ;  /* 0x0000000b00117202 */ /* 0x000fce0000000f00 */
.L_x_3980:
[----:B------:R-:W-:Y:S05]  /*19d90*/  BSYNC B5 ;  /* 0x0000000000057941 */ /* 0x000fea0003800000 */
.L_x_3979:
        /* <DEDUP_REMOVED lines=118> */
.L_x_3984:
[----:B------:R-:W-:Y:S05]  /*1a500*/  BSYNC B5 ;  /* 0x0000000000057941 */ /* 0x000fea0003800000 */
.L_x_3983:
[----:B------:R-:W-:-:S04]  /*1a510*/  ISETP.NE.U32.AND P1, PT, R6, RZ, PT ;  /* 0x000000ff0600720c */ /* 0x000fc80003f25070 */
[----:B------:R-:W-:-:S13]  /*1a520*/  ISETP.NE.OR.EX P0, PT, R46, RZ, P0, P1 ;  /* 0x000000ff2e00720c */ /* 0x000fda0000705710 */
[----:B------:R-:W-:Y:S05]  /*1a530*/  @!P0 BREAK B2 ;  /* 0x0000000000028942 */ /* 0x000fea0003800000 */
[----:B------:R-:W-:Y:S05]  /*1a540*/  @!P0 BRA `(.L_x_3976) ;  /* 0x0000000400048947 */ /* 0x000fea0003800000 */
.L_x_3978:
[----:B------:R-:W-:Y:S05]  /*1a550*/  BSYNC B2 ;  /* 0x0000000000027941 */ /* 0x000fea0003800000 */
.L_x_3977:
[----:B------:R-:W-:Y:S01]  /*1a560*/  BSSY B2, `(.L_x_3985) ;  /* 0x000003d000027945 */ /* 0x000fe20003800000 */
.L_x_3986:
        /* <DEDUP_REMOVED lines=61> */
.L_x_3985:
[----:B------:R-:W-:Y:S02]  /*1a940*/  MOV R16, R10 ;  /* 0x0000000a00107202 */ /* 0x000fe40000000f00 */
[----:B------:R-:W-:-:S07]  /*1a950*/  MOV R17, R11 ;  /* 0x0000000b00117202 */ /* 0x000fce0000000f00 */
.L_x_3976:
[----:B------:R-:W-:Y:S05]  /*1a960*/  BSYNC B3 ;  /* 0x0000000000037941 */ /* 0x000fea0003800000 */
.L_x_3975:
        /* <DEDUP_REMOVED lines=36> */
.L_x_3974:
[----:B------:R-:W-:Y:S05]  /*1abb0*/  BSYNC B4 ;  /* 0x0000000000047941 */ /* 0x000fea0003800000 */
.L_x_3973:
[----:B------:R3:W-:Y:S01]  /*1abc0*/  STG.E desc[UR4][R8.64], R48 ;  /* 0x0000003008007986 */ /* 0x0007e2000c101904 */
[----:B------:R-:W-:-:S07]  /*1abd0*/  IADD3 R3, R3, 0x80, RZ ;  /* 0x0000008003037810 */ /* 0x000fce0007ffe0ff */
.L_x_3956:
[----:B------:R-:W-:Y:S05]  /*1abe0*/  BSYNC B1 ;  /* 0x0000000000017941 */ /* 0x000fea0003800000 */
.L_x_3890:
        /* <DEDUP_REMOVED lines=459> */
.L_x_3987:
        /* <DEDUP_REMOVED lines=71> */
.L_x_3997:
        /* <DEDUP_REMOVED lines=46> */
[----:B------:R-:W-:-:S03]  /*1cff0*/  LEA R18, P1, R12, R0, 0x2 ;  /* 0x000000000c127211 */ /* 0x000fc600078210ff */
[----:B------:R0:W5:Y:S01]  /*1d000*/  LDG.E.CONSTANT R42, desc[UR4][R16.64] ;  /* 0x00000004102a7981 */ /* 0x000162000c1e9900 */
[----:B------:R-:W-:Y:S01]  /*1d010*/  IADD3 R13, R13, R19, RZ ;  /* 0x000000130d0d7210 */ /* 0x000fe20007ffe0ff */
[----:B------:R-:W-:-:S03]  /*1d020*/  IMAD R21, R21, UR6, RZ ;  /* 0x0000000615157c24 */ /* 0x000fc6000f8e02ff */
[----:B------:R-:W-:Y:S01]  /*1d030*/  LEA.HI.X R19, R12, R2, R13, 0x2, P1 ;  /* 0x000000020c137211 */ /* 0x000fe200008f140d */
[----:B------:R-:W-:-:S04]  /*1d040*/  IMAD.WIDE.U32 R12, R20, UR6, RZ ;  /* 0x00000006140c7c25 */ /* 0x000fc8000f8e00ff */
[----:B------:R-:W-:Y:S01]  /*1d050*/  IMAD R21, R20, UR7, R21 ;  /* 0x0000000714157c24 */ /* 0x000fe2000f8e0215 */
[----:B-1----:R-:W-:Y:S01]  /*1d060*/  LEA R14, P1, R12, R0, 0x2 ;  /* 0x000000000c0e7211 */ /* 0x002fe200078210ff */
[----:B------:R1:W5:Y:S03]  /*1d070*/  LDG.E.CONSTANT R20, desc[UR4][R18.64] ;  /* 0x0000000412147981 */ /* 0x000366000c1e9900 */
        /* <DEDUP_REMOVED lines=13> */
[----:B-1----:R-:W-:-:S03]  /*1d150*/  LEA R18, P1, R12, R0, 0x2 ;  /* 0x000000000c127211 */ /* 0x002fc600078210ff */
        /* <DEDUP_REMOVED lines=58> */
[----:B------:R-:W5:Y:S01]  /*1d500*/  LDG.E.CONSTANT R16, desc[UR4][R16.64] ;  /* 0x0000000410107981 */ /* 0x000f62000c1e9900 */
[----:B--2---:R-:W-:-:S05]  /*1d510*/  SHF.R.S32.HI R14, RZ, 0x1f, R44 ;  /* 0x0000001fff0e7819 */ /* 0x004fca000001142c */
[----:B0-----:R-:W-:Y:S02]  /*1d520*/  IMAD R19, R14, R3, RZ ;  /* 0x000000030e137224 */ /* 0x001fe400078e02ff */
[----:B------:R-:W-:-:S04]  /*1d530*/  IMAD.WIDE.U32 R14, R3, R44, R46 ;  /* 0x0000002c030e7225 */ /* 0x000fc800078e002e */
[----:B------:R-:W-:Y:S01]  /*1d540*/  IMAD R19, R44, R6, R19 ;  /* 0x000000062c137224 */ /* 0x000fe200078e0213 */
[----:B---3--:R-:W-:-:S04]  /*1d550*/  SHF.R.S32.HI R30, RZ, 0x1f, R48 ;  /* 0x0000001fff1e7819 */ /* 0x008fc80000011430 */
[----:B------:R-:W-:Y:S01]  /*1d560*/  IADD3 R15, R15, R19, RZ ;  /* 0x000000130f0f7210 */ /* 0x000fe20007ffe0ff */
[----:B-1----:R-:W-:-:S04]  /*1d570*/  IMAD R13, R30, R3, RZ ;  /* 0x000000031e0d7224 */ /* 0x002fc800078e02ff */
        /* <DEDUP_REMOVED lines=10> */
[----:B------:R-:W-:Y:S02]  /*1d620*/  IMAD R13, R42, R6, R13 ;  /* 0x000000062a0d7224 */ /* 0x000fe400078e020d */
[----:B------:R-:W-:Y:S01]  /*1d630*/  IMAD.WIDE.U32 R42, R3, R42, R14 ;  /* 0x0000002a032a7225 */ /* 0x000fe200078e000e */
        /* <DEDUP_REMOVED lines=69> */
.L_x_3996:
[----:B------:R-:W-:Y:S02]  /*1da90*/  MOV R14, R10 ;  /* 0x0000000a000e7202 */ /* 0x000fe40000000f00 */
[----:B------:R-:W-:-:S07]  /*1daa0*/  MOV R15, R11 ;  /* 0x0000000b000f7202 */ /* 0x000fce0000000f00 */
.L_x_3995:
[----:B------:R-:W-:Y:S05]  /*1dab0*/  BSYNC B4 ;  /* 0x0000000000047941 */ /* 0x000fea0003800000 */
.L_x_3994:
        /* <DEDUP_REMOVED lines=25> */
[----:B------:R-:W-:Y:S01]  /*1dc50*/  IADD3 R23, R29, R31, RZ ;  /* 0x0000001f1d177210 */ /* 0x000fe20007ffe0ff */
[----:B------:R0:W2:Y:S01]  /*1dc60*/  LDG.E.CONSTANT R22, desc[UR4][R26.64] ;  /* 0x000000041a167981 */ /* 0x0000a2000c1e9900 */
[----:B----4-:R-:W-:Y:S02]  /*1dc70*/  IMAD R25, R25, UR8, RZ ;  /* 0x0000000819197c24 */ /* 0x010fe4000f8e02ff */
[----:B------:R-:W-:Y:S01]  /*1dc80*/  LEA.HI.X R31, R28, R2, R23, 0x2, P0 ;  /* 0x000000021c1f7211 */ /* 0x000fe200000f1417 */
[----:B------:R-:W-:-:S04]  /*1dc90*/  IMAD.WIDE.U32 R28, R24, UR8, RZ ;  /* 0x00000008181c7c25 */ /* 0x000fc8000f8e00ff */
[----:B------:R-:W-:Y:S01]  /*1dca0*/  IMAD R25, R24, UR9, R25 ;  /* 0x0000000918197c24 */ /* 0x000fe2000f8e0219 */
[----:B------:R1:W3:Y:S01]  /*1dcb0*/  LDG.E.CONSTANT R23, desc[UR4][R30.64] ;  /* 0x000000041e177981 */ /* 0x0002e2000c1e9900 */
[----:B------:R-:W-:Y:S01]  /*1dcc0*/  LEA R32, P0, R28, R0, 0x2 ;  /* 0x000000001c207211 */ /* 0x000fe200078010ff */
[----:B-----5:R-:W-:Y:S02]  /*1dcd0*/  IMAD R21, R21, UR8, RZ ;  /* 0x0000000815157c24 */ /* 0x020fe4000f8e02ff */
[----:B------:R-:W-:Y:S02]  /*1dce0*/  IADD3 R25, R29, R25, RZ ;  /* 0x000000191d197210 */ /* 0x000fe40007ffe0ff */
[----:B------:R-:W-:Y:S02]  /*1dcf0*/  IMAD R21, R20, UR9, R21 ;  /* 0x0000000914157c24 */ /* 0x000fe4000f8e0215 */
[----:B------:R-:W-:Y:S01]  /*1dd00*/  LEA.HI.X R33, R28, R2, R25, 0x2, P0 ;  /* 0x000000021c217211 */ /* 0x000fe200000f1419 */
[----:B------:R-:W-:-:S04]  /*1dd10*/  IMAD.WIDE.U32 R24, R20, UR8, RZ ;  /* 0x0000000814187c25 */ /* 0x000fc8000f8e00ff */
[----:B------:R-:W4:Y:S01]  /*1dd20*/  LDG.E.CONSTANT R20, desc[UR4][R32.64] ;  /* 0x0000000420147981 */ /* 0x000f22000c1e9900 */
[----:B0-----:R-:W-:Y:S01]  /*1dd30*/  IMAD R27, R19, UR8, RZ ;  /* 0x00000008131b7c24 */ /* 0x001fe2000f8e02ff */
[----:B------:R-:W-:Y:S01]  /*1dd40*/  LEA R26, P0, R24, R0, 0x2 ;  /* 0x00000000181a7211 */ /* 0x000fe200078010ff */
[----:B------:R-:W-:Y:S01]  /*1dd50*/  IMAD.WIDE.U32 R28, R18, UR8, RZ ;  /* 0x00000008121c7c25 */ /* 0x000fe2000f8e00ff */
[----:B------:R-:W-:-:S03]  /*1dd60*/  IADD3 R19, R25, R21, RZ ;  /* 0x0000001519137210 */ /* 0x000fc60007ffe0ff */
[----:B------:R-:W-:Y:S01]  /*1dd70*/  IMAD R21, R18, UR9, R27 ;  /* 0x0000000912157c24 */ /* 0x000fe2000f8e021b */
[----:B------:R-:W-:Y:S02]  /*1dd80*/  LEA.HI.X R27, R24, R2, R19, 0x2, P0 ;  /* 0x00000002181b7211 */ /* 0x000fe400000f1413 */
[C---:B------:R-:W-:Y:S02]  /*1dd90*/  LEA R34, P0, R28.reuse, R0, 0x2 ;  /* 0x000000001c227211 */ /* 0x040fe400078010ff */
[----:B------:R-:W-:Y:S01]  /*1dda0*/  IADD3 R19, R29, R21, RZ ;  /* 0x000000151d137210 */ /* 0x000fe20007ffe0ff */
[----:B------:R0:W5:Y:S01]  /*1ddb0*/  LDG.E.CONSTANT R18, desc[UR4][R26.64] ;  /* 0x000000041a127981 */ /* 0x000162000c1e9900 */
[----:B------:R-:W-:Y:S02]  /*1ddc0*/  IMAD R17, R17, UR8, RZ ;  /* 0x0000000811117c24 */ /* 0x000fe4000f8e02ff */
[----:B------:R-:W-:Y:S01]  /*1ddd0*/  LEA.HI.X R35, R28, R2, R19, 0x2, P0 ;  /* 0x000000021c237211 */ /* 0x000fe200000f1413 */
[----:B------:R-:W-:-:S04]  /*1dde0*/  IMAD.WIDE.U32 R24, R16, UR8, RZ ;  /* 0x0000000810187c25 */ /* 0x000fc8000f8e00ff */
[----:B------:R-:W-:Y:S02]  /*1ddf0*/  IMAD R17, R16, UR9, R17 ;  /* 0x0000000910117c24 */ /* 0x000fe4000f8e0211 */
[----:B------:R-:W5:Y:S01]  /*1de00*/  LDG.E.CONSTANT R16, desc[UR4][R34.64] ;  /* 0x0000000422107981 */ /* 0x000f62000c1e9900 */
[----:B------:R-:W-:Y:S01]  /*1de10*/  IMAD R19, R15, UR8, RZ ;  /* 0x000000080f137c24 */ /* 0x000fe2000f8e02ff */
[----:B------:R-:W-:Y:S01]  /*1de20*/  LEA R28, P0, R24, R0, 0x2 ;  /* 0x00000000181c7211 */ /* 0x000fe200078010ff */
[----:B-1----:R-:W-:Y:S01]  /*1de30*/  IMAD.WIDE.U32 R30, R14, UR8, RZ ;  /* 0x000000080e1e7c25 */ /* 0x002fe2000f8e00ff */
[----:B------:R-:W-:-:S03]  /*1de40*/  IADD3 R15, R25, R17, RZ ;  /* 0x00000011190f7210 */ /* 0x000fc60007ffe0ff */
[----:B------:R-:W-:Y:S01]  /*1de50*/  IMAD R19, R14, UR9, R19 ;  /* 0x000000090e137c24 */ /* 0x000fe2000f8e0213 */
[----:B------:R-:W-:Y:S02]  /*1de60*/  LEA.HI.X R29, R24, R2, R15, 0x2, P0 ;  /* 0x00000002181d7211 */ /* 0x000fe400000f140f */
[C---:B0-----:R-:W-:Y:S02]  /*1de70*/  LEA R26, P0, R30.reuse, R0, 0x2 ;  /* 0x000000001e1a7211 */ /* 0x041fe400078010ff */
[----:B------:R-:W-:Y:S01]  /*1de80*/  IADD3 R15, R31, R19, RZ ;  /* 0x000000131f0f7210 */ /* 0x000fe20007ffe0ff */
[----:B------:R-:W5:Y:S01]  /*1de90*/  LDG.E.CONSTANT R14, desc[UR4][R28.64] ;  /* 0x000000041c0e7981 */ /* 0x000f62000c1e9900 */
[----:B------:R-:W-:Y:S02]  /*1dea0*/  IMAD R13, R13, UR8, RZ ;  /* 0x000000080d0d7c24 */ /* 0x000fe4000f8e02ff */
[----:B------:R-:W-:Y:S01]  /*1deb0*/  LEA.HI.X R27, R30, R2, R15, 0x2, P0 ;  /* 0x000000021e1b7211 */ /* 0x000fe200000f140f */
[----:B------:R-:W-:-:S04]  /*1dec0*/  IMAD.WIDE.U32 R24, R12, UR8, RZ ;  /* 0x000000080c187c25 */ /* 0x000fc8000f8e00ff */
[----:B------:R-:W-:Y:S02]  /*1ded0*/  IMAD R15, R12, UR9, R13 ;  /* 0x000000090c0f7c24 */ /* 0x000fe4000f8e020d */
[----:B------:R-:W5:Y:S01]  /*1dee0*/  LDG.E.CONSTANT R13, desc[UR4][R26.64] ;  /* 0x000000041a0d7981 */ /* 0x000f62000c1e9900 */
[----:B------:R-:W-:Y:S02]  /*1def0*/  LEA R30, P0, R24, R0, 0x2 ;  /* 0x00000000181e7211 */ /* 0x000fe400078010ff */
        /* <DEDUP_REMOVED lines=33> */
[----:B------:R-:W-:-:S03]  /*1e110*/  SHF.R.S32.HI R18, RZ, 0x1f, R13 ;  /* 0x0000001fff127819 */ /* 0x000fc6000001140d */
[----:B------:R-:W-:Y:S02]  /*1e120*/  IMAD R19, R14, R6, R15 ;  /* 0x000000060e137224 */ /* 0x000fe400078e020f */
[----:B------:R-:W-:-:S04]  /*1e130*/  IMAD.WIDE.U32 R14, R3, R14, R16 ;  /* 0x0000000e030e7225 */ /* 0x000fc800078e0010 */
[----:B------:R-:W-:Y:S01]  /*1e140*/  IMAD R18, R18, R3, RZ ;  /* 0x0000000312127224 */ /* 0x000fe200078e02ff */
[----:B------:R-:W-:-:S03]  /*1e150*/  IADD3 R15, R15, R19, RZ ;  /* 0x000000130f0f7210 */ /* 0x000fc60007ffe0ff */
[----:B------:R-:W-:Y:S01]  /*1e160*/  IMAD R17, R13, R6, R18 ;  /* 0x000000060d117224 */ /* 0x000fe200078e0212 */
[----:B------:R-:W-:Y:S01]  /*1e170*/  SHF.R.S32.HI R16, RZ, 0x1f, R12 ;  /* 0x0000001fff107819 */ /* 0x000fe2000001140c */
[----:B------:R-:W-:-:S04]  /*1e180*/  IMAD.WIDE.U32 R14, R3, R13, R14 ;  /* 0x0000000d030e7225 */ /* 0x000fc800078e000e */
[----:B------:R-:W-:Y:S01]  /*1e190*/  IMAD R13, R16, R3, RZ ;  /* 0x00000003100d7224 */ /* 0x000fe200078e02ff */
[----:B------:R-:W-:-:S03]  /*1e1a0*/  IADD3 R15, R15, R17, RZ ;  /* 0x000000110f0f7210 */ /* 0x000fc60007ffe0ff */
[----:B------:R-:W-:Y:S02]  /*1e1b0*/  IMAD R13, R12, R6, R13 ;  /* 0x000000060c0d7224 */ /* 0x000fe400078e020d */
[----:B------:R-:W-:Y:S01]  /*1e1c0*/  IMAD.WIDE.U32 R46, R3, R12, R14 ;  /* 0x0000000c032e7225 */ /* 0x000fe200078e000e */
[----:B------:R-:W-:-:S04]  /*1e1d0*/  IADD3 R14, P1, R10, 0x40, RZ ;  /* 0x000000400a0e7810 */ /* 0x000fc80007f3e0ff */
[----:B------:R-:W-:Y:S02]  /*1e1e0*/  IADD3.X R15, RZ, R11, RZ, P1, !PT ;  /* 0x0000000bff0f7210 */ /* 0x000fe40000ffe4ff */
[----:B------:R-:W-:Y:S02]  /*1e1f0*/  IADD3 R47, R47, R13, RZ ;  /* 0x0000000d2f2f7210 */ /* 0x000fe40007ffe0ff */
[----:B------:R-:W-:Y:S02]  /*1e200*/  MOV R10, R14 ;  /* 0x0000000e000a7202 */ /* 0x000fe40000000f00 */
[----:B------:R-:W-:-:S07]  /*1e210*/  MOV R11, R15 ;  /* 0x0000000f000b7202 */ /* 0x000fce0000000f00 */
.L_x_3999:
[----:B------:R-:W-:Y:S05]  /*1e220*/  BSYNC B4 ;  /* 0x0000000000047941 */ /* 0x000fea0003800000 */
.L_x_3998:
[----:B------:R-:W-:-:S04]  /*1e230*/  ISETP.NE.U32.AND P1, PT, R5, RZ, PT ;  /* 0x000000ff0500720c */ /* 0x000fc80003f25070 */
[----:B------:R-:W-:-:S13]  /*1e240*/  ISETP.NE.OR.EX P0, PT, R7, RZ, P0, P1 ;  /* 0x000000ff0700720c */ /* 0x000fda0000705710 */
[----:B------:R-:W-:Y:S05]  /*1e250*/  @!P0 BREAK B3 ;  /* 0x0000000000038942 */ /* 0x000fea0003800000 */
[----:B------:R-:W-:Y:S05]  /*1e260*/  @!P0 BRA `(.L_x_3991) ;  /* 0x0000000400008947 */ /* 0x000fea0003800000 */
.L_x_3993:
[----:B------:R-:W-:Y:S05]  /*1e270*/  BSYNC B3 ;  /* 0x0000000000037941 */ /* 0x000fea0003800000 */
.L_x_3992:
[----:B------:R-:W-:Y:S01]  /*1e280*/  BSSY B3, `(.L_x_4000) ;  /* 0x000003c000037945 */ /* 0x000fe20003800000 */
.L_x_4001:
        /* <DEDUP_REMOVED lines=22> */
[----:B------:R-:W-:Y:S01]  /*1e3f0*/  IADD3 R15, R23, R15, RZ ;  /* 0x0000000f170f7210 */ /* 0x000fe20007ffe0ff */
[----:B------:R-:W3:Y:S01]  /*1e400*/  LDG.E.CONSTANT R21, desc[UR4][R20.64] ;  /* 0x0000000414157981 */ /* 0x000ee2000c1e9900 */
[----:B0-----:R-:W-:Y:S02]  /*1e410*/  IMAD.WIDE.U32 R16, R12, UR10, RZ ;  /* 0x0000000a0c107c25 */ /* 0x001fe4000f8e00ff */
[----:B------:R-:W-:Y:S02]  /*1e420*/  LEA.HI.X R15, R22, R2, R15, 0x2, P0 ;  /* 0x00000002160f7211 */ /* 0x000fe400000f140f */
[----:B------:R-:W-:Y:S01]  /*1e430*/  IMAD R13, R12, UR11, R13 ;  /* 0x0000000b0c0d7c24 */ /* 0x000fe2000f8e020d */
[----:B------:R-:W-:-:S03]  /*1e440*/  LEA R12, P0, R16, R0, 0x2 ;  /* 0x00000000100c7211 */ /* 0x000fc600078010ff */
[----:B------:R3:W4:Y:S01]  /*1e450*/  LDG.E.CONSTANT R15, desc[UR4][R14.64] ;  /* 0x000000040e0f7981 */ /* 0x000722000c1e9900 */
[----:B------:R-:W-:-:S04]  /*1e460*/  IADD3 R13, R17, R13, RZ ;  /* 0x0000000d110d7210 */ /* 0x000fc80007ffe0ff */
[----:B------:R-:W-:-:S05]  /*1e470*/  LEA.HI.X R13, R16, R2, R13, 0x2, P0 ;  /* 0x00000002100d7211 */ /* 0x000fca00000f140d */
[----:B------:R0:W5:Y:S01]  /*1e480*/  LDG.E.CONSTANT R17, desc[UR4][R12.64] ;  /* 0x000000040c117981 */ /* 0x000162000c1e9900 */
[----:B------:R-:W-:Y:S02]  /*1e490*/  IADD3 R5, P0, R5, 0x4, RZ ;  /* 0x0000000405057810 */ /* 0x000fe40007f1e0ff */
[----:B------:R-:W-:Y:S02]  /*1e4a0*/  IADD3 R10, P1, R10, 0x20, RZ ;  /* 0x000000200a0a7810 */ /* 0x000fe40007f3e0ff */
[----:B------:R-:W-:Y:S02]  /*1e4b0*/  IADD3.X R7, RZ, R7, RZ, P0, !PT ;  /* 0x00000007ff077210 */ /* 0x000fe400007fe4ff */
[----:B------:R-:W-:Y:S02]  /*1e4c0*/  ISETP.NE.U32.AND P0, PT, R5, RZ, PT ;  /* 0x000000ff0500720c */ /* 0x000fe40003f05070 */
[----:B------:R-:W-:Y:S02]  /*1e4d0*/  IADD3.X R11, RZ, R11, RZ, P1, !PT ;  /* 0x0000000bff0b7210 */ /* 0x000fe40000ffe4ff */
[----:B------:R-:W-:-:S02]  /*1e4e0*/  ISETP.NE.AND.EX P0, PT, R7, RZ, PT, P0 ;  /* 0x000000ff0700720c */ /* 0x000fc40003f05300 */
        /* <DEDUP_REMOVED lines=22> */
.L_x_4000:
[----:B------:R-:W-:Y:S02]  /*1e650*/  MOV R14, R10 ;  /* 0x0000000a000e7202 */ /* 0x000fe40000000f00 */
[----:B------:R-:W-:-:S07]  /*1e660*/  MOV R15, R11 ;  /* 0x0000000b000f7202 */ /* 0x000fce0000000f00 */
.L_x_3991:
[----:B------:R-:W-:Y:S05]  /*1e670*/  BSYNC B1 ;  /* 0x0000000000017941 */ /* 0x000fea0003800000 */
.L_x_3990:
        /* <DEDUP_REMOVED lines=14> */
[----:B--2--5:R-:W-:-:S12]  /*1e760*/  IMAD R46, R3, R6, R46 ;  /* 0x00000006032e7224 */ /* 0x024fd800078e022e */
        /* <DEDUP_REMOVED lines=19> */
[----:B--2---:R-:W-:-:S04]  /*1e8a0*/  IMAD R46, R3, R4, R46 ;  /* 0x00000004032e7224 */ /* 0x004fc800078e022e */
[----:B---3--:R-:W-:-:S07]  /*1e8b0*/  @P0 IMAD R46, R3, R6, R46 ;  /* 0x00000006032e0224 */ /* 0x008fce00078e022e */
.L_x_3989:
[----:B------:R-:W-:Y:S05]  /*1e8c0*/  BSYNC B2 ;  /* 0x0000000000027941 */ /* 0x000fea0003800000 */
.L_x_3988:
[----:B------:R-:W-:Y:S05]  /*1e8d0*/  WARPSYNC.ALL ;  /* 0x0000000000007948 */ /* 0x000fea0003800000 */
[----:B------:R-:W-:Y:S01]  /*1e8e0*/  STG.E desc[UR4][R8.64], R46 ;  /* 0x0000002e08007986 */ /* 0x000fe2000c101904 */
[----:B------:R-:W-:Y:S05]  /*1e8f0*/  EXIT ;  /* 0x000000000000794d */ /* 0x000fea0003800000 */
.L_x_4002:
        /* <DEDUP_REMOVED lines=16> */
.L_x_18561:


//--------------------- .text._ZN2at6native73_GLOBAL__N__c8866d80_35_SparseBinaryOpIntersectionKernel_cu_9e10b42f_311112apply_kernelILi128ELi8EZNS1_29binary_op_intersection_kernelINS1_5MulOpEalEEvRNS_14TensorIteratorEllRKNS_6TensorEbEUliE_EEviT1_ --------------------------
	.section	.text._ZN2at6native73_GLOBAL__N__c8866d80_35_SparseBinaryOpIntersectionKernel_cu_9e10b42f_311112apply_kernelILi128ELi8EZNS1_29binary_op_intersection_kernelINS1_5MulOpEalEEvRNS_14TensorIteratorEllRKNS_6TensorEbEUliE_EEviT1_,"ax",@progbits
	.align	128
.text._ZN2at6native73_GLOBAL__N__c8866d80_35_SparseBinaryOpIntersectionKernel_cu_9e10b42f_311112apply_kernelILi128ELi8EZNS1_29binary_op_intersection_kernelINS1_5MulOpEalEEvRNS_14TensorIteratorEllRKNS_6TensorEbEUliE_EEviT1_:
        .type           _ZN2at6native73_GLOBAL__N__c8866d80_35_SparseBinaryOpIntersectionKernel_cu_9e10b42f_311112apply_kernelILi128ELi8EZNS1_29binary_op_intersection_kernelINS1_5MulOpEalEEvRNS_14TensorIteratorEllRKNS_6TensorEbEUliE_EEviT1_,@function
        .size           _ZN2at6native73_GLOBAL__N__c8866d80_35_SparseBinaryOpIntersectionKernel_cu_9e10b42f_311112apply_kernelILi128ELi8EZNS1_29binary_op_intersection_kernelINS1_5MulOpEalEEvRNS_14TensorIteratorEllRKNS_6TensorEbEUliE_EEviT1_,(.L_x_18562 - _ZN2at6native73_GLOBAL__N__c8866d80_35_SparseBinaryOpIntersectionKernel_cu_9e10b42f_311112apply_kernelILi128ELi8EZNS1_29binary_op_intersection_kernelINS1_5MulOpEalEEvRNS_14TensorIteratorEllRKNS_6TensorEbEUliE_EEviT1_)
        .other          _ZN2at6native73_GLOBAL__N__c8866d80_35_SparseBinaryOpIntersectionKernel_cu_9e10b42f_311112apply_kernelILi128ELi8EZNS1_29binary_op_intersection_kernelINS1_5MulOpEalEEvRNS_14TensorIteratorEllRKNS_6TensorEbEUliE_EEviT1_,@"STO_CUDA_ENTRY STV_DEFAULT"
_ZN2at6native73_GLOBAL__N__c8866d80_35_SparseBinaryOpIntersectionKernel_cu_9e10b42f_311112apply_kernelILi128ELi8EZNS1_29binary_op_intersection_kernelINS1_5MulOpEalEEvRNS_14TensorIteratorEllRKNS_6TensorEbEUliE_EEviT1_:
        /* <DEDUP_REMOVED lines=474> */
.L_x_4005:
        /* <DEDUP_REMOVED lines=10> */
[----:B------:R-:W2:Y:S01]  /*1e40*/  LDG.E.64.CONSTANT R10, desc[UR4][R10.64] ;  /* 0x000000040a0a7981 */ /* 0x000ea2000c1e9b00 */
[----:B------:R-:W-:-:S03]  /*1e50*/  IADD3 R4, P0, R4, UR12, RZ ;  /* 0x0000000c04047c10 */ /* 0x000fc6000ff1e0ff */
[----:B------:R-:W3:Y:S01]  /*1e60*/  LDG.E.64.CONSTANT R6, desc[UR4][R6.64] ;  /* 0x0000000406067981 */ /* 0x000ee2000c1e9b00 */
[----:B------:R-:W-:Y:S01]  /*1e70*/  IADD3.X R5, RZ, UR13, RZ, P0, !PT ;  /* 0x0000000dff057c10 */ /* 0x000fe200087fe4ff */
[----:B------:R-:W-:-:S05]  /*1e80*/  ULDC.64 UR12, c[0x0][0x5d0] ;  /* 0x00017400000c7ab9 */ /* 0x000fca0000000a00 */
[----:B------:R-:W4:Y:S01]  /*1e90*/  LDG.E.64.CONSTANT R4, desc[UR4][R4.64] ;  /* 0x0000000404047981 */ /* 0x000f22000c1e9b00 */
[----:B------:R-:W-:Y:S01]  /*1ea0*/  ISETP.NE.AND P0, PT, RZ, UR11, PT ;  /* 0x0000000bff007c0c */ /* 0x000fe2000bf05270 */
[----:B------:R-:W-:Y:S01]  /*1eb0*/  BSSY B1, `(.L_x_4006) ;  /* 0x0000171000017945 */ /* 0x000fe20003800000 */
[----:B------:R-:W-:Y:S02]  /*1ec0*/  MOV R12, R2 ;  /* 0x00000002000c7202 */ /* 0x000fe40000000f00 */
[----:B------:R-:W-:Y:S02]  /*1ed0*/  MOV R13, RZ ;  /* 0x000000ff000d7202 */ /* 0x000fe40000000f00 */
        /* <DEDUP_REMOVED lines=29> */
[----:B------:R-:W-:Y:S01]  /*20b0*/  BSSY B3, `(.L_x_4010) ;  /* 0x00000fa000037945 */ /* 0x000fe20003800000 */
[----:B------:R-:W-:Y:S02]  /*20c0*/  PRMT R6, R6, 0x7604, R6 ;  /* 0x0000760406067816 */ /* 0x000fe40000000006 */
[----:B------:R-:W-:Y:S02]  /*20d0*/  IADD3.X R7, RZ, ~R10, RZ, P0, !PT ;  /* 0x8000000aff077210 */ /* 0x000fe400007fe4ff */
[----:B------:R-:W-:Y:S02]  /*20e0*/  MOV R48, RZ ;  /* 0x000000ff00307202 */ /* 0x000fe40000000f00 */
[----:B------:R-:W-:Y:S02]  /*20f0*/  ISETP.GE.AND P0, PT, R7, RZ, PT ;  /* 0x000000ff0700720c */ /* 0x000fe40003f06270 */
[----:B------:R-:W-:-:S02]  /*2100*/  PRMT R6, R6, 0x1054, R6 ;  /* 0x0000105406067816 */ /* 0x000fc40000000006 */
        /* <DEDUP_REMOVED lines=12> */
.L_x_4015:
        /* <DEDUP_REMOVED lines=17> */
[----:B------:R-:W-:Y:S01]  /*22e0*/  MOV R22, R0 ;  /* 0x0000000000167202 */ /* 0x000fe20000000f00 */
[----:B------:R-:W-:Y:S01]  /*22f0*/  ULDC.64 UR12, c[0x0][0x5e8] ;  /* 0x00017a00000c7ab9 */ /* 0x000fe20000000a00 */
[----:B------:R-:W-:Y:S01]  /*2300*/  ULDC.64 UR14, c[0x0][0x5b8] ;  /* 0x00016e00000e7ab9 */ /* 0x000fe20000000a00 */
[----:B--2---:R-:W-:-:S04]  /*2310*/  IMAD R49, R35, UR12, RZ ;  /* 0x0000000c23317c24 */ /* 0x004fc8000f8e02ff */
[----:B------:R-:W-:-:S04]  /*2320*/  IMAD.WIDE.U32 R46, R34, UR12, R22 ;  /* 0x0000000c222e7c25 */ /* 0x000fc8000f8e0016 */
[----:B---3--:R-:W-:Y:S02]  /*2330*/  IMAD R45, R45, UR12, RZ ;  /* 0x0000000c2d2d7c24 */ /* 0x008fe4000f8e02ff */
[----:B------:R-:W-:Y:S01]  /*2340*/  IMAD.WIDE.U32 R50, R44, UR12, R22 ;  /* 0x0000000c2c327c25 */ /* 0x000fe2000f8e0016 */
[----:B------:R-:W-:-:S03]  /*2350*/  IADD3 R46, P2, R46, UR14, RZ ;  /* 0x0000000e2e2e7c10 */ /* 0x000fc6000ff5e0ff */
[----:B------:R-:W-:Y:S01]  /*2360*/  IMAD R49, R34, UR13, R49 ;  /* 0x0000000d22317c24 */ /* 0x000fe2000f8e0231 */
[----:B------:R-:W-:Y:S01]  /*2370*/  IADD3 R34, P1, R50, UR14, RZ ;  /* 0x0000000e32227c10 */ /* 0x000fe2000ff3e0ff */
[----:B------:R-:W-:Y:S02]  /*2380*/  IMAD R35, R44, UR13, R45 ;  /* 0x0000000d2c237c24 */ /* 0x000fe4000f8e022d */
[----:B----4-:R-:W-:Y:S02]  /*2390*/  IMAD R43, R43, UR12, RZ ;  /* 0x0000000c2b2b7c24 */ /* 0x010fe4000f8e02ff */
[C---:B------:R-:W-:Y:S01]  /*23a0*/  IMAD.WIDE.U32 R44, R42.reuse, UR12, R22 ;  /* 0x0000000c2a2c7c25 */ /* 0x040fe2000f8e0016 */
[----:B------:R-:W-:Y:S02]  /*23b0*/  IADD3.X R47, R47, UR15, R49, P2, !PT ;  /* 0x0000000f2f2f7c10 */ /* 0x000fe400097fe431 */
[----:B------:R-:W-:Y:S01]  /*23c0*/  IADD3.X R35, R51, UR15, R35, P1, !PT ;  /* 0x0000000f33237c10 */ /* 0x000fe20008ffe423 */
[----:B------:R-:W-:Y:S01]  /*23d0*/  IMAD R49, R42, UR13, R43 ;  /* 0x0000000d2a317c24 */ /* 0x000fe2000f8e022b */
[----:B------:R-:W-:Y:S01]  /*23e0*/  IADD3 R44, P1, R44, UR14, RZ ;  /* 0x0000000e2c2c7c10 */ /* 0x000fe2000ff3e0ff */
[----:B-----5:R-:W-:Y:S01]  /*23f0*/  IMAD R37, R37, UR12, RZ ;  /* 0x0000000c25257c24 */ /* 0x020fe2000f8e02ff */
[----:B------:R-:W2:Y:S01]  /*2400*/  LDG.E.U8.CONSTANT R47, desc[UR4][R46.64] ;  /* 0x000000042e2f7981 */ /* 0x000ea2000c1e9100 */
[----:B------:R-:W-:Y:S01]  /*2410*/  IMAD.WIDE.U32 R42, R36, UR12, R22 ;  /* 0x0000000c242a7c25 */ /* 0x000fe2000f8e0016 */
[----:B------:R-:W-:-:S02]  /*2420*/  IADD3.X R45, R45, UR15, R49, P1, !PT ;  /* 0x0000000f2d2d7c10 */ /* 0x000fc40008ffe431 */
[----:B------:R0:W2:Y:S01]  /*2430*/  LDG.E.U8.CONSTANT R34, desc[UR4][R34.64] ;  /* 0x0000000422227981 */ /* 0x0000a2000c1e9100 */
[----:B------:R-:W-:Y:S01]  /*2440*/  IMAD R37, R36, UR13, R37 ;  /* 0x0000000d24257c24 */ /* 0x000fe2000f8e0225 */
[----:B------:R-:W-:Y:S01]  /*2450*/  IADD3 R36, P1, R42, UR14, RZ ;  /* 0x0000000e2a247c10 */ /* 0x000fe2000ff3e0ff */
[----:B------:R-:W-:Y:S01]  /*2460*/  IMAD R11, R11, UR12, RZ ;  /* 0x0000000c0b0b7c24 */ /* 0x000fe2000f8e02ff */
[----:B------:R-:W3:Y:S01]  /*2470*/  LDG.E.U8.CONSTANT R44, desc[UR4][R44.64] ;  /* 0x000000042c2c7981 */ /* 0x000ee2000c1e9100 */
[----:B------:R-:W-:Y:S01]  /*2480*/  IMAD.WIDE.U32 R50, R10, UR12, R22 ;  /* 0x0000000c0a327c25 */ /* 0x000fe2000f8e0016 */
[----:B------:R-:W-:-:S03]  /*2490*/  IADD3.X R37, R43, UR15, R37, P1, !PT ;  /* 0x0000000f2b257c10 */ /* 0x000fc60008ffe425 */
[----:B------:R-:W-:Y:S02]  /*24a0*/  IMAD R49, R25, UR12, RZ ;  /* 0x0000000c19317c24 */ /* 0x000fe4000f8e02ff */
[----:B------:R-:W-:Y:S01]  /*24b0*/  IMAD.WIDE.U32 R42, R24, UR12, R22 ;  /* 0x0000000c182a7c25 */ /* 0x000fe2000f8e0016 */
[----:B------:R-:W3:Y:S03]  /*24c0*/  LDG.E.U8.CONSTANT R37, desc[UR4][R36.64] ;  /* 0x0000000424257981 */ /* 0x000ee6000c1e9100 */
[----:B------:R-:W-:Y:S02]  /*24d0*/  IMAD R25, R10, UR13, R11 ;  /* 0x0000000d0a197c24 */ /* 0x000fe4000f8e020b */
[----:B------:R-:W-:Y:S01]  /*24e0*/  IMAD R49, R24, UR13, R49 ;  /* 0x0000000d18317c24 */ /* 0x000fe2000f8e0231 */
[----:B------:R-:W-:Y:S01]  /*24f0*/  IADD3 R24, P1, R50, UR14, RZ ;  /* 0x0000000e32187c10 */ /* 0x000fe2000ff3e0ff */
[----:B------:R-:W-:-:S02]  /*2500*/  IMAD R33, R33, UR12, RZ ;  /* 0x0000000c21217c24 */ /* 0x000fc4000f8e02ff */
[----:B------:R-:W-:Y:S01]  /*2510*/  IMAD.WIDE.U32 R10, R32, UR12, R22 ;  /* 0x0000000c200a7c25 */ /* 0x000fe2000f8e0016 */
[----:B------:R-:W-:-:S03]  /*2520*/  IADD3.X R25, R51, UR15, R25, P1, !PT ;  /* 0x0000000f33197c10 */ /* 0x000fc60008ffe419 */
[----:B0-----:R-:W-:Y:S01]  /*2530*/  IMAD R35, R32, UR13, R33 ;  /* 0x0000000d20237c24 */ /* 0x001fe2000f8e0221 */
[----:B------:R-:W-:Y:S01]  /*2540*/  IADD3 R10, P1, R10, UR14, RZ ;  /* 0x0000000e0a0a7c10 */ /* 0x000fe2000ff3e0ff */
[----:B------:R-:W-:Y:S01]  /*2550*/  IMAD R31, R31, UR12, RZ ;  /* 0x0000000c1f1f7c24 */ /* 0x000fe2000f8e02ff */
[----:B------:R0:W4:Y:S01]  /*2560*/  LDG.E.U8.CONSTANT R24, desc[UR4][R24.64] ;  /* 0x0000000418187981 */ /* 0x000122000c1e9100 */
[----:B------:R-:W-:Y:S01]  /*2570*/  IMAD.WIDE.U32 R32, R30, UR12, R22 ;  /* 0x0000000c1e207c25 */ /* 0x000fe2000f8e0016 */
[----:B------:R-:W-:-:S03]  /*2580*/  IADD3.X R11, R11, UR15, R35, P1, !PT ;  /* 0x0000000f0b0b7c10 */ /* 0x000fc60008ffe423 */
[----:B------:R-:W-:Y:S01]  /*2590*/  IMAD R31, R30, UR13, R31 ;  /* 0x0000000d1e1f7c24 */ /* 0x000fe2000f8e021f */
[----:B------:R-:W-:Y:S01]  /*25a0*/  IADD3 R30, P1, R32, UR14, RZ ;  /* 0x0000000e201e7c10 */ /* 0x000fe2000ff3e0ff */
[----:B------:R-:W-:Y:S01]  /*25b0*/  IMAD R19, R19, UR12, RZ ;  /* 0x0000000c13137c24 */ /* 0x000fe2000f8e02ff */
[----:B------:R1:W5:Y:S02]  /*25c0*/  LDG.E.U8.CONSTANT R35, desc[UR4][R10.64] ;  /* 0x000000040a237981 */ /* 0x000364000c1e9100 */
[----:B------:R-:W-:Y:S01]  /*25d0*/  IADD3.X R31, R33, UR15, R31, P1, !PT ;  /* 0x0000000f211f7c10 */ /* 0x000fe20008ffe41f */
[----:B------:R-:W-:-:S04]  /*25e0*/  IMAD.WIDE.U32 R32, R18, UR12, R22 ;  /* 0x0000000c12207c25 */ /* 0x000fc8000f8e0016 */
[----:B------:R-:W-:Y:S01]  /*25f0*/  IMAD R19, R18, UR13, R19 ;  /* 0x0000000d12137c24 */ /* 0x000fe2000f8e0213 */
[----:B------:R-:W-:Y:S01]  /*2600*/  IADD3 R18, P1, R32, UR14, RZ ;  /* 0x0000000e20127c10 */ /* 0x000fe2000ff3e0ff */
[----:B0-----:R-:W-:Y:S01]  /*2610*/  IMAD R25, R29, UR12, RZ ;  /* 0x0000000c1d197c24 */ /* 0x001fe2000f8e02ff */
[----:B------:R-:W-:Y:S01]  /*2620*/  IADD3 R42, P2, R42, UR14, RZ ;  /* 0x0000000e2a2a7c10 */ /* 0x000fe2000ff5e0ff */
[C---:B-1----:R-:W-:Y:S01]  /*2630*/  IMAD.WIDE.U32 R10, R28.reuse, UR12, R22 ;  /* 0x0000000c1c0a7c25 */ /* 0x042fe2000f8e0016 */
[----:B------:R-:W-:Y:S01]  /*2640*/  IADD3.X R19, R33, UR15, R19, P1, !PT ;  /* 0x0000000f21137c10 */ /* 0x000fe20008ffe413 */
[----:B------:R0:W5:Y:S02]  /*2650*/  LDG.E.U8.CONSTANT R30, desc[UR4][R30.64] ;  /* 0x000000041e1e7981 */ /* 0x000164000c1e9100 */
[----:B------:R-:W-:Y:S01]  /*2660*/  IMAD R33, R28, UR13, R25 ;  /* 0x0000000d1c217c24 */ /* 0x000fe2000f8e0219 */
[----:B------:R-:W-:Y:S01]  /*2670*/  IADD3 R10, P1, R10, UR14, RZ ;  /* 0x0000000e0a0a7c10 */ /* 0x000fe2000ff3e0ff */
[----:B------:R-:W-:-:S02]  /*2680*/  IMAD R27, R27, UR12, RZ ;  /* 0x0000000c1b1b7c24 */ /* 0x000fc4000f8e02ff */
[----:B------:R-:W-:Y:S02]  /*2690*/  IMAD R21, R21, UR12, RZ ;  /* 0x0000000c15157c24 */ /* 0x000fe4000f8e02ff */
[----:B------:R-:W-:Y:S01]  /*26a0*/  IMAD.WIDE.U32 R28, R26, UR12, R22 ;  /* 0x0000000c1a1c7c25 */ /* 0x000fe2000f8e0016 */
[----:B------:R-:W-:Y:S01]  /*26b0*/  IADD3.X R11, R11, UR15, R33, P1, !PT ;  /* 0x0000000f0b0b7c10 */ /* 0x000fe20008ffe421 */
[----:B------:R1:W4:Y:S02]  /*26c0*/  LDG.E.U8.CONSTANT R25, desc[UR4][R18.64] ;  /* 0x0000000412197981 */ /* 0x000324000c1e9100 */
[----:B------:R-:W-:Y:S01]  /*26d0*/  IMAD.WIDE.U32 R50, R20, UR12, R22 ;  /* 0x0000000c14327c25 */ /* 0x000fe2000f8e0016 */
[----:B------:R-:W-:Y:S02]  /*26e0*/  IADD3.X R43, R43, UR15, R49, P2, !PT ;  /* 0x0000000f2b2b7c10 */ /* 0x000fe400097fe431 */
[----:B------:R-:W-:Y:S01]  /*26f0*/  IADD3 R28, P1, R28, UR14, RZ ;  /* 0x0000000e1c1c7c10 */ /* 0x000fe2000ff3e0ff */
[----:B0-----:R-:W-:-:S02]  /*2700*/  IMAD R31, R26, UR13, R27 ;  /* 0x0000000d1a1f7c24 */ /* 0x001fc4000f8e021b */
[----:B------:R-:W-:Y:S01]  /*2710*/  IMAD R21, R20, UR13, R21 ;  /* 0x0000000d14157c24 */ /* 0x000fe2000f8e0215 */
[----:B------:R-:W-:Y:S01]  /*2720*/  IADD3 R20, P2, R50, UR14, RZ ;  /* 0x0000000e32147c10 */ /* 0x000fe2000ff5e0ff */
[----:B------:R-:W-:Y:S01]  /*2730*/  IMAD R15, R15, UR12, RZ ;  /* 0x0000000c0f0f7c24 */ /* 0x000fe2000f8e02ff */
[----:B------:R-:W4:Y:S01]  /*2740*/  LDG.E.U8.CONSTANT R43, desc[UR4][R42.64] ;  /* 0x000000042a2b7981 */ /* 0x000f22000c1e9100 */
[C---:B------:R-:W-:Y:S01]  /*2750*/  IMAD.WIDE.U32 R26, R14.reuse, UR12, R22 ;  /* 0x0000000c0e1a7c25 */ /* 0x040fe2000f8e0016 */
[----:B------:R-:W-:Y:S02]  /*2760*/  IADD3.X R29, R29, UR15, R31, P1, !PT ;  /* 0x0000000f1d1d7c10 */ /* 0x000fe40008ffe41f */
[----:B------:R-:W-:Y:S01]  /*2770*/  IADD3.X R21, R51, UR15, R21, P2, !PT ;  /* 0x0000000f33157c10 */ /* 0x000fe200097fe415 */
[----:B------:R-:W-:Y:S01]  /*2780*/  IMAD R15, R14, UR13, R15 ;  /* 0x0000000d0e0f7c24 */ /* 0x000fe2000f8e020f */
[----:B------:R-:W-:Y:S01]  /*2790*/  IADD3 R14, P1, R26, UR14, RZ ;  /* 0x0000000e1a0e7c10 */ /* 0x000fe2000ff3e0ff */
[----:B------:R-:W-:Y:S01]  /*27a0*/  IMAD R17, R17, UR12, RZ ;  /* 0x0000000c11117c24 */ /* 0x000fe2000f8e02ff */
[----:B------:R0:W4:Y:S01]  /*27b0*/  LDG.E.U8.CONSTANT R31, desc[UR4][R10.64] ;  /* 0x000000040a1f7981 */ /* 0x000122000c1e9100 */
[----:B-1----:R-:W-:Y:S01]  /*27c0*/  IMAD.WIDE.U32 R18, R16, UR12, R22 ;  /* 0x0000000c10127c25 */ /* 0x002fe2000f8e0016 */
[----:B------:R-:W-:-:S02]  /*27d0*/  IADD3.X R15, R27, UR15, R15, P1, !PT ;  /* 0x0000000f1b0f7c10 */ /* 0x000fc40008ffe40f */
[----:B------:R1:W4:Y:S01]  /*27e0*/  LDG.E.U8.CONSTANT R32, desc[UR4][R20.64] ;  /* 0x0000000414207981 */ /* 0x000322000c1e9100 */
[----:B------:R-:W-:Y:S02]  /*27f0*/  IMAD R27, R16, UR13, R17 ;  /* 0x0000000d101b7c24 */ /* 0x000fe4000f8e0211 */
[--C-:B------:R-:W-:Y:S01]  /*2800*/  IMAD.WIDE.U32 R16, R38, UR12, R22.reuse ;  /* 0x0000000c26107c25 */ /* 0x100fe2000f8e0016 */
[----:B------:R-:W4:Y:S01]  /*2810*/  LDG.E.U8.CONSTANT R28, desc[UR4][R28.64] ;  /* 0x000000041c1c7981 */ /* 0x000f22000c1e9100 */
[----:B0-----:R-:W-:Y:S02]  /*2820*/  IADD3 R10, P1, R18, UR14, RZ ;  /* 0x0000000e120a7c10 */ /* 0x001fe4000ff3e0ff */
[----:B------:R-:W-:Y:S01]  /*2830*/  IMAD R33, R39, UR12, RZ ;  /* 0x0000000c27217c24 */ /* 0x000fe2000f8e02ff */
[----:B------:R-:W4:Y:S01]  /*2840*/  LDG.E.U8.CONSTANT R14, desc[UR4][R14.64] ;  /* 0x000000040e0e7981 */ /* 0x000f22000c1e9100 */
[----:B-1----:R-:W-:-:S04]  /*2850*/  IMAD.WIDE.U32 R20, R40, UR12, R22 ;  /* 0x0000000c28147c25 */ /* 0x002fc8000f8e0016 */
[----:B------:R-:W-:Y:S01]  /*2860*/  IMAD R23, R41, UR12, RZ ;  /* 0x0000000c29177c24 */ /* 0x000fe2000f8e02ff */
[----:B------:R-:W-:Y:S01]  /*2870*/  IADD3.X R11, R19, UR15, R27, P1, !PT ;  /* 0x0000000f130b7c10 */ /* 0x000fe20008ffe41b */
[----:B------:R-:W-:Y:S01]  /*2880*/  IMAD R33, R38, UR13, R33 ;  /* 0x0000000d26217c24 */ /* 0x000fe2000f8e0221 */
[----:B------:R-:W-:Y:S01]  /*2890*/  IADD3 R18, P1, R20, UR14, RZ ;  /* 0x0000000e14127c10 */ /* 0x000fe2000ff3e0ff */
[----:B------:R-:W-:Y:S01]  /*28a0*/  IMAD R23, R40, UR13, R23 ;  /* 0x0000000d28177c24 */ /* 0x000fe2000f8e0217 */
[----:B------:R-:W-:Y:S02]  /*28b0*/  IADD3 R16, P2, R16, UR14, RZ ;  /* 0x0000000e10107c10 */ /* 0x000fe4000ff5e0ff */
[----:B------:R-:W4:Y:S02]  /*28c0*/  LDG.E.U8.CONSTANT R11, desc[UR4][R10.64] ;  /* 0x000000040a0b7981 */ /* 0x000f24000c1e9100 */
[----:B------:R-:W-:Y:S02]  /*28d0*/  IADD3.X R19, R21, UR15, R23, P1, !PT ;  /* 0x0000000f15137c10 */ /* 0x000fe40008ffe417 */
[----:B------:R-:W-:-:S04]  /*28e0*/  IADD3.X R17, R17, UR15, R33, P2, !PT ;  /* 0x0000000f11117c10 */ /* 0x000fc800097fe421 */
[----:B------:R-:W4:Y:S04]  /*28f0*/  LDG.E.U8.CONSTANT R19, desc[UR4][R18.64] ;  /* 0x0000000412137981 */ /* 0x000f28000c1e9100 */
[----:B------:R-:W4:Y:S01]  /*2900*/  LDG.E.U8.CONSTANT R16, desc[UR4][R16.64] ;  /* 0x0000000410107981 */ /* 0x000f22000c1e9100 */
[----:B------:R-:W-:-:S04]  /*2910*/  IADD3 R2, P1, R2, 0x10, RZ ;  /* 0x0000001002027810 */ /* 0x000fc80007f3e0ff */
[----:B------:R-:W-:Y:S02]  /*2920*/  IADD3.X R7, RZ, R7, RZ, P1, !PT ;  /* 0x00000007ff077210 */ /* 0x000fe40000ffe4ff */
[----:B------:R-:W-:-:S04]  /*2930*/  ISETP.GE.U32.AND P1, PT, R2, -0xc, PT ;  /* 0xfffffff40200780c */ /* 0x000fc80003f26070 */
[----:B------:R-:W-:Y:S02]  /*2940*/  ISETP.GE.AND.EX P1, PT, R7, -0x1, PT, P1 ;  /* 0xffffffff0700780c */ /* 0x000fe40003f26310 */
[----:B------:R-:W-:-:S04]  /*2950*/  IADD3 R12, P2, R12, 0x80, RZ ;  /* 0x000000800c0c7810 */ /* 0x000fc80007f5e0ff */
[----:B------:R-:W-:Y:S02]  /*2960*/  IADD3.X R13, RZ, R13, RZ, P2, !PT ;  /* 0x0000000dff0d7210 */ /* 0x000fe400017fe4ff */
[----:B--2---:R-:W-:Y:S02]  /*2970*/  PRMT R34, R34, 0x7604, R47 ;  /* 0x0000760422227816 */ /* 0x004fe4000000002f */
[----:B---3--:R-:W-:-:S04]  /*2980*/  PRMT R37, R44, 0x7604, R37 ;  /* 0x000076042c257816 */ /* 0x008fc80000000025 */
[----:B------:R-:W-:-:S05]  /*2990*/  PRMT R37, R34, 0x1054, R37 ;  /* 0x0000105422257816 */ /* 0x000fca0000000025 */
[----:B------:R-:W-:Y:S01]  /*29a0*/  IDP.4A.S8.S8 R37, R37, R6, RZ ;  /* 0x0000000625257226 */ /* 0x000fe200000006ff */
[----:B-----5:R-:W-:Y:S02]  /*29b0*/  PRMT R35, R30, 0x7604, R35 ;  /* 0x000076041e237816 */ /* 0x020fe40000000023 */
[----:B----4-:R-:W-:-:S04]  /*29c0*/  PRMT R24, R24, 0x7604, R43 ;  /* 0x0000760418187816 */ /* 0x010fc8000000002b */
[----:B------:R-:W-:Y:S02]  /*29d0*/  PRMT R35, R35, 0x1054, R24 ;  /* 0x0000105423237816 */ /* 0x000fe40000000018 */
[----:B------:R-:W-:Y:S02]  /*29e0*/  PRMT R25, R25, 0x7604, R32 ;  /* 0x0000760419197816 */ /* 0x000fe40000000020 */
[----:B------:R-:W-:Y:S01]  /*29f0*/  PRMT R28, R31, 0x7604, R28 ;  /* 0x000076041f1c7816 */ /* 0x000fe2000000001c */
[----:B------:R-:W-:-:S03]  /*2a00*/  IDP.4A.S8.S8 R35, R35, R6, RZ ;  /* 0x0000000623237226 */ /* 0x000fc600000006ff */
[----:B------:R-:W-:Y:S02]  /*2a10*/  PRMT R25, R25, 0x1054, R28 ;  /* 0x0000105419197816 */ /* 0x000fe4000000001c */
[----:B------:R-:W-:Y:S02]  /*2a20*/  IADD3 R35, R37, R35, R48 ;  /* 0x0000002325237210 */ /* 0x000fe40007ffe030 */
[----:B------:R-:W-:Y:S01]  /*2a30*/  PRMT R15, R14, 0x7604, R11 ;  /* 0x000076040e0f7816 */ /* 0x000fe2000000000b */
[----:B------:R-:W-:Y:S01]  /*2a40*/  IDP.4A.S8.S8 R25, R25, R6, RZ ;  /* 0x0000000619197226 */ /* 0x000fe200000006ff */
[----:B------:R-:W-:-:S04]  /*2a50*/  PRMT R10, R16, 0x7604, R19 ;  /* 0x00007604100a7816 */ /* 0x000fc80000000013 */
[----:B------:R-:W-:-:S05]  /*2a60*/  PRMT R15, R15, 0x1054, R10 ;  /* 0x000010540f0f7816 */ /* 0x000fca000000000a */
[----:B------:R-:W-:-:S05]  /*2a70*/  IDP.4A.S8.S8 R10, R15, R6, RZ ;  /* 0x000000060f0a7226 */ /* 0x000fca00000006ff */
[----:B------:R-:W-:Y:S01]  /*2a80*/  IADD3 R48, R10, R25, R35 ;  /* 0x000000190a307210 */ /* 0x000fe20007ffe023 */
[----:B------:R-:W-:Y:S06]  /*2a90*/  @!P1 BRA `(.L_x_4015) ;  /* 0xfffffff400cc9947 */ /* 0x000fec000383ffff */
[----:B------:R-:W-:Y:S05]  /*2aa0*/  BSYNC B5 ;  /* 0x0000000000057941 */ /* 0x000fea0003800000 */
.L_x_4014:
[----:B------:R-:W-:Y:S02]  /*2ab0*/  MOV R16, R12 ;  /* 0x0000000c00107202 */ /* 0x000fe40000000f00 */
[----:B------:R-:W-:-:S07]  /*2ac0*/  MOV R17, R13 ;  /* 0x0000000d00117202 */ /* 0x000fce0000000f00 */
.L_x_4013:
[----:B------:R-:W-:Y:S05]  /*2ad0*/  BSYNC B4 ;  /* 0x0000000000047941 */ /* 0x000fea0003800000 */
.L_x_4012:
        /* <DEDUP_REMOVED lines=20> */
[----:B---3--:R-:W-:Y:S01]  /*2c20*/  IMAD R35, R33, UR12, RZ ;  /* 0x0000000c21237c24 */ /* 0x008fe2000f8e02ff */
[----:B------:R-:W-:Y:S01]  /*2c30*/  IADD3 R28, P0, R28, UR14, RZ ;  /* 0x0000000e1c1c7c10 */ /* 0x000fe2000ff1e0ff */
[----:B------:R-:W-:-:S04]  /*2c40*/  IMAD.WIDE.U32 R26, R32, UR12, R10 ;  /* 0x0000000c201a7c25 */ /* 0x000fc8000f8e000a */
[----:B------:R-:W-:Y:S01]  /*2c50*/  IMAD R33, R30, UR13, R31 ;  /* 0x0000000d1e217c24 */ /* 0x000fe2000f8e021f */
[----:B------:R-:W-:Y:S01]  /*2c60*/  IADD3 R26, P1, R26, UR14, RZ ;  /* 0x0000000e1a1a7c10 */ /* 0x000fe2000ff3e0ff */
[----:B------:R-:W-:Y:S02]  /*2c70*/  IMAD R35, R32, UR13, R35 ;  /* 0x0000000d20237c24 */ /* 0x000fe4000f8e0223 */
[----:B----4-:R-:W-:Y:S01]  /*2c80*/  IMAD R25, R25, UR12, RZ ;  /* 0x0000000c19197c24 */ /* 0x010fe2000f8e02ff */
[----:B------:R-:W-:Y:S01]  /*2c90*/  IADD3.X R29, R29, UR15, R33, P0, !PT ;  /* 0x0000000f1d1d7c10 */ /* 0x000fe200087fe421 */
[----:B------:R-:W-:Y:S01]  /*2ca0*/  IMAD.WIDE.U32 R30, R24, UR12, R10 ;  /* 0x0000000c181e7c25 */ /* 0x000fe2000f8e000a */
[----:B------:R-:W-:-:S03]  /*2cb0*/  IADD3.X R27, R27, UR15, R35, P1, !PT ;  /* 0x0000000f1b1b7c10 */ /* 0x000fc60008ffe423 */
[----:B------:R-:W-:Y:S01]  /*2cc0*/  IMAD R25, R24, UR13, R25 ;  /* 0x0000000d18197c24 */ /* 0x000fe2000f8e0219 */
[----:B------:R-:W-:Y:S01]  /*2cd0*/  IADD3 R24, P0, R30, UR14, RZ ;  /* 0x0000000e1e187c10 */ /* 0x000fe2000ff1e0ff */
[----:B-----5:R-:W-:Y:S01]  /*2ce0*/  IMAD R35, R23, UR12, RZ ;  /* 0x0000000c17237c24 */ /* 0x020fe2000f8e02ff */
[----:B------:R-:W2:Y:S01]  /*2cf0*/  LDG.E.U8.CONSTANT R26, desc[UR4][R26.64] ;  /* 0x000000041a1a7981 */ /* 0x000ea2000c1e9100 */
[C---:B------:R-:W-:Y:S01]  /*2d00*/  IMAD.WIDE.U32 R32, R22.reuse, UR12, R10 ;  /* 0x0000000c16207c25 */ /* 0x040fe2000f8e000a */
[----:B------:R-:W-:Y:S02]  /*2d10*/  IADD3.X R25, R31, UR15, R25, P0, !PT ;  /* 0x0000000f1f197c10 */ /* 0x000fe400087fe419 */
[----:B------:R0:W2:Y:S01]  /*2d20*/  LDG.E.U8.CONSTANT R23, desc[UR4][R28.64] ;  /* 0x000000041c177981 */ /* 0x0000a2000c1e9100 */
[----:B------:R-:W-:Y:S01]  /*2d30*/  IMAD R35, R22, UR13, R35 ;  /* 0x0000000d16237c24 */ /* 0x000fe2000f8e0223 */
[----:B------:R-:W-:Y:S01]  /*2d40*/  IADD3 R32, P0, R32, UR14, RZ ;  /* 0x0000000e20207c10 */ /* 0x000fe2000ff1e0ff */
[----:B------:R-:W-:Y:S01]  /*2d50*/  IMAD R21, R21, UR12, RZ ;  /* 0x0000000c15157c24 */ /* 0x000fe2000f8e02ff */
[----:B------:R-:W3:Y:S01]  /*2d60*/  LDG.E.U8.CONSTANT R24, desc[UR4][R24.64] ;  /* 0x0000000418187981 */ /* 0x000ee2000c1e9100 */
[----:B------:R-:W-:Y:S01]  /*2d70*/  IMAD.WIDE.U32 R30, R20, UR12, R10 ;  /* 0x0000000c141e7c25 */ /* 0x000fe2000f8e000a */
[----:B------:R-:W-:-:S03]  /*2d80*/  IADD3.X R33, R33, UR15, R35, P0, !PT ;  /* 0x0000000f21217c10 */ /* 0x000fc600087fe423 */
[----:B------:R-:W-:Y:S01]  /*2d90*/  IMAD R21, R20, UR13, R21 ;  /* 0x0000000d14157c24 */ /* 0x000fe2000f8e0215 */
[----:B------:R-:W-:Y:S01]  /*2da0*/  IADD3 R20, P0, R30, UR14, RZ ;  /* 0x0000000e1e147c10 */ /* 0x000fe2000ff1e0ff */
[----:B------:R-:W-:Y:S01]  /*2db0*/  IMAD R19, R19, UR12, RZ ;  /* 0x0000000c13137c24 */ /* 0x000fe2000f8e02ff */
[----:B------:R-:W3:Y:S01]  /*2dc0*/  LDG.E.U8.CONSTANT R33, desc[UR4][R32.64] ;  /* 0x0000000420217981 */ /* 0x000ee2000c1e9100 */
[----:B0-----:R-:W-:Y:S01]  /*2dd0*/  IMAD.WIDE.U32 R28, R18, UR12, R10 ;  /* 0x0000000c121c7c25 */ /* 0x001fe2000f8e000a */
[----:B------:R-:W-:-:S03]  /*2de0*/  IADD3.X R21, R31, UR15, R21, P0, !PT ;  /* 0x0000000f1f157c10 */ /* 0x000fc600087fe415 */
[----:B------:R-:W-:Y:S02]  /*2df0*/  IMAD R27, R18, UR13, R19 ;  /* 0x0000000d121b7c24 */ /* 0x000fe4000f8e0213 */
[--C-:B------:R-:W-:Y:S01]  /*2e00*/  IMAD.WIDE.U32 R30, R14, UR12, R10.reuse ;  /* 0x0000000c0e1e7c25 */ /* 0x100fe2000f8e000a */
[----:B------:R-:W4:Y:S03]  /*2e10*/  LDG.E.U8.CONSTANT R20, desc[UR4][R20.64] ;  /* 0x0000000414147981 */ /* 0x000f26000c1e9100 */
[----:B------:R-:W-:Y:S01]  /*2e20*/  IMAD.WIDE.U32 R18, R16, UR12, R10 ;  /* 0x0000000c10127c25 */ /* 0x000fe2000f8e000a */
[----:B------:R-:W-:-:S03]  /*2e30*/  IADD3 R10, P0, R28, UR14, RZ ;  /* 0x0000000e1c0a7c10 */ /* 0x000fc6000ff1e0ff */
[----:B------:R-:W-:Y:S02]  /*2e40*/  IMAD R17, R17, UR12, RZ ;  /* 0x0000000c11117c24 */ /* 0x000fe4000f8e02ff */
[----:B------:R-:W-:Y:S01]  /*2e50*/  IMAD R15, R15, UR12, RZ ;  /* 0x0000000c0f0f7c24 */ /* 0x000fe2000f8e02ff */
[----:B------:R-:W-:Y:S01]  /*2e60*/  IADD3.X R11, R29, UR15, R27, P0, !PT ;  /* 0x0000000f1d0b7c10 */ /* 0x000fe200087fe41b */
[----:B------:R-:W-:Y:S01]  /*2e70*/  IMAD R17, R16, UR13, R17 ;  /* 0x0000000d10117c24 */ /* 0x000fe2000f8e0211 */
[----:B------:R-:W-:Y:S01]  /*2e80*/  IADD3 R16, P0, R18, UR14, RZ ;  /* 0x0000000e12107c10 */ /* 0x000fe2000ff1e0ff */
[----:B------:R-:W-:Y:S01]  /*2e90*/  IMAD R15, R14, UR13, R15 ;  /* 0x0000000d0e0f7c24 */ /* 0x000fe2000f8e020f */
[----:B------:R-:W-:Y:S02]  /*2ea0*/  IADD3 R14, P1, R30, UR14, RZ ;  /* 0x0000000e1e0e7c10 */ /* 0x000fe4000ff3e0ff */
[----:B------:R-:W-:Y:S01]  /*2eb0*/  IADD3.X R17, R19, UR15, R17, P0, !PT ;  /* 0x0000000f13117c10 */ /* 0x000fe200087fe411 */
[----:B------:R-:W4:Y:S01]  /*2ec0*/  LDG.E.U8.CONSTANT R11, desc[UR4][R10.64] ;  /* 0x000000040a0b7981 */ /* 0x000f22000c1e9100 */
[----:B------:R-:W-:-:S04]  /*2ed0*/  IADD3.X R15, R31, UR15, R15, P1, !PT ;  /* 0x0000000f1f0f7c10 */ /* 0x000fc80008ffe40f */
[----:B------:R0:W5:Y:S04]  /*2ee0*/  LDG.E.U8.CONSTANT R17, desc[UR4][R16.64] ;  /* 0x0000000410117981 */ /* 0x000168000c1e9100 */
[----:B------:R-:W5:Y:S01]  /*2ef0*/  LDG.E.U8.CONSTANT R14, desc[UR4][R14.64] ;  /* 0x000000040e0e7981 */ /* 0x000f62000c1e9100 */
[----:B------:R-:W-:Y:S02]  /*2f00*/  IADD3 R2, P2, R2, 0x8, RZ ;  /* 0x0000000802027810 */ /* 0x000fe40007f5e0ff */
[----:B0-----:R-:W-:Y:S02]  /*2f10*/  IADD3 R16, P1, R12, 0x40, RZ ;  /* 0x000000400c107810 */ /* 0x001fe40007f3e0ff */
[----:B------:R-:W-:Y:S02]  /*2f20*/  PLOP3.LUT P0, PT, PT, PT, PT, 0x8, 0x0 ;  /* 0x000000000000781c */ /* 0x000fe40003f0e170 */
[----:B------:R-:W-:-:S02]  /*2f30*/  IADD3.X R7, RZ, R7, RZ, P2, !PT ;  /* 0x00000007ff077210 */ /* 0x000fc400017fe4ff */
[----:B------:R-:W-:Y:S02]  /*2f40*/  MOV R12, R16 ;  /* 0x00000010000c7202 */ /* 0x000fe40000000f00 */
[----:B--2---:R-:W-:Y:S02]  /*2f50*/  PRMT R23, R23, 0x7604, R26 ;  /* 0x0000760417177816 */ /* 0x004fe4000000001a */
[----:B---3--:R-:W-:-:S04]  /*2f60*/  PRMT R24, R24, 0x7604, R33 ;  /* 0x0000760418187816 */ /* 0x008fc80000000021 */
[----:B------:R-:W-:-:S05]  /*2f70*/  PRMT R23, R23, 0x1054, R24 ;  /* 0x0000105417177816 */ /* 0x000fca0000000018 */
[----:B------:R-:W-:Y:S01]  /*2f80*/  IDP.4A.S8.S8 R23, R23, R6, RZ ;  /* 0x0000000617177226 */ /* 0x000fe200000006ff */
[----:B----4-:R-:W-:Y:S02]  /*2f90*/  PRMT R19, R20, 0x7604, R11 ;  /* 0x0000760414137816 */ /* 0x010fe4000000000b */
[----:B-----5:R-:W-:-:S04]  /*2fa0*/  PRMT R18, R14, 0x7604, R17 ;  /* 0x000076040e127816 */ /* 0x020fc80000000011 */
[----:B------:R-:W-:Y:S02]  /*2fb0*/  PRMT R19, R19, 0x1054, R18 ;  /* 0x0000105413137816 */ /* 0x000fe40000000012 */
[----:B------:R-:W-:-:S03]  /*2fc0*/  IADD3.X R17, RZ, R13, RZ, P1, !PT ;  /* 0x0000000dff117210 */ /* 0x000fc60000ffe4ff */
[----:B------:R-:W-:Y:S01]  /*2fd0*/  IDP.4A.S8.S8 R19, R19, R6, RZ ;  /* 0x0000000613137226 */ /* 0x000fe200000006ff */
[----:B------:R-:W-:-:S04]  /*2fe0*/  MOV R13, R17 ;  /* 0x00000011000d7202 */ /* 0x000fc80000000f00 */
[----:B------:R-:W-:-:S07]  /*2ff0*/  IADD3 R48, R19, R23, R48 ;  /* 0x0000001713307210 */ /* 0x000fce0007ffe030 */
.L_x_4017:
[----:B------:R-:W-:Y:S05]  /*3000*/  BSYNC B4 ;  /* 0x0000000000047941 */ /* 0x000fea0003800000 */
.L_x_4016:
[----:B------:R-:W-:-:S04]  /*3010*/  ISETP.NE.U32.AND P1, PT, R2, RZ, PT ;  /* 0x000000ff0200720c */ /* 0x000fc80003f25070 */
[----:B------:R-:W-:-:S13]  /*3020*/  ISETP.NE.OR.EX P0, PT, R7, RZ, P0, P1 ;  /* 0x000000ff0700720c */ /* 0x000fda0000705710 */
[----:B------:R-:W-:Y:S05]  /*3030*/  @!P0 BREAK B3 ;  /* 0x0000000000038942 */ /* 0x000fea0003800000 */
[----:B------:R-:W-:Y:S05]  /*3040*/  @!P0 BRA `(.L_x_4009) ;  /* 0x0000000000bc8947 */ /* 0x000fea0003800000 */
.L_x_4011:
[----:B------:R-:W-:Y:S05]  /*3050*/  BSYNC B3 ;  /* 0x0000000000037941 */ /* 0x000fea0003800000 */
.L_x_4010:
[----:B------:R-:W-:Y:S01]  /*3060*/  BSSY B3, `(.L_x_4018) ;  /* 0x000002b000037945 */ /* 0x000fe20003800000 */
.L_x_4019:
[----:B------:R-:W2:Y:S04]  /*3070*/  LDG.E.64.CONSTANT R14, desc[UR4][R12.64+0x10] ;  /* 0x000010040c0e7981 */ /* 0x000ea8000c1e9b00 */
[----:B------:R-:W3:Y:S04]  /*3080*/  LDG.E.64.CONSTANT R18, desc[UR4][R12.64] ;  /* 0x000000040c127981 */ /* 0x000ee8000c1e9b00 */
[----:B------:R-:W4:Y:S04]  /*3090*/  LDG.E.64.CONSTANT R16, desc[UR4][R12.64+0x8] ;  /* 0x000008040c107981 */ /* 0x000f28000c1e9b00 */
[----:B------:R-:W5:Y:S01]  /*30a0*/  LDG.E.64.CONSTANT R10, desc[UR4][R12.64+0x18] ;  /* 0x000018040c0a7981 */ /* 0x000f62000c1e9b00 */
[----:B------:R-:W-:Y:S01]  /*30b0*/  HFMA2.MMA R21, -RZ, RZ, 0, 0 ;  /* 0x00000000ff157435 */ /* 0x000fe200000001ff */
[----:B------:R-:W-:Y:S01]  /*30c0*/  MOV R20, R0 ;  /* 0x0000000000147202 */ /* 0x000fe20000000f00 */
[----:B--2---:R-:W-:-:S06]  /*30d0*/  IMAD R15, R15, UR6, RZ ;  /* 0x000000060f0f7c24 */ /* 0x004fcc000f8e02ff */
        /* <DEDUP_REMOVED lines=9> */
[----:B------:R-:W-:Y:S01]  /*3170*/  IMAD.WIDE.U32 R18, R16, UR6, R20 ;  /* 0x0000000610127c25 */ /* 0x000fe2000f8e0014 */
[----:B------:R-:W2:Y:S02]  /*3180*/  LDG.E.U8.CONSTANT R14, desc[UR4][R14.64] ;  /* 0x000000040e0e7981 */ /* 0x000ea4000c1e9100 */
[----:B------:R-:W-:Y:S01]  /*3190*/  IADD3.X R23, R23, UR9, R25, P0, !PT ;  /* 0x0000000917177c10 */ /* 0x000fe200087fe419 */
[----:B-----5:R-:W-:-:S04]  /*31a0*/  IMAD.WIDE.U32 R20, R10, UR6, R20 ;  /* 0x000000060a147c25 */ /* 0x020fc8000f8e0014 */
[----:B------:R-:W-:Y:S01]  /*31b0*/  IMAD R11, R11, UR6, RZ ;  /* 0x000000060b0b7c24 */ /* 0x000fe2000f8e02ff */
[----:B------:R-:W3:Y:S01]  /*31c0*/  LDG.E.U8.CONSTANT R22, desc[UR4][R22.64] ;  /* 0x0000000416167981 */ /* 0x000ee2000c1e9100 */
[----:B------:R-:W-:Y:S01]  /*31d0*/  IMAD R17, R16, UR7, R17 ;  /* 0x0000000710117c24 */ /* 0x000fe2000f8e0211 */
[----:B------:R-:W-:Y:S01]  /*31e0*/  IADD3 R16, P1, R18, UR8, RZ ;  /* 0x0000000812107c10 */ /* 0x000fe2000ff3e0ff */
[----:B------:R-:W-:Y:S01]  /*31f0*/  IMAD R11, R10, UR7, R11 ;  /* 0x000000070a0b7c24 */ /* 0x000fe2000f8e020b */
[----:B------:R-:W-:Y:S02]  /*3200*/  IADD3 R10, P0, R20, UR8, RZ ;  /* 0x00000008140a7c10 */ /* 0x000fe4000ff1e0ff */
[----:B------:R-:W-:Y:S02]  /*3210*/  IADD3.X R17, R19, UR9, R17, P1, !PT ;  /* 0x0000000913117c10 */ /* 0x000fe40008ffe411 */
[----:B------:R-:W-:-:S04]  /*3220*/  IADD3.X R11, R21, UR9, R11, P0, !PT ;  /* 0x00000009150b7c10 */ /* 0x000fc800087fe40b */
[----:B------:R-:W3:Y:S04]  /*3230*/  LDG.E.U8.CONSTANT R17, desc[UR4][R16.64] ;  /* 0x0000000410117981 */ /* 0x000ee8000c1e9100 */
[----:B------:R-:W2:Y:S01]  /*3240*/  LDG.E.U8.CONSTANT R11, desc[UR4][R10.64] ;  /* 0x000000040a0b7981 */ /* 0x000ea2000c1e9100 */
[----:B------:R-:W-:-:S04]  /*3250*/  IADD3 R2, P0, R2, 0x4, RZ ;  /* 0x0000000402027810 */ /* 0x000fc80007f1e0ff */
[----:B------:R-:W-:Y:S02]  /*3260*/  IADD3.X R7, RZ, R7, RZ, P0, !PT ;  /* 0x00000007ff077210 */ /* 0x000fe400007fe4ff */
[----:B------:R-:W-:-:S04]  /*3270*/  ISETP.NE.U32.AND P0, PT, R2, RZ, PT ;  /* 0x000000ff0200720c */ /* 0x000fc80003f05070 */
[----:B------:R-:W-:Y:S02]  /*3280*/  ISETP.NE.AND.EX P0, PT, R7, RZ, PT, P0 ;  /* 0x000000ff0700720c */ /* 0x000fe40003f05300 */
[----:B------:R-:W-:-:S04]  /*3290*/  IADD3 R12, P1, R12, 0x20, RZ ;  /* 0x000000200c0c7810 */ /* 0x000fc80007f3e0ff */
[----:B------:R-:W-:Y:S02]  /*32a0*/  IADD3.X R13, RZ, R13, RZ, P1, !PT ;  /* 0x0000000dff0d7210 */ /* 0x000fe40000ffe4ff */
[----:B---3--:R-:W-:Y:S02]  /*32b0*/  PRMT R19, R22, 0x7604, R17 ;  /* 0x0000760416137816 */ /* 0x008fe40000000011 */
[----:B--2---:R-:W-:-:S04]  /*32c0*/  PRMT R18, R14, 0x7604, R11 ;  /* 0x000076040e127816 */ /* 0x004fc8000000000b */
[----:B------:R-:W-:-:S05]  /*32d0*/  PRMT R19, R19, 0x1054, R18 ;  /* 0x0000105413137816 */ /* 0x000fca0000000012 */
[----:B------:R-:W-:-:S05]  /*32e0*/  IDP.4A.S8.S8 R19, R19, R6, RZ ;  /* 0x0000000613137226 */ /* 0x000fca00000006ff */
[----:B------:R-:W-:Y:S01]  /*32f0*/  IADD3 R48, R19, R48, RZ ;  /* 0x0000003013307210 */ /* 0x000fe20007ffe0ff */
[----:B------:R-:W-:Y:S06]  /*3300*/  @P0 BRA `(.L_x_4019) ;  /* 0xfffffffc00580947 */ /* 0x000fec000383ffff */
[----:B------:R-:W-:Y:S05]  /*3310*/  BSYNC B3 ;  /* 0x0000000000037941 */ /* 0x000fea0003800000 */
.L_x_4018:
[----:B------:R-:W-:Y:S02]  /*3320*/  MOV R16, R12 ;  /* 0x0000000c00107202 */ /* 0x000fe40000000f00 */
[----:B------:R-:W-:-:S07]  /*3330*/  MOV R17, R13 ;  /* 0x0000000d00117202 */ /* 0x000fce0000000f00 */
.L_x_4009:
[----:B------:R-:W-:Y:S05]  /*3340*/  BSYNC B0 ;  /* 0x0000000000007941 */ /* 0x000fea0003800000 */
.L_x_4008:
        /* <DEDUP_REMOVED lines=35> */
[----:B--2---:R-:W-:-:S05]  /*3580*/  PRMT R0, R10, 0x8880, RZ ;  /* 0x000088800a007816 */ /* 0x004fca00000000ff */
[----:B------:R-:W-:Y:S01]  /*3590*/  IMAD R48, R5, R0, R48 ;  /* 0x0000000005307224 */ /* 0x000fe200078e0230 */
[----:B---3--:R-:W-:-:S05]  /*35a0*/  @P0 PRMT R0, R6, 0x8880, RZ ;  /* 0x0000888006000816 */ /* 0x008fca00000000ff */
[----:B------:R-:W-:-:S07]  /*35b0*/  @P0 IMAD R48, R5, R0, R48 ;  /* 0x0000000005300224 */ /* 0x000fce00078e0230 */
.L_x_4007:
[----:B------:R-:W-:Y:S05]  /*35c0*/  BSYNC B1 ;  /* 0x0000000000017941 */ /* 0x000fea0003800000 */
.L_x_4006:
[----:B------:R0:W-:Y:S01]  /*35d0*/  STG.E.U8 desc[UR4][R8.64], R48 ;  /* 0x0000003008007986 */ /* 0x0001e2000c101104 */
[----:B------:R-:W-:-:S07]  /*35e0*/  IADD3 R3, R3, 0x80, RZ ;  /* 0x0000008003037810 */ /* 0x000fce0007ffe0ff */
.L_x_4004:
[----:B------:R-:W-:Y:S05]  /*35f0*/  BSYNC B2 ;  /* 0x0000000000027941 */ /* 0x000fea0003800000 */
.L_x_4003:
        /* <DEDUP_REMOVED lines=463> */
.L_x_4023:
        /* <DEDUP_REMOVED lines=49> */
[----:B------:R-:W-:Y:S01]  /*5600*/  BSSY B2, `(.L_x_4028) ;  /* 0x00000fa000027945 */ /* 0x000fe20003800000 */
[----:B------:R-:W-:Y:S01]  /*5610*/  PRMT R6, R6, 0x7604, R6 ;  /* 0x0000760406067816 */ /* 0x000fe20000000006 */
[----:B------:R-:W-:Y:S01]  /*5620*/  HFMA2.MMA R48, -RZ, RZ, 0, 0 ;  /* 0x00000000ff307435 */ /* 0x000fe200000001ff */
[----:B------:R-:W-:Y:S02]  /*5630*/  IADD3.X R7, RZ, ~R10, RZ, P0, !PT ;  /* 0x8000000aff077210 */ /* 0x000fe400007fe4ff */
[----:B------:R-:W-:Y:S02]  /*5640*/  PRMT R6, R6, 0x1054, R6 ;  /* 0x0000105406067816 */ /* 0x000fe40000000006 */
        /* <DEDUP_REMOVED lines=13> */
.L_x_4033:
        /* <DEDUP_REMOVED lines=142> */
.L_x_4032:
[----:B------:R-:W-:Y:S02]  /*6000*/  MOV R16, R12 ;  /* 0x0000000c00107202 */ /* 0x000fe40000000f00 */
[----:B------:R-:W-:-:S07]  /*6010*/  MOV R17, R13 ;  /* 0x0000000d00117202 */ /* 0x000fce0000000f00 */
.L_x_4031:
[----:B------:R-:W-:Y:S05]  /*6020*/  BSYNC B5 ;  /* 0x0000000000057941 */ /* 0x000fea0003800000 */
.L_x_4030:
        /* <DEDUP_REMOVED lines=82> */
.L_x_4035:
[----:B------:R-:W-:Y:S05]  /*6550*/  BSYNC B5 ;  /* 0x0000000000057941 */ /* 0x000fea0003800000 */
.L_x_4034:
[----:B------:R-:W-:-:S04]  /*6560*/  ISETP.NE.U32.AND P1, PT, R2, RZ, PT ;  /* 0x000000ff0200720c */ /* 0x000fc80003f25070 */
[----:B------:R-:W-:-:S13]  /*6570*/  ISETP.NE.OR.EX P0, PT, R7, RZ, P0, P1 ;  /* 0x000000ff0700720c */ /* 0x000fda0000705710 */
[----:B------:R-:W-:Y:S05]  /*6580*/  @!P0 BREAK B2 ;  /* 0x0000000000028942 */ /* 0x000fea0003800000 */
[----:B------:R-:W-:Y:S05]  /*6590*/  @!P0 BRA `(.L_x_4027) ;  /* 0x0000000000bc8947 */ /* 0x000fea0003800000 */
.L_x_4029:
[----:B------:R-:W-:Y:S05]  /*65a0*/  BSYNC B2 ;  /* 0x0000000000027941 */ /* 0x000fea0003800000 */
.L_x_4028:
[----:B------:R-:W-:Y:S01]  /*65b0*/  BSSY B2, `(.L_x_4036) ;  /* 0x000002b000027945 */ /* 0x000fe20003800000 */
.L_x_4037:
        /* <DEDUP_REMOVED lines=43> */
.L_x_4036:
[----:B------:R-:W-:Y:S02]  /*6870*/  MOV R16, R12 ;  /* 0x0000000c00107202 */ /* 0x000fe40000000f00 */
[----:B------:R-:W-:-:S07]  /*6880*/  MOV R17, R13 ;  /* 0x0000000d00117202 */ /* 0x000fce0000000f00 */
.L_x_4027:
[----:B------:R-:W-:Y:S05]  /*6890*/  BSYNC B3 ;  /* 0x0000000000037941 */ /* 0x000fea0003800000 */
.L_x_4026:
        /* <DEDUP_REMOVED lines=39> */
.L_x_4025:
[----:B------:R-:W-:Y:S05]  /*6b10*/  BSYNC B4 ;  /* 0x0000000000047941 */ /* 0x000fea0003800000 */
.L_x_4024:
        /* <DEDUP_REMOVED lines=460> */
.L_x_4039:
        /* <DEDUP_REMOVED lines=67> */
.L_x_4049:
        /* <DEDUP_REMOVED lines=142> */
.L_x_4048:
[----:B------:R-:W-:Y:S02]  /*94f0*/  MOV R16, R12 ;  /* 0x0000000c00107202 */ /* 0x000fe40000000f00 */
[----:B------:R-:W-:-:S07]  /*9500*/  MOV R17, R13 ;  /* 0x0000000d00117202 */ /* 0x000fce0000000f00 */
.L_x_4047:
[----:B------:R-:W-:Y:S05]  /*9510*/  BSYNC B5 ;  /* 0x0000000000057941 */ /* 0x000fea0003800000 */
.L_x_4046:
        /* <DEDUP_REMOVED lines=82> */
.L_x_4051:
[----:B------:R-:W-:Y:S05]  /*9a40*/  BSYNC B5 ;  /* 0x0000000000057941 */ /* 0x000fea0003800000 */
.L_x_4050:
[----:B------:R-:W-:-:S04]  /*9a50*/  ISETP.NE.U32.AND P1, PT, R2, RZ, PT ;  /* 0x000000ff0200720c */ /* 0x000fc80003f25070 */
[----:B------:R-:W-:-:S13]  /*9a60*/  ISETP.NE.OR.EX P0, PT, R7, RZ, P0, P1 ;  /* 0x000000ff0700720c */ /* 0x000fda0000705710 */
[----:B------:R-:W-:Y:S05]  /*9a70*/  @!P0 BREAK B2 ;  /* 0x0000000000028942 */ /* 0x000fea0003800000 */
[----:B------:R-:W-:Y:S05]  /*9a80*/  @!P0 BRA `(.L_x_4043) ;  /* 0x0000000000c48947 */ /* 0x000fea0003800000 */
.L_x_4045:
[----:B------:R-:W-:Y:S05]  /*9a90*/  BSYNC B2 ;  /* 0x0000000000027941 */ /* 0x000fea0003800000 */
.L_x_4044:
[----:B------:R-:W-:Y:S01]  /*9aa0*/  BSSY B2, `(.L_x_4052) ;  /* 0x000002d000027945 */ /* 0x000fe20003800000 */
.L_x_4053:
[----:B------:R-:W2:Y:S04]  /*9ab0*/  LDG.E.64.CONSTANT R14, desc[UR4][R12.64] ;  /* 0x000000040c0e7981 */ /* 0x000ea8000c1e9b00 */
[----:B------:R-:W3:Y:S04]  /*9ac0*/  LDG.E.64.CONSTANT R22, desc[UR4][R12.64+0x8] ;  /* 0x000008040c167981 */ /* 0x000ee8000c1e9b00 */
[----:B------:R-:W4:Y:S04]  /*9ad0*/  LDG.E.64.CONSTANT R16, desc[UR4][R12.64+0x10] ;  /* 0x000010040c107981 */ /* 0x000f28000c1e9b00 */
[----:B------:R-:W5:Y:S01]  /*9ae0*/  LDG.E.64.CONSTANT R10, desc[UR4][R12.64+0x18] ;  /* 0x000018040c0a7981 */ /* 0x000f62000c1e9b00 */
        /* <DEDUP_REMOVED lines=19> */
[----:B------:R-:W2:Y:S01]  /*9c20*/  LDG.E.U8.CONSTANT R21, desc[UR4][R20.64] ;  /* 0x0000000414157981 */ /* 0x000ea2000c1e9100 */
[----:B------:R-:W-:Y:S01]  /*9c30*/  IMAD R17, R16, UR13, R17 ;  /* 0x0000000d10117c24 */ /* 0x000fe2000f8e0211 */
[----:B------:R-:W-:Y:S01]  /*9c40*/  IADD3 R16, P1, R22, UR14, RZ ;  /* 0x0000000e16107c10 */ /* 0x000fe2000ff3e0ff */
[----:B------:R-:W-:Y:S01]  /*9c50*/  IMAD R11, R10, UR13, R11 ;  /* 0x0000000d0a0b7c24 */ /* 0x000fe2000f8e020b */
[----:B------:R-:W-:Y:S02]  /*9c60*/  IADD3 R10, P0, R18, UR14, RZ ;  /* 0x0000000e120a7c10 */ /* 0x000fe4000ff1e0ff */
[----:B------:R-:W-:Y:S02]  /*9c70*/  IADD3.X R17, R23, UR15, R17, P1, !PT ;  /* 0x0000000f17117c10 */ /* 0x000fe40008ffe411 */
[----:B------:R-:W-:-:S03]  /*9c80*/  IADD3.X R11, R19, UR15, R11, P0, !PT ;  /* 0x0000000f130b7c10 */ /* 0x000fc600087fe40b */
[----:B------:R-:W3:Y:S04]  /*9c90*/  LDG.E.U8.CONSTANT R16, desc[UR4][R16.64] ;  /* 0x0000000410107981 */ /* 0x000ee8000c1e9100 */
[----:B------:R-:W3:Y:S01]  /*9ca0*/  LDG.E.U8.CONSTANT R11, desc[UR4][R10.64] ;  /* 0x000000040a0b7981 */ /* 0x000ee2000c1e9100 */
[----:B------:R-:W-:-:S04]  /*9cb0*/  IADD3 R2, P0, R2, 0x4, RZ ;  /* 0x0000000402027810 */ /* 0x000fc80007f1e0ff */
[----:B------:R-:W-:Y:S02]  /*9cc0*/  IADD3.X R7, RZ, R7, RZ, P0, !PT ;  /* 0x00000007ff077210 */ /* 0x000fe400007fe4ff */
[----:B------:R-:W-:-:S04]  /*9cd0*/  ISETP.NE.U32.AND P0, PT, R2, RZ, PT ;  /* 0x000000ff0200720c */ /* 0x000fc80003f05070 */
[----:B------:R-:W-:Y:S02]  /*9ce0*/  ISETP.NE.AND.EX P0, PT, R7, RZ, PT, P0 ;  /* 0x000000ff0700720c */ /* 0x000fe40003f05300 */
[----:B------:R-:W-:-:S04]  /*9cf0*/  IADD3 R12, P1, R12, 0x20, RZ ;  /* 0x000000200c0c7810 */ /* 0x000fc80007f3e0ff */
[----:B------:R-:W-:Y:S02]  /*9d00*/  IADD3.X R13, RZ, R13, RZ, P1, !PT ;  /* 0x0000000dff0d7210 */ /* 0x000fe40000ffe4ff */
[----:B--2---:R-:W-:Y:S02]  /*9d10*/  PRMT R19, R14, 0x7604, R21 ;  /* 0x000076040e137816 */ /* 0x004fe40000000015 */
[----:B---3--:R-:W-:-:S04]  /*9d20*/  PRMT R18, R16, 0x7604, R11 ;  /* 0x0000760410127816 */ /* 0x008fc8000000000b */
[----:B------:R-:W-:-:S05]  /*9d30*/  PRMT R19, R19, 0x1054, R18 ;  /* 0x0000105413137816 */ /* 0x000fca0000000012 */
[----:B------:R-:W-:-:S05]  /*9d40*/  IDP.4A.S8.S8 R19, R19, R6, RZ ;  /* 0x0000000613137226 */ /* 0x000fca00000006ff */
[----:B------:R-:W-:Y:S01]  /*9d50*/  IADD3 R48, R19, R48, RZ ;  /* 0x0000003013307210 */ /* 0x000fe20007ffe0ff */
[----:B------:R-:W-:Y:S06]  /*9d60*/  @P0 BRA `(.L_x_4053) ;  /* 0xfffffffc00500947 */ /* 0x000fec000383ffff */
[----:B------:R-:W-:Y:S05]  /*9d70*/  BSYNC B2 ;  /* 0x0000000000027941 */ /* 0x000fea0003800000 */
.L_x_4052:
[----:B------:R-:W-:Y:S02]  /*9d80*/  MOV R16, R12 ;  /* 0x0000000c00107202 */ /* 0x000fe40000000f00 */
[----:B------:R-:W-:-:S07]  /*9d90*/  MOV R17, R13 ;  /* 0x0000000d00117202 */ /* 0x000fce0000000f00 */
.L_x_4043:
[----:B------:R-:W-:Y:S05]  /*9da0*/  BSYNC B3 ;  /* 0x0000000000037941 */ /* 0x000fea0003800000 */
.L_x_4042:
        /* <DEDUP_REMOVED lines=39> */
.L_x_4041:
[----:B------:R-:W-:Y:S05]  /*a020*/  BSYNC B4 ;  /* 0x0000000000047941 */ /* 0x000fea0003800000 */
.L_x_4040:
[----:B------:R1:W-:Y:S01]  /*a030*/  STG.E.U8 desc[UR4][R8.64], R48 ;  /* 0x0000003008007986 */ /* 0x0003e2000c101104 */
[----:B------:R-:W-:-:S07]  /*a040*/  IADD3 R3, R3, 0x80, RZ ;  /* 0x0000008003037810 */ /* 0x000fce0007ffe0ff */
.L_x_4022:
[----:B------:R-:W-:-:S13]  /*a050*/  ISETP.GE.AND P0, PT, R3, UR10, PT ;  /* 0x0000000a03007c0c */ /* 0x000fda000bf06270 */
[----:B------:R-:W-:Y:S05]  /*a060*/  @P0 BRA `(.L_x_4054) ;  /* 0x0000006800800947 */ /* 0x000fea0003800000 */
[----:B------:R-:W2:Y:S01]  /*a070*/  LDC R7, c[0x0][0x218] ;  /* 0x00008600ff077b82 */ /* 0x000ea20000000800 */
        /* <DEDUP_REMOVED lines=455> */
.L_x_4055:
        /* <DEDUP_REMOVED lines=67> */
.L_x_4065:
        /* <DEDUP_REMOVED lines=142> */
.L_x_4064:
[----:B------:R-:W-:Y:S02]  /*ca00*/  MOV R16, R12 ;  /* 0x0000000c00107202 */ /* 0x000fe40000000f00 */
[----:B------:R-:W-:-:S07]  /*ca10*/  MOV R17, R13 ;  /* 0x0000000d00117202 */ /* 0x000fce0000000f00 */
.L_x_4063:
[----:B------:R-:W-:Y:S05]  /*ca20*/  BSYNC B5 ;  /* 0x0000000000057941 */ /* 0x000fea0003800000 */
.L_x_4062:
        /* <DEDUP_REMOVED lines=82> */
.L_x_4067:
[----:B------:R-:W-:Y:S05]  /*cf50*/  BSYNC B5 ;  /* 0x0000000000057941 */ /* 0x000fea0003800000 */
.L_x_4066:
[----:B------:R-:W-:-:S04]  /*cf60*/  ISETP.NE.U32.AND P1, PT, R2, RZ, PT ;  /* 0x000000ff0200720c */ /* 0x000fc80003f25070 */
[----:B------:R-:W-:-:S13]  /*cf70*/  ISETP.NE.OR.EX P0, PT, R7, RZ, P0, P1 ;  /* 0x000000ff0700720c */ /* 0x000fda0000705710 */
[----:B------:R-:W-:Y:S05]  /*cf80*/  @!P0 BREAK B2 ;  /* 0x0000000000028942 */ /* 0x000fea0003800000 */
[----:B------:R-:W-:Y:S05]  /*cf90*/  @!P0 BRA `(.L_x_4059) ;  /* 0x0000000000c48947 */ /* 0x000fea0003800000 */
.L_x_4061:
[----:B------:R-:W-:Y:S05]  /*cfa0*/  BSYNC B2 ;  /* 0x0000000000027941 */ /* 0x000fea0003800000 */
.L_x_4060:
[----:B------:R-:W-:Y:S01]  /*cfb0*/  BSSY B2, `(.L_x_4068) ;  /* 0x000002d000027945 */ /* 0x000fe20003800000 */
.L_x_4069:
        /* <DEDUP_REMOVED lines=45> */
.L_x_4068:
[----:B------:R-:W-:Y:S02]  /*d290*/  MOV R16, R12 ;  /* 0x0000000c00107202 */ /* 0x000fe40000000f00 */
[----:B------:R-:W-:-:S07]  /*d2a0*/  MOV R17, R13 ;  /* 0x0000000d00117202 */ /* 0x000fce0000000f00 */
.L_x_4059:
[----:B------:R-:W-:Y:S05]  /*d2b0*/  BSYNC B3 ;  /* 0x0000000000037941 */ /* 0x000fea0003800000 */
.L_x_4058:
        /* <DEDUP_REMOVED lines=39> */
.L_x_4057:
[----:B------:R-:W-:Y:S05]  /*d530*/  BSYNC B4 ;  /* 0x0000000000047941 */ /* 0x000fea0003800000 */
.L_x_4056:
[----:B------:R0:W-:Y:S01]  /*d540*/  STG.E.U8 desc[UR4][R8.64], R48 ;  /* 0x0000003008007986 */ /* 0x0001e2000c101104 */
[----:B------:R-:W-:-:S07]  /*d550*/  IADD3 R3, R3, 0x80, RZ ;  /* 0x0000008003037810 */ /* 0x000fce0007ffe0ff */
.L_x_4038:
[----:B------:R-:W-:-:S13]  /*d560*/  ISETP.GE.AND P0, PT, R3, UR10, PT ;  /* 0x0000000a03007c0c */ /* 0x000fda000bf06270 */
        /* <DEDUP_REMOVED lines=457> */
.L_x_4071:
        /* <DEDUP_REMOVED lines=67> */
.L_x_4081:
        /* <DEDUP_REMOVED lines=142> */
.L_x_4080:
[----:B------:R-:W-:Y:S02]  /*ff10*/  MOV R16, R12 ;  /* 0x0000000c00107202 */ /* 0x000fe40000000f00 */
[----:B------:R-:W-:-:S07]  /*ff20*/  MOV R17, R13 ;  /* 0x0000000d00117202 */ /* 0x000fce0000000f00 */
.L_x_4079:
[----:B------:R-:W-:Y:S05]  /*ff30*/  BSYNC B5 ;  /* 0x0000000000057941 */ /* 0x000fea0003800000 */
.L_x_4078:
        /* <DEDUP_REMOVED lines=82> */
.L_x_4083:
[----:B------:R-:W-:Y:S05]  /*10460*/  BSYNC B5 ;  /* 0x0000000000057941 */ /* 0x000fea0003800000 */
.L_x_4082:
[----:B------:R-:W-:-:S04]  /*10470*/  ISETP.NE.U32.AND P1, PT, R2, RZ, PT ;  /* 0x000000ff0200720c */ /* 0x000fc80003f25070 */
[----:B------:R-:W-:-:S13]  /*10480*/  ISETP.NE.OR.EX P0, PT, R7, RZ, P0, P1 ;  /* 0x000000ff0700720c */ /* 0x000fda0000705710 */
[----:B------:R-:W-:Y:S05]  /*10490*/  @!P0 BREAK B2 ;  /* 0x0000000000028942 */ /* 0x000fea0003800000 */
[----:B------:R-:W-:Y:S05]  /*104a0*/  @!P0 BRA `(.L_x_4075) ;  /* 0x0000000000c48947 */ /* 0x000fea0003800000 */
.L_x_4077:
[----:B------:R-:W-:Y:S05]  /*104b0*/  BSYNC B2 ;  /* 0x0000000000027941 */ /* 0x000fea0003800000 */
.L_x_4076:
[----:B------:R-:W-:Y:S01]  /*104c0*/  BSSY B2, `(.L_x_4084) ;  /* 0x000002d000027945 */ /* 0x000fe20003800000 */
.L_x_4085:
        /* <DEDUP_REMOVED lines=45> */
.L_x_4084:
[----:B------:R-:W-:Y:S02]  /*107a0*/  MOV R16, R12 ;  /* 0x0000000c00107202 */ /* 0x000fe40000000f00 */
[----:B------:R-:W-:-:S07]  /*107b0*/  MOV R17, R13 ;  /* 0x0000000d00117202 */ /* 0x000fce0000000f00 */
.L_x_4075:
[----:B------:R-:W-:Y:S05]  /*107c0*/  BSYNC B3 ;  /* 0x0000000000037941 */ /* 0x000fea0003800000 */
.L_x_4074:
        /* <DEDUP_REMOVED lines=39> */
.L_x_4073:
[----:B------:R-:W-:Y:S05]  /*10a40*/  BSYNC B4 ;  /* 0x0000000000047941 */ /* 0x000fea0003800000 */
.L_x_4072:
[----:B------:R2:W-:Y:S01]  /*10a50*/  STG.E.U8 desc[UR4][R8.64], R48 ;  /* 0x0000003008007986 */ /* 0x0005e2000c101104 */
[----:B------:R-:W-:-:S07]  /*10a60*/  IADD3 R3, R3, 0x80, RZ ;  /* 0x0000008003037810 */ /* 0x000fce0007ffe0ff */
.L_x_4054:
[----:B------:R-:W-:-:S13]  /*10a70*/  ISETP.GE.AND P0, PT, R3, UR10, PT ;  /* 0x0000000a03007c0c */ /* 0x000fda000bf06270 */
[----:B------:R-:W-:Y:S05]  /*10a80*/  @P0 BREAK B0 ;  /* 0x0000000000000942 */ /* 0x000fea0003800000 */
[----:B------:R-:W-:Y:S05]  /*10a90*/  @P0 BRA `(.L_x_4086) ;  /* 0x0000006800880947 */ /* 0x000fea0003800000 */
[----:B------:R-:W3:Y:S01]  /*10aa0*/  LDC R7, c[0x0][0x218] ;  /* 0x00008600ff077b82 */ /* 0x000ee20000000800 */
        /* <DEDUP_REMOVED lines=455> */
.L_x_4087:
        /* <DEDUP_REMOVED lines=67> */
.L_x_4097:
        /* <DEDUP_REMOVED lines=142> */
.L_x_4096:
[----:B------:R-:W-:Y:S02]  /*13430*/  MOV R16, R12 ;  /* 0x0000000c00107202 */ /* 0x000fe40000000f00 */
[----:B------:R-:W-:-:S07]  /*13440*/  MOV R17, R13 ;  /* 0x0000000d00117202 */ /* 0x000fce0000000f00 */
.L_x_4095:
[----:B------:R-:W-:Y:S05]  /*13450*/  BSYNC B5 ;  /* 0x0000000000057941 */ /* 0x000fea0003800000 */
.L_x_4094:
        /* <DEDUP_REMOVED lines=82> */
.L_x_4099:
[----:B------:R-:W-:Y:S05]  /*13980*/  BSYNC B5 ;  /* 0x0000000000057941 */ /* 0x000fea0003800000 */
.L_x_4098:
[----:B------:R-:W-:-:S04]  /*13990*/  ISETP.NE.U32.AND P1, PT, R2, RZ, PT ;  /* 0x000000ff0200720c */ /* 0x000fc80003f25070 */
[----:B------:R-:W-:-:S13]  /*139a0*/  ISETP.NE.OR.EX P0, PT, R7, RZ, P0, P1 ;  /* 0x000000ff0700720c */ /* 0x000fda0000705710 */
[----:B------:R-:W-:Y:S05]  /*139b0*/  @!P0 BREAK B2 ;  /* 0x0000000000028942 */ /* 0x000fea0003800000 */
[----:B------:R-:W-:Y:S05]  /*139c0*/  @!P0 BRA `(.L_x_4091) ;  /* 0x0000000000c48947 */ /* 0x000fea0003800000 */
.L_x_4093:
[----:B------:R-:W-:Y:S05]  /*139d0*/  BSYNC B2 ;  /* 0x0000000000027941 */ /* 0x000fea0003800000 */
.L_x_4092:
[----:B------:R-:W-:Y:S01]  /*139e0*/  BSSY B2, `(.L_x_4100) ;  /* 0x000002d000027945 */ /* 0x000fe20003800000 */
.L_x_4101:
        /* <DEDUP_REMOVED lines=45> */
.L_x_4100:
[----:B------:R-:W-:Y:S02]  /*13cc0*/  MOV R16, R12 ;  /* 0x0000000c00107202 */ /* 0x000fe40000000f00 */
[----:B------:R-:W-:-:S07]  /*13cd0*/  MOV R17, R13 ;  /* 0x0000000d00117202 */ /* 0x000fce0000000f00 */
.L_x_4091:
[----:B------:R-:W-:Y:S05]  /*13ce0*/  BSYNC B3 ;  /* 0x0000000000037941 */ /* 0x000fea0003800000 */
.L_x_4090:
        /* <DEDUP_REMOVED lines=39> */
.L_x_4089:
[----:B------:R-:W-:Y:S05]  /*13f60*/  BSYNC B4 ;  /* 0x0000000000047941 */ /* 0x000fea0003800000 */
.L_x_4088:
[----:B------:R1:W-:Y:S01]  /*13f70*/  STG.E.U8 desc[UR4][R8.64], R48 ;  /* 0x0000003008007986 */ /* 0x0003e2000c101104 */
[----:B------:R-:W-:-:S07]  /*13f80*/  IADD3 R3, R3, 0x80, RZ ;  /* 0x0000008003037810 */ /* 0x000fce0007ffe0ff */
.L_x_4070:
[----:B------:R-:W-:-:S13]  /*13f90*/  ISETP.GE.AND P0, PT, R3, UR10, PT ;  /* 0x0000000a03007c0c */ /* 0x000fda000bf06270 */
[----:B------:R-:W-:Y:S05]  /*13fa0*/  @P0 BREAK B0 ;  /* 0x0000000000000942 */ /* 0x000fea0003800000 */
[----:B------:R-:W-:Y:S05]  /*13fb0*/  @P0 BRA `(.L_x_4086) ;  /* 0x0000003400400947 */ /* 0x000fea0003800000 */
[----:B------:R-:W-:Y:S05]  /*13fc0*/  BSYNC B0 ;  /* 0x0000000000007941 */ /* 0x000fea0003800000 */
.L_x_4021:
        /* <DEDUP_REMOVED lines=456> */
.L_x_4102:
        /* <DEDUP_REMOVED lines=67> */
.L_x_4112:
        /* <DEDUP_REMOVED lines=142> */
.L_x_4111:
[----:B------:R-:W-:Y:S02]  /*16960*/  MOV R16, R12 ;  /* 0x0000000c00107202 */ /* 0x000fe40000000f00 */
[----:B------:R-:W-:-:S07]  /*16970*/  MOV R17, R13 ;  /* 0x0000000d00117202 */ /* 0x000fce0000000f00 */
.L_x_4110:
[----:B------:R-:W-:Y:S05]  /*16980*/  BSYNC B5 ;  /* 0x0000000000057941 */ /* 0x000fea0003800000 */
.L_x_4109:
        /* <DEDUP_REMOVED lines=82> */
.L_x_4114:
[----:B------:R-:W-:Y:S05]  /*16eb0*/  BSYNC B5 ;  /* 0x0000000000057941 */ /* 0x000fea0003800000 */
.L_x_4113:
[----:B------:R-:W-:-:S04]  /*16ec0*/  ISETP.NE.U32.AND P1, PT, R2, RZ, PT ;  /* 0x000000ff0200720c */ /* 0x000fc80003f25070 */
[----:B------:R-:W-:-:S13]  /*16ed0*/  ISETP.NE.OR.EX P0, PT, R7, RZ, P0, P1 ;  /* 0x000000ff0700720c */ /* 0x000fda0000705710 */
[----:B------:R-:W-:Y:S05]  /*16ee0*/  @!P0 BREAK B2 ;  /* 0x0000000000028942 */ /* 0x000fea0003800000 */
[----:B------:R-:W-:Y:S05]  /*16ef0*/  @!P0 BRA `(.L_x_4106) ;  /* 0x0000000000c48947 */ /* 0x000fea0003800000 */
.L_x_4108:
[----:B------:R-:W-:Y:S05]  /*16f00*/  BSYNC B2 ;  /* 0x0000000000027941 */ /* 0x000fea0003800000 */
.L_x_4107:
[----:B------:R-:W-:Y:S01]  /*16f10*/  BSSY B2, `(.L_x_4115) ;  /* 0x000002d000027945 */ /* 0x000fe20003800000 */
.L_x_4116:
        /* <DEDUP_REMOVED lines=45> */
.L_x_4115:
[----:B------:R-:W-:Y:S02]  /*171f0*/  MOV R16, R12 ;  /* 0x0000000c00107202 */ /* 0x000fe40000000f00 */
[----:B------:R-:W-:-:S07]  /*17200*/  MOV R17, R13 ;  /* 0x0000000d00117202 */ /* 0x000fce0000000f00 */
.L_x_4106:
[----:B------:R-:W-:Y:S05]  /*17210*/  BSYNC B3 ;  /* 0x0000000000037941 */ /* 0x000fea0003800000 */
.L_x_4105:
        /* <DEDUP_REMOVED lines=39> */
.L_x_4104:
[----:B------:R-:W-:Y:S05]  /*17490*/  BSYNC B4 ;  /* 0x0000000000047941 */ /* 0x000fea0003800000 */
.L_x_4103:
[----:B------:R3:W-:Y:S01]  /*174a0*/  STG.E.U8 desc[UR4][R8.64], R48 ;  /* 0x0000003008007986 */ /* 0x0007e2000c101104 */
[----:B------:R-:W-:-:S07]  /*174b0*/  IADD3 R3, R3, 0x80, RZ ;  /* 0x0000008003037810 */ /* 0x000fce0007ffe0ff */
.L_x_4086:
[----:B------:R-:W-:Y:S05]  /*174c0*/  BSYNC B1 ;  /* 0x0000000000017941 */ /* 0x000fea0003800000 */
.L_x_4020:
[----:B------:R-:W-:Y:S05]  /*174d0*/  WARPSYNC.ALL ;  /* 0x0000000000007948 */ /* 0x000fea0003800000 */
[----:B------:R-:W-:-:S13]  /*174e0*/  ISETP.GE.AND P0, PT, R3, UR10, PT ;  /* 0x0000000a03007c0c */ /* 0x000fda000bf06270 */
[----:B------:R-:W-:Y:S05]  /*174f0*/  @P0 EXIT ;  /* 0x000000000000094d */ /* 0x000fea0003800000 */
[----:B------:R-:W4:Y:S01]  /*17500*/  LDC R7, c[0x0][0x218] ;  /* 0x00008600ff077b82 */ /* 0x000f220000000800 */
[----:B------:R-:W-:Y:S01]  /*17510*/  HFMA2.MMA R0, -RZ, RZ, 0, 0 ;  /* 0x00000000ff007435 */ /* 0x000fe200000001ff */
[----:B------:R-:W-:Y:S01]  /*17520*/  MOV R6, RZ ;  /* 0x000000ff00067202 */ /* 0x000fe20000000f00 */
[----:B0123--:R-:W-:Y:S01]  /*17530*/  HFMA2.MMA R8, -RZ, RZ, 0, 0 ;  /* 0x00000000ff087435 */ /* 0x00ffe200000001ff */
        /* <DEDUP_REMOVED lines=452> */
.L_x_4117:
[----:B------:R-:W-:Y:S01]  /*19180*/  ULDC.64 UR8, c[0x0][0x5c8] ;  /* 0x0001720000087ab9 */ /* 0x000fe20000000a00 */
[----:B------:R-:W-:Y:S01]  /*19190*/  ULDC.64 UR6, c[0x0][0x5b0] ;  /* 0x00016c0000067ab9 */ /* 0x000fe20000000a00 */
[----:B------:R-:W-:Y:S01]  /*191a0*/  IADD3 R10, P1, R6, UR8, RZ ;  /* 0x00000008060a7c10 */ /* 0x000fe2000ff3e0ff */
[----:B------:R-:W-:Y:S01]  /*191b0*/  ULDC.64 UR10, c[0x0][0x5d8] ;  /* 0x00017600000a7ab9 */ /* 0x000fe20000000a00 */
[----:B------:R-:W-:Y:S01]  /*191c0*/  IADD3 R6, P0, R5, UR6, RZ ;  /* 0x0000000605067c10 */ /* 0x000fe2000ff1e0ff */
[----:B------:R-:W-:Y:S01]  /*191d0*/  ULDC.64 UR14, c[0x0][0x5e8] ;  /* 0x00017a00000e7ab9 */ /* 0x000fe20000000a00 */
[----:B------:R-:W-:Y:S01]  /*191e0*/  IADD3.X R11, RZ, UR9, RZ, P1, !PT ;  /* 0x00000009ff0b7c10 */ /* 0x000fe20008ffe4ff */
[----:B------:R-:W-:Y:S01]  /*191f0*/  ULDC.64 UR8, c[0x0][0x5a8] ;  /* 0x00016a0000087ab9 */ /* 0x000fe20000000a00 */
[----:B------:R-:W-:Y:S01]  /*19200*/  IADD3.X R7, RZ, UR7, RZ, P0, !PT ;  /* 0x00000007ff077c10 */ /* 0x000fe200087fe4ff */
[----:B------:R-:W-:Y:S01]  /*19210*/  ULDC.64 UR6, c[0x0][0x5c0] ;  /* 0x0001700000067ab9 */ /* 0x000fe20000000a00 */
[----:B------:R-:W-:Y:S01]  /*19220*/  MOV R3, RZ ;  /* 0x000000ff00037202 */ /* 0x000fe20000000f00 */
[----:B------:R-:W-:Y:S01]  /*19230*/  ULDC.64 UR16, c[0x0][0x5b8] ;  /* 0x00016e0000107ab9 */ /* 0x000fe20000000a00 */
[----:B------:R-:W2:Y:S04]  /*19240*/  LDG.E.64.CONSTANT R10, desc[UR4][R10.64] ;  /* 0x000000040a0a7981 */ /* 0x000ea8000c1e9b00 */
[----:B------:R-:W3:Y:S01]  /*19250*/  LDG.E.64.CONSTANT R6, desc[UR4][R6.64] ;  /* 0x0000000406067981 */ /* 0x000ee2000c1e9b00 */
[----:B------:R-:W-:Y:S01]  /*19260*/  IADD3 R4, P0, R4, UR6, RZ ;  /* 0x0000000604047c10 */ /* 0x000fe2000ff1e0ff */
[----:B------:R-:W-:-:S03]  /*19270*/  ULDC.U8 UR6, c[0x0][0x5e0] ;  /* 0x0001780000067ab9 */ /* 0x000fc60000000000 */
[----:B------:R-:W-:-:S06]  /*19280*/  IADD3.X R5, RZ, UR7, RZ, P0, !PT ;  /* 0x00000007ff057c10 */ /* 0x000fcc00087fe4ff */
[----:B------:R-:W4:Y:S01]  /*19290*/  LDG.E.64.CONSTANT R4, desc[UR4][R4.64] ;  /* 0x0000000404047981 */ /* 0x000f22000c1e9b00 */
[----:B------:R-:W-:Y:S01]  /*192a0*/  ISETP.NE.AND P1, PT, RZ, UR6, PT ;  /* 0x00000006ff007c0c */ /* 0x000fe2000bf25270 */
[----:B------:R-:W-:Y:S01]  /*192b0*/  ULDC.64 UR6, c[0x0][0x5d0] ;  /* 0x0001740000067ab9 */ /* 0x000fe20000000a00 */
[----:B------:R-:W-:Y:S01]  /*192c0*/  BSSY B2, `(.L_x_4118) ;  /* 0x000016f000027945 */ /* 0x000fe20003800000 */
[----:B--2---:R-:W-:Y:S01]  /*192d0*/  ISETP.GT.U32.AND P0, PT, R10, RZ, PT ;  /* 0x000000ff0a00720c */ /* 0x004fe20003f04070 */
[----:B---3--:R-:W-:-:S03]  /*192e0*/  IMAD R9, R7, UR6, RZ ;  /* 0x0000000607097c24 */ /* 0x008fc6000f8e02ff */
[C---:B------:R-:W-:Y:S01]  /*192f0*/  ISETP.GT.AND.EX P0, PT, R11.reuse, RZ, !P1, P0 ;  /* 0x000000ff0b00720c */ /* 0x040fe20004f04300 */
[C---:B------:R-:W-:Y:S01]  /*19300*/  IMAD.WIDE.U32 R2, R6.reuse, UR6, R2 ;  /* 0x0000000606027c25 */ /* 0x040fe2000f8e0002 */
[----:B------:R-:W-:Y:S02]  /*19310*/  MOV R7, RZ ;  /* 0x000000ff00077202 */ /* 0x000fe40000000f00 */
[----:B------:R-:W-:Y:S01]  /*19320*/  SEL R12, R11, RZ, !P0 ;  /* 0x000000ff0b0c7207 */ /* 0x000fe20004000000 */
[----:B------:R-:W-:Y:S01]  /*19330*/  IMAD R9, R6, UR7, R9 ;  /* 0x0000000706097c24 */ /* 0x000fe2000f8e0209 */
[----:B------:R-:W-:Y:S01]  /*19340*/  SEL R6, R10, 0x1, !P0 ;  /* 0x000000010a067807 */ /* 0x000fe20004000000 */
[----:B------:R-:W-:Y:S01]  /*19350*/  ULDC.64 UR6, c[0x0][0x5a0] ;  /* 0x0001680000067ab9 */ /* 0x000fe20000000a00 */
[----:B------:R-:W-:Y:S02]  /*19360*/  IADD3 R10, P3, R2, UR8, RZ ;  /* 0x00000008020a7c10 */ /* 0x000fe4000ff7e0ff */
[----:B------:R-:W-:-:S02]  /*19370*/  ISETP.GE.U32.AND P0, PT, R6, 0x1, PT ;  /* 0x000000010600780c */ /* 0x000fc40003f06070 */
[----:B------:R-:W-:Y:S02]  /*19380*/  IADD3 R8, P2, R8, UR6, RZ ;  /* 0x0000000608087c10 */ /* 0x000fe4000ff5e0ff */
[----:B------:R-:W-:Y:S02]  /*19390*/  ISETP.GE.AND.EX P0, PT, R12, RZ, PT, P0 ;  /* 0x000000ff0c00720c */ /* 0x000fe40003f06300 */
[C---:B----4-:R-:W-:Y:S02]  /*193a0*/  LEA R16, P1, R4.reuse, UR10, 0x3 ;  /* 0x0000000a04107c11 */ /* 0x050fe4000f8218ff */
[----:B------:R-:W-:Y:S01]  /*193b0*/  IADD3.X R11, R3, UR9, R9, P3, !PT ;  /* 0x00000009030b7c10 */ /* 0x000fe20009ffe409 */
[----:B------:R-:W-:Y:S01]  /*193c0*/  ULDC.64 UR8, c[0x0][0x5b8] ;  /* 0x00016e0000087ab9 */ /* 0x000fe20000000a00 */
[----:B------:R-:W-:Y:S01]  /*193d0*/  IADD3.X R9, RZ, UR7, RZ, P2, !PT ;  /* 0x00000007ff097c10 */ /* 0x000fe200097fe4ff */
[----:B------:R-:W-:Y:S01]  /*193e0*/  ULDC.64 UR6, c[0x0][0x5e8] ;  /* 0x00017a0000067ab9 */ /* 0x000fe20000000a00 */
[----:B------:R-:W-:-:S05]  /*193f0*/  LEA.HI.X R17, R4, UR11, R5, 0x3, P1 ;  /* 0x0000000b04117c11 */ /* 0x000fca00088f1c05 */
        /* <DEDUP_REMOVED lines=30> */
.L_x_4127:
        /* <DEDUP_REMOVED lines=18> */
[----:B--2---:R-:W-:-:S06]  /*19700*/  IMAD R49, R35, UR6, RZ ;  /* 0x0000000623317c24 */ /* 0x004fcc000f8e02ff */
        /* <DEDUP_REMOVED lines=22> */
[----:B------:R-:W-:Y:S01]  /*19870*/  IMAD R51, R25, UR6, RZ ;  /* 0x0000000619337c24 */ /* 0x000fe2000f8e02ff */
[----:B------:R-:W-:Y:S01]  /*19880*/  IADD3.X R37, R43, UR9, R37, P1, !PT ;  /* 0x000000092b257c10 */ /* 0x000fe20008ffe425 */
[----:B------:R-:W-:-:S04]  /*19890*/  IMAD.WIDE.U32 R42, R10, UR6, R20 ;  /* 0x000000060a2a7c25 */ /* 0x000fc8000f8e0014 */
[----:B------:R-:W-:Y:S01]  /*198a0*/  IMAD.WIDE.U32 R48, R24, UR6, R20 ;  /* 0x0000000618307c25 */ /* 0x000fe2000f8e0014 */
[----:B------:R-:W3:Y:S03]  /*198b0*/  LDG.E.U8.CONSTANT R37, desc[UR4][R36.64] ;  /* 0x0000000424257981 */ /* 0x000ee6000c1e9100 */
[----:B------:R-:W-:Y:S02]  /*198c0*/  IMAD R25, R10, UR7, R11 ;  /* 0x000000070a197c24 */ /* 0x000fe4000f8e020b */
        /* <DEDUP_REMOVED lines=8> */
[----:B------:R-:W-:Y:S01]  /*19950*/  IADD3 R42, P2, R48, UR8, RZ ;  /* 0x00000008302a7c10 */ /* 0x000fe2000ff5e0ff */
[C---:B------:R-:W-:Y:S01]  /*19960*/  IMAD.WIDE.U32 R32, R30.reuse, UR6, R20 ;  /* 0x000000061e207c25 */ /* 0x040fe2000f8e0014 */
[----:B------:R-:W-:Y:S01]  /*19970*/  IADD3.X R11, R11, UR9, R35, P1, !PT ;  /* 0x000000090b0b7c10 */ /* 0x000fe20008ffe423 */
[----:B------:R0:W4:Y:S02]  /*19980*/  LDG.E.U8.CONSTANT R24, desc[UR4][R24.64] ;  /* 0x0000000418187981 */ /* 0x000124000c1e9100 */
[----:B------:R-:W-:Y:S01]  /*19990*/  IMAD R31, R30, UR7, R31 ;  /* 0x000000071e1f7c24 */ /* 0x000fe2000f8e021f */
[----:B------:R-:W-:Y:S01]  /*199a0*/  IADD3 R30, P1, R32, UR8, RZ ;  /* 0x00000008201e7c10 */ /* 0x000fe2000ff3e0ff */
[----:B------:R-:W-:Y:S01]  /*199b0*/  IMAD R19, R19, UR6, RZ ;  /* 0x0000000613137c24 */ /* 0x000fe2000f8e02ff */
[----:B------:R-:W-:Y:S01]  /*199c0*/  IADD3.X R43, R49, UR9, R51, P2, !PT ;  /* 0x00000009312b7c10 */ /* 0x000fe200097fe433 */
[----:B------:R-:W-:Y:S01]  /*199d0*/  IMAD.WIDE.U32 R48, R18, UR6, R20 ;  /* 0x0000000612307c25 */ /* 0x000fe2000f8e0014 */
[----:B------:R-:W-:Y:S01]  /*199e0*/  IADD3.X R31, R33, UR9, R31, P1, !PT ;  /* 0x00000009211f7c10 */ /* 0x000fe20008ffe41f */
[----:B------:R1:W5:Y:S02]  /*199f0*/  LDG.E.U8.CONSTANT R35, desc[UR4][R10.64] ;  /* 0x000000040a237981 */ /* 0x000364000c1e9100 */
[----:B------:R-:W-:-:S02]  /*19a00*/  IMAD R15, R15, UR6, RZ ;  /* 0x000000060f0f7c24 */ /* 0x000fc4000f8e02ff */
[----:B------:R-:W-:Y:S01]  /*19a10*/  IMAD.WIDE.U32 R32, R14, UR6, R20 ;  /* 0x000000060e207c25 */ /* 0x000fe2000f8e0014 */
[----:B------:R-:W5:Y:S03]  /*19a20*/  LDG.E.U8.CONSTANT R30, desc[UR4][R30.64] ;  /* 0x000000041e1e7981 */ /* 0x000f66000c1e9100 */
[----:B------:R-:W-:Y:S01]  /*19a30*/  IMAD R19, R18, UR7, R19 ;  /* 0x0000000712137c24 */ /* 0x000fe2000f8e0213 */
[----:B------:R-:W4:Y:S01]  /*19a40*/  LDG.E.U8.CONSTANT R43, desc[UR4][R42.64] ;  /* 0x000000042a2b7981 */ /* 0x000f22000c1e9100 */
[----:B0-----:R-:W-:Y:S01]  /*19a50*/  IMAD R25, R14, UR7, R15 ;  /* 0x000000070e197c24 */ /* 0x001fe2000f8e020f */
[----:B------:R-:W-:Y:S01]  /*19a60*/  IADD3 R14, P1, R48, UR8, RZ ;  /* 0x00000008300e7c10 */ /* 0x000fe2000ff3e0ff */
[----:B------:R-:W-:Y:S01]  /*19a70*/  IMAD R29, R29, UR6, RZ ;  /* 0x000000061d1d7c24 */ /* 0x000fe2000f8e02ff */
[----:B------:R-:W-:Y:S01]  /*19a80*/  IADD3 R18, P2, R32, UR8, RZ ;  /* 0x0000000820127c10 */ /* 0x000fe2000ff5e0ff */
[----:B-1----:R-:W-:Y:S01]  /*19a90*/  IMAD.WIDE.U32 R10, R28, UR6, R20 ;  /* 0x000000061c0a7c25 */ /* 0x002fe2000f8e0014 */
[----:B------:R-:W-:-:S02]  /*19aa0*/  IADD3.X R15, R49, UR9, R19, P1, !PT ;  /* 0x00000009310f7c10 */ /* 0x000fc40008ffe413 */
[----:B------:R-:W-:Y:S01]  /*19ab0*/  IADD3.X R19, R33, UR9, R25, P2, !PT ;  /* 0x0000000921137c10 */ /* 0x000fe200097fe419 */
[----:B------:R-:W-:Y:S01]  /*19ac0*/  IMAD R25, R28, UR7, R29 ;  /* 0x000000071c197c24 */ /* 0x000fe2000f8e021d */
[----:B------:R-:W-:Y:S01]  /*19ad0*/  IADD3 R10, P1, R10, UR8, RZ ;  /* 0x000000080a0a7c10 */ /* 0x000fe2000ff3e0ff */
[----:B------:R-:W-:Y:S01]  /*19ae0*/  IMAD R27, R27, UR6, RZ ;  /* 0x000000061b1b7c24 */ /* 0x000fe2000f8e02ff */
[----:B------:R0:W4:Y:S01]  /*19af0*/  LDG.E.U8.CONSTANT R14, desc[UR4][R14.64] ;  /* 0x000000040e0e7981 */ /* 0x000122000c1e9100 */
[C---:B------:R-:W-:Y:S01]  /*19b00*/  IMAD.WIDE.U32 R28, R26.reuse, UR6, R20 ;  /* 0x000000061a1c7c25 */ /* 0x040fe2000f8e0014 */
[----:B------:R-:W-:Y:S02]  /*19b10*/  IADD3.X R11, R11, UR9, R25, P1, !PT ;  /* 0x000000090b0b7c10 */ /* 0x000fe40008ffe419 */
[----:B------:R-:W4:Y:S01]  /*19b20*/  LDG.E.U8.CONSTANT R25, desc[UR4][R18.64] ;  /* 0x0000000412197981 */ /* 0x000f22000c1e9100 */
[----:B------:R-:W-:Y:S01]  /*19b30*/  IMAD R27, R26, UR7, R27 ;  /* 0x000000071a1b7c24 */ /* 0x000fe2000f8e021b */
[----:B------:R-:W-:Y:S01]  /*19b40*/  IADD3 R26, P1, R28, UR8, RZ ;  /* 0x000000081c1a7c10 */ /* 0x000fe2000ff3e0ff */
[----:B------:R-:W-:Y:S01]  /*19b50*/  IMAD R23, R23, UR6, RZ ;  /* 0x0000000617177c24 */ /* 0x000fe2000f8e02ff */
[----:B------:R1:W4:Y:S01]  /*19b60*/  LDG.E.U8.CONSTANT R31, desc[UR4][R10.64] ;  /* 0x000000040a1f7981 */ /* 0x000322000c1e9100 */
[----:B------:R-:W-:Y:S01]  /*19b70*/  IMAD.WIDE.U32 R32, R22, UR6, R20 ;  /* 0x0000000616207c25 */ /* 0x000fe2000f8e0014 */
[----:B------:R-:W-:-:S03]  /*19b80*/  IADD3.X R27, R29, UR9, R27, P1, !PT ;  /* 0x000000091d1b7c10 */ /* 0x000fc60008ffe41b */
[----:B------:R-:W-:Y:S01]  /*19b90*/  IMAD R23, R22, UR7, R23 ;  /* 0x0000000716177c24 */ /* 0x000fe2000f8e0217 */
[----:B------:R-:W-:Y:S01]  /*19ba0*/  IADD3 R22, P1, R32, UR8, RZ ;  /* 0x0000000820167c10 */ /* 0x000fe2000ff3e0ff */
[----:B0-----:R-:W-:Y:S01]  /*19bb0*/  IMAD R15, R17, UR6, RZ ;  /* 0x00000006110f7c24 */ /* 0x001fe2000f8e02ff */
[----:B------:R-:W4:Y:S01]  /*19bc0*/  LDG.E.U8.CONSTANT R26, desc[UR4][R26.64] ;  /* 0x000000041a1a7981 */ /* 0x000f22000c1e9100 */
[----:B------:R-:W-:Y:S01]  /*19bd0*/  IMAD.WIDE.U32 R28, R16, UR6, R20 ;  /* 0x00000006101c7c25 */ /* 0x000fe2000f8e0014 */
[----:B------:R-:W-:-:S03]  /*19be0*/  IADD3.X R23, R33, UR9, R23, P1, !PT ;  /* 0x0000000921177c10 */ /* 0x000fc60008ffe417 */
[----:B------:R-:W-:Y:S01]  /*19bf0*/  IMAD R15, R16, UR7, R15 ;  /* 0x00000007100f7c24 */ /* 0x000fe2000f8e020f */
[----:B-1----:R-:W-:Y:S01]  /*19c00*/  IADD3 R10, P1, R28, UR8, RZ ;  /* 0x000000081c0a7c10 */ /* 0x002fe2000ff3e0ff */
[--C-:B------:R-:W-:Y:S01]  /*19c10*/  IMAD.WIDE.U32 R16, R38, UR6, R20.reuse ;  /* 0x0000000626107c25 */ /* 0x100fe2000f8e0014 */
[----:B------:R-:W4:Y:S03]  /*19c20*/  LDG.E.U8.CONSTANT R22, desc[UR4][R22.64] ;  /* 0x0000000416167981 */ /* 0x000f26000c1e9100 */
[----:B------:R-:W-:-:S04]  /*19c30*/  IMAD.WIDE.U32 R18, R40, UR6, R20 ;  /* 0x0000000628127c25 */ /* 0x000fc8000f8e0014 */
[----:B------:R-:W-:Y:S02]  /*19c40*/  IMAD R33, R39, UR6, RZ ;  /* 0x0000000627217c24 */ /* 0x000fe4000f8e02ff */
[----:B------:R-:W-:Y:S01]  /*19c50*/  IMAD R21, R41, UR6, RZ ;  /* 0x0000000629157c24 */ /* 0x000fe2000f8e02ff */
[----:B------:R-:W-:Y:S01]  /*19c60*/  IADD3.X R11, R29, UR9, R15, P1, !PT ;  /* 0x000000091d0b7c10 */ /* 0x000fe20008ffe40f */
[----:B------:R-:W-:Y:S01]  /*19c70*/  IMAD R33, R38, UR7, R33 ;  /* 0x0000000726217c24 */ /* 0x000fe2000f8e0221 */
[----:B------:R-:W-:Y:S01]  /*19c80*/  IADD3 R16, P2, R16, UR8, RZ ;  /* 0x0000000810107c10 */ /* 0x000fe2000ff5e0ff */
[----:B------:R-:W-:Y:S01]  /*19c90*/  IMAD R21, R40, UR7, R21 ;  /* 0x0000000728157c24 */ /* 0x000fe2000f8e0215 */
[----:B------:R-:W-:Y:S01]  /*19ca0*/  IADD3 R18, P1, R18, UR8, RZ ;  /* 0x0000000812127c10 */ /* 0x000fe2000ff3e0ff */
[----:B------:R-:W4:Y:S01]  /*19cb0*/  LDG.E.U8.CONSTANT R10, desc[UR4][R10.64] ;  /* 0x000000040a0a7981 */ /* 0x000f22000c1e9100 */
        /* <DEDUP_REMOVED lines=16> */
[----:B------:R-:W-:-:S05]  /*19dc0*/  PRMT R24, R35, 0x1054, R24 ;  /* 0x0000105423187816 */ /* 0x000fca0000000018 */
[----:B------:R-:W-:Y:S01]  /*19dd0*/  IDP.4A.S8.S8 R24, R24, R5, RZ ;  /* 0x0000000518187226 */ /* 0x000fe200000006ff */
[----:B------:R-:W-:-:S04]  /*19de0*/  PRMT R25, R14, 0x7604, R25 ;  /* 0x000076040e197816 */ /* 0x000fc80000000019 */
[----:B------:R-:W-:Y:S02]  /*19df0*/  IADD3 R7, R34, R24, R7 ;  /* 0x0000001822077210 */ /* 0x000fe40007ffe007 */
[----:B------:R-:W-:-:S04]  /*19e00*/  PRMT R26, R31, 0x7604, R26 ;  /* 0x000076041f1a7816 */ /* 0x000fc8000000001a */
[----:B------:R-:W-:-:S05]  /*19e10*/  PRMT R26, R25, 0x1054, R26 ;  /* 0x00001054191a7816 */ /* 0x000fca000000001a */
[----:B------:R-:W-:Y:S01]  /*19e20*/  IDP.4A.S8.S8 R26, R26, R5, RZ ;  /* 0x000000051a1a7226 */ /* 0x000fe200000006ff */
[----:B------:R-:W-:Y:S02]  /*19e30*/  PRMT R15, R10, 0x7604, R17 ;  /* 0x000076040a0f7816 */ /* 0x000fe40000000011 */
[----:B------:R-:W-:-:S04]  /*19e40*/  PRMT R22, R22, 0x7604, R19 ;  /* 0x0000760416167816 */ /* 0x000fc80000000013 */
[----:B------:R-:W-:-:S05]  /*19e50*/  PRMT R22, R15, 0x1054, R22 ;  /* 0x000010540f167816 */ /* 0x000fca0000000016 */
[----:B------:R-:W-:-:S05]  /*19e60*/  IDP.4A.S8.S8 R11, R22, R5, RZ ;  /* 0x00000005160b7226 */ /* 0x000fca00000006ff */
[----:B------:R-:W-:Y:S01]  /*19e70*/  IADD3 R7, R11, R26, R7 ;  /* 0x0000001a0b077210 */ /* 0x000fe20007ffe007 */
[----:B------:R-:W-:Y:S06]  /*19e80*/  @!P1 BRA `(.L_x_4127) ;  /* 0xfffffff400d49947 */ /* 0x000fec000383ffff */
[----:B------:R-:W-:Y:S05]  /*19e90*/  BSYNC B5 ;  /* 0x0000000000057941 */ /* 0x000fea0003800000 */
.L_x_4126:
[----:B------:R-:W-:Y:S02]  /*19ea0*/  MOV R16, R12 ;  /* 0x0000000c00107202 */ /* 0x000fe40000000f00 */
[----:B------:R-:W-:-:S07]  /*19eb0*/  MOV R17, R13 ;  /* 0x0000000d00117202 */ /* 0x000fce0000000f00 */
.L_x_4125:
[----:B------:R-:W-:Y:S05]  /*19ec0*/  BSYNC B4 ;  /* 0x0000000000047941 */ /* 0x000fea0003800000 */
.L_x_4124:
        /* <DEDUP_REMOVED lines=21> */
[----:B------:R-:W-:-:S04]  /*1a020*/  IMAD.WIDE.U32 R26, R30, UR10, R18 ;  /* 0x0000000a1e1a7c25 */ /* 0x000fc8000f8e0012 */
[----:B------:R-:W-:Y:S01]  /*1a030*/  IMAD R31, R28, UR11, R29 ;  /* 0x0000000b1c1f7c24 */ /* 0x000fe2000f8e021d */
[----:B------:R-:W-:Y:S01]  /*1a040*/  IADD3 R26, P1, R26, UR12, RZ ;  /* 0x0000000c1a1a7c10 */ /* 0x000fe2000ff3e0ff */
[----:B------:R-:W-:Y:S01]  /*1a050*/  IMAD R35, R30, UR11, R35 ;  /* 0x0000000b1e237c24 */ /* 0x000fe2000f8e0223 */
[----:B------:R-:W-:Y:S01]  /*1a060*/  IADD3 R30, P0, R32, UR12, RZ ;  /* 0x0000000c201e7c10 */ /* 0x000fe2000ff1e0ff */
[----:B----4-:R-:W-:Y:S02]  /*1a070*/  IMAD R23, R23, UR10, RZ ;  /* 0x0000000a17177c24 */ /* 0x010fe4000f8e02ff */
[C---:B------:R-:W-:Y:S01]  /*1a080*/  IMAD.WIDE.U32 R28, R22.reuse, UR10, R18 ;  /* 0x0000000a161c7c25 */ /* 0x040fe2000f8e0012 */
[----:B------:R-:W-:Y:S02]  /*1a090*/  IADD3.X R31, R33, UR13, R31, P0, !PT ;  /* 0x0000000d211f7c10 */ /* 0x000fe400087fe41f */
[----:B------:R-:W-:Y:S01]  /*1a0a0*/  IADD3.X R27, R27, UR13, R35, P1, !PT ;  /* 0x0000000d1b1b7c10 */ /* 0x000fe20008ffe423 */
[----:B------:R-:W-:Y:S01]  /*1a0b0*/  IMAD R23, R22, UR11, R23 ;  /* 0x0000000b16177c24 */ /* 0x000fe2000f8e0217 */
[----:B------:R-:W-:Y:S01]  /*1a0c0*/  IADD3 R28, P0, R28, UR12, RZ ;  /* 0x0000000c1c1c7c10 */ /* 0x000fe2000ff1e0ff */
[----:B-----5:R-:W-:Y:S01]  /*1a0d0*/  IMAD R25, R25, UR10, RZ ;  /* 0x0000000a19197c24 */ /* 0x020fe2000f8e02ff */
[----:B------:R0:W2:Y:S01]  /*1a0e0*/  LDG.E.U8.CONSTANT R22, desc[UR4][R30.64] ;  /* 0x000000041e167981 */ /* 0x0000a2000c1e9100 */
[----:B------:R-:W-:Y:S01]  /*1a0f0*/  IMAD.WIDE.U32 R32, R24, UR10, R18 ;  /* 0x0000000a18207c25 */ /* 0x000fe2000f8e0012 */
[----:B------:R-:W-:-:S02]  /*1a100*/  IADD3.X R29, R29, UR13, R23, P0, !PT ;  /* 0x0000000d1d1d7c10 */ /* 0x000fc400087fe417 */
[----:B------:R-:W2:Y:S01]  /*1a110*/  LDG.E.U8.CONSTANT R27, desc[UR4][R26.64] ;  /* 0x000000041a1b7981 */ /* 0x000ea2000c1e9100 */
        /* <DEDUP_REMOVED lines=12> */
[----:B------:R-:W-:Y:S01]  /*1a1e0*/  IMAD R17, R16, UR11, R17 ;  /* 0x0000000b10117c24 */ /* 0x000fe2000f8e0211 */
[----:B------:R-:W-:Y:S01]  /*1a1f0*/  IADD3 R16, P0, R30, UR12, RZ ;  /* 0x0000000c1e107c10 */ /* 0x000fe2000ff1e0ff */
        /* <DEDUP_REMOVED lines=11> */
[----:B------:R0:W4:Y:S01]  /*1a2b0*/  LDG.E.U8.CONSTANT R17, desc[UR4][R16.64] ;  /* 0x0000000410117981 */ /* 0x000122000c1e9100 */
[----:B------:R-:W-:-:S04]  /*1a2c0*/  IADD3.X R15, R33, UR13, R15, P1, !PT ;  /* 0x0000000d210f7c10 */ /* 0x000fc80008ffe40f */
[----:B------:R-:W5:Y:S04]  /*1a2d0*/  LDG.E.U8.CONSTANT R11, desc[UR4][R10.64] ;  /* 0x000000040a0b7981 */ /* 0x000f68000c1e9100 */
[----:B------:R-:W5:Y:S01]  /*1a2e0*/  LDG.E.U8.CONSTANT R14, desc[UR4][R14.64] ;  /* 0x000000040e0e7981 */ /* 0x000f62000c1e9100 */
[----:B0-----:R-:W-:Y:S02]  /*1a2f0*/  IADD3 R16, P1, R12, 0x40, RZ ;  /* 0x000000400c107810 */ /* 0x001fe40007f3e0ff */
[----:B------:R-:W-:Y:S02]  /*1a300*/  IADD3 R2, P2, R2, 0x8, RZ ;  /* 0x0000000802027810 */ /* 0x000fe40007f5e0ff */
        /* <DEDUP_REMOVED lines=14> */
.L_x_4129:
[----:B------:R-:W-:Y:S05]  /*1a3f0*/  BSYNC B4 ;  /* 0x0000000000047941 */ /* 0x000fea0003800000 */
.L_x_4128:
[----:B------:R-:W-:-:S04]  /*1a400*/  ISETP.NE.U32.AND P1, PT, R2, RZ, PT ;  /* 0x000000ff0200720c */ /* 0x000fc80003f25070 */
[----:B------:R-:W-:-:S13]  /*1a410*/  ISETP.NE.OR.EX P0, PT, R6, RZ, P0, P1 ;  /* 0x000000ff0600720c */ /* 0x000fda0000705710 */
[----:B------:R-:W-:Y:S05]  /*1a420*/  @!P0 BREAK B3 ;  /* 0x0000000000038942 */ /* 0x000fea0003800000 */
[----:B------:R-:W-:Y:S05]  /*1a430*/  @!P0 BRA `(.L_x_4121) ;  /* 0x0000000000bc8947 */ /* 0x000fea0003800000 */
.L_x_4123:
[----:B------:R-:W-:Y:S05]  /*1a440*/  BSYNC B3 ;  /* 0x0000000000037941 */ /* 0x000fea0003800000 */
.L_x_4122:
[----:B------:R-:W-:Y:S01]  /*1a450*/  BSSY B3, `(.L_x_4130) ;  /* 0x000002b000037945 */ /* 0x000fe20003800000 */
.L_x_4131:
        /* <DEDUP_REMOVED lines=19> */
[----:B-----5:R-:W-:Y:S01]  /*1a590*/  IMAD.WIDE.U32 R18, R10, UR14, R18 ;  /* 0x0000000e0a127c25 */ /* 0x020fe2000f8e0012 */
[----:B------:R-:W-:-:S03]  /*1a5a0*/  IADD3 R16, P1, R16, UR16, RZ ;  /* 0x0000001010107c10 */ /* 0x000fc6000ff3e0ff */
[----:B------:R-:W-:Y:S01]  /*1a5b0*/  IMAD R11, R11, UR14, RZ ;  /* 0x0000000e0b0b7c24 */ /* 0x000fe2000f8e02ff */
[----:B------:R-:W3:Y:S01]  /*1a5c0*/  LDG.E.U8.CONSTANT R20, desc[UR4][R20.64] ;  /* 0x0000000414147981 */ /* 0x000ee2000c1e9100 */
[----:B------:R-:W-:Y:S02]  /*1a5d0*/  IMAD R23, R22, UR15, R23 ;  /* 0x0000000f16177c24 */ /* 0x000fe4000f8e0217 */
        /* <DEDUP_REMOVED lines=19> */
.L_x_4130:
[----:B------:R-:W-:Y:S02]  /*1a710*/  MOV R16, R12 ;  /* 0x0000000c00107202 */ /* 0x000fe40000000f00 */
[----:B------:R-:W-:-:S07]  /*1a720*/  MOV R17, R13 ;  /* 0x0000000d00117202 */ /* 0x000fce0000000f00 */
.L_x_4121:
[----:B------:R-:W-:Y:S05]  /*1a730*/  BSYNC B1 ;  /* 0x0000000000017941 */ /* 0x000fea0003800000 */
.L_x_4120:
        /* <DEDUP_REMOVED lines=39> */
.L_x_4119:
[----:B------:R-:W-:Y:S05]  /*1a9b0*/  BSYNC B2 ;  /* 0x0000000000027941 */ /* 0x000fea0003800000 */
.L_x_4118:
[----:B------:R-:W-:Y:S05]  /*1a9c0*/  WARPSYNC.ALL ;  /* 0x0000000000007948 */ /* 0x000fea0003800000 */
[----:B------:R-:W-:Y:S01]  /*1a9d0*/  STG.E.U8 desc[UR4][R8.64], R7 ;  /* 0x0000000708007986 */ /* 0x000fe2000c101104 */
[----:B------:R-:W-:Y:S05]  /*1a9e0*/  EXIT ;  /* 0x000000000000794d */ /* 0x000fea0003800000 */
.L_x_4132:
        /* <DEDUP_REMOVED lines=9> */
.L_x_18562:


//--------------------- .text._ZN2at6native73_GLOBAL__N__c8866d80_35_SparseBinaryOpIntersectionKernel_cu_9e10b42f_311112apply_kernelILi128ELi8EZNS1_29binary_op_intersection_kernelINS1_5MulOpEhlEEvRNS_14TensorIteratorEllRKNS_6TensorEbEUliE_EEviT1_ --------------------------
	.section	.text._ZN2at6native73_GLOBAL__N__c8866d80_35_SparseBinaryOpIntersectionKernel_cu_9e10b42f_311112apply_kernelILi128ELi8EZNS1_29binary_op_intersection_kernelINS1_5MulOpEhlEEvRNS_14TensorIteratorEllRKNS_6TensorEbEUliE_EEviT1_,"ax",@progbits
	.align	128
.text._ZN2at6native73_GLOBAL__N__c8866d80_35_SparseBinaryOpIntersectionKernel_cu_9e10b42f_311112apply_kernelILi128ELi8EZNS1_29binary_op_intersection_kernelINS1_5MulOpEhlEEvRNS_14TensorIteratorEllRKNS_6TensorEbEUliE_EEviT1_:
        .type           _ZN2at6native73_GLOBAL__N__c8866d80_35_SparseBinaryOpIntersectionKernel_cu_9e10b42f_311112apply_kernelILi128ELi8EZNS1_29binary_op_intersection_kernelINS1_5MulOpEhlEEvRNS_14TensorIteratorEllRKNS_6TensorEbEUliE_EEviT1_,@function
        .size           _ZN2at6native73_GLOBAL__N__c8866d80_35_SparseBinaryOpIntersectionKernel_cu_9e10b42f_311112apply_kernelILi128ELi8EZNS1_29binary_op_intersection_kernelINS1_5MulOpEhlEEvRNS_14TensorIteratorEllRKNS_6TensorEbEUliE_EEviT1_,(.L_x_18563 - _ZN2at6native73_GLOBAL__N__c8866d80_35_SparseBinaryOpIntersectionKernel_cu_9e10b42f_311112apply_kernelILi128ELi8EZNS1_29binary_op_intersection_kernelINS1_5MulOpEhlEEvRNS_14TensorIteratorEllRKNS_6TensorEbEUliE_EEviT1_)
        .other          _ZN2at6native73_GLOBAL__N__c8866d80_35_SparseBinaryOpIntersectionKernel_cu_9e10b42f_311112apply_kernelILi128ELi8EZNS1_29binary_op_intersection_kernelINS1_5MulOpEhlEEvRNS_14TensorIteratorEllRKNS_6TensorEbEUliE_EEviT1_,@"STO_CUDA_ENTRY STV_DEFAULT"
_ZN2at6native73_GLOBAL__N__c8866d80_35_SparseBinaryOpIntersectionKernel_cu_9e10b42f_311112apply_kernelILi128ELi8EZNS1_29binary_op_intersection_kernelINS1_5MulOpEhlEEvRNS_14TensorIteratorEllRKNS_6TensorEbEUliE_EEviT1_:
        /* <DEDUP_REMOVED lines=474> */
.L_x_4135:
        /* <DEDUP_REMOVED lines=67> */
.L_x_4145:
        /* <DEDUP_REMOVED lines=125> */
[----:B------:R-:W-:Y:S01]  /*29a0*/  IDP.4A.U8.U8 R37, R37, R6, RZ ;  /* 0x0000000625257226 */ /* 0x000fe200000000ff */
[----:B-----5:R-:W-:Y:S02]  /*29b0*/  PRMT R35, R30, 0x7604, R35 ;  /* 0x000076041e237816 */ /* 0x020fe40000000023 */
[----:B----4-:R-:W-:-:S04]  /*29c0*/  PRMT R24, R24, 0x7604, R43 ;  /* 0x0000760418187816 */ /* 0x010fc8000000002b */
[----:B------:R-:W-:Y:S02]  /*29d0*/  PRMT R35, R35, 0x1054, R24 ;  /* 0x0000105423237816 */ /* 0x000fe40000000018 */
[----:B------:R-:W-:Y:S02]  /*29e0*/  PRMT R25, R25, 0x7604, R32 ;  /* 0x0000760419197816 */ /* 0x000fe40000000020 */
[----:B------:R-:W-:Y:S01]  /*29f0*/  PRMT R28, R31, 0x7604, R28 ;  /* 0x000076041f1c7816 */ /* 0x000fe2000000001c */
[----:B------:R-:W-:-:S03]  /*2a00*/  IDP.4A.U8.U8 R35, R35, R6, RZ ;  /* 0x0000000623237226 */ /* 0x000fc600000000ff */
[----:B------:R-:W-:Y:S02]  /*2a10*/  PRMT R25, R25, 0x1054, R28 ;  /* 0x0000105419197816 */ /* 0x000fe4000000001c */
[----:B------:R-:W-:Y:S02]  /*2a20*/  IADD3 R35, R37, R35, R48 ;  /* 0x0000002325237210 */ /* 0x000fe40007ffe030 */
[----:B------:R-:W-:Y:S01]  /*2a30*/  PRMT R15, R14, 0x7604, R11 ;  /* 0x000076040e0f7816 */ /* 0x000fe2000000000b */
[----:B------:R-:W-:Y:S01]  /*2a40*/  IDP.4A.U8.U8 R25, R25, R6, RZ ;  /* 0x0000000619197226 */ /* 0x000fe200000000ff */
[----:B------:R-:W-:-:S04]  /*2a50*/  PRMT R10, R16, 0x7604, R19 ;  /* 0x00007604100a7816 */ /* 0x000fc80000000013 */
[----:B------:R-:W-:-:S05]  /*2a60*/  PRMT R15, R15, 0x1054, R10 ;  /* 0x000010540f0f7816 */ /* 0x000fca000000000a */
[----:B------:R-:W-:-:S05]  /*2a70*/  IDP.4A.U8.U8 R10, R15, R6, RZ ;  /* 0x000000060f0a7226 */ /* 0x000fca00000000ff */
[----:B------:R-:W-:Y:S01]  /*2a80*/  IADD3 R48, R10, R25, R35 ;  /* 0x000000190a307210 */ /* 0x000fe20007ffe023 */
[----:B------:R-:W-:Y:S06]  /*2a90*/  @!P1 BRA `(.L_x_4145) ;  /* 0xfffffff400cc9947 */ /* 0x000fec000383ffff */
[----:B------:R-:W-:Y:S05]  /*2aa0*/  BSYNC B5 ;  /* 0x0000000000057941 */ /* 0x000fea0003800000 */
.L_x_4144:
[----:B------:R-:W-:Y:S02]  /*2ab0*/  MOV R16, R12 ;  /* 0x0000000c00107202 */ /* 0x000fe40000000f00 */
[----:B------:R-:W-:-:S07]  /*2ac0*/  MOV R17, R13 ;  /* 0x0000000d00117202 */ /* 0x000fce0000000f00 */
.L_x_4143:
[----:B------:R-:W-:Y:S05]  /*2ad0*/  BSYNC B4 ;  /* 0x0000000000047941 */ /* 0x000fea0003800000 */
.L_x_4142:
        /* <DEDUP_REMOVED lines=74> */
[----:B------:R-:W-:Y:S01]  /*2f80*/  IDP.4A.U8.U8 R23, R23, R6, RZ ;  /* 0x0000000617177226 */ /* 0x000fe200000000ff */
[----:B----4-:R-:W-:Y:S02]  /*2f90*/  PRMT R19, R20, 0x7604, R11 ;  /* 0x0000760414137816 */ /* 0x010fe4000000000b */
[----:B-----5:R-:W-:-:S04]  /*2fa0*/  PRMT R18, R14, 0x7604, R17 ;  /* 0x000076040e127816 */ /* 0x020fc80000000011 */
[----:B------:R-:W-:Y:S02]  /*2fb0*/  PRMT R19, R19, 0x1054, R18 ;  /* 0x0000105413137816 */ /* 0x000fe40000000012 */
[----:B------:R-:W-:-:S03]  /*2fc0*/  IADD3.X R17, RZ, R13, RZ, P1, !PT ;  /* 0x0000000dff117210 */ /* 0x000fc60000ffe4ff */
[----:B------:R-:W-:Y:S01]  /*2fd0*/  IDP.4A.U8.U8 R19, R19, R6, RZ ;  /* 0x0000000613137226 */ /* 0x000fe200000000ff */
[----:B------:R-:W-:-:S04]  /*2fe0*/  MOV R13, R17 ;  /* 0x00000011000d7202 */ /* 0x000fc80000000f00 */
[----:B------:R-:W-:-:S07]  /*2ff0*/  IADD3 R48, R19, R23, R48 ;  /* 0x0000001713307210 */ /* 0x000fce0007ffe030 */
.L_x_4147:
[----:B------:R-:W-:Y:S05]  /*3000*/  BSYNC B4 ;  /* 0x0000000000047941 */ /* 0x000fea0003800000 */
.L_x_4146:
[----:B------:R-:W-:-:S04]  /*3010*/  ISETP.NE.U32.AND P1, PT, R2, RZ, PT ;  /* 0x000000ff0200720c */ /* 0x000fc80003f25070 */
[----:B------:R-:W-:-:S13]  /*3020*/  ISETP.NE.OR.EX P0, PT, R7, RZ, P0, P1 ;  /* 0x000000ff0700720c */ /* 0x000fda0000705710 */
[----:B------:R-:W-:Y:S05]  /*3030*/  @!P0 BREAK B3 ;  /* 0x0000000000038942 */ /* 0x000fea0003800000 */
[----:B------:R-:W-:Y:S05]  /*3040*/  @!P0 BRA `(.L_x_4139) ;  /* 0x0000000000bc8947 */ /* 0x000fea0003800000 */
.L_x_4141:
[----:B------:R-:W-:Y:S05]  /*3050*/  BSYNC B3 ;  /* 0x0000000000037941 */ /* 0x000fea0003800000 */
.L_x_4140:
[----:B------:R-:W-:Y:S01]  /*3060*/  BSSY B3, `(.L_x_4148) ;  /* 0x000002b000037945 */ /* 0x000fe20003800000 */
.L_x_4149:
        /* <DEDUP_REMOVED lines=39> */
[----:B------:R-:W-:-:S05]  /*32e0*/  IDP.4A.U8.U8 R19, R19, R6, RZ ;  /* 0x0000000613137226 */ /* 0x000fca00000000ff */
[----:B------:R-:W-:Y:S01]  /*32f0*/  IADD3 R48, R19, R48, RZ ;  /* 0x0000003013307210 */ /* 0x000fe20007ffe0ff */
[----:B------:R-:W-:Y:S06]  /*3300*/  @P0 BRA `(.L_x_4149) ;  /* 0xfffffffc00580947 */ /* 0x000fec000383ffff */
[----:B------:R-:W-:Y:S05]  /*3310*/  BSYNC B3 ;  /* 0x0000000000037941 */ /* 0x000fea0003800000 */
.L_x_4148:
[----:B------:R-:W-:Y:S02]  /*3320*/  MOV R16, R12 ;  /* 0x0000000c00107202 */ /* 0x000fe40000000f00 */
[----:B------:R-:W-:-:S07]  /*3330*/  MOV R17, R13 ;  /* 0x0000000d00117202 */ /* 0x000fce0000000f00 */
.L_x_4139:
[----:B------:R-:W-:Y:S05]  /*3340*/  BSYNC B0 ;  /* 0x0000000000007941 */ /* 0x000fea0003800000 */
.L_x_4138:
        /* <DEDUP_REMOVED lines=35> */
[----:B--2---:R-:W-:-:S05]  /*3580*/  LOP3.LUT R0, R10, 0xff, RZ, 0xc0, !PT ;  /* 0x000000ff0a007812 */ /* 0x004fca00078ec0ff */
[----:B------:R-:W-:Y:S01]  /*3590*/  IMAD R48, R0, R5, R48 ;  /* 0x0000000500307224 */ /* 0x000fe200078e0230 */
[----:B---3--:R-:W-:-:S05]  /*35a0*/  @P0 LOP3.LUT R0, R6, 0xff, RZ, 0xc0, !PT ;  /* 0x000000ff06000812 */ /* 0x008fca00078ec0ff */
[----:B------:R-:W-:-:S07]  /*35b0*/  @P0 IMAD R48, R0, R5, R48 ;  /* 0x0000000500300224 */ /* 0x000fce00078e0230 */
.L_x_4137:
[----:B------:R-:W-:Y:S05]  /*35c0*/  BSYNC B1 ;  /* 0x0000000000017941 */ /* 0x000fea0003800000 */
.L_x_4136:
[----:B------:R0:W-:Y:S01]  /*35d0*/  STG.E.U8 desc[UR4][R8.64], R48 ;  /* 0x0000003008007986 */ /* 0x0001e2000c101104 */
[----:B------:R-:W-:-:S07]  /*35e0*/  IADD3 R3, R3, 0x80, RZ ;  /* 0x0000008003037810 */ /* 0x000fce0007ffe0ff */
.L_x_4134:
[----:B------:R-:W-:Y:S05]  /*35f0*/  BSYNC B2 ;  /* 0x0000000000027941 */ /* 0x000fea0003800000 */
.L_x_4133:
        /* <DEDUP_REMOVED lines=463> */
.L_x_4153:
        /* <DEDUP_REMOVED lines=67> */
.L_x_4163:
        /* <DEDUP_REMOVED lines=142> */
.L_x_4162:
[----:B------:R-:W-:Y:S02]  /*6000*/  MOV R16, R12 ;  /* 0x0000000c00107202 */ /* 0x000fe40000000f00 */
[----:B------:R-:W-:-:S07]  /*6010*/  MOV R17, R13 ;  /* 0x0000000d00117202 */ /* 0x000fce0000000f00 */
.L_x_4161:
[----:B------:R-:W-:Y:S05]  /*6020*/  BSYNC B5 ;  /* 0x0000000000057941 */ /* 0x000fea0003800000 */
.L_x_4160:
        /* <DEDUP_REMOVED lines=82> */
.L_x_4165:
[----:B------:R-:W-:Y:S05]  /*6550*/  BSYNC B5 ;  /* 0x0000000000057941 */ /* 0x000fea0003800000 */
.L_x_4164:
[----:B------:R-:W-:-:S04]  /*6560*/  ISETP.NE.U32.AND P1, PT, R2, RZ, PT ;  /* 0x000000ff0200720c */ /* 0x000fc80003f25070 */
[----:B------:R-:W-:-:S13]  /*6570*/  ISETP.NE.OR.EX P0, PT, R7, RZ, P0, P1 ;  /* 0x000000ff0700720c */ /* 0x000fda0000705710 */
[----:B------:R-:W-:Y:S05]  /*6580*/  @!P0 BREAK B2 ;  /* 0x0000000000028942 */ /* 0x000fea0003800000 */
[----:B------:R-:W-:Y:S05]  /*6590*/  @!P0 BRA `(.L_x_4157) ;  /* 0x0000000000bc8947 */ /* 0x000fea0003800000 */
.L_x_4159:
[----:B------:R-:W-:Y:S05]  /*65a0*/  BSYNC B2 ;  /* 0x0000000000027941 */ /* 0x000fea0003800000 */
.L_x_4158:
[----:B------:R-:W-:Y:S01]  /*65b0*/  BSSY B2, `(.L_x_4166) ;  /* 0x000002b000027945 */ /* 0x000fe20003800000 */
.L_x_4167:
        /* <DEDUP_REMOVED lines=43> */
.L_x_4166:
[----:B------:R-:W-:Y:S02]  /*6870*/  MOV R16, R12 ;  /* 0x0000000c00107202 */ /* 0x000fe40000000f00 */
[----:B------:R-:W-:-:S07]  /*6880*/  MOV R17, R13 ;  /* 0x0000000d00117202 */ /* 0x000fce0000000f00 */
.L_x_4157:
[----:B------:R-:W-:Y:S05]  /*6890*/  BSYNC B3 ;  /* 0x0000000000037941 */ /* 0x000fea0003800000 */
.L_x_4156:
        /* <DEDUP_REMOVED lines=39> */
.L_x_4155:
[----:B------:R-:W-:Y:S05]  /*6b10*/  BSYNC B4 ;  /* 0x0000000000047941 */ /* 0x000fea0003800000 */
.L_x_4154:
        /* <DEDUP_REMOVED lines=460> */
.L_x_4169:
        /* <DEDUP_REMOVED lines=67> */
.L_x_4179:
        /* <DEDUP_REMOVED lines=142> */
.L_x_4178:
[----:B------:R-:W-:Y:S02]  /*94f0*/  MOV R16, R12 ;  /* 0x0000000c00107202 */ /* 0x000fe40000000f00 */
[----:B------:R-:W-:-:S07]  /*9500*/  MOV R17, R13 ;  /* 0x0000000d00117202 */ /* 0x000fce0000000f00 */
.L_x_4177:
[----:B------:R-:W-:Y:S05]  /*9510*/  BSYNC B5 ;  /* 0x0000000000057941 */ /* 0x000fea0003800000 */
.L_x_4176:
        /* <DEDUP_REMOVED lines=82> */
.L_x_4181:
[----:B------:R-:W-:Y:S05]  /*9a40*/  BSYNC B5 ;  /* 0x0000000000057941 */ /* 0x000fea0003800000 */
.L_x_4180:
[----:B------:R-:W-:-:S04]  /*9a50*/  ISETP.NE.U32.AND P1, PT, R2, RZ, PT ;  /* 0x000000ff0200720c */ /* 0x000fc80003f25070 */
[----:B------:R-:W-:-:S13]  /*9a60*/  ISETP.NE.OR.EX P0, PT, R7, RZ, P0, P1 ;  /* 0x000000ff0700720c */ /* 0x000fda0000705710 */
[----:B------:R-:W-:Y:S05]  /*9a70*/  @!P0 BREAK B2 ;  /* 0x0000000000028942 */ /* 0x000fea0003800000 */
[----:B------:R-:W-:Y:S05]  /*9a80*/  @!P0 BRA `(.L_x_4173) ;  /* 0x0000000000c48947 */ /* 0x000fea0003800000 */
.L_x_4175:
[----:B------:R-:W-:Y:S05]  /*9a90*/  BSYNC B2 ;  /* 0x0000000000027941 */ /* 0x000fea0003800000 */
.L_x_4174:
[----:B------:R-:W-:Y:S01]  /*9aa0*/  BSSY B2, `(.L_x_4182) ;  /* 0x000002d000027945 */ /* 0x000fe20003800000 */
.L_x_4183:
        /* <DEDUP_REMOVED lines=41> */
[----:B------:R-:W-:-:S05]  /*9d40*/  IDP.4A.U8.U8 R19, R19, R6, RZ ;  /* 0x0000000613137226 */ /* 0x000fca00000000ff */
[----:B------:R-:W-:Y:S01]  /*9d50*/  IADD3 R48, R19, R48, RZ ;  /* 0x0000003013307210 */ /* 0x000fe20007ffe0ff */
[----:B------:R-:W-:Y:S06]  /*9d60*/  @P0 BRA `(.L_x_4183) ;  /* 0xfffffffc00500947 */ /* 0x000fec000383ffff */
[----:B------:R-:W-:Y:S05]  /*9d70*/  BSYNC B2 ;  /* 0x0000000000027941 */ /* 0x000fea0003800000 */
.L_x_4182:
[----:B------:R-:W-:Y:S02]  /*9d80*/  MOV R16, R12 ;  /* 0x0000000c00107202 */ /* 0x000fe40000000f00 */
[----:B------:R-:W-:-:S07]  /*9d90*/  MOV R17, R13 ;  /* 0x0000000d00117202 */ /* 0x000fce0000000f00 */
.L_x_4173:
[----:B------:R-:W-:Y:S05]  /*9da0*/  BSYNC B3 ;  /* 0x0000000000037941 */ /* 0x000fea0003800000 */
.L_x_4172:
        /* <DEDUP_REMOVED lines=39> */
.L_x_4171:
[----:B------:R-:W-:Y:S05]  /*a020*/  BSYNC B4 ;  /* 0x0000000000047941 */ /* 0x000fea0003800000 */
.L_x_4170:
[----:B------:R1:W-:Y:S01]  /*a030*/  STG.E.U8 desc[UR4][R8.64], R48 ;  /* 0x0000003008007986 */ /* 0x0003e2000c101104 */
[----:B------:R-:W-:-:S07]  /*a040*/  IADD3 R3, R3, 0x80, RZ ;  /* 0x0000008003037810 */ /* 0x000fce0007ffe0ff */
.L_x_4152:
        /* <DEDUP_REMOVED lines=458> */
.L_x_4185:
        /* <DEDUP_REMOVED lines=67> */
.L_x_4195:
        /* <DEDUP_REMOVED lines=142> */
.L_x_4194:
[----:B------:R-:W-:Y:S02]  /*ca00*/  MOV R16, R12 ;  /* 0x0000000c00107202 */ /* 0x000fe40000000f00 */
[----:B------:R-:W-:-:S07]  /*ca10*/  MOV R17, R13 ;  /* 0x0000000d00117202 */ /* 0x000fce0000000f00 */
.L_x_4193:
[----:B------:R-:W-:Y:S05]  /*ca20*/  BSYNC B5 ;  /* 0x0000000000057941 */ /* 0x000fea0003800000 */
.L_x_4192:
        /* <DEDUP_REMOVED lines=82> */
.L_x_4197:
[----:B------:R-:W-:Y:S05]  /*cf50*/  BSYNC B5 ;  /* 0x0000000000057941 */ /* 0x000fea0003800000 */
.L_x_4196:
[----:B------:R-:W-:-:S04]  /*cf60*/  ISETP.NE.U32.AND P1, PT, R2, RZ, PT ;  /* 0x000000ff0200720c */ /* 0x000fc80003f25070 */
[----:B------:R-:W-:-:S13]  /*cf70*/  ISETP.NE.OR.EX P0, PT, R7, RZ, P0, P1 ;  /* 0x000000ff0700720c */ /* 0x000fda0000705710 */
[----:B------:R-:W-:Y:S05]  /*cf80*/  @!P0 BREAK B2 ;  /* 0x0000000000028942 */ /* 0x000fea0003800000 */
[----:B------:R-:W-:Y:S05]  /*cf90*/  @!P0 BRA `(.L_x_4189) ;  /* 0x0000000000c48947 */ /* 0x000fea0003800000 */
.L_x_4191:
[----:B------:R-:W-:Y:S05]  /*cfa0*/  BSYNC B2 ;  /* 0x0000000000027941 */ /* 0x000fea0003800000 */
.L_x_4190:
[----:B------:R-:W-:Y:S01]  /*cfb0*/  BSSY B2, `(.L_x_4198) ;  /* 0x000002d000027945 */ /* 0x000fe20003800000 */
.L_x_4199:
        /* <DEDUP_REMOVED lines=45> */
.L_x_4198:
[----:B------:R-:W-:Y:S02]  /*d290*/  MOV R16, R12 ;  /* 0x0000000c00107202 */ /* 0x000fe40000000f00 */
[----:B------:R-:W-:-:S07]  /*d2a0*/  MOV R17, R13 ;  /* 0x0000000d00117202 */ /* 0x000fce0000000f00 */
.L_x_4189:
[----:B------:R-:W-:Y:S05]  /*d2b0*/  BSYNC B3 ;  /* 0x0000000000037941 */ /* 0x000fea0003800000 */
.L_x_4188:
        /* <DEDUP_REMOVED lines=39> */
.L_x_4187:
[----:B------:R-:W-:Y:S05]  /*d530*/  BSYNC B4 ;  /* 0x0000000000047941 */ /* 0x000fea0003800000 */
.L_x_4186:
[----:B------:R0:W-:Y:S01]  /*d540*/  STG.E.U8 desc[UR4][R8.64], R48 ;  /* 0x0000003008007986 */ /* 0x0001e2000c101104 */
[----:B------:R-:W-:-:S07]  /*d550*/  IADD3 R3, R3, 0x80, RZ ;  /* 0x0000008003037810 */ /* 0x000fce0007ffe0ff */
.L_x_4168:
        /* <DEDUP_REMOVED lines=458> */
.L_x_4201:
        /* <DEDUP_REMOVED lines=67> */
.L_x_4211:
        /* <DEDUP_REMOVED lines=142> */
.L_x_4210:
[----:B------:R-:W-:Y:S02]  /*ff10*/  MOV R16, R12 ;  /* 0x0000000c00107202 */ /* 0x000fe40000000f00 */
[----:B------:R-:W-:-:S07]  /*ff20*/  MOV R17, R13 ;  /* 0x0000000d00117202 */ /* 0x000fce0000000f00 */
.L_x_4209:
[----:B------:R-:W-:Y:S05]  /*ff30*/  BSYNC B5 ;  /* 0x0000000000057941 */ /* 0x000fea0003800000 */
.L_x_4208:
        /* <DEDUP_REMOVED lines=82> */
.L_x_4213:
[----:B------:R-:W-:Y:S05]  /*10460*/  BSYNC B5 ;  /* 0x0000000000057941 */ /* 0x000fea0003800000 */
.L_x_4212:
[----:B------:R-:W-:-:S04]  /*10470*/  ISETP.NE.U32.AND P1, PT, R2, RZ, PT ;  /* 0x000000ff0200720c */ /* 0x000fc80003f25070 */
[----:B------:R-:W-:-:S13]  /*10480*/  ISETP.NE.OR.EX P0, PT, R7, RZ, P0, P1 ;  /* 0x000000ff0700720c */ /* 0x000fda0000705710 */
[----:B------:R-:W-:Y:S05]  /*10490*/  @!P0 BREAK B2 ;  /* 0x0000000000028942 */ /* 0x000fea0003800000 */
[----:B------:R-:W-:Y:S05]  /*104a0*/  @!P0 BRA `(.L_x_4205) ;  /* 0x0000000000c48947 */ /* 0x000fea0003800000 */
.L_x_4207:
[----:B------:R-:W-:Y:S05]  /*104b0*/  BSYNC B2 ;  /* 0x0000000000027941 */ /* 0x000fea0003800000 */
.L_x_4206:
[----:B------:R-:W-:Y:S01]  /*104c0*/  BSSY B2, `(.L_x_4214) ;  /* 0x000002d000027945 */ /* 0x000fe20003800000 */
.L_x_4215:
        /* <DEDUP_REMOVED lines=45> */
.L_x_4214:
[----:B------:R-:W-:Y:S02]  /*107a0*/  MOV R16, R12 ;  /* 0x0000000c00107202 */ /* 0x000fe40000000f00 */
[----:B------:R-:W-:-:S07]  /*107b0*/  MOV R17, R13 ;  /* 0x0000000d00117202 */ /* 0x000fce0000000f00 */
.L_x_4205:
[----:B------:R-:W-:Y:S05]  /*107c0*/  BSYNC B3 ;  /* 0x0000000000037941 */ /* 0x000fea0003800000 */
.L_x_4204:
        /* <DEDUP_REMOVED lines=39> */
.L_x_4203:
[----:B------:R-:W-:Y:S05]  /*10a40*/  BSYNC B4 ;  /* 0x0000000000047941 */ /* 0x000fea0003800000 */
.L_x_4202:
[----:B------:R2:W-:Y:S01]  /*10a50*/  STG.E.U8 desc[UR4][R8.64], R48 ;  /* 0x0000003008007986 */ /* 0x0005e2000c101104 */
[----:B------:R-:W-:-:S07]  /*10a60*/  IADD3 R3, R3, 0x80, RZ ;  /* 0x0000008003037810 */ /* 0x000fce0007ffe0ff */
.L_x_4184:
        /* <DEDUP_REMOVED lines=459> */
.L_x_4217:
        /* <DEDUP_REMOVED lines=67> */
.L_x_4227:
        /* <DEDUP_REMOVED lines=142> */
.L_x_4226:
[----:B------:R-:W-:Y:S02]  /*13430*/  MOV R16, R12 ;  /* 0x0000000c00107202 */ /* 0x000fe40000000f00 */
[----:B------:R-:W-:-:S07]  /*13440*/  MOV R17, R13 ;  /* 0x0000000d00117202 */ /* 0x000fce0000000f00 */
.L_x_4225:
[----:B------:R-:W-:Y:S05]  /*13450*/  BSYNC B5 ;  /* 0x0000000000057941 */ /* 0x000fea0003800000 */
.L_x_4224:
        /* <DEDUP_REMOVED lines=82> */
.L_x_4229:
[----:B------:R-:W-:Y:S05]  /*13980*/  BSYNC B5 ;  /* 0x0000000000057941 */ /* 0x000fea0003800000 */
.L_x_4228:
[----:B------:R-:W-:-:S04]  /*13990*/  ISETP.NE.U32.AND P1, PT, R2, RZ, PT ;  /* 0x000000ff0200720c */ /* 0x000fc80003f25070 */
[----:B------:R-:W-:-:S13]  /*139a0*/  ISETP.NE.OR.EX P0, PT, R7, RZ, P0, P1 ;  /* 0x000000ff0700720c */ /* 0x000fda0000705710 */
[----:B------:R-:W-:Y:S05]  /*139b0*/  @!P0 BREAK B2 ;  /* 0x0000000000028942 */ /* 0x000fea0003800000 */
[----:B------:R-:W-:Y:S05]  /*139c0*/  @!P0 BRA `(.L_x_4221) ;  /* 0x0000000000c48947 */ /* 0x000fea0003800000 */
.L_x_4223:
[----:B------:R-:W-:Y:S05]  /*139d0*/  BSYNC B2 ;  /* 0x0000000000027941 */ /* 0x000fea0003800000 */
.L_x_4222:
[----:B------:R-:W-:Y:S01]  /*139e0*/  BSSY B2, `(.L_x_4230) ;  /* 0x000002d000027945 */ /* 0x000fe20003800000 */
.L_x_4231:
        /* <DEDUP_REMOVED lines=45> */
.L_x_4230:
[----:B------:R-:W-:Y:S02]  /*13cc0*/  MOV R16, R12 ;  /* 0x0000000c00107202 */ /* 0x000fe40000000f00 */
[----:B------:R-:W-:-:S07]  /*13cd0*/  MOV R17, R13 ;  /* 0x0000000d00117202 */ /* 0x000fce0000000f00 */
.L_x_4221:
[----:B------:R-:W-:Y:S05]  /*13ce0*/  BSYNC B3 ;  /* 0x0000000000037941 */ /* 0x000fea0003800000 */
.L_x_4220:
        /* <DEDUP_REMOVED lines=39> */
.L_x_4219:
[----:B------:R-:W-:Y:S05]  /*13f60*/  BSYNC B4 ;  /* 0x0000000000047941 */ /* 0x000fea0003800000 */
.L_x_4218:
[----:B------:R1:W-:Y:S01]  /*13f70*/  STG.E.U8 desc[UR4][R8.64], R48 ;  /* 0x0000003008007986 */ /* 0x0003e2000c101104 */
[----:B------:R-:W-:-:S07]  /*13f80*/  IADD3 R3, R3, 0x80, RZ ;  /* 0x0000008003037810 */ /* 0x000fce0007ffe0ff */
.L_x_4200:
[----:B------:R-:W-:-:S13]  /*13f90*/  ISETP.GE.AND P0, PT, R3, UR10, PT ;  /* 0x0000000a03007c0c */ /* 0x000fda000bf06270 */
[----:B------:R-:W-:Y:S05]  /*13fa0*/  @P0 BREAK B0 ;  /* 0x0000000000000942 */ /* 0x000fea0003800000 */
[----:B------:R-:W-:Y:S05]  /*13fb0*/  @P0 BRA `(.L_x_4216) ;  /* 0x0000003400400947 */ /* 0x000fea0003800000 */
[----:B------:R-:W-:Y:S05]  /*13fc0*/  BSYNC B0 ;  /* 0x0000000000007941 */ /* 0x000fea0003800000 */
.L_x_4151:
        /* <DEDUP_REMOVED lines=456> */
.L_x_4232:
        /* <DEDUP_REMOVED lines=67> */
.L_x_4242:
        /* <DEDUP_REMOVED lines=142> */
.L_x_4241:
[----:B------:R-:W-:Y:S02]  /*16960*/  MOV R16, R12 ;  /* 0x0000000c00107202 */ /* 0x000fe40000000f00 */
[----:B------:R-:W-:-:S07]  /*16970*/  MOV R17, R13 ;  /* 0x0000000d00117202 */ /* 0x000fce0000000f00 */
.L_x_4240:
[----:B------:R-:W-:Y:S05]  /*16980*/  BSYNC B5 ;  /* 0x0000000000057941 */ /* 0x000fea0003800000 */
.L_x_4239:
        /* <DEDUP_REMOVED lines=82> */
.L_x_4244:
[----:B------:R-:W-:Y:S05]  /*16eb0*/  BSYNC B5 ;  /* 0x0000000000057941 */ /* 0x000fea0003800000 */
.L_x_4243:
[----:B------:R-:W-:-:S04]  /*16ec0*/  ISETP.NE.U32.AND P1, PT, R2, RZ, PT ;  /* 0x000000ff0200720c */ /* 0x000fc80003f25070 */
[----:B------:R-:W-:-:S13]  /*16ed0*/  ISETP.NE.OR.EX P0, PT, R7, RZ, P0, P1 ;  /* 0x000000ff0700720c */ /* 0x000fda0000705710 */
[----:B------:R-:W-:Y:S05]  /*16ee0*/  @!P0 BREAK B2 ;  /* 0x0000000000028942 */ /* 0x000fea0003800000 */
[----:B------:R-:W-:Y:S05]  /*16ef0*/  @!P0 BRA `(.L_x_4236) ;  /* 0x0000000000c48947 */ /* 0x000fea0003800000 */
.L_x_4238:
[----:B------:R-:W-:Y:S05]  /*16f00*/  BSYNC B2 ;  /* 0x0000000000027941 */ /* 0x000fea0003800000 */
.L_x_4237:
[----:B------:R-:W-:Y:S01]  /*16f10*/  BSSY B2, `(.L_x_4245) ;  /* 0x000002d000027945 */ /* 0x000fe20003800000 */
.L_x_4246:
        /* <DEDUP_REMOVED lines=45> */
.L_x_4245:
[----:B------:R-:W-:Y:S02]  /*171f0*/  MOV R16, R12 ;  /* 0x0000000c00107202 */ /* 0x000fe40000000f00 */
[----:B------:R-:W-:-:S07]  /*17200*/  MOV R17, R13 ;  /* 0x0000000d00117202 */ /* 0x000fce0000000f00 */
.L_x_4236:
[----:B------:R-:W-:Y:S05]  /*17210*/  BSYNC B3 ;  /* 0x0000000000037941 */ /* 0x000fea0003800000 */
.L_x_4235:
        /* <DEDUP_REMOVED lines=39> */
.L_x_4234:
[----:B------:R-:W-:Y:S05]  /*17490*/  BSYNC B4 ;  /* 0x0000000000047941 */ /* 0x000fea0003800000 */
.L_x_4233:
[----:B------:R3:W-:Y:S01]  /*174a0*/  STG.E.U8 desc[UR4][R8.64], R48 ;  /* 0x0000003008007986 */ /* 0x0007e2000c101104 */
[----:B------:R-:W-:-:S07]  /*174b0*/  IADD3 R3, R3, 0x80, RZ ;  /* 0x0000008003037810 */ /* 0x000fce0007ffe0ff */
.L_x_4216:
[----:B------:R-:W-:Y:S05]  /*174c0*/  BSYNC B1 ;  /* 0x0000000000017941 */ /* 0x000fea0003800000 */
.L_x_4150:
        /* <DEDUP_REMOVED lines=459> */
.L_x_4247:
        /* <DEDUP_REMOVED lines=70> */
.L_x_4257:
        /* <DEDUP_REMOVED lines=126> */
[----:B------:R-:W-:-:S05]  /*19dc0*/  PRMT R24, R35, 0x1054, R24 ;  /* 0x0000105423187816 */ /* 0x000fca0000000018 */
[----:B------:R-:W-:Y:S01]  /*19dd0*/  IDP.4A.U8.U8 R24, R24, R5, RZ ;  /* 0x0000000518187226 */ /* 0x000fe200000000ff */
[----:B------:R-:W-:-:S04]  /*19de0*/  PRMT R25, R14, 0x7604, R25 ;  /* 0x000076040e197816 */ /* 0x000fc80000000019 */
[----:B------:R-:W-:Y:S02]  /*19df0*/  IADD3 R7, R34, R24, R7 ;  /* 0x0000001822077210 */ /* 0x000fe40007ffe007 */
[----:B------:R-:W-:-:S04]  /*19e00*/  PRMT R26, R31, 0x7604, R26 ;  /* 0x000076041f1a7816 */ /* 0x000fc8000000001a */
[----:B------:R-:W-:-:S05]  /*19e10*/  PRMT R26, R25, 0x1054, R26 ;  /* 0x00001054191a7816 */ /* 0x000fca000000001a */
[----:B------:R-:W-:Y:S01]  /*19e20*/  IDP.4A.U8.U8 R26, R26, R5, RZ ;  /* 0x000000051a1a7226 */ /* 0x000fe200000000ff */
[----:B------:R-:W-:Y:S02]  /*19e30*/  PRMT R15, R10, 0x7604, R17 ;  /* 0x000076040a0f7816 */ /* 0x000fe40000000011 */
[----:B------:R-:W-:-:S04]  /*19e40*/  PRMT R22, R22, 0x7604, R19 ;  /* 0x0000760416167816 */ /* 0x000fc80000000013 */
[----:B------:R-:W-:-:S05]  /*19e50*/  PRMT R22, R15, 0x1054, R22 ;  /* 0x000010540f167816 */ /* 0x000fca0000000016 */
[----:B------:R-:W-:-:S05]  /*19e60*/  IDP.4A.U8.U8 R11, R22, R5, RZ ;  /* 0x00000005160b7226 */ /* 0x000fca00000000ff */
[----:B------:R-:W-:Y:S01]  /*19e70*/  IADD3 R7, R11, R26, R7 ;  /* 0x0000001a0b077210 */ /* 0x000fe20007ffe007 */
[----:B------:R-:W-:Y:S06]  /*19e80*/  @!P1 BRA `(.L_x_4257) ;  /* 0xfffffff400d49947 */ /* 0x000fec000383ffff */
[----:B------:R-:W-:Y:S05]  /*19e90*/  BSYNC B5 ;  /* 0x0000000000057941 */ /* 0x000fea0003800000 */
.L_x_4256:
[----:B------:R-:W-:Y:S02]  /*19ea0*/  MOV R16, R12 ;  /* 0x0000000c00107202 */ /* 0x000fe40000000f00 */
[----:B------:R-:W-:-:S07]  /*19eb0*/  MOV R17, R13 ;  /* 0x0000000d00117202 */ /* 0x000fce0000000f00 */
.L_x_4255:
[----:B------:R-:W-:Y:S05]  /*19ec0*/  BSYNC B4 ;  /* 0x0000000000047941 */ /* 0x000fea0003800000 */
.L_x_4254:
        /* <DEDUP_REMOVED lines=82> */
.L_x_4259:
[----:B------:R-:W-:Y:S05]  /*1a3f0*/  BSYNC B4 ;  /* 0x0000000000047941 */ /* 0x000fea0003800000 */
.L_x_4258:
[----:B------:R-:W-:-:S04]  /*1a400*/  ISETP.NE.U32.AND P1, PT, R2, RZ, PT ;  /* 0x000000ff0200720c */ /* 0x000fc80003f25070 */
[----:B------:R-:W-:-:S13]  /*1a410*/  ISETP.NE.OR.EX P0, PT, R6, RZ, P0, P1 ;  /* 0x000000ff0600720c */ /* 0x000fda0000705710 */
[----:B------:R-:W-:Y:S05]  /*1a420*/  @!P0 BREAK B3 ;  /* 0x0000000000038942 */ /* 0x000fea0003800000 */
[----:B------:R-:W-:Y:S05]  /*1a430*/  @!P0 BRA `(.L_x_4251) ;  /* 0x0000000000bc8947 */ /* 0x000fea0003800000 */
.L_x_4253:
[----:B------:R-:W-:Y:S05]  /*1a440*/  BSYNC B3 ;  /* 0x0000000000037941 */ /* 0x000fea0003800000 */
.L_x_4252:
[----:B------:R-:W-:Y:S01]  /*1a450*/  BSSY B3, `(.L_x_4260) ;  /* 0x000002b000037945 */ /* 0x000fe20003800000 */
.L_x_4261:
        /* <DEDUP_REMOVED lines=43> */
.L_x_4260:
[----:B------:R-:W-:Y:S02]  /*1a710*/  MOV R16, R12 ;  /* 0x0000000c00107202 */ /* 0x000fe40000000f00 */
[----:B------:R-:W-:-:S07]  /*1a720*/  MOV R17, R13 ;  /* 0x0000000d00117202 */ /* 0x000fce0000000f00 */
.L_x_4251:
[----:B------:R-:W-:Y:S05]  /*1a730*/  BSYNC B1 ;  /* 0x0000000000017941 */ /* 0x000fea0003800000 */
.L_x_4250:
        /* <DEDUP_REMOVED lines=39> */
.L_x_4249:
[----:B------:R-:W-:Y:S05]  /*1a9b0*/  BSYNC B2 ;  /* 0x0000000000027941 */ /* 0x000fea0003800000 */
.L_x_4248:
[----:B------:R-:W-:Y:S05]  /*1a9c0*/  WARPSYNC.ALL ;  /* 0x0000000000007948 */ /* 0x000fea0003800000 */
[----:B------:R-:W-:Y:S01]  /*1a9d0*/  STG.E.U8 desc[UR4][R8.64], R7 ;  /* 0x0000000708007986 */ /* 0x000fe2000c101104 */
[----:B------:R-:W-:Y:S05]  /*1a9e0*/  EXIT ;  /* 0x000000000000794d */ /* 0x000fea0003800000 */
.L_x_4262:
        /* <DEDUP_REMOVED lines=9> */
.L_x_18563:


//--------------------- .text._ZN2at6native18elementwise_kernelILi128ELi4EZNS0_15gpu_kernel_implIZZNS0_73_GLOBAL__N__c8866d80_35_SparseBinaryOpIntersectionKernel_cu_9e10b42f_311142_sparse_binary_op_intersection_kernel_implINS3_18CUDAKernelLauncherENS3_36CUDAValueSelectionIntersectionKernelINS3_9LhsProjOpEEElLl0EEEvRNS_6TensorERKS9_SC_RKSt6vectorIlSaIlEERKSt8optionalIS9_ESL_bbENKUlvE3_clEvEUllE_EEvRNS_18TensorIteratorBaseERKT_EUliE_EEviT1_ --------------------------
	.section	.text._ZN2at6native18elementwise_kernelILi128ELi4EZNS0_15gpu_kernel_implIZZNS0_73_GLOBAL__N__c8866d80_35_SparseBinaryOpIntersectionKernel_cu_9e10b42f_311142_sparse_binary_op_intersection_kernel_implINS3_18CUDAKernelLauncherENS3_36CUDAValueSelectionIntersectionKernelINS3_9LhsProjOpEEElLl0EEEvRNS_6TensorERKS9_SC_RKSt6vectorIlSaIlEERKSt8optionalIS9_ESL_bbENKUlvE3_clEvEUllE_EEvRNS_18TensorIteratorBaseERKT_EUliE_EEviT1_,"ax",@progbits
	.align	128
        .global         _ZN2at6native18elementwise_kernelILi128ELi4EZNS0_15gpu_kernel_implIZZNS0_73_GLOBAL__N__c8866d80_35_SparseBinaryOpIntersectionKernel_cu_9e10b42f_311142_sparse_binary_op_intersection_kernel_implINS3_18CUDAKernelLauncherENS3_36CUDAValueSelectionIntersectionKernelINS3_9LhsProjOpEEElLl0EEEvRNS_6TensorERKS9_SC_RKSt6vectorIlSaIlEERKSt8optionalIS9_ESL_bbENKUlvE3_clEvEUllE_EEvRNS_18TensorIteratorBaseERKT_EUliE_EEviT1_
        .type           _ZN2at6native18elementwise_kernelILi128ELi4EZNS0_15gpu_kernel_implIZZNS0_73_GLOBAL__N__c8866d80_35_SparseBinaryOpIntersectionKernel_cu_9e10b42f_311142_sparse_binary_op_intersection_kernel_implINS3_18CUDAKernelLauncherENS3_36CUDAValueSelectionIntersectionKernelINS3_9LhsProjOpEEElLl0EEEvRNS_6TensorERKS9_SC_RKSt6vectorIlSaIlEERKSt8optionalIS9_ESL_bbENKUlvE3_clEvEUllE_EEvRNS_18TensorIteratorBaseERKT_EUliE_EEviT1_,@function
        .size           _ZN2at6native18elementwise_kernelILi128ELi4EZNS0_15gpu_kernel_implIZZNS0_73_GLOBAL__N__c8866d80_35_SparseBinaryOpIntersectionKernel_cu_9e10b42f_311142_sparse_binary_op_intersection_kernel_implINS3_18CUDAKernelLauncherENS3_36CUDAValueSelectionIntersectionKernelINS3_9LhsProjOpEEElLl0EEEvRNS_6TensorERKS9_SC_RKSt6vectorIlSaIlEERKSt8optionalIS9_ESL_bbENKUlvE3_clEvEUllE_EEvRNS_18TensorIteratorBaseERKT_EUliE_EEviT1_,(.L_x_18564 - _ZN2at6native18elementwise_kernelILi128ELi4EZNS0_15gpu_kernel_implIZZNS0_73_GLOBAL__N__c8866d80_35_SparseBinaryOpIntersectionKernel_cu_9e10b42f_311142_sparse_binary_op_intersection_kernel_implINS3_18CUDAKernelLauncherENS3_36CUDAValueSelectionIntersectionKernelINS3_9LhsProjOpEEElLl0EEEvRNS_6TensorERKS9_SC_RKSt6vectorIlSaIlEERKSt8optionalIS9_ESL_bbENKUlvE3_clEvEUllE_EEvRNS_18TensorIteratorBaseERKT_EUliE_EEviT1_)
        .other          _ZN2at6native18elementwise_kernelILi128ELi4EZNS0_15gpu_kernel_implIZZNS0_73_GLOBAL__N__c8866d80_35_SparseBinaryOpIntersectionKernel_cu_9e10b42f_311142_sparse_binary_op_intersection_kernel_implINS3_18CUDAKernelLauncherENS3_36CUDAValueSelectionIntersectionKernelINS3_9LhsProjOpEEElLl0EEEvRNS_6TensorERKS9_SC_RKSt6vectorIlSaIlEERKSt8optionalIS9_ESL_bbENKUlvE3_clEvEUllE_EEvRNS_18TensorIteratorBaseERKT_EUliE_EEviT1_,@"STO_CUDA_ENTRY STV_DEFAULT"
_ZN2at6native18elementwise_kernelILi128ELi4EZNS0_15gpu_kernel_implIZZNS0_73_GLOBAL__N__c8866d80_35_SparseBinaryOpIntersectionKernel_cu_9e10b42f_311142_sparse_binary_op_intersection_kernel_implINS3_18CUDAKernelLauncherENS3_36CUDAValueSelectionIntersectionKernelINS3_9LhsProjOpEEElLl0EEEvRNS_6TensorERKS9_SC_RKSt6vectorIlSaIlEERKSt8optionalIS9_ESL_bbENKUlvE3_clEvEUllE_EEvRNS_18TensorIteratorBaseERKT_EUliE_EEviT1_:
.text._ZN2at6native18elementwise_kernelILi128ELi4EZNS0_15gpu_kernel_implIZZNS0_73_GLOBAL__N__c8866d80_35_SparseBinaryOpIntersectionKernel_cu_9e10b42f_311142_sparse_binary_op_intersection_kernel_implINS3_18CUDAKernelLauncherENS3_36CUDAValueSelectionIntersectionKernelINS3_9LhsProjOpEEElLl0EEEvRNS_6TensorERKS9_SC_RKSt6vectorIlSaIlEERKSt8optionalIS9_ESL_bbENKUlvE3_clEvEUllE_EEvRNS_18TensorIteratorBaseERKT_EUliE_EEviT1_:
[----:B------:R-:W0:Y:S01]  /*0000*/  LDC R1, c[0x0][0x28] ;  /* 0x00000a00ff017b82 */ /* 0x000e220000000800 */
[----:B------:R-:W1:Y:S01]  /*0010*/  S2R R17, SR_CTAID.X ;  /* 0x0000000000117919 */ /* 0x000e620000002500 */
[----:B------:R-:W-:Y:S01]  /*0020*/  ULDC UR4, c[0x0][0x210] ;  /* 0x0000840000047ab9 */ /* 0x000fe20000000800 */
[----:B------:R-:W-:Y:S01]  /*0030*/  ULDC.64 UR36, c[0x0][0x208] ;  /* 0x0000820000247ab9 */ /* 0x000fe20000000a00 */
[----:B------:R-:W-:Y:S01]  /*0040*/  BSSY B6, `(.L_x_4263) ;  /* 0x0000465000067945 */ /* 0x000fe20003800000 */
[----:B------:R-:W1:Y:S02]  /*0050*/  S2R R0, SR_TID.X ;  /* 0x0000000000007919 */ /* 0x000e640000002100 */
[----:B-1----:R-:W-:-:S05]  /*0060*/  IMAD R17, R17, 0x200, R0 ;  /* 0x0000020011117824 */ /* 0x002fca00078e0200 */
[----:B------:R-:W-:-:S13]  /*0070*/  ISETP.GE.AND P0, PT, R17, UR4, PT ;  /* 0x0000000411007c0c */ /* 0x000fda000bf06270 */
[----:B0-----:R-:W-:Y:S05]  /*0080*/  @P0 BRA `(.L_x_4264) ;  /* 0x0000004400800947 */ /* 0x001fea0003800000 */
[----:B------:R-:W0:Y:S01]  /*0090*/  LDC R6, c[0x0][0x218] ;  /* 0x00008600ff067b82 */ /* 0x000e220000000800 */
[----:B------:R-:W-:Y:S02]  /*00a0*/  IMAD.MOV.U32 R0, RZ, RZ, RZ ;  /* 0x000000ffff007224 */ /* 0x000fe400078e00ff */
[----:B------:R-:W-:Y:S01]  /*00b0*/  IMAD.MOV.U32 R16, RZ, RZ, RZ ;  /* 0x000000ffff107224 */ /* 0x000fe200078e00ff */
[----:B0-----:R-:W-:-:S13]  /*00c0*/  ISETP.NE.AND P0, PT, R6, RZ, PT ;  /* 0x000000ff0600720c */ /* 0x001fda0003f05270 */
[----:B------:R-:W-:Y:S05]  /*00d0*/  @!P0 BRA `(.L_x_4265) ;  /* 0x0000001000a88947 */ /* 0x000fea0003800000 */
        /* <DEDUP_REMOVED lines=18> */
[----:B------:R-:W-:-:S04]  /*0200*/  ULDC.64 UR4, c[0x0][0x350] ;  /* 0x0000d40000047ab9 */ /* 0x000fc80000000a00 */
[----:B------:R-:W-:-:S04]  /*0210*/  IMAD.MOV R2, RZ, RZ, -R5 ;  /* 0x000000ffff027224 */ /* 0x000fc800078e0a05 */
[----:B------:R-:W-:-:S04]  /*0220*/  IMAD R3, R2, UR6, R3 ;  /* 0x0000000602037c24 */ /* 0x000fc8000f8e0203 */
        /* <DEDUP_REMOVED lines=268> */
[----:B------:R-:W-:-:S09]  /*12f0*/  ULDC.64 UR4, c[0x0][0x340] ;  /* 0x0000d00000047ab9 */ /* 0x000fd20000000a00 */
[----:B------:R-:W-:Y:S01]  /*1300*/  IMAD.HI.U32 R2, R5, UR4, R4 ;  /* 0x0000000405027c27 */ /* 0x000fe2000f8e0004 */
[----:B------:R-:W-:-:S04]  /*1310*/  ULDC UR4, c[0x0][0x33c] ;  /* 0x0000cf0000047ab9 */ /* 0x000fc80000000800 */
[----:B------:R-:W-:-:S05]  /*1320*/  SHF.R.U32.HI R2, RZ, UR5, R2 ;  /* 0x00000005ff027c19 */ /* 0x000fca0008011602 */
[----:B------:R-:W-:-:S04]  /*1330*/  IMAD.MOV R3, RZ, RZ, -R2 ;  /* 0x000000ffff037224 */ /* 0x000fc800078e0a02 */
[----:B------:R-:W-:Y:S01]  /*1340*/  IMAD R5, R3, UR4, R5 ;  /* 0x0000000403057c24 */ /* 0x000fe2000f8e0205 */
[----:B------:R-:W-:-:S03]  /*1350*/  ULDC.64 UR4, c[0x0][0x408] ;  /* 0x0001020000047ab9 */ /* 0x000fc60000000a00 */
[C---:B------:R-:W-:Y:S02]  /*1360*/  IMAD R16, R5.reuse, UR4, R16 ;  /* 0x0000000405107c24 */ /* 0x040fe4000f8e0210 */
[----:B------:R-:W-:-:S07]  /*1370*/  IMAD R0, R5, UR5, R0 ;  /* 0x0000000505007c24 */ /* 0x000fce000f8e0200 */
.L_x_4265:
[----:B------:R-:W0:Y:S01]  /*1380*/  LDC.U8 R3, c[0x0][0x479] ;  /* 0x00011e40ff037b82 */ /* 0x000e220000000000 */
[----:B------:R-:W-:Y:S01]  /*1390*/  ULDC.64 UR4, c[0x0][0x410] ;  /* 0x0001040000047ab9 */ /* 0x000fe20000000a00 */
[----:B------:R-:W-:Y:S01]  /*13a0*/  ULDC.64 UR6, c[0x0][0x418] ;  /* 0x0001060000067ab9 */ /* 0x000fe20000000a00 */
[----:B------:R-:W-:Y:S02]  /*13b0*/  IADD3 R16, P1, R16, UR4, RZ ;  /* 0x0000000410107c10 */ /* 0x000fe4000ff3e0ff */
[----:B------:R-:W-:-:S03]  /*13c0*/  IADD3 R4, P2, R0, UR6, RZ ;  /* 0x0000000600047c10 */ /* 0x000fc6000ff5e0ff */
[----:B------:R-:W-:Y:S02]  /*13d0*/  IMAD.X R17, RZ, RZ, UR5, P1 ;  /* 0x00000005ff117e24 */ /* 0x000fe400088e06ff */
[----:B------:R-:W-:Y:S01]  /*13e0*/  IMAD.X R5, RZ, RZ, UR7, P2 ;  /* 0x00000007ff057e24 */ /* 0x000fe200090e06ff */
[----:B0-----:R-:W-:-:S04]  /*13f0*/  PRMT R2, R3, 0x9910, RZ ;  /* 0x0000991003027816 */ /* 0x001fc800000000ff */
[----:B------:R-:W-:-:S13]  /*1400*/  ISETP.GT.AND P0, PT, R2, 0x9, PT ;  /* 0x000000090200780c */ /* 0x000fda0003f04270 */
[----:B------:R-:W-:Y:S05]  /*1410*/  @P0 BRA `(.L_x_4266) ;  /* 0x0000000000e40947 */ /* 0x000fea0003800000 */
[----:B------:R-:W-:-:S13]  /*1420*/  ISETP.GT.AND P0, PT, R2, 0x4, PT ;  /* 0x000000040200780c */ /* 0x000fda0003f04270 */
[----:B------:R-:W-:Y:S05]  /*1430*/  @P0 BRA `(.L_x_4267) ;  /* 0x0000000000680947 */ /* 0x000fea0003800000 */
[----:B------:R-:W-:-:S13]  /*1440*/  ISETP.GT.AND P0, PT, R2, 0x1, PT ;  /* 0x000000010200780c */ /* 0x000fda0003f04270 */
[----:B------:R-:W-:Y:S05]  /*1450*/  @P0 BRA `(.L_x_4268) ;  /* 0x0000000000280947 */ /* 0x000fea0003800000 */
[----:B------:R-:W-:-:S13]  /*1460*/  ISETP.NE.AND P0, PT, R3, RZ, PT ;  /* 0x000000ff0300720c */ /* 0x000fda0003f05270 */
[----:B------:R-:W-:Y:S05]  /*1470*/  @!P0 BRA `(.L_x_4269) ;  /* 0x0000000000148947 */ /* 0x000fea0003800000 */
[----:B------:R-:W-:-:S13]  /*1480*/  ISETP.NE.AND P0, PT, R2, 0x1, PT ;  /* 0x000000010200780c */ /* 0x000fda0003f05270 */
[----:B------:R-:W-:Y:S05]  /*1490*/  @P0 BRA `(.L_x_4270) ;  /* 0x0000000c00080947 */ /* 0x000fea0003800000 */
[----:B------:R-:W2:Y:S02]  /*14a0*/  LDG.E.S8 R2, desc[UR36][R4.64] ;  /* 0x0000002404027981 */ /* 0x000ea4000c1e1300 */
[----:B--2---:R-:W-:Y:S01]  /*14b0*/  SHF.R.S32.HI R3, RZ, 0x1f, R2 ;  /* 0x0000001fff037819 */ /* 0x004fe20000011402 */
[----:B------:R-:W-:Y:S06]  /*14c0*/  BRA `(.L_x_4271) ;  /* 0x0000000c00547947 */ /* 0x000fec0003800000 */
.L_x_4269:
[----:B------:R0:W5:Y:S01]  /*14d0*/  LDG.E.U8 R2, desc[UR36][R4.64] ;  /* 0x0000002404027981 */ /* 0x000162000c1e1100 */
[----:B------:R-:W-:Y:S01]  /*14e0*/  MOV R3, RZ ;  /* 0x000000ff00037202 */ /* 0x000fe20000000f00 */
[----:B------:R-:W-:Y:S06]  /*14f0*/  BRA `(.L_x_4271) ;  /* 0x0000000c00487947 */ /* 0x000fec0003800000 */
.L_x_4268:
[----:B------:R-:W-:-:S13]  /*1500*/  ISETP.NE.AND P0, PT, R2, 0x2, PT ;  /* 0x000000020200780c */ /* 0x000fda0003f05270 */
[----:B------:R-:W-:Y:S05]  /*1510*/  @!P0 BRA `(.L_x_4272) ;  /* 0x0000000000248947 */ /* 0x000fea0003800000 */
[----:B------:R-:W-:-:S13]  /*1520*/  ISETP.NE.AND P0, PT, R2, 0x3, PT ;  /* 0x000000030200780c */ /* 0x000fda0003f05270 */
[----:B------:R-:W-:Y:S05]  /*1530*/  @!P0 BRA `(.L_x_4273) ;  /* 0x0000000000108947 */ /* 0x000fea0003800000 */
[----:B------:R-:W-:-:S13]  /*1540*/  ISETP.NE.AND P0, PT, R2, 0x4, PT ;  /* 0x000000040200780c */ /* 0x000fda0003f05270 */
[----:B------:R-:W-:Y:S05]  /*1550*/  @P0 BRA `(.L_x_4270) ;  /* 0x0000000800d80947 */ /* 0x000fea0003800000 */
[----:B------:R0:W5:Y:S01]  /*1560*/  LDG.E.64 R2, desc[UR36][R4.64] ;  /* 0x0000002404027981 */ /* 0x000162000c1e1b00 */
[----:B------:R-:W-:Y:S05]  /*1570*/  BRA `(.L_x_4271) ;  /* 0x0000000c00287947 */ /* 0x000fea0003800000 */
.L_x_4273:
[----:B------:R-:W2:Y:S02]  /*1580*/  LDG.E R2, desc[UR36][R4.64] ;  /* 0x0000002404027981 */ /* 0x000ea4000c1e1900 */
[----:B--2---:R-:W-:Y:S01]  /*1590*/  SHF.R.S32.HI R3, RZ, 0x1f, R2 ;  /* 0x0000001fff037819 */ /* 0x004fe20000011402 */
[----:B------:R-:W-:Y:S06]  /*15a0*/  BRA `(.L_x_4271) ;  /* 0x0000000c001c7947 */ /* 0x000fec0003800000 */
.L_x_4272:
[----:B------:R-:W2:Y:S02]  /*15b0*/  LDG.E.S16 R2, desc[UR36][R4.64] ;  /* 0x0000002404027981 */ /* 0x000ea4000c1e1700 */
[----:B--2---:R-:W-:Y:S01]  /*15c0*/  SHF.R.S32.HI R3, RZ, 0x1f, R2 ;  /* 0x0000001fff037819 */ /* 0x004fe20000011402 */
[----:B------:R-:W-:Y:S06]  /*15d0*/  BRA `(.L_x_4271) ;  /* 0x0000000c00107947 */ /* 0x000fec0003800000 */
.L_x_4267:
[----:B------:R-:W-:-:S13]  /*15e0*/  ISETP.GT.AND P0, PT, R2, 0x6, PT ;  /* 0x000000060200780c */ /* 0x000fda0003f04270 */
[----:B------:R-:W-:Y:S05]  /*15f0*/  @P0 BRA `(.L_x_4274) ;  /* 0x00000000002c0947 */ /* 0x000fea0003800000 */
[----:B------:R-:W-:-:S13]  /*1600*/  ISETP.NE.AND P0, PT, R2, 0x5, PT ;  /* 0x000000050200780c */ /* 0x000fda0003f05270 */
[----:B------:R-:W-:Y:S05]  /*1610*/  @!P0 BRA `(.L_x_4275) ;  /* 0x0000000000148947 */ /* 0x000fea0003800000 */
[----:B------:R-:W-:-:S13]  /*1620*/  ISETP.NE.AND P0, PT, R2, 0x6, PT ;  /* 0x000000060200780c */ /* 0x000fda0003f05270 */
[----:B------:R-:W-:Y:S05]  /*1630*/  @P0 BRA `(.L_x_4270) ;  /* 0x0000000800a00947 */ /* 0x000fea0003800000 */
[----:B------:R-:W2:Y:S02]  /*1640*/  LDG.E R2, desc[UR36][R4.64] ;  /* 0x0000002404027981 */ /* 0x000ea4000c1e1900 */
[----:B--2---:R-:W0:Y:S01]  /*1650*/  F2I.S64.TRUNC R2, R2 ;  /* 0x0000000200027311 */ /* 0x004e22000020d900 */
[----:B------:R-:W-:Y:S05]  /*1660*/  BRA `(.L_x_4271) ;  /* 0x0000000800ec7947 */ /* 0x000fea0003800000 */
.L_x_4275:
[----:B------:R-:W2:Y:S02]  /*1670*/  LDG.E.U16 R4, desc[UR36][R4.64] ;  /* 0x0000002404047981 */ /* 0x000ea4000c1e1500 */
[----:B--2---:R-:W-:-:S06]  /*1680*/  HADD2.F32 R2, -RZ, R4.H0_H0 ;  /* 0x20000004ff027230 */ /* 0x004fcc0000004100 */
[----:B------:R-:W0:Y:S01]  /*1690*/  F2I.S64.TRUNC R2, R2 ;  /* 0x0000000200027311 */ /* 0x000e22000020d900 */
[----:B------:R-:W-:Y:S05]  /*16a0*/  BRA `(.L_x_4271) ;  /* 0x0000000800dc7947 */ /* 0x000fea0003800000 */
.L_x_4274:
[----:B------:R-:W-:-:S13]  /*16b0*/  ISETP.NE.AND P0, PT, R2, 0x7, PT ;  /* 0x000000070200780c */ /* 0x000fda0003f05270 */
[----:B------:R-:W-:Y:S05]  /*16c0*/  @!P0 BRA `(.L_x_4276) ;  /* 0x00000000002c8947 */ /* 0x000fea0003800000 */
[----:B------:R-:W-:-:S13]  /*16d0*/  ISETP.NE.AND P0, PT, R2, 0x8, PT ;  /* 0x000000080200780c */ /* 0x000fda0003f05270 */
[----:B------:R-:W-:Y:S05]  /*16e0*/  @!P0 BRA `(.L_x_4277) ;  /* 0x0000000000148947 */ /* 0x000fea0003800000 */
[----:B------:R-:W-:-:S13]  /*16f0*/  ISETP.NE.AND P0, PT, R2, 0x9, PT ;  /* 0x000000090200780c */ /* 0x000fda0003f05270 */
[----:B------:R-:W-:Y:S05]  /*1700*/  @P0 BRA `(.L_x_4270) ;  /* 0x00000008006c0947 */ /* 0x000fea0003800000 */
[----:B------:R-:W2:Y:S02]  /*1710*/  LDG.E R2, desc[UR36][R4.64] ;  /* 0x0000002404027981 */ /* 0x000ea4000c1e1900 */
[----:B--2---:R-:W0:Y:S01]  /*1720*/  F2I.S64.TRUNC R2, R2 ;  /* 0x0000000200027311 */ /* 0x004e22000020d900 */
[----:B------:R-:W-:Y:S05]  /*1730*/  BRA `(.L_x_4271) ;  /* 0x0000000800b87947 */ /* 0x000fea0003800000 */
.L_x_4277:
[----:B------:R-:W2:Y:S02]  /*1740*/  LDG.E.U16 R4, desc[UR36][R4.64] ;  /* 0x0000002404047981 */ /* 0x000ea4000c1e1500 */
[----:B--2---:R-:W-:-:S06]  /*1750*/  HADD2.F32 R2, -RZ, R4.H0_H0 ;  /* 0x20000004ff027230 */ /* 0x004fcc0000004100 */
[----:B------:R-:W0:Y:S01]  /*1760*/  F2I.S64.TRUNC R2, R2 ;  /* 0x0000000200027311 */ /* 0x000e22000020d900 */
[----:B------:R-:W-:Y:S05]  /*1770*/  BRA `(.L_x_4271) ;  /* 0x0000000800a87947 */ /* 0x000fea0003800000 */
.L_x_4276:
[----:B------:R-:W2:Y:S02]  /*1780*/  LDG.E.64 R2, desc[UR36][R4.64] ;  /* 0x0000002404027981 */ /* 0x000ea4000c1e1b00 */
[----:B--2---:R-:W0:Y:S01]  /*1790*/  F2I.S64.F64.TRUNC R2, R2 ;  /* 0x0000000200027311 */ /* 0x004e22000030d900 */
[----:B------:R-:W-:Y:S05]  /*17a0*/  BRA `(.L_x_4271) ;  /* 0x00000008009c7947 */ /* 0x000fea0003800000 */
.L_x_4266:
[----:B------:R-:W-:-:S13]  /*17b0*/  ISETP.GT.AND P0, PT, R2, 0x18, PT ;  /* 0x000000180200780c */ /* 0x000fda0003f04270 */
[----:B------:R-:W-:Y:S05]  /*17c0*/  @P0 BRA `(.L_x_4278) ;  /* 0x0000000000ec0947 */ /* 0x000fea0003800000 */
[----:B------:R-:W-:-:S13]  /*17d0*/  ISETP.GT.AND P0, PT, R2, 0xe, PT ;  /* 0x0000000e0200780c */ /* 0x000fda0003f04270 */
[----:B------:R-:W-:Y:S05]  /*17e0*/  @P0 BRA `(.L_x_4279) ;  /* 0x0000000000300947 */ /* 0x000fea0003800000 */
[----:B------:R-:W-:-:S13]  /*17f0*/  ISETP.NE.AND P0, PT, R2, 0xa, PT ;  /* 0x0000000a0200780c */ /* 0x000fda0003f05270 */
[----:B------:R-:W-:Y:S05]  /*1800*/  @!P0 BRA `(.L_x_4280) ;  /* 0x00000000001c8947 */ /* 0x000fea0003800000 */
[----:B------:R-:W-:-:S13]  /*1810*/  ISETP.NE.AND P0, PT, R2, 0xb, PT ;  /* 0x0000000b0200780c */ /* 0x000fda0003f05270 */
[----:B------:R-:W-:Y:S05]  /*1820*/  @P0 BRA `(.L_x_4270) ;  /* 0x0000000800240947 */ /* 0x000fea0003800000 */
[----:B------:R-:W2:Y:S01]  /*1830*/  LDG.E.U8 R4, desc[UR36][R4.64] ;  /* 0x0000002404047981 */ /* 0x000ea2000c1e1100 */
[----:B------:R-:W-:Y:S01]  /*1840*/  IMAD.MOV.U32 R3, RZ, RZ, RZ ;  /* 0x000000ffff037224 */ /* 0x000fe200078e00ff */
[----:B--2---:R-:W-:-:S04]  /*1850*/  ISETP.NE.AND P0, PT, R4, RZ, PT ;  /* 0x000000ff0400720c */ /* 0x004fc80003f05270 */
[----:B------:R-:W-:Y:S01]  /*1860*/  SEL R2, RZ, 0x1, !P0 ;  /* 0x00000001ff027807 */ /* 0x000fe20004000000 */
[----:B------:R-:W-:Y:S08]  /*1870*/  BRA `(.L_x_4271) ;  /* 0x0000000800687947 */ /* 0x000ff00003800000 */
.L_x_4280:
[----:B------:R-:W2:Y:S02]  /*1880*/  LDG.E.64 R2, desc[UR36][R4.64] ;  /* 0x0000002404027981 */ /* 0x000ea4000c1e1b00 */
[----:B--2---:R-:W0:Y:S01]  /*1890*/  F2I.S64.F64.TRUNC R2, R2 ;  /* 0x0000000200027311 */ /* 0x004e22000030d900 */
[----:B------:R-:W-:Y:S05]  /*18a0*/  BRA `(.L_x_4271) ;  /* 0x00000008005c7947 */ /* 0x000fea0003800000 */
.L_x_4279:
[----:B------:R-:W-:-:S13]  /*18b0*/  ISETP.NE.AND P0, PT, R2, 0xf, PT ;  /* 0x0000000f0200780c */ /* 0x000fda0003f05270 */
[----:B------:R-:W-:Y:S05]  /*18c0*/  @!P0 BRA `(.L_x_4281) ;  /* 0x00000000009c8947 */ /* 0x000fea0003800000 */
[----:B------:R-:W-:-:S13]  /*18d0*/  ISETP.NE.AND P0, PT, R2, 0x17, PT ;  /* 0x000000170200780c */ /* 0x000fda0003f05270 */
[----:B------:R-:W-:Y:S05]  /*18e0*/  @!P0 BRA `(.L_x_4282) ;  /* 0x00000000005c8947 */ /* 0x000fea0003800000 */
[----:B------:R-:W-:-:S13]  /*18f0*/  ISETP.NE.AND P0, PT, R2, 0x18, PT ;  /* 0x000000180200780c */ /* 0x000fda0003f05270 */
[----:B------:R-:W-:Y:S05]  /*1900*/  @P0 BRA `(.L_x_4270) ;  /* 0x0000000400ec0947 */ /* 0x000fea0003800000 */
[----:B------:R-:W2:Y:S01]  /*1910*/  LDG.E.U8 R0, desc[UR36][R4.64] ;  /* 0x0000002404007981 */ /* 0x000ea2000c1e1100 */
[----:B------:R-:W-:Y:S01]  /*1920*/  MOV R8, 0xff800000 ;  /* 0xff80000000087802 */ /* 0x000fe20000000f00 */
[----:B--2---:R-:W-:-:S05]  /*1930*/  IMAD.SHL.U32 R0, R0, 0x1000000, RZ ;  /* 0x0100000000007824 */ /* 0x004fca00078e00ff */
[----:B------:R-:W-:-:S04]  /*1940*/  LOP3.LUT R2, R0, 0x7f000000, RZ, 0xc0, !PT ;  /* 0x7f00000000027812 */ /* 0x000fc800078ec0ff */
[----:B------:R-:W0:Y:S01]  /*1950*/  FLO.U32 R3, R2 ;  /* 0x0000000200037300 */ /* 0x000e2200000e0000 */
[----:B------:R-:W-:-:S05]  /*1960*/  VIADD R6, R2, 0x1000000 ;  /* 0x0100000002067836 */ /* 0x000fca0000000000 */
[----:B------:R-:W-:Y:S02]  /*1970*/  SHF.R.S32.HI R6, RZ, 0x8, R6 ;  /* 0x00000008ff067819 */ /* 0x000fe40000011406 */
[----:B0-----:R-:W-:-:S04]  /*1980*/  IADD3 R3, -R3, 0x1f, RZ ;  /* 0x0000001f03037810 */ /* 0x001fc80007ffe1ff */
[C---:B------:R-:W-:Y:S01]  /*1990*/  ISETP.GT.U32.AND P0, PT, R3.reuse, 0x4, PT ;  /* 0x000000040300780c */ /* 0x040fe20003f04070 */
[----:B------:R-:W-:-:S05]  /*19a0*/  VIADD R3, R3, 0xfffffffc ;  /* 0xfffffffc03037836 */ /* 0x000fca0000000000 */
[----:B------:R-:W-:-:S04]  /*19b0*/  SEL R3, R3, RZ, P0 ;  /* 0x000000ff03037207 */ /* 0x000fc80000000000 */
[C---:B------:R-:W-:Y:S01]  /*19c0*/  SHF.L.U32 R4, R2.reuse, R3, RZ ;  /* 0x0000000302047219 */ /* 0x040fe200000006ff */
[----:B------:R-:W-:Y:S02]  /*19d0*/  IMAD R7, R3, R8, 0x3c000000 ;  /* 0x3c00000003077424 */ /* 0x000fe400078e0208 */
[----:B------:R-:W-:-:S03]  /*19e0*/  VIADD R3, R2, 0xffffffff ;  /* 0xffffffff02037836 */ /* 0x000fc60000000000 */
[----:B------:R-:W-:Y:S02]  /*19f0*/  LEA.HI R7, R4, R7, RZ, 0x1c ;  /* 0x0000000704077211 */ /* 0x000fe400078fe0ff */
[----:B------:R-:W-:Y:S02]  /*1a00*/  SHF.R.S32.HI R3, RZ, 0x1f, R3 ;  /* 0x0000001fff037819 */ /* 0x000fe40000011403 */
[----:B------:R-:W-:-:S04]  /*1a10*/  LOP3.LUT R6, R7, 0x7f800000, R6, 0xf8, !PT ;  /* 0x7f80000007067812 */ /* 0x000fc800078ef806 */
[----:B------:R-:W-:-:S04]  /*1a20*/  LOP3.LUT R3, R6, R3, RZ, 0x30, !PT ;  /* 0x0000000306037212 */ /* 0x000fc800078e30ff */
[----:B------:R-:W-:-:S06]  /*1a30*/  LOP3.LUT R3, R3, 0x80000000, R0, 0xf8, !PT ;  /* 0x8000000003037812 */ /* 0x000fcc00078ef800 */
[----:B------:R-:W0:Y:S01]  /*1a40*/  F2I.S64.TRUNC R2, R3 ;  /* 0x0000000300027311 */ /* 0x000e22000020d900 */
[----:B------:R-:W-:Y:S05]  /*1a50*/  BRA `(.L_x_4271) ;  /* 0x0000000400f07947 */ /* 0x000fea0003800000 */
.L_x_4282:
[----:B------:R-:W2:Y:S02]  /*1a60*/  LDG.E.U8 R3, desc[UR36][R4.64] ;  /* 0x0000002404037981 */ /* 0x000ea4000c1e1100 */
[----:B--2---:R-:W-:-:S05]  /*1a70*/  IMAD.SHL.U32 R0, R3, 0x2000000, RZ ;  /* 0x0200000003007824 */ /* 0x004fca00078e00ff */
[----:B------:R-:W-:-:S13]  /*1a80*/  ISETP.GE.U32.AND P0, PT, R0, 0x8000000, PT ;  /* 0x080000000000780c */ /* 0x000fda0003f06070 */
[C---:B------:R-:W-:Y:S01]  /*1a90*/  @!P0 IMAD.SHL.U32 R0, R3.reuse, 0x100, RZ ;  /* 0x0000010003008824 */ /* 0x040fe200078e00ff */
[C---:B------:R-:W-:Y:S01]  /*1aa0*/  @P0 SHF.L.U32 R2, R3.reuse, 0x15, RZ ;  /* 0x0000001503020819 */ /* 0x040fe200000006ff */
[----:B------:R-:W-:-:S03]  /*1ab0*/  IMAD.SHL.U32 R3, R3, 0x1000000, RZ ;  /* 0x0100000003037824 */ /* 0x000fc600078e00ff */
[----:B------:R-:W-:Y:S02]  /*1ac0*/  @!P0 LOP3.LUT R0, R0, 0x7f00, RZ, 0xc0, !PT ;  /* 0x00007f0000008812 */ /* 0x000fe400078ec0ff */
[----:B------:R-:W-:Y:S02]  /*1ad0*/  @P0 LOP3.LUT R2, R2, 0x70000000, RZ, 0xfc, !PT ;  /* 0x7000000002020812 */ /* 0x000fe400078efcff */
[----:B------:R-:W-:-:S03]  /*1ae0*/  @!P0 LOP3.LUT R0, R0, 0x3f000000, RZ, 0xfc, !PT ;  /* 0x3f00000000008812 */ /* 0x000fc600078efcff */
[----:B------:R-:W-:Y:S02]  /*1af0*/  @P0 FMUL.FTZ R2, R2, 1.9259299443872358531e-34 ;  /* 0x0780000002020820 */ /* 0x000fe40000410000 */
[----:B------:R-:W-:-:S05]  /*1b00*/  @!P0 FADD.FTZ R2, R0, -0.5 ;  /* 0xbf00000000028421 */ /* 0x000fca0000010000 */
[----:B------:R-:W-:-:S06]  /*1b10*/  LOP3.LUT R2, R2, 0x80000000, R3, 0xf8, !PT ;  /* 0x8000000002027812 */ /* 0x000fcc00078ef803 */
[----:B------:R-:W0:Y:S01]  /*1b20*/  F2I.S64.TRUNC R2, R2 ;  /* 0x0000000200027311 */ /* 0x000e22000020d900 */
[----:B------:R-:W-:Y:S05]  /*1b30*/  BRA `(.L_x_4271) ;  /* 0x0000000400b87947 */ /* 0x000fea0003800000 */
.L_x_4281:
[----:B------:R-:W2:Y:S02]  /*1b40*/  LDG.E.U16 R2, desc[UR36][R4.64] ;  /* 0x0000002404027981 */ /* 0x000ea4000c1e1500 */
[----:B--2---:R-:W-:-:S06]  /*1b50*/  IMAD.U32 R2, R2, 0x10000, RZ ;  /* 0x0001000002027824 */ /* 0x004fcc00078e00ff */
[----:B------:R-:W0:Y:S01]  /*1b60*/  F2I.S64.TRUNC R2, R2 ;  /* 0x0000000200027311 */ /* 0x000e22000020d900 */
[----:B------:R-:W-:Y:S05]  /*1b70*/  BRA `(.L_x_4271) ;  /* 0x0000000400a87947 */ /* 0x000fea0003800000 */
.L_x_4278:
[----:B------:R-:W-:-:S13]  /*1b80*/  ISETP.GT.AND P0, PT, R2, 0x1b, PT ;  /* 0x0000001b0200780c */ /* 0x000fda0003f04270 */
[----:B------:R-:W-:Y:S05]  /*1b90*/  @P0 BRA `(.L_x_4283) ;  /* 0x0000000400040947 */ /* 0x000fea0003800000 */
[----:B------:R-:W-:-:S13]  /*1ba0*/  ISETP.NE.AND P0, PT, R2, 0x19, PT ;  /* 0x000000190200780c */ /* 0x000fda0003f05270 */
[----:B------:R-:W-:Y:S05]  /*1bb0*/  @!P0 BRA `(.L_x_4284) ;  /* 0x00000000008c8947 */ /* 0x000fea0003800000 */
[----:B------:R-:W-:-:S13]  /*1bc0*/  ISETP.NE.AND P0, PT, R2, 0x1a, PT ;  /* 0x0000001a0200780c */ /* 0x000fda0003f05270 */
[----:B------:R-:W-:Y:S05]  /*1bd0*/  @!P0 BRA `(.L_x_4285) ;  /* 0x0000000000148947 */ /* 0x000fea0003800000 */
[----:B------:R-:W-:-:S13]  /*1be0*/  ISETP.NE.AND P0, PT, R2, 0x1b, PT ;  /* 0x0000001b0200780c */ /* 0x000fda0003f05270 */
[----:B------:R-:W-:Y:S05]  /*1bf0*/  @P0 BRA `(.L_x_4270) ;  /* 0x0000000400300947 */ /* 0x000fea0003800000 */
[----:B------:R0:W5:Y:S01]  /*1c00*/  LDG.E.U16 R2, desc[UR36][R4.64] ;  /* 0x0000002404027981 */ /* 0x000162000c1e1500 */
[----:B------:R-:W-:Y:S01]  /*1c10*/  HFMA2.MMA R3, -RZ, RZ, 0, 0 ;  /* 0x00000000ff037435 */ /* 0x000fe200000001ff */
[----:B------:R-:W-:Y:S10]  /*1c20*/  BRA `(.L_x_4271) ;  /* 0x00000004007c7947 */ /* 0x000ff40003800000 */
.L_x_4285:
[----:B------:R-:W2:Y:S01]  /*1c30*/  LDG.E.U8 R4, desc[UR36][R4.64] ;  /* 0x0000002404047981 */ /* 0x000ea2000c1e1100 */
[----:B------:R-:W-:Y:S01]  /*1c40*/  BSSY B0, `(.L_x_4286) ;  /* 0x0000018000007945 */ /* 0x000fe20003800000 */
[----:B------:R-:W-:Y:S01]  /*1c50*/  IMAD.MOV.U32 R2, RZ, RZ, RZ ;  /* 0x000000ffff027224 */ /* 0x000fe200078e00ff */
[----:B--2---:R-:W-:-:S13]  /*1c60*/  ISETP.NE.AND P0, PT, R4, RZ, PT ;  /* 0x000000ff0400720c */ /* 0x004fda0003f05270 */
[----:B------:R-:W-:Y:S05]  /*1c70*/  @!P0 BRA `(.L_x_4287) ;  /* 0x0000000000508947 */ /* 0x000fea0003800000 */
[----:B------:R-:W-:-:S13]  /*1c80*/  ISETP.NE.AND P0, PT, R4, 0x80, PT ;  /* 0x000000800400780c */ /* 0x000fda0003f05270 */
[----:B------:R-:W-:Y:S01]  /*1c90*/  @!P0 IMAD.MOV.U32 R2, RZ, RZ, 0x7f800001 ;  /* 0x7f800001ff028424 */ /* 0x000fe200078e00ff */
[----:B------:R-:W-:Y:S06]  /*1ca0*/  @!P0 BRA `(.L_x_4287) ;  /* 0x0000000000448947 */ /* 0x000fec0003800000 */
[C---:B------:R-:W-:Y:S01]  /*1cb0*/  LOP3.LUT P0, R0, R4.reuse, 0x78, RZ, 0xc0, !PT ;  /* 0x0000007804007812 */ /* 0x040fe2000780c0ff */
[----:B------:R-:W-:Y:S01]  /*1cc0*/  BSSY B1, `(.L_x_4288) ;  /* 0x000000c000017945 */ /* 0x000fe20003800000 */
[----:B------:R-:W-:Y:S02]  /*1cd0*/  SHF.R.U32.HI R3, RZ, 0x7, R4 ;  /* 0x00000007ff037819 */ /* 0x000fe40000011604 */
[----:B------:R-:W-:Y:S02]  /*1ce0*/  LOP3.LUT R2, R4, 0x7, RZ, 0xc0, !PT ;  /* 0x0000000704027812 */ /* 0x000fe400078ec0ff */
[----:B------:R-:W-:Y:S01]  /*1cf0*/  SHF.R.U32.HI R0, RZ, 0x3, R0 ;  /* 0x00000003ff007819 */ /* 0x000fe20000011600 */
[----:B------:R-:W-:-:S06]  /*1d00*/  IMAD.U32 R4, R3, -0x80000000, RZ ;  /* 0x8000000003047824 */ /* 0x000fcc00078e00ff */
[----:B------:R-:W-:Y:S05]  /*1d10*/  @P0 BRA `(.L_x_4289) ;  /* 0x0000000000180947 */ /* 0x000fea0003800000 */
[----:B------:R-:W0:Y:S02]  /*1d20*/  FLO.U32 R3, R2 ;  /* 0x0000000200037300 */ /* 0x000e2400000e0000 */
[----:B0-----:R-:W-:-:S04]  /*1d30*/  IADD3 R3, -R3, 0x1f, RZ ;  /* 0x0000001f03037810 */ /* 0x001fc80007ffe1ff */
[----:B------:R-:W-:Y:S02]  /*1d40*/  IADD3 R5, R3, -0x1c, RZ ;  /* 0xffffffe403057810 */ /* 0x000fe40007ffe0ff */
[----:B------:R-:W-:Y:S02]  /*1d50*/  IADD3 R0, R0, 0x1d, -R3 ;  /* 0x0000001d00007810 */ /* 0x000fe40007ffe803 */
[----:B------:R-:W-:-:S04]  /*1d60*/  SHF.L.U32 R5, R2, R5, RZ ;  /* 0x0000000502057219 */ /* 0x000fc800000006ff */
[----:B------:R-:W-:-:S07]  /*1d70*/  LOP3.LUT R2, R5, 0x7, RZ, 0xc0, !PT ;  /* 0x0000000705027812 */ /* 0x000fce00078ec0ff */
.L_x_4289:
[----:B------:R-:W-:Y:S05]  /*1d80*/  BSYNC B1 ;  /* 0x0000000000017941 */ /* 0x000fea0003800000 */
.L_x_4288:
[----:B------:R-:W-:Y:S01]  /*1d90*/  IMAD.SHL.U32 R2, R2, 0x100000, RZ ;  /* 0x0010000002027824 */ /* 0x000fe200078e00ff */
[----:B------:R-:W-:-:S04]  /*1da0*/  LEA R3, R0, 0x3b800000, 0x17 ;  /* 0x3b80000000037811 */ /* 0x000fc800078eb8ff */
[----:B------:R-:W-:-:S07]  /*1db0*/  LOP3.LUT R2, R3, R2, R4, 0xfe, !PT ;  /* 0x0000000203027212 */ /* 0x000fce00078efe04 */
.L_x_4287:
[----:B------:R-:W-:Y:S05]  /*1dc0*/  BSYNC B0 ;  /* 0x0000000000007941 */ /* 0x000fea0003800000 */
.L_x_4286:
[----:B------:R-:W1:Y:S01]  /*1dd0*/  F2I.S64.TRUNC R2, R2 ;  /* 0x0000000200027311 */ /* 0x000e62000020d900 */
[----:B------:R-:W-:Y:S05]  /*1de0*/  BRA `(.L_x_4271) ;  /* 0x00000004000c7947 */ /* 0x000fea0003800000 */
.L_x_4284:
        /* <DEDUP_REMOVED lines=12> */
[----:B------:R-:W-:Y:S02]  /*1eb0*/  SHF.L.U32 R4, R3, 0x1f, RZ ;  /* 0x0000001f03047819 */ /* 0x000fe400000006ff */
[----:B------:R-:W-:-:S05]  /*1ec0*/  SHF.R.U32.HI R0, RZ, 0x2, R0 ;  /* 0x00000002ff007819 */ /* 0x000fca0000011600 */
[----:B------:R-:W-:Y:S05]  /*1ed0*/  @P0 BRA `(.L_x_4293) ;  /* 0x0000000000180947 */ /* 0x000fea0003800000 */
[----:B------:R-:W0:Y:S02]  /*1ee0*/  FLO.U32 R3, R2 ;  /* 0x0000000200037300 */ /* 0x000e2400000e0000 */
[----:B0-----:R-:W-:-:S04]  /*1ef0*/  IADD3 R3, -R3, 0x1f, RZ ;  /* 0x0000001f03037810 */ /* 0x001fc80007ffe1ff */
[----:B------:R-:W-:Y:S01]  /*1f00*/  IADD3 R0, R0, 0x1e, -R3 ;  /* 0x0000001e00007810 */ /* 0x000fe20007ffe803 */
[----:B------:R-:W-:-:S05]  /*1f10*/  VIADD R5, R3, 0xffffffe3 ;  /* 0xffffffe303057836 */ /* 0x000fca0000000000 */
[----:B------:R-:W-:-:S04]  /*1f20*/  SHF.L.U32 R5, R2, R5, RZ ;  /* 0x0000000502057219 */ /* 0x000fc800000006ff */
[----:B------:R-:W-:-:S07]  /*1f30*/  LOP3.LUT R2, R5, 0x3, RZ, 0xc0, !PT ;  /* 0x0000000305027812 */ /* 0x000fce00078ec0ff */
.L_x_4293:
[----:B------:R-:W-:Y:S05]  /*1f40*/  BSYNC B1 ;  /* 0x0000000000017941 */ /* 0x000fea0003800000 */
.L_x_4292:
[----:B------:R-:W-:Y:S01]  /*1f50*/  IMAD.SHL.U32 R2, R2, 0x200000, RZ ;  /* 0x0020000002027824 */ /* 0x000fe200078e00ff */
[----:B------:R-:W-:-:S04]  /*1f60*/  LEA R3, R0, 0x37800000, 0x17 ;  /* 0x3780000000037811 */ /* 0x000fc800078eb8ff */
[----:B------:R-:W-:-:S07]  /*1f70*/  LOP3.LUT R2, R3, R2, R4, 0xfe, !PT ;  /* 0x0000000203027212 */ /* 0x000fce00078efe04 */
.L_x_4291:
[----:B------:R-:W-:Y:S05]  /*1f80*/  BSYNC B0 ;  /* 0x0000000000007941 */ /* 0x000fea0003800000 */
.L_x_4290:
[----:B------:R-:W2:Y:S01]  /*1f90*/  F2I.S64.TRUNC R2, R2 ;  /* 0x0000000200027311 */ /* 0x000ea2000020d900 */
[----:B------:R-:W-:Y:S05]  /*1fa0*/  BRA `(.L_x_4271) ;  /* 0x00000000009c7947 */ /* 0x000fea0003800000 */
.L_x_4283:
[----:B------:R-:W-:-:S13]  /*1fb0*/  ISETP.NE.AND P0, PT, R2, 0x1c, PT ;  /* 0x0000001c0200780c */ /* 0x000fda0003f05270 */
[----:B------:R-:W-:Y:S05]  /*1fc0*/  @!P0 BRA `(.L_x_4294) ;  /* 0x00000000008c8947 */ /* 0x000fea0003800000 */
[----:B------:R-:W-:-:S13]  /*1fd0*/  ISETP.NE.AND P0, PT, R2, 0x1d, PT ;  /* 0x0000001d0200780c */ /* 0x000fda0003f05270 */
[----:B------:R-:W-:Y:S05]  /*1fe0*/  @!P0 BRA `(.L_x_4295) ;  /* 0x00000000007c8947 */ /* 0x000fea0003800000 */
[----:B------:R-:W-:-:S13]  /*1ff0*/  ISETP.NE.AND P0, PT, R2, 0x2c, PT ;  /* 0x0000002c0200780c */ /* 0x000fda0003f05270 */
[----:B------:R-:W-:Y:S05]  /*2000*/  @P0 BRA `(.L_x_4270) ;  /* 0x00000000002c0947 */ /* 0x000fea0003800000 */
[----:B------:R-:W2:Y:S01]  /*2010*/  LDG.E.U8 R4, desc[UR36][R4.64] ;  /* 0x0000002404047981 */ /* 0x000ea2000c1e1100 */
[----:B------:R-:W-:Y:S01]  /*2020*/  BSSY B0, `(.L_x_4296) ;  /* 0x0000007000007945 */ /* 0x000fe20003800000 */
[----:B------:R-:W-:Y:S01]  /*2030*/  IMAD.MOV.U32 R2, RZ, RZ, 0x400000 ;  /* 0x00400000ff027424 */ /* 0x000fe200078e00ff */
[----:B--2---:R-:W-:-:S13]  /*2040*/  ISETP.NE.AND P0, PT, R4, RZ, PT ;  /* 0x000000ff0400720c */ /* 0x004fda0003f05270 */
[----:B------:R-:W-:Y:S05]  /*2050*/  @!P0 BRA `(.L_x_4297) ;  /* 0x00000000000c8947 */ /* 0x000fea0003800000 */
[----:B------:R-:W-:-:S13]  /*2060*/  ISETP.NE.AND P0, PT, R4, 0xff, PT ;  /* 0x000000ff0400780c */ /* 0x000fda0003f05270 */
[----:B------:R-:W-:Y:S01]  /*2070*/  @!P0 MOV R2, 0x7f800001 ;  /* 0x7f80000100028802 */ /* 0x000fe20000000f00 */
[----:B------:R-:W-:-:S07]  /*2080*/  @P0 IMAD.SHL.U32 R2, R4, 0x800000, RZ ;  /* 0x0080000004020824 */ /* 0x000fce00078e00ff */
.L_x_4297:
[----:B------:R-:W-:Y:S05]  /*2090*/  BSYNC B0 ;  /* 0x0000000000007941 */ /* 0x000fea0003800000 */
.L_x_4296:
[----:B------:R-:W4:Y:S01]  /*20a0*/  F2I.S64.TRUNC R2, R2 ;  /* 0x0000000200027311 */ /* 0x000f22000020d900 */
[----:B------:R-:W-:Y:S05]  /*20b0*/  BRA `(.L_x_4271) ;  /* 0x0000000000587947 */ /* 0x000fea0003800000 */
.L_x_4270:
[----:B------:R-:W-:Y:S01]  /*20c0*/  MOV R0, 0x100 ;  /* 0x0000010000007802 */ /* 0x000fe20000000f00 */
[----:B------:R-:W-:Y:S01]  /*20d0*/  ULDC.64 UR4, c[0x4][0xf0] ;  /* 0x01003c0000047ab9 */ /* 0x000fe20000000a00 */
[----:B------:R-:W-:Y:S01]  /*20e0*/  ULDC.64 UR6, c[0x4][0x0] ;  /* 0x0100000000067ab9 */ /* 0x000fe20000000a00 */
[----:B------:R-:W-:Y:S01]  /*20f0*/  IMAD.U32 R4, RZ, RZ, UR4 ;  /* 0x00000004ff047e24 */ /* 0x000fe2000f8e00ff */
[----:B------:R0:W1:Y:S01]  /*2100*/  LDC.64 R2, c[0x4][R0] ;  /* 0x0100000000027b82 */ /* 0x0000620000000a00 */
[----:B------:R-:W-:Y:S01]  /*2110*/  IMAD.U32 R5, RZ, RZ, UR5 ;  /* 0x00000005ff057e24 */ /* 0x000fe2000f8e00ff */
[----:B------:R-:W-:Y:S01]  /*2120*/  ULDC.64 UR4, c[0x4][0xf8] ;  /* 0x01003e0000047ab9 */ /* 0x000fe20000000a00 */
[----:B------:R-:W-:Y:S01]  /*2130*/  HFMA2.MMA R8, -RZ, RZ, 0, 4.64916229248046875e-06 ;  /* 0x0000004eff087435 */ /* 0x000fe200000001ff */
[----:B------:R-:W-:Y:S01]  /*2140*/  MOV R6, UR4 ;  /* 0x0000000400067c02 */ /* 0x000fe20008000f00 */
[----:B------:R-:W-:Y:S02]  /*2150*/  IMAD.U32 R7, RZ, RZ, UR5 ;  /* 0x00000005ff077e24 */ /* 0x000fe4000f8e00ff */
[----:B------:R-:W-:-:S02]  /*2160*/  IMAD.U32 R10, RZ, RZ, UR6 ;  /* 0x00000006ff0a7e24 */ /* 0x000fc4000f8e00ff */
[----:B------:R-:W-:Y:S02]  /*2170*/  IMAD.U32 R11, RZ, RZ, UR7 ;  /* 0x00000007ff0b7e24 */ /* 0x000fe4000f8e00ff */
[----:B------:R-:W-:Y:S02]  /*2180*/  IMAD.MOV.U32 R12, RZ, RZ, 0x1 ;  /* 0x00000001ff0c7424 */ /* 0x000fe400078e00ff */
[----:B0-----:R-:W-:-:S07]  /*2190*/  IMAD.MOV.U32 R13, RZ, RZ, RZ ;  /* 0x000000ffff0d7224 */ /* 0x001fce00078e00ff */
[----:B------:R-:W-:-:S07]  /*21a0*/  LEPC R20, `(.L_x_4298) ;  /* 0x000000001014794e */ /* 0x000fce0000000000 */
[----:B-1----:R-:W-:Y:S05]  /*21b0*/  CALL.ABS.NOINC R2 ;  /* 0x0000000002007343 */ /* 0x002fea0003c00000 */
.L_x_4298:
[----:B------:R-:W-:Y:S01]  /*21c0*/  CS2R R2, SRZ ;  /* 0x0000000000027805 */ /* 0x000fe2000001ff00 */
[----:B------:R-:W-:Y:S06]  /*21d0*/  BRA `(.L_x_4271) ;  /* 0x0000000000107947 */ /* 0x000fec0003800000 */
.L_x_4295:
[----:B------:R0:W5:Y:S01]  /*21e0*/  LDG.E.64 R2, desc[UR36][R4.64] ;  /* 0x0000002404027981 */ /* 0x000162000c1e1b00 */
[----:B------:R-:W-:Y:S05]  /*21f0*/  BRA `(.L_x_4271) ;  /* 0x0000000000087947 */ /* 0x000fea0003800000 */
.L_x_4294:
[----:B------:R3:W5:Y:S01]  /*2200*/  LDG.E R2, desc[UR36][R4.64] ;  /* 0x0000002404027981 */ /* 0x000762000c1e1900 */
[----:B------:R-:W-:-:S07]  /*2210*/  IMAD.MOV.U32 R3, RZ, RZ, RZ ;  /* 0x000000ffff037224 */ /* 0x000fce00078e00ff */
.L_x_4271:
[----:B------:R-:W-:Y:S02]  /*2220*/  ULDC.64 UR4, c[0x0][0x420] ;  /* 0x0001080000047ab9 */ /* 0x000fe40000000a00 */
[----:B------:R-:W-:-:S04]  /*2230*/  ISETP.NE.U32.AND P0, PT, RZ, UR4, PT ;  /* 0x00000004ff007c0c */ /* 0x000fc8000bf05070 */
[----:B------:R-:W-:-:S13]  /*2240*/  ISETP.NE.AND.EX P0, PT, RZ, UR5, PT, P0 ;  /* 0x00000005ff007c0c */ /* 0x000fda000bf05300 */
[----:B------:R-:W-:Y:S05]  /*2250*/  @P0 BRA `(.L_x_4299) ;  /* 0x0000001400a80947 */ /* 0x000fea0003800000 */
[----:B------:R-:W0:Y:S01]  /*2260*/  LDC.64 R6, c[0x0][0x428] ;  /* 0x00010a00ff067b82 */ /* 0x000e220000000a00 */
[----:B------:R-:W-:Y:S02]  /*2270*/  CS2R R8, SRZ ;  /* 0x0000000000087805 */ /* 0x000fe4000001ff00 */
[C---:B0-----:R-:W-:Y:S02]  /*2280*/  ISETP.NE.U32.AND P0, PT, R6.reuse, RZ, PT ;  /* 0x000000ff0600720c */ /* 0x041fe40003f05070 */
[----:B------:R-:W-:Y:S02]  /*2290*/  ISETP.GE.U32.AND P1, PT, R6, 0x1, PT ;  /* 0x000000010600780c */ /* 0x000fe40003f26070 */
[C---:B------:R-:W-:Y:S02]  /*22a0*/  ISETP.NE.AND.EX P0, PT, R7.reuse, RZ, PT, P0 ;  /* 0x000000ff0700720c */ /* 0x040fe40003f05300 */
[----:B------:R-:W-:-:S04]  /*22b0*/  ISETP.GE.AND.EX P1, PT, R7, RZ, PT, P1 ;  /* 0x000000ff0700720c */ /* 0x000fc80003f26310 */
[----:B------:R-:W-:-:S13]  /*22c0*/  PLOP3.LUT P0, PT, P0, P1, PT, 0x2a, 0x0 ;  /* 0x000000000000781c */ /* 0x000fda0000702572 */
[----:B------:R-:W-:Y:S05]  /*22d0*/  @P0 BRA `(.L_x_4300) ;  /* 0x0000001400940947 */ /* 0x000fea0003800000 */
[C---:B------:R-:W-:Y:S01]  /*22e0*/  ISETP.GT.U32.AND P0, PT, R6.reuse, 0x1, PT ;  /* 0x000000010600780c */ /* 0x040fe20003f04070 */
[----:B---3--:R-:W0:Y:S01]  /*22f0*/  LDC.64 R4, c[0x0][0x448] ;  /* 0x00011200ff047b82 */ /* 0x008e220000000a00 */
[----:B------:R-:W-:Y:S01]  /*2300*/  MOV R10, RZ ;  /* 0x000000ff000a7202 */ /* 0x000fe20000000f00 */
[----:B------:R-:W-:Y:S01]  /*2310*/  IMAD.MOV.U32 R13, RZ, RZ, RZ ;  /* 0x000000ffff0d7224 */ /* 0x000fe200078e00ff */
[C---:B------:R-:W-:Y:S02]  /*2320*/  ISETP.GT.AND.EX P0, PT, R7.reuse, RZ, PT, P0 ;  /* 0x000000ff0700720c */ /* 0x040fe40003f04300 */
[----:B------:R-:W-:Y:S02]  /*2330*/  CS2R R8, SRZ ;  /* 0x0000000000087805 */ /* 0x000fe4000001ff00 */
[----:B------:R-:W-:Y:S02]  /*2340*/  SEL R11, R6, 0x1, P0 ;  /* 0x00000001060b7807 */ /* 0x000fe40000000000 */
[----:B------:R-:W-:-:S02]  /*2350*/  SEL R0, R7, RZ, P0 ;  /* 0x000000ff07007207 */ /* 0x000fc40000000000 */
[----:B------:R-:W-:-:S04]  /*2360*/  IADD3 R6, P1, R11, -0x1, RZ ;  /* 0xffffffff0b067810 */ /* 0x000fc80007f3e0ff */
[----:B------:R-:W-:Y:S02]  /*2370*/  ISETP.GE.U32.AND P0, PT, R6, 0x3, PT ;  /* 0x000000030600780c */ /* 0x000fe40003f06070 */
[----:B------:R-:W-:-:S04]  /*2380*/  IADD3.X R6, R0, -0x1, RZ, P1, !PT ;  /* 0xffffffff00067810 */ /* 0x000fc80000ffe4ff */
[----:B------:R-:W-:-:S13]  /*2390*/  ISETP.GE.U32.AND.EX P0, PT, R6, RZ, PT, P0 ;  /* 0x000000ff0600720c */ /* 0x000fda0003f06100 */
[----:B------:R-:W-:Y:S05]  /*23a0*/  @!P0 BRA `(.L_x_4301) ;  /* 0x00000010008c8947 */ /* 0x000fea0003800000 */
[----:B------:R-:W-:Y:S01]  /*23b0*/  LOP3.LUT R14, R11, 0x3, RZ, 0xc0, !PT ;  /* 0x000000030b0e7812 */ /* 0x000fe200078ec0ff */
[----:B------:R-:W-:Y:S01]  /*23c0*/  ULDC.64 UR4, c[0x0][0x438] ;  /* 0x00010e0000047ab9 */ /* 0x000fe20000000a00 */
[----:B0-----:R-:W-:Y:S01]  /*23d0*/  IMAD.SHL.U32 R19, R5, 0x8, RZ ;  /* 0x0000000805137824 */ /* 0x001fe200078e00ff */
[----:B------:R-:W-:Y:S01]  /*23e0*/  BSSY B0, `(.L_x_4301) ;  /* 0x000011f000007945 */ /* 0x000fe20003800000 */
[----:B------:R-:W-:Y:S01]  /*23f0*/  IADD3 R14, P0, -R14, R11, RZ ;  /* 0x0000000b0e0e7210 */ /* 0x000fe20007f1e1ff */
[----:B-12-45:R-:W-:Y:S01]  /*2400*/  IMAD R7, R3, UR4, RZ ;  /* 0x0000000403077c24 */ /* 0x036fe2000f8e02ff */
[----:B------:R-:W-:Y:S01]  /*2410*/  HFMA2.MMA R10, -RZ, RZ, 0, 0 ;  /* 0x00000000ff0a7435 */ /* 0x000fe200000001ff */
[----:B------:R-:W-:Y:S01]  /*2420*/  IMAD.WIDE.U32 R12, R2, UR4, RZ ;  /* 0x00000004020c7c25 */ /* 0x000fe2000f8e00ff */
[----:B------:R-:W-:Y:S02]  /*2430*/  IADD3.X R0, R0, -0x1, RZ, P0, !PT ;  /* 0xffffffff00007810 */ /* 0x000fe400007fe4ff */
[----:B------:R-:W-:Y:S01]  /*2440*/  ISETP.GT.U32.AND P0, PT, R14, RZ, PT ;  /* 0x000000ff0e00720c */ /* 0x000fe20003f04070 */
[----:B------:R-:W-:Y:S01]  /*2450*/  IMAD R7, R2, UR5, R7 ;  /* 0x0000000502077c24 */ /* 0x000fe2000f8e0207 */
[----:B------:R-:W-:-:S02]  /*2460*/  ULDC.64 UR4, c[0x0][0x430] ;  /* 0x00010c0000047ab9 */ /* 0x000fc40000000a00 */
[----:B------:R-:W-:Y:S01]  /*2470*/  ISETP.GT.AND.EX P0, PT, R0, RZ, PT, P0 ;  /* 0x000000ff0000720c */ /* 0x000fe20003f04300 */
[----:B------:R-:W-:Y:S01]  /*2480*/  IMAD.IADD R15, R13, 0x1, R7 ;  /* 0x000000010d0f7824 */ /* 0x000fe200078e0207 */
[----:B------:R-:W-:Y:S01]  /*2490*/  LEA R18, P1, R12, UR4, 0x3 ;  /* 0x000000040c127c11 */ /* 0x000fe2000f8218ff */
[----:B------:R-:W-:-:S03]  /*24a0*/  IMAD.WIDE.U32 R6, R4, 0x8, RZ ;  /* 0x0000000804067825 */ /* 0x000fc600078e00ff */
[----:B------:R-:W-:Y:S01]  /*24b0*/  LEA.HI.X R15, R12, UR5, R15, 0x3, P1 ;  /* 0x000000050c0f7c11 */ /* 0x000fe200088f1c0f */
[----:B------:R-:W-:Y:S02]  /*24c0*/  IMAD.MOV.U32 R13, RZ, RZ, RZ ;  /* 0x000000ffff0d7224 */ /* 0x000fe400078e00ff */
[----:B------:R-:W-:-:S04]  /*24d0*/  IMAD.IADD R12, R7, 0x1, R19 ;  /* 0x00000001070c7824 */ /* 0x000fc800078e0213 */
[----:B------:R-:W-:Y:S05]  /*24e0*/  @!P0 BRA `(.L_x_4302) ;  /* 0x0000000c008c8947 */ /* 0x000fea0003800000 */
[----:B------:R-:W-:Y:S02]  /*24f0*/  ISETP.GT.U32.AND P1, PT, R14, 0xc, PT ;  /* 0x0000000c0e00780c */ /* 0x000fe40003f24070 */
[----:B------:R-:W-:Y:S02]  /*2500*/  PLOP3.LUT P0, PT, PT, PT, PT, 0x80, 0x0 ;  /* 0x000000000000781c */ /* 0x000fe40003f0f070 */
[----:B------:R-:W-:-:S13]  /*2510*/  ISETP.GT.AND.EX P1, PT, R0, RZ, PT, P1 ;  /* 0x000000ff0000720c */ /* 0x000fda0003f24310 */
[----:B------:R-:W-:Y:S05]  /*2520*/  @!P1 BRA `(.L_x_4303) ;  /* 0x0000000800389947 */ /* 0x000fea0003800000 */
[----:B------:R-:W-:Y:S01]  /*2530*/  BSSY B1, `(.L_x_4303) ;  /* 0x000008d000017945 */ /* 0x000fe20003800000 */
[----:B------:R-:W-:-:S13]  /*2540*/  PLOP3.LUT P0, PT, PT, PT, PT, 0x8, 0x0 ;  /* 0x000000000000781c */ /* 0x000fda0003f0e170 */
.L_x_4304:
[----:B------:R-:W-:Y:S01]  /*2550*/  ULDC.64 UR4, c[0x0][0x440] ;  /* 0x0001100000047ab9 */ /* 0x000fe20000000a00 */
[----:B------:R-:W-:Y:S01]  /*2560*/  IMAD.MOV.U32 R19, RZ, RZ, R15 ;  /* 0x000000ffff137224 */ /* 0x000fe200078e000f */
[----:B------:R-:W-:-:S04]  /*2570*/  LEA R84, P1, R10, UR4, 0x3 ;  /* 0x000000040a547c11 */ /* 0x000fc8000f8218ff */
[----:B------:R-:W-:Y:S01]  /*2580*/  LEA.HI.X R85, R10, UR5, R13, 0x3, P1 ;  /* 0x000000050a557c11 */ /* 0x000fe200088f1c0d */
[----:B------:R0:W2:Y:S01]  /*2590*/  LDG.E.64 R76, desc[UR36][R18.64] ;  /* 0x00000024124c7981 */ /* 0x0000a2000c1e1b00 */
[----:B------:R-:W-:-:S03]  /*25a0*/  IADD3 R20, P1, R18, R6, RZ ;  /* 0x0000000612147210 */ /* 0x000fc60007f3e0ff */
[----:B------:R-:W2:Y:S01]  /*25b0*/  LDG.E.64 R78, desc[UR36][R84.64] ;  /* 0x00000024544e7981 */ /* 0x000ea2000c1e1b00 */
[----:B------:R-:W-:Y:S02]  /*25c0*/  IADD3.X R21, R15, R12, RZ, P1, !PT ;  /* 0x0000000c0f157210 */ /* 0x000fe40000ffe4ff */
[-C--:B------:R-:W-:Y:S01]  /*25d0*/  IADD3 R22, P1, R20, R6.reuse, RZ ;  /* 0x0000000614167210 */ /* 0x080fe20007f3e0ff */
[----:B------:R-:W3:Y:S04]  /*25e0*/  LDG.E.64 R74, desc[UR36][R84.64+0x8] ;  /* 0x00000824544a7981 */ /* 0x000ee8000c1e1b00 */
[----:B------:R1:W3:Y:S01]  /*25f0*/  LDG.E.64 R72, desc[UR36][R20.64] ;  /* 0x0000002414487981 */ /* 0x0002e2000c1e1b00 */
[----:B------:R-:W-:Y:S01]  /*2600*/  IMAD.X R23, R21, 0x1, R12, P1 ;  /* 0x0000000115177824 */ /* 0x000fe200008e060c */
[----:B------:R-:W-:-:S02]  /*2610*/  IADD3 R24, P1, R22, R6, RZ ;  /* 0x0000000616187210 */ /* 0x000fc40007f3e0ff */
[----:B------:R-:W4:Y:S04]  /*2620*/  LDG.E.64 R70, desc[UR36][R84.64+0x10] ;  /* 0x0000102454467981 */ /* 0x000f28000c1e1b00 */
[----:B------:R5:W4:Y:S01]  /*2630*/  LDG.E.64 R68, desc[UR36][R22.64] ;  /* 0x0000002416447981 */ /* 0x000b22000c1e1b00 */
[--C-:B------:R-:W-:Y:S01]  /*2640*/  IMAD.X R25, R23, 0x1, R12.reuse, P1 ;  /* 0x0000000117197824 */ /* 0x100fe200008e060c */
[-C--:B0-----:R-:W-:Y:S02]  /*2650*/  IADD3 R18, P1, R24, R6.reuse, RZ ;  /* 0x0000000618127210 */ /* 0x081fe40007f3e0ff */
[----:B------:R-:W4:Y:S04]  /*2660*/  LDG.E.64 R66, desc[UR36][R84.64+0x18] ;  /* 0x0000182454427981 */ /* 0x000f28000c1e1b00 */
[----:B------:R0:W4:Y:S01]  /*2670*/  LDG.E.64 R64, desc[UR36][R24.64] ;  /* 0x0000002418407981 */ /* 0x000122000c1e1b00 */
[----:B------:R-:W-:Y:S01]  /*2680*/  IMAD.X R19, R25, 0x1, R12, P1 ;  /* 0x0000000119137824 */ /* 0x000fe200008e060c */
[----:B-1----:R-:W-:-:S02]  /*2690*/  IADD3 R20, P1, R18, R6, RZ ;  /* 0x0000000612147210 */ /* 0x002fc40007f3e0ff */
[----:B------:R-:W4:Y:S04]  /*26a0*/  LDG.E.64 R62, desc[UR36][R84.64+0x20] ;  /* 0x00002024543e7981 */ /* 0x000f28000c1e1b00 */
[----:B------:R1:W4:Y:S01]  /*26b0*/  LDG.E.64 R60, desc[UR36][R18.64] ;  /* 0x00000024123c7981 */ /* 0x000322000c1e1b00 */
[----:B------:R-:W-:Y:S02]  /*26c0*/  IADD3.X R21, R19, R12, RZ, P1, !PT ;  /* 0x0000000c13157210 */ /* 0x000fe40000ffe4ff */
[-C--:B-----5:R-:W-:Y:S01]  /*26d0*/  IADD3 R22, P1, R20, R6.reuse, RZ ;  /* 0x0000000614167210 */ /* 0x0a0fe20007f3e0ff */
[----:B------:R-:W5:Y:S04]  /*26e0*/  LDG.E.64 R58, desc[UR36][R84.64+0x28] ;  /* 0x00002824543a7981 */ /* 0x000f68000c1e1b00 */
[----:B------:R1:W5:Y:S01]  /*26f0*/  LDG.E.64 R56, desc[UR36][R20.64] ;  /* 0x0000002414387981 */ /* 0x000362000c1e1b00 */
[----:B------:R-:W-:Y:S01]  /*2700*/  IMAD.X R23, R21, 0x1, R12, P1 ;  /* 0x0000000115177824 */ /* 0x000fe200008e060c */
[----:B0-----:R-:W-:-:S02]  /*2710*/  IADD3 R24, P1, R22, R6, RZ ;  /* 0x0000000616187210 */ /* 0x001fc40007f3e0ff */
[----:B------:R-:W5:Y:S04]  /*2720*/  LDG.E.64 R54, desc[UR36][R84.64+0x30] ;  /* 0x0000302454367981 */ /* 0x000f68000c1e1b00 */
[----:B------:R0:W5:Y:S01]  /*2730*/  LDG.E.64 R52, desc[UR36][R22.64] ;  /* 0x0000002416347981 */ /* 0x000162000c1e1b00 */
[--C-:B------:R-:W-:Y:S01]  /*2740*/  IMAD.X R25, R23, 0x1, R12.reuse, P1 ;  /* 0x0000000117197824 */ /* 0x100fe200008e060c */
[-C--:B-1----:R-:W-:Y:S02]  /*2750*/  IADD3 R18, P1, R24, R6.reuse, RZ ;  /* 0x0000000618127210 */ /* 0x082fe40007f3e0ff */
[----:B------:R-:W5:Y:S04]  /*2760*/  LDG.E.64 R50, desc[UR36][R84.64+0x38] ;  /* 0x0000382454327981 */ /* 0x000f68000c1e1b00 */
[----:B------:R-:W5:Y:S01]  /*2770*/  LDG.E.64 R48, desc[UR36][R24.64] ;  /* 0x0000002418307981 */ /* 0x000f62000c1e1b00 */
[----:B------:R-:W-:Y:S01]  /*2780*/  IMAD.X R19, R25, 0x1, R12, P1 ;  /* 0x0000000119137824 */ /* 0x000fe200008e060c */
[----:B------:R-:W-:-:S02]  /*2790*/  IADD3 R20, P1, R18, R6, RZ ;  /* 0x0000000612147210 */ /* 0x000fc40007f3e0ff */
[----:B------:R-:W5:Y:S04]  /*27a0*/  LDG.E.64 R46, desc[UR36][R84.64+0x40] ;  /* 0x00004024542e7981 */ /* 0x000f68000c1e1b00 */
[----:B------:R1:W5:Y:S01]  /*27b0*/  LDG.E.64 R44, desc[UR36][R18.64] ;  /* 0x00000024122c7981 */ /* 0x000362000c1e1b00 */
[----:B------:R-:W-:Y:S02]  /*27c0*/  IADD3.X R21, R19, R12, RZ, P1, !PT ;  /* 0x0000000c13157210 */ /* 0x000fe40000ffe4ff */
[-C--:B0-----:R-:W-:Y:S01]  /*27d0*/  IADD3 R22, P1, R20, R6.reuse, RZ ;  /* 0x0000000614167210 */ /* 0x081fe20007f3e0ff */
[----:B------:R-:W5:Y:S04]  /*27e0*/  LDG.E.64 R42, desc[UR36][R84.64+0x48] ;  /* 0x00004824542a7981 */ /* 0x000f68000c1e1b00 */
[----:B------:R-:W5:Y:S01]  /*27f0*/  LDG.E.64 R40, desc[UR36][R20.64] ;  /* 0x0000002414287981 */ /* 0x000f62000c1e1b00 */
[----:B------:R-:W-:Y:S01]  /*2800*/  IMAD.X R23, R21, 0x1, R12, P1 ;  /* 0x0000000115177824 */ /* 0x000fe200008e060c */
[----:B------:R-:W-:-:S02]  /*2810*/  IADD3 R80, P1, R22, R6, RZ ;  /* 0x0000000616507210 */ /* 0x000fc40007f3e0ff */
[----:B------:R-:W5:Y:S04]  /*2820*/  LDG.E.64 R38, desc[UR36][R84.64+0x50] ;  /* 0x0000502454267981 */ /* 0x000f68000c1e1b00 */
[----:B------:R-:W5:Y:S01]  /*2830*/  LDG.E.64 R36, desc[UR36][R22.64] ;  /* 0x0000002416247981 */ /* 0x000f62000c1e1b00 */
[--C-:B------:R-:W-:Y:S01]  /*2840*/  IMAD.X R81, R23, 0x1, R12.reuse, P1 ;  /* 0x0000000117517824 */ /* 0x100fe200008e060c */
[-C--:B------:R-:W-:Y:S02]  /*2850*/  IADD3 R82, P1, R80, R6.reuse, RZ ;  /* 0x0000000650527210 */ /* 0x080fe40007f3e0ff */
[----:B------:R-:W5:Y:S04]  /*2860*/  LDG.E.64 R34, desc[UR36][R84.64+0x58] ;  /* 0x0000582454227981 */ /* 0x000f68000c1e1b00 */
[----:B------:R-:W5:Y:S01]  /*2870*/  LDG.E.64 R32, desc[UR36][R80.64] ;  /* 0x0000002450207981 */ /* 0x000f62000c1e1b00 */
[----:B------:R-:W-:Y:S01]  /*2880*/  IMAD.X R83, R81, 0x1, R12, P1 ;  /* 0x0000000151537824 */ /* 0x000fe200008e060c */
[----:B------:R-:W-:-:S02]  /*2890*/  IADD3 R86, P1, R82, R6, RZ ;  /* 0x0000000652567210 */ /* 0x000fc40007f3e0ff */
[----:B------:R-:W5:Y:S04]  /*28a0*/  LDG.E.64 R30, desc[UR36][R84.64+0x60] ;  /* 0x00006024541e7981 */ /* 0x000f68000c1e1b00 */
[----:B------:R-:W5:Y:S01]  /*28b0*/  LDG.E.64 R28, desc[UR36][R82.64] ;  /* 0x00000024521c7981 */ /* 0x000f62000c1e1b00 */
[----:B------:R-:W-:Y:S02]  /*28c0*/  IADD3.X R87, R83, R12, RZ, P1, !PT ;  /* 0x0000000c53577210 */ /* 0x000fe40000ffe4ff */
[-C--:B------:R-:W-:Y:S01]  /*28d0*/  IADD3 R88, P1, R86, R6.reuse, RZ ;  /* 0x0000000656587210 */ /* 0x080fe20007f3e0ff */
[----:B------:R-:W5:Y:S04]  /*28e0*/  LDG.E.64 R26, desc[UR36][R84.64+0x68] ;  /* 0x00006824541a7981 */ /* 0x000f68000c1e1b00 */
[----:B------:R-:W5:Y:S01]  /*28f0*/  LDG.E.64 R24, desc[UR36][R86.64] ;  /* 0x0000002456187981 */ /* 0x000f62000c1e1b00 */
[----:B------:R-:W-:Y:S01]  /*2900*/  IMAD.X R89, R87, 0x1, R12, P1 ;  /* 0x0000000157597824 */ /* 0x000fe200008e060c */
[----:B-1----:R-:W-:-:S02]  /*2910*/  IADD3 R18, P1, R88, R6, RZ ;  /* 0x0000000658127210 */ /* 0x002fc40007f3e0ff */
[----:B------:R-:W5:Y:S04]  /*2920*/  LDG.E.64 R22, desc[UR36][R84.64+0x70] ;  /* 0x0000702454167981 */ /* 0x000f68000c1e1b00 */
[----:B------:R-:W5:Y:S01]  /*2930*/  LDG.E.64 R20, desc[UR36][R88.64] ;  /* 0x0000002458147981 */ /* 0x000f62000c1e1b00 */
[----:B------:R-:W-:-:S03]  /*2940*/  IMAD.X R19, R89, 0x1, R12, P1 ;  /* 0x0000000159137824 */ /* 0x000fc600008e060c */
[----:B------:R-:W5:Y:S04]  /*2950*/  LDG.E.64 R82, desc[UR36][R84.64+0x78] ;  /* 0x0000782454527981 */ /* 0x000f68000c1e1b00 */
[----:B------:R0:W5:Y:S01]  /*2960*/  LDG.E.64 R80, desc[UR36][R18.64] ;  /* 0x0000002412507981 */ /* 0x000162000c1e1b00 */
[----:B------:R-:W-:-:S04]  /*2970*/  IADD3 R14, P1, R14, -0x10, RZ ;  /* 0xfffffff00e0e7810 */ /* 0x000fc80007f3e0ff */
[----:B------:R-:W-:Y:S02]  /*2980*/  IADD3.X R0, R0, -0x1, RZ, P1, !PT ;  /* 0xffffffff00007810 */ /* 0x000fe40000ffe4ff */
[----:B------:R-:W-:-:S04]  /*2990*/  ISETP.GT.U32.AND P1, PT, R14, 0xc, PT ;  /* 0x0000000c0e00780c */ /* 0x000fc80003f24070 */
[----:B------:R-:W-:Y:S02]  /*29a0*/  ISETP.GT.AND.EX P1, PT, R0, RZ, PT, P1 ;  /* 0x000000ff0000720c */ /* 0x000fe40003f24310 */
[----:B------:R-:W-:Y:S02]  /*29b0*/  IADD3 R10, P3, R10, 0x10, RZ ;  /* 0x000000100a0a7810 */ /* 0x000fe40007f7e0ff */
[----:B0-----:R-:W-:-:S03]  /*29c0*/  IADD3 R18, P2, R18, R6, RZ ;  /* 0x0000000612127210 */ /* 0x001fc60007f5e0ff */
[----:B------:R-:W-:Y:S02]  /*29d0*/  IMAD.X R13, RZ, RZ, R13, P3 ;  /* 0x000000ffff0d7224 */ /* 0x000fe400018e060d */
[-C--:B--2---:R-:W-:Y:S02]  /*29e0*/  IMAD R15, R77, R78.reuse, RZ ;  /* 0x0000004e4d0f7224 */ /* 0x084fe400078e02ff */
[----:B------:R-:W-:-:S04]  /*29f0*/  IMAD.WIDE.U32 R8, R76, R78, R8 ;  /* 0x0000004e4c087225 */ /* 0x000fc800078e0008 */
[----:B------:R-:W-:-:S04]  /*2a00*/  IMAD R15, R76, R79, R15 ;  /* 0x0000004f4c0f7224 */ /* 0x000fc800078e020f */
[----:B------:R-:W-:Y:S02]  /*2a10*/  IMAD.IADD R9, R9, 0x1, R15 ;  /* 0x0000000109097824 */ /* 0x000fe400078e020f */
[----:B---3--:R-:W-:-:S04]  /*2a20*/  IMAD R15, R73, R74, RZ ;  /* 0x0000004a490f7224 */ /* 0x008fc800078e02ff */
[C---:B------:R-:W-:Y:S02]  /*2a30*/  IMAD R15, R72.reuse, R75, R15 ;  /* 0x0000004b480f7224 */ /* 0x040fe400078e020f */
[----:B------:R-:W-:-:S04]  /*2a40*/  IMAD.WIDE.U32 R72, R72, R74, R8 ;  /* 0x0000004a48487225 */ /* 0x000fc800078e0008 */
[----:B----4-:R-:W-:Y:S01]  /*2a50*/  IMAD R9, R69, R70, RZ ;  /* 0x0000004645097224 */ /* 0x010fe200078e02ff */
[----:B------:R-:W-:-:S03]  /*2a60*/  IADD3 R73, R73, R15, RZ ;  /* 0x0000000f49497210 */ /* 0x000fc60007ffe0ff */
[C---:B------:R-:W-:Y:S02]  /*2a70*/  IMAD R9, R68.reuse, R71, R9 ;  /* 0x0000004744097224 */ /* 0x040fe400078e0209 */
[----:B------:R-:W-:-:S04]  /*2a80*/  IMAD.WIDE.U32 R68, R68, R70, R72 ;  /* 0x0000004644447225 */ /* 0x000fc800078e0048 */
[----:B------:R-:W-:Y:S02]  /*2a90*/  IMAD.IADD R69, R69, 0x1, R9 ;  /* 0x0000000145457824 */ /* 0x000fe400078e0209 */
[----:B------:R-:W-:-:S04]  /*2aa0*/  IMAD R9, R65, R66, RZ ;  /* 0x0000004241097224 */ /* 0x000fc800078e02ff */
[C---:B------:R-:W-:Y:S02]  /*2ab0*/  IMAD R9, R64.reuse, R67, R9 ;  /* 0x0000004340097224 */ /* 0x040fe400078e0209 */
[----:B------:R-:W-:-:S04]  /*2ac0*/  IMAD.WIDE.U32 R64, R64, R66, R68 ;  /* 0x0000004240407225 */ /* 0x000fc800078e0044 */
[----:B------:R-:W-:Y:S02]  /*2ad0*/  IMAD.IADD R65, R65, 0x1, R9 ;  /* 0x0000000141417824 */ /* 0x000fe400078e0209 */
[----:B------:R-:W-:-:S04]  /*2ae0*/  IMAD R9, R61, R62, RZ ;  /* 0x0000003e3d097224 */ /* 0x000fc800078e02ff */
[C---:B------:R-:W-:Y:S02]  /*2af0*/  IMAD R9, R60.reuse, R63, R9 ;  /* 0x0000003f3c097224 */ /* 0x040fe400078e0209 */
[----:B------:R-:W-:-:S04]  /*2b00*/  IMAD.WIDE.U32 R60, R60, R62, R64 ;  /* 0x0000003e3c3c7225 */ /* 0x000fc800078e0040 */
[----:B------:R-:W-:Y:S02]  /*2b10*/  IMAD.IADD R61, R61, 0x1, R9 ;  /* 0x000000013d3d7824 */ /* 0x000fe400078e0209 */
[----:B-----5:R-:W-:-:S04]  /*2b20*/  IMAD R9, R57, R58, RZ ;  /* 0x0000003a39097224 */ /* 0x020fc800078e02ff */
[C---:B------:R-:W-:Y:S02]  /*2b30*/  IMAD R9, R56.reuse, R59, R9 ;  /* 0x0000003b38097224 */ /* 0x040fe400078e0209 */
[----:B------:R-:W-:-:S05]  /*2b40*/  IMAD.WIDE.U32 R56, R56, R58, R60 ;  /* 0x0000003a38387225 */ /* 0x000fca00078e003c */
[----:B------:R-:W-:Y:S01]  /*2b50*/  IADD3 R57, R57, R9, RZ ;  /* 0x0000000939397210 */ /* 0x000fe20007ffe0ff */
        /* <DEDUP_REMOVED lines=35> */
[-C--:B------:R-:W-:Y:S02]  /*2d90*/  IMAD R15, R81, R82.reuse, RZ ;  /* 0x00000052510f7224 */ /* 0x080fe400078e02ff */
[----:B------:R-:W-:Y:S02]  /*2da0*/  IMAD.IADD R21, R21, 0x1, R9 ;  /* 0x0000000115157824 */ /* 0x000fe400078e0209 */
[C---:B------:R-:W-:Y:S02]  /*2db0*/  IMAD R15, R80.reuse, R83, R15 ;  /* 0x00000053500f7224 */ /* 0x040fe400078e020f */
[----:B------:R-:W-:-:S04]  /*2dc0*/  IMAD.WIDE.U32 R8, R80, R82, R20 ;  /* 0x0000005250087225 */ /* 0x000fc800078e0014 */
[----:B------:R-:W-:Y:S01]  /*2dd0*/  IMAD.IADD R9, R9, 0x1, R15 ;  /* 0x0000000109097824 */ /* 0x000fe200078e020f */
[----:B------:R-:W-:Y:S01]  /*2de0*/  IADD3.X R15, R19, R12, RZ, P2, !PT ;  /* 0x0000000c130f7210 */ /* 0x000fe200017fe4ff */
[----:B------:R-:W-:Y:S06]  /*2df0*/  @P1 BRA `(.L_x_4304) ;  /* 0xfffffff400d41947 */ /* 0x000fec000383ffff */
[----:B------:R-:W-:Y:S05]  /*2e00*/  BSYNC B1 ;  /* 0x0000000000017941 */ /* 0x000fea0003800000 */
.L_x_4303:
[----:B------:R-:W-:Y:S01]  /*2e10*/  ISETP.GT.U32.AND P1, PT, R14, 0x4, PT ;  /* 0x000000040e00780c */ /* 0x000fe20003f24070 */
[----:B------:R-:W-:Y:S03]  /*2e20*/  BSSY B1, `(.L_x_4305) ;  /* 0x000004c000017945 */ /* 0x000fe60003800000 */
[----:B------:R-:W-:-:S13]  /*2e30*/  ISETP.GT.AND.EX P1, PT, R0, RZ, PT, P1 ;  /* 0x000000ff0000720c */ /* 0x000fda0003f24310 */
[----:B------:R-:W-:Y:S05]  /*2e40*/  @!P1 BRA `(.L_x_4306) ;  /* 0x0000000400249947 */ /* 0x000fea0003800000 */
[----:B------:R-:W-:Y:S01]  /*2e50*/  ULDC.64 UR4, c[0x0][0x440] ;  /* 0x0001100000047ab9 */ /* 0x000fe20000000a00 */
[----:B------:R-:W-:Y:S01]  /*2e60*/  IMAD.MOV.U32 R19, RZ, RZ, R15 ;  /* 0x000000ffff137224 */ /* 0x000fe200078e000f */
[----:B------:R-:W-:-:S04]  /*2e70*/  LEA R40, P0, R10, UR4, 0x3 ;  /* 0x000000040a287c11 */ /* 0x000fc8000f8018ff */
[----:B------:R-:W-:Y:S01]  /*2e80*/  LEA.HI.X R41, R10, UR5, R13, 0x3, P0 ;  /* 0x000000050a297c11 */ /* 0x000fe200080f1c0d */
[----:B------:R0:W2:Y:S01]  /*2e90*/  LDG.E.64 R42, desc[UR36][R18.64] ;  /* 0x00000024122a7981 */ /* 0x0000a2000c1e1b00 */
[----:B------:R-:W-:-:S03]  /*2ea0*/  IADD3 R20, P0, R18, R6, RZ ;  /* 0x0000000612147210 */ /* 0x000fc60007f1e0ff */
[----:B------:R-:W2:Y:S02]  /*2eb0*/  LDG.E.64 R44, desc[UR36][R40.64] ;  /* 0x00000024282c7981 */ /* 0x000ea4000c1e1b00 */
[--C-:B------:R-:W-:Y:S01]  /*2ec0*/  IMAD.X R21, R15, 0x1, R12.reuse, P0 ;  /* 0x000000010f157824 */ /* 0x100fe200000e060c */
[-C--:B------:R-:W-:Y:S01]  /*2ed0*/  IADD3 R22, P0, R20, R6.reuse, RZ ;  /* 0x0000000614167210 */ /* 0x080fe20007f1e0ff */
[----:B------:R-:W3:Y:S04]  /*2ee0*/  LDG.E.64 R48, desc[UR36][R40.64+0x8] ;  /* 0x0000082428307981 */ /* 0x000ee8000c1e1b00 */
[----:B------:R-:W3:Y:S01]  /*2ef0*/  LDG.E.64 R46, desc[UR36][R20.64] ;  /* 0x00000024142e7981 */ /* 0x000ee2000c1e1b00 */
[----:B------:R-:W-:Y:S01]  /*2f00*/  IMAD.X R23, R21, 0x1, R12, P0 ;  /* 0x0000000115177824 */ /* 0x000fe200000e060c */
[----:B------:R-:W-:-:S02]  /*2f10*/  IADD3 R24, P0, R22, R6, RZ ;  /* 0x0000000616187210 */ /* 0x000fc40007f1e0ff */
[----:B------:R-:W4:Y:S04]  /*2f20*/  LDG.E.64 R52, desc[UR36][R40.64+0x10] ;  /* 0x0000102428347981 */ /* 0x000f28000c1e1b00 */
[----:B------:R-:W4:Y:S01]  /*2f30*/  LDG.E.64 R50, desc[UR36][R22.64] ;  /* 0x0000002416327981 */ /* 0x000f22000c1e1b00 */
[----:B------:R-:W-:Y:S02]  /*2f40*/  IADD3.X R25, R23, R12, RZ, P0, !PT ;  /* 0x0000000c17197210 */ /* 0x000fe400007fe4ff */
[-C--:B------:R-:W-:Y:S01]  /*2f50*/  IADD3 R54, P0, R24, R6.reuse, RZ ;  /* 0x0000000618367210 */ /* 0x080fe20007f1e0ff */
        /* <DEDUP_REMOVED lines=11> */
[----:B0-----:R-:W-:-:S02]  /*3010*/  IADD3 R18, P0, R58, R6, RZ ;  /* 0x000000063a127210 */ /* 0x001fc40007f1e0ff */
[----:B------:R-:W5:Y:S04]  /*3020*/  LDG.E.64 R26, desc[UR36][R40.64+0x30] ;  /* 0x00003024281a7981 */ /* 0x000f68000c1e1b00 */
[----:B------:R-:W5:Y:S01]  /*3030*/  LDG.E.64 R24, desc[UR36][R58.64] ;  /* 0x000000243a187981 */ /* 0x000f62000c1e1b00 */
[----:B------:R-:W-:-:S03]  /*3040*/  IADD3.X R19, R59, R12, RZ, P0, !PT ;  /* 0x0000000c3b137210 */ /* 0x000fc600007fe4ff */
[----:B------:R-:W5:Y:S04]  /*3050*/  LDG.E.64 R22, desc[UR36][R40.64+0x38] ;  /* 0x0000382428167981 */ /* 0x000f68000c1e1b00 */
[----:B------:R0:W5:Y:S01]  /*3060*/  LDG.E.64 R20, desc[UR36][R18.64] ;  /* 0x0000002412147981 */ /* 0x000162000c1e1b00 */
[----:B------:R-:W-:Y:S02]  /*3070*/  IADD3 R10, P2, R10, 0x8, RZ ;  /* 0x000000080a0a7810 */ /* 0x000fe40007f5e0ff */
[----:B------:R-:W-:Y:S02]  /*3080*/  IADD3 R14, P3, R14, -0x8, RZ ;  /* 0xfffffff80e0e7810 */ /* 0x000fe40007f7e0ff */
[----:B------:R-:W-:Y:S02]  /*3090*/  PLOP3.LUT P0, PT, PT, PT, PT, 0x8, 0x0 ;  /* 0x000000000000781c */ /* 0x000fe40003f0e170 */
[----:B0-----:R-:W-:Y:S01]  /*30a0*/  IADD3 R18, P1, R18, R6, RZ ;  /* 0x0000000612127210 */ /* 0x001fe20007f3e0ff */
[----:B------:R-:W-:Y:S01]  /*30b0*/  IMAD.X R13, RZ, RZ, R13, P2 ;  /* 0x000000ffff0d7224 */ /* 0x000fe200010e060d */
[----:B------:R-:W-:Y:S01]  /*30c0*/  IADD3.X R0, R0, -0x1, RZ, P3, !PT ;  /* 0xffffffff00007810 */ /* 0x000fe20001ffe4ff */
[----:B--2---:R-:W-:-:S02]  /*30d0*/  IMAD R15, R43, R44, RZ ;  /* 0x0000002c2b0f7224 */ /* 0x004fc400078e02ff */
[----:B------:R-:W-:-:S04]  /*30e0*/  IMAD.WIDE.U32 R8, R42, R44, R8 ;  /* 0x0000002c2a087225 */ /* 0x000fc800078e0008 */
[----:B------:R-:W-:-:S04]  /*30f0*/  IMAD R15, R42, R45, R15 ;  /* 0x0000002d2a0f7224 */ /* 0x000fc800078e020f */
[----:B------:R-:W-:Y:S02]  /*3100*/  IMAD.IADD R9, R9, 0x1, R15 ;  /* 0x0000000109097824 */ /* 0x000fe400078e020f */
[----:B---3--:R-:W-:-:S04]  /*3110*/  IMAD R15, R47, R48, RZ ;  /* 0x000000302f0f7224 */ /* 0x008fc800078e02ff */
[C---:B------:R-:W-:Y:S02]  /*3120*/  IMAD R15, R46.reuse, R49, R15 ;  /* 0x000000312e0f7224 */ /* 0x040fe400078e020f */
[----:B------:R-:W-:-:S04]  /*3130*/  IMAD.WIDE.U32 R46, R46, R48, R8 ;  /* 0x000000302e2e7225 */ /* 0x000fc800078e0008 */
[-C--:B----4-:R-:W-:Y:S02]  /*3140*/  IMAD R9, R51, R52.reuse, RZ ;  /* 0x0000003433097224 */ /* 0x090fe400078e02ff */
[----:B------:R-:W-:Y:S02]  /*3150*/  IMAD.IADD R47, R47, 0x1, R15 ;  /* 0x000000012f2f7824 */ /* 0x000fe400078e020f */
        /* <DEDUP_REMOVED lines=18> */
[-C--:B------:R-:W-:Y:S02]  /*3280*/  IMAD R15, R21, R22.reuse, RZ ;  /* 0x00000016150f7224 */ /* 0x080fe400078e02ff */
[----:B------:R-:W-:Y:S02]  /*3290*/  IMAD.IADD R25, R25, 0x1, R9 ;  /* 0x0000000119197824 */ /* 0x000fe400078e0209 */
[C---:B------:R-:W-:Y:S02]  /*32a0*/  IMAD R15, R20.reuse, R23, R15 ;  /* 0x00000017140f7224 */ /* 0x040fe400078e020f */
[----:B------:R-:W-:-:S05]  /*32b0*/  IMAD.WIDE.U32 R8, R20, R22, R24 ;  /* 0x0000001614087225 */ /* 0x000fca00078e0018 */
[----:B------:R-:W-:Y:S01]  /*32c0*/  IADD3 R9, R9, R15, RZ ;  /* 0x0000000f09097210 */ /* 0x000fe20007ffe0ff */
[----:B------:R-:W-:-:S07]  /*32d0*/  IMAD.X R15, R19, 0x1, R12, P1 ;  /* 0x00000001130f7824 */ /* 0x000fce00008e060c */
.L_x_4306:
[----:B------:R-:W-:Y:S05]  /*32e0*/  BSYNC B1 ;  /* 0x0000000000017941 */ /* 0x000fea0003800000 */
.L_x_4305:
[----:B------:R-:W-:-:S04]  /*32f0*/  ISETP.NE.U32.AND P1, PT, R14, RZ, PT ;  /* 0x000000ff0e00720c */ /* 0x000fc80003f25070 */
[----:B------:R-:W-:-:S13]  /*3300*/  ISETP.NE.OR.EX P0, PT, R0, RZ, P0, P1 ;  /* 0x000000ff0000720c */ /* 0x000fda0000705710 */
[----:B------:R-:W-:Y:S05]  /*3310*/  @!P0 BRA `(.L_x_4307) ;  /* 0x0000000000ac8947 */ /* 0x000fea0003800000 */
.L_x_4302:
[----:B------:R-:W-:Y:S01]  /*3320*/  ULDC.64 UR4, c[0x0][0x440] ;  /* 0x0001100000047ab9 */ /* 0x000fe20000000a00 */
[----:B------:R-:W-:Y:S01]  /*3330*/  IMAD.MOV.U32 R19, RZ, RZ, R15 ;  /* 0x000000ffff137224 */ /* 0x000fe200078e000f */
[----:B------:R-:W-:-:S04]  /*3340*/  LEA R34, P0, R10, UR4, 0x3 ;  /* 0x000000040a227c11 */ /* 0x000fc8000f8018ff */
[----:B------:R-:W-:Y:S02]  /*3350*/  LEA.HI.X R35, R10, UR5, R13, 0x3, P0 ;  /* 0x000000050a237c11 */ /* 0x000fe400080f1c0d */
[----:B------:R-:W-:Y:S02]  /*3360*/  IADD3 R36, P0, R18, R6, RZ ;  /* 0x0000000612247210 */ /* 0x000fe40007f1e0ff */
[----:B------:R-:W2:Y:S04]  /*3370*/  LDG.E.64 R18, desc[UR36][R18.64] ;  /* 0x0000002412127981 */ /* 0x000ea8000c1e1b00 */
[----:B------:R-:W2:Y:S01]  /*3380*/  LDG.E.64 R20, desc[UR36][R34.64] ;  /* 0x0000002422147981 */ /* 0x000ea2000c1e1b00 */
[----:B------:R-:W-:Y:S02]  /*3390*/  IADD3.X R37, R15, R12, RZ, P0, !PT ;  /* 0x0000000c0f257210 */ /* 0x000fe400007fe4ff */
[-C--:B------:R-:W-:Y:S01]  /*33a0*/  IADD3 R38, P0, R36, R6.reuse, RZ ;  /* 0x0000000624267210 */ /* 0x080fe20007f1e0ff */
[----:B------:R-:W3:Y:S04]  /*33b0*/  LDG.E.64 R24, desc[UR36][R34.64+0x8] ;  /* 0x0000082422187981 */ /* 0x000ee8000c1e1b00 */
[----:B------:R-:W3:Y:S01]  /*33c0*/  LDG.E.64 R22, desc[UR36][R36.64] ;  /* 0x0000002424167981 */ /* 0x000ee2000c1e1b00 */
[----:B------:R-:W-:Y:S01]  /*33d0*/  IMAD.X R39, R37, 0x1, R12, P0 ;  /* 0x0000000125277824 */ /* 0x000fe200000e060c */
[----:B------:R-:W-:-:S02]  /*33e0*/  IADD3 R40, P0, R38, R6, RZ ;  /* 0x0000000626287210 */ /* 0x000fc40007f1e0ff */
[----:B------:R-:W4:Y:S04]  /*33f0*/  LDG.E.64 R28, desc[UR36][R34.64+0x10] ;  /* 0x00001024221c7981 */ /* 0x000f28000c1e1b00 */
[----:B------:R-:W4:Y:S01]  /*3400*/  LDG.E.64 R26, desc[UR36][R38.64] ;  /* 0x00000024261a7981 */ /* 0x000f22000c1e1b00 */
[----:B------:R-:W-:-:S03]  /*3410*/  IMAD.X R41, R39, 0x1, R12, P0 ;  /* 0x0000000127297824 */ /* 0x000fc600000e060c */
[----:B------:R-:W5:Y:S04]  /*3420*/  LDG.E.64 R32, desc[UR36][R34.64+0x18] ;  /* 0x0000182422207981 */ /* 0x000f68000c1e1b00 */
[----:B------:R-:W5:Y:S01]  /*3430*/  LDG.E.64 R30, desc[UR36][R40.64] ;  /* 0x00000024281e7981 */ /* 0x000f62000c1e1b00 */
[----:B------:R-:W-:-:S04]  /*3440*/  IADD3 R14, P0, R14, -0x4, RZ ;  /* 0xfffffffc0e0e7810 */ /* 0x000fc80007f1e0ff */
[----:B------:R-:W-:Y:S02]  /*3450*/  IADD3.X R0, R0, -0x1, RZ, P0, !PT ;  /* 0xffffffff00007810 */ /* 0x000fe400007fe4ff */
[----:B------:R-:W-:-:S04]  /*3460*/  ISETP.NE.U32.AND P0, PT, R14, RZ, PT ;  /* 0x000000ff0e00720c */ /* 0x000fc80003f05070 */
[----:B------:R-:W-:Y:S02]  /*3470*/  ISETP.NE.AND.EX P0, PT, R0, RZ, PT, P0 ;  /* 0x000000ff0000720c */ /* 0x000fe40003f05300 */
[----:B------:R-:W-:-:S04]  /*3480*/  IADD3 R10, P1, R10, 0x4, RZ ;  /* 0x000000040a0a7810 */ /* 0x000fc80007f3e0ff */
[----:B------:R-:W-:Y:S01]  /*3490*/  IADD3.X R13, RZ, R13, RZ, P1, !PT ;  /* 0x0000000dff0d7210 */ /* 0x000fe20000ffe4ff */
        /* <DEDUP_REMOVED lines=11> */
[----:B-----5:R-:W-:Y:S02]  /*3550*/  IMAD R15, R31, R32, RZ ;  /* 0x000000201f0f7224 */ /* 0x020fe400078e02ff */
[----:B------:R-:W-:Y:S01]  /*3560*/  IMAD.IADD R27, R27, 0x1, R9 ;  /* 0x000000011b1b7824 */ /* 0x000fe200078e0209 */
[----:B------:R-:W-:Y:S01]  /*3570*/  IADD3 R18, P2, R40, R6, RZ ;  /* 0x0000000628127210 */ /* 0x000fe20007f5e0ff */
[C---:B------:R-:W-:Y:S02]  /*3580*/  IMAD R15, R30.reuse, R33, R15 ;  /* 0x000000211e0f7224 */ /* 0x040fe400078e020f */
[----:B------:R-:W-:-:S04]  /*3590*/  IMAD.WIDE.U32 R8, R30, R32, R26 ;  /* 0x000000201e087225 */ /* 0x000fc800078e001a */
[----:B------:R-:W-:Y:S02]  /*35a0*/  IMAD.IADD R9, R9, 0x1, R15 ;  /* 0x0000000109097824 */ /* 0x000fe400078e020f */
[----:B------:R-:W-:Y:S01]  /*35b0*/  IMAD.X R15, R41, 0x1, R12, P2 ;  /* 0x00000001290f7824 */ /* 0x000fe200010e060c */
[----:B------:R-:W-:Y:S06]  /*35c0*/  @P0 BRA `(.L_x_4302) ;  /* 0xfffffffc00540947 */ /* 0x000fec000383ffff */
.L_x_4307:
[----:B------:R-:W-:Y:S05]  /*35d0*/  BSYNC B0 ;  /* 0x0000000000007941 */ /* 0x000fea0003800000 */
.L_x_4301:
[----:B------:R-:W-:-:S04]  /*35e0*/  LOP3.LUT R18, R11, 0x3, RZ, 0xc0, !PT ;  /* 0x000000030b127812 */ /* 0x000fc800078ec0ff */
[----:B------:R-:W-:-:S04]  /*35f0*/  ISETP.NE.U32.AND P0, PT, R18, RZ, PT ;  /* 0x000000ff1200720c */ /* 0x000fc80003f05070 */
[----:B------:R-:W-:-:S13]  /*3600*/  ISETP.NE.AND.EX P0, PT, RZ, RZ, PT, P0 ;  /* 0x000000ffff00720c */ /* 0x000fda0003f05300 */
[----:B------:R-:W-:Y:S05]  /*3610*/  @!P0 BRA `(.L_x_4300) ;  /* 0x0000000000c48947 */ /* 0x000fea0003800000 */
[----:B------:R-:W-:Y:S01]  /*3620*/  ULDC.64 UR4, c[0x0][0x438] ;  /* 0x00010e0000047ab9 */ /* 0x000fe20000000a00 */
[----:B0-----:R-:W-:Y:S01]  /*3630*/  IMAD R0, R13, R4, RZ ;  /* 0x000000040d007224 */ /* 0x001fe200078e02ff */
[----:B------:R-:W-:Y:S01]  /*3640*/  ULDC.64 UR6, c[0x0][0x430] ;  /* 0x00010c0000067ab9 */ /* 0x000fe20000000a00 */
[----:B-12-45:R-:W-:Y:S02]  /*3650*/  IMAD R11, R3, UR4, RZ ;  /* 0x00000004030b7c24 */ /* 0x036fe4000f8e02ff */
[----:B------:R-:W-:-:S04]  /*3660*/  IMAD.WIDE.U32 R6, R2, UR4, RZ ;  /* 0x0000000402067c25 */ /* 0x000fc8000f8e00ff */
[----:B------:R-:W-:Y:S01]  /*3670*/  IMAD R11, R2, UR5, R11 ;  /* 0x00000005020b7c24 */ /* 0x000fe2000f8e020b */
[----:B------:R-:W-:Y:S02]  /*3680*/  ULDC.64 UR4, c[0x0][0x440] ;  /* 0x0001100000047ab9 */ /* 0x000fe40000000a00 */
[C---:B------:R-:W-:Y:S01]  /*3690*/  LEA R14, P0, R10.reuse, UR4, 0x3 ;  /* 0x000000040a0e7c11 */ /* 0x040fe2000f8018ff */
[----:B------:R-:W-:Y:S02]  /*36a0*/  IMAD.IADD R7, R7, 0x1, R11 ;  /* 0x0000000107077824 */ /* 0x000fe400078e020b */
[C---:B------:R-:W-:Y:S01]  /*36b0*/  IMAD R11, R10.reuse, R5, R0 ;  /* 0x000000050a0b7224 */ /* 0x040fe200078e0200 */
[C---:B------:R-:W-:Y:S01]  /*36c0*/  LEA.HI.X R15, R10.reuse, UR5, R13, 0x3, P0 ;  /* 0x000000050a0f7c11 */ /* 0x040fe200080f1c0d */
[----:B------:R-:W-:-:S04]  /*36d0*/  IMAD.WIDE.U32 R6, R10, R4, R6 ;  /* 0x000000040a067225 */ /* 0x000fc800078e0006 */
[----:B------:R-:W-:Y:S01]  /*36e0*/  IMAD.IADD R7, R7, 0x1, R11 ;  /* 0x0000000107077824 */ /* 0x000fe200078e020b */
[C---:B------:R-:W-:Y:S01]  /*36f0*/  LEA R12, P1, R6.reuse, UR6, 0x3 ;  /* 0x00000006060c7c11 */ /* 0x040fe2000f8218ff */
[----:B------:R-:W2:Y:S03]  /*3700*/  LDG.E.64 R10, desc[UR36][R14.64] ;  /* 0x000000240e0a7981 */ /* 0x000ea6000c1e1b00 */
[----:B------:R-:W-:-:S05]  /*3710*/  LEA.HI.X R13, R6, UR7, R7, 0x3, P1 ;  /* 0x00000007060d7c11 */ /* 0x000fca00088f1c07 */
[----:B------:R-:W2:Y:S01]  /*3720*/  LDG.E.64 R6, desc[UR36][R12.64] ;  /* 0x000000240c067981 */ /* 0x000ea2000c1e1b00 */
[----:B------:R-:W-:-:S04]  /*3730*/  ISETP.NE.U32.AND P0, PT, R18, 0x1, PT ;  /* 0x000000011200780c */ /* 0x000fc80003f05070 */
[----:B------:R-:W-:Y:S01]  /*3740*/  ISETP.NE.AND.EX P0, PT, RZ, RZ, PT, P0 ;  /* 0x000000ffff00720c */ /* 0x000fe20003f05300 */
[-C--:B--2---:R-:W-:Y:S02]  /*3750*/  IMAD R7, R7, R10.reuse, RZ ;  /* 0x0000000a07077224 */ /* 0x084fe400078e02ff */
[----:B------:R-:W-:-:S04]  /*3760*/  IMAD.WIDE.U32 R8, R6, R10, R8 ;  /* 0x0000000a06087225 */ /* 0x000fc800078e0008 */
[----:B------:R-:W-:-:S04]  /*3770*/  IMAD R7, R6, R11, R7 ;  /* 0x0000000b06077224 */ /* 0x000fc800078e0207 */
[----:B------:R-:W-:Y:S02]  /*3780*/  IMAD.IADD R9, R9, 0x1, R7 ;  /* 0x0000000109097824 */ /* 0x000fe400078e0207 */
[----:B------:R-:W-:Y:S05]  /*3790*/  @!P0 BRA `(.L_x_4300) ;  /* 0x0000000000648947 */ /* 0x000fea0003800000 */
[C---:B------:R-:W-:Y:S01]  /*37a0*/  SHF.L.U32 R19, R4.reuse, 0x3, RZ ;  /* 0x0000000304137819 */ /* 0x040fe200000006ff */
[----:B------:R-:W2:Y:S01]  /*37b0*/  LDG.E.64 R6, desc[UR36][R14.64+0x8] ;  /* 0x000008240e067981 */ /* 0x000ea2000c1e1b00 */
[----:B------:R-:W-:Y:S02]  /*37c0*/  SHF.L.U64.HI R21, R4, 0x3, R5 ;  /* 0x0000000304157819 */ /* 0x000fe40000010205 */
[----:B------:R-:W-:-:S05]  /*37d0*/  IADD3 R10, P0, R19, R12, RZ ;  /* 0x0000000c130a7210 */ /* 0x000fca0007f1e0ff */
[----:B------:R-:W-:-:S05]  /*37e0*/  IMAD.X R11, R21, 0x1, R13, P0 ;  /* 0x00000001150b7824 */ /* 0x000fca00000e060d */
        /* <DEDUP_REMOVED lines=8> */
[----:B------:R-:W-:Y:S01]  /*3870*/  IADD3 R4, P0, R10, R19, RZ ;  /* 0x000000130a047210 */ /* 0x000fe20007f1e0ff */
[----:B------:R-:W2:Y:S04]  /*3880*/  LDG.E.64 R6, desc[UR36][R14.64+0x10] ;  /* 0x000010240e067981 */ /* 0x000ea8000c1e1b00 */
[----:B------:R-:W-:-:S06]  /*3890*/  IMAD.X R5, R11, 0x1, R21, P0 ;  /* 0x000000010b057824 */ /* 0x000fcc00000e0615 */
[----:B------:R-:W2:Y:S02]  /*38a0*/  LDG.E.64 R4, desc[UR36][R4.64] ;  /* 0x0000002404047981 */ /* 0x000ea4000c1e1b00 */
[-C--:B--2---:R-:W-:Y:S02]  /*38b0*/  IMAD R11, R5, R6.reuse, RZ ;  /* 0x00000006050b7224 */ /* 0x084fe400078e02ff */
[----:B------:R-:W-:-:S04]  /*38c0*/  IMAD.WIDE.U32 R8, R4, R6, R8 ;  /* 0x0000000604087225 */ /* 0x000fc800078e0008 */
[----:B------:R-:W-:-:S05]  /*38d0*/  IMAD R11, R4, R7, R11 ;  /* 0x00000007040b7224 */ /* 0x000fca00078e020b */
[----:B------:R-:W-:Y:S01]  /*38e0*/  IADD3 R9, R9, R11, RZ ;  /* 0x0000000b09097210 */ /* 0x000fe20007ffe0ff */
[----:B------:R-:W-:Y:S06]  /*38f0*/  BRA `(.L_x_4300) ;  /* 0x00000000000c7947 */ /* 0x000fec0003800000 */
.L_x_4299:
[----:B012-45:R-:W-:-:S04]  /*3900*/  LEA R8, P0, R2, UR4, 0x3 ;  /* 0x0000000402087c11 */ /* 0x037fc8000f8018ff */
[----:B------:R-:W-:-:S06]  /*3910*/  LEA.HI.X R9, R2, UR5, R3, 0x3, P0 ;  /* 0x0000000502097c11 */ /* 0x000fcc00080f1c03 */
[----:B------:R-:W5:Y:S03]  /*3920*/  LDG.E.64 R8, desc[UR36][R8.64] ;  /* 0x0000002408087981 */ /* 0x000f66000c1e1b00 */
.L_x_4300:
[----:B0--3--:R-:W0:Y:S01]  /*3930*/  LDC.64 R4, c[0x0][0x458] ;  /* 0x00011600ff047b82 */ /* 0x009e220000000a00 */
[----:B------:R-:W-:Y:S02]  /*3940*/  ULDC.64 UR4, c[0x0][0x450] ;  /* 0x0001140000047ab9 */ /* 0x000fe40000000a00 */
[----:B------:R-:W-:Y:S01]  /*3950*/  IMAD.U32 R21, RZ, RZ, UR4 ;  /* 0x00000004ff157e24 */ /* 0x000fe2000f8e00ff */
[----:B------:R-:W-:-:S04]  /*3960*/  MOV R20, UR5 ;  /* 0x0000000500147c02 */ /* 0x000fc80008000f00 */
[----:B------:R-:W3:Y:S08]  /*3970*/  LDC.64 R6, c[0x0][0x458] ;  /* 0x00011600ff067b82 */ /* 0x000ef00000000a00 */
[----:B------:R-:W1:Y:S01]  /*3980*/  LDC.U8 R24, c[0x0][0x478] ;  /* 0x00011e00ff187b82 */ /* 0x000e620000000000 */
[C---:B0-----:R-:W-:Y:S01]  /*3990*/  IMAD.SHL.U32 R15, R4.reuse, 0x8, RZ ;  /* 0x00000008040f7824 */ /* 0x041fe200078e00ff */
[----:B------:R-:W-:-:S04]  /*39a0*/  SHF.L.U64.HI R14, R4, 0x3, R5 ;  /* 0x00000003040e7819 */ /* 0x000fc80000010205 */
[----:B------:R-:W-:Y:S01]  /*39b0*/  ISETP.GE.U32.AND P1, PT, R15, 0x1, PT ;  /* 0x000000010f00780c */ /* 0x000fe20003f26070 */
[----:B---3--:R-:W-:-:S03]  /*39c0*/  IMAD.SHL.U32 R23, R6, 0x8, RZ ;  /* 0x0000000806177824 */ /* 0x008fc600078e00ff */
[----:B------:R-:W-:Y:S02]  /*39d0*/  ISETP.GE.AND.EX P1, PT, R14, RZ, PT, P1 ;  /* 0x000000ff0e00720c */ /* 0x000fe40003f26310 */
[----:B------:R-:W-:Y:S02]  /*39e0*/  SHF.L.U64.HI R22, R6, 0x3, R7 ;  /* 0x0000000306167819 */ /* 0x000fe40000010207 */
[----:B------:R-:W-:-:S04]  /*39f0*/  ISETP.GE.U32.AND P0, PT, R23, 0x1, PT ;  /* 0x000000011700780c */ /* 0x000fc80003f06070 */
[----:B------:R-:W-:-:S05]  /*3a00*/  ISETP.GE.AND.EX P0, PT, R22, RZ, PT, P0 ;  /* 0x000000ff1600720c */ /* 0x000fca0003f06300 */
[----:B-1----:R-:W-:Y:S08]  /*3a10*/  @!P1 BRA `(.L_x_4308) ;  /* 0x0000000000709947 */ /* 0x002ff00003800000 */
[----:B------:R-:W-:Y:S01]  /*3a20*/  BSSY B0, `(.L_x_4308) ;  /* 0x000001b000007945 */ /* 0x000fe20003800000 */
[--C-:B------:R-:W-:Y:S01]  /*3a30*/  SHF.R.S64 R15, R15, 0x3, R14.reuse ;  /* 0x000000030f0f7819 */ /* 0x100fe2000000100e */
[----:B------:R-:W-:Y:S01]  /*3a40*/  IMAD.U32 R12, RZ, RZ, UR4 ;  /* 0x00000004ff0c7e24 */ /* 0x000fe2000f8e00ff */
[----:B------:R-:W-:Y:S01]  /*3a50*/  SHF.R.S32.HI R14, RZ, 0x3, R14 ;  /* 0x00000003ff0e7819 */ /* 0x000fe2000001140e */
[----:B------:R-:W-:-:S07]  /*3a60*/  IMAD.U32 R13, RZ, RZ, UR5 ;  /* 0x00000005ff0d7e24 */ /* 0x000fce000f8e00ff */
.L_x_4309:
[--C-:B------:R-:W-:Y:S02]  /*3a70*/  SHF.R.U64 R10, R15, 0x1, R14.reuse ;  /* 0x000000010f0a7819 */ /* 0x100fe4000000120e */
[----:B------:R-:W-:-:S03]  /*3a80*/  SHF.R.U32.HI R11, RZ, 0x1, R14 ;  /* 0x00000001ff0b7819 */ /* 0x000fc6000001160e */
[C---:B------:R-:W-:Y:S01]  /*3a90*/  IMAD.SHL.U32 R19, R10.reuse, 0x8, RZ ;  /* 0x000000080a137824 */ /* 0x040fe200078e00ff */
[----:B------:R-:W-:-:S04]  /*3aa0*/  SHF.L.U64.HI R18, R10, 0x3, R11 ;  /* 0x000000030a127819 */ /* 0x000fc8000001020b */
[----:B------:R-:W-:-:S04]  /*3ab0*/  IADD3 R6, P1, R19, R12, RZ ;  /* 0x0000000c13067210 */ /* 0x000fc80007f3e0ff */
[----:B------:R-:W-:-:S05]  /*3ac0*/  IADD3.X R7, R18, R13, RZ, P1, !PT ;  /* 0x0000000d12077210 */ /* 0x000fca0000ffe4ff */
[----:B------:R-:W3:Y:S02]  /*3ad0*/  LDG.E.64 R4, desc[UR36][R6.64] ;  /* 0x0000002406047981 */ /* 0x000ee4000c1e1b00 */
[----:B---3-5:R-:W-:-:S04]  /*3ae0*/  ISETP.GE.U32.AND P1, PT, R4, R8, PT ;  /* 0x000000080400720c */ /* 0x028fc80003f26070 */
[----:B------:R-:W-:-:S13]  /*3af0*/  ISETP.GE.AND.EX P1, PT, R5, R9, PT, P1 ;  /* 0x000000090500720c */ /* 0x000fda0003f26310 */
[----:B------:R-:W-:Y:S02]  /*3b00*/  @!P1 LOP3.LUT R0, RZ, R10, RZ, 0x33, !PT ;  /* 0x0000000aff009212 */ /* 0x000fe400078e33ff */
[----:B------:R-:W-:Y:S02]  /*3b10*/  @!P1 LOP3.LUT R4, RZ, R11, RZ, 0x33, !PT ;  /* 0x0000000bff049212 */ /* 0x000fe400078e33ff */
[----:B------:R-:W-:Y:S02]  /*3b20*/  @!P1 IADD3 R10, P2, R15, R0, RZ ;  /* 0x000000000f0a9210 */ /* 0x000fe40007f5e0ff */
[----:B------:R-:W-:Y:S02]  /*3b30*/  @!P1 IADD3 R12, P3, R6, 0x8, RZ ;  /* 0x00000008060c9810 */ /* 0x000fe40007f7e0ff */
[----:B------:R-:W-:Y:S01]  /*3b40*/  @!P1 IADD3 R21, P4, P5, R21, 0x8, R19 ;  /* 0x0000000815159810 */ /* 0x000fe20007d9e013 */
[----:B------:R-:W-:Y:S01]  /*3b50*/  @!P1 IMAD.X R11, R14, 0x1, R4, P2 ;  /* 0x000000010e0b9824 */ /* 0x000fe200010e0604 */
[----:B------:R-:W-:Y:S01]  /*3b60*/  ISETP.GT.U32.AND P2, PT, R10, RZ, PT ;  /* 0x000000ff0a00720c */ /* 0x000fe20003f44070 */
[----:B------:R-:W-:Y:S01]  /*3b70*/  @!P1 IMAD.X R13, RZ, RZ, R7, P3 ;  /* 0x000000ffff0d9224 */ /* 0x000fe200018e0607 */
[----:B------:R-:W-:Y:S01]  /*3b80*/  @!P1 IADD3.X R20, R20, RZ, R18, P4, P5 ;  /* 0x000000ff14149210 */ /* 0x000fe200027ea412 */
[----:B------:R-:W-:Y:S01]  /*3b90*/  IMAD.MOV.U32 R15, RZ, RZ, R10 ;  /* 0x000000ffff0f7224 */ /* 0x000fe200078e000a */
[----:B------:R-:W-:-:S02]  /*3ba0*/  ISETP.GT.AND.EX P2, PT, R11, RZ, PT, P2 ;  /* 0x000000ff0b00720c */ /* 0x000fc40003f44320 */
[----:B------:R-:W-:-:S11]  /*3bb0*/  MOV R14, R11 ;  /* 0x0000000b000e7202 */ /* 0x000fd60000000f00 */
[----:B------:R-:W-:Y:S05]  /*3bc0*/  @P2 BRA `(.L_x_4309) ;  /* 0xfffffffc00a82947 */ /* 0x000fea000383ffff */
[----:B------:R-:W-:Y:S05]  /*3bd0*/  BSYNC B0 ;  /* 0x0000000000007941 */ /* 0x000fea0003800000 */
.L_x_4308:
[----:B------:R-:W-:Y:S02]  /*3be0*/  ULDC.64 UR4, c[0x0][0x450] ;  /* 0x0001140000047ab9 */ /* 0x000fe40000000a00 */
[----:B------:R-:W-:Y:S02]  /*3bf0*/  IMAD.U32 R18, RZ, RZ, UR4 ;  /* 0x00000004ff127e24 */ /* 0x000fe4000f8e00ff */
[----:B------:R-:W-:Y:S01]  /*3c00*/  IMAD.U32 R19, RZ, RZ, UR5 ;  /* 0x00000005ff137e24 */ /* 0x000fe2000f8e00ff */
[----:B------:R-:W-:Y:S06]  /*3c10*/  @!P0 BRA `(.L_x_4310) ;  /* 0x0000000000788947 */ /* 0x000fec0003800000 */
[----:B------:R-:W-:Y:S01]  /*3c20*/  BSSY B0, `(.L_x_4310) ;  /* 0x000001d000007945 */ /* 0x000fe20003800000 */
[----:B------:R-:W-:Y:S01]  /*3c30*/  IMAD.U32 R18, RZ, RZ, UR4 ;  /* 0x00000004ff127e24 */ /* 0x000fe2000f8e00ff */
[----:B------:R-:W-:Y:S01]  /*3c40*/  MOV R19, UR5 ;  /* 0x0000000500137c02 */ /* 0x000fe20008000f00 */
[----:B------:R-:W-:Y:S01]  /*3c50*/  IMAD.U32 R12, RZ, RZ, UR4 ;  /* 0x00000004ff0c7e24 */ /* 0x000fe2000f8e00ff */
[--C-:B------:R-:W-:Y:S01]  /*3c60*/  SHF.R.S64 R15, R23, 0x3, R22.reuse ;  /* 0x00000003170f7819 */ /* 0x100fe20000001016 */
[----:B------:R-:W-:Y:S01]  /*3c70*/  IMAD.U32 R13, RZ, RZ, UR5 ;  /* 0x00000005ff0d7e24 */ /* 0x000fe2000f8e00ff */
[----:B------:R-:W-:-:S07]  /*3c80*/  SHF.R.S32.HI R14, RZ, 0x3, R22 ;  /* 0x00000003ff0e7819 */ /* 0x000fce0000011416 */
.L_x_4311:
        /* <DEDUP_REMOVED lines=9> */
[----:B------:R-:W-:Y:S02]  /*3d20*/  @P0 LOP3.LUT R0, RZ, R10, RZ, 0x33, !PT ;  /* 0x0000000aff000212 */ /* 0x000fe400078e33ff */
[----:B------:R-:W-:Y:S02]  /*3d30*/  @P0 LOP3.LUT R4, RZ, R11, RZ, 0x33, !PT ;  /* 0x0000000bff040212 */ /* 0x000fe400078e33ff */
[----:B------:R-:W-:Y:S02]  /*3d40*/  @P0 IADD3 R10, P1, R15, R0, RZ ;  /* 0x000000000f0a0210 */ /* 0x000fe40007f3e0ff */
[----:B------:R-:W-:Y:S02]  /*3d50*/  @P0 IADD3 R12, P2, R6, 0x8, RZ ;  /* 0x00000008060c0810 */ /* 0x000fe40007f5e0ff */
[----:B------:R-:W-:Y:S01]  /*3d60*/  @P0 IADD3 R18, P3, P4, R18, 0x8, R23 ;  /* 0x0000000812120810 */ /* 0x000fe20007c7e017 */
[----:B------:R-:W-:Y:S01]  /*3d70*/  @P0 IMAD.X R11, R14, 0x1, R4, P1 ;  /* 0x000000010e0b0824 */ /* 0x000fe200008e0604 */
[----:B------:R-:W-:Y:S01]  /*3d80*/  ISETP.GT.U32.AND P1, PT, R10, RZ, PT ;  /* 0x000000ff0a00720c */ /* 0x000fe20003f24070 */
[----:B------:R-:W-:Y:S01]  /*3d90*/  @P0 IMAD.X R13, RZ, RZ, R7, P2 ;  /* 0x000000ffff0d0224 */ /* 0x000fe200010e0607 */
[----:B------:R-:W-:Y:S01]  /*3da0*/  @P0 IADD3.X R19, R19, RZ, R22, P3, P4 ;  /* 0x000000ff13130210 */ /* 0x000fe20001fe8416 */
[----:B------:R-:W-:Y:S01]  /*3db0*/  IMAD.MOV.U32 R15, RZ, RZ, R10 ;  /* 0x000000ffff0f7224 */ /* 0x000fe200078e000a */
[----:B------:R-:W-:-:S02]  /*3dc0*/  ISETP.GT.AND.EX P1, PT, R11, RZ, PT, P1 ;  /* 0x000000ff0b00720c */ /* 0x000fc40003f24310 */
[----:B------:R-:W-:-:S11]  /*3dd0*/  MOV R14, R11 ;  /* 0x0000000b000e7202 */ /* 0x000fd60000000f00 */
[----:B------:R-:W-:Y:S05]  /*3de0*/  @P1 BRA `(.L_x_4311) ;  /* 0xfffffffc00a81947 */ /* 0x000fea000383ffff */
[----:B------:R-:W-:Y:S05]  /*3df0*/  BSYNC B0 ;  /* 0x0000000000007941 */ /* 0x000fea0003800000 */
.L_x_4310:
[----:B------:R-:W-:Y:S01]  /*3e00*/  ULDC.64 UR4, c[0x0][0x450] ;  /* 0x0001140000047ab9 */ /* 0x000fe20000000a00 */
[C---:B------:R-:W-:Y:S01]  /*3e10*/  IADD3 R0, P0, -R21.reuse, R18, RZ ;  /* 0x0000001215007210 */ /* 0x040fe20007f1e1ff */
[----:B------:R-:W-:Y:S01]  /*3e20*/  ULDC.64 UR6, c[0x0][0x468] ;  /* 0x00011a0000067ab9 */ /* 0x000fe20000000a00 */
[----:B------:R-:W-:Y:S02]  /*3e30*/  IADD3 R6, P1, R21, -UR4, RZ ;  /* 0x8000000415067c10 */ /* 0x000fe4000ff3e0ff */
[C---:B--2-45:R-:W-:Y:S01]  /*3e40*/  SHF.L.U64.HI R9, R2.reuse, 0x3, R3 ;  /* 0x0000000302097819 */ /* 0x074fe20000010203 */
[----:B------:R-:W-:Y:S01]  /*3e50*/  IMAD.SHL.U32 R2, R2, 0x8, RZ ;  /* 0x0000000802027824 */ /* 0x000fe200078e00ff */
[----:B------:R-:W-:Y:S01]  /*3e60*/  IADD3.X R7, R20, ~UR5, RZ, P1, !PT ;  /* 0x8000000514077c10 */ /* 0x000fe20008ffe4ff */
[----:B------:R-:W-:Y:S01]  /*3e70*/  IMAD.X R3, R19, 0x1, ~R20, P0 ;  /* 0x0000000113037824 */ /* 0x000fe200000e0e14 */
[----:B------:R-:W-:Y:S02]  /*3e80*/  ULDC.64 UR4, c[0x0][0x460] ;  /* 0x0001180000047ab9 */ /* 0x000fe40000000a00 */
[----:B------:R-:W-:-:S02]  /*3e90*/  IADD3 R4, P0, R2, UR4, RZ ;  /* 0x0000000402047c10 */ /* 0x000fc4000ff1e0ff */
[----:B------:R-:W-:Y:S02]  /*3ea0*/  IADD3 R8, P1, R2, UR6, RZ ;  /* 0x0000000602087c10 */ /* 0x000fe4000ff3e0ff */
[--C-:B------:R-:W-:Y:S02]  /*3eb0*/  SHF.R.S64 R2, R0, 0x3, R3.reuse ;  /* 0x0000000300027819 */ /* 0x100fe40000001003 */
[----:B------:R-:W-:Y:S02]  /*3ec0*/  SHF.R.S32.HI R3, RZ, 0x3, R3 ;  /* 0x00000003ff037819 */ /* 0x000fe40000011403 */
[C---:B------:R-:W-:Y:S02]  /*3ed0*/  IADD3.X R5, R9.reuse, UR5, RZ, P0, !PT ;  /* 0x0000000509057c10 */ /* 0x040fe400087fe4ff */
[--C-:B------:R-:W-:Y:S02]  /*3ee0*/  SHF.R.S64 R6, R6, 0x3, R7.reuse ;  /* 0x0000000306067819 */ /* 0x100fe40000001007 */
[----:B------:R-:W-:Y:S01]  /*3ef0*/  IADD3.X R9, R9, UR7, RZ, P1, !PT ;  /* 0x0000000709097c10 */ /* 0x000fe20008ffe4ff */
[----:B------:R0:W-:Y:S01]  /*3f00*/  STG.E.64 desc[UR36][R4.64], R2 ;  /* 0x0000000204007986 */ /* 0x0001e2000c101b24 */
[----:B------:R-:W-:-:S02]  /*3f10*/  SHF.R.S32.HI R7, RZ, 0x3, R7 ;  /* 0x00000003ff077819 */ /* 0x000fc40000011407 */
[----:B------:R-:W-:-:S03]  /*3f20*/  PRMT R0, R24, 0x9910, RZ ;  /* 0x0000991018007816 */ /* 0x000fc600000000ff */
[----:B------:R0:W-:Y:S01]  /*3f30*/  STG.E.64 desc[UR36][R8.64], R6 ;  /* 0x0000000608007986 */ /* 0x0001e2000c101b24 */
[----:B------:R-:W-:-:S13]  /*3f40*/  ISETP.GT.AND P0, PT, R0, 0x9, PT ;  /* 0x000000090000780c */ /* 0x000fda0003f04270 */
[----:B0-----:R-:W-:Y:S05]  /*3f50*/  @P0 BRA `(.L_x_4312) ;  /* 0x0000000000b80947 */ /* 0x001fea0003800000 */
        /* <DEDUP_REMOVED lines=8> */
[----:B------:R0:W-:Y:S01]  /*3fe0*/  STG.E.U8 desc[UR36][R16.64], RZ ;  /* 0x000000ff10007986 */ /* 0x0001e2000c101124 */
[----:B------:R-:W-:Y:S05]  /*3ff0*/  BRA `(.L_x_4317) ;  /* 0x0000000400947947 */ /* 0x000fea0003800000 */
.L_x_4315:
[----:B------:R0:W-:Y:S01]  /*4000*/  STG.E.U8 desc[UR36][R16.64], RZ ;  /* 0x000000ff10007986 */ /* 0x0001e2000c101124 */
[----:B------:R-:W-:Y:S05]  /*4010*/  BRA `(.L_x_4317) ;  /* 0x00000004008c7947 */ /* 0x000fea0003800000 */
.L_x_4314:
[----:B------:R-:W-:-:S13]  /*4020*/  ISETP.NE.AND P0, PT, R0, 0x2, PT ;  /* 0x000000020000780c */ /* 0x000fda0003f05270 */
[----:B------:R-:W-:Y:S05]  /*4030*/  @!P0 BRA `(.L_x_4318) ;  /* 0x0000000000208947 */ /* 0x000fea0003800000 */
[----:B------:R-:W-:-:S13]  /*4040*/  ISETP.NE.AND P0, PT, R0, 0x3, PT ;  /* 0x000000030000780c */ /* 0x000fda0003f05270 */
[----:B------:R-:W-:Y:S05]  /*4050*/  @!P0 BRA `(.L_x_4319) ;  /* 0x0000000000108947 */ /* 0x000fea0003800000 */
[----:B------:R-:W-:-:S13]  /*4060*/  ISETP.NE.AND P0, PT, R0, 0x4, PT ;  /* 0x000000040000780c */ /* 0x000fda0003f05270 */
[----:B------:R-:W-:Y:S05]  /*4070*/  @P0 BRA `(.L_x_4316) ;  /* 0x0000000400240947 */ /* 0x000fea0003800000 */
[----:B------:R0:W-:Y:S01]  /*4080*/  STG.E.64 desc[UR36][R16.64], RZ ;  /* 0x000000ff10007986 */ /* 0x0001e2000c101b24 */
[----:B------:R-:W-:Y:S05]  /*4090*/  BRA `(.L_x_4317) ;  /* 0x00000004006c7947 */ /* 0x000fea0003800000 */
.L_x_4319:
[----:B------:R0:W-:Y:S01]  /*40a0*/  STG.E desc[UR36][R16.64], RZ ;  /* 0x000000ff10007986 */ /* 0x0001e2000c101924 */
[----:B------:R-:W-:Y:S05]  /*40b0*/  BRA `(.L_x_4317) ;  /* 0x0000000400647947 */ /* 0x000fea0003800000 */
.L_x_4318:
[----:B------:R0:W-:Y:S01]  /*40c0*/  STG.E.U16 desc[UR36][R16.64], RZ ;  /* 0x000000ff10007986 */ /* 0x0001e2000c101524 */
[----:B------:R-:W-:Y:S05]  /*40d0*/  BRA `(.L_x_4317) ;  /* 0x00000004005c7947 */ /* 0x000fea0003800000 */
.L_x_4313:
[----:B------:R-:W-:-:S13]  /*40e0*/  ISETP.GT.AND P0, PT, R0, 0x6, PT ;  /* 0x000000060000780c */ /* 0x000fda0003f04270 */
[----:B------:R-:W-:Y:S05]  /*40f0*/  @P0 BRA `(.L_x_4320) ;  /* 0x0000000000200947 */ /* 0x000fea0003800000 */
[----:B------:R-:W-:-:S13]  /*4100*/  ISETP.NE.AND P0, PT, R0, 0x5, PT ;  /* 0x000000050000780c */ /* 0x000fda0003f05270 */
[----:B------:R-:W-:Y:S05]  /*4110*/  @!P0 BRA `(.L_x_4321) ;  /* 0x0000000000108947 */ /* 0x000fea0003800000 */
[----:B------:R-:W-:-:S13]  /*4120*/  ISETP.NE.AND P0, PT, R0, 0x6, PT ;  /* 0x000000060000780c */ /* 0x000fda0003f05270 */
[----:B------:R-:W-:Y:S05]  /*4130*/  @P0 BRA `(.L_x_4316) ;  /* 0x0000000000f40947 */ /* 0x000fea0003800000 */
[----:B------:R0:W-:Y:S01]  /*4140*/  STG.E desc[UR36][R16.64], RZ ;  /* 0x000000ff10007986 */ /* 0x0001e2000c101924 */
[----:B------:R-:W-:Y:S05]  /*4150*/  BRA `(.L_x_4317) ;  /* 0x00000004003c7947 */ /* 0x000fea0003800000 */
.L_x_4321:
[----:B------:R0:W-:Y:S01]  /*4160*/  STG.E.U16 desc[UR36][R16.64], RZ ;  /* 0x000000ff10007986 */ /* 0x0001e2000c101524 */
[----:B------:R-:W-:Y:S05]  /*4170*/  BRA `(.L_x_4317) ;  /* 0x0000000400347947 */ /* 0x000fea0003800000 */
.L_x_4320:
        /* <DEDUP_REMOVED lines=8> */
.L_x_4323:
[----:B------:R0:W-:Y:S01]  /*4200*/  STG.E desc[UR36][R16.64], RZ ;  /* 0x000000ff10007986 */ /* 0x0001e2000c101924 */
[----:B------:R-:W-:Y:S05]  /*4210*/  BRA `(.L_x_4317) ;  /* 0x00000004000c7947 */ /* 0x000fea0003800000 */
.L_x_4322:
[----:B------:R0:W-:Y:S01]  /*4220*/  STG.E.64 desc[UR36][R16.64], RZ ;  /* 0x000000ff10007986 */ /* 0x0001e2000c101b24 */
[----:B------:R-:W-:Y:S05]  /*4230*/  BRA `(.L_x_4317) ;  /* 0x0000000400047947 */ /* 0x000fea0003800000 */
.L_x_4312:
        /* <DEDUP_REMOVED lines=8> */
[----:B------:R0:W-:Y:S01]  /*42c0*/  STG.E.U8 desc[UR36][R16.64], RZ ;  /* 0x000000ff10007986 */ /* 0x0001e2000c101124 */
[----:B------:R-:W-:Y:S05]  /*42d0*/  BRA `(.L_x_4317) ;  /* 0x0000000000dc7947 */ /* 0x000fea0003800000 */
.L_x_4326:
[----:B------:R0:W-:Y:S01]  /*42e0*/  STG.E.128 desc[UR36][R16.64], RZ ;  /* 0x000000ff10007986 */ /* 0x0001e2000c101d24 */
[----:B------:R-:W-:Y:S05]  /*42f0*/  BRA `(.L_x_4317) ;  /* 0x0000000000d47947 */ /* 0x000fea0003800000 */
.L_x_4325:
[----:B------:R-:W-:-:S13]  /*4300*/  ISETP.NE.AND P0, PT, R0, 0xf, PT ;  /* 0x0000000f0000780c */ /* 0x000fda0003f05270 */
[----:B------:R-:W-:Y:S05]  /*4310*/  @!P0 BRA `(.L_x_4327) ;  /* 0x0000000000208947 */ /* 0x000fea0003800000 */
[----:B------:R-:W-:-:S13]  /*4320*/  ISETP.NE.AND P0, PT, R0, 0x17, PT ;  /* 0x000000170000780c */ /* 0x000fda0003f05270 */
[----:B------:R-:W-:Y:S05]  /*4330*/  @!P0 BRA `(.L_x_4328) ;  /* 0x0000000000108947 */ /* 0x000fea0003800000 */
[----:B------:R-:W-:-:S13]  /*4340*/  ISETP.NE.AND P0, PT, R0, 0x18, PT ;  /* 0x000000180000780c */ /* 0x000fda0003f05270 */
[----:B------:R-:W-:Y:S05]  /*4350*/  @P0 BRA `(.L_x_4316) ;  /* 0x00000000006c0947 */ /* 0x000fea0003800000 */
[----:B------:R0:W-:Y:S01]  /*4360*/  STG.E.U8 desc[UR36][R16.64], RZ ;  /* 0x000000ff10007986 */ /* 0x0001e2000c101124 */
[----:B------:R-:W-:Y:S05]  /*4370*/  BRA `(.L_x_4317) ;  /* 0x0000000000b47947 */ /* 0x000fea0003800000 */
.L_x_4328:
[----:B------:R0:W-:Y:S01]  /*4380*/  STG.E.U8 desc[UR36][R16.64], RZ ;  /* 0x000000ff10007986 */ /* 0x0001e2000c101124 */
[----:B------:R-:W-:Y:S05]  /*4390*/  BRA `(.L_x_4317) ;  /* 0x0000000000ac7947 */ /* 0x000fea0003800000 */
.L_x_4327:
[----:B------:R0:W-:Y:S01]  /*43a0*/  STG.E.U16 desc[UR36][R16.64], RZ ;  /* 0x000000ff10007986 */ /* 0x0001e2000c101524 */
[----:B------:R-:W-:Y:S05]  /*43b0*/  BRA `(.L_x_4317) ;  /* 0x0000000000a47947 */ /* 0x000fea0003800000 */
.L_x_4324:
        /* <DEDUP_REMOVED lines=8> */
[----:B------:R0:W-:Y:S01]  /*4440*/  STG.E.U16 desc[UR36][R16.64], RZ ;  /* 0x000000ff10007986 */ /* 0x0001e2000c101524 */
[----:B------:R-:W-:Y:S05]  /*4450*/  BRA `(.L_x_4317) ;  /* 0x00000000007c7947 */ /* 0x000fea0003800000 */
.L_x_4331:
[----:B------:R1:W-:Y:S01]  /*4460*/  STG.E.U8 desc[UR36][R16.64], RZ ;  /* 0x000000ff10007986 */ /* 0x0003e2000c101124 */
[----:B------:R-:W-:Y:S05]  /*4470*/  BRA `(.L_x_4317) ;  /* 0x0000000000747947 */ /* 0x000fea0003800000 */
.L_x_4330:
[----:B------:R2:W-:Y:S01]  /*4480*/  STG.E.U8 desc[UR36][R16.64], RZ ;  /* 0x000000ff10007986 */ /* 0x0005e2000c101124 */
[----:B------:R-:W-:Y:S05]  /*4490*/  BRA `(.L_x_4317) ;  /* 0x00000000006c7947 */ /* 0x000fea0003800000 */
.L_x_4329:
[----:B------:R-:W-:-:S13]  /*44a0*/  ISETP.NE.AND P0, PT, R0, 0x1c, PT ;  /* 0x0000001c0000780c */ /* 0x000fda0003f05270 */
[----:B------:R-:W-:Y:S05]  /*44b0*/  @!P0 BRA `(.L_x_4332) ;  /* 0x0000000000608947 */ /* 0x000fea0003800000 */
[----:B------:R-:W-:-:S13]  /*44c0*/  ISETP.NE.AND P0, PT, R0, 0x1d, PT ;  /* 0x0000001d0000780c */ /* 0x000fda0003f05270 */
[----:B------:R-:W-:Y:S05]  /*44d0*/  @!P0 BRA `(.L_x_4333) ;  /* 0x0000000000508947 */ /* 0x000fea0003800000 */
[----:B------:R-:W-:-:S13]  /*44e0*/  ISETP.NE.AND P0, PT, R0, 0x2c, PT ;  /* 0x0000002c0000780c */ /* 0x000fda0003f05270 */
[----:B------:R3:W-:Y:S01]  /*44f0*/  @!P0 STG.E.U8 desc[UR36][R16.64], RZ ;  /* 0x000000ff10008986 */ /* 0x0007e2000c101124 */
[----:B------:R-:W-:Y:S05]  /*4500*/  @!P0 BRA `(.L_x_4317) ;  /* 0x0000000000508947 */ /* 0x000fea0003800000 */
.L_x_4316:
[----:B------:R-:W-:Y:S01]  /*4510*/  MOV R0, 0x100 ;  /* 0x0000010000007802 */ /* 0x000fe20000000f00 */
[----:B------:R-:W-:Y:S01]  /*4520*/  ULDC.64 UR4, c[0x4][0xf0] ;  /* 0x01003c0000047ab9 */ /* 0x000fe20000000a00 */
[----:B------:R-:W-:Y:S01]  /*4530*/  ULDC.64 UR6, c[0x4][0xf8] ;  /* 0x01003e0000067ab9 */ /* 0x000fe20000000a00 */
[----:B------:R-:W-:Y:S01]  /*4540*/  IMAD.U32 R4, RZ, RZ, UR4 ;  /* 0x00000004ff047e24 */ /* 0x000fe2000f8e00ff */
[----:B------:R0:W1:Y:S01]  /*4550*/  LDC.64 R2, c[0x4][R0] ;  /* 0x0100000000027b82 */ /* 0x0000620000000a00 */
[----:B------:R-:W-:Y:S01]  /*4560*/  MOV R5, UR5 ;  /* 0x0000000500057c02 */ /* 0x000fe20008000f00 */
[----:B------:R-:W-:Y:S01]  /*4570*/  ULDC.64 UR4, c[0x4][0x8] ;  /* 0x0100020000047ab9 */ /* 0x000fe20000000a00 */
[----:B------:R-:W-:Y:S01]  /*4580*/  IMAD.U32 R6, RZ, RZ, UR6 ;  /* 0x00000006ff067e24 */ /* 0x000fe2000f8e00ff */
[----:B------:R-:W-:Y:S01]  /*4590*/  MOV R11, UR5 ;  /* 0x00000005000b7c02 */ /* 0x000fe20008000f00 */
[----:B------:R-:W-:Y:S02]  /*45a0*/  IMAD.U32 R7, RZ, RZ, UR7 ;  /* 0x00000007ff077e24 */ /* 0x000fe4000f8e00ff */
[----:B------:R-:W-:-:S02]  /*45b0*/  IMAD.U32 R10, RZ, RZ, UR4 ;  /* 0x00000004ff0a7e24 */ /* 0x000fc4000f8e00ff */
[----:B------:R-:W-:Y:S02]  /*45c0*/  IMAD.MOV.U32 R8, RZ, RZ, 0x65 ;  /* 0x00000065ff087424 */ /* 0x000fe400078e00ff */
[----:B------:R-:W-:Y:S02]  /*45d0*/  IMAD.MOV.U32 R12, RZ, RZ, 0x1 ;  /* 0x00000001ff0c7424 */ /* 0x000fe400078e00ff */
[----:B0-----:R-:W-:-:S07]  /*45e0*/  IMAD.MOV.U32 R13, RZ, RZ, RZ ;  /* 0x000000ffff0d7224 */ /* 0x001fce00078e00ff */
[----:B------:R-:W-:-:S07]  /*45f0*/  LEPC R20, `(.L_x_4334) ;  /* 0x000000001014794e */ /* 0x000fce0000000000 */
[----:B-1-3--:R-:W-:Y:S05]  /*4600*/  CALL.ABS.NOINC R2 ;  /* 0x0000000002007343 */ /* 0x00afea0003c00000 */
.L_x_4334:
[----:B------:R-:W-:Y:S05]  /*4610*/  BRA `(.L_x_4317) ;  /* 0x00000000000c7947 */ /* 0x000fea0003800000 */
.L_x_4333:
[----:B------:R4:W-:Y:S01]  /*4620*/  STG.E.64 desc[UR36][R16.64], RZ ;  /* 0x000000ff10007986 */ /* 0x0009e2000c101b24 */
[----:B------:R-:W-:Y:S05]  /*4630*/  BRA `(.L_x_4317) ;  /* 0x0000000000047947 */ /* 0x000fea0003800000 */
.L_x_4332:
[----:B------:R0:W-:Y:S02]  /*4640*/  STG.E desc[UR36][R16.64], RZ ;  /* 0x000000ff10007986 */ /* 0x0001e4000c101924 */
.L_x_4317:
[----:B------:R-:W5:Y:S01]  /*4650*/  S2R R0, SR_TID.X ;  /* 0x0000000000007919 */ /* 0x000f620000002100 */
[----:B------:R-:W5:Y:S02]  /*4660*/  S2R R3, SR_CTAID.X ;  /* 0x0000000000037919 */ /* 0x000f640000002500 */
[----:B-----5:R-:W-:-:S05]  /*4670*/  LEA R0, R3, R0, 0x9 ;  /* 0x0000000003007211 */ /* 0x020fca00078e48ff */
[----:B01234-:R-:W-:-:S07]  /*4680*/  VIADD R17, R0, 0x80 ;  /* 0x0000008000117836 */ /* 0x01ffce0000000000 */
.L_x_4264:
[----:B------:R-:W-:Y:S05]  /*4690*/  BSYNC B6 ;  /* 0x0000000000067941 */ /* 0x000fea0003800000 */
.L_x_4263:
[----:B------:R-:W-:Y:S01]  /*46a0*/  ULDC UR4, c[0x0][0x210] ;  /* 0x0000840000047ab9 */ /* 0x000fe20000000800 */
[----:B------:R-:W-:Y:S01]  /*46b0*/  BSSY B6, `(.L_x_4335) ;  /* 0x000045c000067945 */ /* 0x000fe20003800000 */
[----:B------:R-:W-:-:S13]  /*46c0*/  ISETP.GE.AND P0, PT, R17, UR4, PT ;  /* 0x0000000411007c0c */ /* 0x000fda000bf06270 */
[----:B------:R-:W-:Y:S05]  /*46d0*/  @P0 BRA `(.L_x_4336) ;  /* 0x0000004400640947 */ /* 0x000fea0003800000 */
        /* <DEDUP_REMOVED lines=303> */
.L_x_4337:
        /* <DEDUP_REMOVED lines=21> */
.L_x_4341:
[----:B------:R0:W5:Y:S01]  /*5b20*/  LDG.E.U8 R4, desc[UR36][R2.64] ;  /* 0x0000002402047981 */ /* 0x000162000c1e1100 */
[----:B------:R-:W-:Y:S01]  /*5b30*/  MOV R5, RZ ;  /* 0x000000ff00057202 */ /* 0x000fe20000000f00 */
[----:B------:R-:W-:Y:S06]  /*5b40*/  BRA `(.L_x_4343) ;  /* 0x0000000c00487947 */ /* 0x000fec0003800000 */
.L_x_4340:
        /* <DEDUP_REMOVED lines=8> */
.L_x_4345:
[----:B------:R-:W2:Y:S02]  /*5bd0*/  LDG.E R4, desc[UR36][R2.64] ;  /* 0x0000002402047981 */ /* 0x000ea4000c1e1900 */
[----:B--2---:R-:W-:Y:S01]  /*5be0*/  SHF.R.S32.HI R5, RZ, 0x1f, R4 ;  /* 0x0000001fff057819 */ /* 0x004fe20000011404 */
[----:B------:R-:W-:Y:S06]  /*5bf0*/  BRA `(.L_x_4343) ;  /* 0x0000000c001c7947 */ /* 0x000fec0003800000 */
.L_x_4344:
[----:B------:R-:W2:Y:S02]  /*5c00*/  LDG.E.S16 R4, desc[UR36][R2.64] ;  /* 0x0000002402047981 */ /* 0x000ea4000c1e1700 */
[----:B--2---:R-:W-:Y:S01]  /*5c10*/  SHF.R.S32.HI R5, RZ, 0x1f, R4 ;  /* 0x0000001fff057819 */ /* 0x004fe20000011404 */
[----:B------:R-:W-:Y:S06]  /*5c20*/  BRA `(.L_x_4343) ;  /* 0x0000000c00107947 */ /* 0x000fec0003800000 */
.L_x_4339:
[----:B------:R-:W-:-:S13]  /*5c30*/  ISETP.GT.AND P0, PT, R4, 0x6, PT ;  /* 0x000000060400780c */ /* 0x000fda0003f04270 */
[----:B------:R-:W-:Y:S05]  /*5c40*/  @P0 BRA `(.L_x_4346) ;  /* 0x00000000002c0947 */ /* 0x000fea0003800000 */
[----:B------:R-:W-:-:S13]  /*5c50*/  ISETP.NE.AND P0, PT, R4, 0x5, PT ;  /* 0x000000050400780c */ /* 0x000fda0003f05270 */
[----:B------:R-:W-:Y:S05]  /*5c60*/  @!P0 BRA `(.L_x_4347) ;  /* 0x0000000000148947 */ /* 0x000fea0003800000 */
[----:B------:R-:W-:-:S13]  /*5c70*/  ISETP.NE.AND P0, PT, R4, 0x6, PT ;  /* 0x000000060400780c */ /* 0x000fda0003f05270 */
[----:B------:R-:W-:Y:S05]  /*5c80*/  @P0 BRA `(.L_x_4342) ;  /* 0x0000000800a00947 */ /* 0x000fea0003800000 */
[----:B------:R-:W2:Y:S02]  /*5c90*/  LDG.E R2, desc[UR36][R2.64] ;  /* 0x0000002402027981 */ /* 0x000ea4000c1e1900 */
[----:B--2---:R1:W2:Y:S01]  /*5ca0*/  F2I.S64.TRUNC R4, R2 ;  /* 0x0000000200047311 */ /* 0x0042a2000020d900 */
[----:B------:R-:W-:Y:S05]  /*5cb0*/  BRA `(.L_x_4343) ;  /* 0x0000000800ec7947 */ /* 0x000fea0003800000 */
.L_x_4347:
[----:B------:R-:W2:Y:S02]  /*5cc0*/  LDG.E.U16 R2, desc[UR36][R2.64] ;  /* 0x0000002402027981 */ /* 0x000ea4000c1e1500 */
[----:B--2---:R-:W-:-:S06]  /*5cd0*/  HADD2.F32 R4, -RZ, R2.H0_H0 ;  /* 0x20000002ff047230 */ /* 0x004fcc0000004100 */
[----:B------:R-:W0:Y:S01]  /*5ce0*/  F2I.S64.TRUNC R4, R4 ;  /* 0x0000000400047311 */ /* 0x000e22000020d900 */
[----:B------:R-:W-:Y:S05]  /*5cf0*/  BRA `(.L_x_4343) ;  /* 0x0000000800dc7947 */ /* 0x000fea0003800000 */
.L_x_4346:
[----:B------:R-:W-:-:S13]  /*5d00*/  ISETP.NE.AND P0, PT, R4, 0x7, PT ;  /* 0x000000070400780c */ /* 0x000fda0003f05270 */
[----:B------:R-:W-:Y:S05]  /*5d10*/  @!P0 BRA `(.L_x_4348) ;  /* 0x00000000002c8947 */ /* 0x000fea0003800000 */
[----:B------:R-:W-:-:S13]  /*5d20*/  ISETP.NE.AND P0, PT, R4, 0x8, PT ;  /* 0x000000080400780c */ /* 0x000fda0003f05270 */
[----:B------:R-:W-:Y:S05]  /*5d30*/  @!P0 BRA `(.L_x_4349) ;  /* 0x0000000000148947 */ /* 0x000fea0003800000 */
[----:B------:R-:W-:-:S13]  /*5d40*/  ISETP.NE.AND P0, PT, R4, 0x9, PT ;  /* 0x000000090400780c */ /* 0x000fda0003f05270 */
[----:B------:R-:W-:Y:S05]  /*5d50*/  @P0 BRA `(.L_x_4342) ;  /* 0x00000008006c0947 */ /* 0x000fea0003800000 */
[----:B------:R-:W2:Y:S02]  /*5d60*/  LDG.E R2, desc[UR36][R2.64] ;  /* 0x0000002402027981 */ /* 0x000ea4000c1e1900 */
[----:B--2---:R4:W0:Y:S01]  /*5d70*/  F2I.S64.TRUNC R4, R2 ;  /* 0x0000000200047311 */ /* 0x004822000020d900 */
[----:B------:R-:W-:Y:S05]  /*5d80*/  BRA `(.L_x_4343) ;  /* 0x0000000800b87947 */ /* 0x000fea0003800000 */
.L_x_4349:
[----:B------:R-:W2:Y:S02]  /*5d90*/  LDG.E.U16 R2, desc[UR36][R2.64] ;  /* 0x0000002402027981 */ /* 0x000ea4000c1e1500 */
[----:B--2---:R-:W-:-:S06]  /*5da0*/  HADD2.F32 R4, -RZ, R2.H0_H0 ;  /* 0x20000002ff047230 */ /* 0x004fcc0000004100 */
[----:B------:R-:W3:Y:S01]  /*5db0*/  F2I.S64.TRUNC R4, R4 ;  /* 0x0000000400047311 */ /* 0x000ee2000020d900 */
[----:B------:R-:W-:Y:S05]  /*5dc0*/  BRA `(.L_x_4343) ;  /* 0x0000000800a87947 */ /* 0x000fea0003800000 */
.L_x_4348:
[----:B------:R-:W2:Y:S02]  /*5dd0*/  LDG.E.64 R2, desc[UR36][R2.64] ;  /* 0x0000002402027981 */ /* 0x000ea4000c1e1b00 */
[----:B--2---:R0:W1:Y:S01]  /*5de0*/  F2I.S64.F64.TRUNC R4, R2 ;  /* 0x0000000200047311 */ /* 0x004062000030d900 */
[----:B------:R-:W-:Y:S05]  /*5df0*/  BRA `(.L_x_4343) ;  /* 0x00000008009c7947 */ /* 0x000fea0003800000 */
.L_x_4338:
        /* <DEDUP_REMOVED lines=13> */
.L_x_4352:
[----:B------:R-:W2:Y:S02]  /*5ed0*/  LDG.E.64 R2, desc[UR36][R2.64] ;  /* 0x0000002402027981 */ /* 0x000ea4000c1e1b00 */
[----:B--2---:R0:W1:Y:S01]  /*5ee0*/  F2I.S64.F64.TRUNC R4, R2 ;  /* 0x0000000200047311 */ /* 0x004062000030d900 */
[----:B------:R-:W-:Y:S05]  /*5ef0*/  BRA `(.L_x_4343) ;  /* 0x00000008005c7947 */ /* 0x000fea0003800000 */
.L_x_4351:
        /* <DEDUP_REMOVED lines=11> */
[C---:B------:R-:W-:Y:S02]  /*5fb0*/  VIADD R6, R4.reuse, 0x1000000 ;  /* 0x0100000004067836 */ /* 0x040fe40000000000 */
[----:B------:R-:W-:-:S03]  /*5fc0*/  VIADD R2, R4, 0xffffffff ;  /* 0xffffffff04027836 */ /* 0x000fc60000000000 */
[----:B------:R-:W-:Y:S02]  /*5fd0*/  SHF.R.S32.HI R6, RZ, 0x8, R6 ;  /* 0x00000008ff067819 */ /* 0x000fe40000011406 */
[----:B------:R-:W-:Y:S02]  /*5fe0*/  SHF.R.S32.HI R2, RZ, 0x1f, R2 ;  /* 0x0000001fff027819 */ /* 0x000fe40000011402 */
[----:B0-----:R-:W-:-:S04]  /*5ff0*/  IADD3 R5, -R5, 0x1f, RZ ;  /* 0x0000001f05057810 */ /* 0x001fc80007ffe1ff */
[C---:B------:R-:W-:Y:S01]  /*6000*/  ISETP.GT.U32.AND P0, PT, R5.reuse, 0x4, PT ;  /* 0x000000040500780c */ /* 0x040fe20003f04070 */
[----:B------:R-:W-:-:S05]  /*6010*/  VIADD R5, R5, 0xfffffffc ;  /* 0xfffffffc05057836 */ /* 0x000fca0000000000 */
[----:B------:R-:W-:-:S05]  /*6020*/  SEL R5, R5, RZ, P0 ;  /* 0x000000ff05057207 */ /* 0x000fca0000000000 */
[----:B------:R-:W-:Y:S01]  /*6030*/  IMAD R8, R5, R8, 0x3c000000 ;  /* 0x3c00000005087424 */ /* 0x000fe200078e0208 */
[----:B------:R-:W-:-:S04]  /*6040*/  SHF.L.U32 R5, R4, R5, RZ ;  /* 0x0000000504057219 */ /* 0x000fc800000006ff */
[----:B------:R-:W-:-:S04]  /*6050*/  LEA.HI R5, R5, R8, RZ, 0x1c ;  /* 0x0000000805057211 */ /* 0x000fc800078fe0ff */
[----:B------:R-:W-:-:S04]  /*6060*/  LOP3.LUT R5, R5, 0x7f800000, R6, 0xf8, !PT ;  /* 0x7f80000005057812 */ /* 0x000fc800078ef806 */
[----:B------:R-:W-:-:S04]  /*6070*/  LOP3.LUT R5, R5, R2, RZ, 0x30, !PT ;  /* 0x0000000205057212 */ /* 0x000fc800078e30ff */
[----:B------:R-:W-:-:S06]  /*6080*/  LOP3.LUT R5, R5, 0x80000000, R0, 0xf8, !PT ;  /* 0x8000000005057812 */ /* 0x000fcc00078ef800 */
[----:B------:R-:W0:Y:S01]  /*6090*/  F2I.S64.TRUNC R4, R5 ;  /* 0x0000000500047311 */ /* 0x000e22000020d900 */
[----:B------:R-:W-:Y:S05]  /*60a0*/  BRA `(.L_x_4343) ;  /* 0x0000000400f07947 */ /* 0x000fea0003800000 */
.L_x_4354:
[----:B------:R-:W2:Y:S02]  /*60b0*/  LDG.E.U8 R2, desc[UR36][R2.64] ;  /* 0x0000002402027981 */ /* 0x000ea4000c1e1100 */
[C---:B--2---:R-:W-:Y:S02]  /*60c0*/  IMAD.SHL.U32 R0, R2.reuse, 0x2000000, RZ ;  /* 0x0200000002007824 */ /* 0x044fe400078e00ff */
[----:B------:R-:W-:-:S03]  /*60d0*/  IMAD.SHL.U32 R5, R2, 0x1000000, RZ ;  /* 0x0100000002057824 */ /* 0x000fc600078e00ff */
[----:B------:R-:W-:-:S13]  /*60e0*/  ISETP.GE.U32.AND P0, PT, R0, 0x8000000, PT ;  /* 0x080000000000780c */ /* 0x000fda0003f06070 */
[C---:B------:R-:W-:Y:S01]  /*60f0*/  @!P0 IMAD.SHL.U32 R0, R2.reuse, 0x100, RZ ;  /* 0x0000010002008824 */ /* 0x040fe200078e00ff */
[----:B------:R-:W-:-:S04]  /*6100*/  @P0 SHF.L.U32 R4, R2, 0x15, RZ ;  /* 0x0000001502040819 */ /* 0x000fc800000006ff */
        /* <DEDUP_REMOVED lines=8> */
.L_x_4353:
[----:B------:R-:W2:Y:S02]  /*6190*/  LDG.E.U16 R4, desc[UR36][R2.64] ;  /* 0x0000002402047981 */ /* 0x000ea4000c1e1500 */
[----:B--2---:R-:W-:-:S06]  /*61a0*/  IMAD.U32 R4, R4, 0x10000, RZ ;  /* 0x0001000004047824 */ /* 0x004fcc00078e00ff */
[----:B------:R-:W0:Y:S01]  /*61b0*/  F2I.S64.TRUNC R4, R4 ;  /* 0x0000000400047311 */ /* 0x000e22000020d900 */
[----:B------:R-:W-:Y:S05]  /*61c0*/  BRA `(.L_x_4343) ;  /* 0x0000000400a87947 */ /* 0x000fea0003800000 */
.L_x_4350:
        /* <DEDUP_REMOVED lines=11> */
.L_x_4357:
        /* <DEDUP_REMOVED lines=21> */
.L_x_4361:
[----:B------:R-:W-:Y:S05]  /*63d0*/  BSYNC B1 ;  /* 0x0000000000017941 */ /* 0x000fea0003800000 */
.L_x_4360:
[----:B------:R-:W-:Y:S01]  /*63e0*/  IMAD.SHL.U32 R2, R2, 0x100000, RZ ;  /* 0x0010000002027824 */ /* 0x000fe200078e00ff */
[----:B------:R-:W-:-:S04]  /*63f0*/  LEA R3, R0, 0x3b800000, 0x17 ;  /* 0x3b80000000037811 */ /* 0x000fc800078eb8ff */
[----:B------:R-:W-:-:S07]  /*6400*/  LOP3.LUT R4, R3, R2, R4, 0xfe, !PT ;  /* 0x0000000203047212 */ /* 0x000fce00078efe04 */
.L_x_4359:
[----:B------:R-:W-:Y:S05]  /*6410*/  BSYNC B0 ;  /* 0x0000000000007941 */ /* 0x000fea0003800000 */
.L_x_4358:
[----:B------:R-:W0:Y:S01]  /*6420*/  F2I.S64.TRUNC R4, R4 ;  /* 0x0000000400047311 */ /* 0x000e22000020d900 */
[----:B------:R-:W-:Y:S05]  /*6430*/  BRA `(.L_x_4343) ;  /* 0x00000004000c7947 */ /* 0x000fea0003800000 */
.L_x_4356:
        /* <DEDUP_REMOVED lines=21> */
.L_x_4365:
[----:B------:R-:W-:Y:S05]  /*6590*/  BSYNC B1 ;  /* 0x0000000000017941 */ /* 0x000fea0003800000 */
.L_x_4364:
[----:B------:R-:W-:Y:S01]  /*65a0*/  IMAD.SHL.U32 R2, R2, 0x200000, RZ ;  /* 0x0020000002027824 */ /* 0x000fe200078e00ff */
[----:B------:R-:W-:-:S04]  /*65b0*/  LEA R3, R0, 0x37800000, 0x17 ;  /* 0x3780000000037811 */ /* 0x000fc800078eb8ff */
[----:B------:R-:W-:-:S07]  /*65c0*/  LOP3.LUT R4, R3, R2, R4, 0xfe, !PT ;  /* 0x0000000203047212 */ /* 0x000fce00078efe04 */
.L_x_4363:
[----:B------:R-:W-:Y:S05]  /*65d0*/  BSYNC B0 ;  /* 0x0000000000007941 */ /* 0x000fea0003800000 */
.L_x_4362:
[----:B------:R-:W0:Y:S01]  /*65e0*/  F2I.S64.TRUNC R4, R4 ;  /* 0x0000000400047311 */ /* 0x000e22000020d900 */
[----:B------:R-:W-:Y:S05]  /*65f0*/  BRA `(.L_x_4343) ;  /* 0x00000000009c7947 */ /* 0x000fea0003800000 */
.L_x_4355:
        /* <DEDUP_REMOVED lines=14> */
.L_x_4369:
[----:B------:R-:W-:Y:S05]  /*66e0*/  BSYNC B0 ;  /* 0x0000000000007941 */ /* 0x000fea0003800000 */
.L_x_4368:
[----:B------:R-:W0:Y:S01]  /*66f0*/  F2I.S64.TRUNC R4, R4 ;  /* 0x0000000400047311 */ /* 0x000e22000020d900 */
[----:B------:R-:W-:Y:S05]  /*6700*/  BRA `(.L_x_4343) ;  /* 0x0000000000587947 */ /* 0x000fea0003800000 */
.L_x_4342:
        /* <DEDUP_REMOVED lines=16> */
.L_x_4370:
[----:B------:R-:W-:Y:S01]  /*6810*/  CS2R R4, SRZ ;  /* 0x0000000000047805 */ /* 0x000fe2000001ff00 */
[----:B------:R-:W-:Y:S06]  /*6820*/  BRA `(.L_x_4343) ;  /* 0x0000000000107947 */ /* 0x000fec0003800000 */
.L_x_4367:
[----:B------:R0:W5:Y:S01]  /*6830*/  LDG.E.64 R4, desc[UR36][R2.64] ;  /* 0x0000002402047981 */ /* 0x000162000c1e1b00 */
[----:B------:R-:W-:Y:S05]  /*6840*/  BRA `(.L_x_4343) ;  /* 0x0000000000087947 */ /* 0x000fea0003800000 */
.L_x_4366:
[----:B------:R0:W5:Y:S01]  /*6850*/  LDG.E R4, desc[UR36][R2.64] ;  /* 0x0000002402047981 */ /* 0x000162000c1e1900 */
[----:B------:R-:W-:-:S07]  /*6860*/  IMAD.MOV.U32 R5, RZ, RZ, RZ ;  /* 0x000000ffff057224 */ /* 0x000fce00078e00ff */
.L_x_4343:
[----:B------:R-:W-:Y:S02]  /*6870*/  ULDC.64 UR4, c[0x0][0x420] ;  /* 0x0001080000047ab9 */ /* 0x000fe40000000a00 */
[----:B------:R-:W-:-:S04]  /*6880*/  ISETP.NE.U32.AND P0, PT, RZ, UR4, PT ;  /* 0x00000004ff007c0c */ /* 0x000fc8000bf05070 */
[----:B------:R-:W-:-:S13]  /*6890*/  ISETP.NE.AND.EX P0, PT, RZ, UR5, PT, P0 ;  /* 0x00000005ff007c0c */ /* 0x000fda000bf05300 */
[----:B------:R-:W-:Y:S05]  /*68a0*/  @P0 BRA `(.L_x_4371) ;  /* 0x0000001400b00947 */ /* 0x000fea0003800000 */
[----:B------:R-:W2:Y:S01]  /*68b0*/  LDC.64 R8, c[0x0][0x428] ;  /* 0x00010a00ff087b82 */ /* 0x000ea20000000a00 */
[----:B01--4-:R-:W-:Y:S02]  /*68c0*/  CS2R R2, SRZ ;  /* 0x0000000000027805 */ /* 0x013fe4000001ff00 */
[C---:B--2---:R-:W-:Y:S02]  /*68d0*/  ISETP.NE.U32.AND P0, PT, R8.reuse, RZ, PT ;  /* 0x000000ff0800720c */ /* 0x044fe40003f05070 */
[----:B------:R-:W-:Y:S02]  /*68e0*/  ISETP.GE.U32.AND P1, PT, R8, 0x1, PT ;  /* 0x000000010800780c */ /* 0x000fe40003f26070 */
[C---:B------:R-:W-:Y:S02]  /*68f0*/  ISETP.NE.AND.EX P0, PT, R9.reuse, RZ, PT, P0 ;  /* 0x000000ff0900720c */ /* 0x040fe40003f05300 */
[----:B------:R-:W-:-:S04]  /*6900*/  ISETP.GE.AND.EX P1, PT, R9, RZ, PT, P1 ;  /* 0x000000ff0900720c */ /* 0x000fc80003f26310 */
[----:B------:R-:W-:-:S13]  /*6910*/  PLOP3.LUT P0, PT, P0, P1, PT, 0x2a, 0x0 ;  /* 0x000000000000781c */ /* 0x000fda0000702572 */
[----:B------:R-:W-:Y:S05]  /*6920*/  @P0 BRA `(.L_x_4372) ;  /* 0x00000014009c0947 */ /* 0x000fea0003800000 */
[----:B------:R-:W-:Y:S01]  /*6930*/  ISETP.GT.U32.AND P0, PT, R8, 0x1, PT ;  /* 0x000000010800780c */ /* 0x000fe20003f04070 */
[----:B------:R-:W0:Y:S01]  /*6940*/  LDC.64 R6, c[0x0][0x448] ;  /* 0x00011200ff067b82 */ /* 0x000e220000000a00 */
[----:B------:R-:W-:Y:S01]  /*6950*/  MOV R16, RZ ;  /* 0x000000ff00107202 */ /* 0x000fe20000000f00 */
[----:B------:R-:W-:Y:S01]  /*6960*/  IMAD.MOV.U32 R79, RZ, RZ, RZ ;  /* 0x000000ffff4f7224 */ /* 0x000fe200078e00ff */
[----:B------:R-:W-:-:S04]  /*6970*/  ISETP.GT.AND.EX P0, PT, R9, RZ, PT, P0 ;  /* 0x000000ff0900720c */ /* 0x000fc80003f04300 */
[----:B------:R-:W-:Y:S02]  /*6980*/  SEL R11, R8, 0x1, P0 ;  /* 0x00000001080b7807 */ /* 0x000fe40000000000 */
[----:B------:R-:W-:Y:S02]  /*6990*/  SEL R0, R9, RZ, P0 ;  /* 0x000000ff09007207 */ /* 0x000fe40000000000 */
[C---:B------:R-:W-:Y:S02]  /*69a0*/  IADD3 R2, P1, R11.reuse, -0x1, RZ ;  /* 0xffffffff0b027810 */ /* 0x040fe40007f3e0ff */
[----:B------:R-:W-:Y:S02]  /*69b0*/  LOP3.LUT R76, R11, 0x3, RZ, 0xc0, !PT ;  /* 0x000000030b4c7812 */ /* 0x000fe400078ec0ff */
[----:B------:R-:W-:Y:S02]  /*69c0*/  ISETP.GE.U32.AND P0, PT, R2, 0x3, PT ;  /* 0x000000030200780c */ /* 0x000fe40003f06070 */
[----:B------:R-:W-:-:S04]  /*69d0*/  IADD3.X R2, R0, -0x1, RZ, P1, !PT ;  /* 0xffffffff00027810 */ /* 0x000fc80000ffe4ff */
[----:B------:R-:W-:Y:S02]  /*69e0*/  ISETP.GE.U32.AND.EX P0, PT, R2, RZ, PT, P0 ;  /* 0x000000ff0200720c */ /* 0x000fe40003f06100 */
[----:B------:R-:W-:-:S11]  /*69f0*/  CS2R R2, SRZ ;  /* 0x0000000000027805 */ /* 0x000fd6000001ff00 */
[----:B------:R-:W-:Y:S05]  /*6a00*/  @!P0 BRA `(.L_x_4373) ;  /* 0x0000001000948947 */ /* 0x000fea0003800000 */
[----:B------:R-:W-:Y:S01]  /*6a10*/  IADD3 R78, P0, -R76, R11, RZ ;  /* 0x0000000b4c4e7210 */ /* 0x000fe20007f1e1ff */
[----:B------:R-:W-:Y:S01]  /*6a20*/  ULDC.64 UR4, c[0x0][0x438] ;  /* 0x00010e0000047ab9 */ /* 0x000fe20000000a00 */
[----:B0-----:R-:W-:Y:S01]  /*6a30*/  IMAD.SHL.U32 R77, R7, 0x8, RZ ;  /* 0x00000008074d7824 */ /* 0x001fe200078e00ff */
[----:B------:R-:W-:Y:S01]  /*6a40*/  BSSY B0, `(.L_x_4373) ;  /* 0x0000121000007945 */ /* 0x000fe20003800000 */
[----:B------:R-:W-:Y:S01]  /*6a50*/  IADD3.X R0, R0, -0x1, RZ, P0, !PT ;  /* 0xffffffff00007810 */ /* 0x000fe200007fe4ff */
[----:B---3-5:R-:W-:Y:S01]  /*6a60*/  IMAD R9, R5, UR4, RZ ;  /* 0x0000000405097c24 */ /* 0x028fe2000f8e02ff */
[----:B------:R-:W-:Y:S01]  /*6a70*/  ISETP.GT.U32.AND P0, PT, R78, RZ, PT ;  /* 0x000000ff4e00720c */ /* 0x000fe20003f04070 */
[----:B------:R-:W-:Y:S01]  /*6a80*/  IMAD.WIDE.U32 R10, R4, UR4, RZ ;  /* 0x00000004040a7c25 */ /* 0x000fe2000f8e00ff */
[----:B------:R-:W-:Y:S02]  /*6a90*/  HFMA2.MMA R16, -RZ, RZ, 0, 0 ;  /* 0x00000000ff107435 */ /* 0x000fe400000001ff */
[----:B------:R-:W-:Y:S01]  /*6aa0*/  ISETP.GT.AND.EX P0, PT, R0, RZ, PT, P0 ;  /* 0x000000ff0000720c */ /* 0x000fe20003f04300 */
[----:B------:R-:W-:Y:S01]  /*6ab0*/  IMAD R9, R4, UR5, R9 ;  /* 0x0000000504097c24 */ /* 0x000fe2000f8e0209 */
[----:B------:R-:W-:Y:S01]  /*6ac0*/  ULDC.64 UR4, c[0x0][0x430] ;  /* 0x00010c0000047ab9 */ /* 0x000fe20000000a00 */
[----:B------:R-:W-:Y:S01]  /*6ad0*/  IMAD.MOV.U32 R79, RZ, RZ, RZ ;  /* 0x000000ffff4f7224 */ /* 0x000fe200078e00ff */
[----:B------:R-:W-:Y:S01]  /*6ae0*/  LEA R13, P1, R10, UR4, 0x3 ;  /* 0x000000040a0d7c11 */ /* 0x000fe2000f8218ff */
[----:B------:R-:W-:-:S02]  /*6af0*/  IMAD.IADD R11, R11, 0x1, R9 ;  /* 0x000000010b0b7824 */ /* 0x000fc400078e0209 */
[----:B------:R-:W-:-:S03]  /*6b00*/  IMAD.WIDE.U32 R8, R6, 0x8, RZ ;  /* 0x0000000806087825 */ /* 0x000fc600078e00ff */
[----:B------:R-:W-:Y:S01]  /*6b10*/  LEA.HI.X R14, R10, UR5, R11, 0x3, P1 ;  /* 0x000000050a0e7c11 */ /* 0x000fe200088f1c0b */
[----:B------:R-:W-:Y:S02]  /*6b20*/  IMAD.IADD R77, R9, 0x1, R77 ;  /* 0x00000001094d7824 */ /* 0x000fe400078e024d */
[----:B------:R-:W-:Y:S05]  /*6b30*/  @!P0 BRA `(.L_x_4374) ;  /* 0x0000000c00948947 */ /* 0x000fea0003800000 */
[----:B------:R-:W-:Y:S02]  /*6b40*/  ISETP.GT.U32.AND P1, PT, R78, 0xc, PT ;  /* 0x0000000c4e00780c */ /* 0x000fe40003f24070 */
[----:B------:R-:W-:Y:S02]  /*6b50*/  PLOP3.LUT P0, PT, PT, PT, PT, 0x80, 0x0 ;  /* 0x000000000000781c */ /* 0x000fe40003f0f070 */
[----:B------:R-:W-:-:S13]  /*6b60*/  ISETP.GT.AND.EX P1, PT, R0, RZ, PT, P1 ;  /* 0x000000ff0000720c */ /* 0x000fda0003f24310 */
[----:B------:R-:W-:Y:S05]  /*6b70*/  @!P1 BRA `(.L_x_4375) ;  /* 0x00000008003c9947 */ /* 0x000fea0003800000 */
[----:B------:R-:W-:Y:S01]  /*6b80*/  BSSY B1, `(.L_x_4375) ;  /* 0x000008e000017945 */ /* 0x000fe20003800000 */
[----:B------:R-:W-:-:S13]  /*6b90*/  PLOP3.LUT P0, PT, PT, PT, PT, 0x8, 0x0 ;  /* 0x000000000000781c */ /* 0x000fda0003f0e170 */
.L_x_4376:
[----:B------:R-:W-:Y:S01]  /*6ba0*/  ULDC.64 UR4, c[0x0][0x440] ;  /* 0x0001100000047ab9 */ /* 0x000fe20000000a00 */
[----:B------:R-:W-:Y:S01]  /*6bb0*/  IMAD.MOV.U32 R10, RZ, RZ, R13 ;  /* 0x000000ffff0a7224 */ /* 0x000fe200078e000d */
[C---:B------:R-:W-:Y:S02]  /*6bc0*/  LEA R84, P1, R16.reuse, UR4, 0x3 ;  /* 0x0000000410547c11 */ /* 0x040fe4000f8218ff */
[----:B------:R-:W-:Y:S02]  /*6bd0*/  MOV R11, R14 ;  /* 0x0000000e000b7202 */ /* 0x000fe40000000f00 */
[----:B------:R-:W-:Y:S02]  /*6be0*/  LEA.HI.X R85, R16, UR5, R79, 0x3, P1 ;  /* 0x0000000510557c11 */ /* 0x000fe400088f1c4f */
[-C--:B------:R-:W-:Y:S01]  /*6bf0*/  IADD3 R12, P1, R13, R8.reuse, RZ ;  /* 0x000000080d0c7210 */ /* 0x080fe20007f3e0ff */
[----:B------:R0:W2:Y:S04]  /*6c00*/  LDG.E.64 R72, desc[UR36][R10.64] ;  /* 0x000000240a487981 */ /* 0x0000a8000c1e1b00 */
[----:B------:R-:W2:Y:S01]  /*6c10*/  LDG.E.64 R74, desc[UR36][R84.64] ;  /* 0x00000024544a7981 */ /* 0x000ea2000c1e1b00 */
[----:B------:R-:W-:Y:S01]  /*6c20*/  IMAD.X R13, R14, 0x1, R77, P1 ;  /* 0x000000010e0d7824 */ /* 0x000fe200008e064d */
[----:B------:R-:W-:-:S02]  /*6c30*/  IADD3 R14, P1, R12, R8, RZ ;  /* 0x000000080c0e7210 */ /* 0x000fc40007f3e0ff */
[----:B------:R-:W3:Y:S04]  /*6c40*/  LDG.E.64 R70, desc[UR36][R84.64+0x8] ;  /* 0x0000082454467981 */ /* 0x000ee8000c1e1b00 */
[----:B------:R1:W3:Y:S01]  /*6c50*/  LDG.E.64 R68, desc[UR36][R12.64] ;  /* 0x000000240c447981 */ /* 0x0002e2000c1e1b00 */
[--C-:B------:R-:W-:Y:S01]  /*6c60*/  IMAD.X R15, R13, 0x1, R77.reuse, P1 ;  /* 0x000000010d0f7824 */ /* 0x100fe200008e064d */
[-C--:B------:R-:W-:Y:S02]  /*6c70*/  IADD3 R20, P1, R14, R8.reuse, RZ ;  /* 0x000000080e147210 */ /* 0x080fe40007f3e0ff */
[----:B------:R-:W4:Y:S04]  /*6c80*/  LDG.E.64 R66, desc[UR36][R84.64+0x10] ;  /* 0x0000102454427981 */ /* 0x000f28000c1e1b00 */
[----:B------:R5:W4:Y:S01]  /*6c90*/  LDG.E.64 R64, desc[UR36][R14.64] ;  /* 0x000000240e407981 */ /* 0x000b22000c1e1b00 */
[----:B------:R-:W-:Y:S01]  /*6ca0*/  IMAD.X R21, R15, 0x1, R77, P1 ;  /* 0x000000010f157824 */ /* 0x000fe200008e064d */
[----:B0-----:R-:W-:-:S02]  /*6cb0*/  IADD3 R10, P1, R20, R8, RZ ;  /* 0x00000008140a7210 */ /* 0x001fc40007f3e0ff */
[----:B------:R-:W4:Y:S04]  /*6cc0*/  LDG.E.64 R62, desc[UR36][R84.64+0x18] ;  /* 0x00001824543e7981 */ /* 0x000f28000c1e1b00 */
[----:B------:R0:W4:Y:S01]  /*6cd0*/  LDG.E.64 R60, desc[UR36][R20.64] ;  /* 0x00000024143c7981 */ /* 0x000122000c1e1b00 */
[----:B------:R-:W-:Y:S02]  /*6ce0*/  IADD3.X R11, R21, R77, RZ, P1, !PT ;  /* 0x0000004d150b7210 */ /* 0x000fe40000ffe4ff */
[-C--:B-1----:R-:W-:Y:S01]  /*6cf0*/  IADD3 R12, P1, R10, R8.reuse, RZ ;  /* 0x000000080a0c7210 */ /* 0x082fe20007f3e0ff */
[----:B------:R-:W4:Y:S04]  /*6d00*/  LDG.E.64 R58, desc[UR36][R84.64+0x20] ;  /* 0x00002024543a7981 */ /* 0x000f28000c1e1b00 */
[----:B------:R1:W4:Y:S01]  /*6d10*/  LDG.E.64 R56, desc[UR36][R10.64] ;  /* 0x000000240a387981 */ /* 0x000322000c1e1b00 */
[----:B------:R-:W-:Y:S01]  /*6d20*/  IMAD.X R13, R11, 0x1, R77, P1 ;  /* 0x000000010b0d7824 */ /* 0x000fe200008e064d */
[----:B-----5:R-:W-:-:S02]  /*6d30*/  IADD3 R14, P1, R12, R8, RZ ;  /* 0x000000080c0e7210 */ /* 0x020fc40007f3e0ff */
[----:B------:R-:W5:Y:S04]  /*6d40*/  LDG.E.64 R54, desc[UR36][R84.64+0x28] ;  /* 0x0000282454367981 */ /* 0x000f68000c1e1b00 */
[----:B------:R1:W5:Y:S01]  /*6d50*/  LDG.E.64 R52, desc[UR36][R12.64] ;  /* 0x000000240c347981 */ /* 0x000362000c1e1b00 */
[--C-:B------:R-:W-:Y:S01]  /*6d60*/  IMAD.X R15, R13, 0x1, R77.reuse, P1 ;  /* 0x000000010d0f7824 */ /* 0x100fe200008e064d */
[-C--:B0-----:R-:W-:Y:S02]  /*6d70*/  IADD3 R20, P1, R14, R8.reuse, RZ ;  /* 0x000000080e147210 */ /* 0x081fe40007f3e0ff */
[----:B------:R-:W5:Y:S04]  /*6d80*/  LDG.E.64 R50, desc[UR36][R84.64+0x30] ;  /* 0x0000302454327981 */ /* 0x000f68000c1e1b00 */
[----:B------:R0:W5:Y:S01]  /*6d90*/  LDG.E.64 R48, desc[UR36][R14.64] ;  /* 0x000000240e307981 */ /* 0x000162000c1e1b00 */
[----:B------:R-:W-:Y:S01]  /*6da0*/  IMAD.X R21, R15, 0x1, R77, P1 ;  /* 0x000000010f157824 */ /* 0x000fe200008e064d */
[----:B-1----:R-:W-:-:S02]  /*6db0*/  IADD3 R10, P1, R20, R8, RZ ;  /* 0x00000008140a7210 */ /* 0x002fc40007f3e0ff */
[----:B------:R-:W5:Y:S04]  /*6dc0*/  LDG.E.64 R46, desc[UR36][R84.64+0x38] ;  /* 0x00003824542e7981 */ /* 0x000f68000c1e1b00 */
[----:B------:R-:W5:Y:S01]  /*6dd0*/  LDG.E.64 R44, desc[UR36][R20.64] ;  /* 0x00000024142c7981 */ /* 0x000f62000c1e1b00 */
[----:B------:R-:W-:Y:S02]  /*6de0*/  IADD3.X R11, R21, R77, RZ, P1, !PT ;  /* 0x0000004d150b7210 */ /* 0x000fe40000ffe4ff */
[-C--:B------:R-:W-:Y:S01]  /*6df0*/  IADD3 R12, P1, R10, R8.reuse, RZ ;  /* 0x000000080a0c7210 */ /* 0x080fe20007f3e0ff */
[----:B------:R-:W5:Y:S04]  /*6e00*/  LDG.E.64 R42, desc[UR36][R84.64+0x40] ;  /* 0x00004024542a7981 */ /* 0x000f68000c1e1b00 */
[----:B------:R1:W5:Y:S01]  /*6e10*/  LDG.E.64 R40, desc[UR36][R10.64] ;  /* 0x000000240a287981 */ /* 0x000362000c1e1b00 */
[----:B------:R-:W-:Y:S01]  /*6e20*/  IMAD.X R13, R11, 0x1, R77, P1 ;  /* 0x000000010b0d7824 */ /* 0x000fe200008e064d */
[----:B0-----:R-:W-:-:S02]  /*6e30*/  IADD3 R14, P1, R12, R8, RZ ;  /* 0x000000080c0e7210 */ /* 0x001fc40007f3e0ff */
        /* <DEDUP_REMOVED lines=19> */
[----:B-1----:R-:W-:Y:S02]  /*6f70*/  IADD3 R10, P1, R88, R8, RZ ;  /* 0x00000008580a7210 */ /* 0x002fe40007f3e0ff */
[----:B------:R-:W5:Y:S04]  /*6f80*/  LDG.E.64 R14, desc[UR36][R84.64+0x70] ;  /* 0x00007024540e7981 */ /* 0x000f68000c1e1b00 */
[----:B------:R-:W5:Y:S01]  /*6f90*/  LDG.E.64 R12, desc[UR36][R88.64] ;  /* 0x00000024580c7981 */ /* 0x000f62000c1e1b00 */
[----:B------:R-:W-:-:S03]  /*6fa0*/  IMAD.X R11, R89, 0x1, R77, P1 ;  /* 0x00000001590b7824 */ /* 0x000fc600008e064d */
[----:B------:R-:W5:Y:S04]  /*6fb0*/  LDG.E.64 R82, desc[UR36][R84.64+0x78] ;  /* 0x0000782454527981 */ /* 0x000f68000c1e1b00 */
[----:B------:R-:W5:Y:S01]  /*6fc0*/  LDG.E.64 R80, desc[UR36][R10.64] ;  /* 0x000000240a507981 */ /* 0x000f62000c1e1b00 */
[----:B------:R-:W-:-:S04]  /*6fd0*/  IADD3 R78, P1, R78, -0x10, RZ ;  /* 0xfffffff04e4e7810 */ /* 0x000fc80007f3e0ff */
[----:B------:R-:W-:Y:S02]  /*6fe0*/  IADD3.X R0, R0, -0x1, RZ, P1, !PT ;  /* 0xffffffff00007810 */ /* 0x000fe40000ffe4ff */
[----:B------:R-:W-:-:S04]  /*6ff0*/  ISETP.GT.U32.AND P1, PT, R78, 0xc, PT ;  /* 0x0000000c4e00780c */ /* 0x000fc80003f24070 */
[----:B------:R-:W-:Y:S02]  /*7000*/  ISETP.GT.AND.EX P1, PT, R0, RZ, PT, P1 ;  /* 0x000000ff0000720c */ /* 0x000fe40003f24310 */
[----:B------:R-:W-:-:S04]  /*7010*/  IADD3 R16, P3, R16, 0x10, RZ ;  /* 0x0000001010107810 */ /* 0x000fc80007f7e0ff */
[----:B------:R-:W-:Y:S01]  /*7020*/  IADD3.X R79, RZ, R79, RZ, P3, !PT ;  /* 0x0000004fff4f7210 */ /* 0x000fe20001ffe4ff */
[-C--:B--2---:R-:W-:Y:S02]  /*7030*/  IMAD R73, R73, R74.reuse, RZ ;  /* 0x0000004a49497224 */ /* 0x084fe400078e02ff */
[----:B------:R-:W-:-:S04]  /*7040*/  IMAD.WIDE.U32 R2, R72, R74, R2 ;  /* 0x0000004a48027225 */ /* 0x000fc800078e0002 */
[----:B------:R-:W-:Y:S02]  /*7050*/  IMAD R73, R72, R75, R73 ;  /* 0x0000004b48497224 */ /* 0x000fe400078e0249 */
[----:B---3--:R-:W-:-:S03]  /*7060*/  IMAD R69, R69, R70, RZ ;  /* 0x0000004645457224 */ /* 0x008fc600078e02ff */
[----:B------:R-:W-:Y:S01]  /*7070*/  IADD3 R3, R3, R73, RZ ;  /* 0x0000004903037210 */ /* 0x000fe20007ffe0ff */
[C---:B------:R-:W-:Y:S02]  /*7080*/  IMAD R71, R68.reuse, R71, R69 ;  /* 0x0000004744477224 */ /* 0x040fe400078e0245 */
[----:B------:R-:W-:-:S04]  /*7090*/  IMAD.WIDE.U32 R68, R68, R70, R2 ;  /* 0x0000004644447225 */ /* 0x000fc800078e0002 */
[-C--:B----4-:R-:W-:Y:S02]  /*70a0*/  IMAD R3, R65, R66.reuse, RZ ;  /* 0x0000004241037224 */ /* 0x090fe400078e02ff */
[----:B------:R-:W-:Y:S02]  /*70b0*/  IMAD.IADD R69, R69, 0x1, R71 ;  /* 0x0000000145457824 */ /* 0x000fe400078e0247 */
        /* <DEDUP_REMOVED lines=11> */
[----:B-----5:R-:W-:-:S04]  /*7170*/  IMAD R3, R53, R54, RZ ;  /* 0x0000003635037224 */ /* 0x020fc800078e02ff */
        /* <DEDUP_REMOVED lines=39> */
[-C--:B------:R-:W-:Y:S02]  /*73f0*/  IMAD R15, R81, R82.reuse, RZ ;  /* 0x00000052510f7224 */ /* 0x080fe400078e02ff */
[----:B------:R-:W-:Y:S01]  /*7400*/  IMAD.WIDE.U32 R2, R80, R82, R12 ;  /* 0x0000005250027225 */ /* 0x000fe200078e000c */
[----:B------:R-:W-:-:S03]  /*7410*/  IADD3 R13, P2, R10, R8, RZ ;  /* 0x000000080a0d7210 */ /* 0x000fc60007f5e0ff */
[----:B------:R-:W-:Y:S02]  /*7420*/  IMAD R15, R80, R83, R15 ;  /* 0x00000053500f7224 */ /* 0x000fe400078e020f */
[----:B------:R-:W-:Y:S02]  /*7430*/  IMAD.X R14, R11, 0x1, R77, P2 ;  /* 0x000000010b0e7824 */ /* 0x000fe400010e064d */
[----:B------:R-:W-:Y:S01]  /*7440*/  IMAD.IADD R3, R3, 0x1, R15 ;  /* 0x0000000103037824 */ /* 0x000fe200078e020f */
[----:B------:R-:W-:Y:S06]  /*7450*/  @P1 BRA `(.L_x_4376) ;  /* 0xfffffff400d01947 */ /* 0x000fec000383ffff */
[----:B------:R-:W-:Y:S05]  /*7460*/  BSYNC B1 ;  /* 0x0000000000017941 */ /* 0x000fea0003800000 */
.L_x_4375:
[----:B------:R-:W-:Y:S01]  /*7470*/  ISETP.GT.U32.AND P1, PT, R78, 0x4, PT ;  /* 0x000000044e00780c */ /* 0x000fe20003f24070 */
[----:B------:R-:W-:Y:S03]  /*7480*/  BSSY B1, `(.L_x_4377) ;  /* 0x000004d000017945 */ /* 0x000fe60003800000 */
[----:B------:R-:W-:-:S13]  /*7490*/  ISETP.GT.AND.EX P1, PT, R0, RZ, PT, P1 ;  /* 0x000000ff0000720c */ /* 0x000fda0003f24310 */
[----:B------:R-:W-:Y:S05]  /*74a0*/  @!P1 BRA `(.L_x_4378) ;  /* 0x0000000400289947 */ /* 0x000fea0003800000 */
[----:B------:R-:W-:Y:S01]  /*74b0*/  ULDC.64 UR4, c[0x0][0x440] ;  /* 0x0001100000047ab9 */ /* 0x000fe20000000a00 */
[----:B------:R-:W-:Y:S01]  /*74c0*/  IMAD.MOV.U32 R10, RZ, RZ, R13 ;  /* 0x000000ffff0a7224 */ /* 0x000fe200078e000d */
[----:B------:R-:W-:Y:S01]  /*74d0*/  LEA R38, P0, R16, UR4, 0x3 ;  /* 0x0000000410267c11 */ /* 0x000fe2000f8018ff */
[----:B------:R-:W-:-:S03]  /*74e0*/  IMAD.MOV.U32 R11, RZ, RZ, R14 ;  /* 0x000000ffff0b7224 */ /* 0x000fc600078e000e */
[----:B------:R-:W-:Y:S02]  /*74f0*/  LEA.HI.X R39, R16, UR5, R79, 0x3, P0 ;  /* 0x0000000510277c11 */ /* 0x000fe400080f1c4f */
[-C--:B------:R-:W-:Y:S01]  /*7500*/  IADD3 R12, P0, R13, R8.reuse, RZ ;  /* 0x000000080d0c7210 */ /* 0x080fe20007f1e0ff */
[----:B------:R0:W2:Y:S04]  /*7510*/  LDG.E.64 R36, desc[UR36][R10.64] ;  /* 0x000000240a247981 */ /* 0x0000a8000c1e1b00 */
        /* <DEDUP_REMOVED lines=22> */
[----:B0-----:R-:W-:-:S02]  /*7680*/  IADD3 R10, P0, R54, R8, RZ ;  /* 0x00000008360a7210 */ /* 0x001fc40007f1e0ff */
[----:B------:R-:W5:Y:S04]  /*7690*/  LDG.E.64 R22, desc[UR36][R38.64+0x30] ;  /* 0x0000302426167981 */ /* 0x000f68000c1e1b00 */
[----:B------:R-:W5:Y:S01]  /*76a0*/  LDG.E.64 R20, desc[UR36][R54.64] ;  /* 0x0000002436147981 */ /* 0x000f62000c1e1b00 */
[----:B------:R-:W-:-:S03]  /*76b0*/  IMAD.X R11, R55, 0x1, R77, P0 ;  /* 0x00000001370b7824 */ /* 0x000fc600000e064d */
[----:B------:R-:W5:Y:S04]  /*76c0*/  LDG.E.64 R14, desc[UR36][R38.64+0x38] ;  /* 0x00003824260e7981 */ /* 0x000f68000c1e1b00 */
[----:B------:R-:W5:Y:S01]  /*76d0*/  LDG.E.64 R12, desc[UR36][R10.64] ;  /* 0x000000240a0c7981 */ /* 0x000f62000c1e1b00 */
[----:B------:R-:W-:Y:S02]  /*76e0*/  IADD3 R16, P2, R16, 0x8, RZ ;  /* 0x0000000810107810 */ /* 0x000fe40007f5e0ff */
[----:B------:R-:W-:Y:S02]  /*76f0*/  IADD3 R78, P3, R78, -0x8, RZ ;  /* 0xfffffff84e4e7810 */ /* 0x000fe40007f7e0ff */
[----:B------:R-:W-:Y:S01]  /*7700*/  PLOP3.LUT P0, PT, PT, PT, PT, 0x8, 0x0 ;  /* 0x000000000000781c */ /* 0x000fe20003f0e170 */
        /* <DEDUP_REMOVED lines=29> */
[----:B------:R-:W-:Y:S02]  /*78e0*/  IMAD R13, R13, R14, RZ ;  /* 0x0000000e0d0d7224 */ /* 0x000fe400078e02ff */
[----:B------:R-:W-:Y:S02]  /*78f0*/  IMAD.IADD R21, R21, 0x1, R3 ;  /* 0x0000000115157824 */ /* 0x000fe400078e0203 */
[----:B------:R-:W-:Y:S01]  /*7900*/  IMAD R15, R12, R15, R13 ;  /* 0x0000000f0c0f7224 */ /* 0x000fe200078e020d */
[----:B------:R-:W-:Y:S01]  /*7910*/  IADD3 R13, P1, R10, R8, RZ ;  /* 0x000000080a0d7210 */ /* 0x000fe20007f3e0ff */
[----:B------:R-:W-:-:S03]  /*7920*/  IMAD.WIDE.U32 R2, R12, R14, R20 ;  /* 0x0000000e0c027225 */ /* 0x000fc600078e0014 */
[----:B------:R-:W-:Y:S01]  /*7930*/  IADD3.X R14, R11, R77, RZ, P1, !PT ;  /* 0x0000004d0b0e7210 */ /* 0x000fe20000ffe4ff */
[----:B------:R-:W-:-:S08]  /*7940*/  IMAD.IADD R3, R3, 0x1, R15 ;  /* 0x0000000103037824 */ /* 0x000fd000078e020f */
.L_x_4378:
[----:B------:R-:W-:Y:S05]  /*7950*/  BSYNC B1 ;  /* 0x0000000000017941 */ /* 0x000fea0003800000 */
.L_x_4377:
[----:B------:R-:W-:-:S04]  /*7960*/  ISETP.NE.U32.AND P1, PT, R78, RZ, PT ;  /* 0x000000ff4e00720c */ /* 0x000fc80003f25070 */
[----:B------:R-:W-:-:S13]  /*7970*/  ISETP.NE.OR.EX P0, PT, R0, RZ, P0, P1 ;  /* 0x000000ff0000720c */ /* 0x000fda0000705710 */
[----:B------:R-:W-:Y:S05]  /*7980*/  @!P0 BRA `(.L_x_4379) ;  /* 0x0000000000b08947 */ /* 0x000fea0003800000 */
.L_x_4374:
[----:B------:R-:W-:Y:S01]  /*7990*/  ULDC.64 UR4, c[0x0][0x440] ;  /* 0x0001100000047ab9 */ /* 0x000fe20000000a00 */
[----:B------:R-:W-:Y:S01]  /*79a0*/  IMAD.MOV.U32 R10, RZ, RZ, R13 ;  /* 0x000000ffff0a7224 */ /* 0x000fe200078e000d */
[----:B------:R-:W-:Y:S01]  /*79b0*/  LEA R30, P0, R16, UR4, 0x3 ;  /* 0x00000004101e7c11 */ /* 0x000fe2000f8018ff */
[----:B------:R-:W-:-:S03]  /*79c0*/  IMAD.MOV.U32 R11, RZ, RZ, R14 ;  /* 0x000000ffff0b7224 */ /* 0x000fc600078e000e */
[----:B------:R-:W-:Y:S02]  /*79d0*/  LEA.HI.X R31, R16, UR5, R79, 0x3, P0 ;  /* 0x00000005101f7c11 */ /* 0x000fe400080f1c4f */
[-C--:B------:R-:W-:Y:S01]  /*79e0*/  IADD3 R32, P0, R13, R8.reuse, RZ ;  /* 0x000000080d207210 */ /* 0x080fe20007f1e0ff */
[----:B------:R-:W2:Y:S04]  /*79f0*/  LDG.E.64 R10, desc[UR36][R10.64] ;  /* 0x000000240a0a7981 */ /* 0x000ea8000c1e1b00 */
[----:B------:R-:W2:Y:S01]  /*7a00*/  LDG.E.64 R12, desc[UR36][R30.64] ;  /* 0x000000241e0c7981 */ /* 0x000ea2000c1e1b00 */
[----:B------:R-:W-:Y:S01]  /*7a10*/  IMAD.X R33, R14, 0x1, R77, P0 ;  /* 0x000000010e217824 */ /* 0x000fe200000e064d */
[----:B------:R-:W-:Y:S02]  /*7a20*/  IADD3 R34, P0, R32, R8, RZ ;  /* 0x0000000820227210 */ /* 0x000fe40007f1e0ff */
[----:B------:R-:W3:Y:S04]  /*7a30*/  LDG.E.64 R20, desc[UR36][R30.64+0x8] ;  /* 0x000008241e147981 */ /* 0x000ee8000c1e1b00 */
[----:B------:R-:W3:Y:S01]  /*7a40*/  LDG.E.64 R14, desc[UR36][R32.64] ;  /* 0x00000024200e7981 */ /* 0x000ee2000c1e1b00 */
[----:B------:R-:W-:-:S02]  /*7a50*/  IADD3.X R35, R33, R77, RZ, P0, !PT ;  /* 0x0000004d21237210 */ /* 0x000fc400007fe4ff */
[----:B------:R-:W-:Y:S01]  /*7a60*/  IADD3 R36, P0, R34, R8, RZ ;  /* 0x0000000822247210 */ /* 0x000fe20007f1e0ff */
        /* <DEDUP_REMOVED lines=9> */
[----:B------:R-:W-:-:S05]  /*7b00*/  IADD3 R16, P1, R16, 0x4, RZ ;  /* 0x0000000410107810 */ /* 0x000fca0007f3e0ff */
        /* <DEDUP_REMOVED lines=11> */
[----:B------:R-:W-:Y:S01]  /*7bc0*/  IMAD.WIDE.U32 R22, R22, R24, R14 ;  /* 0x0000001816167225 */ /* 0x000fe200078e000e */
[----:B------:R-:W-:-:S03]  /*7bd0*/  IADD3 R13, P2, R36, R8, RZ ;  /* 0x00000008240d7210 */ /* 0x000fc60007f5e0ff */
[----:B-----5:R-:W-:Y:S01]  /*7be0*/  IMAD R11, R27, R28, RZ ;  /* 0x0000001c1b0b7224 */ /* 0x020fe200078e02ff */
[----:B------:R-:W-:-:S03]  /*7bf0*/  IADD3 R23, R23, R3, RZ ;  /* 0x0000000317177210 */ /* 0x000fc60007ffe0ff */
[C---:B------:R-:W-:Y:S02]  /*7c00*/  IMAD R11, R26.reuse, R29, R11 ;  /* 0x0000001d1a0b7224 */ /* 0x040fe400078e020b */
[----:B------:R-:W-:-:S04]  /*7c10*/  IMAD.WIDE.U32 R2, R26, R28, R22 ;  /* 0x0000001c1a027225 */ /* 0x000fc800078e0016 */
[----:B------:R-:W-:Y:S02]  /*7c20*/  IMAD.IADD R3, R3, 0x1, R11 ;  /* 0x0000000103037824 */ /* 0x000fe400078e020b */
[----:B------:R-:W-:Y:S01]  /*7c30*/  IMAD.X R14, R37, 0x1, R77, P2 ;  /* 0x00000001250e7824 */ /* 0x000fe200010e064d */
[----:B------:R-:W-:Y:S06]  /*7c40*/  @P0 BRA `(.L_x_4374) ;  /* 0xfffffffc00500947 */ /* 0x000fec000383ffff */
.L_x_4379:
[----:B------:R-:W-:Y:S05]  /*7c50*/  BSYNC B0 ;  /* 0x0000000000007941 */ /* 0x000fea0003800000 */
.L_x_4373:
[----:B------:R-:W-:-:S04]  /*7c60*/  ISETP.NE.U32.AND P0, PT, R76, RZ, PT ;  /* 0x000000ff4c00720c */ /* 0x000fc80003f05070 */
[----:B------:R-:W-:-:S13]  /*7c70*/  ISETP.NE.AND.EX P0, PT, RZ, RZ, PT, P0 ;  /* 0x000000ffff00720c */ /* 0x000fda0003f05300 */
[----:B------:R-:W-:Y:S05]  /*7c80*/  @!P0 BRA `(.L_x_4372) ;  /* 0x0000000000c48947 */ /* 0x000fea0003800000 */
[----:B------:R-:W-:Y:S01]  /*7c90*/  ULDC.64 UR4, c[0x0][0x438] ;  /* 0x00010e0000047ab9 */ /* 0x000fe20000000a00 */
[----:B0-----:R-:W-:Y:S01]  /*7ca0*/  IMAD R0, R79, R6, RZ ;  /* 0x000000064f007224 */ /* 0x001fe200078e02ff */
[----:B------:R-:W-:Y:S01]  /*7cb0*/  ULDC.64 UR6, c[0x0][0x430] ;  /* 0x00010c0000067ab9 */ /* 0x000fe20000000a00 */
[----:B---3-5:R-:W-:Y:S02]  /*7cc0*/  IMAD R11, R5, UR4, RZ ;  /* 0x00000004050b7c24 */ /* 0x028fe4000f8e02ff */
[----:B------:R-:W-:-:S04]  /*7cd0*/  IMAD.WIDE.U32 R8, R4, UR4, RZ ;  /* 0x0000000404087c25 */ /* 0x000fc8000f8e00ff */
[----:B------:R-:W-:Y:S01]  /*7ce0*/  IMAD R11, R4, UR5, R11 ;  /* 0x00000005040b7c24 */ /* 0x000fe2000f8e020b */
[----:B------:R-:W-:Y:S02]  /*7cf0*/  ULDC.64 UR4, c[0x0][0x440] ;  /* 0x0001100000047ab9 */ /* 0x000fe40000000a00 */
[C---:B------:R-:W-:Y:S02]  /*7d00*/  LEA R14, P0, R16.reuse, UR4, 0x3 ;  /* 0x00000004100e7c11 */ /* 0x040fe4000f8018ff */
[----:B------:R-:W-:Y:S01]  /*7d10*/  IADD3 R9, R9, R11, RZ ;  /* 0x0000000b09097210 */ /* 0x000fe20007ffe0ff */
        /* <DEDUP_REMOVED lines=15> */
[C---:B------:R-:W-:Y:S01]  /*7e10*/  IMAD.SHL.U32 R23, R6.reuse, 0x8, RZ ;  /* 0x0000000806177824 */ /* 0x040fe200078e00ff */
[----:B------:R-:W-:Y:S01]  /*7e20*/  SHF.L.U64.HI R21, R6, 0x3, R7 ;  /* 0x0000000306157819 */ /* 0x000fe20000010207 */
[----:B------:R-:W2:Y:S03]  /*7e30*/  LDG.E.64 R8, desc[UR36][R14.64+0x8] ;  /* 0x000008240e087981 */ /* 0x000ea6000c1e1b00 */
[----:B------:R-:W-:-:S04]  /*7e40*/  IADD3 R10, P0, R12, R23, RZ ;  /* 0x000000170c0a7210 */ /* 0x000fc80007f1e0ff */
[----:B------:R-:W-:-:S05]  /*7e50*/  IADD3.X R11, R13, R21, RZ, P0, !PT ;  /* 0x000000150d0b7210 */ /* 0x000fca00007fe4ff */
        /* <DEDUP_REMOVED lines=14> */
[----:B------:R-:W-:-:S04]  /*7f40*/  IMAD R11, R6, R9, R11 ;  /* 0x00000009060b7224 */ /* 0x000fc800078e020b */
[----:B------:R-:W-:Y:S01]  /*7f50*/  IMAD.IADD R3, R3, 0x1, R11 ;  /* 0x0000000103037824 */ /* 0x000fe200078e020b */
[----:B------:R-:W-:Y:S06]  /*7f60*/  BRA `(.L_x_4372) ;  /* 0x00000000000c7947 */ /* 0x000fec0003800000 */
.L_x_4371:
[----:B012345:R-:W-:-:S04]  /*7f70*/  LEA R2, P0, R4, UR4, 0x3 ;  /* 0x0000000404027c11 */ /* 0x03ffc8000f8018ff */
[----:B------:R-:W-:-:S06]  /*7f80*/  LEA.HI.X R3, R4, UR5, R5, 0x3, P0 ;  /* 0x0000000504037c11 */ /* 0x000fcc00080f1c05 */
[----:B------:R-:W5:Y:S03]  /*7f90*/  LDG.E.64 R2, desc[UR36][R2.64] ;  /* 0x0000002402027981 */ /* 0x000f66000c1e1b00 */
.L_x_4372:
[----:B0-----:R-:W0:Y:S01]  /*7fa0*/  LDC.64 R6, c[0x0][0x458] ;  /* 0x00011600ff067b82 */ /* 0x001e220000000a00 */
[----:B------:R-:W-:Y:S02]  /*7fb0*/  ULDC.64 UR4, c[0x0][0x450] ;  /* 0x0001140000047ab9 */ /* 0x000fe40000000a00 */
[----:B------:R-:W-:Y:S01]  /*7fc0*/  IMAD.U32 R25, RZ, RZ, UR4 ;  /* 0x00000004ff197e24 */ /* 0x000fe2000f8e00ff */
[----:B------:R-:W-:Y:S01]  /*7fd0*/  MOV R24, UR5 ;  /* 0x0000000500187c02 */ /* 0x000fe20008000f00 */
[----:B------:R-:W-:Y:S02]  /*7fe0*/  IMAD.U32 R27, RZ, RZ, UR5 ;  /* 0x00000005ff1b7e24 */ /* 0x000fe4000f8e00ff */
[----:B------:R-:W-:Y:S01]  /*7ff0*/  IMAD.U32 R23, RZ, RZ, UR4 ;  /* 0x00000004ff177e24 */ /* 0x000fe2000f8e00ff */
[----:B------:R-:W1:Y:S01]  /*8000*/  LDC.U8 R28, c[0x0][0x478] ;  /* 0x00011e00ff1c7b82 */ /* 0x000e620000000000 */
[----:B------:R-:W-:Y:S02]  /*8010*/  IMAD.U32 R16, RZ, RZ, UR4 ;  /* 0x00000004ff107e24 */ /* 0x000fe4000f8e00ff */
[----:B------:R-:W-:Y:S01]  /*8020*/  IMAD.U32 R20, RZ, RZ, UR5 ;  /* 0x00000005ff147e24 */ /* 0x000fe2000f8e00ff */
[----:B0-----:R-:W-:-:S02]  /*8030*/  SHF.L.U32 R0, R6, 0x3, RZ ;  /* 0x0000000306007819 */ /* 0x001fc400000006ff */
[----:B------:R-:W-:Y:S02]  /*8040*/  SHF.L.U64.HI R7, R6, 0x3, R7 ;  /* 0x0000000306077819 */ /* 0x000fe40000010207 */
[C---:B------:R-:W-:Y:S02]  /*8050*/  ISETP.GE.U32.AND P0, PT, R0.reuse, 0x1, PT ;  /* 0x000000010000780c */ /* 0x040fe40003f06070 */
[--C-:B------:R-:W-:Y:S02]  /*8060*/  SHF.R.S64 R21, R0, 0x3, R7.reuse ;  /* 0x0000000300157819 */ /* 0x100fe40000001007 */
[----:B------:R-:W-:Y:S02]  /*8070*/  ISETP.GE.AND.EX P0, PT, R7, RZ, PT, P0 ;  /* 0x000000ff0700720c */ /* 0x000fe40003f06300 */
[----:B------:R-:W-:-:S11]  /*8080*/  SHF.R.S32.HI R22, RZ, 0x3, R7 ;  /* 0x00000003ff167819 */ /* 0x000fd60000011407 */
[----:B-1----:R-:W-:Y:S05]  /*8090*/  @!P0 BRA `(.L_x_4380) ;  /* 0x0000000000788947 */ /* 0x002fea0003800000 */
[----:B------:R-:W-:Y:S01]  /*80a0*/  BSSY B0, `(.L_x_4380) ;  /* 0x000001d000007945 */ /* 0x000fe20003800000 */
[----:B------:R-:W-:Y:S01]  /*80b0*/  IMAD.U32 R12, RZ, RZ, UR4 ;  /* 0x00000004ff0c7e24 */ /* 0x000fe2000f8e00ff */
[----:B------:R-:W-:Y:S01]  /*80c0*/  MOV R13, UR5 ;  /* 0x00000005000d7c02 */ /* 0x000fe20008000f00 */
[----:B------:R-:W-:Y:S01]  /*80d0*/  IMAD.U32 R16, RZ, RZ, UR4 ;  /* 0x00000004ff107e24 */ /* 0x000fe2000f8e00ff */
[----:B------:R-:W-:Y:S01]  /*80e0*/  MOV R14, R22 ;  /* 0x00000016000e7202 */ /* 0x000fe20000000f00 */
[----:B------:R-:W-:Y:S02]  /*80f0*/  IMAD.U32 R20, RZ, RZ, UR5 ;  /* 0x00000005ff147e24 */ /* 0x000fe4000f8e00ff */
[----:B------:R-:W-:-:S07]  /*8100*/  IMAD.MOV.U32 R15, RZ, RZ, R21 ;  /* 0x000000ffff0f7224 */ /* 0x000fce00078e0015 */
.L_x_4381:
[--C-:B------:R-:W-:Y:S02]  /*8110*/  SHF.R.U64 R10, R15, 0x1, R14.reuse ;  /* 0x000000010f0a7819 */ /* 0x100fe4000000120e */
[----:B------:R-:W-:-:S03]  /*8120*/  SHF.R.U32.HI R11, RZ, 0x1, R14 ;  /* 0x00000001ff0b7819 */ /* 0x000fc6000001160e */
[C---:B------:R-:W-:Y:S01]  /*8130*/  IMAD.SHL.U32 R29, R10.reuse, 0x8, RZ ;  /* 0x000000080a1d7824 */ /* 0x040fe200078e00ff */
[----:B------:R-:W-:-:S04]  /*8140*/  SHF.L.U64.HI R26, R10, 0x3, R11 ;  /* 0x000000030a1a7819 */ /* 0x000fc8000001020b */
[----:B------:R-:W-:-:S05]  /*8150*/  IADD3 R8, P1, R29, R12, RZ ;  /* 0x0000000c1d087210 */ /* 0x000fca0007f3e0ff */
[----:B------:R-:W-:-:S05]  /*8160*/  IMAD.X R9, R26, 0x1, R13, P1 ;  /* 0x000000011a097824 */ /* 0x000fca00008e060d */
[----:B------:R-:W2:Y:S02]  /*8170*/  LDG.E.64 R6, desc[UR36][R8.64] ;  /* 0x0000002408067981 */ /* 0x000ea4000c1e1b00 */
[----:B--2--5:R-:W-:-:S04]  /*8180*/  ISETP.GE.U32.AND P1, PT, R6, R2, PT ;  /* 0x000000020600720c */ /* 0x024fc80003f26070 */
        /* <DEDUP_REMOVED lines=8> */
[----:B------:R-:W-:Y:S01]  /*8210*/  IMAD.MOV.U32 R15, RZ, RZ, R10 ;  /* 0x000000ffff0f7224 */ /* 0x000fe200078e000a */
[----:B------:R-:W-:Y:S01]  /*8220*/  @!P1 IADD3.X R13, RZ, R9, RZ, P3, !PT ;  /* 0x00000009ff0d9210 */ /* 0x000fe20001ffe4ff */
[----:B------:R-:W-:Y:S01]  /*8230*/  IMAD.MOV.U32 R14, RZ, RZ, R11 ;  /* 0x000000ffff0e7224 */ /* 0x000fe200078e000b */
[----:B------:R-:W-:-:S02]  /*8240*/  ISETP.GT.AND.EX P2, PT, R11, RZ, PT, P2 ;  /* 0x000000ff0b00720c */ /* 0x000fc40003f44320 */
[----:B------:R-:W-:-:S11]  /*8250*/  @!P1 IADD3.X R20, R20, RZ, R26, P4, P5 ;  /* 0x000000ff14149210 */ /* 0x000fd600027ea41a */
[----:B------:R-:W-:Y:S05]  /*8260*/  @P2 BRA `(.L_x_4381) ;  /* 0xfffffffc00a82947 */ /* 0x000fea000383ffff */
[----:B------:R-:W-:Y:S05]  /*8270*/  BSYNC B0 ;  /* 0x0000000000007941 */ /* 0x000fea0003800000 */
.L_x_4380:
[----:B------:R-:W-:Y:S05]  /*8280*/  @!P0 BRA `(.L_x_4382) ;  /* 0x0000000000608947 */ /* 0x000fea0003800000 */
[----:B------:R-:W-:Y:S01]  /*8290*/  BSSY B0, `(.L_x_4382) ;  /* 0x0000017000007945 */ /* 0x000fe20003800000 */
.L_x_4383:
[--C-:B------:R-:W-:Y:S02]  /*82a0*/  SHF.R.U64 R10, R21, 0x1, R22.reuse ;  /* 0x00000001150a7819 */ /* 0x100fe40000001216 */
[----:B------:R-:W-:-:S03]  /*82b0*/  SHF.R.U32.HI R11, RZ, 0x1, R22 ;  /* 0x00000001ff0b7819 */ /* 0x000fc60000011616 */
[C---:B------:R-:W-:Y:S01]  /*82c0*/  IMAD.SHL.U32 R14, R10.reuse, 0x8, RZ ;  /* 0x000000080a0e7824 */ /* 0x040fe200078e00ff */
[----:B------:R-:W-:-:S04]  /*82d0*/  SHF.L.U64.HI R12, R10, 0x3, R11 ;  /* 0x000000030a0c7819 */ /* 0x000fc8000001020b */
[----:B------:R-:W-:-:S04]  /*82e0*/  IADD3 R8, P0, R14, R23, RZ ;  /* 0x000000170e087210 */ /* 0x000fc80007f1e0ff */
[----:B------:R-:W-:-:S05]  /*82f0*/  IADD3.X R9, R12, R24, RZ, P0, !PT ;  /* 0x000000180c097210 */ /* 0x000fca00007fe4ff */
[----:B------:R-:W2:Y:S02]  /*8300*/  LDG.E.64 R6, desc[UR36][R8.64] ;  /* 0x0000002408067981 */ /* 0x000ea4000c1e1b00 */
[----:B--2--5:R-:W-:-:S04]  /*8310*/  ISETP.GE.U32.AND P0, PT, R2, R6, PT ;  /* 0x000000060200720c */ /* 0x024fc80003f06070 */
        /* <DEDUP_REMOVED lines=15> */
.L_x_4382:
[----:B------:R-:W-:Y:S01]  /*8410*/  ULDC.64 UR4, c[0x0][0x450] ;  /* 0x0001140000047ab9 */ /* 0x000fe20000000a00 */
[----:B-----5:R-:W-:Y:S01]  /*8420*/  IADD3 R2, P0, R25, -R16, RZ ;  /* 0x8000001019027210 */ /* 0x020fe20007f1e0ff */
[----:B------:R-:W-:Y:S01]  /*8430*/  ULDC.64 UR6, c[0x0][0x468] ;  /* 0x00011a0000067ab9 */ /* 0x000fe20000000a00 */
[----:B------:R-:W-:Y:S02]  /*8440*/  IADD3 R6, P1, R16, -UR4, RZ ;  /* 0x8000000410067c10 */ /* 0x000fe4000ff3e0ff */
[C---:B---3--:R-:W-:Y:S01]  /*8450*/  SHF.L.U64.HI R0, R4.reuse, 0x3, R5 ;  /* 0x0000000304007819 */ /* 0x048fe20000010205 */
        /* <DEDUP_REMOVED lines=8> */
[----:B------:R-:W-:Y:S02]  /*84e0*/  IADD3.X R5, R0, UR5, RZ, P0, !PT ;  /* 0x0000000500057c10 */ /* 0x000fe400087fe4ff */
        /* <DEDUP_REMOVED lines=18> */
.L_x_4387:
[----:B------:R0:W-:Y:S01]  /*8610*/  STG.E.U8 desc[UR36][R18.64], RZ ;  /* 0x000000ff12007986 */ /* 0x0001e2000c101124 */
[----:B------:R-:W-:Y:S05]  /*8620*/  BRA `(.L_x_4389) ;  /* 0x00000004008c7947 */ /* 0x000fea0003800000 */
.L_x_4386:
        /* <DEDUP_REMOVED lines=8> */
.L_x_4391:
[----:B------:R3:W-:Y:S01]  /*86b0*/  STG.E desc[UR36][R18.64], RZ ;  /* 0x000000ff12007986 */ /* 0x0007e2000c101924 */
[----:B------:R-:W-:Y:S05]  /*86c0*/  BRA `(.L_x_4389) ;  /* 0x0000000400647947 */ /* 0x000fea0003800000 */
.L_x_4390:
[----:B------:R2:W-:Y:S01]  /*86d0*/  STG.E.U16 desc[UR36][R18.64], RZ ;  /* 0x000000ff12007986 */ /* 0x0005e2000c101524 */
[----:B------:R-:W-:Y:S05]  /*86e0*/  BRA `(.L_x_4389) ;  /* 0x00000004005c7947 */ /* 0x000fea0003800000 */
.L_x_4385:
        /* <DEDUP_REMOVED lines=8> */
.L_x_4393:
[----:B------:R0:W-:Y:S01]  /*8770*/  STG.E.U16 desc[UR36][R18.64], RZ ;  /* 0x000000ff12007986 */ /* 0x0001e2000c101524 */
[----:B------:R-:W-:Y:S05]  /*8780*/  BRA `(.L_x_4389) ;  /* 0x0000000400347947 */ /* 0x000fea0003800000 */
.L_x_4392:
        /* <DEDUP_REMOVED lines=8> */
.L_x_4395:
[----:B------:R0:W-:Y:S01]  /*8810*/  STG.E desc[UR36][R18.64], RZ ;  /* 0x000000ff12007986 */ /* 0x0001e2000c101924 */
[----:B------:R-:W-:Y:S05]  /*8820*/  BRA `(.L_x_4389) ;  /* 0x00000004000c7947 */ /* 0x000fea0003800000 */
.L_x_4394:
[----:B------:R0:W-:Y:S01]  /*8830*/  STG.E.64 desc[UR36][R18.64], RZ ;  /* 0x000000ff12007986 */ /* 0x0001e2000c101b24 */
[----:B------:R-:W-:Y:S05]  /*8840*/  BRA `(.L_x_4389) ;  /* 0x0000000400047947 */ /* 0x000fea0003800000 */
.L_x_4384:
        /* <DEDUP_REMOVED lines=10> */
.L_x_4398:
[----:B------:R0:W-:Y:S01]  /*88f0*/  STG.E.128 desc[UR36][R18.64], RZ ;  /* 0x000000ff12007986 */ /* 0x0001e2000c101d24 */
[----:B------:R-:W-:Y:S05]  /*8900*/  BRA `(.L_x_4389) ;  /* 0x0000000000d47947 */ /* 0x000fea0003800000 */
.L_x_4397:
        /* <DEDUP_REMOVED lines=8> */
.L_x_4400:
[----:B------:R0:W-:Y:S01]  /*8990*/  STG.E.U8 desc[UR36][R18.64], RZ ;  /* 0x000000ff12007986 */ /* 0x0001e2000c101124 */
[----:B------:R-:W-:Y:S05]  /*89a0*/  BRA `(.L_x_4389) ;  /* 0x0000000000ac7947 */ /* 0x000fea0003800000 */
.L_x_4399:
[----:B------:R0:W-:Y:S01]  /*89b0*/  STG.E.U16 desc[UR36][R18.64], RZ ;  /* 0x000000ff12007986 */ /* 0x0001e2000c101524 */
[----:B------:R-:W-:Y:S05]  /*89c0*/  BRA `(.L_x_4389) ;  /* 0x0000000000a47947 */ /* 0x000fea0003800000 */
.L_x_4396:
        /* <DEDUP_REMOVED lines=10> */
.L_x_4403:
[----:B------:R0:W-:Y:S01]  /*8a70*/  STG.E.U8 desc[UR36][R18.64], RZ ;  /* 0x000000ff12007986 */ /* 0x0001e2000c101124 */
[----:B------:R-:W-:Y:S05]  /*8a80*/  BRA `(.L_x_4389) ;  /* 0x0000000000747947 */ /* 0x000fea0003800000 */
.L_x_4402:
[----:B------:R0:W-:Y:S01]  /*8a90*/  STG.E.U8 desc[UR36][R18.64], RZ ;  /* 0x000000ff12007986 */ /* 0x0001e2000c101124 */
[----:B------:R-:W-:Y:S05]  /*8aa0*/  BRA `(.L_x_4389) ;  /* 0x00000000006c7947 */ /* 0x000fea0003800000 */
.L_x_4401:
[----:B------:R-:W-:-:S13]  /*8ab0*/  ISETP.NE.AND P0, PT, R0, 0x1c, PT ;  /* 0x0000001c0000780c */ /* 0x000fda0003f05270 */
[----:B------:R-:W-:Y:S05]  /*8ac0*/  @!P0 BRA `(.L_x_4404) ;  /* 0x0000000000608947 */ /* 0x000fea0003800000 */
[----:B------:R-:W-:-:S13]  /*8ad0*/  ISETP.NE.AND P0, PT, R0, 0x1d, PT ;  /* 0x0000001d0000780c */ /* 0x000fda0003f05270 */
[----:B------:R-:W-:Y:S05]  /*8ae0*/  @!P0 BRA `(.L_x_4405) ;  /* 0x0000000000508947 */ /* 0x000fea0003800000 */
[----:B------:R-:W-:-:S13]  /*8af0*/  ISETP.NE.AND P0, PT, R0, 0x2c, PT ;  /* 0x0000002c0000780c */ /* 0x000fda0003f05270 */
[----:B------:R0:W-:Y:S01]  /*8b00*/  @!P0 STG.E.U8 desc[UR36][R18.64], RZ ;  /* 0x000000ff12008986 */ /* 0x0001e2000c101124 */
[----:B------:R-:W-:Y:S05]  /*8b10*/  @!P0 BRA `(.L_x_4389) ;  /* 0x0000000000508947 */ /* 0x000fea0003800000 */
.L_x_4388:
[----:B------:R-:W-:Y:S01]  /*8b20*/  MOV R0, 0x100 ;  /* 0x0000010000007802 */ /* 0x000fe20000000f00 */
[----:B------:R-:W-:Y:S01]  /*8b30*/  ULDC.64 UR4, c[0x4][0xf0] ;  /* 0x01003c0000047ab9 */ /* 0x000fe20000000a00 */
[----:B------:R-:W-:Y:S01]  /*8b40*/  ULDC.64 UR6, c[0x4][0x8] ;  /* 0x0100020000067ab9 */ /* 0x000fe20000000a00 */
[----:B------:R-:W-:Y:S01]  /*8b50*/  IMAD.U32 R4, RZ, RZ, UR4 ;  /* 0x00000004ff047e24 */ /* 0x000fe2000f8e00ff */
[----:B------:R1:W2:Y:S01]  /*8b60*/  LDC.64 R2, c[0x4][R0] ;  /* 0x0100000000027b82 */ /* 0x0002a20000000a00 */
        /* <DEDUP_REMOVED lines=8> */
[----:B-1----:R-:W-:-:S07]  /*8bf0*/  IMAD.MOV.U32 R13, RZ, RZ, RZ ;  /* 0x000000ffff0d7224 */ /* 0x002fce00078e00ff */
[----:B------:R-:W-:-:S07]  /*8c00*/  LEPC R20, `(.L_x_4406) ;  /* 0x000000001014794e */ /* 0x000fce0000000000 */
[----:B0-2---:R-:W-:Y:S05]  /*8c10*/  CALL.ABS.NOINC R2 ;  /* 0x0000000002007343 */ /* 0x005fea0003c00000 */
.L_x_4406:
[----:B------:R-:W-:Y:S05]  /*8c20*/  BRA `(.L_x_4389) ;  /* 0x00000000000c7947 */ /* 0x000fea0003800000 */
.L_x_4405:
[----:B------:R0:W-:Y:S01]  /*8c30*/  STG.E.64 desc[UR36][R18.64], RZ ;  /* 0x000000ff12007986 */ /* 0x0001e2000c101b24 */
[----:B------:R-:W-:Y:S05]  /*8c40*/  BRA `(.L_x_4389) ;  /* 0x0000000000047947 */ /* 0x000fea0003800000 */
.L_x_4404:
[----:B------:R0:W-:Y:S02]  /*8c50*/  STG.E desc[UR36][R18.64], RZ ;  /* 0x000000ff12007986 */ /* 0x0001e4000c101924 */
.L_x_4389:
[----:B------:R-:W-:-:S07]  /*8c60*/  IADD3 R17, R17, 0x80, RZ ;  /* 0x0000008011117810 */ /* 0x000fce0007ffe0ff */
.L_x_4336:
[----:B------:R-:W-:Y:S05]  /*8c70*/  BSYNC B6 ;  /* 0x0000000000067941 */ /* 0x000fea0003800000 */
.L_x_4335:
[----:B------:R-:W-:Y:S01]  /*8c80*/  ULDC UR4, c[0x0][0x210] ;  /* 0x0000840000047ab9 */ /* 0x000fe20000000800 */
[----:B------:R-:W-:Y:S01]  /*8c90*/  BSSY B6, `(.L_x_4407) ;  /* 0x000045c000067945 */ /* 0x000fe20003800000 */
[----:B------:R-:W-:-:S13]  /*8ca0*/  ISETP.GE.AND P0, PT, R17, UR4, PT ;  /* 0x0000000411007c0c */ /* 0x000fda000bf06270 */
[----:B------:R-:W-:Y:S05]  /*8cb0*/  @P0 BRA `(.L_x_4408) ;  /* 0x0000004400640947 */ /* 0x000fea0003800000 */
[----:B------:R-:W5:Y:S01]  /*8cc0*/  LDC R6, c[0x0][0x218] ;  /* 0x00008600ff067b82 */ /* 0x000f620000000800 */
[----:B------:R-:W-:Y:S02]  /*8cd0*/  IMAD.MOV.U32 R0, RZ, RZ, RZ ;  /* 0x000000ffff007224 */ /* 0x000fe400078e00ff */
[----:B01234-:R-:W-:Y:S01]  /*8ce0*/  IMAD.MOV.U32 R18, RZ, RZ, RZ ;  /* 0x000000ffff127224 */ /* 0x01ffe200078e00ff */
[----:B-----5:R-:W-:-:S13]  /*8cf0*/  ISETP.NE.AND P0, PT, R6, RZ, PT ;  /* 0x000000ff0600720c */ /* 0x020fda0003f05270 */
        /* <DEDUP_REMOVED lines=298> */
[----:B------:R-:W-:-:S07]  /*9fa0*/  IMAD R0, R5, UR5, R0 ;  /* 0x0000000505007c24 */ /* 0x000fce000f8e0200 */
.L_x_4409:
        /* <DEDUP_REMOVED lines=21> */
.L_x_4413:
[----:B------:R0:W5:Y:S01]  /*a100*/  LDG.E.U8 R4, desc[UR36][R2.64] ;  /* 0x0000002402047981 */ /* 0x000162000c1e1100 */
[----:B------:R-:W-:Y:S01]  /*a110*/  IMAD.MOV.U32 R5, RZ, RZ, RZ ;  /* 0x000000ffff057224 */ /* 0x000fe200078e00ff */
[----:B------:R-:W-:Y:S06]  /*a120*/  BRA `(.L_x_4415) ;  /* 0x0000000c00487947 */ /* 0x000fec0003800000 */
.L_x_4412:
        /* <DEDUP_REMOVED lines=8> */
.L_x_4417:
[----:B------:R-:W2:Y:S02]  /*a1b0*/  LDG.E R4, desc[UR36][R2.64] ;  /* 0x0000002402047981 */ /* 0x000ea4000c1e1900 */
[----:B--2---:R-:W-:Y:S01]  /*a1c0*/  SHF.R.S32.HI R5, RZ, 0x1f, R4 ;  /* 0x0000001fff057819 */ /* 0x004fe20000011404 */
[----:B------:R-:W-:Y:S06]  /*a1d0*/  BRA `(.L_x_4415) ;  /* 0x0000000c001c7947 */ /* 0x000fec0003800000 */
.L_x_4416:
[----:B------:R-:W2:Y:S02]  /*a1e0*/  LDG.E.S16 R4, desc[UR36][R2.64] ;  /* 0x0000002402047981 */ /* 0x000ea4000c1e1700 */
[----:B--2---:R-:W-:Y:S01]  /*a1f0*/  SHF.R.S32.HI R5, RZ, 0x1f, R4 ;  /* 0x0000001fff057819 */ /* 0x004fe20000011404 */
[----:B------:R-:W-:Y:S06]  /*a200*/  BRA `(.L_x_4415) ;  /* 0x0000000c00107947 */ /* 0x000fec0003800000 */
.L_x_4411:
[----:B------:R-:W-:-:S13]  /*a210*/  ISETP.GT.AND P0, PT, R4, 0x6, PT ;  /* 0x000000060400780c */ /* 0x000fda0003f04270 */
[----:B------:R-:W-:Y:S05]  /*a220*/  @P0 BRA `(.L_x_4418) ;  /* 0x00000000002c0947 */ /* 0x000fea0003800000 */
[----:B------:R-:W-:-:S13]  /*a230*/  ISETP.NE.AND P0, PT, R4, 0x5, PT ;  /* 0x000000050400780c */ /* 0x000fda0003f05270 */
[----:B------:R-:W-:Y:S05]  /*a240*/  @!P0 BRA `(.L_x_4419) ;  /* 0x0000000000148947 */ /* 0x000fea0003800000 */
[----:B------:R-:W-:-:S13]  /*a250*/  ISETP.NE.AND P0, PT, R4, 0x6, PT ;  /* 0x000000060400780c */ /* 0x000fda0003f05270 */
[----:B------:R-:W-:Y:S05]  /*a260*/  @P0 BRA `(.L_x_4414) ;  /* 0x0000000800a00947 */ /* 0x000fea0003800000 */
[----:B------:R-:W2:Y:S02]  /*a270*/  LDG.E R2, desc[UR36][R2.64] ;  /* 0x0000002402027981 */ /* 0x000ea4000c1e1900 */
[----:B--2---:R0:W1:Y:S01]  /*a280*/  F2I.S64.TRUNC R4, R2 ;  /* 0x0000000200047311 */ /* 0x004062000020d900 */
[----:B------:R-:W-:Y:S05]  /*a290*/  BRA `(.L_x_4415) ;  /* 0x0000000800ec7947 */ /* 0x000fea0003800000 */
.L_x_4419:
[----:B------:R-:W2:Y:S02]  /*a2a0*/  LDG.E.U16 R2, desc[UR36][R2.64] ;  /* 0x0000002402027981 */ /* 0x000ea4000c1e1500 */
[----:B--2---:R-:W-:-:S06]  /*a2b0*/  HADD2.F32 R4, -RZ, R2.H0_H0 ;  /* 0x20000002ff047230 */ /* 0x004fcc0000004100 */
[----:B------:R-:W0:Y:S01]  /*a2c0*/  F2I.S64.TRUNC R4, R4 ;  /* 0x0000000400047311 */ /* 0x000e22000020d900 */
[----:B------:R-:W-:Y:S05]  /*a2d0*/  BRA `(.L_x_4415) ;  /* 0x0000000800dc7947 */ /* 0x000fea0003800000 */
.L_x_4418:
[----:B------:R-:W-:-:S13]  /*a2e0*/  ISETP.NE.AND P0, PT, R4, 0x7, PT ;  /* 0x000000070400780c */ /* 0x000fda0003f05270 */
[----:B------:R-:W-:Y:S05]  /*a2f0*/  @!P0 BRA `(.L_x_4420) ;  /* 0x00000000002c8947 */ /* 0x000fea0003800000 */
[----:B------:R-:W-:-:S13]  /*a300*/  ISETP.NE.AND P0, PT, R4, 0x8, PT ;  /* 0x000000080400780c */ /* 0x000fda0003f05270 */
[----:B------:R-:W-:Y:S05]  /*a310*/  @!P0 BRA `(.L_x_4421) ;  /* 0x0000000000148947 */ /* 0x000fea0003800000 */
[----:B------:R-:W-:-:S13]  /*a320*/  ISETP.NE.AND P0, PT, R4, 0x9, PT ;  /* 0x000000090400780c */ /* 0x000fda0003f05270 */
[----:B------:R-:W-:Y:S05]  /*a330*/  @P0 BRA `(.L_x_4414) ;  /* 0x00000008006c0947 */ /* 0x000fea0003800000 */
[----:B------:R-:W2:Y:S02]  /*a340*/  LDG.E R2, desc[UR36][R2.64] ;  /* 0x0000002402027981 */ /* 0x000ea4000c1e1900 */
[----:B--2---:R0:W1:Y:S01]  /*a350*/  F2I.S64.TRUNC R4, R2 ;  /* 0x0000000200047311 */ /* 0x004062000020d900 */
[----:B------:R-:W-:Y:S05]  /*a360*/  BRA `(.L_x_4415) ;  /* 0x0000000800b87947 */ /* 0x000fea0003800000 */
.L_x_4421:
[----:B------:R-:W2:Y:S02]  /*a370*/  LDG.E.U16 R2, desc[UR36][R2.64] ;  /* 0x0000002402027981 */ /* 0x000ea4000c1e1500 */
[----:B--2---:R-:W-:-:S06]  /*a380*/  HADD2.F32 R4, -RZ, R2.H0_H0 ;  /* 0x20000002ff047230 */ /* 0x004fcc0000004100 */
[----:B------:R-:W0:Y:S01]  /*a390*/  F2I.S64.TRUNC R4, R4 ;  /* 0x0000000400047311 */ /* 0x000e22000020d900 */
[----:B------:R-:W-:Y:S05]  /*a3a0*/  BRA `(.L_x_4415) ;  /* 0x0000000800a87947 */ /* 0x000fea0003800000 */
.L_x_4420:
[----:B------:R-:W2:Y:S02]  /*a3b0*/  LDG.E.64 R2, desc[UR36][R2.64] ;  /* 0x0000002402027981 */ /* 0x000ea4000c1e1b00 */
[----:B--2---:R0:W1:Y:S01]  /*a3c0*/  F2I.S64.F64.TRUNC R4, R2 ;  /* 0x0000000200047311 */ /* 0x004062000030d900 */
[----:B------:R-:W-:Y:S05]  /*a3d0*/  BRA `(.L_x_4415) ;  /* 0x00000008009c7947 */ /* 0x000fea0003800000 */
.L_x_4410:
        /* <DEDUP_REMOVED lines=9> */
[----:B------:R-:W-:Y:S01]  /*a470*/  HFMA2.MMA R5, -RZ, RZ, 0, 0 ;  /* 0x00000000ff057435 */ /* 0x000fe200000001ff */
[----:B--2---:R-:W-:-:S04]  /*a480*/  ISETP.NE.AND P0, PT, R2, RZ, PT ;  /* 0x000000ff0200720c */ /* 0x004fc80003f05270 */
[----:B------:R-:W-:Y:S01]  /*a490*/  SEL R4, RZ, 0x1, !P0 ;  /* 0x00000001ff047807 */ /* 0x000fe20004000000 */
[----:B------:R-:W-:Y:S08]  /*a4a0*/  BRA `(.L_x_4415) ;  /* 0x0000000800687947 */ /* 0x000ff00003800000 */
.L_x_4424:
[----:B------:R-:W2:Y:S02]  /*a4b0*/  LDG.E.64 R2, desc[UR36][R2.64] ;  /* 0x0000002402027981 */ /* 0x000ea4000c1e1b00 */
[----:B--2---:R0:W1:Y:S01]  /*a4c0*/  F2I.S64.F64.TRUNC R4, R2 ;  /* 0x0000000200047311 */ /* 0x004062000030d900 */
[----:B------:R-:W-:Y:S05]  /*a4d0*/  BRA `(.L_x_4415) ;  /* 0x00000008005c7947 */ /* 0x000fea0003800000 */
.L_x_4423:
[----:B------:R-:W-:-:S13]  /*a4e0*/  ISETP.NE.AND P0, PT, R4, 0xf, PT ;  /* 0x0000000f0400780c */ /* 0x000fda0003f05270 */
[----:B------:R-:W-:Y:S05]  /*a4f0*/  @!P0 BRA `(.L_x_4425) ;  /* 0x00000000009c8947 */ /* 0x000fea0003800000 */
[----:B------:R-:W-:-:S13]  /*a500*/  ISETP.NE.AND P0, PT, R4, 0x17, PT ;  /* 0x000000170400780c */ /* 0x000fda0003f05270 */
[----:B------:R-:W-:Y:S05]  /*a510*/  @!P0 BRA `(.L_x_4426) ;  /* 0x00000000005c8947 */ /* 0x000fea0003800000 */
[----:B------:R-:W-:-:S13]  /*a520*/  ISETP.NE.AND P0, PT, R4, 0x18, PT ;  /* 0x000000180400780c */ /* 0x000fda0003f05270 */
[----:B------:R-:W-:Y:S05]  /*a530*/  @P0 BRA `(.L_x_4414) ;  /* 0x0000000400ec0947 */ /* 0x000fea0003800000 */
[----:B------:R-:W2:Y:S01]  /*a540*/  LDG.E.U8 R0, desc[UR36][R2.64] ;  /* 0x0000002402007981 */ /* 0x000ea2000c1e1100 */
[----:B------:R-:W-:Y:S02]  /*a550*/  IMAD.MOV.U32 R8, RZ, RZ, -0x800000 ;  /* 0xff800000ff087424 */ /* 0x000fe400078e00ff */
[----:B--2---:R-:W-:-:S05]  /*a560*/  IMAD.SHL.U32 R0, R0, 0x1000000, RZ ;  /* 0x0100000000007824 */ /* 0x004fca00078e00ff */
[----:B------:R-:W-:-:S04]  /*a570*/  LOP3.LUT R4, R0, 0x7f000000, RZ, 0xc0, !PT ;  /* 0x7f00000000047812 */ /* 0x000fc800078ec0ff */
[----:B------:R-:W0:Y:S01]  /*a580*/  FLO.U32 R5, R4 ;  /* 0x0000000400057300 */ /* 0x000e2200000e0000 */
[C---:B------:R-:W-:Y:S01]  /*a590*/  IADD3 R6, R4.reuse, 0x1000000, RZ ;  /* 0x0100000004067810 */ /* 0x040fe20007ffe0ff */
        /* <DEDUP_REMOVED lines=13> */
[----:B------:R-:W4:Y:S01]  /*a670*/  F2I.S64.TRUNC R4, R5 ;  /* 0x0000000500047311 */ /* 0x000f22000020d900 */
[----:B------:R-:W-:Y:S05]  /*a680*/  BRA `(.L_x_4415) ;  /* 0x0000000400f07947 */ /* 0x000fea0003800000 */
.L_x_4426:
[----:B------:R-:W2:Y:S02]  /*a690*/  LDG.E.U8 R2, desc[UR36][R2.64] ;  /* 0x0000002402027981 */ /* 0x000ea4000c1e1100 */
[C---:B--2---:R-:W-:Y:S02]  /*a6a0*/  IMAD.SHL.U32 R0, R2.reuse, 0x2000000, RZ ;  /* 0x0200000002007824 */ /* 0x044fe400078e00ff */
[----:B------:R-:W-:-:S03]  /*a6b0*/  IMAD.SHL.U32 R5, R2, 0x1000000, RZ ;  /* 0x0100000002057824 */ /* 0x000fc600078e00ff */
[----:B------:R-:W-:-:S13]  /*a6c0*/  ISETP.GE.U32.AND P0, PT, R0, 0x8000000, PT ;  /* 0x080000000000780c */ /* 0x000fda0003f06070 */
[C---:B------:R-:W-:Y:S01]  /*a6d0*/  @!P0 SHF.L.U32 R0, R2.reuse, 0x8, RZ ;  /* 0x0000000802008819 */ /* 0x040fe200000006ff */
[----:B------:R-:W-:-:S03]  /*a6e0*/  @P0 IMAD.SHL.U32 R4, R2, 0x200000, RZ ;  /* 0x0020000002040824 */ /* 0x000fc600078e00ff */
[----:B------:R-:W-:Y:S02]  /*a6f0*/  @!P0 LOP3.LUT R0, R0, 0x7f00, RZ, 0xc0, !PT ;  /* 0x00007f0000008812 */ /* 0x000fe400078ec0ff */
[----:B------:R-:W-:Y:S02]  /*a700*/  @P0 LOP3.LUT R4, R4, 0x70000000, RZ, 0xfc, !PT ;  /* 0x7000000004040812 */ /* 0x000fe400078efcff */
[----:B------:R-:W-:-:S03]  /*a710*/  @!P0 LOP3.LUT R0, R0, 0x3f000000, RZ, 0xfc, !PT ;  /* 0x3f00000000008812 */ /* 0x000fc600078efcff */
[----:B------:R-:W-:Y:S02]  /*a720*/  @P0 FMUL.FTZ R4, R4, 1.9259299443872358531e-34 ;  /* 0x0780000004040820 */ /* 0x000fe40000410000 */
[----:B------:R-:W-:-:S05]  /*a730*/  @!P0 FADD.FTZ R4, R0, -0.5 ;  /* 0xbf00000000048421 */ /* 0x000fca0000010000 */
[----:B------:R-:W-:-:S06]  /*a740*/  LOP3.LUT R4, R4, 0x80000000, R5, 0xf8, !PT ;  /* 0x8000000004047812 */ /* 0x000fcc00078ef805 */
[----:B------:R-:W3:Y:S01]  /*a750*/  F2I.S64.TRUNC R4, R4 ;  /* 0x0000000400047311 */ /* 0x000ee2000020d900 */
[----:B------:R-:W-:Y:S05]  /*a760*/  BRA `(.L_x_4415) ;  /* 0x0000000400b87947 */ /* 0x000fea0003800000 */
.L_x_4425:
[----:B------:R-:W2:Y:S02]  /*a770*/  LDG.E.U16 R4, desc[UR36][R2.64] ;  /* 0x0000002402047981 */ /* 0x000ea4000c1e1500 */
[----:B--2---:R-:W-:-:S06]  /*a780*/  IMAD.U32 R4, R4, 0x10000, RZ ;  /* 0x0001000004047824 */ /* 0x004fcc00078e00ff */
[----:B------:R-:W2:Y:S01]  /*a790*/  F2I.S64.TRUNC R4, R4 ;  /* 0x0000000400047311 */ /* 0x000ea2000020d900 */
[----:B------:R-:W-:Y:S05]  /*a7a0*/  BRA `(.L_x_4415) ;  /* 0x0000000400a87947 */ /* 0x000fea0003800000 */
.L_x_4422:
        /* <DEDUP_REMOVED lines=9> */
[----:B------:R-:W-:Y:S01]  /*a840*/  IMAD.MOV.U32 R5, RZ, RZ, RZ ;  /* 0x000000ffff057224 */ /* 0x000fe200078e00ff */
[----:B------:R-:W-:Y:S06]  /*a850*/  BRA `(.L_x_4415) ;  /* 0x00000004007c7947 */ /* 0x000fec0003800000 */
.L_x_4429:
[----:B------:R-:W2:Y:S01]  /*a860*/  LDG.E.U8 R2, desc[UR36][R2.64] ;  /* 0x0000002402027981 */ /* 0x000ea2000c1e1100 */
[----:B------:R-:W-:Y:S01]  /*a870*/  BSSY B0, `(.L_x_4430) ;  /* 0x0000018000007945 */ /* 0x000fe20003800000 */
[----:B------:R-:W-:Y:S02]  /*a880*/  MOV R4, RZ ;  /* 0x000000ff00047202 */ /* 0x000fe40000000f00 */
        /* <DEDUP_REMOVED lines=14> */
[----:B------:R-:W-:Y:S01]  /*a970*/  IADD3 R0, R0, 0x1d, -R3 ;  /* 0x0000001d00007810 */ /* 0x000fe20007ffe803 */
[----:B------:R-:W-:-:S05]  /*a980*/  VIADD R5, R3, 0xffffffe4 ;  /* 0xffffffe403057836 */ /* 0x000fca0000000000 */
[----:B------:R-:W-:-:S04]  /*a990*/  SHF.L.U32 R5, R2, R5, RZ ;  /* 0x0000000502057219 */ /* 0x000fc800000006ff */
[----:B------:R-:W-:-:S07]  /*a9a0*/  LOP3.LUT R2, R5, 0x7, RZ, 0xc0, !PT ;  /* 0x0000000705027812 */ /* 0x000fce00078ec0ff */
.L_x_4433:
[----:B------:R-:W-:Y:S05]  /*a9b0*/  BSYNC B1 ;  /* 0x0000000000017941 */ /* 0x000fea0003800000 */
.L_x_4432:
[----:B------:R-:W-:Y:S02]  /*a9c0*/  LEA R3, R0, 0x3b800000, 0x17 ;  /* 0x3b80000000037811 */ /* 0x000fe400078eb8ff */
[----:B------:R-:W-:-:S04]  /*a9d0*/  SHF.L.U32 R2, R2, 0x14, RZ ;  /* 0x0000001402027819 */ /* 0x000fc800000006ff */
[----:B------:R-:W-:-:S07]  /*a9e0*/  LOP3.LUT R4, R3, R2, R4, 0xfe, !PT ;  /* 0x0000000203047212 */ /* 0x000fce00078efe04 */
.L_x_4431:
[----:B------:R-:W-:Y:S05]  /*a9f0*/  BSYNC B0 ;  /* 0x0000000000007941 */ /* 0x000fea0003800000 */
.L_x_4430:
[----:B------:R-:W0:Y:S01]  /*aa00*/  F2I.S64.TRUNC R4, R4 ;  /* 0x0000000400047311 */ /* 0x000e22000020d900 */
[----:B------:R-:W-:Y:S05]  /*aa10*/  BRA `(.L_x_4415) ;  /* 0x00000004000c7947 */ /* 0x000fea0003800000 */
.L_x_4428:
        /* <DEDUP_REMOVED lines=21> */
.L_x_4437:
[----:B------:R-:W-:Y:S05]  /*ab70*/  BSYNC B1 ;  /* 0x0000000000017941 */ /* 0x000fea0003800000 */
.L_x_4436:
[----:B------:R-:W-:Y:S01]  /*ab80*/  IMAD.SHL.U32 R2, R2, 0x200000, RZ ;  /* 0x0020000002027824 */ /* 0x000fe200078e00ff */
[----:B------:R-:W-:-:S04]  /*ab90*/  LEA R3, R0, 0x37800000, 0x17 ;  /* 0x3780000000037811 */ /* 0x000fc800078eb8ff */
[----:B------:R-:W-:-:S07]  /*aba0*/  LOP3.LUT R4, R3, R2, R4, 0xfe, !PT ;  /* 0x0000000203047212 */ /* 0x000fce00078efe04 */
.L_x_4435:
[----:B------:R-:W-:Y:S05]  /*abb0*/  BSYNC B0 ;  /* 0x0000000000007941 */ /* 0x000fea0003800000 */
.L_x_4434:
[----:B------:R-:W0:Y:S01]  /*abc0*/  F2I.S64.TRUNC R4, R4 ;  /* 0x0000000400047311 */ /* 0x000e22000020d900 */
[----:B------:R-:W-:Y:S05]  /*abd0*/  BRA `(.L_x_4415) ;  /* 0x00000000009c7947 */ /* 0x000fea0003800000 */
.L_x_4427:
        /* <DEDUP_REMOVED lines=12> */
[----:B------:R-:W-:Y:S01]  /*aca0*/  @!P0 IMAD.MOV.U32 R4, RZ, RZ, 0x7f800001 ;  /* 0x7f800001ff048424 */ /* 0x000fe200078e00ff */
[----:B------:R-:W-:-:S07]  /*acb0*/  @P0 SHF.L.U32 R4, R2, 0x17, RZ ;  /* 0x0000001702040819 */ /* 0x000fce00000006ff */
.L_x_4441:
[----:B------:R-:W-:Y:S05]  /*acc0*/  BSYNC B0 ;  /* 0x0000000000007941 */ /* 0x000fea0003800000 */
.L_x_4440:
[----:B------:R-:W0:Y:S01]  /*acd0*/  F2I.S64.TRUNC R4, R4 ;  /* 0x0000000400047311 */ /* 0x000e22000020d900 */
[----:B------:R-:W-:Y:S05]  /*ace0*/  BRA `(.L_x_4415) ;  /* 0x0000000000587947 */ /* 0x000fea0003800000 */
.L_x_4414:
[----:B------:R-:W-:Y:S01]  /*acf0*/  MOV R0, 0x100 ;  /* 0x0000010000007802 */ /* 0x000fe20000000f00 */
[----:B------:R-:W-:Y:S01]  /*ad00*/  ULDC.64 UR4, c[0x4][0xf0] ;  /* 0x01003c0000047ab9 */ /* 0x000fe20000000a00 */
[----:B------:R-:W-:Y:S01]  /*ad10*/  ULDC.64 UR6, c[0x4][0x0] ;  /* 0x0100000000067ab9 */ /* 0x000fe20000000a00 */
[----:B------:R-:W-:Y:S01]  /*ad20*/  IMAD.U32 R4, RZ, RZ, UR4 ;  /* 0x00000004ff047e24 */ /* 0x000fe2000f8e00ff */
[----:B------:R0:W1:Y:S01]  /*ad30*/  LDC.64 R2, c[0x4][R0] ;  /* 0x0100000000027b82 */ /* 0x0000620000000a00 */
[----:B------:R-:W-:Y:S01]  /*ad40*/  IMAD.U32 R5, RZ, RZ, UR5 ;  /* 0x00000005ff057e24 */ /* 0x000fe2000f8e00ff */
[----:B------:R-:W-:Y:S01]  /*ad50*/  ULDC.64 UR4, c[0x4][0xf8] ;  /* 0x01003e0000047ab9 */ /* 0x000fe20000000a00 */
[----:B------:R-:W-:Y:S01]  /*ad60*/  HFMA2.MMA R12, -RZ, RZ, 0, 5.9604644775390625e-08 ;  /* 0x00000001ff0c7435 */ /* 0x000fe200000001ff */
[----:B------:R-:W-:Y:S01]  /*ad70*/  IMAD.U32 R6, RZ, RZ, UR4 ;  /* 0x00000004ff067e24 */ /* 0x000fe2000f8e00ff */
[----:B------:R-:W-:Y:S01]  /*ad80*/  MOV R7, UR5 ;  /* 0x0000000500077c02 */ /* 0x000fe20008000f00 */
[----:B------:R-:W-:-:S02]  /*ad90*/  IMAD.U32 R10, RZ, RZ, UR6 ;  /* 0x00000006ff0a7e24 */ /* 0x000fc4000f8e00ff */
[----:B------:R-:W-:Y:S02]  /*ada0*/  IMAD.U32 R11, RZ, RZ, UR7 ;  /* 0x00000007ff0b7e24 */ /* 0x000fe4000f8e00ff */
[----:B------:R-:W-:Y:S02]  /*adb0*/  IMAD.MOV.U32 R8, RZ, RZ, 0x4e ;  /* 0x0000004eff087424 */ /* 0x000fe400078e00ff */
[----:B0-----:R-:W-:-:S07]  /*adc0*/  IMAD.MOV.U32 R13, RZ, RZ, RZ ;  /* 0x000000ffff0d7224 */ /* 0x001fce00078e00ff */
[----:B------:R-:W-:-:S07]  /*add0*/  LEPC R20, `(.L_x_4442) ;  /* 0x000000001014794e */ /* 0x000fce0000000000 */
[----:B-1----:R-:W-:Y:S05]  /*ade0*/  CALL.ABS.NOINC R2 ;  /* 0x0000000002007343 */ /* 0x002fea0003c00000 */
.L_x_4442:
[----:B------:R-:W-:Y:S01]  /*adf0*/  CS2R R4, SRZ ;  /* 0x0000000000047805 */ /* 0x000fe2000001ff00 */
[----:B------:R-:W-:Y:S06]  /*ae00*/  BRA `(.L_x_4415) ;  /* 0x0000000000107947 */ /* 0x000fec0003800000 */
.L_x_4439:
[----:B------:R0:W5:Y:S01]  /*ae10*/  LDG.E.64 R4, desc[UR36][R2.64] ;  /* 0x0000002402047981 */ /* 0x000162000c1e1b00 */
[----:B------:R-:W-:Y:S05]  /*ae20*/  BRA `(.L_x_4415) ;  /* 0x0000000000087947 */ /* 0x000fea0003800000 */
.L_x_4438:
[----:B------:R0:W5:Y:S01]  /*ae30*/  LDG.E R4, desc[UR36][R2.64] ;  /* 0x0000002402047981 */ /* 0x000162000c1e1900 */
[----:B------:R-:W-:-:S07]  /*ae40*/  IMAD.MOV.U32 R5, RZ, RZ, RZ ;  /* 0x000000ffff057224 */ /* 0x000fce00078e00ff */
.L_x_4415:
[----:B------:R-:W-:Y:S02]  /*ae50*/  ULDC.64 UR4, c[0x0][0x420] ;  /* 0x0001080000047ab9 */ /* 0x000fe40000000a00 */
[----:B------:R-:W-:-:S04]  /*ae60*/  ISETP.NE.U32.AND P0, PT, RZ, UR4, PT ;  /* 0x00000004ff007c0c */ /* 0x000fc8000bf05070 */
[----:B------:R-:W-:-:S13]  /*ae70*/  ISETP.NE.AND.EX P0, PT, RZ, UR5, PT, P0 ;  /* 0x00000005ff007c0c */ /* 0x000fda000bf05300 */
[----:B------:R-:W-:Y:S05]  /*ae80*/  @P0 BRA `(.L_x_4443) ;  /* 0x0000001400b00947 */ /* 0x000fea0003800000 */
[----:B------:R-:W1:Y:S01]  /*ae90*/  LDC.64 R8, c[0x0][0x428] ;  /* 0x00010a00ff087b82 */ /* 0x000e620000000a00 */
[----:B0-----:R-:W-:Y:S02]  /*aea0*/  CS2R R2, SRZ ;  /* 0x0000000000027805 */ /* 0x001fe4000001ff00 */
[C---:B-1----:R-:W-:Y:S02]  /*aeb0*/  ISETP.NE.U32.AND P0, PT, R8.reuse, RZ, PT ;  /* 0x000000ff0800720c */ /* 0x042fe40003f05070 */
[----:B------:R-:W-:Y:S02]  /*aec0*/  ISETP.GE.U32.AND P1, PT, R8, 0x1, PT ;  /* 0x000000010800780c */ /* 0x000fe40003f26070 */
[C---:B------:R-:W-:Y:S02]  /*aed0*/  ISETP.NE.AND.EX P0, PT, R9.reuse, RZ, PT, P0 ;  /* 0x000000ff0900720c */ /* 0x040fe40003f05300 */
[----:B------:R-:W-:-:S04]  /*aee0*/  ISETP.GE.AND.EX P1, PT, R9, RZ, PT, P1 ;  /* 0x000000ff0900720c */ /* 0x000fc80003f26310 */
[----:B------:R-:W-:-:S13]  /*aef0*/  PLOP3.LUT P0, PT, P0, P1, PT, 0x2a, 0x0 ;  /* 0x000000000000781c */ /* 0x000fda0000702572 */
[----:B------:R-:W-:Y:S05]  /*af00*/  @P0 BRA `(.L_x_4444) ;  /* 0x00000014009c0947 */ /* 0x000fea0003800000 */
[----:B------:R-:W-:Y:S01]  /*af10*/  ISETP.GT.U32.AND P0, PT, R8, 0x1, PT ;  /* 0x000000010800780c */ /* 0x000fe20003f04070 */
[----:B------:R-:W0:Y:S01]  /*af20*/  LDC.64 R6, c[0x0][0x448] ;  /* 0x00011200ff067b82 */ /* 0x000e220000000a00 */
[----:B------:R-:W-:Y:S01]  /*af30*/  IMAD.MOV.U32 R16, RZ, RZ, RZ ;  /* 0x000000ffff107224 */ /* 0x000fe200078e00ff */
[----:B------:R-:W-:Y:S02]  /*af40*/  MOV R79, RZ ;  /* 0x000000ff004f7202 */ /* 0x000fe40000000f00 */
        /* <DEDUP_REMOVED lines=15> */
[----:B--2345:R-:W-:Y:S01]  /*b040*/  IMAD R9, R5, UR4, RZ ;  /* 0x0000000405097c24 */ /* 0x03cfe2000f8e02ff */
        /* <DEDUP_REMOVED lines=19> */
.L_x_4448:
        /* <DEDUP_REMOVED lines=71> */
[----:B------:R-:W-:-:S05]  /*b5f0*/  IADD3 R16, P3, R16, 0x10, RZ ;  /* 0x0000001010107810 */ /* 0x000fca0007f7e0ff */
[----:B------:R-:W-:Y:S02]  /*b600*/  IMAD.X R79, RZ, RZ, R79, P3 ;  /* 0x000000ffff4f7224 */ /* 0x000fe400018e064f */
[-C--:B--2---:R-:W-:Y:S02]  /*b610*/  IMAD R73, R73, R74.reuse, RZ ;  /* 0x0000004a49497224 */ /* 0x084fe400078e02ff */
[----:B------:R-:W-:-:S04]  /*b620*/  IMAD.WIDE.U32 R2, R72, R74, R2 ;  /* 0x0000004a48027225 */ /* 0x000fc800078e0002 */
[----:B------:R-:W-:Y:S02]  /*b630*/  IMAD R73, R72, R75, R73 ;  /* 0x0000004b48497224 */ /* 0x000fe400078e0249 */
[-C--:B---3--:R-:W-:Y:S02]  /*b640*/  IMAD R69, R69, R70.reuse, RZ ;  /* 0x0000004645457224 */ /* 0x088fe400078e02ff */
[----:B------:R-:W-:Y:S02]  /*b650*/  IMAD.IADD R3, R3, 0x1, R73 ;  /* 0x0000000103037824 */ /* 0x000fe400078e0249 */
        /* <DEDUP_REMOVED lines=55> */
[-C--:B------:R-:W-:Y:S02]  /*b9d0*/  IMAD R15, R81, R82.reuse, RZ ;  /* 0x00000052510f7224 */ /* 0x080fe400078e02ff */
[----:B------:R-:W-:Y:S01]  /*b9e0*/  IMAD.WIDE.U32 R2, R80, R82, R12 ;  /* 0x0000005250027225 */ /* 0x000fe200078e000c */
[----:B------:R-:W-:-:S03]  /*b9f0*/  IADD3 R13, P2, R10, R8, RZ ;  /* 0x000000080a0d7210 */ /* 0x000fc60007f5e0ff */
[----:B------:R-:W-:Y:S01]  /*ba00*/  IMAD R15, R80, R83, R15 ;  /* 0x00000053500f7224 */ /* 0x000fe200078e020f */
[----:B------:R-:W-:-:S03]  /*ba10*/  IADD3.X R14, R11, R77, RZ, P2, !PT ;  /* 0x0000004d0b0e7210 */ /* 0x000fc600017fe4ff */
[----:B------:R-:W-:Y:S01]  /*ba20*/  IMAD.IADD R3, R3, 0x1, R15 ;  /* 0x0000000103037824 */ /* 0x000fe200078e020f */
[----:B------:R-:W-:Y:S06]  /*ba30*/  @P1 BRA `(.L_x_4448) ;  /* 0xfffffff400d01947 */ /* 0x000fec000383ffff */
[----:B------:R-:W-:Y:S05]  /*ba40*/  BSYNC B1 ;  /* 0x0000000000017941 */ /* 0x000fea0003800000 */
.L_x_4447:
        /* <DEDUP_REMOVED lines=12> */
[----:B------:R-:W-:Y:S01]  /*bb10*/  IMAD.X R13, R14, 0x1, R77, P0 ;  /* 0x000000010e0d7824 */ /* 0x000fe200000e064d */
[----:B------:R-:W-:Y:S02]  /*bb20*/  IADD3 R14, P0, R12, R8, RZ ;  /* 0x000000080c0e7210 */ /* 0x000fe40007f1e0ff */
[----:B------:R-:W3:Y:S04]  /*bb30*/  LDG.E.64 R44, desc[UR36][R38.64+0x8] ;  /* 0x00000824262c7981 */ /* 0x000ee8000c1e1b00 */
[----:B------:R-:W3:Y:S01]  /*bb40*/  LDG.E.64 R42, desc[UR36][R12.64] ;  /* 0x000000240c2a7981 */ /* 0x000ee2000c1e1b00 */
[----:B------:R-:W-:-:S02]  /*bb50*/  IADD3.X R15, R13, R77, RZ, P0, !PT ;  /* 0x0000004d0d0f7210 */ /* 0x000fc400007fe4ff */
[-C--:B------:R-:W-:Y:S01]  /*bb60*/  IADD3 R20, P0, R14, R8.reuse, RZ ;  /* 0x000000080e147210 */ /* 0x080fe20007f1e0ff */
        /* <DEDUP_REMOVED lines=10> */
[----:B------:R-:W-:Y:S01]  /*bc10*/  IMAD.X R53, R51, 0x1, R77, P0 ;  /* 0x0000000133357824 */ /* 0x000fe200000e064d */
[----:B------:R-:W-:Y:S02]  /*bc20*/  IADD3 R54, P0, R52, R8, RZ ;  /* 0x0000000834367210 */ /* 0x000fe40007f1e0ff */
[----:B------:R-:W5:Y:S04]  /*bc30*/  LDG.E.64 R26, desc[UR36][R38.64+0x28] ;  /* 0x00002824261a7981 */ /* 0x000f68000c1e1b00 */
[----:B------:R-:W5:Y:S01]  /*bc40*/  LDG.E.64 R24, desc[UR36][R52.64] ;  /* 0x0000002434187981 */ /* 0x000f62000c1e1b00 */
[----:B------:R-:W-:-:S02]  /*bc50*/  IADD3.X R55, R53, R77, RZ, P0, !PT ;  /* 0x0000004d35377210 */ /* 0x000fc400007fe4ff */
[----:B0-----:R-:W-:Y:S01]  /*bc60*/  IADD3 R10, P0, R54, R8, RZ ;  /* 0x00000008360a7210 */ /* 0x001fe20007f1e0ff */
        /* <DEDUP_REMOVED lines=37> */
[----:B------:R-:W-:Y:S01]  /*bec0*/  IMAD R13, R13, R14, RZ ;  /* 0x0000000e0d0d7224 */ /* 0x000fe200078e02ff */
[----:B------:R-:W-:-:S03]  /*bed0*/  IADD3 R21, R21, R3, RZ ;  /* 0x0000000315157210 */ /* 0x000fc60007ffe0ff */
[----:B------:R-:W-:Y:S01]  /*bee0*/  IMAD R15, R12, R15, R13 ;  /* 0x0000000f0c0f7224 */ /* 0x000fe200078e020d */
[----:B------:R-:W-:Y:S01]  /*bef0*/  IADD3 R13, P1, R10, R8, RZ ;  /* 0x000000080a0d7210 */ /* 0x000fe20007f3e0ff */
[----:B------:R-:W-:-:S04]  /*bf00*/  IMAD.WIDE.U32 R2, R12, R14, R20 ;  /* 0x0000000e0c027225 */ /* 0x000fc800078e0014 */
[----:B------:R-:W-:Y:S02]  /*bf10*/  IMAD.IADD R3, R3, 0x1, R15 ;  /* 0x0000000103037824 */ /* 0x000fe400078e020f */
[----:B------:R-:W-:-:S07]  /*bf20*/  IMAD.X R14, R11, 0x1, R77, P1 ;  /* 0x000000010b0e7824 */ /* 0x000fce00008e064d */
.L_x_4450:
[----:B------:R-:W-:Y:S05]  /*bf30*/  BSYNC B1 ;  /* 0x0000000000017941 */ /* 0x000fea0003800000 */
.L_x_4449:
[----:B------:R-:W-:-:S04]  /*bf40*/  ISETP.NE.U32.AND P1, PT, R78, RZ, PT ;  /* 0x000000ff4e00720c */ /* 0x000fc80003f25070 */
[----:B------:R-:W-:-:S13]  /*bf50*/  ISETP.NE.OR.EX P0, PT, R0, RZ, P0, P1 ;  /* 0x000000ff0000720c */ /* 0x000fda0000705710 */
[----:B------:R-:W-:Y:S05]  /*bf60*/  @!P0 BRA `(.L_x_4451) ;  /* 0x0000000000b08947 */ /* 0x000fea0003800000 */
.L_x_4446:
[----:B------:R-:W-:Y:S01]  /*bf70*/  ULDC.64 UR4, c[0x0][0x440] ;  /* 0x0001100000047ab9 */ /* 0x000fe20000000a00 */
[----:B------:R-:W-:Y:S01]  /*bf80*/  MOV R10, R13 ;  /* 0x0000000d000a7202 */ /* 0x000fe20000000f00 */
[----:B------:R-:W-:Y:S01]  /*bf90*/  IMAD.MOV.U32 R11, RZ, RZ, R14 ;  /* 0x000000ffff0b7224 */ /* 0x000fe200078e000e */
[----:B------:R-:W-:-:S04]  /*bfa0*/  LEA R30, P0, R16, UR4, 0x3 ;  /* 0x00000004101e7c11 */ /* 0x000fc8000f8018ff */
[----:B------:R-:W-:Y:S01]  /*bfb0*/  LEA.HI.X R31, R16, UR5, R79, 0x3, P0 ;  /* 0x00000005101f7c11 */ /* 0x000fe200080f1c4f */
[----:B------:R-:W2:Y:S01]  /*bfc0*/  LDG.E.64 R10, desc[UR36][R10.64] ;  /* 0x000000240a0a7981 */ /* 0x000ea2000c1e1b00 */
        /* <DEDUP_REMOVED lines=10> */
[----:B------:R-:W-:-:S03]  /*c070*/  IADD3.X R37, R35, R77, RZ, P0, !PT ;  /* 0x0000004d23257210 */ /* 0x000fc600007fe4ff */
        /* <DEDUP_REMOVED lines=19> */
[----:B-----5:R-:W-:Y:S02]  /*c1b0*/  IMAD R11, R27, R28, RZ ;  /* 0x0000001c1b0b7224 */ /* 0x020fe400078e02ff */
[----:B------:R-:W-:Y:S01]  /*c1c0*/  IMAD.IADD R23, R23, 0x1, R3 ;  /* 0x0000000117177824 */ /* 0x000fe200078e0203 */
[----:B------:R-:W-:Y:S01]  /*c1d0*/  IADD3 R13, P2, R36, R8, RZ ;  /* 0x00000008240d7210 */ /* 0x000fe20007f5e0ff */
[C---:B------:R-:W-:Y:S02]  /*c1e0*/  IMAD R11, R26.reuse, R29, R11 ;  /* 0x0000001d1a0b7224 */ /* 0x040fe400078e020b */
[----:B------:R-:W-:-:S04]  /*c1f0*/  IMAD.WIDE.U32 R2, R26, R28, R22 ;  /* 0x0000001c1a027225 */ /* 0x000fc800078e0016 */
[----:B------:R-:W-:Y:S01]  /*c200*/  IMAD.X R14, R37, 0x1, R77, P2 ;  /* 0x00000001250e7824 */ /* 0x000fe200010e064d */
[----:B------:R-:W-:Y:S01]  /*c210*/  IADD3 R3, R3, R11, RZ ;  /* 0x0000000b03037210 */ /* 0x000fe20007ffe0ff */
[----:B------:R-:W-:Y:S06]  /*c220*/  @P0 BRA `(.L_x_4446) ;  /* 0xfffffffc00500947 */ /* 0x000fec000383ffff */
.L_x_4451:
[----:B------:R-:W-:Y:S05]  /*c230*/  BSYNC B0 ;  /* 0x0000000000007941 */ /* 0x000fea0003800000 */
.L_x_4445:
[----:B------:R-:W-:-:S04]  /*c240*/  ISETP.NE.U32.AND P0, PT, R76, RZ, PT ;  /* 0x000000ff4c00720c */ /* 0x000fc80003f05070 */
[----:B------:R-:W-:-:S13]  /*c250*/  ISETP.NE.AND.EX P0, PT, RZ, RZ, PT, P0 ;  /* 0x000000ffff00720c */ /* 0x000fda0003f05300 */
[----:B------:R-:W-:Y:S05]  /*c260*/  @!P0 BRA `(.L_x_4444) ;  /* 0x0000000000c48947 */ /* 0x000fea0003800000 */
[----:B------:R-:W-:Y:S01]  /*c270*/  ULDC.64 UR4, c[0x0][0x438] ;  /* 0x00010e0000047ab9 */ /* 0x000fe20000000a00 */
[----:B0-----:R-:W-:Y:S01]  /*c280*/  IMAD R0, R79, R6, RZ ;  /* 0x000000064f007224 */ /* 0x001fe200078e02ff */
[----:B------:R-:W-:Y:S01]  /*c290*/  ULDC.64 UR6, c[0x0][0x430] ;  /* 0x00010c0000067ab9 */ /* 0x000fe20000000a00 */
[----:B--2345:R-:W-:Y:S02]  /*c2a0*/  IMAD R11, R5, UR4, RZ ;  /* 0x00000004050b7c24 */ /* 0x03cfe4000f8e02ff */
[----:B------:R-:W-:-:S04]  /*c2b0*/  IMAD.WIDE.U32 R8, R4, UR4, RZ ;  /* 0x0000000404087c25 */ /* 0x000fc8000f8e00ff */
[----:B------:R-:W-:Y:S01]  /*c2c0*/  IMAD R11, R4, UR5, R11 ;  /* 0x00000005040b7c24 */ /* 0x000fe2000f8e020b */
[----:B------:R-:W-:Y:S02]  /*c2d0*/  ULDC.64 UR4, c[0x0][0x440] ;  /* 0x0001100000047ab9 */ /* 0x000fe40000000a00 */
[C---:B------:R-:W-:Y:S01]  /*c2e0*/  LEA R14, P0, R16.reuse, UR4, 0x3 ;  /* 0x00000004100e7c11 */ /* 0x040fe2000f8018ff */
[----:B------:R-:W-:Y:S02]  /*c2f0*/  IMAD.IADD R9, R9, 0x1, R11 ;  /* 0x0000000109097824 */ /* 0x000fe400078e020b */
[C---:B------:R-:W-:Y:S01]  /*c300*/  IMAD R11, R16.reuse, R7, R0 ;  /* 0x00000007100b7224 */ /* 0x040fe200078e0200 */
[C---:B------:R-:W-:Y:S01]  /*c310*/  LEA.HI.X R15, R16.reuse, UR5, R79, 0x3, P0 ;  /* 0x00000005100f7c11 */ /* 0x040fe200080f1c4f */
[----:B------:R-:W-:-:S05]  /*c320*/  IMAD.WIDE.U32 R8, R16, R6, R8 ;  /* 0x0000000610087225 */ /* 0x000fca00078e0008 */
[----:B------:R-:W-:Y:S02]  /*c330*/  IADD3 R9, R9, R11, RZ ;  /* 0x0000000b09097210 */ /* 0x000fe40007ffe0ff */
        /* <DEDUP_REMOVED lines=14> */
[----:B------:R-:W-:-:S05]  /*c420*/  IADD3 R10, P0, R12, R23, RZ ;  /* 0x000000170c0a7210 */ /* 0x000fca0007f1e0ff */
[----:B------:R-:W-:-:S05]  /*c430*/  IMAD.X R11, R13, 0x1, R21, P0 ;  /* 0x000000010d0b7824 */ /* 0x000fca00000e0615 */
[----:B------:R-:W2:Y:S01]  /*c440*/  LDG.E.64 R6, desc[UR36][R10.64] ;  /* 0x000000240a067981 */ /* 0x000ea2000c1e1b00 */
[----:B------:R-:W-:-:S04]  /*c450*/  ISETP.NE.U32.AND P0, PT, R76, 0x2, PT ;  /* 0x000000024c00780c */ /* 0x000fc80003f05070 */
[----:B------:R-:W-:Y:S01]  /*c460*/  ISETP.NE.AND.EX P0, PT, RZ, RZ, PT, P0 ;  /* 0x000000ffff00720c */ /* 0x000fe20003f05300 */
[-C--:B--2---:R-:W-:Y:S02]  /*c470*/  IMAD R7, R7, R8.reuse, RZ ;  /* 0x0000000807077224 */ /* 0x084fe400078e02ff */
[----:B------:R-:W-:-:S04]  /*c480*/  IMAD.WIDE.U32 R2, R6, R8, R2 ;  /* 0x0000000806027225 */ /* 0x000fc800078e0002 */
[----:B------:R-:W-:-:S05]  /*c490*/  IMAD R7, R6, R9, R7 ;  /* 0x0000000906077224 */ /* 0x000fca00078e0207 */
[----:B------:R-:W-:Y:S01]  /*c4a0*/  IADD3 R3, R3, R7, RZ ;  /* 0x0000000703037210 */ /* 0x000fe20007ffe0ff */
[----:B------:R-:W-:Y:S06]  /*c4b0*/  @!P0 BRA `(.L_x_4444) ;  /* 0x0000000000308947 */ /* 0x000fec0003800000 */
        /* <DEDUP_REMOVED lines=9> */
.L_x_4443:
[----:B012345:R-:W-:-:S04]  /*c550*/  LEA R2, P0, R4, UR4, 0x3 ;  /* 0x0000000404027c11 */ /* 0x03ffc8000f8018ff */
[----:B------:R-:W-:-:S06]  /*c560*/  LEA.HI.X R3, R4, UR5, R5, 0x3, P0 ;  /* 0x0000000504037c11 */ /* 0x000fcc00080f1c05 */
[----:B------:R-:W5:Y:S03]  /*c570*/  LDG.E.64 R2, desc[UR36][R2.64] ;  /* 0x0000002402027981 */ /* 0x000f66000c1e1b00 */
.L_x_4444:
[----:B0-----:R-:W0:Y:S01]  /*c580*/  LDC.64 R6, c[0x0][0x458] ;  /* 0x00011600ff067b82 */ /* 0x001e220000000a00 */
[----:B------:R-:W-:Y:S02]  /*c590*/  ULDC.64 UR4, c[0x0][0x450] ;  /* 0x0001140000047ab9 */ /* 0x000fe40000000a00 */
[----:B------:R-:W-:Y:S01]  /*c5a0*/  MOV R25, UR4 ;  /* 0x0000000400197c02 */ /* 0x000fe20008000f00 */
[----:B------:R-:W-:Y:S01]  /*c5b0*/  IMAD.U32 R27, RZ, RZ, UR5 ;  /* 0x00000005ff1b7e24 */ /* 0x000fe2000f8e00ff */
[----:B------:R-:W-:Y:S01]  /*c5c0*/  MOV R16, UR4 ;  /* 0x0000000400107c02 */ /* 0x000fe20008000f00 */
[----:B------:R-:W-:Y:S02]  /*c5d0*/  IMAD.U32 R23, RZ, RZ, UR4 ;  /* 0x00000004ff177e24 */ /* 0x000fe4000f8e00ff */
[----:B------:R-:W1:Y:S01]  /*c5e0*/  LDC.U8 R28, c[0x0][0x478] ;  /* 0x00011e00ff1c7b82 */ /* 0x000e620000000000 */
[----:B------:R-:W-:Y:S02]  /*c5f0*/  IMAD.U32 R24, RZ, RZ, UR5 ;  /* 0x00000005ff187e24 */ /* 0x000fe4000f8e00ff */
[----:B------:R-:W-:-:S02]  /*c600*/  IMAD.U32 R20, RZ, RZ, UR5 ;  /* 0x00000005ff147e24 */ /* 0x000fc4000f8e00ff */
[C---:B0-----:R-:W-:Y:S01]  /*c610*/  IMAD.SHL.U32 R0, R6.reuse, 0x8, RZ ;  /* 0x0000000806007824 */ /* 0x041fe200078e00ff */
[----:B------:R-:W-:-:S04]  /*c620*/  SHF.L.U64.HI R7, R6, 0x3, R7 ;  /* 0x0000000306077819 */ /* 0x000fc80000010207 */
        /* <DEDUP_REMOVED lines=8> */
[----:B------:R-:W-:Y:S02]  /*c6b0*/  IMAD.U32 R13, RZ, RZ, UR5 ;  /* 0x00000005ff0d7e24 */ /* 0x000fe4000f8e00ff */
[----:B------:R-:W-:Y:S02]  /*c6c0*/  IMAD.U32 R20, RZ, RZ, UR5 ;  /* 0x00000005ff147e24 */ /* 0x000fe4000f8e00ff */
[----:B------:R-:W-:Y:S02]  /*c6d0*/  IMAD.MOV.U32 R15, RZ, RZ, R21 ;  /* 0x000000ffff0f7224 */ /* 0x000fe400078e0015 */
[----:B------:R-:W-:-:S07]  /*c6e0*/  IMAD.MOV.U32 R14, RZ, RZ, R22 ;  /* 0x000000ffff0e7224 */ /* 0x000fce00078e0016 */
.L_x_4453:
[--C-:B------:R-:W-:Y:S02]  /*c6f0*/  SHF.R.U64 R10, R15, 0x1, R14.reuse ;  /* 0x000000010f0a7819 */ /* 0x100fe4000000120e */
[----:B------:R-:W-:Y:S02]  /*c700*/  SHF.R.U32.HI R11, RZ, 0x1, R14 ;  /* 0x00000001ff0b7819 */ /* 0x000fe4000001160e */
[C---:B------:R-:W-:Y:S02]  /*c710*/  SHF.L.U32 R29, R10.reuse, 0x3, RZ ;  /* 0x000000030a1d7819 */ /* 0x040fe400000006ff */
[----:B------:R-:W-:Y:S02]  /*c720*/  SHF.L.U64.HI R26, R10, 0x3, R11 ;  /* 0x000000030a1a7819 */ /* 0x000fe4000001020b */
        /* <DEDUP_REMOVED lines=19> */
.L_x_4452:
[----:B------:R-:W-:Y:S05]  /*c860*/  @!P0 BRA `(.L_x_4454) ;  /* 0x0000000000608947 */ /* 0x000fea0003800000 */
[----:B------:R-:W-:Y:S01]  /*c870*/  BSSY B0, `(.L_x_4454) ;  /* 0x0000017000007945 */ /* 0x000fe20003800000 */
.L_x_4455:
        /* <DEDUP_REMOVED lines=9> */
[----:B------:R-:W-:Y:S02]  /*c910*/  @P0 LOP3.LUT R0, RZ, R10, RZ, 0x33, !PT ;  /* 0x0000000aff000212 */ /* 0x000fe400078e33ff */
[----:B------:R-:W-:Y:S02]  /*c920*/  @P0 LOP3.LUT R6, RZ, R11, RZ, 0x33, !PT ;  /* 0x0000000bff060212 */ /* 0x000fe400078e33ff */
[----:B------:R-:W-:Y:S02]  /*c930*/  @P0 IADD3 R10, P1, R21, R0, RZ ;  /* 0x00000000150a0210 */ /* 0x000fe40007f3e0ff */
[----:B------:R-:W-:Y:S02]  /*c940*/  @P0 IADD3 R23, P2, R8, 0x8, RZ ;  /* 0x0000000808170810 */ /* 0x000fe40007f5e0ff */
[----:B------:R-:W-:Y:S01]  /*c950*/  @P0 IADD3.X R11, R22, R6, RZ, P1, !PT ;  /* 0x00000006160b0210 */ /* 0x000fe20000ffe4ff */
[----:B------:R-:W-:Y:S01]  /*c960*/  IMAD.MOV.U32 R21, RZ, RZ, R10 ;  /* 0x000000ffff157224 */ /* 0x000fe200078e000a */
[----:B------:R-:W-:Y:S01]  /*c970*/  ISETP.GT.U32.AND P1, PT, R10, RZ, PT ;  /* 0x000000ff0a00720c */ /* 0x000fe20003f24070 */
[----:B------:R-:W-:Y:S01]  /*c980*/  @P0 IMAD.X R24, RZ, RZ, R9, P2 ;  /* 0x000000ffff180224 */ /* 0x000fe200010e0609 */
[----:B------:R-:W-:Y:S01]  /*c990*/  @P0 IADD3 R25, P3, P4, R25, 0x8, R14 ;  /* 0x0000000819190810 */ /* 0x000fe20007c7e00e */
[----:B------:R-:W-:Y:S01]  /*c9a0*/  IMAD.MOV.U32 R22, RZ, RZ, R11 ;  /* 0x000000ffff167224 */ /* 0x000fe200078e000b */
[----:B------:R-:W-:-:S02]  /*c9b0*/  ISETP.GT.AND.EX P1, PT, R11, RZ, PT, P1 ;  /* 0x000000ff0b00720c */ /* 0x000fc40003f24310 */
[----:B------:R-:W-:-:S11]  /*c9c0*/  @P0 IADD3.X R27, R27, RZ, R12, P3, P4 ;  /* 0x000000ff1b1b0210 */ /* 0x000fd60001fe840c */
[----:B------:R-:W-:Y:S05]  /*c9d0*/  @P1 BRA `(.L_x_4455) ;  /* 0xfffffffc00a81947 */ /* 0x000fea000383ffff */
[----:B------:R-:W-:Y:S05]  /*c9e0*/  BSYNC B0 ;  /* 0x0000000000007941 */ /* 0x000fea0003800000 */
.L_x_4454:
[----:B------:R-:W-:Y:S01]  /*c9f0*/  ULDC.64 UR4, c[0x0][0x450] ;  /* 0x0001140000047ab9 */ /* 0x000fe20000000a00 */
[----:B-----5:R-:W-:Y:S01]  /*ca00*/  IADD3 R2, P0, R25, -R16, RZ ;  /* 0x8000001019027210 */ /* 0x020fe20007f1e0ff */
[----:B------:R-:W-:Y:S01]  /*ca10*/  ULDC.64 UR6, c[0x0][0x468] ;  /* 0x00011a0000067ab9 */ /* 0x000fe20000000a00 */
[----:B------:R-:W-:Y:S02]  /*ca20*/  IADD3 R6, P1, R16, -UR4, RZ ;  /* 0x8000000410067c10 */ /* 0x000fe4000ff3e0ff */
[C---:B--234-:R-:W-:Y:S01]  /*ca30*/  SHF.L.U64.HI R0, R4.reuse, 0x3, R5 ;  /* 0x0000000304007819 */ /* 0x05cfe20000010205 */
[----:B------:R-:W-:Y:S01]  /*ca40*/  IMAD.X R3, R27, 0x1, ~R20, P0 ;  /* 0x000000011b037824 */ /* 0x000fe200000e0e14 */
[----:B------:R-:W-:Y:S02]  /*ca50*/  SHF.L.U32 R5, R4, 0x3, RZ ;  /* 0x0000000304057819 */ /* 0x000fe400000006ff */
[----:B------:R-:W-:Y:S01]  /*ca60*/  IADD3.X R7, R20, ~UR5, RZ, P1, !PT ;  /* 0x8000000514077c10 */ /* 0x000fe20008ffe4ff */
[----:B------:R-:W-:Y:S01]  /*ca70*/  ULDC.64 UR4, c[0x0][0x460] ;  /* 0x0001180000047ab9 */ /* 0x000fe20000000a00 */
        /* <DEDUP_REMOVED lines=23> */
.L_x_4459:
[----:B------:R4:W-:Y:S01]  /*cbf0*/  STG.E.U8 desc[UR36][R18.64], RZ ;  /* 0x000000ff12007986 */ /* 0x0009e2000c101124 */
[----:B------:R-:W-:Y:S05]  /*cc00*/  BRA `(.L_x_4461) ;  /* 0x00000004008c7947 */ /* 0x000fea0003800000 */
.L_x_4458:
        /* <DEDUP_REMOVED lines=8> */
.L_x_4463:
[----:B------:R2:W-:Y:S01]  /*cc90*/  STG.E desc[UR36][R18.64], RZ ;  /* 0x000000ff12007986 */ /* 0x0005e2000c101924 */
[----:B------:R-:W-:Y:S05]  /*cca0*/  BRA `(.L_x_4461) ;  /* 0x0000000400647947 */ /* 0x000fea0003800000 */
.L_x_4462:
[----:B------:R0:W-:Y:S01]  /*ccb0*/  STG.E.U16 desc[UR36][R18.64], RZ ;  /* 0x000000ff12007986 */ /* 0x0001e2000c101524 */
[----:B------:R-:W-:Y:S05]  /*ccc0*/  BRA `(.L_x_4461) ;  /* 0x00000004005c7947 */ /* 0x000fea0003800000 */
.L_x_4457:
        /* <DEDUP_REMOVED lines=8> */
.L_x_4465:
[----:B------:R0:W-:Y:S01]  /*cd50*/  STG.E.U16 desc[UR36][R18.64], RZ ;  /* 0x000000ff12007986 */ /* 0x0001e2000c101524 */
[----:B------:R-:W-:Y:S05]  /*cd60*/  BRA `(.L_x_4461) ;  /* 0x0000000400347947 */ /* 0x000fea0003800000 */
.L_x_4464:
        /* <DEDUP_REMOVED lines=8> */
.L_x_4467:
[----:B------:R0:W-:Y:S01]  /*cdf0*/  STG.E desc[UR36][R18.64], RZ ;  /* 0x000000ff12007986 */ /* 0x0001e2000c101924 */
[----:B------:R-:W-:Y:S05]  /*ce00*/  BRA `(.L_x_4461) ;  /* 0x00000004000c7947 */ /* 0x000fea0003800000 */
.L_x_4466:
[----:B------:R0:W-:Y:S01]  /*ce10*/  STG.E.64 desc[UR36][R18.64], RZ ;  /* 0x000000ff12007986 */ /* 0x0001e2000c101b24 */
[----:B------:R-:W-:Y:S05]  /*ce20*/  BRA `(.L_x_4461) ;  /* 0x0000000400047947 */ /* 0x000fea0003800000 */
.L_x_4456:
        /* <DEDUP_REMOVED lines=10> */
.L_x_4470:
[----:B------:R0:W-:Y:S01]  /*ced0*/  STG.E.128 desc[UR36][R18.64], RZ ;  /* 0x000000ff12007986 */ /* 0x0001e2000c101d24 */
[----:B------:R-:W-:Y:S05]  /*cee0*/  BRA `(.L_x_4461) ;  /* 0x0000000000d47947 */ /* 0x000fea0003800000 */
.L_x_4469:
        /* <DEDUP_REMOVED lines=8> */
.L_x_4472:
[----:B------:R0:W-:Y:S01]  /*cf70*/  STG.E.U8 desc[UR36][R18.64], RZ ;  /* 0x000000ff12007986 */ /* 0x0001e2000c101124 */
[----:B------:R-:W-:Y:S05]  /*cf80*/  BRA `(.L_x_4461) ;  /* 0x0000000000ac7947 */ /* 0x000fea0003800000 */
.L_x_4471:
[----:B------:R0:W-:Y:S01]  /*cf90*/  STG.E.U16 desc[UR36][R18.64], RZ ;  /* 0x000000ff12007986 */ /* 0x0001e2000c101524 */
[----:B------:R-:W-:Y:S05]  /*cfa0*/  BRA `(.L_x_4461) ;  /* 0x0000000000a47947 */ /* 0x000fea0003800000 */
.L_x_4468:
        /* <DEDUP_REMOVED lines=10> */
.L_x_4475:
[----:B------:R0:W-:Y:S01]  /*d050*/  STG.E.U8 desc[UR36][R18.64], RZ ;  /* 0x000000ff12007986 */ /* 0x0001e2000c101124 */
[----:B------:R-:W-:Y:S05]  /*d060*/  BRA `(.L_x_4461) ;  /* 0x0000000000747947 */ /* 0x000fea0003800000 */
.L_x_4474:
[----:B------:R0:W-:Y:S01]  /*d070*/  STG.E.U8 desc[UR36][R18.64], RZ ;  /* 0x000000ff12007986 */ /* 0x0001e2000c101124 */
[----:B------:R-:W-:Y:S05]  /*d080*/  BRA `(.L_x_4461) ;  /* 0x00000000006c7947 */ /* 0x000fea0003800000 */
.L_x_4473:
[----:B------:R-:W-:-:S13]  /*d090*/  ISETP.NE.AND P0, PT, R0, 0x1c, PT ;  /* 0x0000001c0000780c */ /* 0x000fda0003f05270 */
[----:B------:R-:W-:Y:S05]  /*d0a0*/  @!P0 BRA `(.L_x_4476) ;  /* 0x0000000000608947 */ /* 0x000fea0003800000 */
[----:B------:R-:W-:-:S13]  /*d0b0*/  ISETP.NE.AND P0, PT, R0, 0x1d, PT ;  /* 0x0000001d0000780c */ /* 0x000fda0003f05270 */
[----:B------:R-:W-:Y:S05]  /*d0c0*/  @!P0 BRA `(.L_x_4477) ;  /* 0x0000000000508947 */ /* 0x000fea0003800000 */
[----:B------:R-:W-:-:S13]  /*d0d0*/  ISETP.NE.AND P0, PT, R0, 0x2c, PT ;  /* 0x0000002c0000780c */ /* 0x000fda0003f05270 */
[----:B------:R0:W-:Y:S01]  /*d0e0*/  @!P0 STG.E.U8 desc[UR36][R18.64], RZ ;  /* 0x000000ff12008986 */ /* 0x0001e2000c101124 */
[----:B------:R-:W-:Y:S05]  /*d0f0*/  @!P0 BRA `(.L_x_4461) ;  /* 0x0000000000508947 */ /* 0x000fea0003800000 */
.L_x_4460:
[----:B------:R-:W-:Y:S01]  /*d100*/  MOV R0, 0x100 ;  /* 0x0000010000007802 */ /* 0x000fe20000000f00 */
[----:B------:R-:W-:Y:S01]  /*d110*/  ULDC.64 UR4, c[0x4][0xf0] ;  /* 0x01003c0000047ab9 */ /* 0x000fe20000000a00 */
[----:B------:R-:W-:Y:S01]  /*d120*/  ULDC.64 UR6, c[0x4][0x8] ;  /* 0x0100020000067ab9 */ /* 0x000fe20000000a00 */
[----:B------:R-:W-:Y:S01]  /*d130*/  IMAD.U32 R4, RZ, RZ, UR4 ;  /* 0x00000004ff047e24 */ /* 0x000fe2000f8e00ff */
[----:B------:R1:W2:Y:S01]  /*d140*/  LDC.64 R2, c[0x4][R0] ;  /* 0x0100000000027b82 */ /* 0x0002a20000000a00 */
[----:B------:R-:W-:Y:S01]  /*d150*/  IMAD.U32 R5, RZ, RZ, UR5 ;  /* 0x00000005ff057e24 */ /* 0x000fe2000f8e00ff */
[----:B------:R-:W-:Y:S01]  /*d160*/  ULDC.64 UR4, c[0x4][0xf8] ;  /* 0x01003e0000047ab9 */ /* 0x000fe20000000a00 */
[----:B------:R-:W-:Y:S01]  /*d170*/  HFMA2.MMA R8, -RZ, RZ, 0, 6.020069122314453125e-06 ;  /* 0x00000065ff087435 */ /* 0x000fe200000001ff */
[----:B------:R-:W-:Y:S01]  /*d180*/  MOV R6, UR4 ;  /* 0x0000000400067c02 */ /* 0x000fe20008000f00 */
[----:B------:R-:W-:Y:S02]  /*d190*/  IMAD.U32 R7, RZ, RZ, UR5 ;  /* 0x00000005ff077e24 */ /* 0x000fe4000f8e00ff */
[----:B------:R-:W-:-:S02]  /*d1a0*/  IMAD.U32 R10, RZ, RZ, UR6 ;  /* 0x00000006ff0a7e24 */ /* 0x000fc4000f8e00ff */
[----:B------:R-:W-:Y:S02]  /*d1b0*/  IMAD.U32 R11, RZ, RZ, UR7 ;  /* 0x00000007ff0b7e24 */ /* 0x000fe4000f8e00ff */
[----:B------:R-:W-:Y:S02]  /*d1c0*/  IMAD.MOV.U32 R12, RZ, RZ, 0x1 ;  /* 0x00000001ff0c7424 */ /* 0x000fe400078e00ff */
[----:B-1----:R-:W-:-:S07]  /*d1d0*/  IMAD.MOV.U32 R13, RZ, RZ, RZ ;  /* 0x000000ffff0d7224 */ /* 0x002fce00078e00ff */
[----:B------:R-:W-:-:S07]  /*d1e0*/  LEPC R20, `(.L_x_4478) ;  /* 0x000000001014794e */ /* 0x000fce0000000000 */
[----:B0-2---:R-:W-:Y:S05]  /*d1f0*/  CALL.ABS.NOINC R2 ;  /* 0x0000000002007343 */ /* 0x005fea0003c00000 */
.L_x_4478:
[----:B------:R-:W-:Y:S05]  /*d200*/  BRA `(.L_x_4461) ;  /* 0x00000000000c7947 */ /* 0x000fea0003800000 */
.L_x_4477:
[----:B------:R0:W-:Y:S01]  /*d210*/  STG.E.64 desc[UR36][R18.64], RZ ;  /* 0x000000ff12007986 */ /* 0x0001e2000c101b24 */
[----:B------:R-:W-:Y:S05]  /*d220*/  BRA `(.L_x_4461) ;  /* 0x0000000000047947 */ /* 0x000fea0003800000 */
.L_x_4476:
[----:B------:R0:W-:Y:S02]  /*d230*/  STG.E desc[UR36][R18.64], RZ ;  /* 0x000000ff12007986 */ /* 0x0001e4000c101924 */
.L_x_4461:
[----:B------:R-:W-:-:S07]  /*d240*/  VIADD R17, R17, 0x80 ;  /* 0x0000008011117836 */ /* 0x000fce0000000000 */
.L_x_4408:
[----:B------:R-:W-:Y:S05]  /*d250*/  BSYNC B6 ;  /* 0x0000000000067941 */ /* 0x000fea0003800000 */
.L_x_4407:
[----:B------:R-:W-:Y:S02]  /*d260*/  ULDC UR4, c[0x0][0x210] ;  /* 0x0000840000047ab9 */ /* 0x000fe40000000800 */
[----:B------:R-:W-:-:S13]  /*d270*/  ISETP.GE.AND P0, PT, R17, UR4, PT ;  /* 0x0000000411007c0c */ /* 0x000fda000bf06270 */
[----:B------:R-:W-:Y:S05]  /*d280*/  @P0 EXIT ;  /* 0x000000000000094d */ /* 0x000fea0003800000 */
[----:B------:R-:W5:Y:S01]  /*d290*/  LDC R6, c[0x0][0x218] ;  /* 0x00008600ff067b82 */ /* 0x000f620000000800 */
[----:B------:R-:W-:Y:S01]  /*d2a0*/  MOV R0, RZ ;  /* 0x000000ff00007202 */ /* 0x000fe20000000f00 */
[----:B------:R-:W-:Y:S01]  /*d2b0*/  IMAD.MOV.U32 R16, RZ, RZ, RZ ;  /* 0x000000ffff107224 */ /* 0x000fe200078e00ff */
[----:B-----5:R-:W-:-:S13]  /*d2c0*/  ISETP.NE.AND P0, PT, R6, RZ, PT ;  /* 0x000000ff0600720c */ /* 0x020fda0003f05270 */
[----:B------:R-:W-:Y:S05]  /*d2d0*/  @!P0 BRA `(.L_x_4479) ;  /* 0x0000001000a88947 */ /* 0x000fea0003800000 */
[----:B------:R-:W-:Y:S01]  /*d2e0*/  IMAD.MOV.U32 R16, RZ, RZ, RZ ;  /* 0x000000ffff107224 */ /* 0x000fe200078e00ff */
[----:B------:R-:W-:Y:S01]  /*d2f0*/  ULDC.64 UR4, c[0x0][0x220] ;  /* 0x0000880000047ab9 */ /* 0x000fe20000000a00 */
[----:B------:R-:W-:Y:S02]  /*d300*/  ISETP.NE.AND P0, PT, R6, 0x1, PT ;  /* 0x000000010600780c */ /* 0x000fe40003f05270 */
        /* <DEDUP_REMOVED lines=295> */
.L_x_4479:
[----:B------:R-:W5:Y:S01]  /*e580*/  LDC.U8 R3, c[0x0][0x479] ;  /* 0x00011e40ff037b82 */ /* 0x000f620000000000 */
[----:B------:R-:W-:Y:S01]  /*e590*/  ULDC.64 UR4, c[0x0][0x410] ;  /* 0x0001040000047ab9 */ /* 0x000fe20000000a00 */
[----:B------:R-:W-:Y:S01]  /*e5a0*/  ULDC.64 UR6, c[0x0][0x418] ;  /* 0x0001060000067ab9 */ /* 0x000fe20000000a00 */
[----:B------:R-:W-:Y:S02]  /*e5b0*/  IADD3 R16, P0, R16, UR4, RZ ;  /* 0x0000000410107c10 */ /* 0x000fe4000ff1e0ff */
[----:B------:R-:W-:-:S03]  /*e5c0*/  IADD3 R4, P1, R0, UR6, RZ ;  /* 0x0000000600047c10 */ /* 0x000fc6000ff3e0ff */
[----:B------:R-:W-:Y:S02]  /*e5d0*/  IMAD.X R17, RZ, RZ, UR5, P0 ;  /* 0x00000005ff117e24 */ /* 0x000fe400080e06ff */
[----:B------:R-:W-:Y:S01]  /*e5e0*/  IMAD.X R5, RZ, RZ, UR7, P1 ;  /* 0x00000007ff057e24 */ /* 0x000fe200088e06ff */
[----:B-----5:R-:W-:-:S04]  /*e5f0*/  PRMT R2, R3, 0x9910, RZ ;  /* 0x0000991003027816 */ /* 0x020fc800000000ff */
        /* <DEDUP_REMOVED lines=10> */
[----:B------:R-:W5:Y:S02]  /*e6a0*/  LDG.E.S8 R2, desc[UR36][R4.64] ;  /* 0x0000002404027981 */ /* 0x000f64000c1e1300 */
[----:B-----5:R-:W-:Y:S01]  /*e6b0*/  SHF.R.S32.HI R3, RZ, 0x1f, R2 ;  /* 0x0000001fff037819 */ /* 0x020fe20000011402 */
[----:B------:R-:W-:Y:S06]  /*e6c0*/  BRA `(.L_x_4485) ;  /* 0x0000000c00547947 */ /* 0x000fec0003800000 */
.L_x_4483:
[----:B------:R0:W5:Y:S01]  /*e6d0*/  LDG.E.U8 R2, desc[UR36][R4.64] ;  /* 0x0000002404027981 */ /* 0x000162000c1e1100 */
[----:B------:R-:W-:Y:S01]  /*e6e0*/  MOV R3, RZ ;  /* 0x000000ff00037202 */ /* 0x000fe20000000f00 */
[----:B------:R-:W-:Y:S06]  /*e6f0*/  BRA `(.L_x_4485) ;  /* 0x0000000c00487947 */ /* 0x000fec0003800000 */
.L_x_4482:
        /* <DEDUP_REMOVED lines=8> */
.L_x_4487:
[----:B------:R-:W5:Y:S02]  /*e780*/  LDG.E R2, desc[UR36][R4.64] ;  /* 0x0000002404027981 */ /* 0x000f64000c1e1900 */
[----:B-----5:R-:W-:Y:S01]  /*e790*/  SHF.R.S32.HI R3, RZ, 0x1f, R2 ;  /* 0x0000001fff037819 */ /* 0x020fe20000011402 */
[----:B------:R-:W-:Y:S06]  /*e7a0*/  BRA `(.L_x_4485) ;  /* 0x0000000c001c7947 */ /* 0x000fec0003800000 */
.L_x_4486:
[----:B------:R-:W5:Y:S02]  /*e7b0*/  LDG.E.S16 R2, desc[UR36][R4.64] ;  /* 0x0000002404027981 */ /* 0x000f64000c1e1700 */
[----:B-----5:R-:W-:Y:S01]  /*e7c0*/  SHF.R.S32.HI R3, RZ, 0x1f, R2 ;  /* 0x0000001fff037819 */ /* 0x020fe20000011402 */
[----:B------:R-:W-:Y:S06]  /*e7d0*/  BRA `(.L_x_4485) ;  /* 0x0000000c00107947 */ /* 0x000fec0003800000 */
.L_x_4481:
[----:B------:R-:W-:-:S13]  /*e7e0*/  ISETP.GT.AND P0, PT, R2, 0x6, PT ;  /* 0x000000060200780c */ /* 0x000fda0003f04270 */
[----:B------:R-:W-:Y:S05]  /*e7f0*/  @P0 BRA `(.L_x_4488) ;  /* 0x00000000002c0947 */ /* 0x000fea0003800000 */
[----:B------:R-:W-:-:S13]  /*e800*/  ISETP.NE.AND P0, PT, R2, 0x5, PT ;  /* 0x000000050200780c */ /* 0x000fda0003f05270 */
[----:B------:R-:W-:Y:S05]  /*e810*/  @!P0 BRA `(.L_x_4489) ;  /* 0x0000000000148947 */ /* 0x000fea0003800000 */
[----:B------:R-:W-:-:S13]  /*e820*/  ISETP.NE.AND P0, PT, R2, 0x6, PT ;  /* 0x000000060200780c */ /* 0x000fda0003f05270 */
[----:B------:R-:W-:Y:S05]  /*e830*/  @P0 BRA `(.L_x_4484) ;  /* 0x0000000800a00947 */ /* 0x000fea0003800000 */
[----:B------:R-:W5:Y:S02]  /*e840*/  LDG.E R2, desc[UR36][R4.64] ;  /* 0x0000002404027981 */ /* 0x000f64000c1e1900 */
[----:B-----5:R-:W0:Y:S01]  /*e850*/  F2I.S64.TRUNC R2, R2 ;  /* 0x0000000200027311 */ /* 0x020e22000020d900 */
[----:B------:R-:W-:Y:S05]  /*e860*/  BRA `(.L_x_4485) ;  /* 0x0000000800ec7947 */ /* 0x000fea0003800000 */
.L_x_4489:
[----:B------:R-:W5:Y:S02]  /*e870*/  LDG.E.U16 R4, desc[UR36][R4.64] ;  /* 0x0000002404047981 */ /* 0x000f64000c1e1500 */
[----:B-----5:R-:W-:-:S06]  /*e880*/  HADD2.F32 R2, -RZ, R4.H0_H0 ;  /* 0x20000004ff027230 */ /* 0x020fcc0000004100 */
[----:B------:R-:W0:Y:S01]  /*e890*/  F2I.S64.TRUNC R2, R2 ;  /* 0x0000000200027311 */ /* 0x000e22000020d900 */
[----:B------:R-:W-:Y:S05]  /*e8a0*/  BRA `(.L_x_4485) ;  /* 0x0000000800dc7947 */ /* 0x000fea0003800000 */
.L_x_4488:
[----:B------:R-:W-:-:S13]  /*e8b0*/  ISETP.NE.AND P0, PT, R2, 0x7, PT ;  /* 0x000000070200780c */ /* 0x000fda0003f05270 */
[----:B------:R-:W-:Y:S05]  /*e8c0*/  @!P0 BRA `(.L_x_4490) ;  /* 0x00000000002c8947 */ /* 0x000fea0003800000 */
[----:B------:R-:W-:-:S13]  /*e8d0*/  ISETP.NE.AND P0, PT, R2, 0x8, PT ;  /* 0x000000080200780c */ /* 0x000fda0003f05270 */
[----:B------:R-:W-:Y:S05]  /*e8e0*/  @!P0 BRA `(.L_x_4491) ;  /* 0x0000000000148947 */ /* 0x000fea0003800000 */
[----:B------:R-:W-:-:S13]  /*e8f0*/  ISETP.NE.AND P0, PT, R2, 0x9, PT ;  /* 0x000000090200780c */ /* 0x000fda0003f05270 */
[----:B------:R-:W-:Y:S05]  /*e900*/  @P0 BRA `(.L_x_4484) ;  /* 0x00000008006c0947 */ /* 0x000fea0003800000 */
[----:B------:R-:W5:Y:S02]  /*e910*/  LDG.E R2, desc[UR36][R4.64] ;  /* 0x0000002404027981 */ /* 0x000f64000c1e1900 */
[----:B-----5:R-:W0:Y:S01]  /*e920*/  F2I.S64.TRUNC R2, R2 ;  /* 0x0000000200027311 */ /* 0x020e22000020d900 */
[----:B------:R-:W-:Y:S05]  /*e930*/  BRA `(.L_x_4485) ;  /* 0x0000000800b87947 */ /* 0x000fea0003800000 */
.L_x_4491:
[----:B------:R-:W5:Y:S02]  /*e940*/  LDG.E.U16 R4, desc[UR36][R4.64] ;  /* 0x0000002404047981 */ /* 0x000f64000c1e1500 */
[----:B-----5:R-:W-:-:S06]  /*e950*/  HADD2.F32 R2, -RZ, R4.H0_H0 ;  /* 0x20000004ff027230 */ /* 0x020fcc0000004100 */
[----:B------:R-:W0:Y:S01]  /*e960*/  F2I.S64.TRUNC R2, R2 ;  /* 0x0000000200027311 */ /* 0x000e22000020d900 */
[----:B------:R-:W-:Y:S05]  /*e970*/  BRA `(.L_x_4485) ;  /* 0x0000000800a87947 */ /* 0x000fea0003800000 */
.L_x_4490:
[----:B------:R-:W5:Y:S02]  /*e980*/  LDG.E.64 R2, desc[UR36][R4.64] ;  /* 0x0000002404027981 */ /* 0x000f64000c1e1b00 */
[----:B-----5:R-:W0:Y:S01]  /*e990*/  F2I.S64.F64.TRUNC R2, R2 ;  /* 0x0000000200027311 */ /* 0x020e22000030d900 */
[----:B------:R-:W-:Y:S05]  /*e9a0*/  BRA `(.L_x_4485) ;  /* 0x00000008009c7947 */ /* 0x000fea0003800000 */
.L_x_4480:
        /* <DEDUP_REMOVED lines=8> */
[----:B------:R-:W5:Y:S01]  /*ea30*/  LDG.E.U8 R4, desc[UR36][R4.64] ;  /* 0x0000002404047981 */ /* 0x000f62000c1e1100 */
[----:B------:R-:W-:Y:S01]  /*ea40*/  IMAD.MOV.U32 R3, RZ, RZ, RZ ;  /* 0x000000ffff037224 */ /* 0x000fe200078e00ff */
[----:B-----5:R-:W-:-:S04]  /*ea50*/  ISETP.NE.AND P0, PT, R4, RZ, PT ;  /* 0x000000ff0400720c */ /* 0x020fc80003f05270 */
[----:B------:R-:W-:Y:S01]  /*ea60*/  SEL R2, RZ, 0x1, !P0 ;  /* 0x00000001ff027807 */ /* 0x000fe20004000000 */
[----:B------:R-:W-:Y:S08]  /*ea70*/  BRA `(.L_x_4485) ;  /* 0x0000000800687947 */ /* 0x000ff00003800000 */
.L_x_4494:
[----:B------:R-:W5:Y:S02]  /*ea80*/  LDG.E.64 R2, desc[UR36][R4.64] ;  /* 0x0000002404027981 */ /* 0x000f64000c1e1b00 */
[----:B-----5:R-:W0:Y:S01]  /*ea90*/  F2I.S64.F64.TRUNC R2, R2 ;  /* 0x0000000200027311 */ /* 0x020e22000030d900 */
[----:B------:R-:W-:Y:S05]  /*eaa0*/  BRA `(.L_x_4485) ;  /* 0x00000008005c7947 */ /* 0x000fea0003800000 */
.L_x_4493:
[----:B------:R-:W-:-:S13]  /*eab0*/  ISETP.NE.AND P0, PT, R2, 0xf, PT ;  /* 0x0000000f0200780c */ /* 0x000fda0003f05270 */
[----:B------:R-:W-:Y:S05]  /*eac0*/  @!P0 BRA `(.L_x_4495) ;  /* 0x00000000009c8947 */ /* 0x000fea0003800000 */
[----:B------:R-:W-:-:S13]  /*ead0*/  ISETP.NE.AND P0, PT, R2, 0x17, PT ;  /* 0x000000170200780c */ /* 0x000fda0003f05270 */
[----:B------:R-:W-:Y:S05]  /*eae0*/  @!P0 BRA `(.L_x_4496) ;  /* 0x00000000005c8947 */ /* 0x000fea0003800000 */
[----:B------:R-:W-:-:S13]  /*eaf0*/  ISETP.NE.AND P0, PT, R2, 0x18, PT ;  /* 0x000000180200780c */ /* 0x000fda0003f05270 */
[----:B------:R-:W-:Y:S05]  /*eb00*/  @P0 BRA `(.L_x_4484) ;  /* 0x0000000400ec0947 */ /* 0x000fea0003800000 */
[----:B------:R-:W5:Y:S01]  /*eb10*/  LDG.E.U8 R0, desc[UR36][R4.64] ;  /* 0x0000002404007981 */ /* 0x000f62000c1e1100 */
[----:B------:R-:W-:Y:S02]  /*eb20*/  IMAD.MOV.U32 R8, RZ, RZ, -0x800000 ;  /* 0xff800000ff087424 */ /* 0x000fe400078e00ff */
[----:B-----5:R-:W-:-:S05]  /*eb30*/  IMAD.SHL.U32 R0, R0, 0x1000000, RZ ;  /* 0x0100000000007824 */ /* 0x020fca00078e00ff */
[----:B------:R-:W-:-:S04]  /*eb40*/  LOP3.LUT R2, R0, 0x7f000000, RZ, 0xc0, !PT ;  /* 0x7f00000000027812 */ /* 0x000fc800078ec0ff */
[----:B------:R-:W5:Y:S01]  /*eb50*/  FLO.U32 R3, R2 ;  /* 0x0000000200037300 */ /* 0x000f6200000e0000 */
[----:B------:R-:W-:-:S05]  /*eb60*/  VIADD R6, R2, 0x1000000 ;  /* 0x0100000002067836 */ /* 0x000fca0000000000 */
[----:B------:R-:W-:Y:S02]  /*eb70*/  SHF.R.S32.HI R6, RZ, 0x8, R6 ;  /* 0x00000008ff067819 */ /* 0x000fe40000011406 */
[----:B-----5:R-:W-:-:S04]  /*eb80*/  IADD3 R3, -R3, 0x1f, RZ ;  /* 0x0000001f03037810 */ /* 0x020fc80007ffe1ff */
[C---:B------:R-:W-:Y:S02]  /*eb90*/  ISETP.GT.U32.AND P0, PT, R3.reuse, 0x4, PT ;  /* 0x000000040300780c */ /* 0x040fe40003f04070 */
[----:B------:R-:W-:-:S04]  /*eba0*/  IADD3 R3, R3, -0x4, RZ ;  /* 0xfffffffc03037810 */ /* 0x000fc80007ffe0ff */
[----:B------:R-:W-:-:S04]  /*ebb0*/  SEL R3, R3, RZ, P0 ;  /* 0x000000ff03037207 */ /* 0x000fc80000000000 */
[C---:B------:R-:W-:Y:S01]  /*ebc0*/  SHF.L.U32 R4, R2.reuse, R3, RZ ;  /* 0x0000000302047219 */ /* 0x040fe200000006ff */
[----:B------:R-:W-:Y:S01]  /*ebd0*/  IMAD R7, R3, R8, 0x3c000000 ;  /* 0x3c00000003077424 */ /* 0x000fe200078e0208 */
[----:B------:R-:W-:-:S04]  /*ebe0*/  IADD3 R3, R2, -0x1, RZ ;  /* 0xffffffff02037810 */ /* 0x000fc80007ffe0ff */
[----:B------:R-:W-:Y:S02]  /*ebf0*/  LEA.HI R7, R4, R7, RZ, 0x1c ;  /* 0x0000000704077211 */ /* 0x000fe400078fe0ff */
[----:B------:R-:W-:Y:S02]  /*ec00*/  SHF.R.S32.HI R3, RZ, 0x1f, R3 ;  /* 0x0000001fff037819 */ /* 0x000fe40000011403 */
[----:B------:R-:W-:-:S04]  /*ec10*/  LOP3.LUT R6, R7, 0x7f800000, R6, 0xf8, !PT ;  /* 0x7f80000007067812 */ /* 0x000fc800078ef806 */
[----:B------:R-:W-:-:S04]  /*ec20*/  LOP3.LUT R3, R6, R3, RZ, 0x30, !PT ;  /* 0x0000000306037212 */ /* 0x000fc800078e30ff */
[----:B------:R-:W-:-:S06]  /*ec30*/  LOP3.LUT R3, R3, 0x80000000, R0, 0xf8, !PT ;  /* 0x8000000003037812 */ /* 0x000fcc00078ef800 */
[----:B------:R-:W0:Y:S01]  /*ec40*/  F2I.S64.TRUNC R2, R3 ;  /* 0x0000000300027311 */ /* 0x000e22000020d900 */
[----:B------:R-:W-:Y:S05]  /*ec50*/  BRA `(.L_x_4485) ;  /* 0x0000000400f07947 */ /* 0x000fea0003800000 */
.L_x_4496:
[----:B------:R-:W5:Y:S02]  /*ec60*/  LDG.E.U8 R3, desc[UR36][R4.64] ;  /* 0x0000002404037981 */ /* 0x000f64000c1e1100 */
[----:B-----5:R-:W-:-:S05]  /*ec70*/  IMAD.SHL.U32 R0, R3, 0x2000000, RZ ;  /* 0x0200000003007824 */ /* 0x020fca00078e00ff */
[----:B------:R-:W-:-:S13]  /*ec80*/  ISETP.GE.U32.AND P0, PT, R0, 0x8000000, PT ;  /* 0x080000000000780c */ /* 0x000fda0003f06070 */
[C---:B------:R-:W-:Y:S01]  /*ec90*/  @!P0 SHF.L.U32 R0, R3.reuse, 0x8, RZ ;  /* 0x0000000803008819 */ /* 0x040fe200000006ff */
[C---:B------:R-:W-:Y:S02]  /*eca0*/  @P0 IMAD.SHL.U32 R2, R3.reuse, 0x200000, RZ ;  /* 0x0020000003020824 */ /* 0x040fe400078e00ff */
[----:B------:R-:W-:Y:S01]  /*ecb0*/  IMAD.SHL.U32 R3, R3, 0x1000000, RZ ;  /* 0x0100000003037824 */ /* 0x000fe200078e00ff */
        /* <DEDUP_REMOVED lines=8> */
.L_x_4495:
[----:B------:R-:W5:Y:S02]  /*ed40*/  LDG.E.U16 R2, desc[UR36][R4.64] ;  /* 0x0000002404027981 */ /* 0x000f64000c1e1500 */
[----:B-----5:R-:W-:-:S06]  /*ed50*/  IMAD.U32 R2, R2, 0x10000, RZ ;  /* 0x0001000002027824 */ /* 0x020fcc00078e00ff */
[----:B------:R-:W0:Y:S01]  /*ed60*/  F2I.S64.TRUNC R2, R2 ;  /* 0x0000000200027311 */ /* 0x000e22000020d900 */
[----:B------:R-:W-:Y:S05]  /*ed70*/  BRA `(.L_x_4485) ;  /* 0x0000000400a87947 */ /* 0x000fea0003800000 */
.L_x_4492:
        /* <DEDUP_REMOVED lines=11> */
.L_x_4499:
[----:B------:R-:W5:Y:S01]  /*ee30*/  LDG.E.U8 R4, desc[UR36][R4.64] ;  /* 0x0000002404047981 */ /* 0x000f62000c1e1100 */
[----:B------:R-:W-:Y:S01]  /*ee40*/  BSSY B0, `(.L_x_4500) ;  /* 0x0000018000007945 */ /* 0x000fe20003800000 */
[----:B------:R-:W-:Y:S01]  /*ee50*/  IMAD.MOV.U32 R2, RZ, RZ, RZ ;  /* 0x000000ffff027224 */ /* 0x000fe200078e00ff */
[----:B-----5:R-:W-:-:S13]  /*ee60*/  ISETP.NE.AND P0, PT, R4, RZ, PT ;  /* 0x000000ff0400720c */ /* 0x020fda0003f05270 */
        /* <DEDUP_REMOVED lines=11> */
[----:B------:R-:W5:Y:S02]  /*ef20*/  FLO.U32 R3, R2 ;  /* 0x0000000200037300 */ /* 0x000f6400000e0000 */
[----:B-----5:R-:W-:-:S04]  /*ef30*/  IADD3 R3, -R3, 0x1f, RZ ;  /* 0x0000001f03037810 */ /* 0x020fc80007ffe1ff */
[----:B------:R-:W-:Y:S01]  /*ef40*/  IADD3 R0, R0, 0x1d, -R3 ;  /* 0x0000001d00007810 */ /* 0x000fe20007ffe803 */
[----:B------:R-:W-:-:S05]  /*ef50*/  VIADD R5, R3, 0xffffffe4 ;  /* 0xffffffe403057836 */ /* 0x000fca0000000000 */
[----:B------:R-:W-:-:S04]  /*ef60*/  SHF.L.U32 R5, R2, R5, RZ ;  /* 0x0000000502057219 */ /* 0x000fc800000006ff */
[----:B------:R-:W-:-:S07]  /*ef70*/  LOP3.LUT R2, R5, 0x7, RZ, 0xc0, !PT ;  /* 0x0000000705027812 */ /* 0x000fce00078ec0ff */
.L_x_4503:
[----:B------:R-:W-:Y:S05]  /*ef80*/  BSYNC B1 ;  /* 0x0000000000017941 */ /* 0x000fea0003800000 */
.L_x_4502:
[----:B------:R-:W-:Y:S01]  /*ef90*/  IMAD.SHL.U32 R2, R2, 0x100000, RZ ;  /* 0x0010000002027824 */ /* 0x000fe200078e00ff */
[----:B------:R-:W-:-:S04]  /*efa0*/  LEA R3, R0, 0x3b800000, 0x17 ;  /* 0x3b80000000037811 */ /* 0x000fc800078eb8ff */
[----:B------:R-:W-:-:S07]  /*efb0*/  LOP3.LUT R2, R3, R2, R4, 0xfe, !PT ;  /* 0x0000000203027212 */ /* 0x000fce00078efe04 */
.L_x_4501:
[----:B------:R-:W-:Y:S05]  /*efc0*/  BSYNC B0 ;  /* 0x0000000000007941 */ /* 0x000fea0003800000 */
.L_x_4500:
[----:B------:R-:W0:Y:S01]  /*efd0*/  F2I.S64.TRUNC R2, R2 ;  /* 0x0000000200027311 */ /* 0x000e22000020d900 */
[----:B------:R-:W-:Y:S05]  /*efe0*/  BRA `(.L_x_4485) ;  /* 0x00000004000c7947 */ /* 0x000fea0003800000 */
.L_x_4498:
[----:B------:R-:W5:Y:S01]  /*eff0*/  LDG.E.U8 R4, desc[UR36][R4.64] ;  /* 0x0000002404047981 */ /* 0x000f62000c1e1100 */
[----:B------:R-:W-:Y:S01]  /*f000*/  BSSY B0, `(.L_x_4504) ;  /* 0x0000018000007945 */ /* 0x000fe20003800000 */
[----:B------:R-:W-:Y:S02]  /*f010*/  MOV R2, RZ ;  /* 0x000000ff00027202 */ /* 0x000fe40000000f00 */
        /* <DEDUP_REMOVED lines=12> */
[----:B------:R-:W5:Y:S02]  /*f0e0*/  FLO.U32 R3, R2 ;  /* 0x0000000200037300 */ /* 0x000f6400000e0000 */
[----:B-----5:R-:W-:-:S04]  /*f0f0*/  IADD3 R3, -R3, 0x1f, RZ ;  /* 0x0000001f03037810 */ /* 0x020fc80007ffe1ff */
[----:B------:R-:W-:Y:S02]  /*f100*/  IADD3 R5, R3, -0x1d, RZ ;  /* 0xffffffe303057810 */ /* 0x000fe40007ffe0ff */
[----:B------:R-:W-:Y:S02]  /*f110*/  IADD3 R0, R0, 0x1e, -R3 ;  /* 0x0000001e00007810 */ /* 0x000fe40007ffe803 */
[----:B------:R-:W-:-:S04]  /*f120*/  SHF.L.U32 R5, R2, R5, RZ ;  /* 0x0000000502057219 */ /* 0x000fc800000006ff */
[----:B------:R-:W-:-:S07]  /*f130*/  LOP3.LUT R2, R5, 0x3, RZ, 0xc0, !PT ;  /* 0x0000000305027812 */ /* 0x000fce00078ec0ff */
.L_x_4507:
[----:B------:R-:W-:Y:S05]  /*f140*/  BSYNC B1 ;  /* 0x0000000000017941 */ /* 0x000fea0003800000 */
.L_x_4506:
[----:B------:R-:W-:Y:S01]  /*f150*/  IMAD.SHL.U32 R2, R2, 0x200000, RZ ;  /* 0x0020000002027824 */ /* 0x000fe200078e00ff */
[----:B------:R-:W-:-:S04]  /*f160*/  LEA R3, R0, 0x37800000, 0x17 ;  /* 0x3780000000037811 */ /* 0x000fc800078eb8ff */
[----:B------:R-:W-:-:S07]  /*f170*/  LOP3.LUT R2, R3, R2, R4, 0xfe, !PT ;  /* 0x0000000203027212 */ /* 0x000fce00078efe04 */
.L_x_4505:
[----:B------:R-:W-:Y:S05]  /*f180*/  BSYNC B0 ;  /* 0x0000000000007941 */ /* 0x000fea0003800000 */
.L_x_4504:
[----:B------:R-:W0:Y:S01]  /*f190*/  F2I.S64.TRUNC R2, R2 ;  /* 0x0000000200027311 */ /* 0x000e22000020d900 */
[----:B------:R-:W-:Y:S05]  /*f1a0*/  BRA `(.L_x_4485) ;  /* 0x00000000009c7947 */ /* 0x000fea0003800000 */
.L_x_4497:
[----:B------:R-:W-:-:S13]  /*f1b0*/  ISETP.NE.AND P0, PT, R2, 0x1c, PT ;  /* 0x0000001c0200780c */ /* 0x000fda0003f05270 */
[----:B------:R-:W-:Y:S05]  /*f1c0*/  @!P0 BRA `(.L_x_4508) ;  /* 0x00000000008c8947 */ /* 0x000fea0003800000 */
[----:B------:R-:W-:-:S13]  /*f1d0*/  ISETP.NE.AND P0, PT, R2, 0x1d, PT ;  /* 0x0000001d0200780c */ /* 0x000fda0003f05270 */
[----:B------:R-:W-:Y:S05]  /*f1e0*/  @!P0 BRA `(.L_x_4509) ;  /* 0x00000000007c8947 */ /* 0x000fea0003800000 */
[----:B------:R-:W-:-:S13]  /*f1f0*/  ISETP.NE.AND P0, PT, R2, 0x2c, PT ;  /* 0x0000002c0200780c */ /* 0x000fda0003f05270 */
[----:B------:R-:W-:Y:S05]  /*f200*/  @P0 BRA `(.L_x_4484) ;  /* 0x00000000002c0947 */ /* 0x000fea0003800000 */
[----:B------:R-:W5:Y:S01]  /*f210*/  LDG.E.U8 R4, desc[UR36][R4.64] ;  /* 0x0000002404047981 */ /* 0x000f62000c1e1100 */
[----:B------:R-:W-:Y:S01]  /*f220*/  BSSY B0, `(.L_x_4510) ;  /* 0x0000007000007945 */ /* 0x000fe20003800000 */
[----:B------:R-:W-:Y:S01]  /*f230*/  IMAD.MOV.U32 R2, RZ, RZ, 0x400000 ;  /* 0x00400000ff027424 */ /* 0x000fe200078e00ff */
[----:B-----5:R-:W-:-:S13]  /*f240*/  ISETP.NE.AND P0, PT, R4, RZ, PT ;  /* 0x000000ff0400720c */ /* 0x020fda0003f05270 */
[----:B------:R-:W-:Y:S05]  /*f250*/  @!P0 BRA `(.L_x_4511) ;  /* 0x00000000000c8947 */ /* 0x000fea0003800000 */
[----:B------:R-:W-:-:S13]  /*f260*/  ISETP.NE.AND P0, PT, R4, 0xff, PT ;  /* 0x000000ff0400780c */ /* 0x000fda0003f05270 */
[----:B------:R-:W-:Y:S01]  /*f270*/  @!P0 MOV R2, 0x7f800001 ;  /* 0x7f80000100028802 */ /* 0x000fe20000000f00 */
[----:B------:R-:W-:-:S07]  /*f280*/  @P0 IMAD.SHL.U32 R2, R4, 0x800000, RZ ;  /* 0x0080000004020824 */ /* 0x000fce00078e00ff */
.L_x_4511:
[----:B------:R-:W-:Y:S05]  /*f290*/  BSYNC B0 ;  /* 0x0000000000007941 */ /* 0x000fea0003800000 */
.L_x_4510:
[----:B------:R-:W0:Y:S01]  /*f2a0*/  F2I.S64.TRUNC R2, R2 ;  /* 0x0000000200027311 */ /* 0x000e22000020d900 */
[----:B------:R-:W-:Y:S05]  /*f2b0*/  BRA `(.L_x_4485) ;  /* 0x0000000000587947 */ /* 0x000fea0003800000 */
.L_x_4484:
[----:B------:R-:W-:Y:S01]  /*f2c0*/  MOV R0, 0x100 ;  /* 0x0000010000007802 */ /* 0x000fe20000000f00 */
[----:B------:R-:W-:Y:S01]  /*f2d0*/  ULDC.64 UR4, c[0x4][0xf0] ;  /* 0x01003c0000047ab9 */ /* 0x000fe20000000a00 */
[----:B------:R-:W-:Y:S01]  /*f2e0*/  ULDC.64 UR6, c[0x4][0x0] ;  /* 0x0100000000067ab9 */ /* 0x000fe20000000a00 */
[----:B------:R-:W-:Y:S01]  /*f2f0*/  IMAD.U32 R4, RZ, RZ, UR4 ;  /* 0x00000004ff047e24 */ /* 0x000fe2000f8e00ff */
[----:B------:R0:W0:Y:S01]  /*f300*/  LDC.64 R2, c[0x4][R0] ;  /* 0x0100000000027b82 */ /* 0x0000220000000a00 */
[----:B------:R-:W-:Y:S01]  /*f310*/  MOV R5, UR5 ;  /* 0x0000000500057c02 */ /* 0x000fe20008000f00 */
[----:B------:R-:W-:Y:S01]  /*f320*/  ULDC.64 UR4, c[0x4][0xf8] ;  /* 0x01003e0000047ab9 */ /* 0x000fe20000000a00 */
[----:B------:R-:W-:Y:S01]  /*f330*/  HFMA2.MMA R12, -RZ, RZ, 0, 5.9604644775390625e-08 ;  /* 0x00000001ff0c7435 */ /* 0x000fe200000001ff */
[----:B------:R-:W-:Y:S01]  /*f340*/  IMAD.U32 R6, RZ, RZ, UR4 ;  /* 0x00000004ff067e24 */ /* 0x000fe2000f8e00ff */
[----:B------:R-:W-:Y:S01]  /*f350*/  MOV R10, UR6 ;  /* 0x00000006000a7c02 */ /* 0x000fe20008000f00 */
[----:B------:R-:W-:-:S02]  /*f360*/  IMAD.U32 R7, RZ, RZ, UR5 ;  /* 0x00000005ff077e24 */ /* 0x000fc4000f8e00ff */
[----:B------:R-:W-:Y:S02]  /*f370*/  IMAD.U32 R11, RZ, RZ, UR7 ;  /* 0x00000007ff0b7e24 */ /* 0x000fe4000f8e00ff */
[----:B------:R-:W-:Y:S02]  /*f380*/  IMAD.MOV.U32 R8, RZ, RZ, 0x4e ;  /* 0x0000004eff087424 */ /* 0x000fe400078e00ff */
[----:B------:R-:W-:-:S07]  /*f390*/  IMAD.MOV.U32 R13, RZ, RZ, RZ ;  /* 0x000000ffff0d7224 */ /* 0x000fce00078e00ff */
[----:B------:R-:W-:-:S07]  /*f3a0*/  LEPC R20, `(.L_x_4512) ;  /* 0x000000001014794e */ /* 0x000fce0000000000 */
[----:B01234-:R-:W-:Y:S05]  /*f3b0*/  CALL.ABS.NOINC R2 ;  /* 0x0000000002007343 */ /* 0x01ffea0003c00000 */
.L_x_4512:
[----:B------:R-:W-:Y:S01]  /*f3c0*/  CS2R R2, SRZ ;  /* 0x0000000000027805 */ /* 0x000fe2000001ff00 */
[----:B------:R-:W-:Y:S06]  /*f3d0*/  BRA `(.L_x_4485) ;  /* 0x0000000000107947 */ /* 0x000fec0003800000 */
.L_x_4509:
[----:B------:R0:W5:Y:S01]  /*f3e0*/  LDG.E.64 R2, desc[UR36][R4.64] ;  /* 0x0000002404027981 */ /* 0x000162000c1e1b00 */
[----:B------:R-:W-:Y:S05]  /*f3f0*/  BRA `(.L_x_4485) ;  /* 0x0000000000087947 */ /* 0x000fea0003800000 */
.L_x_4508:
[----:B------:R0:W5:Y:S01]  /*f400*/  LDG.E R2, desc[UR36][R4.64] ;  /* 0x0000002404027981 */ /* 0x000162000c1e1900 */
[----:B------:R-:W-:-:S07]  /*f410*/  IMAD.MOV.U32 R3, RZ, RZ, RZ ;  /* 0x000000ffff037224 */ /* 0x000fce00078e00ff */
.L_x_4485:
        /* <DEDUP_REMOVED lines=13> */
[----:B------:R-:W0:Y:S01]  /*f4f0*/  LDC.64 R4, c[0x0][0x448] ;  /* 0x00011200ff047b82 */ /* 0x000e220000000a00 */
[----:B------:R-:W-:Y:S01]  /*f500*/  MOV R10, RZ ;  /* 0x000000ff000a7202 */ /* 0x000fe20000000f00 */
[----:B------:R-:W-:Y:S01]  /*f510*/  IMAD.MOV.U32 R13, RZ, RZ, RZ ;  /* 0x000000ffff0d7224 */ /* 0x000fe200078e00ff */
[C---:B------:R-:W-:Y:S02]  /*f520*/  ISETP.GT.AND.EX P0, PT, R7.reuse, RZ, PT, P0 ;  /* 0x000000ff0700720c */ /* 0x040fe40003f04300 */
[----:B------:R-:W-:Y:S02]  /*f530*/  CS2R R8, SRZ ;  /* 0x0000000000087805 */ /* 0x000fe4000001ff00 */
[----:B------:R-:W-:Y:S02]  /*f540*/  SEL R11, R6, 0x1, P0 ;  /* 0x00000001060b7807 */ /* 0x000fe40000000000 */
[----:B------:R-:W-:-:S02]  /*f550*/  SEL R0, R7, RZ, P0 ;  /* 0x000000ff07007207 */ /* 0x000fc40000000000 */
[C---:B------:R-:W-:Y:S02]  /*f560*/  IADD3 R6, P1, R11.reuse, -0x1, RZ ;  /* 0xffffffff0b067810 */ /* 0x040fe40007f3e0ff */
[----:B------:R-:W-:Y:S02]  /*f570*/  LOP3.LUT R12, R11, 0x3, RZ, 0xc0, !PT ;  /* 0x000000030b0c7812 */ /* 0x000fe400078ec0ff */
[----:B------:R-:W-:Y:S02]  /*f580*/  ISETP.GE.U32.AND P0, PT, R6, 0x3, PT ;  /* 0x000000030600780c */ /* 0x000fe40003f06070 */
[----:B------:R-:W-:-:S04]  /*f590*/  IADD3.X R6, R0, -0x1, RZ, P1, !PT ;  /* 0xffffffff00067810 */ /* 0x000fc80000ffe4ff */
[----:B------:R-:W-:-:S13]  /*f5a0*/  ISETP.GE.U32.AND.EX P0, PT, R6, RZ, PT, P0 ;  /* 0x000000ff0600720c */ /* 0x000fda0003f06100 */
[----:B------:R-:W-:Y:S05]  /*f5b0*/  @!P0 BRA `(.L_x_4515) ;  /* 0x0000001000888947 */ /* 0x000fea0003800000 */
[----:B------:R-:W-:Y:S01]  /*f5c0*/  IADD3 R14, P0, -R12, R11, RZ ;  /* 0x0000000b0c0e7210 */ /* 0x000fe20007f1e1ff */
[----:B------:R-:W-:Y:S01]  /*f5d0*/  ULDC.64 UR4, c[0x0][0x438] ;  /* 0x00010e0000047ab9 */ /* 0x000fe20000000a00 */
[----:B------:R-:W-:Y:S01]  /*f5e0*/  BSSY B0, `(.L_x_4515) ;  /* 0x000011f000007945 */ /* 0x000fe20003800000 */
[----:B-----5:R-:W-:Y:S01]  /*f5f0*/  IMAD R7, R3, UR4, RZ ;  /* 0x0000000403077c24 */ /* 0x020fe2000f8e02ff */
[----:B------:R-:W-:Y:S01]  /*f600*/  IADD3.X R0, R0, -0x1, RZ, P0, !PT ;  /* 0xffffffff00007810 */ /* 0x000fe200007fe4ff */
[----:B------:R-:W-:Y:S01]  /*f610*/  IMAD.WIDE.U32 R10, R2, UR4, RZ ;  /* 0x00000004020a7c25 */ /* 0x000fe2000f8e00ff */
[----:B------:R-:W-:-:S03]  /*f620*/  ISETP.GT.U32.AND P0, PT, R14, RZ, PT ;  /* 0x000000ff0e00720c */ /* 0x000fc60003f04070 */
[----:B------:R-:W-:Y:S01]  /*f630*/  IMAD R7, R2, UR5, R7 ;  /* 0x0000000502077c24 */ /* 0x000fe2000f8e0207 */
[----:B------:R-:W-:Y:S01]  /*f640*/  ISETP.GT.AND.EX P0, PT, R0, RZ, PT, P0 ;  /* 0x000000ff0000720c */ /* 0x000fe20003f04300 */
[----:B------:R-:W-:Y:S01]  /*f650*/  ULDC.64 UR4, c[0x0][0x430] ;  /* 0x00010c0000047ab9 */ /* 0x000fe20000000a00 */
[----:B------:R-:W-:Y:S01]  /*f660*/  IMAD.MOV.U32 R13, RZ, RZ, RZ ;  /* 0x000000ffff0d7224 */ /* 0x000fe200078e00ff */
[----:B-1234-:R-:W-:Y:S01]  /*f670*/  LEA R18, P1, R10, UR4, 0x3 ;  /* 0x000000040a127c11 */ /* 0x01efe2000f8218ff */
[----:B------:R-:W-:Y:S01]  /*f680*/  IMAD.IADD R15, R11, 0x1, R7 ;  /* 0x000000010b0f7824 */ /* 0x000fe200078e0207 */
[----:B0-----:R-:W-:Y:S01]  /*f690*/  SHF.L.U32 R11, R5, 0x3, RZ ;  /* 0x00000003050b7819 */ /* 0x001fe200000006ff */
[----:B------:R-:W-:-:S03]  /*f6a0*/  IMAD.WIDE.U32 R6, R4, 0x8, RZ ;  /* 0x0000000804067825 */ /* 0x000fc600078e00ff */
[----:B------:R-:W-:Y:S01]  /*f6b0*/  LEA.HI.X R15, R10, UR5, R15, 0x3, P1 ;  /* 0x000000050a0f7c11 */ /* 0x000fe200088f1c0f */
[----:B------:R-:W-:Y:S01]  /*f6c0*/  IMAD.MOV.U32 R10, RZ, RZ, RZ ;  /* 0x000000ffff0a7224 */ /* 0x000fe200078e00ff */
[----:B------:R-:W-:Y:S02]  /*f6d0*/  IADD3 R11, R7, R11, RZ ;  /* 0x0000000b070b7210 */ /* 0x000fe40007ffe0ff */
[----:B------:R-:W-:Y:S05]  /*f6e0*/  @!P0 BRA `(.L_x_4516) ;  /* 0x0000000c008c8947 */ /* 0x000fea0003800000 */
[----:B------:R-:W-:Y:S02]  /*f6f0*/  ISETP.GT.U32.AND P1, PT, R14, 0xc, PT ;  /* 0x0000000c0e00780c */ /* 0x000fe40003f24070 */
[----:B------:R-:W-:Y:S02]  /*f700*/  PLOP3.LUT P0, PT, PT, PT, PT, 0x80, 0x0 ;  /* 0x000000000000781c */ /* 0x000fe40003f0f070 */
[----:B------:R-:W-:-:S13]  /*f710*/  ISETP.GT.AND.EX P1, PT, R0, RZ, PT, P1 ;  /* 0x000000ff0000720c */ /* 0x000fda0003f24310 */
[----:B------:R-:W-:Y:S05]  /*f720*/  @!P1 BRA `(.L_x_4517) ;  /* 0x0000000800389947 */ /* 0x000fea0003800000 */
[----:B------:R-:W-:Y:S01]  /*f730*/  BSSY B1, `(.L_x_4517) ;  /* 0x000008d000017945 */ /* 0x000fe20003800000 */
[----:B------:R-:W-:-:S13]  /*f740*/  PLOP3.LUT P0, PT, PT, PT, PT, 0x8, 0x0 ;  /* 0x000000000000781c */ /* 0x000fda0003f0e170 */
.L_x_4518:
        /* <DEDUP_REMOVED lines=10> */
[----:B------:R1:W3:Y:S01]  /*f7f0*/  LDG.E.64 R72, desc[UR36][R20.64] ;  /* 0x0000002414487981 */ /* 0x0002e2000c1e1b00 */
[----:B------:R-:W-:Y:S02]  /*f800*/  IADD3.X R23, R21, R11, RZ, P1, !PT ;  /* 0x0000000b15177210 */ /* 0x000fe40000ffe4ff */
[-C--:B------:R-:W-:Y:S01]  /*f810*/  IADD3 R24, P1, R22, R6.reuse, RZ ;  /* 0x0000000616187210 */ /* 0x080fe20007f3e0ff */
[----:B------:R-:W4:Y:S04]  /*f820*/  LDG.E.64 R70, desc[UR36][R84.64+0x10] ;  /* 0x0000102454467981 */ /* 0x000f28000c1e1b00 */
[----:B------:R5:W4:Y:S01]  /*f830*/  LDG.E.64 R68, desc[UR36][R22.64] ;  /* 0x0000002416447981 */ /* 0x000b22000c1e1b00 */
[----:B------:R-:W-:Y:S01]  /*f840*/  IMAD.X R25, R23, 0x1, R11, P1 ;  /* 0x0000000117197824 */ /* 0x000fe200008e060b */
[----:B0-----:R-:W-:-:S02]  /*f850*/  IADD3 R18, P1, R24, R6, RZ ;  /* 0x0000000618127210 */ /* 0x001fc40007f3e0ff */
[----:B------:R-:W4:Y:S04]  /*f860*/  LDG.E.64 R66, desc[UR36][R84.64+0x18] ;  /* 0x0000182454427981 */ /* 0x000f28000c1e1b00 */
[----:B------:R0:W4:Y:S01]  /*f870*/  LDG.E.64 R64, desc[UR36][R24.64] ;  /* 0x0000002418407981 */ /* 0x000122000c1e1b00 */
[----:B------:R-:W-:Y:S01]  /*f880*/  IMAD.X R19, R25, 0x1, R11, P1 ;  /* 0x0000000119137824 */ /* 0x000fe200008e060b */
[----:B-1----:R-:W-:Y:S02]  /*f890*/  IADD3 R20, P1, R18, R6, RZ ;  /* 0x0000000612147210 */ /* 0x002fe40007f3e0ff */
[----:B------:R-:W4:Y:S04]  /*f8a0*/  LDG.E.64 R62, desc[UR36][R84.64+0x20] ;  /* 0x00002024543e7981 */ /* 0x000f28000c1e1b00 */
[----:B------:R1:W4:Y:S01]  /*f8b0*/  LDG.E.64 R60, desc[UR36][R18.64] ;  /* 0x00000024123c7981 */ /* 0x000322000c1e1b00 */
[----:B------:R-:W-:-:S02]  /*f8c0*/  IADD3.X R21, R19, R11, RZ, P1, !PT ;  /* 0x0000000b13157210 */ /* 0x000fc40000ffe4ff */
[-C--:B-----5:R-:W-:Y:S01]  /*f8d0*/  IADD3 R22, P1, R20, R6.reuse, RZ ;  /* 0x0000000614167210 */ /* 0x0a0fe20007f3e0ff */
        /* <DEDUP_REMOVED lines=18> */
[----:B------:R-:W-:Y:S01]  /*fa00*/  IMAD.X R23, R21, 0x1, R11, P1 ;  /* 0x0000000115177824 */ /* 0x000fe200008e060b */
[----:B------:R-:W-:Y:S02]  /*fa10*/  IADD3 R80, P1, R22, R6, RZ ;  /* 0x0000000616507210 */ /* 0x000fe40007f3e0ff */
[----:B------:R-:W5:Y:S04]  /*fa20*/  LDG.E.64 R38, desc[UR36][R84.64+0x50] ;  /* 0x0000502454267981 */ /* 0x000f68000c1e1b00 */
[----:B------:R-:W5:Y:S01]  /*fa30*/  LDG.E.64 R36, desc[UR36][R22.64] ;  /* 0x0000002416247981 */ /* 0x000f62000c1e1b00 */
[----:B------:R-:W-:-:S02]  /*fa40*/  IADD3.X R81, R23, R11, RZ, P1, !PT ;  /* 0x0000000b17517210 */ /* 0x000fc40000ffe4ff */
[-C--:B------:R-:W-:Y:S01]  /*fa50*/  IADD3 R82, P1, R80, R6.reuse, RZ ;  /* 0x0000000650527210 */ /* 0x080fe20007f3e0ff */
        /* <DEDUP_REMOVED lines=11> */
[----:B-1----:R-:W-:Y:S01]  /*fb10*/  IADD3 R18, P1, R88, R6, RZ ;  /* 0x0000000658127210 */ /* 0x002fe20007f3e0ff */
        /* <DEDUP_REMOVED lines=9> */
[----:B0-----:R-:W-:Y:S02]  /*fbb0*/  IADD3 R18, P2, R18, R6, RZ ;  /* 0x0000000612127210 */ /* 0x001fe40007f5e0ff */
        /* <DEDUP_REMOVED lines=65> */
[----:B------:R-:W-:Y:S02]  /*ffd0*/  IMAD.IADD R9, R9, 0x1, R15 ;  /* 0x0000000109097824 */ /* 0x000fe400078e020f */
[----:B------:R-:W-:Y:S01]  /*ffe0*/  IMAD.X R15, R19, 0x1, R11, P2 ;  /* 0x00000001130f7824 */ /* 0x000fe200010e060b */
[----:B------:R-:W-:Y:S06]  /*fff0*/  @P1 BRA `(.L_x_4518) ;  /* 0xfffffff400d41947 */ /* 0x000fec000383ffff */
[----:B------:R-:W-:Y:S05]  /*10000*/  BSYNC B1 ;  /* 0x0000000000017941 */ /* 0x000fea0003800000 */
.L_x_4517:
        /* <DEDUP_REMOVED lines=38> */
[----:B------:R-:W-:Y:S02]  /*10270*/  IADD3 R14, P3, R14, -0x8, RZ ;  /* 0xfffffff80e0e7810 */ /* 0x000fe40007f7e0ff */
[----:B------:R-:W-:Y:S02]  /*10280*/  IADD3 R10, P2, R10, 0x8, RZ ;  /* 0x000000080a0a7810 */ /* 0x000fe40007f5e0ff */
[----:B------:R-:W-:Y:S02]  /*10290*/  PLOP3.LUT P0, PT, PT, PT, PT, 0x8, 0x0 ;  /* 0x000000000000781c */ /* 0x000fe40003f0e170 */
[----:B0-----:R-:W-:-:S02]  /*102a0*/  IADD3 R18, P1, R18, R6, RZ ;  /* 0x0000000612127210 */ /* 0x001fc40007f3e0ff */
[----:B------:R-:W-:Y:S02]  /*102b0*/  IADD3.X R0, R0, -0x1, RZ, P3, !PT ;  /* 0xffffffff00007810 */ /* 0x000fe40001ffe4ff */
        /* <DEDUP_REMOVED lines=33> */
[----:B------:R-:W-:-:S07]  /*104d0*/  IMAD.X R15, R19, 0x1, R11, P1 ;  /* 0x00000001130f7824 */ /* 0x000fce00008e060b */
.L_x_4520:
[----:B------:R-:W-:Y:S05]  /*104e0*/  BSYNC B1 ;  /* 0x0000000000017941 */ /* 0x000fea0003800000 */
.L_x_4519:
[----:B------:R-:W-:-:S04]  /*104f0*/  ISETP.NE.U32.AND P1, PT, R14, RZ, PT ;  /* 0x000000ff0e00720c */ /* 0x000fc80003f25070 */
[----:B------:R-:W-:-:S13]  /*10500*/  ISETP.NE.OR.EX P0, PT, R0, RZ, P0, P1 ;  /* 0x000000ff0000720c */ /* 0x000fda0000705710 */
[----:B------:R-:W-:Y:S05]  /*10510*/  @!P0 BRA `(.L_x_4521) ;  /* 0x0000000000ac8947 */ /* 0x000fea0003800000 */
.L_x_4516:
[----:B------:R-:W-:Y:S01]  /*10520*/  ULDC.64 UR4, c[0x0][0x440] ;  /* 0x0001100000047ab9 */ /* 0x000fe20000000a00 */
[----:B------:R-:W-:Y:S01]  /*10530*/  IMAD.MOV.U32 R19, RZ, RZ, R15 ;  /* 0x000000ffff137224 */ /* 0x000fe200078e000f */
[----:B------:R-:W-:-:S04]  /*10540*/  LEA R34, P0, R10, UR4, 0x3 ;  /* 0x000000040a227c11 */ /* 0x000fc8000f8018ff */
[----:B------:R-:W-:Y:S02]  /*10550*/  LEA.HI.X R35, R10, UR5, R13, 0x3, P0 ;  /* 0x000000050a237c11 */ /* 0x000fe400080f1c0d */
[-C--:B------:R-:W-:Y:S02]  /*10560*/  IADD3 R36, P0, R18, R6.reuse, RZ ;  /* 0x0000000612247210 */ /* 0x080fe40007f1e0ff */
        /* <DEDUP_REMOVED lines=21> */
[----:B------:R-:W-:-:S05]  /*106c0*/  IMAD R15, R18, R21, R15 ;  /* 0x00000015120f7224 */ /* 0x000fca00078e020f */
[----:B------:R-:W-:Y:S01]  /*106d0*/  IADD3 R9, R9, R15, RZ ;  /* 0x0000000f09097210 */ /* 0x000fe20007ffe0ff */
        /* <DEDUP_REMOVED lines=11> */
[----:B------:R-:W-:-:S05]  /*10790*/  IMAD.WIDE.U32 R8, R30, R32, R26 ;  /* 0x000000201e087225 */ /* 0x000fca00078e001a */
[----:B------:R-:W-:Y:S01]  /*107a0*/  IADD3 R9, R9, R15, RZ ;  /* 0x0000000f09097210 */ /* 0x000fe20007ffe0ff */
[----:B------:R-:W-:Y:S01]  /*107b0*/  IMAD.X R15, R41, 0x1, R11, P2 ;  /* 0x00000001290f7824 */ /* 0x000fe200010e060b */
[----:B------:R-:W-:Y:S06]  /*107c0*/  @P0 BRA `(.L_x_4516) ;  /* 0xfffffffc00540947 */ /* 0x000fec000383ffff */
.L_x_4521:
[----:B------:R-:W-:Y:S05]  /*107d0*/  BSYNC B0 ;  /* 0x0000000000007941 */ /* 0x000fea0003800000 */
.L_x_4515:
[----:B------:R-:W-:-:S04]  /*107e0*/  ISETP.NE.U32.AND P0, PT, R12, RZ, PT ;  /* 0x000000ff0c00720c */ /* 0x000fc80003f05070 */
[----:B------:R-:W-:-:S13]  /*107f0*/  ISETP.NE.AND.EX P0, PT, RZ, RZ, PT, P0 ;  /* 0x000000ffff00720c */ /* 0x000fda0003f05300 */
[----:B------:R-:W-:Y:S05]  /*10800*/  @!P0 BRA `(.L_x_4514) ;  /* 0x0000000000c48947 */ /* 0x000fea0003800000 */
[----:B------:R-:W-:Y:S01]  /*10810*/  ULDC.64 UR4, c[0x0][0x438] ;  /* 0x00010e0000047ab9 */ /* 0x000fe20000000a00 */
[----:B0-----:R-:W-:Y:S01]  /*10820*/  IMAD R0, R13, R4, RZ ;  /* 0x000000040d007224 */ /* 0x001fe200078e02ff */
[----:B------:R-:W-:Y:S01]  /*10830*/  ULDC.64 UR6, c[0x0][0x430] ;  /* 0x00010c0000067ab9 */ /* 0x000fe20000000a00 */
[----:B-----5:R-:W-:Y:S02]  /*10840*/  IMAD R11, R3, UR4, RZ ;  /* 0x00000004030b7c24 */ /* 0x020fe4000f8e02ff */
[----:B------:R-:W-:-:S04]  /*10850*/  IMAD.WIDE.U32 R6, R2, UR4, RZ ;  /* 0x0000000402067c25 */ /* 0x000fc8000f8e00ff */
[----:B------:R-:W-:Y:S01]  /*10860*/  IMAD R11, R2, UR5, R11 ;  /* 0x00000005020b7c24 */ /* 0x000fe2000f8e020b */
[----:B------:R-:W-:Y:S02]  /*10870*/  ULDC.64 UR4, c[0x0][0x440] ;  /* 0x0001100000047ab9 */ /* 0x000fe40000000a00 */
[C---:B-1234-:R-:W-:Y:S02]  /*10880*/  LEA R18, P0, R10.reuse, UR4, 0x3 ;  /* 0x000000040a127c11 */ /* 0x05efe4000f8018ff */
        /* <DEDUP_REMOVED lines=30> */
[----:B------:R-:W2:Y:S03]  /*10a70*/  LDG.E.64 R6, desc[UR36][R18.64+0x10] ;  /* 0x0000102412067981 */ /* 0x000ea6000c1e1b00 */
[----:B------:R-:W-:-:S06]  /*10a80*/  IADD3.X R5, R11, R13, RZ, P0, !PT ;  /* 0x0000000d0b057210 */ /* 0x000fcc00007fe4ff */
[----:B------:R-:W2:Y:S02]  /*10a90*/  LDG.E.64 R4, desc[UR36][R4.64] ;  /* 0x0000002404047981 */ /* 0x000ea4000c1e1b00 */
[-C--:B--2---:R-:W-:Y:S02]  /*10aa0*/  IMAD R11, R5, R6.reuse, RZ ;  /* 0x00000006050b7224 */ /* 0x084fe400078e02ff */
[----:B------:R-:W-:-:S04]  /*10ab0*/  IMAD.WIDE.U32 R8, R4, R6, R8 ;  /* 0x0000000604087225 */ /* 0x000fc800078e0008 */
[----:B------:R-:W-:-:S04]  /*10ac0*/  IMAD R11, R4, R7, R11 ;  /* 0x00000007040b7224 */ /* 0x000fc800078e020b */
[----:B------:R-:W-:Y:S01]  /*10ad0*/  IMAD.IADD R9, R9, 0x1, R11 ;  /* 0x0000000109097824 */ /* 0x000fe200078e020b */
[----:B------:R-:W-:Y:S06]  /*10ae0*/  BRA `(.L_x_4514) ;  /* 0x00000000000c7947 */ /* 0x000fec0003800000 */
.L_x_4513:
[----:B0----5:R-:W-:-:S04]  /*10af0*/  LEA R8, P0, R2, UR4, 0x3 ;  /* 0x0000000402087c11 */ /* 0x021fc8000f8018ff */
[----:B------:R-:W-:-:S06]  /*10b00*/  LEA.HI.X R9, R2, UR5, R3, 0x3, P0 ;  /* 0x0000000502097c11 */ /* 0x000fcc00080f1c03 */
[----:B------:R-:W5:Y:S03]  /*10b10*/  LDG.E.64 R8, desc[UR36][R8.64] ;  /* 0x0000002408087981 */ /* 0x000f66000c1e1b00 */
.L_x_4514:
[----:B0-----:R-:W0:Y:S01]  /*10b20*/  LDC.64 R4, c[0x0][0x458] ;  /* 0x00011600ff047b82 */ /* 0x001e220000000a00 */
[----:B------:R-:W-:Y:S02]  /*10b30*/  ULDC.64 UR4, c[0x0][0x450] ;  /* 0x0001140000047ab9 */ /* 0x000fe40000000a00 */
[----:B------:R-:W-:Y:S01]  /*10b40*/  MOV R25, UR4 ;  /* 0x0000000400197c02 */ /* 0x000fe20008000f00 */
[----:B------:R-:W-:Y:S01]  /*10b50*/  IMAD.U32 R24, RZ, RZ, UR5 ;  /* 0x00000005ff187e24 */ /* 0x000fe2000f8e00ff */
[----:B------:R-:W-:Y:S01]  /*10b60*/  MOV R23, UR5 ;  /* 0x0000000500177c02 */ /* 0x000fe20008000f00 */
[----:B------:R-:W-:Y:S02]  /*10b70*/  IMAD.U32 R22, RZ, RZ, UR4 ;  /* 0x00000004ff167e24 */ /* 0x000fe4000f8e00ff */
[----:B------:R-:W0:Y:S01]  /*10b80*/  LDC.U8 R28, c[0x0][0x478] ;  /* 0x00011e00ff1c7b82 */ /* 0x000e220000000000 */
[----:B-1234-:R-:W-:Y:S02]  /*10b90*/  IMAD.U32 R18, RZ, RZ, UR4 ;  /* 0x00000004ff127e24 */ /* 0x01efe4000f8e00ff */
[----:B------:R-:W-:-:S02]  /*10ba0*/  IMAD.U32 R19, RZ, RZ, UR5 ;  /* 0x00000005ff137e24 */ /* 0x000fc4000f8e00ff */
[C---:B0-----:R-:W-:Y:S01]  /*10bb0*/  IMAD.SHL.U32 R0, R4.reuse, 0x8, RZ ;  /* 0x0000000804007824 */ /* 0x041fe200078e00ff */
[----:B------:R-:W-:-:S04]  /*10bc0*/  SHF.L.U64.HI R5, R4, 0x3, R5 ;  /* 0x0000000304057819 */ /* 0x000fc80000010205 */
[C---:B------:R-:W-:Y:S02]  /*10bd0*/  ISETP.GE.U32.AND P0, PT, R0.reuse, 0x1, PT ;  /* 0x000000010000780c */ /* 0x040fe40003f06070 */
[--C-:B------:R-:W-:Y:S02]  /*10be0*/  SHF.R.S64 R21, R0, 0x3, R5.reuse ;  /* 0x0000000300157819 */ /* 0x100fe40000001005 */
[----:B------:R-:W-:Y:S02]  /*10bf0*/  ISETP.GE.AND.EX P0, PT, R5, RZ, PT, P0 ;  /* 0x000000ff0500720c */ /* 0x000fe40003f06300 */
[----:B------:R-:W-:-:S11]  /*10c00*/  SHF.R.S32.HI R20, RZ, 0x3, R5 ;  /* 0x00000003ff147819 */ /* 0x000fd60000011405 */
[----:B------:R-:W-:Y:S05]  /*10c10*/  @!P0 BRA `(.L_x_4522) ;  /* 0x0000000000788947 */ /* 0x000fea0003800000 */
[----:B------:R-:W-:Y:S01]  /*10c20*/  BSSY B0, `(.L_x_4522) ;  /* 0x000001d000007945 */ /* 0x000fe20003800000 */
[----:B------:R-:W-:Y:S01]  /*10c30*/  MOV R12, UR4 ;  /* 0x00000004000c7c02 */ /* 0x000fe20008000f00 */
[----:B------:R-:W-:Y:S01]  /*10c40*/  IMAD.U32 R13, RZ, RZ, UR5 ;  /* 0x00000005ff0d7e24 */ /* 0x000fe2000f8e00ff */
[----:B------:R-:W-:Y:S01]  /*10c50*/  MOV R19, UR5 ;  /* 0x0000000500137c02 */ /* 0x000fe20008000f00 */
[----:B------:R-:W-:Y:S02]  /*10c60*/  IMAD.U32 R18, RZ, RZ, UR4 ;  /* 0x00000004ff127e24 */ /* 0x000fe4000f8e00ff */
[----:B------:R-:W-:Y:S02]  /*10c70*/  IMAD.MOV.U32 R15, RZ, RZ, R21 ;  /* 0x000000ffff0f7224 */ /* 0x000fe400078e0015 */
[----:B------:R-:W-:-:S07]  /*10c80*/  IMAD.MOV.U32 R14, RZ, RZ, R20 ;  /* 0x000000ffff0e7224 */ /* 0x000fce00078e0014 */
.L_x_4523:
        /* <DEDUP_REMOVED lines=23> */
.L_x_4522:
[----:B------:R-:W-:Y:S05]  /*10e00*/  @!P0 BRA `(.L_x_4524) ;  /* 0x0000000000608947 */ /* 0x000fea0003800000 */
[----:B------:R-:W-:Y:S01]  /*10e10*/  BSSY B0, `(.L_x_4524) ;  /* 0x0000017000007945 */ /* 0x000fe20003800000 */
.L_x_4525:
        /* <DEDUP_REMOVED lines=16> */
[----:B------:R-:W-:Y:S01]  /*10f20*/  IMAD.MOV.U32 R21, RZ, RZ, R10 ;  /* 0x000000ffff157224 */ /* 0x000fe200078e000a */
[----:B------:R-:W-:Y:S01]  /*10f30*/  @P0 IADD3.X R23, RZ, R7, RZ, P2, !PT ;  /* 0x00000007ff170210 */ /* 0x000fe200017fe4ff */
[----:B------:R-:W-:Y:S01]  /*10f40*/  IMAD.MOV.U32 R20, RZ, RZ, R11 ;  /* 0x000000ffff147224 */ /* 0x000fe200078e000b */
[----:B------:R-:W-:-:S02]  /*10f50*/  ISETP.GT.AND.EX P1, PT, R11, RZ, PT, P1 ;  /* 0x000000ff0b00720c */ /* 0x000fc40003f24310 */
[----:B------:R-:W-:-:S11]  /*10f60*/  @P0 IADD3.X R24, R24, RZ, R12, P3, P4 ;  /* 0x000000ff18180210 */ /* 0x000fd60001fe840c */
[----:B------:R-:W-:Y:S05]  /*10f70*/  @P1 BRA `(.L_x_4525) ;  /* 0xfffffffc00a81947 */ /* 0x000fea000383ffff */
[----:B------:R-:W-:Y:S05]  /*10f80*/  BSYNC B0 ;  /* 0x0000000000007941 */ /* 0x000fea0003800000 */
.L_x_4524:
[----:B------:R-:W-:Y:S01]  /*10f90*/  ULDC.64 UR4, c[0x0][0x450] ;  /* 0x0001140000047ab9 */ /* 0x000fe20000000a00 */
[----:B------:R-:W-:Y:S01]  /*10fa0*/  IADD3 R0, P0, R25, -R18, RZ ;  /* 0x8000001219007210 */ /* 0x000fe20007f1e0ff */
[----:B------:R-:W-:Y:S01]  /*10fb0*/  ULDC.64 UR6, c[0x0][0x468] ;  /* 0x00011a0000067ab9 */ /* 0x000fe20000000a00 */
[----:B------:R-:W-:Y:S02]  /*10fc0*/  IADD3 R6, P1, R18, -UR4, RZ ;  /* 0x8000000412067c10 */ /* 0x000fe4000ff3e0ff */
[----:B-----5:R-:W-:Y:S01]  /*10fd0*/  SHF.L.U64.HI R9, R2, 0x3, R3 ;  /* 0x0000000302097819 */ /* 0x020fe20000010203 */
        /* <DEDUP_REMOVED lines=25> */
[----:B------:R-:W-:Y:S01]  /*11170*/  STG.E.U8 desc[UR36][R16.64], RZ ;  /* 0x000000ff10007986 */ /* 0x000fe2000c101124 */
[----:B------:R-:W-:Y:S05]  /*11180*/  EXIT ;  /* 0x000000000000794d */ /* 0x000fea0003800000 */
.L_x_4529:
[----:B------:R-:W-:Y:S01]  /*11190*/  STG.E.U8 desc[UR36][R16.64], RZ ;  /* 0x000000ff10007986 */ /* 0x000fe2000c101124 */
[----:B------:R-:W-:Y:S05]  /*111a0*/  EXIT ;  /* 0x000000000000794d */ /* 0x000fea0003800000 */
.L_x_4528:
[----:B------:R-:W-:-:S13]  /*111b0*/  ISETP.NE.AND P0, PT, R0, 0x2, PT ;  /* 0x000000020000780c */ /* 0x000fda0003f05270 */
[----:B------:R-:W-:Y:S05]  /*111c0*/  @!P0 BRA `(.L_x_4531) ;  /* 0x0000000000208947 */ /* 0x000fea0003800000 */
[----:B------:R-:W-:-:S13]  /*111d0*/  ISETP.NE.AND P0, PT, R0, 0x3, PT ;  /* 0x000000030000780c */ /* 0x000fda0003f05270 */
[----:B------:R-:W-:Y:S05]  /*111e0*/  @!P0 BRA `(.L_x_4532) ;  /* 0x0000000000108947 */ /* 0x000fea0003800000 */
[----:B------:R-:W-:-:S13]  /*111f0*/  ISETP.NE.AND P0, PT, R0, 0x4, PT ;  /* 0x000000040000780c */ /* 0x000fda0003f05270 */
[----:B------:R-:W-:Y:S05]  /*11200*/  @P0 BRA `(.L_x_4530) ;  /* 0x0000000400240947 */ /* 0x000fea0003800000 */
[----:B------:R-:W-:Y:S01]  /*11210*/  STG.E.64 desc[UR36][R16.64], RZ ;  /* 0x000000ff10007986 */ /* 0x000fe2000c101b24 */
[----:B------:R-:W-:Y:S05]  /*11220*/  EXIT ;  /* 0x000000000000794d */ /* 0x000fea0003800000 */
.L_x_4532:
[----:B------:R-:W-:Y:S01]  /*11230*/  STG.E desc[UR36][R16.64], RZ ;  /* 0x000000ff10007986 */ /* 0x000fe2000c101924 */
[----:B------:R-:W-:Y:S05]  /*11240*/  EXIT ;  /* 0x000000000000794d */ /* 0x000fea0003800000 */
.L_x_4531:
[----:B------:R-:W-:Y:S01]  /*11250*/  STG.E.U16 desc[UR36][R16.64], RZ ;  /* 0x000000ff10007986 */ /* 0x000fe2000c101524 */
[----:B------:R-:W-:Y:S05]  /*11260*/  EXIT ;  /* 0x000000000000794d */ /* 0x000fea0003800000 */
.L_x_4527:
[----:B------:R-:W-:-:S13]  /*11270*/  ISETP.GT.AND P0, PT, R0, 0x6, PT ;  /* 0x000000060000780c */ /* 0x000fda0003f04270 */
[----:B------:R-:W-:Y:S05]  /*11280*/  @P0 BRA `(.L_x_4533) ;  /* 0x0000000000200947 */ /* 0x000fea0003800000 */
[----:B------:R-:W-:-:S13]  /*11290*/  ISETP.NE.AND P0, PT, R0, 0x5, PT ;  /* 0x000000050000780c */ /* 0x000fda0003f05270 */
[----:B------:R-:W-:Y:S05]  /*112a0*/  @!P0 BRA `(.L_x_4534) ;  /* 0x0000000000108947 */ /* 0x000fea0003800000 */
[----:B------:R-:W-:-:S13]  /*112b0*/  ISETP.NE.AND P0, PT, R0, 0x6, PT ;  /* 0x000000060000780c */ /* 0x000fda0003f05270 */
[----:B------:R-:W-:Y:S05]  /*112c0*/  @P0 BRA `(.L_x_4530) ;  /* 0x0000000000f40947 */ /* 0x000fea0003800000 */
[----:B------:R-:W-:Y:S01]  /*112d0*/  STG.E desc[UR36][R16.64], RZ ;  /* 0x000000ff10007986 */ /* 0x000fe2000c101924 */
[----:B------:R-:W-:Y:S05]  /*112e0*/  EXIT ;  /* 0x000000000000794d */ /* 0x000fea0003800000 */
.L_x_4534:
[----:B------:R-:W-:Y:S01]  /*112f0*/  STG.E.U16 desc[UR36][R16.64], RZ ;  /* 0x000000ff10007986 */ /* 0x000fe2000c101524 */
[----:B------:R-:W-:Y:S05]  /*11300*/  EXIT ;  /* 0x000000000000794d */ /* 0x000fea0003800000 */
.L_x_4533:
        /* <DEDUP_REMOVED lines=8> */
.L_x_4536:
[----:B------:R-:W-:Y:S01]  /*11390*/  STG.E desc[UR36][R16.64], RZ ;  /* 0x000000ff10007986 */ /* 0x000fe2000c101924 */
[----:B------:R-:W-:Y:S05]  /*113a0*/  EXIT ;  /* 0x000000000000794d */ /* 0x000fea0003800000 */
.L_x_4535:
[----:B------:R-:W-:Y:S01]  /*113b0*/  STG.E.64 desc[UR36][R16.64], RZ ;  /* 0x000000ff10007986 */ /* 0x000fe2000c101b24 */
[----:B------:R-:W-:Y:S05]  /*113c0*/  EXIT ;  /* 0x000000000000794d */ /* 0x000fea0003800000 */
.L_x_4526:
        /* <DEDUP_REMOVED lines=8> */
[----:B------:R-:W-:Y:S01]  /*11450*/  STG.E.U8 desc[UR36][R16.64], RZ ;  /* 0x000000ff10007986 */ /* 0x000fe2000c101124 */
[----:B------:R-:W-:Y:S05]  /*11460*/  EXIT ;  /* 0x000000000000794d */ /* 0x000fea0003800000 */
.L_x_4539:
[----:B------:R-:W-:Y:S01]  /*11470*/  STG.E.128 desc[UR36][R16.64], RZ ;  /* 0x000000ff10007986 */ /* 0x000fe2000c101d24 */
[----:B------:R-:W-:Y:S05]  /*11480*/  EXIT ;  /* 0x000000000000794d */ /* 0x000fea0003800000 */
.L_x_4538:
[----:B------:R-:W-:-:S13]  /*11490*/  ISETP.NE.AND P0, PT, R0, 0xf, PT ;  /* 0x0000000f0000780c */ /* 0x000fda0003f05270 */
[----:B------:R-:W-:Y:S05]  /*114a0*/  @!P0 BRA `(.L_x_4540) ;  /* 0x0000000000208947 */ /* 0x000fea0003800000 */
[----:B------:R-:W-:-:S13]  /*114b0*/  ISETP.NE.AND P0, PT, R0, 0x17, PT ;  /* 0x000000170000780c */ /* 0x000fda0003f05270 */
[----:B------:R-:W-:Y:S05]  /*114c0*/  @!P0 BRA `(.L_x_4541) ;  /* 0x0000000000108947 */ /* 0x000fea0003800000 */
[----:B------:R-:W-:-:S13]  /*114d0*/  ISETP.NE.AND P0, PT, R0, 0x18, PT ;  /* 0x000000180000780c */ /* 0x000fda0003f05270 */
[----:B------:R-:W-:Y:S05]  /*114e0*/  @P0 BRA `(.L_x_4530) ;  /* 0x00000000006c0947 */ /* 0x000fea0003800000 */
[----:B------:R-:W-:Y:S01]  /*114f0*/  STG.E.U8 desc[UR36][R16.64], RZ ;  /* 0x000000ff10007986 */ /* 0x000fe2000c101124 */
[----:B------:R-:W-:Y:S05]  /*11500*/  EXIT ;  /* 0x000000000000794d */ /* 0x000fea0003800000 */
.L_x_4541:
[----:B------:R-:W-:Y:S01]  /*11510*/  STG.E.U8 desc[UR36][R16.64], RZ ;  /* 0x000000ff10007986 */ /* 0x000fe2000c101124 */
[----:B------:R-:W-:Y:S05]  /*11520*/  EXIT ;  /* 0x000000000000794d */ /* 0x000fea0003800000 */
.L_x_4540:
[----:B------:R-:W-:Y:S01]  /*11530*/  STG.E.U16 desc[UR36][R16.64], RZ ;  /* 0x000000ff10007986 */ /* 0x000fe2000c101524 */
[----:B------:R-:W-:Y:S05]  /*11540*/  EXIT ;  /* 0x000000000000794d */ /* 0x000fea0003800000 */
.L_x_4537:
        /* <DEDUP_REMOVED lines=8> */
[----:B------:R-:W-:Y:S01]  /*115d0*/  STG.E.U16 desc[UR36][R16.64], RZ ;  /* 0x000000ff10007986 */ /* 0x000fe2000c101524 */
[----:B------:R-:W-:Y:S05]  /*115e0*/  EXIT ;  /* 0x000000000000794d */ /* 0x000fea0003800000 */
.L_x_4544:
[----:B------:R-:W-:Y:S01]  /*115f0*/  STG.E.U8 desc[UR36][R16.64], RZ ;  /* 0x000000ff10007986 */ /* 0x000fe2000c101124 */
[----:B------:R-:W-:Y:S05]  /*11600*/  EXIT ;  /* 0x000000000000794d */ /* 0x000fea0003800000 */
.L_x_4543:
[----:B------:R-:W-:Y:S01]  /*11610*/  STG.E.U8 desc[UR36][R16.64], RZ ;  /* 0x000000ff10007986 */ /* 0x000fe2000c101124 */
[----:B------:R-:W-:Y:S05]  /*11620*/  EXIT ;  /* 0x000000000000794d */ /* 0x000fea0003800000 */
.L_x_4542:
[----:B------:R-:W-:-:S13]  /*11630*/  ISETP.NE.AND P0, PT, R0, 0x1c, PT ;  /* 0x0000001c0000780c */ /* 0x000fda0003f05270 */
[----:B------:R-:W-:Y:S05]  /*11640*/  @!P0 BRA `(.L_x_4545) ;  /* 0x0000000000608947 */ /* 0x000fea0003800000 */
[----:B------:R-:W-:-:S13]  /*11650*/  ISETP.NE.AND P0, PT, R0, 0x1d, PT ;  /* 0x0000001d0000780c */ /* 0x000fda0003f05270 */
[----:B------:R-:W-:Y:S05]  /*11660*/  @!P0 BRA `(.L_x_4546) ;  /* 0x0000000000508947 */ /* 0x000fea0003800000 */
[----:B------:R-:W-:-:S13]  /*11670*/  ISETP.NE.AND P0, PT, R0, 0x2c, PT ;  /* 0x0000002c0000780c */ /* 0x000fda0003f05270 */
[----:B------:R0:W-:Y:S01]  /*11680*/  @!P0 STG.E.U8 desc[UR36][R16.64], RZ ;  /* 0x000000ff10008986 */ /* 0x0001e2000c101124 */
[----:B------:R-:W-:Y:S05]  /*11690*/  @!P0 EXIT ;  /* 0x000000000000894d */ /* 0x000fea0003800000 */
.L_x_4530:
[----:B------:R-:W-:Y:S01]  /*116a0*/  MOV R0, 0x100 ;  /* 0x0000010000007802 */ /* 0x000fe20000000f00 */
[----:B------:R-:W-:Y:S01]  /*116b0*/  ULDC.64 UR4, c[0x4][0xf0] ;  /* 0x01003c0000047ab9 */ /* 0x000fe20000000a00 */
[----:B------:R-:W-:Y:S01]  /*116c0*/  ULDC.64 UR6, c[0x4][0x8] ;  /* 0x0100020000067ab9 */ /* 0x000fe20000000a00 */
[----:B------:R-:W-:Y:S01]  /*116d0*/  IMAD.U32 R4, RZ, RZ, UR4 ;  /* 0x00000004ff047e24 */ /* 0x000fe2000f8e00ff */
[----:B------:R1:W2:Y:S01]  /*116e0*/  LDC.64 R2, c[0x4][R0] ;  /* 0x0100000000027b82 */ /* 0x0002a20000000a00 */
        /* <DEDUP_REMOVED lines=8> */
[----:B-1----:R-:W-:-:S07]  /*11770*/  IMAD.MOV.U32 R13, RZ, RZ, RZ ;  /* 0x000000ffff0d7224 */ /* 0x002fce00078e00ff */
[----:B------:R-:W-:-:S07]  /*11780*/  LEPC R20, `(.L_x_4547) ;  /* 0x000000001014794e */ /* 0x000fce0000000000 */
[----:B0-2---:R-:W-:Y:S05]  /*11790*/  CALL.ABS.NOINC R2 ;  /* 0x0000000002007343 */ /* 0x005fea0003c00000 */
.L_x_4547:
[----:B------:R-:W-:Y:S05]  /*117a0*/  EXIT ;  /* 0x000000000000794d */ /* 0x000fea0003800000 */
.L_x_4546:
[----:B------:R-:W-:Y:S01]  /*117b0*/  STG.E.64 desc[UR36][R16.64], RZ ;  /* 0x000000ff10007986 */ /* 0x000fe2000c101b24 */
[----:B------:R-:W-:Y:S05]  /*117c0*/  EXIT ;  /* 0x000000000000794d */ /* 0x000fea0003800000 */
.L_x_4545:
[----:B------:R-:W-:Y:S01]  /*117d0*/  STG.E desc[UR36][R16.64], RZ ;  /* 0x000000ff10007986 */ /* 0x000fe2000c101924 */
[----:B------:R-:W-:Y:S05]  /*117e0*/  EXIT ;  /* 0x000000000000794d */ /* 0x000fea0003800000 */
.L_x_4548:
        /* <DEDUP_REMOVED lines=9> */
.L_x_18564:


//--------------------- .text._ZN2at6native27unrolled_elementwise_kernelIZZNS0_73_GLOBAL__N__c8866d80_35_SparseBinaryOpIntersectionKernel_cu_9e10b42f_311142_sparse_binary_op_intersection_kernel_implINS2_18CUDAKernelLauncherENS2_36CUDAValueSelectionIntersectionKernelINS2_9LhsProjOpEEElLl0EEEvRNS_6TensorERKS8_SB_RKSt6vectorIlSaIlEERKSt8optionalIS8_ESK_bbENKUlvE3_clEvEUllE_St5arrayIPcLm2EELi4E23TrivialOffsetCalculatorILi1EjESR_NS0_6memory12LoadWithCastILi1EEENSS_13StoreWithCastILi1EEEEEviT_T0_T2_T3_T4_T5_ --------------------------
	.section	.text._ZN2at6native27unrolled_elementwise_kernelIZZNS0_73_GLOBAL__N__c8866d80_35_SparseBinaryOpIntersectionKernel_cu_9e10b42f_311142_sparse_binary_op_intersection_kernel_implINS2_18CUDAKernelLauncherENS2_36CUDAValueSelectionIntersectionKernelINS2_9LhsProjOpEEElLl0EEEvRNS_6TensorERKS8_SB_RKSt6vectorIlSaIlEERKSt8optionalIS8_ESK_bbENKUlvE3_clEvEUllE_St5arrayIPcLm2EELi4E23TrivialOffsetCalculatorILi1EjESR_NS0_6memory12LoadWithCastILi1EEENSS_13StoreWithCastILi1EEEEEviT_T0_T2_T3_T4_T5_,"ax",@progbits
	.align	128
        .global         _ZN2at6native27unrolled_elementwise_kernelIZZNS0_73_GLOBAL__N__c8866d80_35_SparseBinaryOpIntersectionKernel_cu_9e10b42f_311142_sparse_binary_op_intersection_kernel_implINS2_18CUDAKernelLauncherENS2_36CUDAValueSelectionIntersectionKernelINS2_9LhsProjOpEEElLl0EEEvRNS_6TensorERKS8_SB_RKSt6vectorIlSaIlEERKSt8optionalIS8_ESK_bbENKUlvE3_clEvEUllE_St5arrayIPcLm2EELi4E23TrivialOffsetCalculatorILi1EjESR_NS0_6memory12LoadWithCastILi1EEENSS_13StoreWithCastILi1EEEEEviT_T0_T2_T3_T4_T5_
        .type           _ZN2at6native27unrolled_elementwise_kernelIZZNS0_73_GLOBAL__N__c8866d80_35_SparseBinaryOpIntersectionKernel_cu_9e10b42f_311142_sparse_binary_op_intersection_kernel_implINS2_18CUDAKernelLauncherENS2_36CUDAValueSelectionIntersectionKernelINS2_9LhsProjOpEEElLl0EEEvRNS_6TensorERKS8_SB_RKSt6vectorIlSaIlEERKSt8optionalIS8_ESK_bbENKUlvE3_clEvEUllE_St5arrayIPcLm2EELi4E23TrivialOffsetCalculatorILi1EjESR_NS0_6memory12LoadWithCastILi1EEENSS_13StoreWithCastILi1EEEEEviT_T0_T2_T3_T4_T5_,@function
        .size           _ZN2at6native27unrolled_elementwise_kernelIZZNS0_73_GLOBAL__N__c8866d80_35_SparseBinaryOpIntersectionKernel_cu_9e10b42f_311142_sparse_binary_op_intersection_kernel_implINS2_18CUDAKernelLauncherENS2_36CUDAValueSelectionIntersectionKernelINS2_9LhsProjOpEEElLl0EEEvRNS_6TensorERKS8_SB_RKSt6vectorIlSaIlEERKSt8optionalIS8_ESK_bbENKUlvE3_clEvEUllE_St5arrayIPcLm2EELi4E23TrivialOffsetCalculatorILi1EjESR_NS0_6memory12LoadWithCastILi1EEENSS_13StoreWithCastILi1EEEEEviT_T0_T2_T3_T4_T5_,(.L_x_18565 - _ZN2at6native27unrolled_elementwise_kernelIZZNS0_73_GLOBAL__N__c8866d80_35_SparseBinaryOpIntersectionKernel_cu_9e10b42f_311142_sparse_binary_op_intersection_kernel_implINS2_18CUDAKernelLauncherENS2_36CUDAValueSelectionIntersectionKernelINS2_9LhsProjOpEEElLl0EEEvRNS_6TensorERKS8_SB_RKSt6vectorIlSaIlEERKSt8optionalIS8_ESK_bbENKUlvE3_clEvEUllE_St5arrayIPcLm2EELi4E23TrivialOffsetCalculatorILi1EjESR_NS0_6memory12LoadWithCastILi1EEENSS_13StoreWithCastILi1EEEEEviT_T0_T2_T3_T4_T5_)
        .other          _ZN2at6native27unrolled_elementwise_kernelIZZNS0_73_GLOBAL__N__c8866d80_35_SparseBinaryOpIntersectionKernel_cu_9e10b42f_311142_sparse_binary_op_intersection_kernel_implINS2_18CUDAKernelLauncherENS2_36CUDAValueSelectionIntersectionKernelINS2_9LhsProjOpEEElLl0EEEvRNS_6TensorERKS8_SB_RKSt6vectorIlSaIlEERKSt8optionalIS8_ESK_bbENKUlvE3_clEvEUllE_St5arrayIPcLm2EELi4E23TrivialOffsetCalculatorILi1EjESR_NS0_6memory12LoadWithCastILi1EEENSS_13StoreWithCastILi1EEEEEviT_T0_T2_T3_T4_T5_,@"STO_CUDA_ENTRY STV_DEFAULT"
_ZN2at6native27unrolled_elementwise_kernelIZZNS0_73_GLOBAL__N__c8866d80_35_SparseBinaryOpIntersectionKernel_cu_9e10b42f_311142_sparse_binary_op_intersection_kernel_implINS2_18CUDAKernelLauncherENS2_36CUDAValueSelectionIntersectionKernelINS2_9LhsProjOpEEElLl0EEEvRNS_6TensorERKS8_SB_RKSt6vectorIlSaIlEERKSt8optionalIS8_ESK_bbENKUlvE3_clEvEUllE_St5arrayIPcLm2EELi4E23TrivialOffsetCalculatorILi1EjESR_NS0_6memory12LoadWithCastILi1EEENSS_13StoreWithCastILi1EEEEEviT_T0_T2_T3_T4_T5_:
.text._ZN2at6native27unrolled_elementwise_kernelIZZNS0_73_GLOBAL__N__c8866d80_35_SparseBinaryOpIntersectionKernel_cu_9e10b42f_311142_sparse_binary_op_intersection_kernel_implINS2_18CUDAKernelLauncherENS2_36CUDAValueSelectionIntersectionKernelINS2_9LhsProjOpEEElLl0EEEvRNS_6TensorERKS8_SB_RKSt6vectorIlSaIlEERKSt8optionalIS8_ESK_bbENKUlvE3_clEvEUllE_St5arrayIPcLm2EELi4E23TrivialOffsetCalculatorILi1EjESR_NS0_6memory12LoadWithCastILi1EEENSS_13StoreWithCastILi1EEEEEviT_T0_T2_T3_T4_T5_:
[----:B------:R-:W0:Y:S01]  /*0000*/  LDC R1, c[0x0][0x28] ;  /* 0x00000a00ff017b82 */ /* 0x000e220000000800 */
[----:B------:R-:W1:Y:S07]  /*0010*/  S2R R2, SR_CTAID.X ;  /* 0x0000000000027919 */ /* 0x000e6e0000002500 */
[----:B------:R-:W1:Y:S01]  /*0020*/  LDC R3, c[0x0][0x210] ;  /* 0x00008400ff037b82 */ /* 0x000e620000000800 */
[----:B------:R-:W-:Y:S01]  /*0030*/  ULDC.64 UR36, c[0x0][0x208] ;  /* 0x0000820000247ab9 */ /* 0x000fe20000000a00 */
[----:B------:R-:W-:Y:S01]  /*0040*/  BSSY B6, `(.L_x_4549) ;  /* 0x00000f4000067945 */ /* 0x000fe20003800000 */
[----:B------:R-:W2:Y:S01]  /*0050*/  S2R R27, SR_TID.X ;  /* 0x00000000001b7919 */ /* 0x000ea20000002100 */
[----:B------:R-:W-:-:S02]  /*0060*/  CS2R R24, SRZ ;  /* 0x0000000000187805 */ /* 0x000fc4000001ff00 */
[----:B------:R-:W-:Y:S02]  /*0070*/  CS2R R22, SRZ ;  /* 0x0000000000167805 */ /* 0x000fe4000001ff00 */
[----:B------:R-:W3:Y:S01]  /*0080*/  LDC.U8 R28, c[0x0][0x284] ;  /* 0x0000a100ff1c7b82 */ /* 0x000ee20000000000 */
[----:B-1----:R-:W-:-:S05]  /*0090*/  IMAD R26, R2, -0x200, R3 ;  /* 0xfffffe00021a7824 */ /* 0x002fca00078e0203 */
[----:B--2---:R-:W-:-:S13]  /*00a0*/  ISETP.GE.AND P0, PT, R27, R26, PT ;  /* 0x0000001a1b00720c */ /* 0x004fda0003f06270 */
[----:B0--3--:R-:W-:Y:S05]  /*00b0*/  @P0 BRA `(.L_x_4550) ;  /* 0x0000000c00b00947 */ /* 0x009fea0003800000 */
[----:B------:R-:W0:Y:S01]  /*00c0*/  LDC.64 R4, c[0x0][0x278] ;  /* 0x00009e00ff047b82 */ /* 0x000e220000000a00 */
[----:B------:R-:W-:Y:S01]  /*00d0*/  PRMT R0, R28, 0x9910, RZ ;  /* 0x000099101c007816 */ /* 0x000fe200000000ff */
[----:B------:R-:W-:Y:S01]  /*00e0*/  IMAD R27, R2, 0x200, R27 ;  /* 0x00000200021b7824 */ /* 0x000fe200078e021b */
[----:B------:R-:W-:Y:S02]  /*00f0*/  ULDC UR4, c[0x0][0x288] ;  /* 0x0000a20000047ab9 */ /* 0x000fe40000000800 */
[----:B------:R-:W-:Y:S01]  /*0100*/  ISETP.GT.AND P0, PT, R0, 0x9, PT ;  /* 0x000000090000780c */ /* 0x000fe20003f04270 */
[----:B------:R-:W-:-:S05]  /*0110*/  IMAD R27, R27, UR4, RZ ;  /* 0x000000041b1b7c24 */ /* 0x000fca000f8e02ff */
[----:B0-----:R-:W-:-:S05]  /*0120*/  IADD3 R4, P1, R27, R4, RZ ;  /* 0x000000041b047210 */ /* 0x001fca0007f3e0ff */
[----:B------:R-:W-:Y:S02]  /*0130*/  IMAD.X R5, RZ, RZ, R5, P1 ;  /* 0x000000ffff057224 */ /* 0x000fe400008e0605 */
[----:B------:R-:W-:Y:S06]  /*0140*/  @P0 BRA `(.L_x_4551) ;  /* 0x0000000000e40947 */ /* 0x000fec0003800000 */
        /* <DEDUP_REMOVED lines=11> */
.L_x_4554:
[----:B------:R1:W5:Y:S01]  /*0200*/  LDG.E.U8 R22, desc[UR36][R4.64] ;  /* 0x0000002404167981 */ /* 0x000362000c1e1100 */
[----:B------:R-:W-:Y:S01]  /*0210*/  IMAD.MOV.U32 R23, RZ, RZ, RZ ;  /* 0x000000ffff177224 */ /* 0x000fe200078e00ff */
[----:B------:R-:W-:Y:S06]  /*0220*/  BRA `(.L_x_4556) ;  /* 0x0000000c004c7947 */ /* 0x000fec0003800000 */
.L_x_4553:
        /* <DEDUP_REMOVED lines=8> */
.L_x_4558:
[----:B------:R-:W2:Y:S02]  /*02b0*/  LDG.E R22, desc[UR36][R4.64] ;  /* 0x0000002404167981 */ /* 0x000ea4000c1e1900 */
[----:B--2---:R-:W-:Y:S01]  /*02c0*/  SHF.R.S32.HI R23, RZ, 0x1f, R22 ;  /* 0x0000001fff177819 */ /* 0x004fe20000011416 */
[----:B------:R-:W-:Y:S06]  /*02d0*/  BRA `(.L_x_4556) ;  /* 0x0000000c00207947 */ /* 0x000fec0003800000 */
.L_x_4557:
[----:B------:R-:W2:Y:S02]  /*02e0*/  LDG.E.S16 R22, desc[UR36][R4.64] ;  /* 0x0000002404167981 */ /* 0x000ea4000c1e1700 */
[----:B--2---:R-:W-:Y:S01]  /*02f0*/  SHF.R.S32.HI R23, RZ, 0x1f, R22 ;  /* 0x0000001fff177819 */ /* 0x004fe20000011416 */
[----:B------:R-:W-:Y:S06]  /*0300*/  BRA `(.L_x_4556) ;  /* 0x0000000c00147947 */ /* 0x000fec0003800000 */
.L_x_4552:
        /* <DEDUP_REMOVED lines=9> */
.L_x_4560:
[----:B------:R-:W2:Y:S02]  /*03a0*/  LDG.E.U16 R4, desc[UR36][R4.64] ;  /* 0x0000002404047981 */ /* 0x000ea4000c1e1500 */
[----:B--2---:R-:W-:-:S06]  /*03b0*/  HADD2.F32 R22, -RZ, R4.H0_H0 ;  /* 0x20000004ff167230 */ /* 0x004fcc0000004100 */
[----:B------:R-:W0:Y:S01]  /*03c0*/  F2I.S64.TRUNC R22, R22 ;  /* 0x0000001600167311 */ /* 0x000e22000020d900 */
[----:B------:R-:W-:Y:S05]  /*03d0*/  BRA `(.L_x_4556) ;  /* 0x0000000800e07947 */ /* 0x000fea0003800000 */
.L_x_4559:
        /* <DEDUP_REMOVED lines=9> */
.L_x_4562:
[----:B------:R-:W2:Y:S02]  /*0470*/  LDG.E.U16 R4, desc[UR36][R4.64] ;  /* 0x0000002404047981 */ /* 0x000ea4000c1e1500 */
[----:B--2---:R-:W-:-:S06]  /*0480*/  HADD2.F32 R22, -RZ, R4.H0_H0 ;  /* 0x20000004ff167230 */ /* 0x004fcc0000004100 */
[----:B------:R-:W4:Y:S01]  /*0490*/  F2I.S64.TRUNC R22, R22 ;  /* 0x0000001600167311 */ /* 0x000f22000020d900 */
[----:B------:R-:W-:Y:S05]  /*04a0*/  BRA `(.L_x_4556) ;  /* 0x0000000800ac7947 */ /* 0x000fea0003800000 */
.L_x_4561:
[----:B------:R-:W2:Y:S02]  /*04b0*/  LDG.E.64 R4, desc[UR36][R4.64] ;  /* 0x0000002404047981 */ /* 0x000ea4000c1e1b00 */
[----:B--2---:R2:W3:Y:S01]  /*04c0*/  F2I.S64.F64.TRUNC R22, R4 ;  /* 0x0000000400167311 */ /* 0x0044e2000030d900 */
[----:B------:R-:W-:Y:S05]  /*04d0*/  BRA `(.L_x_4556) ;  /* 0x0000000800a07947 */ /* 0x000fea0003800000 */
.L_x_4551:
        /* <DEDUP_REMOVED lines=13> */
.L_x_4565:
[----:B------:R-:W2:Y:S02]  /*05b0*/  LDG.E.64 R4, desc[UR36][R4.64] ;  /* 0x0000002404047981 */ /* 0x000ea4000c1e1b00 */
[----:B--2---:R0:W1:Y:S01]  /*05c0*/  F2I.S64.F64.TRUNC R22, R4 ;  /* 0x0000000400167311 */ /* 0x004062000030d900 */
[----:B------:R-:W-:Y:S05]  /*05d0*/  BRA `(.L_x_4556) ;  /* 0x0000000800607947 */ /* 0x000fea0003800000 */
.L_x_4564:
        /* <DEDUP_REMOVED lines=24> */
[----:B------:R-:W-:-:S04]  /*0760*/  LOP3.LUT R7, R7, 0x80000000, R0, 0xf8, !PT ;  /* 0x8000000007077812 */ /* 0x000fc800078ef800 */
[----:B------:R0:W1:Y:S01]  /*0770*/  F2I.S64.TRUNC R22, R7 ;  /* 0x0000000700167311 */ /* 0x000062000020d900 */
[----:B------:R-:W-:Y:S05]  /*0780*/  BRA `(.L_x_4556) ;  /* 0x0000000400f47947 */ /* 0x000fea0003800000 */
.L_x_4567:
[----:B------:R-:W2:Y:S02]  /*0790*/  LDG.E.U8 R4, desc[UR36][R4.64] ;  /* 0x0000002404047981 */ /* 0x000ea4000c1e1100 */
[----:B--2---:R-:W-:-:S05]  /*07a0*/  IMAD.SHL.U32 R0, R4, 0x2000000, RZ ;  /* 0x0200000004007824 */ /* 0x004fca00078e00ff */
[----:B------:R-:W-:-:S13]  /*07b0*/  ISETP.GE.U32.AND P0, PT, R0, 0x8000000, PT ;  /* 0x080000000000780c */ /* 0x000fda0003f06070 */
[C---:B------:R-:W-:Y:S02]  /*07c0*/  @P0 IMAD.SHL.U32 R3, R4.reuse, 0x200000, RZ ;  /* 0x0020000004030824 */ /* 0x040fe400078e00ff */
[----:B------:R-:W-:-:S03]  /*07d0*/  @!P0 IMAD.SHL.U32 R0, R4, 0x100, RZ ;  /* 0x0000010004008824 */ /* 0x000fc600078e00ff */
[----:B------:R-:W-:Y:S02]  /*07e0*/  @P0 LOP3.LUT R3, R3, 0xfe00000, RZ, 0xc0, !PT ;  /* 0x0fe0000003030812 */ /* 0x000fe400078ec0ff */
[----:B------:R-:W-:Y:S02]  /*07f0*/  @!P0 LOP3.LUT R0, R0, 0x7f00, RZ, 0xc0, !PT ;  /* 0x00007f0000008812 */ /* 0x000fe400078ec0ff */
[----:B------:R-:W-:Y:S02]  /*0800*/  @P0 LOP3.LUT R3, R3, 0x70000000, RZ, 0xfc, !PT ;  /* 0x7000000003030812 */ /* 0x000fe400078efcff */
[----:B------:R-:W-:-:S03]  /*0810*/  @!P0 LOP3.LUT R0, R0, 0x3f000000, RZ, 0xfc, !PT ;  /* 0x3f00000000008812 */ /* 0x000fc600078efcff */
[----:B------:R-:W-:Y:S02]  /*0820*/  @P0 FMUL.FTZ R3, R3, 1.9259299443872358531e-34 ;  /* 0x0780000003030820 */ /* 0x000fe40000410000 */
[----:B------:R-:W-:Y:S01]  /*0830*/  @!P0 FADD.FTZ R3, R0, -0.5 ;  /* 0xbf00000000038421 */ /* 0x000fe20000010000 */
[----:B------:R-:W-:-:S05]  /*0840*/  IMAD.SHL.U32 R0, R4, 0x1000000, RZ ;  /* 0x0100000004007824 */ /* 0x000fca00078e00ff */
[----:B------:R-:W-:-:S04]  /*0850*/  LOP3.LUT R0, R3, 0x80000000, R0, 0xf8, !PT ;  /* 0x8000000003007812 */ /* 0x000fc800078ef800 */
[----:B------:R0:W1:Y:S01]  /*0860*/  F2I.S64.TRUNC R22, R0 ;  /* 0x0000000000167311 */ /* 0x000062000020d900 */
[----:B------:R-:W-:Y:S05]  /*0870*/  BRA `(.L_x_4556) ;  /* 0x0000000400b87947 */ /* 0x000fea0003800000 */
.L_x_4566:
[----:B------:R-:W2:Y:S02]  /*0880*/  LDG.E.U16 R22, desc[UR36][R4.64] ;  /* 0x0000002404167981 */ /* 0x000ea4000c1e1500 */
[----:B--2---:R-:W-:-:S06]  /*0890*/  IMAD.U32 R22, R22, 0x10000, RZ ;  /* 0x0001000016167824 */ /* 0x004fcc00078e00ff */
[----:B------:R-:W0:Y:S01]  /*08a0*/  F2I.S64.TRUNC R22, R22 ;  /* 0x0000001600167311 */ /* 0x000e22000020d900 */
[----:B------:R-:W-:Y:S05]  /*08b0*/  BRA `(.L_x_4556) ;  /* 0x0000000400a87947 */ /* 0x000fea0003800000 */
.L_x_4563:
        /* <DEDUP_REMOVED lines=11> */
.L_x_4570:
        /* <DEDUP_REMOVED lines=21> */
.L_x_4574:
[----:B------:R-:W-:Y:S05]  /*0ac0*/  BSYNC B1 ;  /* 0x0000000000017941 */ /* 0x000fea0003800000 */
.L_x_4573:
[----:B------:R-:W-:Y:S01]  /*0ad0*/  IMAD.SHL.U32 R3, R3, 0x100000, RZ ;  /* 0x0010000003037824 */ /* 0x000fe200078e00ff */
[----:B------:R-:W-:-:S04]  /*0ae0*/  LEA R5, R0, 0x3b800000, 0x17 ;  /* 0x3b80000000057811 */ /* 0x000fc800078eb8ff */
[----:B------:R-:W-:-:S07]  /*0af0*/  LOP3.LUT R22, R5, R3, R22, 0xfe, !PT ;  /* 0x0000000305167212 */ /* 0x000fce00078efe16 */
.L_x_4572:
[----:B------:R-:W-:Y:S05]  /*0b00*/  BSYNC B0 ;  /* 0x0000000000007941 */ /* 0x000fea0003800000 */
.L_x_4571:
[----:B------:R-:W0:Y:S01]  /*0b10*/  F2I.S64.TRUNC R22, R22 ;  /* 0x0000001600167311 */ /* 0x000e22000020d900 */
[----:B------:R-:W-:Y:S05]  /*0b20*/  BRA `(.L_x_4556) ;  /* 0x00000004000c7947 */ /* 0x000fea0003800000 */
.L_x_4569:
        /* <DEDUP_REMOVED lines=21> */
.L_x_4578:
[----:B------:R-:W-:Y:S05]  /*0c80*/  BSYNC B1 ;  /* 0x0000000000017941 */ /* 0x000fea0003800000 */
.L_x_4577:
[----:B------:R-:W-:Y:S01]  /*0c90*/  IMAD.SHL.U32 R3, R3, 0x200000, RZ ;  /* 0x0020000003037824 */ /* 0x000fe200078e00ff */
[----:B------:R-:W-:-:S04]  /*0ca0*/  LEA R5, R0, 0x37800000, 0x17 ;  /* 0x3780000000057811 */ /* 0x000fc800078eb8ff */
[----:B------:R-:W-:-:S07]  /*0cb0*/  LOP3.LUT R22, R5, R3, R22, 0xfe, !PT ;  /* 0x0000000305167212 */ /* 0x000fce00078efe16 */
.L_x_4576:
[----:B------:R-:W-:Y:S05]  /*0cc0*/  BSYNC B0 ;  /* 0x0000000000007941 */ /* 0x000fea0003800000 */
.L_x_4575:
[----:B------:R-:W0:Y:S01]  /*0cd0*/  F2I.S64.TRUNC R22, R22 ;  /* 0x0000001600167311 */ /* 0x000e22000020d900 */
[----:B------:R-:W-:Y:S05]  /*0ce0*/  BRA `(.L_x_4556) ;  /* 0x00000000009c7947 */ /* 0x000fea0003800000 */
.L_x_4568:
        /* <DEDUP_REMOVED lines=12> */
[----:B------:R-:W-:Y:S02]  /*0db0*/  @!P0 IMAD.MOV.U32 R22, RZ, RZ, 0x7f800001 ;  /* 0x7f800001ff168424 */ /* 0x000fe400078e00ff */
[----:B------:R-:W-:-:S07]  /*0dc0*/  @P0 IMAD.SHL.U32 R22, R4, 0x800000, RZ ;  /* 0x0080000004160824 */ /* 0x000fce00078e00ff */
.L_x_4582:
[----:B------:R-:W-:Y:S05]  /*0dd0*/  BSYNC B0 ;  /* 0x0000000000007941 */ /* 0x000fea0003800000 */
.L_x_4581:
[----:B------:R-:W0:Y:S01]  /*0de0*/  F2I.S64.TRUNC R22, R22 ;  /* 0x0000001600167311 */ /* 0x000e22000020d900 */
[----:B------:R-:W-:Y:S05]  /*0df0*/  BRA `(.L_x_4556) ;  /* 0x0000000000587947 */ /* 0x000fea0003800000 */
.L_x_4555:
[----:B------:R-:W-:Y:S01]  /*0e00*/  MOV R0, 0x100 ;  /* 0x0000010000007802 */ /* 0x000fe20000000f00 */
[----:B------:R-:W-:Y:S01]  /*0e10*/  ULDC.64 UR4, c[0x4][0xf0] ;  /* 0x01003c0000047ab9 */ /* 0x000fe20000000a00 */
[----:B------:R-:W-:Y:S01]  /*0e20*/  ULDC.64 UR6, c[0x4][0x0] ;  /* 0x0100000000067ab9 */ /* 0x000fe20000000a00 */
[----:B------:R-:W-:Y:S01]  /*0e30*/  IMAD.U32 R4, RZ, RZ, UR4 ;  /* 0x00000004ff047e24 */ /* 0x000fe2000f8e00ff */
[----:B------:R0:W1:Y:S01]  /*0e40*/  LDC.64 R14, c[0x4][R0] ;  /* 0x01000000000e7b82 */ /* 0x0000620000000a00 */
[----:B------:R-:W-:Y:S01]  /*0e50*/  IMAD.U32 R5, RZ, RZ, UR5 ;  /* 0x00000005ff057e24 */ /* 0x000fe2000f8e00ff */
[----:B------:R-:W-:Y:S01]  /*0e60*/  ULDC.64 UR4, c[0x4][0xf8] ;  /* 0x01003e0000047ab9 */ /* 0x000fe20000000a00 */
[----:B------:R-:W-:Y:S02]  /*0e70*/  IMAD.U32 R10, RZ, RZ, UR6 ;  /* 0x00000006ff0a7e24 */ /* 0x000fe4000f8e00ff */
[----:B------:R-:W-:Y:S02]  /*0e80*/  IMAD.U32 R6, RZ, RZ, UR4 ;  /* 0x00000004ff067e24 */ /* 0x000fe4000f8e00ff */
[----:B------:R-:W-:-:S02]  /*0e90*/  IMAD.U32 R7, RZ, RZ, UR5 ;  /* 0x00000005ff077e24 */ /* 0x000fc4000f8e00ff */
[----:B------:R-:W-:Y:S02]  /*0ea0*/  IMAD.U32 R11, RZ, RZ, UR7 ;  /* 0x00000007ff0b7e24 */ /* 0x000fe4000f8e00ff */
[----:B------:R-:W-:Y:S02]  /*0eb0*/  IMAD.MOV.U32 R8, RZ, RZ, 0x4e ;  /* 0x0000004eff087424 */ /* 0x000fe400078e00ff */
[----:B------:R-:W-:Y:S02]  /*0ec0*/  IMAD.MOV.U32 R12, RZ, RZ, 0x1 ;  /* 0x00000001ff0c7424 */ /* 0x000fe400078e00ff */
[----:B0-----:R-:W-:-:S07]  /*0ed0*/  IMAD.MOV.U32 R13, RZ, RZ, RZ ;  /* 0x000000ffff0d7224 */ /* 0x001fce00078e00ff */
[----:B------:R-:W-:-:S07]  /*0ee0*/  LEPC R20, `(.L_x_4583) ;  /* 0x000000001014794e */ /* 0x000fce0000000000 */
[----:B-1----:R-:W-:Y:S05]  /*0ef0*/  CALL.ABS.NOINC R14 ;  /* 0x000000000e007343 */ /* 0x002fea0003c00000 */
.L_x_4583:
[----:B------:R-:W-:Y:S01]  /*0f00*/  CS2R R22, SRZ ;  /* 0x0000000000167805 */ /* 0x000fe2000001ff00 */
[----:B------:R-:W-:Y:S06]  /*0f10*/  BRA `(.L_x_4556) ;  /* 0x0000000000107947 */ /* 0x000fec0003800000 */
.L_x_4580:
[----:B------:R0:W5:Y:S01]  /*0f20*/  LDG.E.64 R22, desc[UR36][R4.64] ;  /* 0x0000002404167981 */ /* 0x000162000c1e1b00 */
[----:B------:R-:W-:Y:S05]  /*0f30*/  BRA `(.L_x_4556) ;  /* 0x0000000000087947 */ /* 0x000fea0003800000 */
.L_x_4579:
[----:B------:R0:W5:Y:S01]  /*0f40*/  LDG.E R22, desc[UR36][R4.64] ;  /* 0x0000002404167981 */ /* 0x000162000c1e1900 */
[----:B------:R-:W-:-:S07]  /*0f50*/  IMAD.MOV.U32 R23, RZ, RZ, RZ ;  /* 0x000000ffff177224 */ /* 0x000fce00078e00ff */
.L_x_4556:
[----:B------:R-:W2:Y:S02]  /*0f60*/  S2R R27, SR_TID.X ;  /* 0x00000000001b7919 */ /* 0x000ea40000002100 */
[----:B--2---:R-:W-:-:S07]  /*0f70*/  VIADD R27, R27, 0x80 ;  /* 0x000000801b1b7836 */ /* 0x004fce0000000000 */
.L_x_4550:
[----:B------:R-:W-:Y:S05]  /*0f80*/  BSYNC B6 ;  /* 0x0000000000067941 */ /* 0x000fea0003800000 */
.L_x_4549:
[----:B------:R-:W-:Y:S01]  /*0f90*/  ISETP.GE.AND P0, PT, R27, R26, PT ;  /* 0x0000001a1b00720c */ /* 0x000fe20003f06270 */
[----:B------:R-:W-:-:S12]  /*0fa0*/  BSSY B6, `(.L_x_4584) ;  /* 0x00000ed000067945 */ /* 0x000fd80003800000 */
[----:B------:R-:W-:Y:S05]  /*0fb0*/  @P0 BRA `(.L_x_4585) ;  /* 0x0000000c00ac0947 */ /* 0x000fea0003800000 */
[----:B01----:R-:W0:Y:S01]  /*0fc0*/  LDC.64 R4, c[0x0][0x278] ;  /* 0x00009e00ff047b82 */ /* 0x003e220000000a00 */
[----:B------:R-:W-:Y:S01]  /*0fd0*/  IMAD R0, R2, 0x200, R27 ;  /* 0x0000020002007824 */ /* 0x000fe200078e021b */
[----:B------:R-:W-:Y:S01]  /*0fe0*/  PRMT R6, R28, 0x9910, RZ ;  /* 0x000099101c067816 */ /* 0x000fe200000000ff */
[----:B------:R-:W-:Y:S02]  /*0ff0*/  ULDC UR4, c[0x0][0x288] ;  /* 0x0000a20000047ab9 */ /* 0x000fe40000000800 */
[----:B------:R-:W-:Y:S02]  /*1000*/  IMAD R3, R0, UR4, RZ ;  /* 0x0000000400037c24 */ /* 0x000fe4000f8e02ff */
[----:B------:R-:W-:-:S05]  /*1010*/  IMAD.MOV.U32 R0, RZ, RZ, R6 ;  /* 0x000000ffff007224 */ /* 0x000fca00078e0006 */
[----:B------:R-:W-:Y:S02]  /*1020*/  ISETP.GT.AND P1, PT, R0, 0x9, PT ;  /* 0x000000090000780c */ /* 0x000fe40003f24270 */
[----:B0-----:R-:W-:-:S05]  /*1030*/  IADD3 R4, P0, R3, R4, RZ ;  /* 0x0000000403047210 */ /* 0x001fca0007f1e0ff */
[----:B------:R-:W-:-:S06]  /*1040*/  IMAD.X R5, RZ, RZ, R5, P0 ;  /* 0x000000ffff057224 */ /* 0x000fcc00000e0605 */
        /* <DEDUP_REMOVED lines=12> */
.L_x_4589:
[----:B------:R0:W5:Y:S01]  /*1110*/  LDG.E.U8 R24, desc[UR36][R4.64] ;  /* 0x0000002404187981 */ /* 0x000162000c1e1100 */
[----:B------:R-:W-:Y:S01]  /*1120*/  IMAD.MOV.U32 R25, RZ, RZ, RZ ;  /* 0x000000ffff197224 */ /* 0x000fe200078e00ff */
[----:B------:R-:W-:Y:S06]  /*1130*/  BRA `(.L_x_4591) ;  /* 0x0000000c00487947 */ /* 0x000fec0003800000 */
.L_x_4588:
        /* <DEDUP_REMOVED lines=8> */
.L_x_4593:
[----:B------:R-:W2:Y:S02]  /*11c0*/  LDG.E R24, desc[UR36][R4.64] ;  /* 0x0000002404187981 */ /* 0x000ea4000c1e1900 */
[----:B--2---:R-:W-:Y:S01]  /*11d0*/  SHF.R.S32.HI R25, RZ, 0x1f, R24 ;  /* 0x0000001fff197819 */ /* 0x004fe20000011418 */
[----:B------:R-:W-:Y:S06]  /*11e0*/  BRA `(.L_x_4591) ;  /* 0x0000000c001c7947 */ /* 0x000fec0003800000 */
.L_x_4592:
[----:B------:R-:W2:Y:S02]  /*11f0*/  LDG.E.S16 R24, desc[UR36][R4.64] ;  /* 0x0000002404187981 */ /* 0x000ea4000c1e1700 */
[----:B--2---:R-:W-:Y:S01]  /*1200*/  SHF.R.S32.HI R25, RZ, 0x1f, R24 ;  /* 0x0000001fff197819 */ /* 0x004fe20000011418 */
[----:B------:R-:W-:Y:S06]  /*1210*/  BRA `(.L_x_4591) ;  /* 0x0000000c00107947 */ /* 0x000fec0003800000 */
.L_x_4587:
        /* <DEDUP_REMOVED lines=9> */
.L_x_4595:
[----:B------:R-:W2:Y:S02]  /*12b0*/  LDG.E.U16 R4, desc[UR36][R4.64] ;  /* 0x0000002404047981 */ /* 0x000ea4000c1e1500 */
[----:B--2---:R-:W-:-:S06]  /*12c0*/  HADD2.F32 R24, -RZ, R4.H0_H0 ;  /* 0x20000004ff187230 */ /* 0x004fcc0000004100 */
[----:B------:R-:W0:Y:S01]  /*12d0*/  F2I.S64.TRUNC R24, R24 ;  /* 0x0000001800187311 */ /* 0x000e22000020d900 */
[----:B------:R-:W-:Y:S05]  /*12e0*/  BRA `(.L_x_4591) ;  /* 0x0000000800dc7947 */ /* 0x000fea0003800000 */
.L_x_4594:
        /* <DEDUP_REMOVED lines=9> */
.L_x_4597:
[----:B------:R-:W2:Y:S02]  /*1380*/  LDG.E.U16 R4, desc[UR36][R4.64] ;  /* 0x0000002404047981 */ /* 0x000ea4000c1e1500 */
[----:B--2---:R-:W-:-:S06]  /*1390*/  HADD2.F32 R24, -RZ, R4.H0_H0 ;  /* 0x20000004ff187230 */ /* 0x004fcc0000004100 */
[----:B------:R-:W0:Y:S01]  /*13a0*/  F2I.S64.TRUNC R24, R24 ;  /* 0x0000001800187311 */ /* 0x000e22000020d900 */
[----:B------:R-:W-:Y:S05]  /*13b0*/  BRA `(.L_x_4591) ;  /* 0x0000000800a87947 */ /* 0x000fea0003800000 */
.L_x_4596:
[----:B------:R-:W2:Y:S02]  /*13c0*/  LDG.E.64 R4, desc[UR36][R4.64] ;  /* 0x0000002404047981 */ /* 0x000ea4000c1e1b00 */
[----:B--2---:R0:W1:Y:S01]  /*13d0*/  F2I.S64.F64.TRUNC R24, R4 ;  /* 0x0000000400187311 */ /* 0x004062000030d900 */
[----:B------:R-:W-:Y:S05]  /*13e0*/  BRA `(.L_x_4591) ;  /* 0x00000008009c7947 */ /* 0x000fea0003800000 */
.L_x_4586:
        /* <DEDUP_REMOVED lines=13> */
.L_x_4600:
[----:B------:R-:W2:Y:S02]  /*14c0*/  LDG.E.64 R4, desc[UR36][R4.64] ;  /* 0x0000002404047981 */ /* 0x000ea4000c1e1b00 */
[----:B--2---:R0:W1:Y:S01]  /*14d0*/  F2I.S64.F64.TRUNC R24, R4 ;  /* 0x0000000400187311 */ /* 0x004062000030d900 */
[----:B------:R-:W-:Y:S05]  /*14e0*/  BRA `(.L_x_4591) ;  /* 0x00000008005c7947 */ /* 0x000fea0003800000 */
.L_x_4599:
        /* <DEDUP_REMOVED lines=27> */
.L_x_4602:
[----:B------:R-:W2:Y:S02]  /*16a0*/  LDG.E.U8 R4, desc[UR36][R4.64] ;  /* 0x0000002404047981 */ /* 0x000ea4000c1e1100 */
[----:B--2---:R-:W-:-:S05]  /*16b0*/  IMAD.SHL.U32 R0, R4, 0x2000000, RZ ;  /* 0x0200000004007824 */ /* 0x004fca00078e00ff */
[----:B------:R-:W-:-:S13]  /*16c0*/  ISETP.GE.U32.AND P0, PT, R0, 0x8000000, PT ;  /* 0x080000000000780c */ /* 0x000fda0003f06070 */
[C---:B------:R-:W-:Y:S02]  /*16d0*/  @!P0 IMAD.SHL.U32 R0, R4.reuse, 0x100, RZ ;  /* 0x0000010004008824 */ /* 0x040fe400078e00ff */
[----:B------:R-:W-:-:S03]  /*16e0*/  @P0 IMAD.SHL.U32 R3, R4, 0x200000, RZ ;  /* 0x0020000004030824 */ /* 0x000fc600078e00ff */
[----:B------:R-:W-:Y:S02]  /*16f0*/  @!P0 LOP3.LUT R0, R0, 0x7f00, RZ, 0xc0, !PT ;  /* 0x00007f0000008812 */ /* 0x000fe400078ec0ff */
[----:B------:R-:W-:Y:S02]  /*1700*/  @P0 LOP3.LUT R3, R3, 0x70000000, RZ, 0xfc, !PT ;  /* 0x7000000003030812 */ /* 0x000fe400078efcff */
[----:B------:R-:W-:-:S03]  /*1710*/  @!P0 LOP3.LUT R0, R0, 0x3f000000, RZ, 0xfc, !PT ;  /* 0x3f00000000008812 */ /* 0x000fc600078efcff */
[----:B------:R-:W-:Y:S02]  /*1720*/  @P0 FMUL.FTZ R3, R3, 1.9259299443872358531e-34 ;  /* 0x0780000003030820 */ /* 0x000fe40000410000 */
[----:B------:R-:W-:Y:S01]  /*1730*/  @!P0 FADD.FTZ R3, R0, -0.5 ;  /* 0xbf00000000038421 */ /* 0x000fe20000010000 */
[----:B------:R-:W-:-:S05]  /*1740*/  IMAD.SHL.U32 R0, R4, 0x1000000, RZ ;  /* 0x0100000004007824 */ /* 0x000fca00078e00ff */
[----:B------:R-:W-:-:S04]  /*1750*/  LOP3.LUT R0, R3, 0x80000000, R0, 0xf8, !PT ;  /* 0x8000000003007812 */ /* 0x000fc800078ef800 */
[----:B------:R2:W0:Y:S01]  /*1760*/  F2I.S64.TRUNC R24, R0 ;  /* 0x0000000000187311 */ /* 0x000422000020d900 */
[----:B------:R-:W-:Y:S05]  /*1770*/  BRA `(.L_x_4591) ;  /* 0x0000000400b87947 */ /* 0x000fea0003800000 */
.L_x_4601:
[----:B------:R-:W2:Y:S02]  /*1780*/  LDG.E.U16 R24, desc[UR36][R4.64] ;  /* 0x0000002404187981 */ /* 0x000ea4000c1e1500 */
[----:B--2---:R-:W-:-:S06]  /*1790*/  IMAD.U32 R24, R24, 0x10000, RZ ;  /* 0x0001000018187824 */ /* 0x004fcc00078e00ff */
[----:B------:R-:W0:Y:S01]  /*17a0*/  F2I.S64.TRUNC R24, R24 ;  /* 0x0000001800187311 */ /* 0x000e22000020d900 */
[----:B------:R-:W-:Y:S05]  /*17b0*/  BRA `(.L_x_4591) ;  /* 0x0000000400a87947 */ /* 0x000fea0003800000 */
.L_x_4598:
        /* <DEDUP_REMOVED lines=11> */
.L_x_4605:
        /* <DEDUP_REMOVED lines=21> */
.L_x_4609:
[----:B------:R-:W-:Y:S05]  /*19c0*/  BSYNC B1 ;  /* 0x0000000000017941 */ /* 0x000fea0003800000 */
.L_x_4608:
[----:B------:R-:W-:Y:S01]  /*19d0*/  IMAD.SHL.U32 R3, R3, 0x100000, RZ ;  /* 0x0010000003037824 */ /* 0x000fe200078e00ff */
[----:B------:R-:W-:-:S04]  /*19e0*/  LEA R5, R0, 0x3b800000, 0x17 ;  /* 0x3b80000000057811 */ /* 0x000fc800078eb8ff */
[----:B------:R-:W-:-:S07]  /*19f0*/  LOP3.LUT R24, R5, R3, R24, 0xfe, !PT ;  /* 0x0000000305187212 */ /* 0x000fce00078efe18 */
.L_x_4607:
[----:B------:R-:W-:Y:S05]  /*1a00*/  BSYNC B0 ;  /* 0x0000000000007941 */ /* 0x000fea0003800000 */
.L_x_4606:
[----:B------:R-:W0:Y:S01]  /*1a10*/  F2I.S64.TRUNC R24, R24 ;  /* 0x0000001800187311 */ /* 0x000e22000020d900 */
[----:B------:R-:W-:Y:S05]  /*1a20*/  BRA `(.L_x_4591) ;  /* 0x00000004000c7947 */ /* 0x000fea0003800000 */
.L_x_4604:
        /* <DEDUP_REMOVED lines=21> */
.L_x_4613:
[----:B------:R-:W-:Y:S05]  /*1b80*/  BSYNC B1 ;  /* 0x0000000000017941 */ /* 0x000fea0003800000 */
.L_x_4612:
[----:B------:R-:W-:Y:S01]  /*1b90*/  IMAD.SHL.U32 R3, R3, 0x200000, RZ ;  /* 0x0020000003037824 */ /* 0x000fe200078e00ff */
[----:B------:R-:W-:-:S04]  /*1ba0*/  LEA R5, R0, 0x37800000, 0x17 ;  /* 0x3780000000057811 */ /* 0x000fc800078eb8ff */
[----:B------:R-:W-:-:S07]  /*1bb0*/  LOP3.LUT R24, R5, R3, R24, 0xfe, !PT ;  /* 0x0000000305187212 */ /* 0x000fce00078efe18 */
.L_x_4611:
[----:B------:R-:W-:Y:S05]  /*1bc0*/  BSYNC B0 ;  /* 0x0000000000007941 */ /* 0x000fea0003800000 */
.L_x_4610:
[----:B------:R-:W0:Y:S01]  /*1bd0*/  F2I.S64.TRUNC R24, R24 ;  /* 0x0000001800187311 */ /* 0x000e22000020d900 */
[----:B------:R-:W-:Y:S05]  /*1be0*/  BRA `(.L_x_4591) ;  /* 0x00000000009c7947 */ /* 0x000fea0003800000 */
.L_x_4603:
        /* <DEDUP_REMOVED lines=14> */
.L_x_4617:
[----:B------:R-:W-:Y:S05]  /*1cd0*/  BSYNC B0 ;  /* 0x0000000000007941 */ /* 0x000fea0003800000 */
.L_x_4616:
[----:B------:R-:W0:Y:S01]  /*1ce0*/  F2I.S64.TRUNC R24, R24 ;  /* 0x0000001800187311 */ /* 0x000e22000020d900 */
[----:B------:R-:W-:Y:S05]  /*1cf0*/  BRA `(.L_x_4591) ;  /* 0x0000000000587947 */ /* 0x000fea0003800000 */
.L_x_4590:
        /* <DEDUP_REMOVED lines=15> */
[----:B-1-345:R-:W-:Y:S05]  /*1df0*/  CALL.ABS.NOINC R14 ;  /* 0x000000000e007343 */ /* 0x03afea0003c00000 */
.L_x_4618:
[----:B------:R-:W-:Y:S01]  /*1e00*/  CS2R R24, SRZ ;  /* 0x0000000000187805 */ /* 0x000fe2000001ff00 */
[----:B------:R-:W-:Y:S06]  /*1e10*/  BRA `(.L_x_4591) ;  /* 0x0000000000107947 */ /* 0x000fec0003800000 */
.L_x_4615:
[----:B------:R0:W5:Y:S01]  /*1e20*/  LDG.E.64 R24, desc[UR36][R4.64] ;  /* 0x0000002404187981 */ /* 0x000162000c1e1b00 */
[----:B------:R-:W-:Y:S05]  /*1e30*/  BRA `(.L_x_4591) ;  /* 0x0000000000087947 */ /* 0x000fea0003800000 */
.L_x_4614:
[----:B------:R0:W5:Y:S01]  /*1e40*/  LDG.E R24, desc[UR36][R4.64] ;  /* 0x0000002404187981 */ /* 0x000162000c1e1900 */
[----:B------:R-:W-:-:S07]  /*1e50*/  IMAD.MOV.U32 R25, RZ, RZ, RZ ;  /* 0x000000ffff197224 */ /* 0x000fce00078e00ff */
.L_x_4591:
[----:B------:R-:W-:-:S07]  /*1e60*/  VIADD R27, R27, 0x80 ;  /* 0x000000801b1b7836 */ /* 0x000fce0000000000 */
.L_x_4585:
[----:B------:R-:W-:Y:S05]  /*1e70*/  BSYNC B6 ;  /* 0x0000000000067941 */ /* 0x000fea0003800000 */
.L_x_4584:
[----:B------:R-:W-:Y:S01]  /*1e80*/  ISETP.GE.AND P0, PT, R27, R26, PT ;  /* 0x0000001a1b00720c */ /* 0x000fe20003f06270 */
[----:B------:R-:W-:Y:S01]  /*1e90*/  BSSY B6, `(.L_x_4619) ;  /* 0x00000ef000067945 */ /* 0x000fe20003800000 */
[----:B------:R-:W-:Y:S02]  /*1ea0*/  CS2R R18, SRZ ;  /* 0x0000000000127805 */ /* 0x000fe4000001ff00 */
[----:B------:R-:W-:-:S09]  /*1eb0*/  CS2R R16, SRZ ;  /* 0x0000000000107805 */ /* 0x000fd2000001ff00 */
[----:B------:R-:W-:Y:S05]  /*1ec0*/  @P0 BRA `(.L_x_4620) ;  /* 0x0000000c00ac0947 */ /* 0x000fea0003800000 */
[----:B01----:R-:W0:Y:S01]  /*1ed0*/  LDC.64 R4, c[0x0][0x278] ;  /* 0x00009e00ff047b82 */ /* 0x003e220000000a00 */
[----:B--2---:R-:W-:Y:S01]  /*1ee0*/  IMAD R0, R2, 0x200, R27 ;  /* 0x0000020002007824 */ /* 0x004fe200078e021b */
        /* <DEDUP_REMOVED lines=19> */
.L_x_4624:
[----:B------:R0:W5:Y:S01]  /*2020*/  LDG.E.U8 R16, desc[UR36][R4.64] ;  /* 0x0000002404107981 */ /* 0x000162000c1e1100 */
[----:B------:R-:W-:Y:S01]  /*2030*/  IMAD.MOV.U32 R17, RZ, RZ, RZ ;  /* 0x000000ffff117224 */ /* 0x000fe200078e00ff */
[----:B------:R-:W-:Y:S06]  /*2040*/  BRA `(.L_x_4626) ;  /* 0x0000000c00487947 */ /* 0x000fec0003800000 */
.L_x_4623:
        /* <DEDUP_REMOVED lines=8> */
.L_x_4628:
[----:B------:R-:W2:Y:S02]  /*20d0*/  LDG.E R16, desc[UR36][R4.64] ;  /* 0x0000002404107981 */ /* 0x000ea4000c1e1900 */
[----:B--2---:R-:W-:Y:S01]  /*20e0*/  SHF.R.S32.HI R17, RZ, 0x1f, R16 ;  /* 0x0000001fff117819 */ /* 0x004fe20000011410 */
[----:B------:R-:W-:Y:S06]  /*20f0*/  BRA `(.L_x_4626) ;  /* 0x0000000c001c7947 */ /* 0x000fec0003800000 */
.L_x_4627:
[----:B------:R-:W2:Y:S02]  /*2100*/  LDG.E.S16 R16, desc[UR36][R4.64] ;  /* 0x0000002404107981 */ /* 0x000ea4000c1e1700 */
[----:B--2---:R-:W-:Y:S01]  /*2110*/  SHF.R.S32.HI R17, RZ, 0x1f, R16 ;  /* 0x0000001fff117819 */ /* 0x004fe20000011410 */
[----:B------:R-:W-:Y:S06]  /*2120*/  BRA `(.L_x_4626) ;  /* 0x0000000c00107947 */ /* 0x000fec0003800000 */
.L_x_4622:
        /* <DEDUP_REMOVED lines=9> */
.L_x_4630:
[----:B------:R-:W2:Y:S02]  /*21c0*/  LDG.E.U16 R4, desc[UR36][R4.64] ;  /* 0x0000002404047981 */ /* 0x000ea4000c1e1500 */
[----:B--2---:R-:W-:-:S06]  /*21d0*/  HADD2.F32 R16, -RZ, R4.H0_H0 ;  /* 0x20000004ff107230 */ /* 0x004fcc0000004100 */
[----:B------:R-:W0:Y:S01]  /*21e0*/  F2I.S64.TRUNC R16, R16 ;  /* 0x0000001000107311 */ /* 0x000e22000020d900 */
[----:B------:R-:W-:Y:S05]  /*21f0*/  BRA `(.L_x_4626) ;  /* 0x0000000800dc7947 */ /* 0x000fea0003800000 */
.L_x_4629:
        /* <DEDUP_REMOVED lines=9> */
.L_x_4632:
[----:B------:R-:W2:Y:S02]  /*2290*/  LDG.E.U16 R4, desc[UR36][R4.64] ;  /* 0x0000002404047981 */ /* 0x000ea4000c1e1500 */
[----:B--2---:R-:W-:-:S06]  /*22a0*/  HADD2.F32 R16, -RZ, R4.H0_H0 ;  /* 0x20000004ff107230 */ /* 0x004fcc0000004100 */
[----:B------:R-:W0:Y:S01]  /*22b0*/  F2I.S64.TRUNC R16, R16 ;  /* 0x0000001000107311 */ /* 0x000e22000020d900 */
[----:B------:R-:W-:Y:S05]  /*22c0*/  BRA `(.L_x_4626) ;  /* 0x0000000800a87947 */ /* 0x000fea0003800000 */
.L_x_4631:
[----:B------:R-:W2:Y:S02]  /*22d0*/  LDG.E.64 R4, desc[UR36][R4.64] ;  /* 0x0000002404047981 */ /* 0x000ea4000c1e1b00 */
[----:B--2---:R0:W1:Y:S01]  /*22e0*/  F2I.S64.F64.TRUNC R16, R4 ;  /* 0x0000000400107311 */ /* 0x004062000030d900 */
[----:B------:R-:W-:Y:S05]  /*22f0*/  BRA `(.L_x_4626) ;  /* 0x00000008009c7947 */ /* 0x000fea0003800000 */
.L_x_4621:
        /* <DEDUP_REMOVED lines=13> */
.L_x_4635:
[----:B------:R-:W2:Y:S02]  /*23d0*/  LDG.E.64 R4, desc[UR36][R4.64] ;  /* 0x0000002404047981 */ /* 0x000ea4000c1e1b00 */
[----:B--2---:R0:W1:Y:S01]  /*23e0*/  F2I.S64.F64.TRUNC R16, R4 ;  /* 0x0000000400107311 */ /* 0x004062000030d900 */
[----:B------:R-:W-:Y:S05]  /*23f0*/  BRA `(.L_x_4626) ;  /* 0x00000008005c7947 */ /* 0x000fea0003800000 */
.L_x_4634:
        /* <DEDUP_REMOVED lines=27> */
.L_x_4637:
        /* <DEDUP_REMOVED lines=14> */
.L_x_4636:
[----:B------:R-:W2:Y:S02]  /*2690*/  LDG.E.U16 R16, desc[UR36][R4.64] ;  /* 0x0000002404107981 */ /* 0x000ea4000c1e1500 */
[----:B--2---:R-:W-:-:S06]  /*26a0*/  IMAD.U32 R16, R16, 0x10000, RZ ;  /* 0x0001000010107824 */ /* 0x004fcc00078e00ff */
[----:B------:R-:W0:Y:S01]  /*26b0*/  F2I.S64.TRUNC R16, R16 ;  /* 0x0000001000107311 */ /* 0x000e22000020d900 */
[----:B------:R-:W-:Y:S05]  /*26c0*/  BRA `(.L_x_4626) ;  /* 0x0000000400a87947 */ /* 0x000fea0003800000 */
.L_x_4633:
        /* <DEDUP_REMOVED lines=11> */
.L_x_4640:
        /* <DEDUP_REMOVED lines=21> */
.L_x_4644:
[----:B------:R-:W-:Y:S05]  /*28d0*/  BSYNC B1 ;  /* 0x0000000000017941 */ /* 0x000fea0003800000 */
.L_x_4643:
[----:B------:R-:W-:Y:S01]  /*28e0*/  IMAD.SHL.U32 R3, R3, 0x100000, RZ ;  /* 0x0010000003037824 */ /* 0x000fe200078e00ff */
[----:B------:R-:W-:-:S04]  /*28f0*/  LEA R5, R0, 0x3b800000, 0x17 ;  /* 0x3b80000000057811 */ /* 0x000fc800078eb8ff */
[----:B------:R-:W-:-:S07]  /*2900*/  LOP3.LUT R16, R5, R3, R16, 0xfe, !PT ;  /* 0x0000000305107212 */ /* 0x000fce00078efe10 */
.L_x_4642:
[----:B------:R-:W-:Y:S05]  /*2910*/  BSYNC B0 ;  /* 0x0000000000007941 */ /* 0x000fea0003800000 */
.L_x_4641:
[----:B------:R-:W1:Y:S01]  /*2920*/  F2I.S64.TRUNC R16, R16 ;  /* 0x0000001000107311 */ /* 0x000e62000020d900 */
[----:B------:R-:W-:Y:S05]  /*2930*/  BRA `(.L_x_4626) ;  /* 0x00000004000c7947 */ /* 0x000fea0003800000 */
.L_x_4639:
        /* <DEDUP_REMOVED lines=21> */
.L_x_4648:
[----:B------:R-:W-:Y:S05]  /*2a90*/  BSYNC B1 ;  /* 0x0000000000017941 */ /* 0x000fea0003800000 */
.L_x_4647:
[----:B------:R-:W-:Y:S01]  /*2aa0*/  IMAD.SHL.U32 R3, R3, 0x200000, RZ ;  /* 0x0020000003037824 */ /* 0x000fe200078e00ff */
[----:B------:R-:W-:-:S04]  /*2ab0*/  LEA R5, R0, 0x37800000, 0x17 ;  /* 0x3780000000057811 */ /* 0x000fc800078eb8ff */
[----:B------:R-:W-:-:S07]  /*2ac0*/  LOP3.LUT R16, R5, R3, R16, 0xfe, !PT ;  /* 0x0000000305107212 */ /* 0x000fce00078efe10 */
.L_x_4646:
[----:B------:R-:W-:Y:S05]  /*2ad0*/  BSYNC B0 ;  /* 0x0000000000007941 */ /* 0x000fea0003800000 */
.L_x_4645:
[----:B------:R-:W2:Y:S01]  /*2ae0*/  F2I.S64.TRUNC R16, R16 ;  /* 0x0000001000107311 */ /* 0x000ea2000020d900 */
[----:B------:R-:W-:Y:S05]  /*2af0*/  BRA `(.L_x_4626) ;  /* 0x00000000009c7947 */ /* 0x000fea0003800000 */
.L_x_4638:
        /* <DEDUP_REMOVED lines=14> */
.L_x_4652:
[----:B------:R-:W-:Y:S05]  /*2be0*/  BSYNC B0 ;  /* 0x0000000000007941 */ /* 0x000fea0003800000 */
.L_x_4651:
[----:B------:R-:W0:Y:S01]  /*2bf0*/  F2I.S64.TRUNC R16, R16 ;  /* 0x0000001000107311 */ /* 0x000e22000020d900 */
[----:B------:R-:W-:Y:S05]  /*2c00*/  BRA `(.L_x_4626) ;  /* 0x0000000000587947 */ /* 0x000fea0003800000 */
.L_x_4625:
[----:B------:R-:W-:Y:S01]  /*2c10*/  MOV R14, 0x100 ;  /* 0x00000100000e7802 */ /* 0x000fe20000000f00 */
[----:B------:R-:W-:Y:S01]  /*2c20*/  ULDC.64 UR4, c[0x4][0xf0] ;  /* 0x01003c0000047ab9 */ /* 0x000fe20000000a00 */
[----:B------:R-:W-:Y:S01]  /*2c30*/  ULDC.64 UR6, c[0x4][0x0] ;  /* 0x0100000000067ab9 */ /* 0x000fe20000000a00 */
[----:B------:R-:W-:Y:S02]  /*2c40*/  IMAD.U32 R4, RZ, RZ, UR4 ;  /* 0x00000004ff047e24 */ /* 0x000fe4000f8e00ff */
[----:B------:R-:W-:Y:S01]  /*2c50*/  IMAD.U32 R5, RZ, RZ, UR5 ;  /* 0x00000005ff057e24 */ /* 0x000fe2000f8e00ff */
[----:B------:R-:W0:Y:S01]  /*2c60*/  LDC.64 R14, c[0x4][R14] ;  /* 0x010000000e0e7b82 */ /* 0x000e220000000a00 */
[----:B------:R-:W-:Y:S01]  /*2c70*/  ULDC.64 UR4, c[0x4][0xf8] ;  /* 0x01003e0000047ab9 */ /* 0x000fe20000000a00 */
[----:B------:R-:W-:Y:S02]  /*2c80*/  IMAD.U32 R10, RZ, RZ, UR6 ;  /* 0x00000006ff0a7e24 */ /* 0x000fe4000f8e00ff */
[----:B------:R-:W-:-:S02]  /*2c90*/  IMAD.U32 R6, RZ, RZ, UR4 ;  /* 0x00000004ff067e24 */ /* 0x000fc4000f8e00ff */
[----:B------:R-:W-:Y:S02]  /*2ca0*/  IMAD.U32 R7, RZ, RZ, UR5 ;  /* 0x00000005ff077e24 */ /* 0x000fe4000f8e00ff */
[----:B------:R-:W-:Y:S02]  /*2cb0*/  IMAD.U32 R11, RZ, RZ, UR7 ;  /* 0x00000007ff0b7e24 */ /* 0x000fe4000f8e00ff */
[----:B------:R-:W-:Y:S02]  /*2cc0*/  IMAD.MOV.U32 R8, RZ, RZ, 0x4e ;  /* 0x0000004eff087424 */ /* 0x000fe400078e00ff */
[----:B------:R-:W-:Y:S02]  /*2cd0*/  IMAD.MOV.U32 R12, RZ, RZ, 0x1 ;  /* 0x00000001ff0c7424 */ /* 0x000fe400078e00ff */
[----:B------:R-:W-:-:S07]  /*2ce0*/  IMAD.MOV.U32 R13, RZ, RZ, RZ ;  /* 0x000000ffff0d7224 */ /* 0x000fce00078e00ff */
[----:B------:R-:W-:-:S07]  /*2cf0*/  LEPC R20, `(.L_x_4653) ;  /* 0x000000001014794e */ /* 0x000fce0000000000 */
[----:B0--345:R-:W-:Y:S05]  /*2d00*/  CALL.ABS.NOINC R14 ;  /* 0x000000000e007343 */ /* 0x039fea0003c00000 */
.L_x_4653:
[----:B------:R-:W-:Y:S01]  /*2d10*/  CS2R R16, SRZ ;  /* 0x0000000000107805 */ /* 0x000fe2000001ff00 */
[----:B------:R-:W-:Y:S06]  /*2d20*/  BRA `(.L_x_4626) ;  /* 0x0000000000107947 */ /* 0x000fec0003800000 */
.L_x_4650:
[----:B------:R0:W5:Y:S01]  /*2d30*/  LDG.E.64 R16, desc[UR36][R4.64] ;  /* 0x0000002404107981 */ /* 0x000162000c1e1b00 */
[----:B------:R-:W-:Y:S05]  /*2d40*/  BRA `(.L_x_4626) ;  /* 0x0000000000087947 */ /* 0x000fea0003800000 */
.L_x_4649:
[----:B------:R0:W5:Y:S01]  /*2d50*/  LDG.E R16, desc[UR36][R4.64] ;  /* 0x0000002404107981 */ /* 0x000162000c1e1900 */
[----:B------:R-:W-:-:S07]  /*2d60*/  IMAD.MOV.U32 R17, RZ, RZ, RZ ;  /* 0x000000ffff117224 */ /* 0x000fce00078e00ff */
.L_x_4626:
[----:B------:R-:W-:-:S07]  /*2d70*/  VIADD R27, R27, 0x80 ;  /* 0x000000801b1b7836 */ /* 0x000fce0000000000 */
.L_x_4620:
[----:B------:R-:W-:Y:S05]  /*2d80*/  BSYNC B6 ;  /* 0x0000000000067941 */ /* 0x000fea0003800000 */
.L_x_4619:
[----:B------:R-:W-:Y:S01]  /*2d90*/  ISETP.GE.AND P0, PT, R27, R26, PT ;  /* 0x0000001a1b00720c */ /* 0x000fe20003f06270 */
[----:B------:R-:W-:-:S12]  /*2da0*/  BSSY B6, `(.L_x_4654) ;  /* 0x00000eb000067945 */ /* 0x000fd80003800000 */
[----:B------:R-:W-:Y:S05]  /*2db0*/  @P0 BRA `(.L_x_4655) ;  /* 0x0000000c00a40947 */ /* 0x000fea0003800000 */
[----:B------:R-:W2:Y:S01]  /*2dc0*/  LDC.U8 R3, c[0x0][0x284] ;  /* 0x0000a100ff037b82 */ /* 0x000ea20000000000 */
[----:B------:R-:W-:Y:S01]  /*2dd0*/  IMAD R27, R2, 0x200, R27 ;  /* 0x00000200021b7824 */ /* 0x000fe200078e021b */
[----:B------:R-:W-:-:S03]  /*2de0*/  ULDC UR4, c[0x0][0x288] ;  /* 0x0000a20000047ab9 */ /* 0x000fc60000000800 */
[----:B------:R-:W-:-:S03]  /*2df0*/  IMAD R27, R27, UR4, RZ ;  /* 0x000000041b1b7c24 */ /* 0x000fc6000f8e02ff */
[----:B01----:R-:W0:Y:S01]  /*2e00*/  LDC.64 R4, c[0x0][0x278] ;  /* 0x00009e00ff047b82 */ /* 0x003e220000000a00 */
[----:B--2---:R-:W-:-:S04]  /*2e10*/  PRMT R0, R3, 0x9910, RZ ;  /* 0x0000991003007816 */ /* 0x004fc800000000ff */
        /* <DEDUP_REMOVED lines=15> */
.L_x_4659:
[----:B------:R0:W5:Y:S01]  /*2f10*/  LDG.E.U8 R18, desc[UR36][R4.64] ;  /* 0x0000002404127981 */ /* 0x000162000c1e1100 */
[----:B------:R-:W-:Y:S01]  /*2f20*/  IMAD.MOV.U32 R19, RZ, RZ, RZ ;  /* 0x000000ffff137224 */ /* 0x000fe200078e00ff */
[----:B------:R-:W-:Y:S06]  /*2f30*/  BRA `(.L_x_4655) ;  /* 0x0000000c00447947 */ /* 0x000fec0003800000 */
.L_x_4658:
        /* <DEDUP_REMOVED lines=8> */
.L_x_4662:
[----:B------:R-:W2:Y:S02]  /*2fc0*/  LDG.E R18, desc[UR36][R4.64] ;  /* 0x0000002404127981 */ /* 0x000ea4000c1e1900 */
[----:B--2---:R-:W-:Y:S01]  /*2fd0*/  SHF.R.S32.HI R19, RZ, 0x1f, R18 ;  /* 0x0000001fff137819 */ /* 0x004fe20000011412 */
[----:B------:R-:W-:Y:S06]  /*2fe0*/  BRA `(.L_x_4655) ;  /* 0x0000000c00187947 */ /* 0x000fec0003800000 */
.L_x_4661:
[----:B------:R-:W2:Y:S02]  /*2ff0*/  LDG.E.S16 R18, desc[UR36][R4.64] ;  /* 0x0000002404127981 */ /* 0x000ea4000c1e1700 */
[----:B--2---:R-:W-:Y:S01]  /*3000*/  SHF.R.S32.HI R19, RZ, 0x1f, R18 ;  /* 0x0000001fff137819 */ /* 0x004fe20000011412 */
[----:B------:R-:W-:Y:S06]  /*3010*/  BRA `(.L_x_4655) ;  /* 0x0000000c000c7947 */ /* 0x000fec0003800000 */
.L_x_4657:
        /* <DEDUP_REMOVED lines=9> */
.L_x_4664:
[----:B------:R-:W2:Y:S02]  /*30b0*/  LDG.E.U16 R4, desc[UR36][R4.64] ;  /* 0x0000002404047981 */ /* 0x000ea4000c1e1500 */
[----:B--2---:R-:W-:-:S06]  /*30c0*/  HADD2.F32 R18, -RZ, R4.H0_H0 ;  /* 0x20000004ff127230 */ /* 0x004fcc0000004100 */
[----:B------:R-:W0:Y:S01]  /*30d0*/  F2I.S64.TRUNC R18, R18 ;  /* 0x0000001200127311 */ /* 0x000e22000020d900 */
[----:B------:R-:W-:Y:S05]  /*30e0*/  BRA `(.L_x_4655) ;  /* 0x0000000800d87947 */ /* 0x000fea0003800000 */
.L_x_4663:
        /* <DEDUP_REMOVED lines=9> */
.L_x_4666:
[----:B------:R-:W2:Y:S02]  /*3180*/  LDG.E.U16 R4, desc[UR36][R4.64] ;  /* 0x0000002404047981 */ /* 0x000ea4000c1e1500 */
[----:B--2---:R-:W-:-:S06]  /*3190*/  HADD2.F32 R18, -RZ, R4.H0_H0 ;  /* 0x20000004ff127230 */ /* 0x004fcc0000004100 */
[----:B------:R-:W0:Y:S01]  /*31a0*/  F2I.S64.TRUNC R18, R18 ;  /* 0x0000001200127311 */ /* 0x000e22000020d900 */
[----:B------:R-:W-:Y:S05]  /*31b0*/  BRA `(.L_x_4655) ;  /* 0x0000000800a47947 */ /* 0x000fea0003800000 */
.L_x_4665:
[----:B------:R-:W2:Y:S02]  /*31c0*/  LDG.E.64 R4, desc[UR36][R4.64] ;  /* 0x0000002404047981 */ /* 0x000ea4000c1e1b00 */
[----:B--2---:R0:W1:Y:S01]  /*31d0*/  F2I.S64.F64.TRUNC R18, R4 ;  /* 0x0000000400127311 */ /* 0x004062000030d900 */
[----:B------:R-:W-:Y:S05]  /*31e0*/  BRA `(.L_x_4655) ;  /* 0x0000000800987947 */ /* 0x000fea0003800000 */
.L_x_4656:
        /* <DEDUP_REMOVED lines=13> */
.L_x_4669:
[----:B------:R-:W2:Y:S02]  /*32c0*/  LDG.E.64 R4, desc[UR36][R4.64] ;  /* 0x0000002404047981 */ /* 0x000ea4000c1e1b00 */
[----:B--2---:R0:W1:Y:S01]  /*32d0*/  F2I.S64.F64.TRUNC R18, R4 ;  /* 0x0000000400127311 */ /* 0x004062000030d900 */
[----:B------:R-:W-:Y:S05]  /*32e0*/  BRA `(.L_x_4655) ;  /* 0x0000000800587947 */ /* 0x000fea0003800000 */
.L_x_4668:
        /* <DEDUP_REMOVED lines=27> */
.L_x_4671:
        /* <DEDUP_REMOVED lines=14> */
.L_x_4670:
[----:B------:R-:W2:Y:S02]  /*3580*/  LDG.E.U16 R18, desc[UR36][R4.64] ;  /* 0x0000002404127981 */ /* 0x000ea4000c1e1500 */
[----:B--2---:R-:W-:-:S06]  /*3590*/  IMAD.U32 R18, R18, 0x10000, RZ ;  /* 0x0001000012127824 */ /* 0x004fcc00078e00ff */
[----:B------:R-:W0:Y:S01]  /*35a0*/  F2I.S64.TRUNC R18, R18 ;  /* 0x0000001200127311 */ /* 0x000e22000020d900 */
[----:B------:R-:W-:Y:S05]  /*35b0*/  BRA `(.L_x_4655) ;  /* 0x0000000400a47947 */ /* 0x000fea0003800000 */
.L_x_4667:
        /* <DEDUP_REMOVED lines=11> */
.L_x_4674:
        /* <DEDUP_REMOVED lines=21> */
.L_x_4678:
[----:B------:R-:W-:Y:S05]  /*37c0*/  BSYNC B1 ;  /* 0x0000000000017941 */ /* 0x000fea0003800000 */
.L_x_4677:
[----:B------:R-:W-:Y:S01]  /*37d0*/  IMAD.SHL.U32 R3, R3, 0x100000, RZ ;  /* 0x0010000003037824 */ /* 0x000fe200078e00ff */
[----:B------:R-:W-:-:S04]  /*37e0*/  LEA R5, R0, 0x3b800000, 0x17 ;  /* 0x3b80000000057811 */ /* 0x000fc800078eb8ff */
[----:B------:R-:W-:-:S07]  /*37f0*/  LOP3.LUT R18, R5, R3, R18, 0xfe, !PT ;  /* 0x0000000305127212 */ /* 0x000fce00078efe12 */
.L_x_4676:
[----:B------:R-:W-:Y:S05]  /*3800*/  BSYNC B0 ;  /* 0x0000000000007941 */ /* 0x000fea0003800000 */
.L_x_4675:
[----:B------:R-:W0:Y:S01]  /*3810*/  F2I.S64.TRUNC R18, R18 ;  /* 0x0000001200127311 */ /* 0x000e22000020d900 */
[----:B------:R-:W-:Y:S05]  /*3820*/  BRA `(.L_x_4655) ;  /* 0x0000000400087947 */ /* 0x000fea0003800000 */
.L_x_4673:
        /* <DEDUP_REMOVED lines=21> */
.L_x_4682:
[----:B------:R-:W-:Y:S05]  /*3980*/  BSYNC B1 ;  /* 0x0000000000017941 */ /* 0x000fea0003800000 */
.L_x_4681:
[----:B------:R-:W-:Y:S01]  /*3990*/  IMAD.SHL.U32 R3, R3, 0x200000, RZ ;  /* 0x0020000003037824 */ /* 0x000fe200078e00ff */
[----:B------:R-:W-:-:S04]  /*39a0*/  LEA R5, R0, 0x37800000, 0x17 ;  /* 0x3780000000057811 */ /* 0x000fc800078eb8ff */
[----:B------:R-:W-:-:S07]  /*39b0*/  LOP3.LUT R18, R5, R3, R18, 0xfe, !PT ;  /* 0x0000000305127212 */ /* 0x000fce00078efe12 */
.L_x_4680:
[----:B------:R-:W-:Y:S05]  /*39c0*/  BSYNC B0 ;  /* 0x0000000000007941 */ /* 0x000fea0003800000 */
.L_x_4679:
[----:B------:R-:W0:Y:S01]  /*39d0*/  F2I.S64.TRUNC R18, R18 ;  /* 0x0000001200127311 */ /* 0x000e22000020d900 */
[----:B------:R-:W-:Y:S05]  /*39e0*/  BRA `(.L_x_4655) ;  /* 0x0000000000987947 */ /* 0x000fea0003800000 */
.L_x_4672:
        /* <DEDUP_REMOVED lines=14> */
.L_x_4686:
[----:B------:R-:W-:Y:S05]  /*3ad0*/  BSYNC B0 ;  /* 0x0000000000007941 */ /* 0x000fea0003800000 */
.L_x_4685:
[----:B------:R-:W0:Y:S01]  /*3ae0*/  F2I.S64.TRUNC R18, R18 ;  /* 0x0000001200127311 */ /* 0x000e22000020d900 */
[----:B------:R-:W-:Y:S05]  /*3af0*/  BRA `(.L_x_4655) ;  /* 0x0000000000547947 */ /* 0x000fea0003800000 */
.L_x_4660:
        /* <DEDUP_REMOVED lines=16> */
.L_x_4687:
[----:B------:R-:W-:Y:S05]  /*3c00*/  BRA `(.L_x_4655) ;  /* 0x0000000000107947 */ /* 0x000fea0003800000 */
.L_x_4684:
[----:B------:R0:W5:Y:S01]  /*3c10*/  LDG.E.64 R18, desc[UR36][R4.64] ;  /* 0x0000002404127981 */ /* 0x000162000c1e1b00 */
[----:B------:R-:W-:Y:S05]  /*3c20*/  BRA `(.L_x_4655) ;  /* 0x0000000000087947 */ /* 0x000fea0003800000 */
.L_x_4683:
[----:B------:R0:W5:Y:S01]  /*3c30*/  LDG.E R18, desc[UR36][R4.64] ;  /* 0x0000002404127981 */ /* 0x000162000c1e1900 */
[----:B------:R-:W-:-:S07]  /*3c40*/  IMAD.MOV.U32 R19, RZ, RZ, RZ ;  /* 0x000000ffff137224 */ /* 0x000fce00078e00ff */
.L_x_4655:
[----:B------:R-:W-:Y:S05]  /*3c50*/  BSYNC B6 ;  /* 0x0000000000067941 */ /* 0x000fea0003800000 */
.L_x_4654:
[----:B0-----:R-:W0:Y:S01]  /*3c60*/  LDC.64 R6, c[0x0][0x218] ;  /* 0x00008600ff067b82 */ /* 0x001e220000000a00 */
[----:B------:R-:W-:Y:S01]  /*3c70*/  ULDC.64 UR4, c[0x0][0x250] ;  /* 0x0000940000047ab9 */ /* 0x000fe20000000a00 */
[----:B------:R-:W-:Y:S01]  /*3c80*/  BSSY B0, `(.L_x_4688) ;  /* 0x0000903000007945 */ /* 0x000fe20003800000 */
[----:B------:R-:W-:Y:S02]  /*3c90*/  USHF.L.U64.HI UR5, UR4, 0x3, UR5 ;  /* 0x0000000304057899 */ /* 0x000fe40008010205 */
[----:B------:R-:W-:Y:S02]  /*3ca0*/  USHF.L.U32 UR4, UR4, 0x3, URZ ;  /* 0x0000000304047899 */ /* 0x000fe4000800063f */
[----:B------:R-:W-:Y:S01]  /*3cb0*/  USHF.R.S32.HI UR7, URZ, 0x3, UR5 ;  /* 0x000000033f077899 */ /* 0x000fe20008011405 */
[----:B-1----:R-:W1:Y:S01]  /*3cc0*/  LDC R5, c[0x0][0x248] ;  /* 0x00009200ff057b82 */ /* 0x002e620000000800 */
[----:B------:R-:W-:-:S04]  /*3cd0*/  USHF.R.S64 UR6, UR4, 0x3, UR5 ;  /* 0x0000000304067899 */ /* 0x000fc80008001005 */
[----:B--2---:R-:W-:Y:S02]  /*3ce0*/  IMAD.U32 R0, RZ, RZ, UR7 ;  /* 0x00000007ff007e24 */ /* 0x004fe4000f8e00ff */
[----:B------:R-:W-:Y:S01]  /*3cf0*/  IMAD.U32 R3, RZ, RZ, UR6 ;  /* 0x00000006ff037e24 */ /* 0x000fe2000f8e00ff */
[----:B------:R-:W2:Y:S01]  /*3d00*/  LDC R4, c[0x0][0x24c] ;  /* 0x00009300ff047b82 */ /* 0x000ea20000000800 */
[----:B0-----:R-:W-:-:S04]  /*3d10*/  ISETP.NE.U32.AND P0, PT, R6, RZ, PT ;  /* 0x000000ff0600720c */ /* 0x001fc80003f05070 */
[----:B------:R-:W-:-:S13]  /*3d20*/  ISETP.NE.AND.EX P0, PT, R7, RZ, PT, P0 ;  /* 0x000000ff0700720c */ /* 0x000fda0003f05300 */
[----:B-12---:R-:W-:Y:S05]  /*3d30*/  @!P0 BRA `(.L_x_4689) ;  /* 0x0000001c00048947 */ /* 0x006fea0003800000 */
[----:B------:R-:W0:Y:S01]  /*3d40*/  LDC R9, c[0x0][0x210] ;  /* 0x00008400ff097b82 */ /* 0x000e220000000800 */
[----:B------:R-:W-:Y:S01]  /*3d50*/  IMAD.U32 R8, RZ, RZ, UR5 ;  /* 0x00000005ff087e24 */ /* 0x000fe2000f8e00ff */
[----:B------:R-:W-:-:S04]  /*3d60*/  ISETP.LT.U32.AND P0, PT, RZ, UR4, PT ;  /* 0x00000004ff007c0c */ /* 0x000fc8000bf01070 */
[----:B------:R-:W-:Y:S01]  /*3d70*/  ISETP.GT.AND.EX P0, PT, R8, RZ, PT, P0 ;  /* 0x000000ff0800720c */ /* 0x000fe20003f04300 */
[----:B0-----:R-:W-:-:S12]  /*3d80*/  IMAD R8, R2, -0x200, R9 ;  /* 0xfffffe0002087824 */ /* 0x001fd800078e0209 */
[----:B------:R-:W-:Y:S05]  /*3d90*/  @P0 BRA `(.L_x_4690) ;  /* 0x0000000000ec0947 */ /* 0x000fea0003800000 */
[----:B------:R-:W0:Y:S01]  /*3da0*/  S2R R27, SR_TID.X ;  /* 0x00000000001b7919 */ /* 0x000e220000002100 */
[----:B------:R-:W-:Y:S01]  /*3db0*/  BSSY B1, `(.L_x_4691) ;  /* 0x0000013000017945 */ /* 0x000fe20003800000 */
[CC--:B0-----:R-:W-:Y:S01]  /*3dc0*/  ISETP.GE.AND P1, PT, R27.reuse, R8.reuse, PT ;  /* 0x000000081b00720c */ /* 0x0c1fe20003f26270 */
[C---:B------:R-:W-:Y:S02]  /*3dd0*/  VIADD R4, R27.reuse, 0x80 ;  /* 0x000000801b047836 */ /* 0x040fe40000000000 */
[C---:B------:R-:W-:Y:S02]  /*3de0*/  VIADD R0, R27.reuse, 0x100 ;  /* 0x000001001b007836 */ /* 0x040fe40000000000 */
[----:B------:R-:W-:Y:S01]  /*3df0*/  VIADD R3, R27, 0x180 ;  /* 0x000001801b037836 */ /* 0x000fe20000000000 */
[-C--:B------:R-:W-:Y:S02]  /*3e00*/  ISETP.GE.AND P3, PT, R4, R8.reuse, PT ;  /* 0x000000080400720c */ /* 0x080fe40003f66270 */
[----:B------:R-:W-:-:S02]  /*3e10*/  ISETP.GE.AND P0, PT, R0, R8, PT ;  /* 0x000000080000720c */ /* 0x000fc40003f06270 */
[----:B------:R-:W-:-:S03]  /*3e20*/  ISETP.GE.AND P2, PT, R3, R8, PT ;  /* 0x000000080300720c */ /* 0x000fc60003f46270 */
[----:B------:R-:W-:Y:S10]  /*3e30*/  @P1 BRA `(.L_x_4692) ;  /* 0x0000000000281947 */ /* 0x000ff40003800000 */
[C---:B---345:R-:W-:Y:S01]  /*3e40*/  IMAD.SHL.U32 R4, R22.reuse, 0x8, RZ ;  /* 0x0000000816047824 */ /* 0x078fe200078e00ff */
[----:B------:R-:W-:Y:S01]  /*3e50*/  ULDC.64 UR4, c[0x0][0x258] ;  /* 0x0000960000047ab9 */ /* 0x000fe20000000a00 */
[----:B------:R-:W-:Y:S01]  /*3e60*/  ULDC.64 UR6, c[0x0][0x260] ;  /* 0x0000980000067ab9 */ /* 0x000fe20000000a00 */
[----:B------:R-:W-:Y:S02]  /*3e70*/  SHF.L.U64.HI R22, R22, 0x3, R23 ;  /* 0x0000000316167819 */ /* 0x000fe40000010217 */
[C---:B------:R-:W-:Y:S02]  /*3e80*/  IADD3 R6, P4, R4.reuse, UR4, RZ ;  /* 0x0000000404067c10 */ /* 0x040fe4000ff9e0ff */
[----:B------:R-:W-:Y:S02]  /*3e90*/  IADD3 R4, P5, R4, UR6, RZ ;  /* 0x0000000604047c10 */ /* 0x000fe4000ffbe0ff */
[C---:B------:R-:W-:Y:S02]  /*3ea0*/  IADD3.X R7, R22.reuse, UR5, RZ, P4, !PT ;  /* 0x0000000516077c10 */ /* 0x040fe4000a7fe4ff */
[----:B------:R-:W-:-:S03]  /*3eb0*/  IADD3.X R5, R22, UR7, RZ, P5, !PT ;  /* 0x0000000716057c10 */ /* 0x000fc6000affe4ff */
[----:B------:R0:W-:Y:S04]  /*3ec0*/  STG.E.64 desc[UR36][R6.64], RZ ;  /* 0x000000ff06007986 */ /* 0x0001e8000c101b24 */
[----:B------:R0:W-:Y:S02]  /*3ed0*/  STG.E.64 desc[UR36][R4.64], RZ ;  /* 0x000000ff04007986 */ /* 0x0001e4000c101b24 */
.L_x_4692:
[----:B------:R-:W-:Y:S05]  /*3ee0*/  BSYNC B1 ;  /* 0x0000000000017941 */ /* 0x000fea0003800000 */
.L_x_4691:
[----:B------:R-:W-:Y:S04]  /*3ef0*/  BSSY B1, `(.L_x_4693) ;  /* 0x000000c000017945 */ /* 0x000fe80003800000 */
[----:B------:R-:W-:Y:S05]  /*3f00*/  @P3 BRA `(.L_x_4694) ;  /* 0x0000000000283947 */ /* 0x000fea0003800000 */
[C---:B0----5:R-:W-:Y:S01]  /*3f10*/  IMAD.SHL.U32 R4, R24.reuse, 0x8, RZ ;  /* 0x0000000818047824 */ /* 0x061fe200078e00ff */
        /* <DEDUP_REMOVED lines=9> */
.L_x_4694:
[----:B------:R-:W-:Y:S05]  /*3fb0*/  BSYNC B1 ;  /* 0x0000000000017941 */ /* 0x000fea0003800000 */
.L_x_4693:
[----:B------:R-:W-:Y:S04]  /*3fc0*/  BSSY B1, `(.L_x_4695) ;  /* 0x000000c000017945 */ /* 0x000fe80003800000 */
[----:B------:R-:W-:Y:S05]  /*3fd0*/  @P0 BRA `(.L_x_4696) ;  /* 0x0000000000280947 */ /* 0x000fea0003800000 */
[C---:B01---5:R-:W-:Y:S01]  /*3fe0*/  IMAD.SHL.U32 R4, R16.reuse, 0x8, RZ ;  /* 0x0000000810047824 */ /* 0x063fe200078e00ff */
        /* <DEDUP_REMOVED lines=9> */
.L_x_4696:
[----:B------:R-:W-:Y:S05]  /*4080*/  BSYNC B1 ;  /* 0x0000000000017941 */ /* 0x000fea0003800000 */
.L_x_4695:
[----:B------:R-:W-:Y:S05]  /*4090*/  @P2 BRA `(.L_x_4697) ;  /* 0x0000008c00042947 */ /* 0x000fea0003800000 */
[C---:B012--5:R-:W-:Y:S01]  /*40a0*/  IMAD.SHL.U32 R4, R18.reuse, 0x8, RZ ;  /* 0x0000000812047824 */ /* 0x067fe200078e00ff */
        /* <DEDUP_REMOVED lines=8> */
[----:B------:R0:W-:Y:S01]  /*4130*/  STG.E.64 desc[UR36][R4.64], RZ ;  /* 0x000000ff04007986 */ /* 0x0001e2000c101b24 */
[----:B------:R-:W-:Y:S05]  /*4140*/  BRA `(.L_x_4697) ;  /* 0x0000008800d87947 */ /* 0x000fea0003800000 */
.L_x_4690:
[----:B------:R-:W0:Y:S01]  /*4150*/  S2R R27, SR_TID.X ;  /* 0x00000000001b7919 */ /* 0x000e220000002100 */
[----:B------:R-:W-:Y:S01]  /*4160*/  BSSY B1, `(.L_x_4698) ;  /* 0x000005e000017945 */ /* 0x000fe20003800000 */
[----:B0-----:R-:W-:-:S13]  /*4170*/  ISETP.GE.AND P1, PT, R27, R8, PT ;  /* 0x000000081b00720c */ /* 0x001fda0003f26270 */
[----:B------:R-:W-:Y:S05]  /*4180*/  @P1 BRA `(.L_x_4699) ;  /* 0x00000004006c1947 */ /* 0x000fea0003800000 */
[C---:B---345:R-:W-:Y:S01]  /*4190*/  IMAD.SHL.U32 R13, R22.reuse, 0x8, RZ ;  /* 0x00000008160d7824 */ /* 0x078fe200078e00ff */
[----:B------:R-:W-:-:S04]  /*41a0*/  SHF.L.U64.HI R22, R22, 0x3, R23 ;  /* 0x0000000316167819 */ /* 0x000fc80000010217 */
[----:B------:R-:W-:-:S05]  /*41b0*/  IADD3 R6, P0, R13, R6, RZ ;  /* 0x000000060d067210 */ /* 0x000fca0007f1e0ff */
[----:B------:R-:W-:-:S06]  /*41c0*/  IMAD.X R7, R22, 0x1, R7, P0 ;  /* 0x0000000116077824 */ /* 0x000fcc00000e0607 */
[----:B------:R-:W5:Y:S01]  /*41d0*/  LDG.E.64 R6, desc[UR36][R6.64] ;  /* 0x0000002406067981 */ /* 0x000f62000c1e1b00 */
[----:B------:R-:W-:Y:S01]  /*41e0*/  BSSY B2, `(.L_x_4700) ;  /* 0x0000021000027945 */ /* 0x000fe20003800000 */
[--C-:B------:R-:W-:Y:S02]  /*41f0*/  IMAD.MOV.U32 R20, RZ, RZ, R5.reuse ;  /* 0x000000ffff147224 */ /* 0x100fe400078e0005 */
[----:B------:R-:W-:Y:S02]  /*4200*/  IMAD.MOV.U32 R14, RZ, RZ, R5 ;  /* 0x000000ffff0e7224 */ /* 0x000fe400078e0005 */
[--C-:B------:R-:W-:Y:S02]  /*4210*/  IMAD.MOV.U32 R15, RZ, RZ, R4.reuse ;  /* 0x000000ffff0f7224 */ /* 0x100fe400078e0004 */
[----:B------:R-:W-:Y:S02]  /*4220*/  IMAD.MOV.U32 R12, RZ, RZ, R4 ;  /* 0x000000ffff0c7224 */ /* 0x000fe400078e0004 */
[----:B------:R-:W-:-:S02]  /*4230*/  IMAD.MOV.U32 R30, RZ, RZ, R3 ;  /* 0x000000ffff1e7224 */ /* 0x000fc400078e0003 */
[----:B------:R-:W-:-:S07]  /*4240*/  IMAD.MOV.U32 R31, RZ, RZ, R0 ;  /* 0x000000ffff1f7224 */ /* 0x000fce00078e0000 */
.L_x_4701:
[--C-:B------:R-:W-:Y:S02]  /*4250*/  SHF.R.U64 R29, R30, 0x1, R31.reuse ;  /* 0x000000011e1d7819 */ /* 0x100fe4000000121f */
[----:B------:R-:W-:-:S03]  /*4260*/  SHF.R.U32.HI R28, RZ, 0x1, R31 ;  /* 0x00000001ff1c7819 */ /* 0x000fc6000001161f */
[C---:B------:R-:W-:Y:S01]  /*4270*/  IMAD.SHL.U32 R23, R29.reuse, 0x8, RZ ;  /* 0x000000081d177824 */ /* 0x040fe200078e00ff */
[----:B------:R-:W-:-:S04]  /*4280*/  SHF.L.U64.HI R26, R29, 0x3, R28 ;  /* 0x000000031d1a7819 */ /* 0x000fc8000001021c */
[----:B------:R-:W-:-:S05]  /*4290*/  IADD3 R8, P0, R20, R23, RZ ;  /* 0x0000001714087210 */ /* 0x000fca0007f1e0ff */
[----:B------:R-:W-:-:S05]  /*42a0*/  IMAD.X R9, R15, 0x1, R26, P0 ;  /* 0x000000010f097824 */ /* 0x000fca00000e061a */
[----:B------:R-:W2:Y:S01]  /*42b0*/  LDG.E.64 R10, desc[UR36][R8.64] ;  /* 0x00000024080a7981 */ /* 0x000ea2000c1e1b00 */
[----:B------:R-:W-:Y:S02]  /*42c0*/  LOP3.LUT R21, RZ, R29, RZ, 0x33, !PT ;  /* 0x0000001dff157212 */ /* 0x000fe400078e33ff */
[----:B--2--5:R-:W-:Y:S02]  /*42d0*/  ISETP.GE.U32.AND P0, PT, R10, R6, PT ;  /* 0x000000060a00720c */ /* 0x024fe40003f06070 */
[----:B------:R-:W-:Y:S02]  /*42e0*/  IADD3 R10, P2, R30, R21, RZ ;  /* 0x000000151e0a7210 */ /* 0x000fe40007f5e0ff */
[----:B------:R-:W-:Y:S02]  /*42f0*/  LOP3.LUT R21, RZ, R28, RZ, 0x33, !PT ;  /* 0x0000001cff157212 */ /* 0x000fe400078e33ff */
[----:B------:R-:W-:-:S03]  /*4300*/  ISETP.GE.AND.EX P0, PT, R11, R7, PT, P0 ;  /* 0x000000070b00720c */ /* 0x000fc60003f06300 */
[----:B------:R-:W-:Y:S01]  /*4310*/  IMAD.X R11, R31, 0x1, R21, P2 ;  /* 0x000000011f0b7824 */ /* 0x000fe200010e0615 */
[----:B------:R-:W-:Y:S02]  /*4320*/  SEL R30, R10, R29, !P0 ;  /* 0x0000001d0a1e7207 */ /* 0x000fe40004000000 */
[----:B------:R-:W-:Y:S02]  /*4330*/  IADD3 R21, P4, P5, R14, 0x8, R23 ;  /* 0x000000080e157810 */ /* 0x000fe40007d9e017 */
[----:B------:R-:W-:Y:S02]  /*4340*/  SEL R31, R11, R28, !P0 ;  /* 0x0000001c0b1f7207 */ /* 0x000fe40004000000 */
[----:B------:R-:W-:Y:S02]  /*4350*/  ISETP.GT.U32.AND P2, PT, R30, RZ, PT ;  /* 0x000000ff1e00720c */ /* 0x000fe40003f44070 */
[----:B------:R-:W-:Y:S02]  /*4360*/  IADD3 R23, P3, R8, 0x8, RZ ;  /* 0x0000000808177810 */ /* 0x000fe40007f7e0ff */
[----:B------:R-:W-:-:S02]  /*4370*/  ISETP.GT.AND.EX P2, PT, R31, RZ, PT, P2 ;  /* 0x000000ff1f00720c */ /* 0x000fc40003f44320 */
[----:B------:R-:W-:Y:S01]  /*4380*/  IADD3.X R11, R12, RZ, R26, P4, P5 ;  /* 0x000000ff0c0b7210 */ /* 0x000fe200027ea41a */
[----:B------:R-:W-:Y:S01]  /*4390*/  IMAD.X R8, RZ, RZ, R9, P3 ;  /* 0x000000ffff087224 */ /* 0x000fe200018e0609 */
[----:B------:R-:W-:Y:S02]  /*43a0*/  SEL R14, R21, R14, !P0 ;  /* 0x0000000e150e7207 */ /* 0x000fe40004000000 */
[----:B------:R-:W-:Y:S02]  /*43b0*/  SEL R12, R11, R12, !P0 ;  /* 0x0000000c0b0c7207 */ /* 0x000fe40004000000 */
[----:B------:R-:W-:Y:S02]  /*43c0*/  SEL R20, R23, R20, !P0 ;  /* 0x0000001417147207 */ /* 0x000fe40004000000 */
[----:B------:R-:W-:-:S03]  /*43d0*/  SEL R15, R8, R15, !P0 ;  /* 0x0000000f080f7207 */ /* 0x000fc60004000000 */
[----:B------:R-:W-:Y:S05]  /*43e0*/  @P2 BRA `(.L_x_4701) ;  /* 0xfffffffc00982947 */ /* 0x000fea000383ffff */
[----:B------:R-:W-:Y:S05]  /*43f0*/  BSYNC B2 ;  /* 0x0000000000027941 */ /* 0x000fea0003800000 */
.L_x_4700:
[----:B------:R-:W-:Y:S01]  /*4400*/  ULDC.64 UR4, c[0x0][0x248] ;  /* 0x0000920000047ab9 */ /* 0x000fe20000000a00 */
[----:B------:R-:W-:Y:S01]  /*4410*/  BSSY B2, `(.L_x_4702) ;  /* 0x0000021000027945 */ /* 0x000fe20003800000 */
[----:B------:R-:W-:Y:S02]  /*4420*/  IMAD.U32 R23, RZ, RZ, UR4 ;  /* 0x00000004ff177e24 */ /* 0x000fe4000f8e00ff */
[----:B------:R-:W-:Y:S02]  /*4430*/  IMAD.U32 R20, RZ, RZ, UR5 ;  /* 0x00000005ff147e24 */ /* 0x000fe4000f8e00ff */
[----:B------:R-:W-:Y:S02]  /*4440*/  IMAD.U32 R21, RZ, RZ, UR4 ;  /* 0x00000004ff157e24 */ /* 0x000fe4000f8e00ff */
[----:B------:R-:W-:Y:S02]  /*4450*/  IMAD.U32 R15, RZ, RZ, UR5 ;  /* 0x00000005ff0f7e24 */ /* 0x000fe4000f8e00ff */
[----:B------:R-:W-:-:S02]  /*4460*/  IMAD.MOV.U32 R29, RZ, RZ, R3 ;  /* 0x000000ffff1d7224 */ /* 0x000fc400078e0003 */
[----:B------:R-:W-:-:S07]  /*4470*/  IMAD.MOV.U32 R26, RZ, RZ, R0 ;  /* 0x000000ffff1a7224 */ /* 0x000fce00078e0000 */
.L_x_4703:
[--C-:B------:R-:W-:Y:S02]  /*4480*/  SHF.R.U64 R32, R29, 0x1, R26.reuse ;  /* 0x000000011d207819 */ /* 0x100fe4000000121a */
[----:B------:R-:W-:-:S03]  /*4490*/  SHF.R.U32.HI R31, RZ, 0x1, R26 ;  /* 0x00000001ff1f7819 */ /* 0x000fc6000001161a */
[C---:B------:R-:W-:Y:S01]  /*44a0*/  IMAD.SHL.U32 R30, R32.reuse, 0x8, RZ ;  /* 0x00000008201e7824 */ /* 0x040fe200078e00ff */
[----:B------:R-:W-:-:S04]  /*44b0*/  SHF.L.U64.HI R28, R32, 0x3, R31 ;  /* 0x00000003201c7819 */ /* 0x000fc8000001021f */
[----:B------:R-:W-:-:S05]  /*44c0*/  IADD3 R8, P0, R23, R30, RZ ;  /* 0x0000001e17087210 */ /* 0x000fca0007f1e0ff */
[----:B------:R-:W-:-:S05]  /*44d0*/  IMAD.X R9, R20, 0x1, R28, P0 ;  /* 0x0000000114097824 */ /* 0x000fca00000e061c */
[----:B------:R0:W2:Y:S02]  /*44e0*/  LDG.E.64 R10, desc[UR36][R8.64] ;  /* 0x00000024080a7981 */ /* 0x0000a4000c1e1b00 */
[----:B0-----:R-:W-:-:S05]  /*44f0*/  IADD3 R8, P3, R8, 0x8, RZ ;  /* 0x0000000808087810 */ /* 0x001fca0007f7e0ff */
[----:B------:R-:W-:Y:S01]  /*4500*/  IMAD.X R9, RZ, RZ, R9, P3 ;  /* 0x000000ffff097224 */ /* 0x000fe200018e0609 */
[----:B--2---:R-:W-:Y:S02]  /*4510*/  ISETP.GE.U32.AND P0, PT, R6, R10, PT ;  /* 0x0000000a0600720c */ /* 0x004fe40003f06070 */
[----:B------:R-:W-:Y:S02]  /*4520*/  LOP3.LUT R10, RZ, R32, RZ, 0x33, !PT ;  /* 0x00000020ff0a7212 */ /* 0x000fe400078e33ff */
[----:B------:R-:W-:Y:S02]  /*4530*/  ISETP.GE.AND.EX P0, PT, R7, R11, PT, P0 ;  /* 0x0000000b0700720c */ /* 0x000fe40003f06300 */
[----:B------:R-:W-:Y:S02]  /*4540*/  IADD3 R29, P2, R29, R10, RZ ;  /* 0x0000000a1d1d7210 */ /* 0x000fe40007f5e0ff */
[----:B------:R-:W-:Y:S02]  /*4550*/  LOP3.LUT R11, RZ, R31, RZ, 0x33, !PT ;  /* 0x0000001fff0b7212 */ /* 0x000fe400078e33ff */
[----:B------:R-:W-:-:S02]  /*4560*/  SEL R29, R32, R29, !P0 ;  /* 0x0000001d201d7207 */ /* 0x000fc40004000000 */
[----:B------:R-:W-:Y:S01]  /*4570*/  IADD3 R10, P4, P5, R21, 0x8, R30 ;  /* 0x00000008150a7810 */ /* 0x000fe20007d9e01e */
[----:B------:R-:W-:Y:S01]  /*4580*/  IMAD.X R26, R26, 0x1, R11, P2 ;  /* 0x000000011a1a7824 */ /* 0x000fe200010e060b */
[----:B------:R-:W-:Y:S02]  /*4590*/  ISETP.GT.U32.AND P2, PT, R29, RZ, PT ;  /* 0x000000ff1d00720c */ /* 0x000fe40003f44070 */
[----:B------:R-:W-:Y:S02]  /*45a0*/  IADD3.X R28, R15, RZ, R28, P4, P5 ;  /* 0x000000ff0f1c7210 */ /* 0x000fe400027ea41c */
[----:B------:R-:W-:Y:S02]  /*45b0*/  SEL R26, R31, R26, !P0 ;  /* 0x0000001a1f1a7207 */ /* 0x000fe40004000000 */
[----:B------:R-:W-:Y:S02]  /*45c0*/  SEL R21, R21, R10, !P0 ;  /* 0x0000000a15157207 */ /* 0x000fe40004000000 */
[----:B------:R-:W-:-:S02]  /*45d0*/  ISETP.GT.AND.EX P2, PT, R26, RZ, PT, P2 ;  /* 0x000000ff1a00720c */ /* 0x000fc40003f44320 */
[----:B------:R-:W-:Y:S02]  /*45e0*/  SEL R15, R15, R28, !P0 ;  /* 0x0000001c0f0f7207 */ /* 0x000fe40004000000 */
[----:B------:R-:W-:Y:S02]  /*45f0*/  SEL R23, R23, R8, !P0 ;  /* 0x0000000817177207 */ /* 0x000fe40004000000 */
[----:B------:R-:W-:-:S07]  /*4600*/  SEL R20, R20, R9, !P0 ;  /* 0x0000000914147207 */ /* 0x000fce0004000000 */
[----:B------:R-:W-:Y:S05]  /*4610*/  @P2 BRA `(.L_x_4703) ;  /* 0xfffffffc00982947 */ /* 0x000fea000383ffff */
[----:B------:R-:W-:Y:S05]  /*4620*/  BSYNC B2 ;  /* 0x0000000000027941 */ /* 0x000fea0003800000 */
.L_x_4702:
[----:B------:R-:W-:Y:S01]  /*4630*/  ULDC.64 UR4, c[0x0][0x248] ;  /* 0x0000920000047ab9 */ /* 0x000fe20000000a00 */
[----:B------:R-:W-:Y:S01]  /*4640*/  IADD3 R8, P0, R21, -R14, RZ ;  /* 0x8000000e15087210 */ /* 0x000fe20007f1e0ff */
[----:B------:R-:W-:Y:S01]  /*4650*/  ULDC.64 UR6, c[0x0][0x258] ;  /* 0x0000960000067ab9 */ /* 0x000fe20000000a00 */
[----:B------:R-:W-:-:S03]  /*4660*/  IADD3 R10, P2, R14, -UR4, RZ ;  /* 0x800000040e0a7c10 */ /* 0x000fc6000ff5e0ff */
[----:B------:R-:W-:Y:S01]  /*4670*/  IMAD.X R15, R15, 0x1, ~R12, P0 ;  /* 0x000000010f0f7824 */ /* 0x000fe200000e0e0c */
[----:B------:R-:W-:Y:S01]  /*4680*/  IADD3.X R11, R12, ~UR5, RZ, P2, !PT ;  /* 0x800000050c0b7c10 */ /* 0x000fe200097fe4ff */
[----:B------:R-:W-:Y:S01]  /*4690*/  ULDC.64 UR4, c[0x0][0x260] ;  /* 0x0000980000047ab9 */ /* 0x000fe20000000a00 */
[C---:B------:R-:W-:Y:S02]  /*46a0*/  IADD3 R6, P0, R13.reuse, UR6, RZ ;  /* 0x000000060d067c10 */ /* 0x040fe4000ff1e0ff */
[----:B------:R-:W-:Y:S02]  /*46b0*/  IADD3 R12, P2, R13, UR4, RZ ;  /* 0x000000040d0c7c10 */ /* 0x000fe4000ff5e0ff */
[--C-:B------:R-:W-:Y:S02]  /*46c0*/  SHF.R.S64 R8, R8, 0x3, R15.reuse ;  /* 0x0000000308087819 */ /* 0x100fe4000000100f */
[----:B------:R-:W-:Y:S02]  /*46d0*/  SHF.R.S32.HI R9, RZ, 0x3, R15 ;  /* 0x00000003ff097819 */ /* 0x000fe4000001140f */
[----:B------:R-:W-:-:S02]  /*46e0*/  IADD3.X R7, R22, UR7, RZ, P0, !PT ;  /* 0x0000000716077c10 */ /* 0x000fc400087fe4ff */
[--C-:B------:R-:W-:Y:S02]  /*46f0*/  SHF.R.S64 R10, R10, 0x3, R11.reuse ;  /* 0x000000030a0a7819 */ /* 0x100fe4000000100b */
[----:B------:R-:W-:Y:S01]  /*4700*/  IADD3.X R13, R22, UR5, RZ, P2, !PT ;  /* 0x00000005160d7c10 */ /* 0x000fe200097fe4ff */
[----:B------:R0:W-:Y:S01]  /*4710*/  STG.E.64 desc[UR36][R6.64], R8 ;  /* 0x0000000806007986 */ /* 0x0001e2000c101b24 */
[----:B------:R-:W-:-:S05]  /*4720*/  SHF.R.S32.HI R11, RZ, 0x3, R11 ;  /* 0x00000003ff0b7819 */ /* 0x000fca000001140b */
[----:B------:R0:W-:Y:S02]  /*4730*/  STG.E.64 desc[UR36][R12.64], R10 ;  /* 0x0000000a0c007986 */ /* 0x0001e4000c101b24 */
.L_x_4699:
[----:B------:R-:W-:Y:S05]  /*4740*/  BSYNC B1 ;  /* 0x0000000000017941 */ /* 0x000fea0003800000 */
.L_x_4698:
[----:B0-----:R-:W0:Y:S01]  /*4750*/  LDC R7, c[0x0][0x210] ;  /* 0x00008400ff077b82 */ /* 0x001e220000000800 */
[----:B------:R-:W-:Y:S01]  /*4760*/  BSSY B1, `(.L_x_4704) ;  /* 0x0000060000017945 */ /* 0x000fe20003800000 */
[----:B0-----:R-:W-:Y:S02]  /*4770*/  IMAD R6, R2, -0x200, R7 ;  /* 0xfffffe0002067824 */ /* 0x001fe400078e0207 */
[----:B------:R-:W-:-:S05]  /*4780*/  VIADD R7, R27, 0x80 ;  /* 0x000000801b077836 */ /* 0x000fca0000000000 */
[----:B------:R-:W-:-:S13]  /*4790*/  ISETP.GE.AND P0, PT, R7, R6, PT ;  /* 0x000000060700720c */ /* 0x000fda0003f06270 */
[----:B------:R-:W-:Y:S05]  /*47a0*/  @P0 BRA `(.L_x_4705) ;  /* 0x00000004006c0947 */ /* 0x000fea0003800000 */
[C---:B-----5:R-:W-:Y:S01]  /*47b0*/  IMAD.SHL.U32 R7, R24.reuse, 0x8, RZ ;  /* 0x0000000818077824 */ /* 0x060fe200078e00ff */
[----:B------:R-:W-:Y:S01]  /*47c0*/  ULDC.64 UR4, c[0x0][0x218] ;  /* 0x0000860000047ab9 */ /* 0x000fe20000000a00 */
[----:B------:R-:W-:-:S03]  /*47d0*/  SHF.L.U64.HI R24, R24, 0x3, R25 ;  /* 0x0000000318187819 */ /* 0x000fc60000010219 */
[----:B------:R-:W-:-:S04]  /*47e0*/  IADD3 R8, P0, R7, UR4, RZ ;  /* 0x0000000407087c10 */ /* 0x000fc8000ff1e0ff */
[----:B------:R-:W-:-:S06]  /*47f0*/  IADD3.X R9, R24, UR5, RZ, P0, !PT ;  /* 0x0000000518097c10 */ /* 0x000fcc00087fe4ff */
[----:B------:R-:W5:Y:S01]  /*4800*/  LDG.E.64 R8, desc[UR36][R8.64] ;  /* 0x0000002408087981 */ /* 0x000f62000c1e1b00 */
[----:B------:R-:W3:Y:S01]  /*4810*/  LDC R21, c[0x0][0x24c] ;  /* 0x00009300ff157b82 */ /* 0x000ee20000000800 */
[----:B------:R-:W-:Y:S01]  /*4820*/  BSSY B2, `(.L_x_4706) ;  /* 0x0000022000027945 */ /* 0x000fe20003800000 */
[----:B------:R-:W-:Y:S02]  /*4830*/  IMAD.MOV.U32 R25, RZ, RZ, R3 ;  /* 0x000000ffff197224 */ /* 0x000fe400078e0003 */
[----:B------:R-:W-:-:S04]  /*4840*/  IMAD.MOV.U32 R26, RZ, RZ, R0 ;  /* 0x000000ffff1a7224 */ /* 0x000fc800078e0000 */
[----:B------:R-:W0:Y:S01]  /*4850*/  LDC R20, c[0x0][0x248] ;  /* 0x00009200ff147b82 */ /* 0x000e220000000800 */
[--C-:B---34-:R-:W-:Y:S02]  /*4860*/  IMAD.MOV.U32 R23, RZ, RZ, R21.reuse ;  /* 0x000000ffff177224 */ /* 0x118fe400078e0015 */
[----:B------:R-:W-:Y:S02]  /*4870*/  IMAD.MOV.U32 R14, RZ, RZ, R21 ;  /* 0x000000ffff0e7224 */ /* 0x000fe400078e0015 */
[--C-:B0-----:R-:W-:Y:S02]  /*4880*/  IMAD.MOV.U32 R22, RZ, RZ, R20.reuse ;  /* 0x000000ffff167224 */ /* 0x101fe400078e0014 */
[----:B------:R-:W-:-:S07]  /*4890*/  IMAD.MOV.U32 R15, RZ, RZ, R20 ;  /* 0x000000ffff0f7224 */ /* 0x000fce00078e0014 */
.L_x_4707:
[--C-:B------:R-:W-:Y:S02]  /*48a0*/  SHF.R.U64 R32, R25, 0x1, R26.reuse ;  /* 0x0000000119207819 */ /* 0x100fe4000000121a */
[----:B------:R-:W-:-:S03]  /*48b0*/  SHF.R.U32.HI R29, RZ, 0x1, R26 ;  /* 0x00000001ff1d7819 */ /* 0x000fc6000001161a */
[C---:B------:R-:W-:Y:S01]  /*48c0*/  IMAD.SHL.U32 R28, R32.reuse, 0x8, RZ ;  /* 0x00000008201c7824 */ /* 0x040fe200078e00ff */
[----:B------:R-:W-:-:S04]  /*48d0*/  SHF.L.U64.HI R30, R32, 0x3, R29 ;  /* 0x00000003201e7819 */ /* 0x000fc8000001021d */
[----:B------:R-:W-:-:S05]  /*48e0*/  IADD3 R10, P0, R22, R28, RZ ;  /* 0x0000001c160a7210 */ /* 0x000fca0007f1e0ff */
[----:B------:R-:W-:-:S05]  /*48f0*/  IMAD.X R11, R23, 0x1, R30, P0 ;  /* 0x00000001170b7824 */ /* 0x000fca00000e061e */
[----:B------:R-:W2:Y:S02]  /*4900*/  LDG.E.64 R12, desc[UR36][R10.64] ;  /* 0x000000240a0c7981 */ /* 0x000ea4000c1e1b00 */
[----:B--2--5:R-:W-:Y:S02]  /*4910*/  ISETP.GE.U32.AND P0, PT, R12, R8, PT ;  /* 0x000000080c00720c */ /* 0x024fe40003f06070 */
[----:B------:R-:W-:Y:S02]  /*4920*/  LOP3.LUT R12, RZ, R32, RZ, 0x33, !PT ;  /* 0x00000020ff0c7212 */ /* 0x000fe400078e33ff */
[----:B------:R-:W-:Y:S02]  /*4930*/  ISETP.GE.AND.EX P0, PT, R13, R9, PT, P0 ;  /* 0x000000090d00720c */ /* 0x000fe40003f06300 */
[----:B------:R-:W-:Y:S02]  /*4940*/  LOP3.LUT R13, RZ, R29, RZ, 0x33, !PT ;  /* 0x0000001dff0d7212 */ /* 0x000fe400078e33ff */
[----:B------:R-:W-:-:S02]  /*4950*/  IADD3 R25, P2, R25, R12, RZ ;  /* 0x0000000c19197210 */ /* 0x000fc40007f5e0ff */
[----:B------:R-:W-:Y:S02]  /*4960*/  IADD3 R12, P4, P5, R15, 0x8, R28 ;  /* 0x000000080f0c7810 */ /* 0x000fe40007d9e01c */
[----:B------:R-:W-:Y:S01]  /*4970*/  SEL R25, R25, R32, !P0 ;  /* 0x0000002019197207 */ /* 0x000fe20004000000 */
[----:B------:R-:W-:Y:S01]  /*4980*/  IMAD.X R26, R26, 0x1, R13, P2 ;  /* 0x000000011a1a7824 */ /* 0x000fe200010e060d */
[----:B------:R-:W-:Y:S02]  /*4990*/  IADD3.X R13, R14, RZ, R30, P4, P5 ;  /* 0x000000ff0e0d7210 */ /* 0x000fe400027ea41e */
[----:B------:R-:W-:Y:S02]  /*49a0*/  ISETP.GT.U32.AND P2, PT, R25, RZ, PT ;  /* 0x000000ff1900720c */ /* 0x000fe40003f44070 */
[----:B------:R-:W-:Y:S02]  /*49b0*/  SEL R26, R26, R29, !P0 ;  /* 0x0000001d1a1a7207 */ /* 0x000fe40004000000 */
[----:B------:R-:W-:-:S02]  /*49c0*/  IADD3 R29, P3, R10, 0x8, RZ ;  /* 0x000000080a1d7810 */ /* 0x000fc40007f7e0ff */
[----:B------:R-:W-:Y:S02]  /*49d0*/  ISETP.GT.AND.EX P2, PT, R26, RZ, PT, P2 ;  /* 0x000000ff1a00720c */ /* 0x000fe40003f44320 */
[----:B------:R-:W-:Y:S01]  /*49e0*/  SEL R15, R12, R15, !P0 ;  /* 0x0000000f0c0f7207 */ /* 0x000fe20004000000 */
[----:B------:R-:W-:Y:S01]  /*49f0*/  IMAD.X R10, RZ, RZ, R11, P3 ;  /* 0x000000ffff0a7224 */ /* 0x000fe200018e060b */
[----:B------:R-:W-:Y:S02]  /*4a00*/  SEL R14, R13, R14, !P0 ;  /* 0x0000000e0d0e7207 */ /* 0x000fe40004000000 */
[----:B------:R-:W-:Y:S02]  /*4a10*/  SEL R22, R29, R22, !P0 ;  /* 0x000000161d167207 */ /* 0x000fe40004000000 */
[----:B------:R-:W-:-:S05]  /*4a20*/  SEL R23, R10, R23, !P0 ;  /* 0x000000170a177207 */ /* 0x000fca0004000000 */
[----:B------:R-:W-:Y:S05]  /*4a30*/  @P2 BRA `(.L_x_4707) ;  /* 0xfffffffc00982947 */ /* 0x000fea000383ffff */
[----:B------:R-:W-:Y:S05]  /*4a40*/  BSYNC B2 ;  /* 0x0000000000027941 */ /* 0x000fea0003800000 */
.L_x_4706:
[----:B------:R-:W-:Y:S01]  /*4a50*/  BSSY B2, `(.L_x_4708) ;  /* 0x000001f000027945 */ /* 0x000fe20003800000 */
[----:B------:R-:W-:Y:S02]  /*4a60*/  IMAD.MOV.U32 R22, RZ, RZ, R20 ;  /* 0x000000ffff167224 */ /* 0x000fe400078e0014 */
[----:B------:R-:W-:Y:S02]  /*4a70*/  IMAD.MOV.U32 R23, RZ, RZ, R21 ;  /* 0x000000ffff177224 */ /* 0x000fe400078e0015 */
[----:B------:R-:W-:Y:S02]  /*4a80*/  IMAD.MOV.U32 R25, RZ, RZ, R3 ;  /* 0x000000ffff197224 */ /* 0x000fe400078e0003 */
[----:B------:R-:W-:-:S07]  /*4a90*/  IMAD.MOV.U32 R26, RZ, RZ, R0 ;  /* 0x000000ffff1a7224 */ /* 0x000fce00078e0000 */
.L_x_4709:
[--C-:B------:R-:W-:Y:S02]  /*4aa0*/  SHF.R.U64 R30, R25, 0x1, R26.reuse ;  /* 0x00000001191e7819 */ /* 0x100fe4000000121a */
[----:B------:R-:W-:-:S03]  /*4ab0*/  SHF.R.U32.HI R31, RZ, 0x1, R26 ;  /* 0x00000001ff1f7819 */ /* 0x000fc6000001161a */
[C---:B------:R-:W-:Y:S01]  /*4ac0*/  IMAD.SHL.U32 R29, R30.reuse, 0x8, RZ ;  /* 0x000000081e1d7824 */ /* 0x040fe200078e00ff */
[----:B------:R-:W-:-:S04]  /*4ad0*/  SHF.L.U64.HI R28, R30, 0x3, R31 ;  /* 0x000000031e1c7819 */ /* 0x000fc8000001021f */
[----:B------:R-:W-:-:S05]  /*4ae0*/  IADD3 R10, P0, R22, R29, RZ ;  /* 0x0000001d160a7210 */ /* 0x000fca0007f1e0ff */
[----:B------:R-:W-:-:S05]  /*4af0*/  IMAD.X R11, R23, 0x1, R28, P0 ;  /* 0x00000001170b7824 */ /* 0x000fca00000e061c */
[----:B------:R-:W2:Y:S02]  /*4b00*/  LDG.E.64 R12, desc[UR36][R10.64] ;  /* 0x000000240a0c7981 */ /* 0x000ea4000c1e1b00 */
[----:B--2---:R-:W-:Y:S02]  /*4b10*/  ISETP.GE.U32.AND P0, PT, R8, R12, PT ;  /* 0x0000000c0800720c */ /* 0x004fe40003f06070 */
[----:B------:R-:W-:Y:S02]  /*4b20*/  LOP3.LUT R12, RZ, R30, RZ, 0x33, !PT ;  /* 0x0000001eff0c7212 */ /* 0x000fe400078e33ff */
[----:B------:R-:W-:Y:S02]  /*4b30*/  ISETP.GE.AND.EX P0, PT, R9, R13, PT, P0 ;  /* 0x0000000d0900720c */ /* 0x000fe40003f06300 */
[----:B------:R-:W-:Y:S02]  /*4b40*/  LOP3.LUT R13, RZ, R31, RZ, 0x33, !PT ;  /* 0x0000001fff0d7212 */ /* 0x000fe400078e33ff */
[----:B------:R-:W-:-:S04]  /*4b50*/  IADD3 R25, P2, R25, R12, RZ ;  /* 0x0000000c19197210 */ /* 0x000fc80007f5e0ff */
[----:B------:R-:W-:Y:S01]  /*4b60*/  SEL R25, R30, R25, !P0 ;  /* 0x000000191e197207 */ /* 0x000fe20004000000 */
[----:B------:R-:W-:Y:S01]  /*4b70*/  IMAD.X R26, R26, 0x1, R13, P2 ;  /* 0x000000011a1a7824 */ /* 0x000fe200010e060d */
[----:B------:R-:W-:Y:S02]  /*4b80*/  IADD3 R13, P4, P5, R20, 0x8, R29 ;  /* 0x00000008140d7810 */ /* 0x000fe40007d9e01d */
[----:B------:R-:W-:Y:S02]  /*4b90*/  ISETP.GT.U32.AND P2, PT, R25, RZ, PT ;  /* 0x000000ff1900720c */ /* 0x000fe40003f44070 */
[----:B------:R-:W-:Y:S02]  /*4ba0*/  SEL R26, R31, R26, !P0 ;  /* 0x0000001a1f1a7207 */ /* 0x000fe40004000000 */
[----:B------:R-:W-:Y:S02]  /*4bb0*/  IADD3 R29, P3, R10, 0x8, RZ ;  /* 0x000000080a1d7810 */ /* 0x000fe40007f7e0ff */
[----:B------:R-:W-:-:S02]  /*4bc0*/  ISETP.GT.AND.EX P2, PT, R26, RZ, PT, P2 ;  /* 0x000000ff1a00720c */ /* 0x000fc40003f44320 */
[C---:B------:R-:W-:Y:S01]  /*4bd0*/  IADD3.X R10, R21.reuse, RZ, R28, P4, P5 ;  /* 0x000000ff150a7210 */ /* 0x040fe200027ea41c */
[----:B------:R-:W-:Y:S01]  /*4be0*/  IMAD.X R12, RZ, RZ, R11, P3 ;  /* 0x000000ffff0c7224 */ /* 0x000fe200018e060b */
[----:B------:R-:W-:Y:S02]  /*4bf0*/  SEL R20, R20, R13, !P0 ;  /* 0x0000000d14147207 */ /* 0x000fe40004000000 */
[----:B------:R-:W-:Y:S02]  /*4c00*/  SEL R21, R21, R10, !P0 ;  /* 0x0000000a15157207 */ /* 0x000fe40004000000 */
[----:B------:R-:W-:Y:S02]  /*4c10*/  SEL R22, R22, R29, !P0 ;  /* 0x0000001d16167207 */ /* 0x000fe40004000000 */
[----:B------:R-:W-:-:S03]  /*4c20*/  SEL R23, R23, R12, !P0 ;  /* 0x0000000c17177207 */ /* 0x000fc60004000000 */
[----:B------:R-:W-:Y:S05]  /*4c30*/  @P2 BRA `(.L_x_4709) ;  /* 0xfffffffc00982947 */ /* 0x000fea000383ffff */
[----:B------:R-:W-:Y:S05]  /*4c40*/  BSYNC B2 ;  /* 0x0000000000027941 */ /* 0x000fea0003800000 */
.L_x_4708:
        /* <DEDUP_REMOVED lines=17> */
.L_x_4705:
[----:B------:R-:W-:Y:S05]  /*4d60*/  BSYNC B1 ;  /* 0x0000000000017941 */ /* 0x000fea0003800000 */
.L_x_4704:
[----:B------:R-:W-:Y:S01]  /*4d70*/  VIADD R7, R27, 0x100 ;  /* 0x000001001b077836 */ /* 0x000fe20000000000 */
[----:B------:R-:W-:Y:S04]  /*4d80*/  BSSY B1, `(.L_x_4710) ;  /* 0x000005f000017945 */ /* 0x000fe80003800000 */
[----:B------:R-:W-:-:S13]  /*4d90*/  ISETP.GE.AND P0, PT, R7, R6, PT ;  /* 0x000000060700720c */ /* 0x000fda0003f06270 */
[----:B------:R-:W-:Y:S05]  /*4da0*/  @P0 BRA `(.L_x_4711) ;  /* 0x0000000400700947 */ /* 0x000fea0003800000 */
[C---:B-----5:R-:W-:Y:S01]  /*4db0*/  IMAD.SHL.U32 R7, R16.reuse, 0x8, RZ ;  /* 0x0000000810077824 */ /* 0x060fe200078e00ff */
[----:B------:R-:W-:Y:S01]  /*4dc0*/  ULDC.64 UR4, c[0x0][0x218] ;  /* 0x0000860000047ab9 */ /* 0x000fe20000000a00 */
[----:B------:R-:W-:-:S03]  /*4dd0*/  SHF.L.U64.HI R16, R16, 0x3, R17 ;  /* 0x0000000310107819 */ /* 0x000fc60000010211 */
[----:B0-----:R-:W-:-:S04]  /*4de0*/  IADD3 R8, P0, R7, UR4, RZ ;  /* 0x0000000407087c10 */ /* 0x001fc8000ff1e0ff */
[----:B------:R-:W-:-:S06]  /*4df0*/  IADD3.X R9, R16, UR5, RZ, P0, !PT ;  /* 0x0000000510097c10 */ /* 0x000fcc00087fe4ff */
[----:B------:R-:W5:Y:S01]  /*4e00*/  LDG.E.64 R8, desc[UR36][R8.64] ;  /* 0x0000002408087981 */ /* 0x000f62000c1e1b00 */
[----:B------:R-:W0:Y:S01]  /*4e10*/  LDC R30, c[0x0][0x248] ;  /* 0x00009200ff1e7b82 */ /* 0x000e220000000800 */
[----:B------:R-:W-:Y:S01]  /*4e20*/  BSSY B2, `(.L_x_4712) ;  /* 0x0000022000027945 */ /* 0x000fe20003800000 */
[----:B------:R-:W-:Y:S02]  /*4e30*/  IMAD.MOV.U32 R31, RZ, RZ, R3 ;  /* 0x000000ffff1f7224 */ /* 0x000fe400078e0003 */
[----:B------:R-:W-:-:S04]  /*4e40*/  IMAD.MOV.U32 R28, RZ, RZ, R0 ;  /* 0x000000ffff1c7224 */ /* 0x000fc800078e0000 */
[----:B------:R-:W1:Y:S01]  /*4e50*/  LDC R17, c[0x0][0x24c] ;  /* 0x00009300ff117b82 */ /* 0x000e620000000800 */
[--C-:B0-----:R-:W-:Y:S02]  /*4e60*/  IMAD.MOV.U32 R29, RZ, RZ, R30.reuse ;  /* 0x000000ffff1d7224 */ /* 0x101fe400078e001e */
[----:B------:R-:W-:Y:S02]  /*4e70*/  IMAD.MOV.U32 R15, RZ, RZ, R30 ;  /* 0x000000ffff0f7224 */ /* 0x000fe400078e001e */
[--C-:B-1----:R-:W-:Y:S02]  /*4e80*/  IMAD.MOV.U32 R26, RZ, RZ, R17.reuse ;  /* 0x000000ffff1a7224 */ /* 0x102fe400078e0011 */
[----:B------:R-:W-:-:S07]  /*4e90*/  IMAD.MOV.U32 R14, RZ, RZ, R17 ;  /* 0x000000ffff0e7224 */ /* 0x000fce00078e0011 */
.L_x_4713:
[--C-:B------:R-:W-:Y:S02]  /*4ea0*/  SHF.R.U64 R25, R31, 0x1, R28.reuse ;  /* 0x000000011f197819 */ /* 0x100fe4000000121c */
[----:B------:R-:W-:-:S03]  /*4eb0*/  SHF.R.U32.HI R24, RZ, 0x1, R28 ;  /* 0x00000001ff187819 */ /* 0x000fc6000001161c */
[C---:B---34-:R-:W-:Y:S01]  /*4ec0*/  IMAD.SHL.U32 R22, R25.reuse, 0x8, RZ ;  /* 0x0000000819167824 */ /* 0x058fe200078e00ff */
[----:B------:R-:W-:-:S04]  /*4ed0*/  SHF.L.U64.HI R23, R25, 0x3, R24 ;  /* 0x0000000319177819 */ /* 0x000fc80000010218 */
[----:B------:R-:W-:-:S05]  /*4ee0*/  IADD3 R10, P0, R29, R22, RZ ;  /* 0x000000161d0a7210 */ /* 0x000fca0007f1e0ff */
[----:B------:R-:W-:-:S05]  /*4ef0*/  IMAD.X R11, R26, 0x1, R23, P0 ;  /* 0x000000011a0b7824 */ /* 0x000fca00000e0617 */
[----:B------:R0:W2:Y:S01]  /*4f00*/  LDG.E.64 R12, desc[UR36][R10.64] ;  /* 0x000000240a0c7981 */ /* 0x0000a2000c1e1b00 */
[----:B------:R-:W-:Y:S02]  /*4f10*/  LOP3.LUT R20, RZ, R25, RZ, 0x33, !PT ;  /* 0x00000019ff147212 */ /* 0x000fe400078e33ff */
[----:B------:R-:W-:Y:S02]  /*4f20*/  LOP3.LUT R21, RZ, R24, RZ, 0x33, !PT ;  /* 0x00000018ff157212 */ /* 0x000fe400078e33ff */
[----:B0-----:R-:W-:-:S05]  /*4f30*/  IADD3 R10, P3, R10, 0x8, RZ ;  /* 0x000000080a0a7810 */ /* 0x001fca0007f7e0ff */
[----:B------:R-:W-:Y:S01]  /*4f40*/  IMAD.X R11, RZ, RZ, R11, P3 ;  /* 0x000000ffff0b7224 */ /* 0x000fe200018e060b */
[----:B--2--5:R-:W-:Y:S02]  /*4f50*/  ISETP.GE.U32.AND P0, PT, R12, R8, PT ;  /* 0x000000080c00720c */ /* 0x024fe40003f06070 */
[----:B------:R-:W-:Y:S02]  /*4f60*/  IADD3 R12, P2, R31, R20, RZ ;  /* 0x000000141f0c7210 */ /* 0x000fe40007f5e0ff */
[----:B------:R-:W-:-:S03]  /*4f70*/  ISETP.GE.AND.EX P0, PT, R13, R9, PT, P0 ;  /* 0x000000090d00720c */ /* 0x000fc60003f06300 */
[----:B------:R-:W-:Y:S01]  /*4f80*/  IMAD.X R13, R28, 0x1, R21, P2 ;  /* 0x000000011c0d7824 */ /* 0x000fe200010e0615 */
[----:B------:R-:W-:Y:S02]  /*4f90*/  SEL R31, R12, R25, !P0 ;  /* 0x000000190c1f7207 */ /* 0x000fe40004000000 */
[----:B------:R-:W-:Y:S02]  /*4fa0*/  IADD3 R12, P4, P5, R15, 0x8, R22 ;  /* 0x000000080f0c7810 */ /* 0x000fe40007d9e016 */
[----:B------:R-:W-:Y:S02]  /*4fb0*/  SEL R28, R13, R24, !P0 ;  /* 0x000000180d1c7207 */ /* 0x000fe40004000000 */
[----:B------:R-:W-:Y:S02]  /*4fc0*/  ISETP.GT.U32.AND P2, PT, R31, RZ, PT ;  /* 0x000000ff1f00720c */ /* 0x000fe40003f44070 */
[----:B------:R-:W-:Y:S02]  /*4fd0*/  IADD3.X R13, R14, RZ, R23, P4, P5 ;  /* 0x000000ff0e0d7210 */ /* 0x000fe400027ea417 */
[----:B------:R-:W-:-:S02]  /*4fe0*/  ISETP.GT.AND.EX P2, PT, R28, RZ, PT, P2 ;  /* 0x000000ff1c00720c */ /* 0x000fc40003f44320 */
[----:B------:R-:W-:Y:S02]  /*4ff0*/  SEL R15, R12, R15, !P0 ;  /* 0x0000000f0c0f7207 */ /* 0x000fe40004000000 */
[----:B------:R-:W-:Y:S02]  /*5000*/  SEL R14, R13, R14, !P0 ;  /* 0x0000000e0d0e7207 */ /* 0x000fe40004000000 */
[----:B------:R-:W-:Y:S02]  /*5010*/  SEL R29, R10, R29, !P0 ;  /* 0x0000001d0a1d7207 */ /* 0x000fe40004000000 */
[----:B------:R-:W-:-:S05]  /*5020*/  SEL R26, R11, R26, !P0 ;  /* 0x0000001a0b1a7207 */ /* 0x000fca0004000000 */
[----:B------:R-:W-:Y:S05]  /*5030*/  @P2 BRA `(.L_x_4713) ;  /* 0xfffffffc00982947 */ /* 0x000fea000383ffff */
[----:B------:R-:W-:Y:S05]  /*5040*/  BSYNC B2 ;  /* 0x0000000000027941 */ /* 0x000fea0003800000 */
.L_x_4712:
[----:B------:R-:W-:Y:S01]  /*5050*/  BSSY B2, `(.L_x_4714) ;  /* 0x0000020000027945 */ /* 0x000fe20003800000 */
[--C-:B------:R-:W-:Y:S02]  /*5060*/  IMAD.MOV.U32 R21, RZ, RZ, R30.reuse ;  /* 0x000000ffff157224 */ /* 0x100fe400078e001e */
[----:B------:R-:W-:Y:S02]  /*5070*/  IMAD.MOV.U32 R20, RZ, RZ, R30 ;  /* 0x000000ffff147224 */ /* 0x000fe400078e001e */
[----:B------:R-:W-:Y:S02]  /*5080*/  IMAD.MOV.U32 R29, RZ, RZ, R17 ;  /* 0x000000ffff1d7224 */ /* 0x000fe400078e0011 */
[----:B------:R-:W-:Y:S02]  /*5090*/  IMAD.MOV.U32 R31, RZ, RZ, R3 ;  /* 0x000000ffff1f7224 */ /* 0x000fe400078e0003 */
[----:B------:R-:W-:-:S07]  /*50a0*/  IMAD.MOV.U32 R30, RZ, RZ, R0 ;  /* 0x000000ffff1e7224 */ /* 0x000fce00078e0000 */
.L_x_4715:
        /* <DEDUP_REMOVED lines=8> */
[----:B------:R-:W-:Y:S02]  /*5130*/  LOP3.LUT R23, RZ, R28, RZ, 0x33, !PT ;  /* 0x0000001cff177212 */ /* 0x000fe400078e33ff */
[----:B--2---:R-:W-:Y:S02]  /*5140*/  ISETP.GE.U32.AND P0, PT, R8, R12, PT ;  /* 0x0000000c0800720c */ /* 0x004fe40003f06070 */
[----:B------:R-:W-:Y:S02]  /*5150*/  IADD3 R12, P2, R31, R22, RZ ;  /* 0x000000161f0c7210 */ /* 0x000fe40007f5e0ff */
[----:B------:R-:W-:-:S03]  /*5160*/  ISETP.GE.AND.EX P0, PT, R9, R13, PT, P0 ;  /* 0x0000000d0900720c */ /* 0x000fc60003f06300 */
[----:B------:R-:W-:Y:S01]  /*5170*/  IMAD.X R13, R30, 0x1, R23, P2 ;  /* 0x000000011e0d7824 */ /* 0x000fe200010e0617 */
[----:B------:R-:W-:Y:S02]  /*5180*/  SEL R31, R25, R12, !P0 ;  /* 0x0000000c191f7207 */ /* 0x000fe40004000000 */
[----:B------:R-:W-:Y:S02]  /*5190*/  IADD3 R12, P3, R10, 0x8, RZ ;  /* 0x000000080a0c7810 */ /* 0x000fe40007f7e0ff */
[----:B------:R-:W-:Y:S02]  /*51a0*/  SEL R30, R28, R13, !P0 ;  /* 0x0000000d1c1e7207 */ /* 0x000fe40004000000 */
[----:B------:R-:W-:Y:S01]  /*51b0*/  ISETP.GT.U32.AND P2, PT, R31, RZ, PT ;  /* 0x000000ff1f00720c */ /* 0x000fe20003f44070 */
[----:B------:R-:W-:Y:S01]  /*51c0*/  IMAD.X R11, RZ, RZ, R11, P3 ;  /* 0x000000ffff0b7224 */ /* 0x000fe200018e060b */
[----:B------:R-:W-:Y:S02]  /*51d0*/  IADD3 R23, P4, P5, R20, 0x8, R24 ;  /* 0x0000000814177810 */ /* 0x000fe40007d9e018 */
[----:B------:R-:W-:-:S02]  /*51e0*/  ISETP.GT.AND.EX P2, PT, R30, RZ, PT, P2 ;  /* 0x000000ff1e00720c */ /* 0x000fc40003f44320 */
[C---:B------:R-:W-:Y:S02]  /*51f0*/  IADD3.X R10, R17.reuse, RZ, R26, P4, P5 ;  /* 0x000000ff110a7210 */ /* 0x040fe400027ea41a */
[----:B------:R-:W-:Y:S02]  /*5200*/  SEL R20, R20, R23, !P0 ;  /* 0x0000001714147207 */ /* 0x000fe40004000000 */
[----:B------:R-:W-:Y:S02]  /*5210*/  SEL R17, R17, R10, !P0 ;  /* 0x0000000a11117207 */ /* 0x000fe40004000000 */
[----:B------:R-:W-:Y:S02]  /*5220*/  SEL R21, R21, R12, !P0 ;  /* 0x0000000c15157207 */ /* 0x000fe40004000000 */
[----:B------:R-:W-:-:S03]  /*5230*/  SEL R29, R29, R11, !P0 ;  /* 0x0000000b1d1d7207 */ /* 0x000fc60004000000 */
[----:B------:R-:W-:Y:S05]  /*5240*/  @P2 BRA `(.L_x_4715) ;  /* 0xfffffffc00982947 */ /* 0x000fea000383ffff */
[----:B------:R-:W-:Y:S05]  /*5250*/  BSYNC B2 ;  /* 0x0000000000027941 */ /* 0x000fea0003800000 */
.L_x_4714:
        /* <DEDUP_REMOVED lines=17> */
.L_x_4711:
[----:B------:R-:W-:Y:S05]  /*5370*/  BSYNC B1 ;  /* 0x0000000000017941 */ /* 0x000fea0003800000 */
.L_x_4710:
[----:B------:R-:W-:-:S05]  /*5380*/  VIADD R7, R27, 0x180 ;  /* 0x000001801b077836 */ /* 0x000fca0000000000 */
[----:B------:R-:W-:-:S13]  /*5390*/  ISETP.GE.AND P0, PT, R7, R6, PT ;  /* 0x000000060700720c */ /* 0x000fda0003f06270 */
[----:B------:R-:W-:Y:S05]  /*53a0*/  @P0 BRA `(.L_x_4697) ;  /* 0x0000007800400947 */ /* 0x000fea0003800000 */
[C---:B01---5:R-:W-:Y:S01]  /*53b0*/  IMAD.SHL.U32 R10, R18.reuse, 0x8, RZ ;  /* 0x00000008120a7824 */ /* 0x063fe200078e00ff */
[----:B------:R-:W-:Y:S01]  /*53c0*/  ULDC.64 UR4, c[0x0][0x218] ;  /* 0x0000860000047ab9 */ /* 0x000fe20000000a00 */
[----:B------:R-:W-:-:S03]  /*53d0*/  SHF.L.U64.HI R18, R18, 0x3, R19 ;  /* 0x0000000312127819 */ /* 0x000fc60000010213 */
[----:B------:R-:W-:-:S04]  /*53e0*/  IADD3 R6, P0, R10, UR4, RZ ;  /* 0x000000040a067c10 */ /* 0x000fc8000ff1e0ff */
[----:B------:R-:W-:-:S06]  /*53f0*/  IADD3.X R7, R18, UR5, RZ, P0, !PT ;  /* 0x0000000512077c10 */ /* 0x000fcc00087fe4ff */
[----:B------:R-:W5:Y:S01]  /*5400*/  LDG.E.64 R6, desc[UR36][R6.64] ;  /* 0x0000002406067981 */ /* 0x000f62000c1e1b00 */
[----:B------:R-:W0:Y:S01]  /*5410*/  LDC R26, c[0x0][0x248] ;  /* 0x00009200ff1a7b82 */ /* 0x000e220000000800 */
[----:B------:R-:W-:Y:S01]  /*5420*/  BSSY B1, `(.L_x_4716) ;  /* 0x0000022000017945 */ /* 0x000fe20003800000 */
[----:B------:R-:W-:Y:S02]  /*5430*/  IMAD.MOV.U32 R24, RZ, RZ, R3 ;  /* 0x000000ffff187224 */ /* 0x000fe400078e0003 */
[----:B------:R-:W-:-:S04]  /*5440*/  IMAD.MOV.U32 R25, RZ, RZ, R0 ;  /* 0x000000ffff197224 */ /* 0x000fc800078e0000 */
[----:B------:R-:W3:Y:S01]  /*5450*/  LDC R28, c[0x0][0x24c] ;  /* 0x00009300ff1c7b82 */ /* 0x000ee20000000800 */
[--C-:B0-----:R-:W-:Y:S02]  /*5460*/  IMAD.MOV.U32 R21, RZ, RZ, R26.reuse ;  /* 0x000000ffff157224 */ /* 0x101fe400078e001a */
[----:B------:R-:W-:Y:S02]  /*5470*/  IMAD.MOV.U32 R14, RZ, RZ, R26 ;  /* 0x000000ffff0e7224 */ /* 0x000fe400078e001a */
[--C-:B---34-:R-:W-:Y:S02]  /*5480*/  IMAD.MOV.U32 R23, RZ, RZ, R28.reuse ;  /* 0x000000ffff177224 */ /* 0x118fe400078e001c */
[----:B------:R-:W-:-:S07]  /*5490*/  IMAD.MOV.U32 R11, RZ, RZ, R28 ;  /* 0x000000ffff0b7224 */ /* 0x000fce00078e001c */
.L_x_4717:
        /* <DEDUP_REMOVED lines=9> */
[----:B--2--5:R-:W-:Y:S02]  /*5530*/  ISETP.GE.U32.AND P0, PT, R12, R6, PT ;  /* 0x000000060c00720c */ /* 0x024fe40003f06070 */
[----:B------:R-:W-:Y:S02]  /*5540*/  IADD3 R12, P2, R24, R15, RZ ;  /* 0x0000000f180c7210 */ /* 0x000fe40007f5e0ff */
[----:B------:R-:W-:Y:S02]  /*5550*/  ISETP.GE.AND.EX P0, PT, R13, R7, PT, P0 ;  /* 0x000000070d00720c */ /* 0x000fe40003f06300 */
[----:B------:R-:W-:Y:S01]  /*5560*/  IADD3 R15, P4, P5, R14, 0x8, R17 ;  /* 0x000000080e0f7810 */ /* 0x000fe20007d9e011 */
[----:B------:R-:W-:Y:S01]  /*5570*/  IMAD.X R13, R25, 0x1, R16, P2 ;  /* 0x00000001190d7824 */ /* 0x000fe200010e0610 */
[----:B------:R-:W-:-:S02]  /*5580*/  SEL R24, R12, R19, !P0 ;  /* 0x000000130c187207 */ /* 0x000fc40004000000 */
[----:B------:R-:W-:Y:S02]  /*5590*/  IADD3 R12, P3, R8, 0x8, RZ ;  /* 0x00000008080c7810 */ /* 0x000fe40007f7e0ff */
[----:B------:R-:W-:Y:S02]  /*55a0*/  SEL R25, R13, R22, !P0 ;  /* 0x000000160d197207 */ /* 0x000fe40004000000 */
[----:B------:R-:W-:Y:S01]  /*55b0*/  ISETP.GT.U32.AND P2, PT, R24, RZ, PT ;  /* 0x000000ff1800720c */ /* 0x000fe20003f44070 */
[----:B------:R-:W-:Y:S01]  /*55c0*/  IMAD.X R9, RZ, RZ, R9, P3 ;  /* 0x000000ffff097224 */ /* 0x000fe200018e0609 */
[----:B------:R-:W-:Y:S02]  /*55d0*/  IADD3.X R8, R11, RZ, R20, P4, P5 ;  /* 0x000000ff0b087210 */ /* 0x000fe400027ea414 */
[----:B------:R-:W-:Y:S02]  /*55e0*/  ISETP.GT.AND.EX P2, PT, R25, RZ, PT, P2 ;  /* 0x000000ff1900720c */ /* 0x000fe40003f44320 */
[----:B------:R-:W-:-:S02]  /*55f0*/  SEL R14, R15, R14, !P0 ;  /* 0x0000000e0f0e7207 */ /* 0x000fc40004000000 */
[----:B------:R-:W-:Y:S02]  /*5600*/  SEL R11, R8, R11, !P0 ;  /* 0x0000000b080b7207 */ /* 0x000fe40004000000 */
[----:B------:R-:W-:Y:S02]  /*5610*/  SEL R21, R12, R21, !P0 ;  /* 0x000000150c157207 */ /* 0x000fe40004000000 */
[----:B------:R-:W-:-:S05]  /*5620*/  SEL R23, R9, R23, !P0 ;  /* 0x0000001709177207 */ /* 0x000fca0004000000 */
[----:B------:R-:W-:Y:S05]  /*5630*/  @P2 BRA `(.L_x_4717) ;  /* 0xfffffffc00982947 */ /* 0x000fea000383ffff */
[----:B------:R-:W-:Y:S05]  /*5640*/  BSYNC B1 ;  /* 0x0000000000017941 */ /* 0x000fea0003800000 */
.L_x_4716:
[----:B------:R-:W-:Y:S01]  /*5650*/  BSSY B1, `(.L_x_4718) ;  /* 0x000001d000017945 */ /* 0x000fe20003800000 */
[----:B------:R-:W-:Y:S02]  /*5660*/  IMAD.MOV.U32 R21, RZ, RZ, R26 ;  /* 0x000000ffff157224 */ /* 0x000fe400078e001a */
[----:B------:R-:W-:-:S07]  /*5670*/  IMAD.MOV.U32 R24, RZ, RZ, R28 ;  /* 0x000000ffff187224 */ /* 0x000fce00078e001c */
.L_x_4719:
[--C-:B------:R-:W-:Y:S02]  /*5680*/  SHF.R.U64 R22, R3, 0x1, R0.reuse ;  /* 0x0000000103167819 */ /* 0x100fe40000001200 */
[----:B------:R-:W-:-:S03]  /*5690*/  SHF.R.U32.HI R19, RZ, 0x1, R0 ;  /* 0x00000001ff137819 */ /* 0x000fc60000011600 */
[C---:B------:R-:W-:Y:S01]  /*56a0*/  IMAD.SHL.U32 R20, R22.reuse, 0x8, RZ ;  /* 0x0000000816147824 */ /* 0x040fe200078e00ff */
[----:B------:R-:W-:-:S04]  /*56b0*/  SHF.L.U64.HI R17, R22, 0x3, R19 ;  /* 0x0000000316117819 */ /* 0x000fc80000010213 */
[----:B------:R-:W-:-:S05]  /*56c0*/  IADD3 R8, P0, R5, R20, RZ ;  /* 0x0000001405087210 */ /* 0x000fca0007f1e0ff */
[----:B------:R-:W-:-:S05]  /*56d0*/  IMAD.X R9, R4, 0x1, R17, P0 ;  /* 0x0000000104097824 */ /* 0x000fca00000e0611 */
[----:B------:R0:W2:Y:S01]  /*56e0*/  LDG.E.64 R12, desc[UR36][R8.64] ;  /* 0x00000024080c7981 */ /* 0x0000a2000c1e1b00 */
[----:B------:R-:W-:Y:S02]  /*56f0*/  LOP3.LUT R16, RZ, R22, RZ, 0x33, !PT ;  /* 0x00000016ff107212 */ /* 0x000fe400078e33ff */
[----:B------:R-:W-:Y:S02]  /*5700*/  LOP3.LUT R15, RZ, R19, RZ, 0x33, !PT ;  /* 0x00000013ff0f7212 */ /* 0x000fe400078e33ff */
[----:B------:R-:W-:Y:S02]  /*5710*/  IADD3 R3, P2, R3, R16, RZ ;  /* 0x0000001003037210 */ /* 0x000fe40007f5e0ff */
[----:B------:R-:W-:-:S03]  /*5720*/  IADD3 R16, P3, R8, 0x8, RZ ;  /* 0x0000000808107810 */ /* 0x000fc60007f7e0ff */
[----:B------:R-:W-:Y:S02]  /*5730*/  IMAD.X R0, R0, 0x1, R15, P2 ;  /* 0x0000000100007824 */ /* 0x000fe400010e060f */
[----:B0-----:R-:W-:Y:S01]  /*5740*/  IMAD.X R9, RZ, RZ, R9, P3 ;  /* 0x000000ffff097224 */ /* 0x001fe200018e0609 */
[----:B--2---:R-:W-:Y:S02]  /*5750*/  ISETP.GE.U32.AND P0, PT, R6, R12, PT ;  /* 0x0000000c0600720c */ /* 0x004fe40003f06070 */
[----:B------:R-:W-:Y:S02]  /*5760*/  IADD3 R12, P4, P5, R21, 0x8, R20 ;  /* 0x00000008150c7810 */ /* 0x000fe40007d9e014 */
[----:B------:R-:W-:Y:S02]  /*5770*/  ISETP.GE.AND.EX P0, PT, R7, R13, PT, P0 ;  /* 0x0000000d0700720c */ /* 0x000fe40003f06300 */
[----:B------:R-:W-:Y:S02]  /*5780*/  IADD3.X R8, R24, RZ, R17, P4, P5 ;  /* 0x000000ff18087210 */ /* 0x000fe400027ea411 */
[----:B------:R-:W-:-:S02]  /*5790*/  SEL R3, R22, R3, !P0 ;  /* 0x0000000316037207 */ /* 0x000fc40004000000 */
[----:B------:R-:W-:Y:S02]  /*57a0*/  SEL R0, R19, R0, !P0 ;  /* 0x0000000013007207 */ /* 0x000fe40004000000 */
[----:B------:R-:W-:Y:S02]  /*57b0*/  ISETP.GT.U32.AND P2, PT, R3, RZ, PT ;  /* 0x000000ff0300720c */ /* 0x000fe40003f44070 */
[----:B------:R-:W-:Y:S02]  /*57c0*/  SEL R21, R21, R12, !P0 ;  /* 0x0000000c15157207 */ /* 0x000fe40004000000 */
[----:B------:R-:W-:Y:S02]  /*57d0*/  ISETP.GT.AND.EX P2, PT, R0, RZ, PT, P2 ;  /* 0x000000ff0000720c */ /* 0x000fe40003f44320 */
[----:B------:R-:W-:Y:S02]  /*57e0*/  SEL R24, R24, R8, !P0 ;  /* 0x0000000818187207 */ /* 0x000fe40004000000 */
[----:B------:R-:W-:-:S02]  /*57f0*/  SEL R5, R5, R16, !P0 ;  /* 0x0000001005057207 */ /* 0x000fc40004000000 */
[----:B------:R-:W-:-:S07]  /*5800*/  SEL R4, R4, R9, !P0 ;  /* 0x0000000904047207 */ /* 0x000fce0004000000 */
[----:B------:R-:W-:Y:S05]  /*5810*/  @P2 BRA `(.L_x_4719) ;  /* 0xfffffffc00982947 */ /* 0x000fea000383ffff */
[----:B------:R-:W-:Y:S05]  /*5820*/  BSYNC B1 ;  /* 0x0000000000017941 */ /* 0x000fea0003800000 */
.L_x_4718:
        /* <DEDUP_REMOVED lines=12> */
[----:B------:R-:W-:Y:S02]  /*58f0*/  IADD3.X R11, R18, UR7, RZ, P2, !PT ;  /* 0x00000007120b7c10 */ /* 0x000fe400097fe4ff */
[--C-:B------:R-:W-:Y:S01]  /*5900*/  SHF.R.S64 R8, R8, 0x3, R3.reuse ;  /* 0x0000000308087819 */ /* 0x100fe20000001003 */
[----:B------:R0:W-:Y:S01]  /*5910*/  STG.E.64 desc[UR36][R6.64], R4 ;  /* 0x0000000406007986 */ /* 0x0001e2000c101b24 */
[----:B------:R-:W-:-:S05]  /*5920*/  SHF.R.S32.HI R9, RZ, 0x3, R3 ;  /* 0x00000003ff097819 */ /* 0x000fca0000011403 */
[----:B------:R0:W-:Y:S01]  /*5930*/  STG.E.64 desc[UR36][R10.64], R8 ;  /* 0x000000080a007986 */ /* 0x0001e2000c101b24 */
[----:B------:R-:W-:Y:S05]  /*5940*/  BRA `(.L_x_4697) ;  /* 0x0000007000d87947 */ /* 0x000fea0003800000 */
.L_x_4689:
[----:B------:R-:W0:Y:S01]  /*5950*/  S2R R27, SR_TID.X ;  /* 0x00000000001b7919 */ /* 0x000e220000002100 */
[----:B------:R-:W1:Y:S01]  /*5960*/  LDC R5, c[0x0][0x210] ;  /* 0x00008400ff057b82 */ /* 0x000e620000000800 */
[----:B------:R-:W-:Y:S01]  /*5970*/  BSSY B2, `(.L_x_4720) ;  /* 0x00001d2000027945 */ /* 0x000fe20003800000 */
[----:B-1----:R-:W-:-:S05]  /*5980*/  IMAD R4, R2, -0x200, R5 ;  /* 0xfffffe0002047824 */ /* 0x002fca00078e0205 */
[----:B0-----:R-:W-:-:S13]  /*5990*/  ISETP.GE.AND P1, PT, R27, R4, PT ;  /* 0x000000041b00720c */ /* 0x001fda0003f26270 */
        /* <DEDUP_REMOVED lines=9> */
[----:B------:R-:W-:Y:S01]  /*5a30*/  IADD3 R4, P2, R8, -0x1, RZ ;  /* 0xffffffff08047810 */ /* 0x000fe20007f5e0ff */
[----:B------:R-:W0:Y:S01]  /*5a40*/  LDC.64 R6, c[0x0][0x240] ;  /* 0x00009000ff067b82 */ /* 0x000e220000000a00 */
[----:B------:R-:W-:Y:S01]  /*5a50*/  IMAD.MOV.U32 R34, RZ, RZ, RZ ;  /* 0x000000ffff227224 */ /* 0x000fe200078e00ff */
[----:B------:R-:W-:Y:S02]  /*5a60*/  CS2R R32, SRZ ;  /* 0x0000000000207805 */ /* 0x000fe4000001ff00 */
[----:B------:R-:W-:Y:S01]  /*5a70*/  ISETP.GE.U32.AND P0, PT, R4, 0x3, PT ;  /* 0x000000030400780c */ /* 0x000fe20003f06070 */
[----:B------:R-:W-:Y:S01]  /*5a80*/  IMAD.MOV.U32 R5, RZ, RZ, RZ ;  /* 0x000000ffff057224 */ /* 0x000fe200078e00ff */
        /* <DEDUP_REMOVED lines=8> */
[----:B---345:R-:W-:Y:S02]  /*5b10*/  IMAD R11, R23, UR4, RZ ;  /* 0x00000004170b7c24 */ /* 0x038fe4000f8e02ff */
[----:B------:R-:W-:Y:S01]  /*5b20*/  IMAD.WIDE.U32 R20, R22, UR4, RZ ;  /* 0x0000000416147c25 */ /* 0x000fe2000f8e00ff */
[----:B------:R-:W-:Y:S02]  /*5b30*/  IADD3.X R4, R9, -0x1, RZ, P0, !PT ;  /* 0xffffffff09047810 */ /* 0x000fe400007fe4ff */
[----:B------:R-:W-:Y:S01]  /*5b40*/  ISETP.GT.U32.AND P0, PT, R26, RZ, PT ;  /* 0x000000ff1a00720c */ /* 0x000fe20003f04070 */
[----:B------:R-:W-:Y:S01]  /*5b50*/  IMAD R5, R22, UR5, R11 ;  /* 0x0000000516057c24 */ /* 0x000fe2000f8e020b */
[----:B------:R-:W-:Y:S01]  /*5b60*/  ULDC.64 UR4, c[0x0][0x228] ;  /* 0x00008a0000047ab9 */ /* 0x000fe20000000a00 */
[----:B------:R-:W-:Y:S01]  /*5b70*/  IMAD.WIDE.U32 R10, R6, 0x8, RZ ;  /* 0x00000008060a7825 */ /* 0x000fe200078e00ff */
[----:B------:R-:W-:-:S02]  /*5b80*/  ISETP.GT.AND.EX P0, PT, R4, RZ, PT, P0 ;  /* 0x000000ff0400720c */ /* 0x000fc40003f04300 */
[C---:B------:R-:W-:Y:S01]  /*5b90*/  LEA R13, P2, R20.reuse, UR4, 0x3 ;  /* 0x00000004140d7c11 */ /* 0x040fe2000f8418ff */
[----:B------:R-:W-:Y:S02]  /*5ba0*/  IMAD.IADD R5, R21, 0x1, R5 ;  /* 0x0000000115057824 */ /* 0x000fe400078e0205 */
[----:B------:R-:W-:Y:S02]  /*5bb0*/  IMAD.MOV.U32 R34, RZ, RZ, RZ ;  /* 0x000000ffff227224 */ /* 0x000fe400078e00ff */
[----:B------:R-:W-:Y:S01]  /*5bc0*/  IMAD.IADD R7, R11, 0x1, R7 ;  /* 0x000000010b077824 */ /* 0x000fe200078e0207 */
[----:B------:R-:W-:Y:S01]  /*5bd0*/  LEA.HI.X R20, R20, UR5, R5, 0x3, P2 ;  /* 0x0000000514147c11 */ /* 0x000fe200090f1c05 */
[----:B------:R-:W-:-:S04]  /*5be0*/  IMAD.MOV.U32 R5, RZ, RZ, RZ ;  /* 0x000000ffff057224 */ /* 0x000fc800078e00ff */
[----:B------:R-:W-:Y:S05]  /*5bf0*/  @!P0 BRA `(.L_x_4724) ;  /* 0x0000000c00948947 */ /* 0x000fea0003800000 */
[----:B------:R-:W-:Y:S02]  /*5c00*/  ISETP.GT.U32.AND P2, PT, R26, 0xc, PT ;  /* 0x0000000c1a00780c */ /* 0x000fe40003f44070 */
[----:B------:R-:W-:Y:S02]  /*5c10*/  PLOP3.LUT P0, PT, PT, PT, PT, 0x80, 0x0 ;  /* 0x000000000000781c */ /* 0x000fe40003f0f070 */
[----:B------:R-:W-:-:S13]  /*5c20*/  ISETP.GT.AND.EX P2, PT, R4, RZ, PT, P2 ;  /* 0x000000ff0400720c */ /* 0x000fda0003f44320 */
[----:B------:R-:W-:Y:S05]  /*5c30*/  @!P2 BRA `(.L_x_4725) ;  /* 0x00000008003ca947 */ /* 0x000fea0003800000 */
[----:B------:R-:W-:Y:S01]  /*5c40*/  BSSY B3, `(.L_x_4725) ;  /* 0x000008e000037945 */ /* 0x000fe20003800000 */
[----:B------:R-:W-:-:S13]  /*5c50*/  PLOP3.LUT P0, PT, PT, PT, PT, 0x8, 0x0 ;  /* 0x000000000000781c */ /* 0x000fda0003f0e170 */
.L_x_4726:
[----:B------:R-:W-:Y:S01]  /*5c60*/  ULDC.64 UR4, c[0x0][0x238] ;  /* 0x00008e0000047ab9 */ /* 0x000fe20000000a00 */
[----:B------:R-:W-:Y:S01]  /*5c70*/  IMAD.MOV.U32 R36, RZ, RZ, R13 ;  /* 0x000000ffff247224 */ /* 0x000fe200078e000d */
[----:B------:R-:W-:Y:S01]  /*5c80*/  LEA R14, P2, R34, UR4, 0x3 ;  /* 0x00000004220e7c11 */ /* 0x000fe2000f8418ff */
[----:B------:R-:W-:-:S03]  /*5c90*/  IMAD.MOV.U32 R37, RZ, RZ, R20 ;  /* 0x000000ffff257224 */ /* 0x000fc600078e0014 */
[----:B------:R-:W-:Y:S02]  /*5ca0*/  LEA.HI.X R15, R34, UR5, R5, 0x3, P2 ;  /* 0x00000005220f7c11 */ /* 0x000fe400090f1c05 */
[----:B------:R-:W-:Y:S01]  /*5cb0*/  IADD3 R8, P2, R13, R10, RZ ;  /* 0x0000000a0d087210 */ /* 0x000fe20007f5e0ff */
[----:B------:R-:W2:Y:S04]  /*5cc0*/  LDG.E.64 R28, desc[UR36][R36.64] ;  /* 0x00000024241c7981 */ /* 0x000ea8000c1e1b00 */
[----:B------:R-:W2:Y:S01]  /*5cd0*/  LDG.E.64 R12, desc[UR36][R14.64] ;  /* 0x000000240e0c7981 */ /* 0x000ea2000c1e1b00 */
[----:B------:R-:W-:-:S03]  /*5ce0*/  IMAD.X R9, R20, 0x1, R7, P2 ;  /* 0x0000000114097824 */ /* 0x000fc600010e0607 */
[----:B------:R-:W3:Y:S04]  /*5cf0*/  LDG.E.64 R20, desc[UR36][R14.64+0x8] ;  /* 0x000008240e147981 */ /* 0x000ee8000c1e1b00 */
[----:B------:R-:W3:Y:S01]  /*5d00*/  LDG.E.64 R30, desc[UR36][R8.64] ;  /* 0x00000024081e7981 */ /* 0x000ee2000c1e1b00 */
[-C--:B--2---:R-:W-:Y:S02]  /*5d10*/  IMAD R29, R29, R12.reuse, RZ ;  /* 0x0000000c1d1d7224 */ /* 0x084fe400078e02ff */
[----:B------:R-:W-:Y:S01]  /*5d20*/  IMAD.WIDE.U32 R32, R28, R12, R32 ;  /* 0x0000000c1c207225 */ /* 0x000fe200078e0020 */
[----:B------:R-:W-:-:S03]  /*5d30*/  IADD3 R12, P2, R8, R10, RZ ;  /* 0x0000000a080c7210 */ /* 0x000fc60007f5e0ff */
[----:B------:R-:W-:Y:S02]  /*5d40*/  IMAD R29, R28, R13, R29 ;  /* 0x0000000d1c1d7224 */ /* 0x000fe400078e021d */
[-C--:B---3--:R-:W-:Y:S02]  /*5d50*/  IMAD R31, R31, R20.reuse, RZ ;  /* 0x000000141f1f7224 */ /* 0x088fe400078e02ff */
[----:B------:R-:W-:Y:S02]  /*5d60*/  IMAD.IADD R33, R33, 0x1, R29 ;  /* 0x0000000121217824 */ /* 0x000fe400078e021d */
[C---:B------:R-:W-:Y:S02]  /*5d70*/  IMAD R31, R30.reuse, R21, R31 ;  /* 0x000000151e1f7224 */ /* 0x040fe400078e021f */
[----:B------:R-:W-:Y:S02]  /*5d80*/  IMAD.X R13, R9, 0x1, R7, P2 ;  /* 0x00000001090d7824 */ /* 0x000fe400010e0607 */
[----:B------:R-:W-:Y:S01]  /*5d90*/  IMAD.WIDE.U32 R20, R30, R20, R32 ;  /* 0x000000141e147225 */ /* 0x000fe200078e0020 */
[----:B------:R-:W-:Y:S01]  /*5da0*/  IADD3 R30, P2, R12, R10, RZ ;  /* 0x0000000a0c1e7210 */ /* 0x000fe20007f5e0ff */
[----:B------:R-:W2:Y:S02]  /*5db0*/  LDG.E.64 R8, desc[UR36][R14.64+0x10] ;  /* 0x000010240e087981 */ /* 0x000ea4000c1e1b00 */
[----:B------:R-:W-:-:S02]  /*5dc0*/  IMAD.IADD R21, R21, 0x1, R31 ;  /* 0x0000000115157824 */ /* 0x000fc400078e021f */
[----:B------:R0:W2:Y:S01]  /*5dd0*/  LDG.E.64 R28, desc[UR36][R12.64] ;  /* 0x000000240c1c7981 */ /* 0x0000a2000c1e1b00 */
[----:B------:R-:W-:-:S03]  /*5de0*/  IMAD.X R31, R13, 0x1, R7, P2 ;  /* 0x000000010d1f7824 */ /* 0x000fc600010e0607 */
[----:B------:R-:W3:Y:S04]  /*5df0*/  LDG.E.64 R32, desc[UR36][R14.64+0x18] ;  /* 0x000018240e207981 */ /* 0x000ee8000c1e1b00 */
[----:B------:R1:W3:Y:S01]  /*5e00*/  LDG.E.64 R36, desc[UR36][R30.64] ;  /* 0x000000241e247981 */ /* 0x0002e2000c1e1b00 */
[----:B0-----:R-:W-:-:S05]  /*5e10*/  IADD3 R12, P2, R30, R10, RZ ;  /* 0x0000000a1e0c7210 */ /* 0x001fca0007f5e0ff */
[----:B------:R-:W-:Y:S01]  /*5e20*/  IMAD.X R13, R31, 0x1, R7, P2 ;  /* 0x000000011f0d7824 */ /* 0x000fe200010e0607 */
[----:B-1----:R-:W-:-:S05]  /*5e30*/  IADD3 R30, P2, R12, R10, RZ ;  /* 0x0000000a0c1e7210 */ /* 0x002fca0007f5e0ff */
[----:B------:R-:W-:Y:S02]  /*5e40*/  IMAD.X R31, R13, 0x1, R7, P2 ;  /* 0x000000010d1f7824 */ /* 0x000fe400010e0607 */
[----:B--2---:R-:W-:-:S04]  /*5e50*/  IMAD R29, R29, R8, RZ ;  /* 0x000000081d1d7224 */ /* 0x004fc800078e02ff */
[C---:B------:R-:W-:Y:S02]  /*5e60*/  IMAD R29, R28.reuse, R9, R29 ;  /* 0x000000091c1d7224 */ /* 0x040fe400078e021d */
[----:B------:R-:W-:-:S04]  /*5e70*/  IMAD.WIDE.U32 R8, R28, R8, R20 ;  /* 0x000000081c087225 */ /* 0x000fc800078e0014 */
[-C--:B---3--:R-:W-:Y:S02]  /*5e80*/  IMAD R21, R37, R32.reuse, RZ ;  /* 0x0000002025157224 */ /* 0x088fe400078e02ff */
[----:B------:R-:W-:Y:S02]  /*5e90*/  IMAD.IADD R9, R9, 0x1, R29 ;  /* 0x0000000109097824 */ /* 0x000fe400078e021d */
[C---:B------:R-:W-:Y:S01]  /*5ea0*/  IMAD R33, R36.reuse, R33, R21 ;  /* 0x0000002124217224 */ /* 0x040fe200078e0215 */
[----:B------:R0:W2:Y:S01]  /*5eb0*/  LDG.E.64 R28, desc[UR36][R12.64] ;  /* 0x000000240c1c7981 */ /* 0x0000a2000c1e1b00 */
[----:B------:R-:W-:-:S03]  /*5ec0*/  IMAD.WIDE.U32 R8, R36, R32, R8 ;  /* 0x0000002024087225 */ /* 0x000fc600078e0008 */
[----:B------:R-:W2:Y:S01]  /*5ed0*/  LDG.E.64 R20, desc[UR36][R14.64+0x20] ;  /* 0x000020240e147981 */ /* 0x000ea2000c1e1b00 */
[----:B------:R-:W-:-:S03]  /*5ee0*/  IMAD.IADD R9, R9, 0x1, R33 ;  /* 0x0000000109097824 */ /* 0x000fc600078e0221 */
[----:B------:R1:W3:Y:S04]  /*5ef0*/  LDG.E.64 R36, desc[UR36][R30.64] ;  /* 0x000000241e247981 */ /* 0x0002e8000c1e1b00 */
[----:B------:R-:W3:Y:S01]  /*5f00*/  LDG.E.64 R32, desc[UR36][R14.64+0x28] ;  /* 0x000028240e207981 */ /* 0x000ee2000c1e1b00 */
[----:B0-----:R-:W-:-:S05]  /*5f10*/  IADD3 R12, P2, R30, R10, RZ ;  /* 0x0000000a1e0c7210 */ /* 0x001fca0007f5e0ff */
[----:B------:R-:W-:Y:S01]  /*5f20*/  IMAD.X R13, R31, 0x1, R7, P2 ;  /* 0x000000011f0d7824 */ /* 0x000fe200010e0607 */
[----:B-1----:R-:W-:-:S05]  /*5f30*/  IADD3 R30, P2, R12, R10, RZ ;  /* 0x0000000a0c1e7210 */ /* 0x002fca0007f5e0ff */
[----:B------:R-:W-:Y:S02]  /*5f40*/  IMAD.X R31, R13, 0x1, R7, P2 ;  /* 0x000000010d1f7824 */ /* 0x000fe400010e0607 */
[-C--:B--2---:R-:W-:Y:S02]  /*5f50*/  IMAD R29, R29, R20.reuse, RZ ;  /* 0x000000141d1d7224 */ /* 0x084fe400078e02ff */
[----:B------:R-:W-:-:S04]  /*5f60*/  IMAD.WIDE.U32 R8, R28, R20, R8 ;  /* 0x000000141c087225 */ /* 0x000fc800078e0008 */
[----:B------:R-:W-:Y:S02]  /*5f70*/  IMAD R29, R28, R21, R29 ;  /* 0x000000151c1d7224 */ /* 0x000fe400078e021d */
        /* <DEDUP_REMOVED lines=55> */
[----:B------:R-:W3:Y:S04]  /*62f0*/  LDG.E.64 R36, desc[UR36][R30.64] ;  /* 0x000000241e247981 */ /* 0x000ee8000c1e1b00 */
[----:B------:R-:W3:Y:S01]  /*6300*/  LDG.E.64 R32, desc[UR36][R14.64+0x68] ;  /* 0x000068240e207981 */ /* 0x000ee2000c1e1b00 */
[----:B0-----:R-:W-:-:S05]  /*6310*/  IADD3 R12, P2, R30, R10, RZ ;  /* 0x0000000a1e0c7210 */ /* 0x001fca0007f5e0ff */
[----:B------:R-:W-:-:S05]  /*6320*/  IMAD.X R13, R31, 0x1, R7, P2 ;  /* 0x000000011f0d7824 */ /* 0x000fca00010e0607 */
[----:B------:R-:W4:Y:S01]  /*6330*/  LDG.E.64 R30, desc[UR36][R12.64] ;  /* 0x000000240c1e7981 */ /* 0x000f22000c1e1b00 */
[-C--:B--2---:R-:W-:Y:S02]  /*6340*/  IMAD R29, R29, R20.reuse, RZ ;  /* 0x000000141d1d7224 */ /* 0x084fe400078e02ff */
[----:B------:R-:W-:Y:S01]  /*6350*/  IMAD.WIDE.U32 R8, R28, R20, R8 ;  /* 0x000000141c087225 */ /* 0x000fe200078e0008 */
[----:B------:R-:W-:-:S03]  /*6360*/  IADD3 R20, P2, R12, R10, RZ ;  /* 0x0000000a0c147210 */ /* 0x000fc60007f5e0ff */
[----:B------:R-:W-:Y:S02]  /*6370*/  IMAD R29, R28, R21, R29 ;  /* 0x000000151c1d7224 */ /* 0x000fe400078e021d */
[-C--:B---3--:R-:W-:Y:S02]  /*6380*/  IMAD R21, R37, R32.reuse, RZ ;  /* 0x0000002025157224 */ /* 0x088fe400078e02ff */
[----:B------:R-:W-:Y:S02]  /*6390*/  IMAD.IADD R9, R9, 0x1, R29 ;  /* 0x0000000109097824 */ /* 0x000fe400078e021d */
[C---:B------:R-:W-:Y:S01]  /*63a0*/  IMAD R33, R36.reuse, R33, R21 ;  /* 0x0000002124217224 */ /* 0x040fe200078e0215 */
[----:B------:R-:W4:Y:S01]  /*63b0*/  LDG.E.64 R28, desc[UR36][R14.64+0x70] ;  /* 0x000070240e1c7981 */ /* 0x000f22000c1e1b00 */
[----:B------:R-:W-:Y:S02]  /*63c0*/  IMAD.X R21, R13, 0x1, R7, P2 ;  /* 0x000000010d157824 */ /* 0x000fe400010e0607 */
[----:B------:R-:W-:-:S02]  /*63d0*/  IMAD.WIDE.U32 R8, R36, R32, R8 ;  /* 0x0000002024087225 */ /* 0x000fc400078e0008 */
[----:B------:R-:W2:Y:S04]  /*63e0*/  LDG.E.64 R36, desc[UR36][R14.64+0x78] ;  /* 0x000078240e247981 */ /* 0x000ea8000c1e1b00 */
[----:B------:R-:W2:Y:S01]  /*63f0*/  LDG.E.64 R12, desc[UR36][R20.64] ;  /* 0x00000024140c7981 */ /* 0x000ea2000c1e1b00 */
[----:B------:R-:W-:-:S04]  /*6400*/  IADD3 R26, P2, R26, -0x10, RZ ;  /* 0xfffffff01a1a7810 */ /* 0x000fc80007f5e0ff */
[----:B------:R-:W-:Y:S02]  /*6410*/  IADD3.X R4, R4, -0x1, RZ, P2, !PT ;  /* 0xffffffff04047810 */ /* 0x000fe400017fe4ff */
[----:B------:R-:W-:Y:S01]  /*6420*/  ISETP.GT.U32.AND P2, PT, R26, 0xc, PT ;  /* 0x0000000c1a00780c */ /* 0x000fe20003f44070 */
[----:B------:R-:W-:-:S03]  /*6430*/  IMAD.IADD R9, R9, 0x1, R33 ;  /* 0x0000000109097824 */ /* 0x000fc600078e0221 */
[----:B------:R-:W-:Y:S02]  /*6440*/  ISETP.GT.AND.EX P2, PT, R4, RZ, PT, P2 ;  /* 0x000000ff0400720c */ /* 0x000fe40003f44320 */
[----:B------:R-:W-:-:S05]  /*6450*/  IADD3 R34, P4, R34, 0x10, RZ ;  /* 0x0000001022227810 */ /* 0x000fca0007f9e0ff */
[----:B------:R-:W-:Y:S02]  /*6460*/  IMAD.X R5, RZ, RZ, R5, P4 ;  /* 0x000000ffff057224 */ /* 0x000fe400020e0605 */
[-C--:B----4-:R-:W-:Y:S02]  /*6470*/  IMAD R31, R31, R28.reuse, RZ ;  /* 0x0000001c1f1f7224 */ /* 0x090fe400078e02ff */
[----:B------:R-:W-:-:S04]  /*6480*/  IMAD.WIDE.U32 R8, R30, R28, R8 ;  /* 0x0000001c1e087225 */ /* 0x000fc800078e0008 */
[----:B------:R-:W-:Y:S02]  /*6490*/  IMAD R31, R30, R29, R31 ;  /* 0x0000001d1e1f7224 */ /* 0x000fe400078e021f */
[----:B--2---:R-:W-:Y:S02]  /*64a0*/  IMAD R13, R13, R36, RZ ;  /* 0x000000240d0d7224 */ /* 0x004fe400078e02ff */
[----:B------:R-:W-:Y:S02]  /*64b0*/  IMAD.IADD R9, R9, 0x1, R31 ;  /* 0x0000000109097824 */ /* 0x000fe400078e021f */
[----:B------:R-:W-:Y:S01]  /*64c0*/  IMAD R15, R12, R37, R13 ;  /* 0x000000250c0f7224 */ /* 0x000fe200078e020d */
[----:B------:R-:W-:Y:S01]  /*64d0*/  IADD3 R13, P3, R20, R10, RZ ;  /* 0x0000000a140d7210 */ /* 0x000fe20007f7e0ff */
[----:B------:R-:W-:-:S04]  /*64e0*/  IMAD.WIDE.U32 R32, R12, R36, R8 ;  /* 0x000000240c207225 */ /* 0x000fc800078e0008 */
[----:B------:R-:W-:Y:S02]  /*64f0*/  IMAD.IADD R33, R33, 0x1, R15 ;  /* 0x0000000121217824 */ /* 0x000fe400078e020f */
[----:B------:R-:W-:Y:S01]  /*6500*/  IMAD.X R20, R21, 0x1, R7, P3 ;  /* 0x0000000115147824 */ /* 0x000fe200018e0607 */
[----:B------:R-:W-:Y:S06]  /*6510*/  @P2 BRA `(.L_x_4726) ;  /* 0xfffffff400d02947 */ /* 0x000fec000383ffff */
[----:B------:R-:W-:Y:S05]  /*6520*/  BSYNC B3 ;  /* 0x0000000000037941 */ /* 0x000fea0003800000 */
.L_x_4725:
        /* <DEDUP_REMOVED lines=41> */
[----:B------:R-:W2:Y:S04]  /*67c0*/  LDG.E.64 R28, desc[UR36][R12.64] ;  /* 0x000000240c1c7981 */ /* 0x000ea8000c1e1b00 */
[----:B------:R-:W2:Y:S01]  /*67d0*/  LDG.E.64 R20, desc[UR36][R14.64+0x20] ;  /* 0x000020240e147981 */ /* 0x000ea2000c1e1b00 */
[----:B------:R-:W-:-:S03]  /*67e0*/  IMAD.WIDE.U32 R8, R36, R32, R8 ;  /* 0x0000002024087225 */ /* 0x000fc600078e0008 */
[----:B------:R-:W3:Y:S01]  /*67f0*/  LDG.E.64 R36, desc[UR36][R30.64] ;  /* 0x000000241e247981 */ /* 0x000ee2000c1e1b00 */
[----:B------:R-:W-:-:S03]  /*6800*/  IMAD.IADD R9, R9, 0x1, R33 ;  /* 0x0000000109097824 */ /* 0x000fc600078e0221 */
[----:B------:R-:W3:Y:S04]  /*6810*/  LDG.E.64 R32, desc[UR36][R14.64+0x28] ;  /* 0x000028240e207981 */ /* 0x000ee8000c1e1b00 */
[----:B------:R-:W4:Y:S01]  /*6820*/  LDG.E.64 R12, desc[UR36][R14.64+0x30] ;  /* 0x000030240e0c7981 */ /* 0x000f22000c1e1b00 */
[----:B--2---:R-:W-:-:S04]  /*6830*/  IMAD R29, R29, R20, RZ ;  /* 0x000000141d1d7224 */ /* 0x004fc800078e02ff */
[C---:B------:R-:W-:Y:S02]  /*6840*/  IMAD R29, R28.reuse, R21, R29 ;  /* 0x000000151c1d7224 */ /* 0x040fe400078e021d */
[----:B------:R-:W-:Y:S01]  /*6850*/  IMAD.WIDE.U32 R20, R28, R20, R8 ;  /* 0x000000141c147225 */ /* 0x000fe200078e0008 */
[----:B------:R-:W-:-:S03]  /*6860*/  IADD3 R8, P0, R30, R10, RZ ;  /* 0x0000000a1e087210 */ /* 0x000fc60007f1e0ff */
[----:B------:R-:W-:Y:S02]  /*6870*/  IMAD.IADD R21, R21, 0x1, R29 ;  /* 0x0000000115157824 */ /* 0x000fe400078e021d */
[-C--:B---3--:R-:W-:Y:S02]  /*6880*/  IMAD R29, R37, R32.reuse, RZ ;  /* 0x00000020251d7224 */ /* 0x088fe400078e02ff */
[----:B------:R-:W-:Y:S02]  /*6890*/  IMAD.X R9, R31, 0x1, R7, P0 ;  /* 0x000000011f097824 */ /* 0x000fe400000e0607 */
[C---:B------:R-:W-:Y:S02]  /*68a0*/  IMAD R29, R36.reuse, R33, R29 ;  /* 0x00000021241d7224 */ /* 0x040fe400078e021d */
[----:B------:R-:W-:Y:S01]  /*68b0*/  IMAD.WIDE.U32 R32, R36, R32, R20 ;  /* 0x0000002024207225 */ /* 0x000fe200078e0014 */
[----:B------:R-:W4:Y:S01]  /*68c0*/  LDG.E.64 R30, desc[UR36][R8.64] ;  /* 0x00000024081e7981 */ /* 0x000f22000c1e1b00 */
[----:B------:R-:W-:-:S03]  /*68d0*/  IADD3 R20, P0, R8, R10, RZ ;  /* 0x0000000a08147210 */ /* 0x000fc60007f1e0ff */
[----:B------:R-:W2:Y:S02]  /*68e0*/  LDG.E.64 R36, desc[UR36][R14.64+0x38] ;  /* 0x000038240e247981 */ /* 0x000ea4000c1e1b00 */
[----:B------:R-:W-:-:S05]  /*68f0*/  IMAD.X R21, R9, 0x1, R7, P0 ;  /* 0x0000000109157824 */ /* 0x000fca00000e0607 */
[----:B------:R-:W2:Y:S01]  /*6900*/  LDG.E.64 R8, desc[UR36][R20.64] ;  /* 0x0000002414087981 */ /* 0x000ea2000c1e1b00 */
[----:B------:R-:W-:Y:S01]  /*6910*/  IMAD.IADD R33, R33, 0x1, R29 ;  /* 0x0000000121217824 */ /* 0x000fe200078e021d */
[----:B------:R-:W-:Y:S02]  /*6920*/  IADD3 R34, P3, R34, 0x8, RZ ;  /* 0x0000000822227810 */ /* 0x000fe40007f7e0ff */
[----:B------:R-:W-:Y:S02]  /*6930*/  IADD3 R26, P4, R26, -0x8, RZ ;  /* 0xfffffff81a1a7810 */ /* 0x000fe40007f9e0ff */
[----:B------:R-:W-:Y:S01]  /*6940*/  PLOP3.LUT P0, PT, PT, PT, PT, 0x8, 0x0 ;  /* 0x000000000000781c */ /* 0x000fe20003f0e170 */
[----:B------:R-:W-:Y:S01]  /*6950*/  IMAD.X R5, RZ, RZ, R5, P3 ;  /* 0x000000ffff057224 */ /* 0x000fe200018e0605 */
[----:B------:R-:W-:Y:S01]  /*6960*/  IADD3.X R4, R4, -0x1, RZ, P4, !PT ;  /* 0xffffffff04047810 */ /* 0x000fe200027fe4ff */
[----:B----4-:R-:W-:-:S04]  /*6970*/  IMAD R29, R31, R12, RZ ;  /* 0x0000000c1f1d7224 */ /* 0x010fc800078e02ff */
[C---:B------:R-:W-:Y:S02]  /*6980*/  IMAD R29, R30.reuse, R13, R29 ;  /* 0x0000000d1e1d7224 */ /* 0x040fe400078e021d */
[----:B------:R-:W-:-:S04]  /*6990*/  IMAD.WIDE.U32 R12, R30, R12, R32 ;  /* 0x0000000c1e0c7225 */ /* 0x000fc800078e0020 */
[----:B------:R-:W-:Y:S02]  /*69a0*/  IMAD.IADD R13, R13, 0x1, R29 ;  /* 0x000000010d0d7824 */ /* 0x000fe400078e021d */
[-C--:B--2---:R-:W-:Y:S02]  /*69b0*/  IMAD R31, R9, R36.reuse, RZ ;  /* 0x00000024091f7224 */ /* 0x084fe400078e02ff */
[----:B------:R-:W-:Y:S01]  /*69c0*/  IMAD.WIDE.U32 R32, R8, R36, R12 ;  /* 0x0000002408207225 */ /* 0x000fe200078e000c */
[----:B------:R-:W-:-:S03]  /*69d0*/  IADD3 R13, P2, R20, R10, RZ ;  /* 0x0000000a140d7210 */ /* 0x000fc60007f5e0ff */
[----:B------:R-:W-:Y:S02]  /*69e0*/  IMAD R31, R8, R37, R31 ;  /* 0x00000025081f7224 */ /* 0x000fe400078e021f */
[----:B------:R-:W-:Y:S02]  /*69f0*/  IMAD.X R20, R21, 0x1, R7, P2 ;  /* 0x0000000115147824 */ /* 0x000fe400010e0607 */
[----:B------:R-:W-:-:S07]  /*6a00*/  IMAD.IADD R33, R33, 0x1, R31 ;  /* 0x0000000121217824 */ /* 0x000fce00078e021f */
.L_x_4728:
[----:B------:R-:W-:Y:S05]  /*6a10*/  BSYNC B3 ;  /* 0x0000000000037941 */ /* 0x000fea0003800000 */
.L_x_4727:
[----:B------:R-:W-:-:S04]  /*6a20*/  ISETP.NE.U32.AND P2, PT, R26, RZ, PT ;  /* 0x000000ff1a00720c */ /* 0x000fc80003f45070 */
[----:B------:R-:W-:-:S13]  /*6a30*/  ISETP.NE.OR.EX P0, PT, R4, RZ, P0, P2 ;  /* 0x000000ff0400720c */ /* 0x000fda0000705720 */
[----:B------:R-:W-:Y:S05]  /*6a40*/  @!P0 BRA `(.L_x_4729) ;  /* 0x0000000000b48947 */ /* 0x000fea0003800000 */
.L_x_4724:
        /* <DEDUP_REMOVED lines=10> */
[----:B------:R-:W3:Y:S04]  /*6af0*/  LDG.E.64 R14, desc[UR36][R12.64] ;  /* 0x000000240c0e7981 */ /* 0x000ee8000c1e1b00 */
[----:B------:R-:W4:Y:S01]  /*6b00*/  LDG.E.64 R36, desc[UR36][R8.64+0x18] ;  /* 0x0000182408247981 */ /* 0x000f22000c1e1b00 */
[-C--:B--2---:R-:W-:Y:S02]  /*6b10*/  IMAD R29, R29, R30.reuse, RZ ;  /* 0x0000001e1d1d7224 */ /* 0x084fe400078e02ff */
[----:B------:R-:W-:-:S04]  /*6b20*/  IMAD.WIDE.U32 R32, R28, R30, R32 ;  /* 0x0000001e1c207225 */ /* 0x000fc800078e0020 */
[----:B------:R-:W-:Y:S01]  /*6b30*/  IMAD R29, R28, R31, R29 ;  /* 0x0000001f1c1d7224 */ /* 0x000fe200078e021d */
[----:B------:R-:W-:Y:S01]  /*6b40*/  IADD3 R28, P0, R12, R10, RZ ;  /* 0x0000000a0c1c7210 */ /* 0x000fe20007f1e0ff */
[-C--:B---3--:R-:W-:Y:S02]  /*6b50*/  IMAD R31, R15, R20.reuse, RZ ;  /* 0x000000140f1f7224 */ /* 0x088fe400078e02ff */
[----:B------:R-:W-:Y:S02]  /*6b60*/  IMAD.IADD R33, R33, 0x1, R29 ;  /* 0x0000000121217824 */ /* 0x000fe400078e021d */
[----:B------:R-:W-:Y:S02]  /*6b70*/  IMAD.X R29, R13, 0x1, R7, P0 ;  /* 0x000000010d1d7824 */ /* 0x000fe400000e0607 */
[C---:B------:R-:W-:Y:S01]  /*6b80*/  IMAD R31, R14.reuse, R21, R31 ;  /* 0x000000150e1f7224 */ /* 0x040fe200078e021f */
[----:B------:R-:W2:Y:S01]  /*6b90*/  LDG.E.64 R12, desc[UR36][R8.64+0x10] ;  /* 0x00001024080c7981 */ /* 0x000ea2000c1e1b00 */
[----:B------:R-:W-:Y:S01]  /*6ba0*/  IMAD.WIDE.U32 R14, R14, R20, R32 ;  /* 0x000000140e0e7225 */ /* 0x000fe200078e0020 */
[----:B------:R-:W-:-:S02]  /*6bb0*/  IADD3 R20, P0, R28, R10, RZ ;  /* 0x0000000a1c147210 */ /* 0x000fc40007f1e0ff */
[----:B------:R-:W2:Y:S03]  /*6bc0*/  LDG.E.64 R32, desc[UR36][R28.64] ;  /* 0x000000241c207981 */ /* 0x000ea6000c1e1b00 */
[----:B------:R-:W-:-:S05]  /*6bd0*/  IMAD.X R21, R29, 0x1, R7, P0 ;  /* 0x000000011d157824 */ /* 0x000fca00000e0607 */
[----:B------:R-:W4:Y:S01]  /*6be0*/  LDG.E.64 R28, desc[UR36][R20.64] ;  /* 0x00000024141c7981 */ /* 0x000f22000c1e1b00 */
[----:B------:R-:W-:Y:S01]  /*6bf0*/  IADD3 R26, P0, R26, -0x4, RZ ;  /* 0xfffffffc1a1a7810 */ /* 0x000fe20007f1e0ff */
[----:B------:R-:W-:-:S03]  /*6c00*/  IMAD.IADD R15, R15, 0x1, R31 ;  /* 0x000000010f0f7824 */ /* 0x000fc600078e021f */
[----:B------:R-:W-:Y:S02]  /*6c10*/  IADD3.X R4, R4, -0x1, RZ, P0, !PT ;  /* 0xffffffff04047810 */ /* 0x000fe400007fe4ff */
[----:B------:R-:W-:-:S04]  /*6c20*/  ISETP.NE.U32.AND P0, PT, R26, RZ, PT ;  /* 0x000000ff1a00720c */ /* 0x000fc80003f05070 */
[----:B------:R-:W-:Y:S02]  /*6c30*/  ISETP.NE.AND.EX P0, PT, R4, RZ, PT, P0 ;  /* 0x000000ff0400720c */ /* 0x000fe40003f05300 */
[----:B------:R-:W-:-:S05]  /*6c40*/  IADD3 R34, P2, R34, 0x4, RZ ;  /* 0x0000000422227810 */ /* 0x000fca0007f5e0ff */
[----:B------:R-:W-:Y:S02]  /*6c50*/  IMAD.X R5, RZ, RZ, R5, P2 ;  /* 0x000000ffff057224 */ /* 0x000fe400010e0605 */
[----:B--2---:R-:W-:-:S04]  /*6c60*/  IMAD R31, R33, R12, RZ ;  /* 0x0000000c211f7224 */ /* 0x004fc800078e02ff */
[C---:B------:R-:W-:Y:S02]  /*6c70*/  IMAD R31, R32.reuse, R13, R31 ;  /* 0x0000000d201f7224 */ /* 0x040fe400078e021f */
[----:B------:R-:W-:-:S04]  /*6c80*/  IMAD.WIDE.U32 R12, R32, R12, R14 ;  /* 0x0000000c200c7225 */ /* 0x000fc800078e000e */
[----:B----4-:R-:W-:Y:S02]  /*6c90*/  IMAD R15, R29, R36, RZ ;  /* 0x000000241d0f7224 */ /* 0x010fe400078e02ff */
[----:B------:R-:W-:Y:S02]  /*6ca0*/  IMAD.IADD R9, R13, 0x1, R31 ;  /* 0x000000010d097824 */ /* 0x000fe400078e021f */
[----:B------:R-:W-:Y:S01]  /*6cb0*/  IMAD.MOV.U32 R8, RZ, RZ, R12 ;  /* 0x000000ffff087224 */ /* 0x000fe200078e000c */
[----:B------:R-:W-:Y:S01]  /*6cc0*/  IADD3 R13, P3, R20, R10, RZ ;  /* 0x0000000a140d7210 */ /* 0x000fe20007f7e0ff */
[C---:B------:R-:W-:Y:S02]  /*6cd0*/  IMAD R15, R28.reuse, R37, R15 ;  /* 0x000000251c0f7224 */ /* 0x040fe400078e020f */
[----:B------:R-:W-:-:S04]  /*6ce0*/  IMAD.WIDE.U32 R32, R28, R36, R8 ;  /* 0x000000241c207225 */ /* 0x000fc800078e0008 */
[----:B------:R-:W-:Y:S02]  /*6cf0*/  IMAD.IADD R33, R33, 0x1, R15 ;  /* 0x0000000121217824 */ /* 0x000fe400078e020f */
[----:B------:R-:W-:Y:S01]  /*6d00*/  IMAD.X R20, R21, 0x1, R7, P3 ;  /* 0x0000000115147824 */ /* 0x000fe200018e0607 */
[----:B------:R-:W-:Y:S06]  /*6d10*/  @P0 BRA `(.L_x_4724) ;  /* 0xfffffffc004c0947 */ /* 0x000fec000383ffff */
.L_x_4729:
[----:B------:R-:W-:Y:S05]  /*6d20*/  BSYNC B1 ;  /* 0x0000000000017941 */ /* 0x000fea0003800000 */
.L_x_4723:
[----:B0-----:R-:W0:Y:S02]  /*6d30*/  LDC R7, c[0x0][0x220] ;  /* 0x00008800ff077b82 */ /* 0x001e240000000800 */
[----:B0-----:R-:W-:-:S04]  /*6d40*/  LOP3.LUT R7, R7, 0x3, RZ, 0xc0, !PT ;  /* 0x0000000307077812 */ /* 0x001fc800078ec0ff */
[----:B------:R-:W-:-:S04]  /*6d50*/  ISETP.NE.U32.AND P0, PT, R7, RZ, PT ;  /* 0x000000ff0700720c */ /* 0x000fc80003f05070 */
[----:B------:R-:W-:-:S13]  /*6d60*/  ISETP.NE.AND.EX P0, PT, RZ, RZ, PT, P0 ;  /* 0x000000ffff00720c */ /* 0x000fda0003f05300 */
[----:B------:R-:W-:Y:S05]  /*6d70*/  @!P0 BRA `(.L_x_4722) ;  /* 0x0000000000c48947 */ /* 0x000fea0003800000 */
[----:B------:R-:W0:Y:S01]  /*6d80*/  LDC R21, c[0x0][0x244] ;  /* 0x00009100ff157b82 */ /* 0x000e220000000800 */
[----:B------:R-:W-:Y:S01]  /*6d90*/  ULDC.64 UR4, c[0x0][0x230] ;  /* 0x00008c0000047ab9 */ /* 0x000fe20000000a00 */
[----:B------:R-:W-:Y:S01]  /*6da0*/  IMAD R29, R5, R6, RZ ;  /* 0x00000006051d7224 */ /* 0x000fe200078e02ff */
[----:B------:R-:W-:Y:S01]  /*6db0*/  ULDC.64 UR6, c[0x0][0x228] ;  /* 0x00008a0000067ab9 */ /* 0x000fe20000000a00 */
[----:B---345:R-:W-:Y:S02]  /*6dc0*/  IMAD R11, R23, UR4, RZ ;  /* 0x00000004170b7c24 */ /* 0x038fe4000f8e02ff */
[----:B------:R-:W-:-:S04]  /*6dd0*/  IMAD.WIDE.U32 R8, R22, UR4, RZ ;  /* 0x0000000416087c25 */ /* 0x000fc8000f8e00ff */
[----:B------:R-:W-:Y:S01]  /*6de0*/  IMAD R11, R22, UR5, R11 ;  /* 0x00000005160b7c24 */ /* 0x000fe2000f8e020b */
[----:B------:R-:W-:Y:S01]  /*6df0*/  ULDC.64 UR4, c[0x0][0x238] ;  /* 0x00008e0000047ab9 */ /* 0x000fe20000000a00 */
[----:B------:R-:W-:Y:S01]  /*6e00*/  IMAD.MOV.U32 R10, RZ, RZ, R8 ;  /* 0x000000ffff0a7224 */ /* 0x000fe200078e0008 */
[----:B------:R-:W-:Y:S01]  /*6e10*/  LEA R4, P0, R34, UR4, 0x3 ;  /* 0x0000000422047c11 */ /* 0x000fe2000f8018ff */
[----:B------:R-:W-:-:S03]  /*6e20*/  IMAD.IADD R11, R11, 0x1, R9 ;  /* 0x000000010b0b7824 */ /* 0x000fc600078e0209 */
[C---:B------:R-:W-:Y:S01]  /*6e30*/  LEA.HI.X R5, R34.reuse, UR5, R5, 0x3, P0 ;  /* 0x0000000522057c11 */ /* 0x040fe200080f1c05 */
[----:B------:R-:W-:-:S03]  /*6e40*/  IMAD.WIDE.U32 R12, R34, R6, R10 ;  /* 0x00000006220c7225 */ /* 0x000fc600078e000a */
[----:B------:R-:W-:Y:S01]  /*6e50*/  LEA R14, P2, R12, UR6, 0x3 ;  /* 0x000000060c0e7c11 */ /* 0x000fe2000f8418ff */
[----:B0-----:R-:W-:-:S04]  /*6e60*/  IMAD R29, R34, R21, R29 ;  /* 0x00000015221d7224 */ /* 0x001fc800078e021d */
[----:B------:R-:W-:-:S05]  /*6e70*/  IMAD.IADD R13, R13, 0x1, R29 ;  /* 0x000000010d0d7824 */ /* 0x000fca00078e021d */
[----:B------:R-:W-:Y:S02]  /*6e80*/  LEA.HI.X R15, R12, UR7, R13, 0x3, P2 ;  /* 0x000000070c0f7c11 */ /* 0x000fe400090f1c0d */
[----:B------:R-:W2:Y:S04]  /*6e90*/  LDG.E.64 R12, desc[UR36][R4.64] ;  /* 0x00000024040c7981 */ /* 0x000ea8000c1e1b00 */
        /* <DEDUP_REMOVED lines=8> */
[----:B------:R-:W-:Y:S01]  /*6f20*/  ULDC.64 UR4, c[0x0][0x240] ;  /* 0x0000900000047ab9 */ /* 0x000fe20000000a00 */
[----:B------:R-:W-:Y:S01]  /*6f30*/  ISETP.NE.U32.AND P0, PT, R7, 0x2, PT ;  /* 0x000000020700780c */ /* 0x000fe20003f05070 */
[----:B------:R-:W-:-:S03]  /*6f40*/  IMAD.WIDE.U32 R34, R34, R6, UR4 ;  /* 0x0000000422227e25 */ /* 0x000fc6000f8e0006 */
[----:B------:R-:W-:Y:S02]  /*6f50*/  ISETP.NE.AND.EX P0, PT, RZ, RZ, PT, P0 ;  /* 0x000000ffff00720c */ /* 0x000fe40003f05300 */
[----:B------:R-:W-:-:S04]  /*6f60*/  IADD3 R8, P2, R8, R34, RZ ;  /* 0x0000002208087210 */ /* 0x000fc80007f5e0ff */
[----:B------:R-:W-:Y:S02]  /*6f70*/  IADD3.X R11, R11, R29, R35, P2, !PT ;  /* 0x0000001d0b0b7210 */ /* 0x000fe400017fe423 */
[----:B------:R-:W-:-:S04]  /*6f80*/  LEA R12, P2, R8, UR6, 0x3 ;  /* 0x00000006080c7c11 */ /* 0x000fc8000f8418ff */
[----:B------:R-:W-:Y:S02]  /*6f90*/  LEA.HI.X R13, R8, UR7, R11, 0x3, P2 ;  /* 0x00000007080d7c11 */ /* 0x000fe400090f1c0b */
[C---:B------:R-:W-:Y:S01]  /*6fa0*/  @P0 LEA R14, P2, R6.reuse, R12, 0x3 ;  /* 0x0000000c060e0211 */ /* 0x040fe200078418ff */
[----:B------:R-:W2:Y:S03]  /*6fb0*/  LDG.E.64 R10, desc[UR36][R4.64+0x8] ;  /* 0x00000824040a7981 */ /* 0x000ea6000c1e1b00 */
[----:B------:R-:W-:Y:S01]  /*6fc0*/  @P0 LEA.HI.X R15, R6, R13, R21, 0x3, P2 ;  /* 0x0000000d060f0211 */ /* 0x000fe200010f1c15 */
[----:B------:R-:W2:Y:S04]  /*6fd0*/  LDG.E.64 R8, desc[UR36][R12.64] ;  /* 0x000000240c087981 */ /* 0x000ea8000c1e1b00 */
[----:B------:R-:W3:Y:S04]  /*6fe0*/  @P0 LDG.E.64 R6, desc[UR36][R4.64+0x10] ;  /* 0x0000102404060981 */ /* 0x000ee8000c1e1b00 */
[----:B------:R-:W3:Y:S01]  /*6ff0*/  @P0 LDG.E.64 R14, desc[UR36][R14.64] ;  /* 0x000000240e0e0981 */ /* 0x000ee2000c1e1b00 */
[----:B--2---:R-:W-:-:S02]  /*7000*/  IMAD R9, R9, R10, RZ ;  /* 0x0000000a09097224 */ /* 0x004fc400078e02ff */
[----:B------:R-:W-:-:S04]  /*7010*/  IMAD.WIDE.U32 R32, R8, R10, R32 ;  /* 0x0000000a08207225 */ /* 0x000fc800078e0020 */
[----:B------:R-:W-:Y:S02]  /*7020*/  IMAD R9, R8, R11, R9 ;  /* 0x0000000b08097224 */ /* 0x000fe400078e0209 */
[-C--:B---3--:R-:W-:Y:S02]  /*7030*/  @P0 IMAD R11, R15, R6.reuse, RZ ;  /* 0x000000060f0b0224 */ /* 0x088fe400078e02ff */
[----:B------:R-:W-:Y:S02]  /*7040*/  IMAD.IADD R33, R33, 0x1, R9 ;  /* 0x0000000121217824 */ /* 0x000fe400078e0209 */
[C---:B------:R-:W-:Y:S02]  /*7050*/  @P0 IMAD R11, R14.reuse, R7, R11 ;  /* 0x000000070e0b0224 */ /* 0x040fe400078e020b */
[----:B------:R-:W-:-:S04]  /*7060*/  @P0 IMAD.WIDE.U32 R6, R14, R6, R32 ;  /* 0x000000060e060225 */ /* 0x000fc800078e0020 */
[----:B------:R-:W-:Y:S02]  /*7070*/  @P0 IMAD.IADD R33, R7, 0x1, R11 ;  /* 0x0000000107210824 */ /* 0x000fe400078e020b */
[----:B------:R-:W-:-:S07]  /*7080*/  @P0 IMAD.MOV.U32 R32, RZ, RZ, R6 ;  /* 0x000000ffff200224 */ /* 0x000fce00078e0006 */
.L_x_4722:
[----:B------:R-:W0:Y:S08]  /*7090*/  LDC.64 R4, c[0x0][0x250] ;  /* 0x00009400ff047b82 */ /* 0x000e300000000a00 */
[----:B------:R-:W1:Y:S08]  /*70a0*/  LDC R10, c[0x0][0x248] ;  /* 0x00009200ff0a7b82 */ /* 0x000e700000000800 */
[----:B------:R-:W2:Y:S01]  /*70b0*/  LDC R11, c[0x0][0x24c] ;  /* 0x00009300ff0b7b82 */ /* 0x000ea20000000800 */
[C---:B0-----:R-:W-:Y:S01]  /*70c0*/  IMAD.SHL.U32 R6, R4.reuse, 0x8, RZ ;  /* 0x0000000804067824 */ /* 0x041fe200078e00ff */
[----:B------:R-:W-:-:S04]  /*70d0*/  SHF.L.U64.HI R5, R4, 0x3, R5 ;  /* 0x0000000304057819 */ /* 0x000fc80000010205 */
[----:B------:R-:W-:Y:S01]  /*70e0*/  ISETP.GE.U32.AND P0, PT, R6, 0x1, PT ;  /* 0x000000010600780c */ /* 0x000fe20003f06070 */
[----:B-1----:R-:W-:-:S03]  /*70f0*/  IMAD.MOV.U32 R9, RZ, RZ, R10 ;  /* 0x000000ffff097224 */ /* 0x002fc600078e000a */
[----:B------:R-:W-:Y:S01]  /*7100*/  ISETP.GE.AND.EX P0, PT, R5, RZ, PT, P0 ;  /* 0x000000ff0500720c */ /* 0x000fe20003f06300 */
[----:B--2---:R-:W-:-:S12]  /*7110*/  IMAD.MOV.U32 R8, RZ, RZ, R11 ;  /* 0x000000ffff087224 */ /* 0x004fd800078e000b */
[----:B------:R-:W-:Y:S05]  /*7120*/  @!P0 BRA `(.L_x_4730) ;  /* 0x0000000000888947 */ /* 0x000fea0003800000 */
[----:B------:R-:W-:Y:S01]  /*7130*/  BSSY B1, `(.L_x_4730) ;  /* 0x0000021000017945 */ /* 0x000fe20003800000 */
[----:B------:R-:W-:Y:S02]  /*7140*/  IMAD.MOV.U32 R12, RZ, RZ, R10 ;  /* 0x000000ffff0c7224 */ /* 0x000fe400078e000a */
[----:B------:R-:W-:Y:S02]  /*7150*/  IMAD.MOV.U32 R13, RZ, RZ, R11 ;  /* 0x000000ffff0d7224 */ /* 0x000fe400078e000b */
[----:B------:R-:W-:Y:S02]  /*7160*/  IMAD.MOV.U32 R15, RZ, RZ, R3 ;  /* 0x000000ffff0f7224 */ /* 0x000fe400078e0003 */
[----:B------:R-:W-:Y:S02]  /*7170*/  IMAD.MOV.U32 R14, RZ, RZ, R0 ;  /* 0x000000ffff0e7224 */ /* 0x000fe400078e0000 */
[----:B------:R-:W-:Y:S02]  /*7180*/  IMAD.MOV.U32 R9, RZ, RZ, R10 ;  /* 0x000000ffff097224 */ /* 0x000fe400078e000a */
[----:B------:R-:W-:-:S07]  /*7190*/  IMAD.MOV.U32 R8, RZ, RZ, R11 ;  /* 0x000000ffff087224 */ /* 0x000fce00078e000b */
.L_x_4731:
        /* <DEDUP_REMOVED lines=10> */
[----:B------:R-:W-:Y:S02]  /*7240*/  IADD3 R15, P3, R15, R6, RZ ;  /* 0x000000060f0f7210 */ /* 0x000fe40007f7e0ff */
[----:B------:R-:W-:-:S02]  /*7250*/  LOP3.LUT R7, RZ, R29, RZ, 0x33, !PT ;  /* 0x0000001dff077212 */ /* 0x000fc400078e33ff */
[----:B------:R-:W-:Y:S02]  /*7260*/  SEL R15, R15, R26, !P2 ;  /* 0x0000001a0f0f7207 */ /* 0x000fe40005000000 */
[----:B------:R-:W-:Y:S01]  /*7270*/  IADD3 R6, P5, P6, R9, 0x8, R21 ;  /* 0x0000000809067810 */ /* 0x000fe20007ebe015 */
[----:B------:R-:W-:Y:S01]  /*7280*/  IMAD.X R14, R14, 0x1, R7, P3 ;  /* 0x000000010e0e7824 */ /* 0x000fe200018e0607 */
[----:B------:R-:W-:Y:S02]  /*7290*/  ISETP.GT.U32.AND P3, PT, R15, RZ, PT ;  /* 0x000000ff0f00720c */ /* 0x000fe40003f64070 */
[----:B------:R-:W-:Y:S02]  /*72a0*/  IADD3 R21, P4, R4, 0x8, RZ ;  /* 0x0000000804157810 */ /* 0x000fe40007f9e0ff */
[----:B------:R-:W-:Y:S02]  /*72b0*/  SEL R14, R14, R29, !P2 ;  /* 0x0000001d0e0e7207 */ /* 0x000fe40005000000 */
[----:B------:R-:W-:Y:S01]  /*72c0*/  IADD3.X R7, R8, RZ, R20, P5, P6 ;  /* 0x000000ff08077210 */ /* 0x000fe20002fec414 */
[----:B------:R-:W-:Y:S01]  /*72d0*/  IMAD.X R4, RZ, RZ, R5, P4 ;  /* 0x000000ffff047224 */ /* 0x000fe200020e0605 */
[----:B------:R-:W-:-:S02]  /*72e0*/  ISETP.GT.AND.EX P3, PT, R14, RZ, PT, P3 ;  /* 0x000000ff0e00720c */ /* 0x000fc40003f64330 */
[----:B------:R-:W-:Y:S02]  /*72f0*/  SEL R9, R6, R9, !P2 ;  /* 0x0000000906097207 */ /* 0x000fe40005000000 */
[----:B------:R-:W-:Y:S02]  /*7300*/  SEL R8, R7, R8, !P2 ;  /* 0x0000000807087207 */ /* 0x000fe40005000000 */
[----:B------:R-:W-:Y:S02]  /*7310*/  SEL R12, R21, R12, !P2 ;  /* 0x0000000c150c7207 */ /* 0x000fe40005000000 */
[----:B------:R-:W-:-:S05]  /*7320*/  SEL R13, R4, R13, !P2 ;  /* 0x0000000d040d7207 */ /* 0x000fca0005000000 */
[----:B------:R-:W-:Y:S05]  /*7330*/  @P3 BRA `(.L_x_4731) ;  /* 0xfffffffc00983947 */ /* 0x000fea000383ffff */
[----:B------:R-:W-:Y:S05]  /*7340*/  BSYNC B1 ;  /* 0x0000000000017941 */ /* 0x000fea0003800000 */
.L_x_4730:
[----:B------:R-:W-:Y:S05]  /*7350*/  @!P0 BRA `(.L_x_4732) ;  /* 0x0000000000808947 */ /* 0x000fea0003800000 */
[----:B------:R-:W-:Y:S01]  /*7360*/  BSSY B1, `(.L_x_4732) ;  /* 0x000001f000017945 */ /* 0x000fe20003800000 */
[----:B------:R-:W-:Y:S02]  /*7370*/  IMAD.MOV.U32 R12, RZ, RZ, R10 ;  /* 0x000000ffff0c7224 */ /* 0x000fe400078e000a */
[----:B------:R-:W-:Y:S02]  /*7380*/  IMAD.MOV.U32 R13, RZ, RZ, R11 ;  /* 0x000000ffff0d7224 */ /* 0x000fe400078e000b */
[----:B------:R-:W-:Y:S02]  /*7390*/  IMAD.MOV.U32 R29, RZ, RZ, R3 ;  /* 0x000000ffff1d7224 */ /* 0x000fe400078e0003 */
[----:B------:R-:W-:-:S07]  /*73a0*/  IMAD.MOV.U32 R28, RZ, RZ, R0 ;  /* 0x000000ffff1c7224 */ /* 0x000fce00078e0000 */
.L_x_4733:
        /* <DEDUP_REMOVED lines=8> */
[----:B------:R-:W-:Y:S02]  /*7430*/  IADD3 R15, P4, P5, R10, 0x8, R15 ;  /* 0x000000080a0f7810 */ /* 0x000fe40007d9e00f */
[----:B--2---:R-:W-:Y:S02]  /*7440*/  ISETP.GE.U32.AND P0, PT, R32, R6, PT ;  /* 0x000000062000720c */ /* 0x004fe40003f06070 */
[----:B------:R-:W-:Y:S02]  /*7450*/  IADD3 R6, P2, R29, R14, RZ ;  /* 0x0000000e1d067210 */ /* 0x000fe40007f5e0ff */
[----:B------:R-:W-:Y:S02]  /*7460*/  LOP3.LUT R14, RZ, R26, RZ, 0x33, !PT ;  /* 0x0000001aff0e7212 */ /* 0x000fe400078e33ff */
[----:B------:R-:W-:-:S03]  /*7470*/  ISETP.GE.AND.EX P0, PT, R33, R7, PT, P0 ;  /* 0x000000072100720c */ /* 0x000fc60003f06300 */
[----:B------:R-:W-:Y:S01]  /*7480*/  IMAD.X R7, R28, 0x1, R14, P2 ;  /* 0x000000011c077824 */ /* 0x000fe200010e060e */
[----:B------:R-:W-:Y:S02]  /*7490*/  SEL R29, R21, R6, !P0 ;  /* 0x00000006151d7207 */ /* 0x000fe40004000000 */
[----:B------:R-:W-:Y:S02]  /*74a0*/  SEL R10, R10, R15, !P0 ;  /* 0x0000000f0a0a7207 */ /* 0x000fe40004000000 */
[----:B------:R-:W-:Y:S02]  /*74b0*/  SEL R28, R26, R7, !P0 ;  /* 0x000000071a1c7207 */ /* 0x000fe40004000000 */
[----:B------:R-:W-:Y:S02]  /*74c0*/  ISETP.GT.U32.AND P2, PT, R29, RZ, PT ;  /* 0x000000ff1d00720c */ /* 0x000fe40003f44070 */
[----:B------:R-:W-:Y:S02]  /*74d0*/  IADD3 R7, P3, R4, 0x8, RZ ;  /* 0x0000000804077810 */ /* 0x000fe40007f7e0ff */
[----:B------:R-:W-:-:S02]  /*74e0*/  ISETP.GT.AND.EX P2, PT, R28, RZ, PT, P2 ;  /* 0x000000ff1c00720c */ /* 0x000fc40003f44320 */
[C---:B------:R-:W-:Y:S01]  /*74f0*/  IADD3.X R4, R11.reuse, RZ, R20, P4, P5 ;  /* 0x000000ff0b047210 */ /* 0x040fe200027ea414 */
[----:B------:R-:W-:Y:S01]  /*7500*/  IMAD.X R6, RZ, RZ, R5, P3 ;  /* 0x000000ffff067224 */ /* 0x000fe200018e0605 */
[----:B------:R-:W-:Y:S02]  /*7510*/  SEL R12, R12, R7, !P0 ;  /* 0x000000070c0c7207 */ /* 0x000fe40004000000 */
[----:B------:R-:W-:Y:S02]  /*7520*/  SEL R11, R11, R4, !P0 ;  /* 0x000000040b0b7207 */ /* 0x000fe40004000000 */
[----:B------:R-:W-:-:S05]  /*7530*/  SEL R13, R13, R6, !P0 ;  /* 0x000000060d0d7207 */ /* 0x000fca0004000000 */
[----:B------:R-:W-:Y:S05]  /*7540*/  @P2 BRA `(.L_x_4733) ;  /* 0xfffffffc00982947 */ /* 0x000fea000383ffff */
[----:B------:R-:W-:Y:S05]  /*7550*/  BSYNC B1 ;  /* 0x0000000000017941 */ /* 0x000fea0003800000 */
.L_x_4732:
[----:B------:R-:W-:Y:S01]  /*7560*/  ULDC.64 UR4, c[0x0][0x248] ;  /* 0x0000920000047ab9 */ /* 0x000fe20000000a00 */
[C---:B------:R-:W-:Y:S01]  /*7570*/  IADD3 R4, P0, -R9.reuse, R10, RZ ;  /* 0x0000000a09047210 */ /* 0x040fe20007f1e1ff */
[C---:B---345:R-:W-:Y:S01]  /*7580*/  IMAD.SHL.U32 R10, R22.reuse, 0x8, RZ ;  /* 0x00000008160a7824 */ /* 0x078fe200078e00ff */
[----:B------:R-:W-:Y:S01]  /*7590*/  IADD3 R6, P2, R9, -UR4, RZ ;  /* 0x8000000409067c10 */ /* 0x000fe2000ff5e0ff */
[----:B------:R-:W-:Y:S01]  /*75a0*/  ULDC.64 UR6, c[0x0][0x260] ;  /* 0x0000980000067ab9 */ /* 0x000fe20000000a00 */
[----:B------:R-:W-:Y:S01]  /*75b0*/  SHF.L.U64.HI R12, R22, 0x3, R23 ;  /* 0x00000003160c7819 */ /* 0x000fe20000010217 */
[----:B------:R-:W-:Y:S01]  /*75c0*/  IMAD.X R11, R11, 0x1, ~R8, P0 ;  /* 0x000000010b0b7824 */ /* 0x000fe200000e0e08 */
[----:B------:R-:W-:Y:S01]  /*75d0*/  IADD3.X R7, R8, ~UR5, RZ, P2, !PT ;  /* 0x8000000508077c10 */ /* 0x000fe200097fe4ff */
        /* <DEDUP_REMOVED lines=9> */
[----:B------:R-:W-:-:S05]  /*7670*/  SHF.R.S32.HI R7, RZ, 0x3, R7 ;  /* 0x00000003ff077819 */ /* 0x000fca0000011407 */
[----:B------:R0:W-:Y:S02]  /*7680*/  STG.E.64 desc[UR36][R10.64], R6 ;  /* 0x000000060a007986 */ /* 0x0001e4000c101b24 */
.L_x_4721:
[----:B------:R-:W-:Y:S05]  /*7690*/  BSYNC B2 ;  /* 0x0000000000027941 */ /* 0x000fea0003800000 */
.L_x_4720:
[----:B0-----:R-:W0:Y:S01]  /*76a0*/  LDC R5, c[0x0][0x210] ;  /* 0x00008400ff057b82 */ /* 0x001e220000000800 */
[----:B------:R-:W-:Y:S01]  /*76b0*/  VIADD R4, R27, 0x80 ;  /* 0x000000801b047836 */ /* 0x000fe20000000000 */
[----:B------:R-:W-:Y:S01]  /*76c0*/  BSSY B2, `(.L_x_4734) ;  /* 0x00001c5000027945 */ /* 0x000fe20003800000 */
[----:B0-----:R-:W-:-:S05]  /*76d0*/  IMAD R5, R2, -0x200, R5 ;  /* 0xfffffe0002057824 */ /* 0x001fca00078e0205 */
[----:B------:R-:W-:-:S13]  /*76e0*/  ISETP.GE.AND P0, PT, R4, R5, PT ;  /* 0x000000050400720c */ /* 0x000fda0003f06270 */
[----:B------:R-:W-:Y:S05]  /*76f0*/  @P0 BRA `(.L_x_4735) ;  /* 0x0000001c00040947 */ /* 0x000fea0003800000 */
[----:B------:R-:W0:Y:S01]  /*7700*/  LDC.64 R10, c[0x0][0x220] ;  /* 0x00008800ff0a7b82 */ /* 0x000e220000000a00 */
[----:B------:R-:W-:Y:S02]  /*7710*/  CS2R R32, SRZ ;  /* 0x0000000000207805 */ /* 0x000fe4000001ff00 */
[----:B0-----:R-:W-:-:S04]  /*7720*/  ISETP.NE.U32.AND P0, PT, R10, RZ, PT ;  /* 0x000000ff0a00720c */ /* 0x001fc80003f05070 */
[----:B------:R-:W-:-:S13]  /*7730*/  ISETP.NE.AND.EX P0, PT, R11, RZ, PT, P0 ;  /* 0x000000ff0b00720c */ /* 0x000fda0003f05300 */
[----:B------:R-:W-:Y:S05]  /*7740*/  @!P0 BRA `(.L_x_4736) ;  /* 0x0000001400708947 */ /* 0x000fea0003800000 */
[----:B------:R-:W-:Y:S01]  /*7750*/  ISETP.GE.U32.AND P0, PT, R10, 0x1, PT ;  /* 0x000000010a00780c */ /* 0x000fe20003f06070 */
[----:B------:R-:W-:Y:S02]  /*7760*/  ULDC.64 UR4, c[0x0][0x230] ;  /* 0x00008c0000047ab9 */ /* 0x000fe40000000a00 */
[----:B-----5:R-:W-:Y:S01]  /*7770*/  IMAD R5, R25, UR4, RZ ;  /* 0x0000000419057c24 */ /* 0x020fe2000f8e02ff */
[----:B------:R-:W-:-:S03]  /*7780*/  ISETP.GE.AND.EX P0, PT, R11, RZ, PT, P0 ;  /* 0x000000ff0b00720c */ /* 0x000fc60003f06300 */
[----:B---34-:R-:W-:-:S10]  /*7790*/  IMAD R23, R24, UR5, R5 ;  /* 0x0000000518177c24 */ /* 0x018fd4000f8e0205 */
[----:B------:R-:W-:Y:S05]  /*77a0*/  @!P0 BRA `(.L_x_4736) ;  /* 0x0000001400588947 */ /* 0x000fea0003800000 */
[----:B------:R-:W-:Y:S01]  /*77b0*/  IADD3 R4, P2, R10, -0x1, RZ ;  /* 0xffffffff0a047810 */ /* 0x000fe20007f5e0ff */
[----:B------:R-:W0:Y:S01]  /*77c0*/  LDC.64 R12, c[0x0][0x240] ;  /* 0x00009000ff0c7b82 */ /* 0x000e220000000a00 */
[----:B------:R-:W-:Y:S01]  /*77d0*/  IMAD.WIDE.U32 R6, R24, UR4, RZ ;  /* 0x0000000418067c25 */ /* 0x000fe2000f8e00ff */
[----:B------:R-:W-:Y:S02]  /*77e0*/  LOP3.LUT R35, R10, 0x3, RZ, 0xc0, !PT ;  /* 0x000000030a237812 */ /* 0x000fe400078ec0ff */
[----:B------:R-:W-:Y:S02]  /*77f0*/  CS2R R32, SRZ ;  /* 0x0000000000207805 */ /* 0x000fe4000001ff00 */
[----:B------:R-:W-:Y:S01]  /*7800*/  ISETP.GE.U32.AND P0, PT, R4, 0x3, PT ;  /* 0x000000030400780c */ /* 0x000fe20003f06070 */
[----:B------:R-:W-:Y:S01]  /*7810*/  IMAD.MOV.U32 R34, RZ, RZ, RZ ;  /* 0x000000ffff227224 */ /* 0x000fe200078e00ff */
[----:B------:R-:W-:Y:S01]  /*7820*/  IADD3.X R4, R11, -0x1, RZ, P2, !PT ;  /* 0xffffffff0b047810 */ /* 0x000fe200017fe4ff */
[----:B------:R-:W-:-:S02]  /*7830*/  IMAD.MOV.U32 R5, RZ, RZ, RZ ;  /* 0x000000ffff057224 */ /* 0x000fc400078e00ff */
[----:B------:R-:W-:Y:S01]  /*7840*/  IMAD.IADD R9, R7, 0x1, R23 ;  /* 0x0000000107097824 */ /* 0x000fe200078e0217 */
[----:B------:R-:W-:-:S13]  /*7850*/  ISETP.GE.U32.AND.EX P0, PT, R4, RZ, PT, P0 ;  /* 0x000000ff0400720c */ /* 0x000fda0003f06100 */
[----:B------:R-:W-:Y:S05]  /*7860*/  @!P0 BRA `(.L_x_4737) ;  /* 0x00000010006c8947 */ /* 0x000fea0003800000 */
[----:B------:R-:W-:Y:S01]  /*7870*/  IADD3 R26, P0, -R35, R10, RZ ;  /* 0x0000000a231a7210 */ /* 0x000fe20007f1e1ff */
[----:B------:R-:W-:Y:S01]  /*7880*/  ULDC.64 UR4, c[0x0][0x228] ;  /* 0x00008a0000047ab9 */ /* 0x000fe20000000a00 */
[----:B------:R-:W-:Y:S01]  /*7890*/  IMAD.IADD R23, R23, 0x1, R7 ;  /* 0x0000000117177824 */ /* 0x000fe200078e0207 */
[----:B------:R-:W-:Y:S01]  /*78a0*/  LEA R22, P2, R6, UR4, 0x3 ;  /* 0x0000000406167c11 */ /* 0x000fe2000f8418ff */
[----:B0-----:R-:W-:Y:S01]  /*78b0*/  IMAD.SHL.U32 R13, R13, 0x8, RZ ;  /* 0x000000080d0d7824 */ /* 0x001fe200078e00ff */
[----:B------:R-:W-:Y:S01]  /*78c0*/  IADD3.X R4, R11, -0x1, RZ, P0, !PT ;  /* 0xffffffff0b047810 */ /* 0x000fe200007fe4ff */
[----:B------:R-:W-:Y:S01]  /*78d0*/  IMAD.WIDE.U32 R10, R12, 0x8, RZ ;  /* 0x000000080c0a7825 */ /* 0x000fe200078e00ff */
[----:B------:R-:W-:Y:S01]  /*78e0*/  ISETP.GT.U32.AND P0, PT, R26, RZ, PT ;  /* 0x000000ff1a00720c */ /* 0x000fe20003f04070 */
[----:B------:R-:W-:Y:S01]  /*78f0*/  BSSY B1, `(.L_x_4737) ;  /* 0x0000112000017945 */ /* 0x000fe20003800000 */
[----:B------:R-:W-:Y:S01]  /*7900*/  LEA.HI.X R23, R6, UR5, R23, 0x3, P2 ;  /* 0x0000000506177c11 */ /* 0x000fe200090f1c17 */
[----:B------:R-:W-:Y:S01]  /*7910*/  IMAD.MOV.U32 R34, RZ, RZ, RZ ;  /* 0x000000ffff227224 */ /* 0x000fe200078e00ff */
[----:B------:R-:W-:Y:S01]  /*7920*/  ISETP.GT.AND.EX P0, PT, R4, RZ, PT, P0 ;  /* 0x000000ff0400720c */ /* 0x000fe20003f04300 */
[----:B------:R-:W-:-:S02]  /*7930*/  IMAD.MOV.U32 R5, RZ, RZ, RZ ;  /* 0x000000ffff057224 */ /* 0x000fc400078e00ff */
[----:B------:R-:W-:-:S10]  /*7940*/  IMAD.IADD R37, R11, 0x1, R13 ;  /* 0x000000010b257824 */ /* 0x000fd400078e020d */
[----:B------:R-:W-:Y:S05]  /*7950*/  @!P0 BRA `(.L_x_4738) ;  /* 0x0000000c00848947 */ /* 0x000fea0003800000 */
[----:B------:R-:W-:Y:S02]  /*7960*/  ISETP.GT.U32.AND P2, PT, R26, 0xc, PT ;  /* 0x0000000c1a00780c */ /* 0x000fe40003f44070 */
[----:B------:R-:W-:Y:S02]  /*7970*/  PLOP3.LUT P0, PT, PT, PT, PT, 0x80, 0x0 ;  /* 0x000000000000781c */ /* 0x000fe40003f0f070 */
[----:B------:R-:W-:-:S13]  /*7980*/  ISETP.GT.AND.EX P2, PT, R4, RZ, PT, P2 ;  /* 0x000000ff0400720c */ /* 0x000fda0003f44320 */
[----:B------:R-:W-:Y:S05]  /*7990*/  @!P2 BRA `(.L_x_4739) ;  /* 0x000000080034a947 */ /* 0x000fea0003800000 */
[----:B------:R-:W-:Y:S01]  /*79a0*/  BSSY B3, `(.L_x_4739) ;  /* 0x000008c000037945 */ /* 0x000fe20003800000 */
[----:B------:R-:W-:-:S13]  /*79b0*/  PLOP3.LUT P0, PT, PT, PT, PT, 0x8, 0x0 ;  /* 0x000000000000781c */ /* 0x000fda0003f0e170 */
.L_x_4740:
[----:B------:R-:W-:Y:S01]  /*79c0*/  ULDC.64 UR4, c[0x0][0x238] ;  /* 0x00008e0000047ab9 */ /* 0x000fe20000000a00 */
[----:B------:R0:W2:Y:S01]  /*79d0*/  LDG.E.64 R20, desc[UR36][R22.64] ;  /* 0x0000002416147981 */ /* 0x0000a2000c1e1b00 */
[----:B------:R-:W-:-:S04]  /*79e0*/  LEA R14, P2, R34, UR4, 0x3 ;  /* 0x00000004220e7c11 */ /* 0x000fc8000f8418ff */
[----:B------:R-:W-:Y:S02]  /*79f0*/  LEA.HI.X R15, R34, UR5, R5, 0x3, P2 ;  /* 0x00000005220f7c11 */ /* 0x000fe400090f1c05 */
[----:B0-----:R-:W-:-:S03]  /*7a00*/  IADD3 R22, P2, R22, R10, RZ ;  /* 0x0000000a16167210 */ /* 0x001fc60007f5e0ff */
[----:B------:R-:W2:Y:S02]  /*7a10*/  LDG.E.64 R12, desc[UR36][R14.64] ;  /* 0x000000240e0c7981 */ /* 0x000ea4000c1e1b00 */
[----:B------:R-:W-:Y:S02]  /*7a20*/  IMAD.X R23, R23, 0x1, R37, P2 ;  /* 0x0000000117177824 */ /* 0x000fe400010e0625 */
[----:B------:R-:W3:Y:S04]  /*7a30*/  LDG.E.64 R28, desc[UR36][R14.64+0x8] ;  /* 0x000008240e1c7981 */ /* 0x000ee8000c1e1b00 */
[----:B------:R-:W3:Y:S01]  /*7a40*/  LDG.E.64 R30, desc[UR36][R22.64] ;  /* 0x00000024161e7981 */ /* 0x000ee2000c1e1b00 */
[-C--:B--2---:R-:W-:Y:S02]  /*7a50*/  IMAD R21, R21, R12.reuse, RZ ;  /* 0x0000000c15157224 */ /* 0x084fe400078e02ff */
[----:B------:R-:W-:Y:S01]  /*7a60*/  IMAD.WIDE.U32 R32, R20, R12, R32 ;  /* 0x0000000c14207225 */ /* 0x000fe200078e0020 */
[----:B------:R-:W-:-:S03]  /*7a70*/  IADD3 R12, P2, R22, R10, RZ ;  /* 0x0000000a160c7210 */ /* 0x000fc60007f5e0ff */
[----:B------:R-:W-:-:S04]  /*7a80*/  IMAD R21, R20, R13, R21 ;  /* 0x0000000d14157224 */ /* 0x000fc800078e0215 */
[----:B------:R-:W-:Y:S02]  /*7a90*/  IMAD.IADD R33, R33, 0x1, R21 ;  /* 0x0000000121217824 */ /* 0x000fe400078e0215 */
[----:B---3--:R-:W-:Y:S02]  /*7aa0*/  IMAD R21, R31, R28, RZ ;  /* 0x0000001c1f157224 */ /* 0x008fe400078e02ff */
[----:B------:R-:W-:Y:S01]  /*7ab0*/  IMAD.X R13, R23, 0x1, R37, P2 ;  /* 0x00000001170d7824 */ /* 0x000fe200010e0625 */
[----:B------:R-:W-:Y:S01]  /*7ac0*/  IADD3 R22, P2, R12, R10, RZ ;  /* 0x0000000a0c167210 */ /* 0x000fe20007f5e0ff */
[C---:B------:R-:W-:Y:S02]  /*7ad0*/  IMAD R23, R30.reuse, R29, R21 ;  /* 0x0000001d1e177224 */ /* 0x040fe400078e0215 */
[----:B------:R-:W-:Y:S01]  /*7ae0*/  IMAD.WIDE.U32 R28, R30, R28, R32 ;  /* 0x0000001c1e1c7225 */ /* 0x000fe200078e0020 */
[----:B------:R-:W2:Y:S03]  /*7af0*/  LDG.E.64 R20, desc[UR36][R14.64+0x10] ;  /* 0x000010240e147981 */ /* 0x000ea6000c1e1b00 */
[----:B------:R-:W-:Y:S01]  /*7b00*/  IMAD.IADD R29, R29, 0x1, R23 ;  /* 0x000000011d1d7824 */ /* 0x000fe200078e0217 */
        /* <DEDUP_REMOVED lines=8> */
[----:B---3--:R-:W-:Y:S02]  /*7b90*/  IMAD R31, R13, R32, RZ ;  /* 0x000000200d1f7224 */ /* 0x008fe400078e02ff */
[----:B------:R-:W-:Y:S02]  /*7ba0*/  IMAD.IADD R29, R29, 0x1, R21 ;  /* 0x000000011d1d7824 */ /* 0x000fe400078e0215 */
[----:B------:R-:W-:Y:S01]  /*7bb0*/  IMAD.X R21, R23, 0x1, R37, P2 ;  /* 0x0000000117157824 */ /* 0x000fe200010e0625 */
[----:B------:R-:W-:Y:S01]  /*7bc0*/  IADD3 R30, P2, R20, R10, RZ ;  /* 0x0000000a141e7210 */ /* 0x000fe20007f5e0ff */
[C---:B------:R-:W-:Y:S01]  /*7bd0*/  IMAD R31, R12.reuse, R33, R31 ;  /* 0x000000210c1f7224 */ /* 0x040fe200078e021f */
[----:B------:R-:W2:Y:S01]  /*7be0*/  LDG.E.64 R22, desc[UR36][R14.64+0x20] ;  /* 0x000020240e167981 */ /* 0x000ea2000c1e1b00 */
[----:B------:R-:W-:-:S03]  /*7bf0*/  IMAD.WIDE.U32 R12, R12, R32, R28 ;  /* 0x000000200c0c7225 */ /* 0x000fc600078e001c */
[----:B------:R-:W2:Y:S01]  /*7c00*/  LDG.E.64 R28, desc[UR36][R20.64] ;  /* 0x00000024141c7981 */ /* 0x000ea2000c1e1b00 */
[----:B------:R-:W-:Y:S02]  /*7c10*/  IMAD.IADD R13, R13, 0x1, R31 ;  /* 0x000000010d0d7824 */ /* 0x000fe400078e021f */
[----:B------:R-:W-:Y:S01]  /*7c20*/  IMAD.X R31, R21, 0x1, R37, P2 ;  /* 0x00000001151f7824 */ /* 0x000fe200010e0625 */
        /* <DEDUP_REMOVED lines=12> */
[----:B------:R-:W2:Y:S04]  /*7cf0*/  LDG.E.64 R30, desc[UR36][R22.64] ;  /* 0x00000024161e7981 */ /* 0x000ea8000c1e1b00 */
[----:B------:R-:W2:Y:S01]  /*7d00*/  LDG.E.64 R20, desc[UR36][R14.64+0x30] ;  /* 0x000030240e147981 */ /* 0x000ea2000c1e1b00 */
[----:B------:R-:W-:-:S02]  /*7d10*/  IMAD.IADD R13, R13, 0x1, R29 ;  /* 0x000000010d0d7824 */ /* 0x000fc400078e021d */
[----:B------:R-:W-:Y:S01]  /*7d20*/  IMAD.X R29, R23, 0x1, R37, P2 ;  /* 0x00000001171d7824 */ /* 0x000fe200010e0625 */
        /* <DEDUP_REMOVED lines=62> */
[----:B------:R-:W-:Y:S01]  /*8110*/  IMAD.X R13, R23, 0x1, R37, P2 ;  /* 0x00000001170d7824 */ /* 0x000fe200010e0625 */
[----:B------:R-:W3:Y:S04]  /*8120*/  LDG.E.64 R14, desc[UR36][R14.64+0x78] ;  /* 0x000078240e0e7981 */ /* 0x000ee8000c1e1b00 */
[----:B------:R-:W3:Y:S01]  /*8130*/  LDG.E.64 R22, desc[UR36][R12.64] ;  /* 0x000000240c167981 */ /* 0x000ee2000c1e1b00 */
[----:B------:R-:W-:Y:S01]  /*8140*/  IADD3 R26, P2, R26, -0x10, RZ ;  /* 0xfffffff01a1a7810 */ /* 0x000fe20007f5e0ff */
[----:B------:R-:W-:-:S03]  /*8150*/  IMAD.IADD R21, R21, 0x1, R29 ;  /* 0x0000000115157824 */ /* 0x000fc600078e021d */
        /* <DEDUP_REMOVED lines=11> */
[----:B------:R-:W-:Y:S01]  /*8210*/  IMAD.WIDE.U32 R32, R22, R14, R20 ;  /* 0x0000000e16207225 */ /* 0x000fe200078e0014 */
[----:B------:R-:W-:-:S03]  /*8220*/  IADD3 R22, P3, R12, R10, RZ ;  /* 0x0000000a0c167210 */ /* 0x000fc60007f7e0ff */
[----:B------:R-:W-:Y:S02]  /*8230*/  IMAD.IADD R33, R33, 0x1, R23 ;  /* 0x0000000121217824 */ /* 0x000fe400078e0217 */
[----:B------:R-:W-:Y:S01]  /*8240*/  IMAD.X R23, R13, 0x1, R37, P3 ;  /* 0x000000010d177824 */ /* 0x000fe200018e0625 */
[----:B------:R-:W-:Y:S07]  /*8250*/  @P2 BRA `(.L_x_4740) ;  /* 0xfffffff400d82947 */ /* 0x000fee000383ffff */
[----:B------:R-:W-:Y:S05]  /*8260*/  BSYNC B3 ;  /* 0x0000000000037941 */ /* 0x000fea0003800000 */
.L_x_4739:
[----:B------:R-:W-:Y:S01]  /*8270*/  ISETP.GT.U32.AND P2, PT, R26, 0x4, PT ;  /* 0x000000041a00780c */ /* 0x000fe20003f44070 */
[----:B------:R-:W-:Y:S03]  /*8280*/  BSSY B3, `(.L_x_4741) ;  /* 0x000004b000037945 */ /* 0x000fe60003800000 */
[----:B------:R-:W-:-:S13]  /*8290*/  ISETP.GT.AND.EX P2, PT, R4, RZ, PT, P2 ;  /* 0x000000ff0400720c */ /* 0x000fda0003f44320 */
[----:B------:R-:W-:Y:S05]  /*82a0*/  @!P2 BRA `(.L_x_4742) ;  /* 0x000000040020a947 */ /* 0x000fea0003800000 */
        /* <DEDUP_REMOVED lines=56> */
[----:B------:R-:W-:Y:S01]  /*8630*/  IMAD.IADD R21, R21, 0x1, R29 ;  /* 0x0000000115157824 */ /* 0x000fe200078e021d */
[----:B------:R-:W-:-:S02]  /*8640*/  IADD3 R34, P3, R34, 0x8, RZ ;  /* 0x0000000822227810 */ /* 0x000fc40007f7e0ff */
[----:B------:R-:W-:Y:S02]  /*8650*/  IADD3 R26, P4, R26, -0x8, RZ ;  /* 0xfffffff81a1a7810 */ /* 0x000fe40007f9e0ff */
[----:B------:R-:W-:Y:S01]  /*8660*/  PLOP3.LUT P0, PT, PT, PT, PT, 0x8, 0x0 ;  /* 0x000000000000781c */ /* 0x000fe20003f0e170 */
[----:B------:R-:W-:Y:S01]  /*8670*/  IMAD.X R5, RZ, RZ, R5, P3 ;  /* 0x000000ffff057224 */ /* 0x000fe200018e0605 */
[----:B------:R-:W-:Y:S01]  /*8680*/  IADD3.X R4, R4, -0x1, RZ, P4, !PT ;  /* 0xffffffff04047810 */ /* 0x000fe200027fe4ff */
        /* <DEDUP_REMOVED lines=9> */
[----:B------:R-:W-:-:S08]  /*8720*/  IMAD.X R23, R13, 0x1, R37, P2 ;  /* 0x000000010d177824 */ /* 0x000fd000010e0625 */
.L_x_4742:
[----:B------:R-:W-:Y:S05]  /*8730*/  BSYNC B3 ;  /* 0x0000000000037941 */ /* 0x000fea0003800000 */
.L_x_4741:
[----:B------:R-:W-:-:S04]  /*8740*/  ISETP.NE.U32.AND P2, PT, R26, RZ, PT ;  /* 0x000000ff1a00720c */ /* 0x000fc80003f45070 */
[----:B------:R-:W-:-:S13]  /*8750*/  ISETP.NE.OR.EX P0, PT, R4, RZ, P0, P2 ;  /* 0x000000ff0400720c */ /* 0x000fda0000705720 */
[----:B------:R-:W-:Y:S05]  /*8760*/  @!P0 BRA `(.L_x_4743) ;  /* 0x0000000000a88947 */ /* 0x000fea0003800000 */
.L_x_4738:
        /* <DEDUP_REMOVED lines=10> */
[----:B------:R-:W-:-:S04]  /*8810*/  IMAD.WIDE.U32 R32, R14, R20, R32 ;  /* 0x000000140e207225 */ /* 0x000fc800078e0020 */
[----:B------:R-:W-:Y:S01]  /*8820*/  IMAD R15, R14, R21, R15 ;  /* 0x000000150e0f7224 */ /* 0x000fe200078e020f */
[----:B------:R-:W-:Y:S01]  /*8830*/  IADD3 R14, P0, R22, R10, RZ ;  /* 0x0000000a160e7210 */ /* 0x000fe20007f1e0ff */
[-C--:B---3--:R-:W-:Y:S02]  /*8840*/  IMAD R21, R29, R30.reuse, RZ ;  /* 0x0000001e1d157224 */ /* 0x088fe400078e02ff */
[----:B------:R-:W-:Y:S02]  /*8850*/  IMAD.IADD R33, R33, 0x1, R15 ;  /* 0x0000000121217824 */ /* 0x000fe400078e020f */
[----:B------:R-:W-:Y:S02]  /*8860*/  IMAD.X R15, R23, 0x1, R37, P0 ;  /* 0x00000001170f7824 */ /* 0x000fe400000e0625 */
[C---:B------:R-:W-:Y:S02]  /*8870*/  IMAD R23, R28.reuse, R31, R21 ;  /* 0x0000001f1c177224 */ /* 0x040fe400078e0215 */
[----:B------:R-:W-:Y:S01]  /*8880*/  IMAD.WIDE.U32 R28, R28, R30, R32 ;  /* 0x0000001e1c1c7225 */ /* 0x000fe200078e0020 */
[----:B------:R-:W-:Y:S01]  /*8890*/  IADD3 R20, P0, R14, R10, RZ ;  /* 0x0000000a0e147210 */ /* 0x000fe20007f1e0ff */
[----:B------:R-:W2:Y:S04]  /*88a0*/  LDG.E.64 R32, desc[UR36][R14.64] ;  /* 0x000000240e207981 */ /* 0x000ea8000c1e1b00 */
[----:B------:R-:W2:Y:S01]  /*88b0*/  LDG.E.64 R30, desc[UR36][R12.64+0x10] ;  /* 0x000010240c1e7981 */ /* 0x000ea2000c1e1b00 */
[----:B------:R-:W-:-:S05]  /*88c0*/  IMAD.X R21, R15, 0x1, R37, P0 ;  /* 0x000000010f157824 */ /* 0x000fca00000e0625 */
[----:B------:R-:W3:Y:S04]  /*88d0*/  LDG.E.64 R14, desc[UR36][R20.64] ;  /* 0x00000024140e7981 */ /* 0x000ee8000c1e1b00 */
[----:B------:R-:W3:Y:S01]  /*88e0*/  LDG.E.64 R12, desc[UR36][R12.64+0x18] ;  /* 0x000018240c0c7981 */ /* 0x000ee2000c1e1b00 */
        /* <DEDUP_REMOVED lines=10> */
[----:B------:R-:W-:Y:S02]  /*8990*/  IMAD.IADD R23, R23, 0x1, R31 ;  /* 0x0000000117177824 */ /* 0x000fe400078e021f */
[-C--:B---3--:R-:W-:Y:S02]  /*89a0*/  IMAD R15, R15, R12.reuse, RZ ;  /* 0x0000000c0f0f7224 */ /* 0x088fe400078e02ff */
[----:B------:R-:W-:Y:S01]  /*89b0*/  IMAD.WIDE.U32 R32, R14, R12, R22 ;  /* 0x0000000c0e207225 */ /* 0x000fe200078e0016 */
[----:B------:R-:W-:-:S03]  /*89c0*/  IADD3 R22, P3, R20, R10, RZ ;  /* 0x0000000a14167210 */ /* 0x000fc60007f7e0ff */
[----:B------:R-:W-:Y:S02]  /*89d0*/  IMAD R15, R14, R13, R15 ;  /* 0x0000000d0e0f7224 */ /* 0x000fe400078e020f */
[----:B------:R-:W-:Y:S02]  /*89e0*/  IMAD.X R23, R21, 0x1, R37, P3 ;  /* 0x0000000115177824 */ /* 0x000fe400018e0625 */
[----:B------:R-:W-:Y:S01]  /*89f0*/  IMAD.IADD R33, R33, 0x1, R15 ;  /* 0x0000000121217824 */ /* 0x000fe200078e020f */
[----:B------:R-:W-:Y:S06]  /*8a00*/  @P0 BRA `(.L_x_4738) ;  /* 0xfffffffc00580947 */ /* 0x000fec000383ffff */
.L_x_4743:
[----:B------:R-:W-:Y:S05]  /*8a10*/  BSYNC B1 ;  /* 0x0000000000017941 */ /* 0x000fea0003800000 */
.L_x_4737:
[----:B------:R-:W-:-:S04]  /*8a20*/  ISETP.NE.U32.AND P0, PT, R35, RZ, PT ;  /* 0x000000ff2300720c */ /* 0x000fc80003f05070 */
[----:B------:R-:W-:-:S13]  /*8a30*/  ISETP.NE.AND.EX P0, PT, RZ, RZ, PT, P0 ;  /* 0x000000ffff00720c */ /* 0x000fda0003f05300 */
[----:B------:R-:W-:Y:S05]  /*8a40*/  @!P0 BRA `(.L_x_4736) ;  /* 0x0000000000b08947 */ /* 0x000fea0003800000 */
[----:B------:R-:W1:Y:S01]  /*8a50*/  LDC.64 R10, c[0x0][0x240] ;  /* 0x00009000ff0a7b82 */ /* 0x000e620000000a00 */
[----:B------:R-:W-:Y:S01]  /*8a60*/  IMAD.MOV.U32 R8, RZ, RZ, R6 ;  /* 0x000000ffff087224 */ /* 0x000fe200078e0006 */
[----:B------:R-:W-:Y:S01]  /*8a70*/  ULDC.64 UR6, c[0x0][0x228] ;  /* 0x00008a0000067ab9 */ /* 0x000fe20000000a00 */
[----:B------:R-:W-:Y:S02]  /*8a80*/  ULDC.64 UR4, c[0x0][0x238] ;  /* 0x00008e0000047ab9 */ /* 0x000fe40000000a00 */
[----:B------:R-:W-:Y:S01]  /*8a90*/  LEA R4, P0, R34, UR4, 0x3 ;  /* 0x0000000422047c11 */ /* 0x000fe2000f8018ff */
[----:B-1----:R-:W-:-:S03]  /*8aa0*/  IMAD R21, R5, R10, RZ ;  /* 0x0000000a05157224 */ /* 0x002fc600078e02ff */
[C---:B------:R-:W-:Y:S01]  /*8ab0*/  LEA.HI.X R5, R34.reuse, UR5, R5, 0x3, P0 ;  /* 0x0000000522057c11 */ /* 0x040fe200080f1c05 */
[----:B------:R-:W-:-:S04]  /*8ac0*/  IMAD.WIDE.U32 R14, R34, R10, R8 ;  /* 0x0000000a220e7225 */ /* 0x000fc800078e0008 */
[----:B------:R-:W-:Y:S01]  /*8ad0*/  IMAD R21, R34, R11, R21 ;  /* 0x0000000b22157224 */ /* 0x000fe200078e0215 */
[----:B0-----:R-:W-:-:S03]  /*8ae0*/  LEA R12, P2, R14, UR6, 0x3 ;  /* 0x000000060e0c7c11 */ /* 0x001fc6000f8418ff */
        /* <DEDUP_REMOVED lines=34> */
.L_x_4736:
[----:B------:R-:W1:Y:S08]  /*8d10*/  LDC.64 R4, c[0x0][0x250] ;  /* 0x00009400ff047b82 */ /* 0x000e700000000a00 */
[----:B------:R-:W2:Y:S08]  /*8d20*/  LDC R11, c[0x0][0x24c] ;  /* 0x00009300ff0b7b82 */ /* 0x000eb00000000800 */
[----:B------:R-:W0:Y:S01]  /*8d30*/  LDC R10, c[0x0][0x248] ;  /* 0x00009200ff0a7b82 */ /* 0x000e220000000800 */
[C---:B-1----:R-:W-:Y:S01]  /*8d40*/  IMAD.SHL.U32 R6, R4.reuse, 0x8, RZ ;  /* 0x0000000804067824 */ /* 0x042fe200078e00ff */
[----:B------:R-:W-:-:S04]  /*8d50*/  SHF.L.U64.HI R5, R4, 0x3, R5 ;  /* 0x0000000304057819 */ /* 0x000fc80000010205 */
[----:B------:R-:W-:Y:S01]  /*8d60*/  ISETP.GE.U32.AND P0, PT, R6, 0x1, PT ;  /* 0x000000010600780c */ /* 0x000fe20003f06070 */
[----:B--2---:R-:W-:-:S03]  /*8d70*/  IMAD.MOV.U32 R8, RZ, RZ, R11 ;  /* 0x000000ffff087224 */ /* 0x004fc600078e000b */
[----:B------:R-:W-:Y:S01]  /*8d80*/  ISETP.GE.AND.EX P0, PT, R5, RZ, PT, P0 ;  /* 0x000000ff0500720c */ /* 0x000fe20003f06300 */
[----:B0-----:R-:W-:-:S12]  /*8d90*/  IMAD.MOV.U32 R9, RZ, RZ, R10 ;  /* 0x000000ffff097224 */ /* 0x001fd800078e000a */
[----:B------:R-:W-:Y:S05]  /*8da0*/  @!P0 BRA `(.L_x_4744) ;  /* 0x0000000000888947 */ /* 0x000fea0003800000 */
[----:B------:R-:W-:Y:S01]  /*8db0*/  BSSY B1, `(.L_x_4744) ;  /* 0x0000021000017945 */ /* 0x000fe20003800000 */
[----:B------:R-:W-:Y:S02]  /*8dc0*/  IMAD.MOV.U32 R13, RZ, RZ, R10 ;  /* 0x000000ffff0d7224 */ /* 0x000fe400078e000a */
[----:B------:R-:W-:Y:S02]  /*8dd0*/  IMAD.MOV.U32 R12, RZ, RZ, R11 ;  /* 0x000000ffff0c7224 */ /* 0x000fe400078e000b */
[----:B---345:R-:W-:Y:S02]  /*8de0*/  IMAD.MOV.U32 R23, RZ, RZ, R3 ;  /* 0x000000ffff177224 */ /* 0x038fe400078e0003 */
[----:B------:R-:W-:Y:S02]  /*8df0*/  IMAD.MOV.U32 R26, RZ, RZ, R0 ;  /* 0x000000ffff1a7224 */ /* 0x000fe400078e0000 */
[----:B------:R-:W-:Y:S02]  /*8e00*/  IMAD.MOV.U32 R9, RZ, RZ, R10 ;  /* 0x000000ffff097224 */ /* 0x000fe400078e000a */
[----:B------:R-:W-:-:S07]  /*8e10*/  IMAD.MOV.U32 R8, RZ, RZ, R11 ;  /* 0x000000ffff087224 */ /* 0x000fce00078e000b */
.L_x_4745:
        /* <DEDUP_REMOVED lines=8> */
[----:B0-----:R-:W-:-:S05]  /*8ea0*/  IADD3 R4, P4, R4, 0x8, RZ ;  /* 0x0000000804047810 */ /* 0x001fca0007f9e0ff */
[----:B------:R-:W-:Y:S01]  /*8eb0*/  IMAD.X R5, RZ, RZ, R5, P4 ;  /* 0x000000ffff057224 */ /* 0x000fe200020e0605 */
[----:B--2---:R-:W-:Y:S02]  /*8ec0*/  ISETP.GE.U32.AND P2, PT, R6, R32, PT ;  /* 0x000000200600720c */ /* 0x004fe40003f46070 */
        /* <DEDUP_REMOVED lines=16> */
.L_x_4744:
[----:B------:R-:W-:Y:S05]  /*8fd0*/  @!P0 BRA `(.L_x_4746) ;  /* 0x0000000000808947 */ /* 0x000fea0003800000 */
[----:B------:R-:W-:Y:S01]  /*8fe0*/  BSSY B1, `(.L_x_4746) ;  /* 0x000001f000017945 */ /* 0x000fe20003800000 */
[----:B------:R-:W-:Y:S02]  /*8ff0*/  IMAD.MOV.U32 R26, RZ, RZ, R10 ;  /* 0x000000ffff1a7224 */ /* 0x000fe400078e000a */
[----:B------:R-:W-:Y:S02]  /*9000*/  IMAD.MOV.U32 R28, RZ, RZ, R11 ;  /* 0x000000ffff1c7224 */ /* 0x000fe400078e000b */
[----:B---345:R-:W-:Y:S02]  /*9010*/  IMAD.MOV.U32 R23, RZ, RZ, R3 ;  /* 0x000000ffff177224 */ /* 0x038fe400078e0003 */
[----:B------:R-:W-:-:S07]  /*9020*/  IMAD.MOV.U32 R22, RZ, RZ, R0 ;  /* 0x000000ffff167224 */ /* 0x000fce00078e0000 */
.L_x_4747:
        /* <DEDUP_REMOVED lines=27> */
.L_x_4746:
[----:B------:R-:W-:Y:S01]  /*91e0*/  ULDC.64 UR4, c[0x0][0x248] ;  /* 0x0000920000047ab9 */ /* 0x000fe20000000a00 */
[C---:B------:R-:W-:Y:S01]  /*91f0*/  IADD3 R4, P0, -R9.reuse, R10, RZ ;  /* 0x0000000a09047210 */ /* 0x040fe20007f1e1ff */
[C---:B-----5:R-:W-:Y:S01]  /*9200*/  IMAD.SHL.U32 R10, R24.reuse, 0x8, RZ ;  /* 0x00000008180a7824 */ /* 0x060fe200078e00ff */
        /* <DEDUP_REMOVED lines=16> */
.L_x_4735:
[----:B------:R-:W-:Y:S05]  /*9310*/  BSYNC B2 ;  /* 0x0000000000027941 */ /* 0x000fea0003800000 */
.L_x_4734:
[----:B0-----:R-:W0:Y:S01]  /*9320*/  LDC R5, c[0x0][0x210] ;  /* 0x00008400ff057b82 */ /* 0x001e220000000800 */
[----:B------:R-:W-:Y:S01]  /*9330*/  BSSY B2, `(.L_x_4748) ;  /* 0x00001d1000027945 */ /* 0x000fe20003800000 */
[----:B0-----:R-:W-:Y:S02]  /*9340*/  IMAD R4, R2, -0x200, R5 ;  /* 0xfffffe0002047824 */ /* 0x001fe400078e0205 */
[----:B------:R-:W-:-:S05]  /*9350*/  VIADD R5, R27, 0x100 ;  /* 0x000001001b057836 */ /* 0x000fca0000000000 */
        /* <DEDUP_REMOVED lines=11> */
[----:B------:R-:W-:-:S10]  /*9410*/  IMAD R7, R16, UR5, R5 ;  /* 0x0000000510077c24 */ /* 0x000fd4000f8e0205 */
        /* <DEDUP_REMOVED lines=9> */
[----:B------:R-:W-:-:S03]  /*94b0*/  IMAD.IADD R11, R9, 0x1, R7 ;  /* 0x00000001090b7824 */ /* 0x000fc600078e0207 */
[----:B------:R-:W-:Y:S01]  /*94c0*/  ISETP.GE.U32.AND.EX P0, PT, R5, RZ, PT, P0 ;  /* 0x000000ff0500720c */ /* 0x000fe20003f06100 */
[----:B------:R-:W-:-:S12]  /*94d0*/  IMAD.MOV.U32 R5, RZ, RZ, RZ ;  /* 0x000000ffff057224 */ /* 0x000fd800078e00ff */
[----:B------:R-:W-:Y:S05]  /*94e0*/  @!P0 BRA `(.L_x_4751) ;  /* 0x0000001000908947 */ /* 0x000fea0003800000 */
[----:B------:R-:W-:Y:S01]  /*94f0*/  IADD3 R32, P0, -R15, R32, RZ ;  /* 0x000000200f207210 */ /* 0x000fe20007f1e1ff */
[----:B------:R-:W-:Y:S01]  /*9500*/  ULDC.64 UR4, c[0x0][0x228] ;  /* 0x00008a0000047ab9 */ /* 0x000fe20000000a00 */
[----:B------:R-:W-:Y:S01]  /*9510*/  IMAD.IADD R5, R7, 0x1, R9 ;  /* 0x0000000107057824 */ /* 0x000fe200078e0209 */
[----:B------:R-:W-:Y:S01]  /*9520*/  LEA RZ, P2, R8, UR4, 0x3 ;  /* 0x0000000408ff7c11 */ /* 0x000fe2000f8418ff */
[----:B0-----:R-:W-:Y:S01]  /*9530*/  IMAD.SHL.U32 R35, R13, 0x8, RZ ;  /* 0x000000080d237824 */ /* 0x001fe200078e00ff */
[----:B------:R-:W-:Y:S01]  /*9540*/  IADD3.X R33, R33, -0x1, RZ, P0, !PT ;  /* 0xffffffff21217810 */ /* 0x000fe200007fe4ff */
[----:B------:R-:W-:Y:S01]  /*9550*/  ULDC UR4, c[0x0][0x228] ;  /* 0x00008a0000047ab9 */ /* 0x000fe20000000800 */
[----:B------:R-:W-:Y:S01]  /*9560*/  ISETP.GT.U32.AND P0, PT, R32, RZ, PT ;  /* 0x000000ff2000720c */ /* 0x000fe20003f04070 */
[----:B------:R-:W-:Y:S01]  /*9570*/  IMAD.WIDE.U32 R12, R12, 0x8, RZ ;  /* 0x000000080c0c7825 */ /* 0x000fe200078e00ff */
[C---:B---34-:R-:W-:Y:S01]  /*9580*/  LEA.HI.X R22, R8.reuse, UR5, R5, 0x3, P2 ;  /* 0x0000000508167c11 */ /* 0x058fe200090f1c05 */
[----:B------:R-:W-:Y:S01]  /*9590*/  BSSY B1, `(.L_x_4751) ;  /* 0x0000119000017945 */ /* 0x000fe20003800000 */
[----:B------:R-:W-:Y:S01]  /*95a0*/  ISETP.GT.AND.EX P0, PT, R33, RZ, PT, P0 ;  /* 0x000000ff2100720c */ /* 0x000fe20003f04300 */
[----:B------:R-:W-:Y:S01]  /*95b0*/  IMAD.MOV.U32 R5, RZ, RZ, RZ ;  /* 0x000000ffff057224 */ /* 0x000fe200078e00ff */
[----:B------:R-:W-:Y:S01]  /*95c0*/  LEA R15, R8, UR4, 0x3 ;  /* 0x00000004080f7c11 */ /* 0x000fe2000f8e18ff */
[----:B------:R-:W-:-:S02]  /*95d0*/  IMAD.MOV.U32 R26, RZ, RZ, RZ ;  /* 0x000000ffff1a7224 */ /* 0x000fc400078e00ff */
[----:B------:R-:W-:-:S08]  /*95e0*/  IMAD.IADD R35, R13, 0x1, R35 ;  /* 0x000000010d237824 */ /* 0x000fd000078e0223 */
[----:B------:R-:W-:Y:S05]  /*95f0*/  @!P0 BRA `(.L_x_4752) ;  /* 0x0000000c00948947 */ /* 0x000fea0003800000 */
[----:B------:R-:W-:Y:S02]  /*9600*/  ISETP.GT.U32.AND P2, PT, R32, 0xc, PT ;  /* 0x0000000c2000780c */ /* 0x000fe40003f44070 */
[----:B------:R-:W-:Y:S02]  /*9610*/  PLOP3.LUT P0, PT, PT, PT, PT, 0x80, 0x0 ;  /* 0x000000000000781c */ /* 0x000fe40003f0f070 */
[----:B------:R-:W-:-:S13]  /*9620*/  ISETP.GT.AND.EX P2, PT, R33, RZ, PT, P2 ;  /* 0x000000ff2100720c */ /* 0x000fda0003f44320 */
[----:B------:R-:W-:Y:S05]  /*9630*/  @!P2 BRA `(.L_x_4753) ;  /* 0x00000008003ca947 */ /* 0x000fea0003800000 */
[----:B------:R-:W-:Y:S01]  /*9640*/  BSSY B3, `(.L_x_4753) ;  /* 0x000008e000037945 */ /* 0x000fe20003800000 */
[----:B------:R-:W-:-:S13]  /*9650*/  PLOP3.LUT P0, PT, PT, PT, PT, 0x8, 0x0 ;  /* 0x000000000000781c */ /* 0x000fda0003f0e170 */
.L_x_4754:
        /* <DEDUP_REMOVED lines=24> */
[----:B------:R-:W-:-:S05]  /*97e0*/  IMAD.X R7, R15, 0x1, R35, P2 ;  /* 0x000000010f077824 */ /* 0x000fca00010e0623 */
[----:B------:R-:W4:Y:S01]  /*97f0*/  LDG.E.64 R14, desc[UR36][R6.64] ;  /* 0x00000024060e7981 */ /* 0x000f22000c1e1b00 */
[----:B------:R-:W-:Y:S02]  /*9800*/  IMAD.IADD R23, R23, 0x1, R29 ;  /* 0x0000000117177824 */ /* 0x000fe400078e021d */
[-C--:B--2---:R-:W-:Y:S02]  /*9810*/  IMAD R29, R31, R24.reuse, RZ ;  /* 0x000000181f1d7224 */ /* 0x084fe400078e02ff */
[----:B------:R-:W-:Y:S01]  /*9820*/  IMAD.WIDE.U32 R22, R30, R24, R22 ;  /* 0x000000181e167225 */ /* 0x000fe200078e0016 */
[----:B------:R-:W-:-:S03]  /*9830*/  IADD3 R24, P2, R6, R12, RZ ;  /* 0x0000000c06187210 */ /* 0x000fc60007f5e0ff */
[----:B------:R-:W-:Y:S02]  /*9840*/  IMAD R25, R30, R25, R29 ;  /* 0x000000191e197224 */ /* 0x000fe400078e021d */
[----:B----4-:R-:W-:Y:S02]  /*9850*/  IMAD R29, R15, R36, RZ ;  /* 0x000000240f1d7224 */ /* 0x010fe400078e02ff */
[----:B------:R-:W-:Y:S02]  /*9860*/  IMAD.IADD R23, R23, 0x1, R25 ;  /* 0x0000000117177824 */ /* 0x000fe400078e0219 */
[----:B------:R-:W-:Y:S01]  /*9870*/  IMAD.X R25, R7, 0x1, R35, P2 ;  /* 0x0000000107197824 */ /* 0x000fe200010e0623 */
[----:B------:R-:W-:Y:S01]  /*9880*/  IADD3 R6, P2, R24, R12, RZ ;  /* 0x0000000c18067210 */ /* 0x000fe20007f5e0ff */
[C---:B------:R-:W-:Y:S02]  /*9890*/  IMAD R29, R14.reuse, R37, R29 ;  /* 0x000000250e1d7224 */ /* 0x040fe400078e021d */
[----:B------:R-:W-:Y:S01]  /*98a0*/  IMAD.WIDE.U32 R14, R14, R36, R22 ;  /* 0x000000240e0e7225 */ /* 0x000fe200078e0016 */
[----:B------:R-:W2:Y:S04]  /*98b0*/  LDG.E.64 R30, desc[UR36][R24.64] ;  /* 0x00000024181e7981 */ /* 0x000ea8000c1e1b00 */
[----:B------:R-:W2:Y:S01]  /*98c0*/  LDG.E.64 R22, desc[UR36][R20.64+0x20] ;  /* 0x0000202414167981 */ /* 0x000ea2000c1e1b00 */
[----:B------:R-:W-:-:S03]  /*98d0*/  IMAD.X R7, R25, 0x1, R35, P2 ;  /* 0x0000000119077824 */ /* 0x000fc600010e0623 */
[----:B------:R-:W3:Y:S04]  /*98e0*/  LDG.E.64 R36, desc[UR36][R20.64+0x28] ;  /* 0x0000282414247981 */ /* 0x000ee8000c1e1b00 */
[----:B------:R-:W3:Y:S01]  /*98f0*/  LDG.E.64 R24, desc[UR36][R6.64] ;  /* 0x0000002406187981 */ /* 0x000ee2000c1e1b00 */
[----:B------:R-:W-:Y:S02]  /*9900*/  IMAD.IADD R15, R15, 0x1, R29 ;  /* 0x000000010f0f7824 */ /* 0x000fe400078e021d */
[-C--:B--2---:R-:W-:Y:S02]  /*9910*/  IMAD R29, R31, R22.reuse, RZ ;  /* 0x000000161f1d7224 */ /* 0x084fe400078e02ff */
[----:B------:R-:W-:Y:S01]  /*9920*/  IMAD.WIDE.U32 R14, R30, R22, R14 ;  /* 0x000000161e0e7225 */ /* 0x000fe200078e000e */
[----:B------:R-:W-:-:S03]  /*9930*/  IADD3 R22, P2, R6, R12, RZ ;  /* 0x0000000c06167210 */ /* 0x000fc60007f5e0ff */
[----:B------:R-:W-:Y:S02]  /*9940*/  IMAD R23, R30, R23, R29 ;  /* 0x000000171e177224 */ /* 0x000fe400078e021d */
[----:B---3--:R-:W-:Y:S02]  /*9950*/  IMAD R29, R25, R36, RZ ;  /* 0x00000024191d7224 */ /* 0x008fe400078e02ff */
[----:B------:R-:W-:Y:S02]  /*9960*/  IMAD.IADD R15, R15, 0x1, R23 ;  /* 0x000000010f0f7824 */ /* 0x000fe400078e0217 */
[----:B------:R-:W-:Y:S02]  /*9970*/  IMAD.X R23, R7, 0x1, R35, P2 ;  /* 0x0000000107177824 */ /* 0x000fe400010e0623 */
[----:B------:R-:W-:Y:S01]  /*9980*/  IMAD R29, R24, R37, R29 ;  /* 0x00000025181d7224 */ /* 0x000fe200078e021d */
[----:B------:R-:W-:Y:S01]  /*9990*/  IADD3 R6, P2, R22, R12, RZ ;  /* 0x0000000c16067210 */ /* 0x000fe20007f5e0ff */
[----:B------:R-:W-:Y:S01]  /*99a0*/  IMAD.WIDE.U32 R24, R24, R36, R14 ;  /* 0x0000002418187225 */ /* 0x000fe200078e000e */
[----:B------:R-:W2:Y:S04]  /*99b0*/  LDG.E.64 R30, desc[UR36][R22.64] ;  /* 0x00000024161e7981 */ /* 0x000ea8000c1e1b00 */
[----:B------:R-:W2:Y:S01]  /*99c0*/  LDG.E.64 R14, desc[UR36][R20.64+0x30] ;  /* 0x00003024140e7981 */ /* 0x000ea2000c1e1b00 */
[----:B------:R-:W-:-:S03]  /*99d0*/  IMAD.X R7, R23, 0x1, R35, P2 ;  /* 0x0000000117077824 */ /* 0x000fc600010e0623 */
[----:B------:R-:W3:Y:S04]  /*99e0*/  LDG.E.64 R36, desc[UR36][R20.64+0x38] ;  /* 0x0000382414247981 */ /* 0x000ee8000c1e1b00 */
[----:B------:R-:W3:Y:S01]  /*99f0*/  LDG.E.64 R22, desc[UR36][R6.64] ;  /* 0x0000002406167981 */ /* 0x000ee2000c1e1b00 */
[----:B------:R-:W-:Y:S02]  /*9a00*/  IMAD.IADD R25, R25, 0x1, R29 ;  /* 0x0000000119197824 */ /* 0x000fe400078e021d */
[----:B--2---:R-:W-:-:S04]  /*9a10*/  IMAD R29, R31, R14, RZ ;  /* 0x0000000e1f1d7224 */ /* 0x004fc800078e02ff */
[C---:B------:R-:W-:Y:S02]  /*9a20*/  IMAD R29, R30.reuse, R15, R29 ;  /* 0x0000000f1e1d7224 */ /* 0x040fe400078e021d */
[----:B------:R-:W-:Y:S01]  /*9a30*/  IMAD.WIDE.U32 R14, R30, R14, R24 ;  /* 0x0000000e1e0e7225 */ /* 0x000fe200078e0018 */
[----:B------:R-:W-:-:S03]  /*9a40*/  IADD3 R24, P2, R6, R12, RZ ;  /* 0x0000000c06187210 */ /* 0x000fc60007f5e0ff */
        /* <DEDUP_REMOVED lines=49> */
[----:B------:R-:W-:Y:S01]  /*9d60*/  IMAD.X R23, R7, 0x1, R35, P2 ;  /* 0x0000000107177824 */ /* 0x000fe200010e0623 */
[----:B------:R-:W-:Y:S01]  /*9d70*/  IADD3 R6, P2, R22, R12, RZ ;  /* 0x0000000c16067210 */ /* 0x000fe20007f5e0ff */
[----:B------:R-:W-:Y:S02]  /*9d80*/  IMAD.IADD R15, R15, 0x1, R29 ;  /* 0x000000010f0f7824 */ /* 0x000fe400078e021d */
[----:B------:R-:W-:Y:S01]  /*9d90*/  IMAD R25, R24, R37, R31 ;  /* 0x0000002518197224 */ /* 0x000fe200078e021f */
[----:B------:R-:W2:Y:S04]  /*9da0*/  LDG.E.64 R28, desc[UR36][R20.64+0x70] ;  /* 0x00007024141c7981 */ /* 0x000ea8000c1e1b00 */
[----:B------:R-:W2:Y:S01]  /*9db0*/  LDG.E.64 R30, desc[UR36][R22.64] ;  /* 0x00000024161e7981 */ /* 0x000ea2000c1e1b00 */
[----:B------:R-:W-:-:S02]  /*9dc0*/  IMAD.X R7, R23, 0x1, R35, P2 ;  /* 0x0000000117077824 */ /* 0x000fc400010e0623 */
[----:B------:R-:W-:Y:S02]  /*9dd0*/  IMAD.WIDE.U32 R14, R24, R36, R14 ;  /* 0x00000024180e7225 */ /* 0x000fe400078e000e */
        /* <DEDUP_REMOVED lines=11> */
[----:B------:R-:W-:-:S04]  /*9e90*/  IMAD R25, R30, R29, R25 ;  /* 0x0000001d1e197224 */ /* 0x000fc800078e0219 */
        /* <DEDUP_REMOVED lines=8> */
[----:B------:R-:W-:Y:S05]  /*9f20*/  BSYNC B3 ;  /* 0x0000000000037941 */ /* 0x000fea0003800000 */
.L_x_4753:
        /* <DEDUP_REMOVED lines=55> */
[----:B------:R-:W-:Y:S02]  /*a2a0*/  IMAD R25, R24, R37, R29 ;  /* 0x0000002518197224 */ /* 0x000fe400078e021d */
[----:B------:R-:W2:Y:S04]  /*a2b0*/  LDG.E.64 R28, desc[UR36][R20.64+0x30] ;  /* 0x00003024141c7981 */ /* 0x000ea8000c1e1b00 */
[----:B------:R-:W2:Y:S01]  /*a2c0*/  LDG.E.64 R30, desc[UR36][R22.64] ;  /* 0x00000024161e7981 */ /* 0x000ea2000c1e1b00 */
[----:B------:R-:W-:-:S02]  /*a2d0*/  IMAD.X R7, R23, 0x1, R35, P0 ;  /* 0x0000000117077824 */ /* 0x000fc400000e0623 */
[----:B------:R-:W-:Y:S02]  /*a2e0*/  IMAD.WIDE.U32 R14, R24, R36, R14 ;  /* 0x00000024180e7225 */ /* 0x000fe400078e000e */
[----:B------:R-:W3:Y:S04]  /*a2f0*/  LDG.E.64 R36, desc[UR36][R20.64+0x38] ;  /* 0x0000382414247981 */ /* 0x000ee8000c1e1b00 */
[----:B------:R-:W3:Y:S01]  /*a300*/  LDG.E.64 R22, desc[UR36][R6.64] ;  /* 0x0000002406167981 */ /* 0x000ee2000c1e1b00 */
[----:B------:R-:W-:Y:S01]  /*a310*/  IMAD.IADD R15, R15, 0x1, R25 ;  /* 0x000000010f0f7824 */ /* 0x000fe200078e0219 */
[----:B------:R-:W-:Y:S02]  /*a320*/  IADD3 R5, P3, R5, 0x8, RZ ;  /* 0x0000000805057810 */ /* 0x000fe40007f7e0ff */
[----:B------:R-:W-:-:S02]  /*a330*/  IADD3 R32, P4, R32, -0x8, RZ ;  /* 0xfffffff820207810 */ /* 0x000fc40007f9e0ff */
[----:B------:R-:W-:Y:S01]  /*a340*/  PLOP3.LUT P0, PT, PT, PT, PT, 0x8, 0x0 ;  /* 0x000000000000781c */ /* 0x000fe20003f0e170 */
[----:B------:R-:W-:Y:S01]  /*a350*/  IMAD.X R26, RZ, RZ, R26, P3 ;  /* 0x000000ffff1a7224 */ /* 0x000fe200018e061a */
[----:B------:R-:W-:Y:S01]  /*a360*/  IADD3.X R33, R33, -0x1, RZ, P4, !PT ;  /* 0xffffffff21217810 */ /* 0x000fe200027fe4ff */
        /* <DEDUP_REMOVED lines=9> */
[----:B------:R-:W-:-:S07]  /*a400*/  IMAD.IADD R31, R31, 0x1, R29 ;  /* 0x000000011f1f7824 */ /* 0x000fce00078e021d */
.L_x_4756:
[----:B------:R-:W-:Y:S05]  /*a410*/  BSYNC B3 ;  /* 0x0000000000037941 */ /* 0x000fea0003800000 */
.L_x_4755:
[----:B------:R-:W-:-:S04]  /*a420*/  ISETP.NE.U32.AND P2, PT, R32, RZ, PT ;  /* 0x000000ff2000720c */ /* 0x000fc80003f45070 */
[----:B------:R-:W-:-:S13]  /*a430*/  ISETP.NE.OR.EX P0, PT, R33, RZ, P0, P2 ;  /* 0x000000ff2100720c */ /* 0x000fda0000705720 */
[----:B------:R-:W-:Y:S05]  /*a440*/  @!P0 BRA `(.L_x_4757) ;  /* 0x0000000000b48947 */ /* 0x000fea0003800000 */
.L_x_4752:
        /* <DEDUP_REMOVED lines=45> */
.L_x_4757:
[----:B------:R-:W-:Y:S05]  /*a720*/  BSYNC B1 ;  /* 0x0000000000017941 */ /* 0x000fea0003800000 */
.L_x_4751:
[----:B---34-:R-:W1:Y:S02]  /*a730*/  LDC R22, c[0x0][0x220] ;  /* 0x00008800ff167b82 */ /* 0x018e640000000800 */
[----:B-1----:R-:W-:-:S04]  /*a740*/  LOP3.LUT R22, R22, 0x3, RZ, 0xc0, !PT ;  /* 0x0000000316167812 */ /* 0x002fc800078ec0ff */
[----:B------:R-:W-:-:S04]  /*a750*/  ISETP.NE.U32.AND P0, PT, R22, RZ, PT ;  /* 0x000000ff1600720c */ /* 0x000fc80003f05070 */
[----:B------:R-:W-:-:S13]  /*a760*/  ISETP.NE.AND.EX P0, PT, RZ, RZ, PT, P0 ;  /* 0x000000ffff00720c */ /* 0x000fda0003f05300 */
[----:B------:R-:W-:Y:S05]  /*a770*/  @!P0 BRA `(.L_x_4750) ;  /* 0x0000000000b08947 */ /* 0x000fea0003800000 */
[----:B0-----:R-:W0:Y:S01]  /*a780*/  LDC.64 R12, c[0x0][0x240] ;  /* 0x00009000ff0c7b82 */ /* 0x001e220000000a00 */
[----:B------:R-:W-:Y:S01]  /*a790*/  IMAD.MOV.U32 R10, RZ, RZ, R8 ;  /* 0x000000ffff0a7224 */ /* 0x000fe200078e0008 */
[----:B------:R-:W-:Y:S01]  /*a7a0*/  ULDC.64 UR6, c[0x0][0x228] ;  /* 0x00008a0000067ab9 */ /* 0x000fe20000000a00 */
[----:B------:R-:W-:Y:S01]  /*a7b0*/  ULDC.64 UR4, c[0x0][0x238] ;  /* 0x00008e0000047ab9 */ /* 0x000fe20000000a00 */
[-C--:B0-----:R-:W-:Y:S02]  /*a7c0*/  IMAD R6, R26, R12.reuse, RZ ;  /* 0x0000000c1a067224 */ /* 0x081fe400078e02ff */
[----:B------:R-:W-:-:S04]  /*a7d0*/  IMAD.WIDE.U32 R20, R5, R12, R10 ;  /* 0x0000000c05147225 */ /* 0x000fc800078e000a */
[C---:B------:R-:W-:Y:S01]  /*a7e0*/  IMAD R23, R5.reuse, R13, R6 ;  /* 0x0000000d05177224 */ /* 0x040fe200078e0206 */
[----:B------:R-:W-:Y:S02]  /*a7f0*/  LEA R14, P2, R20, UR6, 0x3 ;  /* 0x00000006140e7c11 */ /* 0x000fe4000f8418ff */
[----:B------:R-:W-:Y:S01]  /*a800*/  LEA R6, P0, R5, UR4, 0x3 ;  /* 0x0000000405067c11 */ /* 0x000fe2000f8018ff */
[----:B------:R-:W-:-:S03]  /*a810*/  IMAD.IADD R15, R21, 0x1, R23 ;  /* 0x00000001150f7824 */ /* 0x000fc600078e0217 */
[----:B------:R-:W-:Y:S02]  /*a820*/  LEA.HI.X R7, R5, UR5, R26, 0x3, P0 ;  /* 0x0000000505077c11 */ /* 0x000fe400080f1c1a */
[----:B------:R-:W-:-:S03]  /*a830*/  LEA.HI.X R15, R20, UR7, R15, 0x3, P2 ;  /* 0x00000007140f7c11 */ /* 0x000fc600090f1c0f */
        /* <DEDUP_REMOVED lines=32> */
.L_x_4750:
[----:B------:R-:W1:Y:S08]  /*aa40*/  LDC.64 R6, c[0x0][0x250] ;  /* 0x00009400ff067b82 */ /* 0x000e700000000a00 */
[----:B0-----:R-:W0:Y:S08]  /*aa50*/  LDC R12, c[0x0][0x24c] ;  /* 0x00009300ff0c7b82 */ /* 0x001e300000000800 */
[----:B------:R-:W2:Y:S01]  /*aa60*/  LDC R11, c[0x0][0x248] ;  /* 0x00009200ff0b7b82 */ /* 0x000ea20000000800 */
[C---:B-1----:R-:W-:Y:S01]  /*aa70*/  IMAD.SHL.U32 R5, R6.reuse, 0x8, RZ ;  /* 0x0000000806057824 */ /* 0x042fe200078e00ff */
[----:B------:R-:W-:-:S04]  /*aa80*/  SHF.L.U64.HI R7, R6, 0x3, R7 ;  /* 0x0000000306077819 */ /* 0x000fc80000010207 */
[----:B------:R-:W-:Y:S01]  /*aa90*/  ISETP.GE.U32.AND P0, PT, R5, 0x1, PT ;  /* 0x000000010500780c */ /* 0x000fe20003f06070 */
[----:B0-----:R-:W-:-:S03]  /*aaa0*/  IMAD.MOV.U32 R5, RZ, RZ, R12 ;  /* 0x000000ffff057224 */ /* 0x001fc600078e000c */
[----:B------:R-:W-:Y:S01]  /*aab0*/  ISETP.GE.AND.EX P0, PT, R7, RZ, PT, P0 ;  /* 0x000000ff0700720c */ /* 0x000fe20003f06300 */
[----:B--2---:R-:W-:-:S12]  /*aac0*/  IMAD.MOV.U32 R10, RZ, RZ, R11 ;  /* 0x000000ffff0a7224 */ /* 0x004fd800078e000b */
[----:B------:R-:W-:Y:S05]  /*aad0*/  @!P0 BRA `(.L_x_4758) ;  /* 0x0000000000888947 */ /* 0x000fea0003800000 */
[----:B------:R-:W-:Y:S01]  /*aae0*/  BSSY B1, `(.L_x_4758) ;  /* 0x0000021000017945 */ /* 0x000fe20003800000 */
[----:B-----5:R-:W-:Y:S02]  /*aaf0*/  IMAD.MOV.U32 R25, RZ, RZ, R11 ;  /* 0x000000ffff197224 */ /* 0x020fe400078e000b */
[----:B------:R-:W-:Y:S02]  /*ab00*/  IMAD.MOV.U32 R26, RZ, RZ, R12 ;  /* 0x000000ffff1a7224 */ /* 0x000fe400078e000c */
[----:B------:R-:W-:Y:S02]  /*ab10*/  IMAD.MOV.U32 R24, RZ, RZ, R3 ;  /* 0x000000ffff187224 */ /* 0x000fe400078e0003 */
[----:B---34-:R-:W-:Y:S02]  /*ab20*/  IMAD.MOV.U32 R23, RZ, RZ, R0 ;  /* 0x000000ffff177224 */ /* 0x018fe400078e0000 */
[----:B------:R-:W-:Y:S02]  /*ab30*/  IMAD.MOV.U32 R10, RZ, RZ, R11 ;  /* 0x000000ffff0a7224 */ /* 0x000fe400078e000b */
[----:B------:R-:W-:-:S07]  /*ab40*/  IMAD.MOV.U32 R5, RZ, RZ, R12 ;  /* 0x000000ffff057224 */ /* 0x000fce00078e000c */
.L_x_4759:
        /* <DEDUP_REMOVED lines=27> */
.L_x_4758:
[----:B------:R-:W-:Y:S05]  /*ad00*/  @!P0 BRA `(.L_x_4760) ;  /* 0x0000000000808947 */ /* 0x000fea0003800000 */
[----:B------:R-:W-:Y:S01]  /*ad10*/  BSSY B1, `(.L_x_4760) ;  /* 0x000001f000017945 */ /* 0x000fe20003800000 */
[----:B-----5:R-:W-:Y:S02]  /*ad20*/  IMAD.MOV.U32 R25, RZ, RZ, R11 ;  /* 0x000000ffff197224 */ /* 0x020fe400078e000b */
[----:B------:R-:W-:Y:S02]  /*ad30*/  IMAD.MOV.U32 R26, RZ, RZ, R12 ;  /* 0x000000ffff1a7224 */ /* 0x000fe400078e000c */
[----:B------:R-:W-:Y:S02]  /*ad40*/  IMAD.MOV.U32 R24, RZ, RZ, R3 ;  /* 0x000000ffff187224 */ /* 0x000fe400078e0003 */
[----:B---34-:R-:W-:-:S07]  /*ad50*/  IMAD.MOV.U32 R23, RZ, RZ, R0 ;  /* 0x000000ffff177224 */ /* 0x018fce00078e0000 */
.L_x_4761:
        /* <DEDUP_REMOVED lines=11> */
[----:B--2---:R-:W-:Y:S02]  /*ae10*/  ISETP.GE.U32.AND P0, PT, R30, R8, PT ;  /* 0x000000081e00720c */ /* 0x004fe40003f06070 */
        /* <DEDUP_REMOVED lines=15> */
.L_x_4760:
[----:B------:R-:W-:Y:S01]  /*af10*/  ULDC.64 UR4, c[0x0][0x248] ;  /* 0x0000920000047ab9 */ /* 0x000fe20000000a00 */
[----:B------:R-:W-:Y:S01]  /*af20*/  IADD3 R6, P0, -R10, R11, RZ ;  /* 0x0000000b0a067210 */ /* 0x000fe20007f1e1ff */
[----:B-----5:R-:W-:Y:S01]  /*af30*/  IMAD.SHL.U32 R13, R16, 0x8, RZ ;  /* 0x00000008100d7824 */ /* 0x020fe200078e00ff */
[----:B------:R-:W-:Y:S01]  /*af40*/  IADD3 R8, P2, R10, -UR4, RZ ;  /* 0x800000040a087c10 */ /* 0x000fe2000ff5e0ff */
[----:B------:R-:W-:Y:S01]  /*af50*/  ULDC.64 UR6, c[0x0][0x260] ;  /* 0x0000980000067ab9 */ /* 0x000fe20000000a00 */
[----:B------:R-:W-:Y:S01]  /*af60*/  SHF.L.U64.HI R9, R16, 0x3, R17 ;  /* 0x0000000310097819 */ /* 0x000fe20000010211 */
[----:B------:R-:W-:Y:S01]  /*af70*/  IMAD.X R7, R12, 0x1, ~R5, P0 ;  /* 0x000000010c077824 */ /* 0x000fe200000e0e05 */
[----:B------:R-:W-:Y:S01]  /*af80*/  IADD3.X R5, R5, ~UR5, RZ, P2, !PT ;  /* 0x8000000505057c10 */ /* 0x000fe200097fe4ff */
[----:B------:R-:W-:Y:S01]  /*af90*/  ULDC.64 UR4, c[0x0][0x258] ;  /* 0x0000960000047ab9 */ /* 0x000fe20000000a00 */
[C---:B------:R-:W-:Y:S02]  /*afa0*/  IADD3 R12, P2, R13.reuse, UR6, RZ ;  /* 0x000000060d0c7c10 */ /* 0x040fe4000ff5e0ff */
[----:B------:R-:W-:-:S02]  /*afb0*/  IADD3 R10, P0, R13, UR4, RZ ;  /* 0x000000040d0a7c10 */ /* 0x000fc4000ff1e0ff */
[--C-:B------:R-:W-:Y:S02]  /*afc0*/  SHF.R.S64 R6, R6, 0x3, R7.reuse ;  /* 0x0000000306067819 */ /* 0x100fe40000001007 */
[----:B------:R-:W-:Y:S02]  /*afd0*/  SHF.R.S32.HI R7, RZ, 0x3, R7 ;  /* 0x00000003ff077819 */ /* 0x000fe40000011407 */
[C---:B------:R-:W-:Y:S02]  /*afe0*/  IADD3.X R11, R9.reuse, UR5, RZ, P0, !PT ;  /* 0x00000005090b7c10 */ /* 0x040fe400087fe4ff */
[----:B------:R-:W-:Y:S02]  /*aff0*/  IADD3.X R13, R9, UR7, RZ, P2, !PT ;  /* 0x00000007090d7c10 */ /* 0x000fe400097fe4ff */
[--C-:B------:R-:W-:Y:S01]  /*b000*/  SHF.R.S64 R8, R8, 0x3, R5.reuse ;  /* 0x0000000308087819 */ /* 0x100fe20000001005 */
[----:B------:R0:W-:Y:S01]  /*b010*/  STG.E.64 desc[UR36][R10.64], R6 ;  /* 0x000000060a007986 */ /* 0x0001e2000c101b24 */
[----:B------:R-:W-:-:S05]  /*b020*/  SHF.R.S32.HI R9, RZ, 0x3, R5 ;  /* 0x00000003ff097819 */ /* 0x000fca0000011405 */
[----:B------:R0:W-:Y:S02]  /*b030*/  STG.E.64 desc[UR36][R12.64], R8 ;  /* 0x000000080c007986 */ /* 0x0001e4000c101b24 */
.L_x_4749:
[----:B------:R-:W-:Y:S05]  /*b040*/  BSYNC B2 ;  /* 0x0000000000027941 */ /* 0x000fea0003800000 */
.L_x_4748:
[----:B------:R-:W-:-:S05]  /*b050*/  VIADD R5, R27, 0x180 ;  /* 0x000001801b057836 */ /* 0x000fca0000000000 */
[----:B------:R-:W-:-:S13]  /*b060*/  ISETP.GE.AND P0, PT, R5, R4, PT ;  /* 0x000000040500720c */ /* 0x000fda0003f06270 */
[----:B------:R-:W-:Y:S05]  /*b070*/  @P0 BRA `(.L_x_4697) ;  /* 0x0000001c000c0947 */ /* 0x000fea0003800000 */
[----:B0-----:R-:W0:Y:S01]  /*b080*/  LDC.64 R10, c[0x0][0x220] ;  /* 0x00008800ff0a7b82 */ /* 0x001e220000000a00 */
[----:B------:R-:W-:Y:S02]  /*b090*/  CS2R R12, SRZ ;  /* 0x00000000000c7805 */ /* 0x000fe4000001ff00 */
[C---:B0-----:R-:W-:Y:S02]  /*b0a0*/  ISETP.NE.U32.AND P0, PT, R10.reuse, RZ, PT ;  /* 0x000000ff0a00720c */ /* 0x041fe40003f05070 */
[----:B------:R-:W-:Y:S02]  /*b0b0*/  ISETP.GE.U32.AND P2, PT, R10, 0x1, PT ;  /* 0x000000010a00780c */ /* 0x000fe40003f46070 */
[C---:B------:R-:W-:Y:S02]  /*b0c0*/  ISETP.NE.AND.EX P0, PT, R11.reuse, RZ, PT, P0 ;  /* 0x000000ff0b00720c */ /* 0x040fe40003f05300 */
[----:B------:R-:W-:-:S04]  /*b0d0*/  ISETP.GE.AND.EX P2, PT, R11, RZ, PT, P2 ;  /* 0x000000ff0b00720c */ /* 0x000fc80003f46320 */
[----:B------:R-:W-:-:S13]  /*b0e0*/  PLOP3.LUT P0, PT, P0, P2, PT, 0x2a, 0x0 ;  /* 0x000000000000781c */ /* 0x000fda0000704572 */
[----:B------:R-:W-:Y:S05]  /*b0f0*/  @P0 BRA `(.L_x_4762) ;  /* 0x0000001400740947 */ /* 0x000fea0003800000 */
[C---:B------:R-:W-:Y:S01]  /*b100*/  IADD3 R4, P2, R10.reuse, -0x1, RZ ;  /* 0xffffffff0a047810 */ /* 0x040fe20007f5e0ff */
[----:B------:R-:W0:Y:S01]  /*b110*/  LDC.64 R8, c[0x0][0x240] ;  /* 0x00009000ff087b82 */ /* 0x000e220000000a00 */
[----:B------:R-:W-:Y:S01]  /*b120*/  LOP3.LUT R7, R10, 0x3, RZ, 0xc0, !PT ;  /* 0x000000030a077812 */ /* 0x000fe200078ec0ff */
[----:B------:R-:W-:Y:S01]  /*b130*/  IMAD.MOV.U32 R5, RZ, RZ, RZ ;  /* 0x000000ffff057224 */ /* 0x000fe200078e00ff */
[----:B------:R-:W-:Y:S01]  /*b140*/  ISETP.GE.U32.AND P0, PT, R4, 0x3, PT ;  /* 0x000000030400780c */ /* 0x000fe20003f06070 */
[----:B------:R-:W-:Y:S01]  /*b150*/  IMAD.MOV.U32 R6, RZ, RZ, RZ ;  /* 0x000000ffff067224 */ /* 0x000fe200078e00ff */
[----:B------:R-:W-:Y:S02]  /*b160*/  IADD3.X R4, R11, -0x1, RZ, P2, !PT ;  /* 0xffffffff0b047810 */ /* 0x000fe400017fe4ff */
[----:B------:R-:W-:Y:S02]  /*b170*/  CS2R R12, SRZ ;  /* 0x00000000000c7805 */ /* 0x000fe4000001ff00 */
[----:B------:R-:W-:-:S13]  /*b180*/  ISETP.GE.U32.AND.EX P0, PT, R4, RZ, PT, P0 ;  /* 0x000000ff0400720c */ /* 0x000fda0003f06100 */
[----:B------:R-:W-:Y:S05]  /*b190*/  @!P0 BRA `(.L_x_4763) ;  /* 0x00000010008c8947 */ /* 0x000fea0003800000 */
[----:B------:R-:W-:Y:S01]  /*b1a0*/  IADD3 R26, P0, -R7, R10, RZ ;  /* 0x0000000a071a7210 */ /* 0x000fe20007f1e1ff */
[----:B------:R-:W-:Y:S01]  /*b1b0*/  ULDC.64 UR4, c[0x0][0x230] ;  /* 0x00008c0000047ab9 */ /* 0x000fe20000000a00 */
[----:B0-----:R-:W-:Y:S01]  /*b1c0*/  IMAD.WIDE.U32 R14, R8, 0x8, RZ ;  /* 0x00000008080e7825 */ /* 0x001fe200078e00ff */
[----:B------:R-:W-:Y:S01]  /*b1d0*/  BSSY B1, `(.L_x_4763) ;  /* 0x000011f000017945 */ /* 0x000fe20003800000 */
[----:B------:R-:W-:Y:S02]  /*b1e0*/  IADD3.X R4, R11, -0x1, RZ, P0, !PT ;  /* 0xffffffff0b047810 */ /* 0x000fe400007fe4ff */
[----:B------:R-:W-:Y:S01]  /*b1f0*/  ISETP.GT.U32.AND P0, PT, R26, RZ, PT ;  /* 0x000000ff1a00720c */ /* 0x000fe20003f04070 */
[----:B-----5:R-:W-:Y:S02]  /*b200*/  IMAD R5, R19, UR4, RZ ;  /* 0x0000000413057c24 */ /* 0x020fe4000f8e02ff */
[----:B------:R-:W-:Y:S01]  /*b210*/  IMAD.WIDE.U32 R10, R18, UR4, RZ ;  /* 0x00000004120a7c25 */ /* 0x000fe2000f8e00ff */
[----:B------:R-:W-:-:S03]  /*b220*/  ISETP.GT.AND.EX P0, PT, R4, RZ, PT, P0 ;  /* 0x000000ff0400720c */ /* 0x000fc60003f04300 */
[----:B------:R-:W-:Y:S01]  /*b230*/  IMAD R5, R18, UR5, R5 ;  /* 0x0000000512057c24 */ /* 0x000fe2000f8e0205 */
[----:B------:R-:W-:Y:S01]  /*b240*/  ULDC.64 UR4, c[0x0][0x228] ;  /* 0x00008a0000047ab9 */ /* 0x000fe20000000a00 */
[----:B------:R-:W-:Y:S01]  /*b250*/  IMAD.SHL.U32 R37, R9, 0x8, RZ ;  /* 0x0000000809257824 */ /* 0x000fe200078e00ff */
[C---:B---34-:R-:W-:Y:S01]  /*b260*/  LEA R22, P2, R10.reuse, UR4, 0x3 ;  /* 0x000000040a167c11 */ /* 0x058fe2000f8418ff */
[----:B------:R-:W-:Y:S02]  /*b270*/  IMAD.IADD R23, R11, 0x1, R5 ;  /* 0x000000010b177824 */ /* 0x000fe400078e0205 */
[----:B------:R-:W-:Y:S02]  /*b280*/  IMAD.MOV.U32 R5, RZ, RZ, RZ ;  /* 0x000000ffff057224 */ /* 0x000fe400078e00ff */
[----:B------:R-:W-:Y:S01]  /*b290*/  IMAD.MOV.U32 R6, RZ, RZ, RZ ;  /* 0x000000ffff067224 */ /* 0x000fe200078e00ff */
[----:B------:R-:W-:Y:S01]  /*b2a0*/  LEA.HI.X R23, R10, UR5, R23, 0x3, P2 ;  /* 0x000000050a177c11 */ /* 0x000fe200090f1c17 */
[----:B------:R-:W-:Y:S01]  /*b2b0*/  IMAD.IADD R37, R15, 0x1, R37 ;  /* 0x000000010f257824 */ /* 0x000fe200078e0225 */
[----:B------:R-:W-:Y:S06]  /*b2c0*/  @!P0 BRA `(.L_x_4764) ;  /* 0x0000000c00948947 */ /* 0x000fec0003800000 */
[----:B------:R-:W-:Y:S02]  /*b2d0*/  ISETP.GT.U32.AND P2, PT, R26, 0xc, PT ;  /* 0x0000000c1a00780c */ /* 0x000fe40003f44070 */
[----:B------:R-:W-:Y:S02]  /*b2e0*/  PLOP3.LUT P0, PT, PT, PT, PT, 0x80, 0x0 ;  /* 0x000000000000781c */ /* 0x000fe40003f0f070 */
[----:B------:R-:W-:-:S13]  /*b2f0*/  ISETP.GT.AND.EX P2, PT, R4, RZ, PT, P2 ;  /* 0x000000ff0400720c */ /* 0x000fda0003f44320 */
[----:B------:R-:W-:Y:S05]  /*b300*/  @!P2 BRA `(.L_x_4765) ;  /* 0x00000008003ca947 */ /* 0x000fea0003800000 */
[----:B------:R-:W-:Y:S01]  /*b310*/  BSSY B2, `(.L_x_4765) ;  /* 0x000008e000027945 */ /* 0x000fe20003800000 */
[----:B------:R-:W-:-:S13]  /*b320*/  PLOP3.LUT P0, PT, PT, PT, PT, 0x8, 0x0 ;  /* 0x000000000000781c */ /* 0x000fda0003f0e170 */
.L_x_4766:
[----:B------:R-:W-:Y:S01]  /*b330*/  ULDC.64 UR4, c[0x0][0x238] ;  /* 0x00008e0000047ab9 */ /* 0x000fe20000000a00 */
[----:B------:R-:W-:Y:S01]  /*b340*/  IMAD.MOV.U32 R20, RZ, RZ, R22 ;  /* 0x000000ffff147224 */ /* 0x000fe200078e0016 */
[----:B------:R-:W-:Y:S01]  /*b350*/  LEA R10, P2, R5, UR4, 0x3 ;  /* 0x00000004050a7c11 */ /* 0x000fe2000f8418ff */
[----:B------:R-:W-:-:S03]  /*b360*/  IMAD.MOV.U32 R21, RZ, RZ, R23 ;  /* 0x000000ffff157224 */ /* 0x000fc600078e0017 */
[----:B------:R-:W-:-:S03]  /*b370*/  LEA.HI.X R11, R5, UR5, R6, 0x3, P2 ;  /* 0x00000005050b7c11 */ /* 0x000fc600090f1c06 */
[----:B------:R-:W2:Y:S04]  /*b380*/  LDG.E.64 R20, desc[UR36][R20.64] ;  /* 0x0000002414147981 */ /* 0x000ea8000c1e1b00 */
[----:B------:R-:W2:Y:S01]  /*b390*/  LDG.E.64 R16, desc[UR36][R10.64] ;  /* 0x000000240a107981 */ /* 0x000ea2000c1e1b00 */
[----:B------:R-:W-:-:S03]  /*b3a0*/  IADD3 R22, P2, R22, R14, RZ ;  /* 0x0000000e16167210 */ /* 0x000fc60007f5e0ff */
[----:B------:R-:W3:Y:S02]  /*b3b0*/  LDG.E.64 R24, desc[UR36][R10.64+0x8] ;  /* 0x000008240a187981 */ /* 0x000ee4000c1e1b00 */
[----:B------:R-:W-:Y:S01]  /*b3c0*/  IMAD.X R23, R23, 0x1, R37, P2 ;  /* 0x0000000117177824 */ /* 0x000fe200010e0625 */
[----:B------:R-:W-:-:S04]  /*b3d0*/  IADD3 R30, P2, R22, R14, RZ ;  /* 0x0000000e161e7210 */ /* 0x000fc80007f5e0ff */
[----:B------:R-:W3:Y:S01]  /*b3e0*/  LDG.E.64 R28, desc[UR36][R22.64] ;  /* 0x00000024161c7981 */ /* 0x000ee2000c1e1b00 */
[----:B------:R-:W-:Y:S02]  /*b3f0*/  IMAD.X R31, R23, 0x1, R37, P2 ;  /* 0x00000001171f7824 */ /* 0x000fe400010e0625 */
[-C--:B--2---:R-:W-:Y:S02]  /*b400*/  IMAD R33, R21, R16.reuse, RZ ;  /* 0x0000001015217224 */ /* 0x084fe400078e02ff */
[----:B------:R-:W-:-:S04]  /*b410*/  IMAD.WIDE.U32 R12, R20, R16, R12 ;  /* 0x00000010140c7225 */ /* 0x000fc800078e000c */
[----:B------:R-:W-:Y:S02]  /*b420*/  IMAD R33, R20, R17, R33 ;  /* 0x0000001114217224 */ /* 0x000fe400078e0221 */
[----:B------:R0:W2:Y:S04]  /*b430*/  LDG.E.64 R20, desc[UR36][R30.64] ;  /* 0x000000241e147981 */ /* 0x0000a8000c1e1b00 */
[----:B------:R-:W2:Y:S01]  /*b440*/  LDG.E.64 R16, desc[UR36][R10.64+0x10] ;  /* 0x000010240a107981 */ /* 0x000ea2000c1e1b00 */
[----:B------:R-:W-:Y:S01]  /*b450*/  IADD3 R32, P2, R30, R14, RZ ;  /* 0x0000000e1e207210 */ /* 0x000fe20007f5e0ff */
[----:B------:R-:W-:Y:S02]  /*b460*/  IMAD.IADD R13, R13, 0x1, R33 ;  /* 0x000000010d0d7824 */ /* 0x000fe400078e0221 */
[----:B---3--:R-:W-:-:S02]  /*b470*/  IMAD R23, R29, R24, RZ ;  /* 0x000000181d177224 */ /* 0x008fc400078e02ff */
[----:B------:R-:W-:Y:S02]  /*b480*/  IMAD.X R33, R31, 0x1, R37, P2 ;  /* 0x000000011f217824 */ /* 0x000fe400010e0625 */
[C---:B------:R-:W-:Y:S02]  /*b490*/  IMAD R29, R28.reuse, R25, R23 ;  /* 0x000000191c1d7224 */ /* 0x040fe400078e0217 */
[----:B------:R-:W-:Y:S01]  /*b4a0*/  IMAD.WIDE.U32 R12, R28, R24, R12 ;  /* 0x000000181c0c7225 */ /* 0x000fe200078e000c */
[----:B------:R-:W3:Y:S01]  /*b4b0*/  LDG.E.64 R22, desc[UR36][R10.64+0x18] ;  /* 0x000018240a167981 */ /* 0x000ee2000c1e1b00 */
[----:B0-----:R-:W-:-:S03]  /*b4c0*/  IADD3 R30, P2, R32, R14, RZ ;  /* 0x0000000e201e7210 */ /* 0x001fc60007f5e0ff */
[----:B------:R-:W3:Y:S01]  /*b4d0*/  LDG.E.64 R24, desc[UR36][R32.64] ;  /* 0x0000002420187981 */ /* 0x000ee2000c1e1b00 */
[----:B------:R-:W-:Y:S02]  /*b4e0*/  IMAD.IADD R13, R13, 0x1, R29 ;  /* 0x000000010d0d7824 */ /* 0x000fe400078e021d */
[----:B------:R-:W-:Y:S02]  /*b4f0*/  IMAD.X R31, R33, 0x1, R37, P2 ;  /* 0x00000001211f7824 */ /* 0x000fe400010e0625 */
[----:B--2---:R-:W-:-:S04]  /*b500*/  IMAD R21, R21, R16, RZ ;  /* 0x0000001015157224 */ /* 0x004fc800078e02ff */
[C---:B------:R-:W-:Y:S02]  /*b510*/  IMAD R29, R20.reuse, R17, R21 ;  /* 0x00000011141d7224 */ /* 0x040fe400078e0215 */
[----:B------:R-:W-:Y:S02]  /*b520*/  IMAD.WIDE.U32 R20, R20, R16, R12 ;  /* 0x0000001014147225 */ /* 0x000fe400078e000c */
[----:B------:R-:W2:Y:S04]  /*b530*/  LDG.E.64 R12, desc[UR36][R10.64+0x20] ;  /* 0x000020240a0c7981 */ /* 0x000ea8000c1e1b00 */
[----:B------:R0:W2:Y:S01]  /*b540*/  LDG.E.64 R16, desc[UR36][R30.64] ;  /* 0x000000241e107981 */ /* 0x0000a2000c1e1b00 */
[----:B------:R-:W-:Y:S01]  /*b550*/  IADD3 R28, P2, R30, R14, RZ ;  /* 0x0000000e1e1c7210 */ /* 0x000fe20007f5e0ff */
[----:B------:R-:W-:-:S02]  /*b560*/  IMAD.IADD R21, R21, 0x1, R29 ;  /* 0x0000000115157824 */ /* 0x000fc400078e021d */
[-C--:B---3--:R-:W-:Y:S02]  /*b570*/  IMAD R25, R25, R22.reuse, RZ ;  /* 0x0000001619197224 */ /* 0x088fe400078e02ff */
[----:B------:R-:W-:Y:S02]  /*b580*/  IMAD.X R29, R31, 0x1, R37, P2 ;  /* 0x000000011f1d7824 */ /* 0x000fe400010e0625 */
[C---:B------:R-:W-:Y:S02]  /*b590*/  IMAD R33, R24.reuse, R23, R25 ;  /* 0x0000001718217224 */ /* 0x040fe400078e0219 */
[----:B------:R-:W-:Y:S02]  /*b5a0*/  IMAD.WIDE.U32 R20, R24, R22, R20 ;  /* 0x0000001618147225 */ /* 0x000fe400078e0014 */
[----:B------:R-:W3:Y:S01]  /*b5b0*/  LDG.E.64 R22, desc[UR36][R10.64+0x28] ;  /* 0x000028240a167981 */ /* 0x000ee2000c1e1b00 */
[----:B0-----:R-:W-:-:S03]  /*b5c0*/  IADD3 R30, P2, R28, R14, RZ ;  /* 0x0000000e1c1e7210 */ /* 0x001fc60007f5e0ff */
[----:B------:R0:W3:Y:S01]  /*b5d0*/  LDG.E.64 R24, desc[UR36][R28.64] ;  /* 0x000000241c187981 */ /* 0x0000e2000c1e1b00 */
[----:B------:R-:W-:Y:S02]  /*b5e0*/  IMAD.IADD R21, R21, 0x1, R33 ;  /* 0x0000000115157824 */ /* 0x000fe400078e0221 */
[----:B------:R-:W-:Y:S02]  /*b5f0*/  IMAD.X R31, R29, 0x1, R37, P2 ;  /* 0x000000011d1f7824 */ /* 0x000fe400010e0625 */
[----:B--2---:R-:W-:-:S04]  /*b600*/  IMAD R17, R17, R12, RZ ;  /* 0x0000000c11117224 */ /* 0x004fc800078e02ff */
[C---:B------:R-:W-:Y:S02]  /*b610*/  IMAD R33, R16.reuse, R13, R17 ;  /* 0x0000000d10217224 */ /* 0x040fe400078e0211 */
[----:B------:R-:W-:Y:S02]  /*b620*/  IMAD.WIDE.U32 R12, R16, R12, R20 ;  /* 0x0000000c100c7225 */ /* 0x000fe400078e0014 */
[----:B------:R-:W2:Y:S04]  /*b630*/  LDG.E.64 R16, desc[UR36][R10.64+0x30] ;  /* 0x000030240a107981 */ /* 0x000ea8000c1e1b00 */
[----:B------:R1:W2:Y:S01]  /*b640*/  LDG.E.64 R20, desc[UR36][R30.64] ;  /* 0x000000241e147981 */ /* 0x0002a2000c1e1b00 */
[----:B0-----:R-:W-:Y:S01]  /*b650*/  IADD3 R28, P2, R30, R14, RZ ;  /* 0x0000000e1e1c7210 */ /* 0x001fe20007f5e0ff */
[----:B------:R-:W-:-:S02]  /*b660*/  IMAD.IADD R13, R13, 0x1, R33 ;  /* 0x000000010d0d7824 */ /* 0x000fc400078e0221 */
[-C--:B---3--:R-:W-:Y:S02]  /*b670*/  IMAD R25, R25, R22.reuse, RZ ;  /* 0x0000001619197224 */ /* 0x088fe400078e02ff */
[----:B------:R-:W-:Y:S02]  /*b680*/  IMAD.X R29, R31, 0x1, R37, P2 ;  /* 0x000000011f1d7824 */ /* 0x000fe400010e0625 */
[C---:B------:R-:W-:Y:S02]  /*b690*/  IMAD R33, R24.reuse, R23, R25 ;  /* 0x0000001718217224 */ /* 0x040fe400078e0219 */
[----:B------:R-:W-:Y:S02]  /*b6a0*/  IMAD.WIDE.U32 R12, R24, R22, R12 ;  /* 0x00000016180c7225 */ /* 0x000fe400078e000c */
[----:B------:R-:W3:Y:S01]  /*b6b0*/  LDG.E.64 R22, desc[UR36][R10.64+0x38] ;  /* 0x000038240a167981 */ /* 0x000ee2000c1e1b00 */
[----:B-1----:R-:W-:-:S03]  /*b6c0*/  IADD3 R30, P2, R28, R14, RZ ;  /* 0x0000000e1c1e7210 */ /* 0x002fc60007f5e0ff */
[----:B------:R0:W3:Y:S01]  /*b6d0*/  LDG.E.64 R24, desc[UR36][R28.64] ;  /* 0x000000241c187981 */ /* 0x0000e2000c1e1b00 */
[----:B------:R-:W-:Y:S02]  /*b6e0*/  IMAD.IADD R13, R13, 0x1, R33 ;  /* 0x000000010d0d7824 */ /* 0x000fe400078e0221 */
[----:B------:R-:W-:Y:S02]  /*b6f0*/  IMAD.X R31, R29, 0x1, R37, P2 ;  /* 0x000000011d1f7824 */ /* 0x000fe400010e0625 */
[-C--:B--2---:R-:W-:Y:S02]  /*b700*/  IMAD R21, R21, R16.reuse, RZ ;  /* 0x0000001015157224 */ /* 0x084fe400078e02ff */
[----:B------:R-:W-:-:S04]  /*b710*/  IMAD.WIDE.U32 R12, R20, R16, R12 ;  /* 0x00000010140c7225 */ /* 0x000fc800078e000c */
[----:B------:R-:W-:Y:S02]  /*b720*/  IMAD R33, R20, R17, R21 ;  /* 0x0000001114217224 */ /* 0x000fe400078e0215 */
[----:B------:R-:W2:Y:S04]  /*b730*/  LDG.E.64 R16, desc[UR36][R10.64+0x40] ;  /* 0x000040240a107981 */ /* 0x000ea8000c1e1b00 */
[----:B------:R1:W2:Y:S01]  /*b740*/  LDG.E.64 R20, desc[UR36][R30.64] ;  /* 0x000000241e147981 */ /* 0x0002a2000c1e1b00 */
[----:B0-----:R-:W-:Y:S01]  /*b750*/  IADD3 R28, P2, R30, R14, RZ ;  /* 0x0000000e1e1c7210 */ /* 0x001fe20007f5e0ff */
[----:B------:R-:W-:Y:S02]  /*b760*/  IMAD.IADD R13, R13, 0x1, R33 ;  /* 0x000000010d0d7824 */ /* 0x000fe400078e0221 */
[----:B---3--:R-:W-:-:S02]  /*b770*/  IMAD R25, R25, R22, RZ ;  /* 0x0000001619197224 */ /* 0x008fc400078e02ff */
        /* <DEDUP_REMOVED lines=12> */
[----:B------:R-:W2:Y:S01]  /*b840*/  LDG.E.64 R20, desc[UR36][R30.64] ;  /* 0x000000241e147981 */ /* 0x000ea2000c1e1b00 */
[----:B0-----:R-:W-:Y:S01]  /*b850*/  IADD3 R28, P2, R30, R14, RZ ;  /* 0x0000000e1e1c7210 */ /* 0x001fe20007f5e0ff */
[----:B------:R-:W-:Y:S02]  /*b860*/  IMAD.IADD R13, R13, 0x1, R33 ;  /* 0x000000010d0d7824 */ /* 0x000fe400078e0221 */
[----:B---3--:R-:W-:-:S02]  /*b870*/  IMAD R25, R25, R22, RZ ;  /* 0x0000001619197224 */ /* 0x008fc400078e02ff */
[----:B------:R-:W-:Y:S02]  /*b880*/  IMAD.X R29, R31, 0x1, R37, P2 ;  /* 0x000000011f1d7824 */ /* 0x000fe400010e0625 */
[C---:B------:R-:W-:Y:S02]  /*b890*/  IMAD R25, R24.reuse, R23, R25 ;  /* 0x0000001718197224 */ /* 0x040fe400078e0219 */
[----:B------:R-:W-:Y:S01]  /*b8a0*/  IMAD.WIDE.U32 R12, R24, R22, R12 ;  /* 0x00000016180c7225 */ /* 0x000fe200078e000c */
[----:B------:R-:W-:Y:S01]  /*b8b0*/  IADD3 R34, P2, R28, R14, RZ ;  /* 0x0000000e1c227210 */ /* 0x000fe20007f5e0ff */
[----:B------:R-:W3:Y:S02]  /*b8c0*/  LDG.E.64 R22, desc[UR36][R10.64+0x58] ;  /* 0x000058240a167981 */ /* 0x000ee4000c1e1b00 */
[----:B------:R-:W-:Y:S02]  /*b8d0*/  IMAD.IADD R13, R13, 0x1, R25 ;  /* 0x000000010d0d7824 */ /* 0x000fe400078e0219 */
[----:B------:R-:W3:Y:S01]  /*b8e0*/  LDG.E.64 R24, desc[UR36][R28.64] ;  /* 0x000000241c187981 */ /* 0x000ee2000c1e1b00 */
[----:B------:R-:W-:-:S02]  /*b8f0*/  IMAD.X R35, R29, 0x1, R37, P2 ;  /* 0x000000011d237824 */ /* 0x000fc400010e0625 */
[-C--:B--2---:R-:W-:Y:S01]  /*b900*/  IMAD R21, R21, R16.reuse, RZ ;  /* 0x0000001015157224 */ /* 0x084fe200078e02ff */
[----:B------:R-:W2:Y:S01]  /*b910*/  LDG.E.64 R28, desc[UR36][R10.64+0x68] ;  /* 0x000068240a1c7981 */ /* 0x000ea2000c1e1b00 */
[----:B------:R-:W-:-:S04]  /*b920*/  IMAD.WIDE.U32 R12, R20, R16, R12 ;  /* 0x00000010140c7225 */ /* 0x000fc800078e000c */
[----:B------:R-:W-:Y:S02]  /*b930*/  IMAD R31, R20, R17, R21 ;  /* 0x00000011141f7224 */ /* 0x000fe400078e0215 */
[----:B------:R-:W4:Y:S04]  /*b940*/  LDG.E.64 R16, desc[UR36][R10.64+0x60] ;  /* 0x000060240a107981 */ /* 0x000f28000c1e1b00 */
[----:B------:R-:W4:Y:S01]  /*b950*/  LDG.E.64 R20, desc[UR36][R34.64] ;  /* 0x0000002422147981 */ /* 0x000f22000c1e1b00 */
[----:B------:R-:W-:Y:S01]  /*b960*/  IADD3 R32, P2, R34, R14, RZ ;  /* 0x0000000e22207210 */ /* 0x000fe20007f5e0ff */
[----:B------:R-:W-:Y:S02]  /*b970*/  IMAD.IADD R13, R13, 0x1, R31 ;  /* 0x000000010d0d7824 */ /* 0x000fe400078e021f */
[----:B---3--:R-:W-:-:S02]  /*b980*/  IMAD R25, R25, R22, RZ ;  /* 0x0000001619197224 */ /* 0x008fc400078e02ff */
[----:B------:R-:W-:Y:S02]  /*b990*/  IMAD.X R33, R35, 0x1, R37, P2 ;  /* 0x0000000123217824 */ /* 0x000fe400010e0625 */
[C---:B------:R-:W-:Y:S02]  /*b9a0*/  IMAD R25, R24.reuse, R23, R25 ;  /* 0x0000001718197224 */ /* 0x040fe400078e0219 */
[----:B------:R-:W-:Y:S01]  /*b9b0*/  IMAD.WIDE.U32 R12, R24, R22, R12 ;  /* 0x00000016180c7225 */ /* 0x000fe200078e000c */
[----:B------:R-:W-:Y:S01]  /*b9c0*/  IADD3 R22, P2, R32, R14, RZ ;  /* 0x0000000e20167210 */ /* 0x000fe20007f5e0ff */
[----:B------:R-:W2:Y:S02]  /*b9d0*/  LDG.E.64 R30, desc[UR36][R32.64] ;  /* 0x00000024201e7981 */ /* 0x000ea4000c1e1b00 */
[----:B------:R-:W-:Y:S02]  /*b9e0*/  IMAD.IADD R13, R13, 0x1, R25 ;  /* 0x000000010d0d7824 */ /* 0x000fe400078e0219 */
[----:B------:R-:W-:-:S05]  /*b9f0*/  IMAD.X R23, R33, 0x1, R37, P2 ;  /* 0x0000000121177824 */ /* 0x000fca00010e0625 */
[----:B------:R0:W3:Y:S04]  /*ba00*/  LDG.E.64 R24, desc[UR36][R22.64] ;  /* 0x0000002416187981 */ /* 0x0000e8000c1e1b00 */
[----:B------:R-:W5:Y:S01]  /*ba10*/  LDG.E.64 R32, desc[UR36][R10.64+0x78] ;  /* 0x000078240a207981 */ /* 0x000f62000c1e1b00 */
[-C--:B----4-:R-:W-:Y:S02]  /*ba20*/  IMAD R21, R21, R16.reuse, RZ ;  /* 0x0000001015157224 */ /* 0x090fe400078e02ff */
[----:B------:R-:W-:Y:S01]  /*ba30*/  IMAD.WIDE.U32 R12, R20, R16, R12 ;  /* 0x00000010140c7225 */ /* 0x000fe200078e000c */
[----:B------:R-:W-:-:S03]  /*ba40*/  IADD3 R16, P2, R22, R14, RZ ;  /* 0x0000000e16107210 */ /* 0x000fc60007f5e0ff */
[----:B------:R-:W-:Y:S02]  /*ba50*/  IMAD R36, R20, R17, R21 ;  /* 0x0000001114247224 */ /* 0x000fe400078e0215 */
[----:B------:R-:W3:Y:S01]  /*ba60*/  LDG.E.64 R20, desc[UR36][R10.64+0x70] ;  /* 0x000070240a147981 */ /* 0x000ee2000c1e1b00 */
[----:B------:R-:W-:-:S05]  /*ba70*/  IMAD.X R17, R23, 0x1, R37, P2 ;  /* 0x0000000117117824 */ /* 0x000fca00010e0625 */
[----:B------:R-:W5:Y:S01]  /*ba80*/  LDG.E.64 R34, desc[UR36][R16.64] ;  /* 0x0000002410227981 */ /* 0x000f62000c1e1b00 */
[----:B------:R-:W-:Y:S01]  /*ba90*/  IMAD.IADD R13, R13, 0x1, R36 ;  /* 0x000000010d0d7824 */ /* 0x000fe200078e0224 */
[----:B------:R-:W-:Y:S01]  /*baa0*/  IADD3 R26, P2, R26, -0x10, RZ ;  /* 0xfffffff01a1a7810 */ /* 0x000fe20007f5e0ff */
[-C--:B--2---:R-:W-:Y:S02]  /*bab0*/  IMAD R31, R31, R28.reuse, RZ ;  /* 0x0000001c1f1f7224 */ /* 0x084fe400078e02ff */
[----:B------:R-:W-:Y:S01]  /*bac0*/  IMAD.WIDE.U32 R12, R30, R28, R12 ;  /* 0x0000001c1e0c7225 */ /* 0x000fe200078e000c */
[----:B------:R-:W-:Y:S02]  /*bad0*/  IADD3.X R4, R4, -0x1, RZ, P2, !PT ;  /* 0xffffffff04047810 */ /* 0x000fe400017fe4ff */
[----:B------:R-:W-:Y:S01]  /*bae0*/  ISETP.GT.U32.AND P2, PT, R26, 0xc, PT ;  /* 0x0000000c1a00780c */ /* 0x000fe20003f44070 */
[----:B------:R-:W-:-:S03]  /*baf0*/  IMAD R31, R30, R29, R31 ;  /* 0x0000001d1e1f7224 */ /* 0x000fc600078e021f */
[----:B------:R-:W-:Y:S01]  /*bb00*/  ISETP.GT.AND.EX P2, PT, R4, RZ, PT, P2 ;  /* 0x000000ff0400720c */ /* 0x000fe20003f44320 */
[----:B------:R-:W-:Y:S01]  /*bb10*/  IMAD.IADD R13, R13, 0x1, R31 ;  /* 0x000000010d0d7824 */ /* 0x000fe200078e021f */
[----:B------:R-:W-:Y:S02]  /*bb20*/  IADD3 R5, P4, R5, 0x10, RZ ;  /* 0x0000001005057810 */ /* 0x000fe40007f9e0ff */
[----:B0-----:R-:W-:-:S03]  /*bb30*/  IADD3 R22, P3, R16, R14, RZ ;  /* 0x0000000e10167210 */ /* 0x001fc60007f7e0ff */
[----:B------:R-:W-:Y:S02]  /*bb40*/  IMAD.X R6, RZ, RZ, R6, P4 ;  /* 0x000000ffff067224 */ /* 0x000fe400020e0606 */
[----:B------:R-:W-:Y:S02]  /*bb50*/  IMAD.X R23, R17, 0x1, R37, P3 ;  /* 0x0000000111177824 */ /* 0x000fe400018e0625 */
[-C--:B---3--:R-:W-:Y:S02]  /*bb60*/  IMAD R25, R25, R20.reuse, RZ ;  /* 0x0000001419197224 */ /* 0x088fe400078e02ff */
[----:B------:R-:W-:-:S04]  /*bb70*/  IMAD.WIDE.U32 R12, R24, R20, R12 ;  /* 0x00000014180c7225 */ /* 0x000fc800078e000c */
[----:B------:R-:W-:Y:S02]  /*bb80*/  IMAD R25, R24, R21, R25 ;  /* 0x0000001518197224 */ /* 0x000fe400078e0219 */
[-C--:B-----5:R-:W-:Y:S02]  /*bb90*/  IMAD R11, R35, R32.reuse, RZ ;  /* 0x00000020230b7224 */ /* 0x0a0fe400078e02ff */
[----:B------:R-:W-:Y:S02]  /*bba0*/  IMAD.IADD R13, R13, 0x1, R25 ;  /* 0x000000010d0d7824 */ /* 0x000fe400078e0219 */
[C---:B------:R-:W-:Y:S02]  /*bbb0*/  IMAD R11, R34.reuse, R33, R11 ;  /* 0x00000021220b7224 */ /* 0x040fe400078e020b */
[----:B------:R-:W-:-:S04]  /*bbc0*/  IMAD.WIDE.U32 R12, R34, R32, R12 ;  /* 0x00000020220c7225 */ /* 0x000fc800078e000c */
[----:B------:R-:W-:Y:S01]  /*bbd0*/  IMAD.IADD R13, R13, 0x1, R11 ;  /* 0x000000010d0d7824 */ /* 0x000fe200078e020b */
[----:B------:R-:W-:Y:S06]  /*bbe0*/  @P2 BRA `(.L_x_4766) ;  /* 0xfffffff400d02947 */ /* 0x000fec000383ffff */
[----:B------:R-:W-:Y:S05]  /*bbf0*/  BSYNC B2 ;  /* 0x0000000000027941 */ /* 0x000fea0003800000 */
.L_x_4765:
        /* <DEDUP_REMOVED lines=15> */
[----:B------:R0:W3:Y:S01]  /*bcf0*/  LDG.E.64 R24, desc[UR36][R22.64] ;  /* 0x0000002416187981 */ /* 0x0000e2000c1e1b00 */
[----:B------:R-:W-:Y:S02]  /*bd00*/  IMAD.X R31, R23, 0x1, R37, P0 ;  /* 0x00000001171f7824 */ /* 0x000fe400000e0625 */
[-C--:B--2---:R-:W-:Y:S02]  /*bd10*/  IMAD R33, R17, R10.reuse, RZ ;  /* 0x0000000a11217224 */ /* 0x084fe400078e02ff */
[----:B------:R-:W-:-:S04]  /*bd20*/  IMAD.WIDE.U32 R12, R16, R10, R12 ;  /* 0x0000000a100c7225 */ /* 0x000fc800078e000c */
[----:B------:R-:W-:Y:S02]  /*bd30*/  IMAD R33, R16, R11, R33 ;  /* 0x0000000b10217224 */ /* 0x000fe400078e0221 */
[----:B------:R1:W2:Y:S04]  /*bd40*/  LDG.E.64 R16, desc[UR36][R30.64] ;  /* 0x000000241e107981 */ /* 0x0002a8000c1e1b00 */
[----:B------:R-:W2:Y:S01]  /*bd50*/  LDG.E.64 R10, desc[UR36][R28.64+0x10] ;  /* 0x000010241c0a7981 */ /* 0x000ea2000c1e1b00 */
[----:B0-----:R-:W-:Y:S01]  /*bd60*/  IADD3 R22, P0, R30, R14, RZ ;  /* 0x0000000e1e167210 */ /* 0x001fe20007f1e0ff */
[----:B---3--:R-:W-:Y:S02]  /*bd70*/  IMAD R25, R25, R20, RZ ;  /* 0x0000001419197224 */ /* 0x008fe400078e02ff */
[----:B------:R-:W-:-:S02]  /*bd80*/  IMAD.IADD R13, R13, 0x1, R33 ;  /* 0x000000010d0d7824 */ /* 0x000fc400078e0221 */
[C---:B------:R-:W-:Y:S02]  /*bd90*/  IMAD R21, R24.reuse, R21, R25 ;  /* 0x0000001518157224 */ /* 0x040fe400078e0219 */
[----:B------:R-:W-:Y:S02]  /*bda0*/  IMAD.X R23, R31, 0x1, R37, P0 ;  /* 0x000000011f177824 */ /* 0x000fe400000e0625 */
[----:B------:R-:W-:Y:S01]  /*bdb0*/  IMAD.WIDE.U32 R24, R24, R20, R12 ;  /* 0x0000001418187225 */ /* 0x000fe200078e000c */
[----:B-1----:R-:W-:Y:S01]  /*bdc0*/  IADD3 R30, P0, R22, R14, RZ ;  /* 0x0000000e161e7210 */ /* 0x002fe20007f1e0ff */
[----:B------:R-:W3:Y:S02]  /*bdd0*/  LDG.E.64 R12, desc[UR36][R28.64+0x18] ;  /* 0x000018241c0c7981 */ /* 0x000ee4000c1e1b00 */
[----:B------:R-:W-:Y:S02]  /*bde0*/  IMAD.IADD R25, R25, 0x1, R21 ;  /* 0x0000000119197824 */ /* 0x000fe400078e0215 */
[----:B------:R-:W3:Y:S01]  /*bdf0*/  LDG.E.64 R20, desc[UR36][R22.64] ;  /* 0x0000002416147981 */ /* 0x000ee2000c1e1b00 */
[----:B------:R-:W-:-:S02]  /*be00*/  IMAD.X R31, R23, 0x1, R37, P0 ;  /* 0x00000001171f7824 */ /* 0x000fc400000e0625 */
[-C--:B--2---:R-:W-:Y:S02]  /*be10*/  IMAD R17, R17, R10.reuse, RZ ;  /* 0x0000000a11117224 */ /* 0x084fe400078e02ff */
[----:B------:R-:W-:-:S04]  /*be20*/  IMAD.WIDE.U32 R24, R16, R10, R24 ;  /* 0x0000000a10187225 */ /* 0x000fc800078e0018 */
[----:B------:R-:W-:Y:S02]  /*be30*/  IMAD R33, R16, R11, R17 ;  /* 0x0000000b10217224 */ /* 0x000fe400078e0211 */
[----:B------:R-:W2:Y:S04]  /*be40*/  LDG.E.64 R10, desc[UR36][R28.64+0x20] ;  /* 0x000020241c0a7981 */ /* 0x000ea8000c1e1b00 */
[----:B------:R0:W2:Y:S01]  /*be50*/  LDG.E.64 R16, desc[UR36][R30.64] ;  /* 0x000000241e107981 */ /* 0x0000a2000c1e1b00 */
[----:B------:R-:W-:Y:S01]  /*be60*/  IADD3 R32, P0, R30, R14, RZ ;  /* 0x0000000e1e207210 */ /* 0x000fe20007f1e0ff */
[----:B------:R-:W-:Y:S02]  /*be70*/  IMAD.IADD R25, R25, 0x1, R33 ;  /* 0x0000000119197824 */ /* 0x000fe400078e0221 */
[----:B---3--:R-:W-:-:S02]  /*be80*/  IMAD R21, R21, R12, RZ ;  /* 0x0000000c15157224 */ /* 0x008fc400078e02ff */
[----:B------:R-:W-:Y:S02]  /*be90*/  IMAD.X R33, R31, 0x1, R37, P0 ;  /* 0x000000011f217824 */ /* 0x000fe400000e0625 */
[C---:B------:R-:W-:Y:S02]  /*bea0*/  IMAD R21, R20.reuse, R13, R21 ;  /* 0x0000000d14157224 */ /* 0x040fe400078e0215 */
[----:B------:R-:W-:Y:S01]  /*beb0*/  IMAD.WIDE.U32 R24, R20, R12, R24 ;  /* 0x0000000c14187225 */ /* 0x000fe200078e0018 */
[----:B0-----:R-:W-:Y:S01]  /*bec0*/  IADD3 R30, P0, R32, R14, RZ ;  /* 0x0000000e201e7210 */ /* 0x001fe20007f1e0ff */
[----:B------:R-:W3:Y:S02]  /*bed0*/  LDG.E.64 R12, desc[UR36][R28.64+0x28] ;  /* 0x000028241c0c7981 */ /* 0x000ee4000c1e1b00 */
[----:B------:R-:W-:Y:S02]  /*bee0*/  IMAD.IADD R25, R25, 0x1, R21 ;  /* 0x0000000119197824 */ /* 0x000fe400078e0215 */
[----:B------:R-:W3:Y:S01]  /*bef0*/  LDG.E.64 R22, desc[UR36][R32.64] ;  /* 0x0000002420167981 */ /* 0x000ee2000c1e1b00 */
[----:B------:R-:W-:-:S03]  /*bf00*/  IMAD.X R31, R33, 0x1, R37, P0 ;  /* 0x00000001211f7824 */ /* 0x000fc600000e0625 */
[----:B------:R-:W4:Y:S04]  /*bf10*/  LDG.E.64 R20, desc[UR36][R28.64+0x30] ;  /* 0x000030241c147981 */ /* 0x000f28000c1e1b00 */
[----:B------:R-:W5:Y:S01]  /*bf20*/  LDG.E.64 R32, desc[UR36][R28.64+0x38] ;  /* 0x000038241c207981 */ /* 0x000f62000c1e1b00 */
[-C--:B--2---:R-:W-:Y:S02]  /*bf30*/  IMAD R17, R17, R10.reuse, RZ ;  /* 0x0000000a11117224 */ /* 0x084fe400078e02ff */
[----:B------:R-:W-:Y:S01]  /*bf40*/  IMAD.WIDE.U32 R24, R16, R10, R24 ;  /* 0x0000000a10187225 */ /* 0x000fe200078e0018 */
[----:B------:R-:W-:-:S03]  /*bf50*/  IADD3 R10, P0, R30, R14, RZ ;  /* 0x0000000e1e0a7210 */ /* 0x000fc60007f1e0ff */
[----:B------:R-:W-:Y:S02]  /*bf60*/  IMAD R36, R16, R11, R17 ;  /* 0x0000000b10247224 */ /* 0x000fe400078e0211 */
[----:B------:R-:W4:Y:S01]  /*bf70*/  LDG.E.64 R16, desc[UR36][R30.64] ;  /* 0x000000241e107981 */ /* 0x000f22000c1e1b00 */
[----:B------:R-:W-:-:S05]  /*bf80*/  IMAD.X R11, R31, 0x1, R37, P0 ;  /* 0x000000011f0b7824 */ /* 0x000fca00000e0625 */
[----:B------:R-:W5:Y:S01]  /*bf90*/  LDG.E.64 R34, desc[UR36][R10.64] ;  /* 0x000000240a227981 */ /* 0x000f62000c1e1b00 */
[----:B------:R-:W-:Y:S02]  /*bfa0*/  IMAD.IADD R25, R25, 0x1, R36 ;  /* 0x0000000119197824 */ /* 0x000fe400078e0224 */
[----:B---3--:R-:W-:-:S04]  /*bfb0*/  IMAD R23, R23, R12, RZ ;  /* 0x0000000c17177224 */ /* 0x008fc800078e02ff */
[C---:B------:R-:W-:Y:S02]  /*bfc0*/  IMAD R23, R22.reuse, R13, R23 ;  /* 0x0000000d16177224 */ /* 0x040fe400078e0217 */
[----:B------:R-:W-:-:S04]  /*bfd0*/  IMAD.WIDE.U32 R12, R22, R12, R24 ;  /* 0x0000000c160c7225 */ /* 0x000fc800078e0018 */
[----:B------:R-:W-:Y:S01]  /*bfe0*/  IMAD.IADD R13, R13, 0x1, R23 ;  /* 0x000000010d0d7824 */ /* 0x000fe200078e0217 */
[----:B------:R-:W-:Y:S02]  /*bff0*/  IADD3 R5, P3, R5, 0x8, RZ ;  /* 0x0000000805057810 */ /* 0x000fe40007f7e0ff */
[----:B------:R-:W-:Y:S02]  /*c000*/  IADD3 R22, P2, R10, R14, RZ ;  /* 0x0000000e0a167210 */ /* 0x000fe40007f5e0ff */
[----:B------:R-:W-:Y:S01]  /*c010*/  IADD3 R26, P4, R26, -0x8, RZ ;  /* 0xfffffff81a1a7810 */ /* 0x000fe20007f9e0ff */
[----:B------:R-:W-:Y:S01]  /*c020*/  IMAD.X R6, RZ, RZ, R6, P3 ;  /* 0x000000ffff067224 */ /* 0x000fe200018e0606 */
[----:B------:R-:W-:Y:S01]  /*c030*/  PLOP3.LUT P0, PT, PT, PT, PT, 0x8, 0x0 ;  /* 0x000000000000781c */ /* 0x000fe20003f0e170 */
[----:B------:R-:W-:Y:S01]  /*c040*/  IMAD.X R23, R11, 0x1, R37, P2 ;  /* 0x000000010b177824 */ /* 0x000fe200010e0625 */
[----:B------:R-:W-:Y:S01]  /*c050*/  IADD3.X R4, R4, -0x1, RZ, P4, !PT ;  /* 0xffffffff04047810 */ /* 0x000fe200027fe4ff */
[----:B----4-:R-:W-:-:S02]  /*c060*/  IMAD R17, R17, R20, RZ ;  /* 0x0000001411117224 */ /* 0x010fc400078e02ff */
[----:B------:R-:W-:-:S04]  /*c070*/  IMAD.WIDE.U32 R12, R16, R20, R12 ;  /* 0x00000014100c7225 */ /* 0x000fc800078e000c */
[----:B------:R-:W-:Y:S02]  /*c080*/  IMAD R17, R16, R21, R17 ;  /* 0x0000001510117224 */ /* 0x000fe400078e0211 */
[-C--:B-----5:R-:W-:Y:S02]  /*c090*/  IMAD R21, R35, R32.reuse, RZ ;  /* 0x0000002023157224 */ /* 0x0a0fe400078e02ff */
[----:B------:R-:W-:Y:S02]  /*c0a0*/  IMAD.IADD R13, R13, 0x1, R17 ;  /* 0x000000010d0d7824 */ /* 0x000fe400078e0211 */
[C---:B------:R-:W-:Y:S02]  /*c0b0*/  IMAD R21, R34.reuse, R33, R21 ;  /* 0x0000002122157224 */ /* 0x040fe400078e0215 */
[----:B------:R-:W-:-:S04]  /*c0c0*/  IMAD.WIDE.U32 R12, R34, R32, R12 ;  /* 0x00000020220c7225 */ /* 0x000fc800078e000c */
[----:B------:R-:W-:-:S07]  /*c0d0*/  IMAD.IADD R13, R13, 0x1, R21 ;  /* 0x000000010d0d7824 */ /* 0x000fce00078e0215 */
.L_x_4768:
[----:B------:R-:W-:Y:S05]  /*c0e0*/  BSYNC B2 ;  /* 0x0000000000027941 */ /* 0x000fea0003800000 */
.L_x_4767:
[----:B------:R-:W-:-:S04]  /*c0f0*/  ISETP.NE.U32.AND P2, PT, R26, RZ, PT ;  /* 0x000000ff1a00720c */ /* 0x000fc80003f45070 */
[----:B------:R-:W-:-:S13]  /*c100*/  ISETP.NE.OR.EX P0, PT, R4, RZ, P0, P2 ;  /* 0x000000ff0400720c */ /* 0x000fda0000705720 */
[----:B------:R-:W-:Y:S05]  /*c110*/  @!P0 BRA `(.L_x_4769) ;  /* 0x0000000000a88947 */ /* 0x000fea0003800000 */
.L_x_4764:
[----:B------:R-:W-:Y:S01]  /*c120*/  ULDC.64 UR4, c[0x0][0x238] ;  /* 0x00008e0000047ab9 */ /* 0x000fe20000000a00 */
[----:B------:R-:W2:Y:S01]  /*c130*/  LDG.E.64 R28, desc[UR36][R22.64] ;  /* 0x00000024161c7981 */ /* 0x000ea2000c1e1b00 */
[----:B------:R-:W-:-:S04]  /*c140*/  LEA R10, P0, R5, UR4, 0x3 ;  /* 0x00000004050a7c11 */ /* 0x000fc8000f8018ff */
[----:B------:R-:W-:-:S05]  /*c150*/  LEA.HI.X R11, R5, UR5, R6, 0x3, P0 ;  /* 0x00000005050b7c11 */ /* 0x000fca00080f1c06 */
[----:B------:R-:W2:Y:S01]  /*c160*/  LDG.E.64 R24, desc[UR36][R10.64] ;  /* 0x000000240a187981 */ /* 0x000ea2000c1e1b00 */
[----:B------:R-:W-:-:S03]  /*c170*/  IADD3 R30, P0, R22, R14, RZ ;  /* 0x0000000e161e7210 */ /* 0x000fc60007f1e0ff */
[----:B------:R-:W3:Y:S02]  /*c180*/  LDG.E.64 R16, desc[UR36][R10.64+0x8] ;  /* 0x000008240a107981 */ /* 0x000ee4000c1e1b00 */
[----:B------:R-:W-:Y:S01]  /*c190*/  IMAD.X R31, R23, 0x1, R37, P0 ;  /* 0x00000001171f7824 */ /* 0x000fe200000e0625 */
[----:B------:R-:W-:-:S04]  /*c1a0*/  IADD3 R20, P0, R30, R14, RZ ;  /* 0x0000000e1e147210 */ /* 0x000fc80007f1e0ff */
[----:B------:R-:W3:Y:S01]  /*c1b0*/  LDG.E.64 R22, desc[UR36][R30.64] ;  /* 0x000000241e167981 */ /* 0x000ee2000c1e1b00 */
[----:B------:R-:W-:-:S05]  /*c1c0*/  IMAD.X R21, R31, 0x1, R37, P0 ;  /* 0x000000011f157824 */ /* 0x000fca00000e0625 */
        /* <DEDUP_REMOVED lines=9> */
[----:B------:R-:W-:Y:S01]  /*c260*/  IMAD.IADD R13, R13, 0x1, R36 ;  /* 0x000000010d0d7824 */ /* 0x000fe200078e0224 */
[----:B------:R-:W-:Y:S01]  /*c270*/  IADD3 R26, P0, R26, -0x4, RZ ;  /* 0xfffffffc1a1a7810 */ /* 0x000fe20007f1e0ff */
[-C--:B---3--:R-:W-:Y:S02]  /*c280*/  IMAD R23, R23, R16.reuse, RZ ;  /* 0x0000001017177224 */ /* 0x088fe400078e02ff */
[----:B------:R-:W-:Y:S01]  /*c290*/  IMAD.WIDE.U32 R12, R22, R16, R12 ;  /* 0x00000010160c7225 */ /* 0x000fe200078e000c */
[----:B------:R-:W-:Y:S02]  /*c2a0*/  IADD3.X R4, R4, -0x1, RZ, P0, !PT ;  /* 0xffffffff04047810 */ /* 0x000fe400007fe4ff */
[----:B------:R-:W-:Y:S01]  /*c2b0*/  ISETP.NE.U32.AND P0, PT, R26, RZ, PT ;  /* 0x000000ff1a00720c */ /* 0x000fe20003f05070 */
[----:B------:R-:W-:-:S03]  /*c2c0*/  IMAD R23, R22, R17, R23 ;  /* 0x0000001116177224 */ /* 0x000fc600078e0217 */
[----:B------:R-:W-:Y:S01]  /*c2d0*/  ISETP.NE.AND.EX P0, PT, R4, RZ, PT, P0 ;  /* 0x000000ff0400720c */ /* 0x000fe20003f05300 */
[----:B------:R-:W-:Y:S01]  /*c2e0*/  IMAD.IADD R13, R13, 0x1, R23 ;  /* 0x000000010d0d7824 */ /* 0x000fe200078e0217 */
[----:B------:R-:W-:Y:S02]  /*c2f0*/  IADD3 R22, P3, R24, R14, RZ ;  /* 0x0000000e18167210 */ /* 0x000fe40007f7e0ff */
[----:B------:R-:W-:-:S03]  /*c300*/  IADD3 R5, P2, R5, 0x4, RZ ;  /* 0x0000000405057810 */ /* 0x000fc60007f5e0ff */
[----:B------:R-:W-:Y:S02]  /*c310*/  IMAD.X R23, R25, 0x1, R37, P3 ;  /* 0x0000000119177824 */ /* 0x000fe400018e0625 */
[----:B------:R-:W-:Y:S02]  /*c320*/  IMAD.X R6, RZ, RZ, R6, P2 ;  /* 0x000000ffff067224 */ /* 0x000fe400010e0606 */
[-C--:B----4-:R-:W-:Y:S02]  /*c330*/  IMAD R17, R33, R28.reuse, RZ ;  /* 0x0000001c21117224 */ /* 0x090fe400078e02ff */
        /* <DEDUP_REMOVED lines=8> */
.L_x_4769:
[----:B------:R-:W-:Y:S05]  /*c3c0*/  BSYNC B1 ;  /* 0x0000000000017941 */ /* 0x000fea0003800000 */
.L_x_4763:
        /* <DEDUP_REMOVED lines=9> */
[----:B------:R-:W-:-:S03]  /*c460*/  ULDC.64 UR4, c[0x0][0x238] ;  /* 0x00008e0000047ab9 */ /* 0x000fc60000000a00 */
[----:B------:R-:W-:Y:S02]  /*c470*/  IMAD.IADD R15, R15, 0x1, R11 ;  /* 0x000000010f0f7824 */ /* 0x000fe400078e020b */
[C---:B------:R-:W-:Y:S01]  /*c480*/  IMAD R11, R5.reuse, R9, R4 ;  /* 0x00000009050b7224 */ /* 0x040fe200078e0204 */
[C---:B------:R-:W-:Y:S01]  /*c490*/  LEA R4, P0, R5.reuse, UR4, 0x3 ;  /* 0x0000000405047c11 */ /* 0x040fe2000f8018ff */
[----:B------:R-:W-:-:S03]  /*c4a0*/  IMAD.WIDE.U32 R14, R5, R8, R14 ;  /* 0x00000008050e7225 */ /* 0x000fc600078e000e */
[----:B------:R-:W-:Y:S01]  /*c4b0*/  LEA.HI.X R5, R5, UR5, R6, 0x3, P0 ;  /* 0x0000000505057c11 */ /* 0x000fe200080f1c06 */
[----:B------:R-:W-:Y:S01]  /*c4c0*/  IMAD.IADD R11, R15, 0x1, R11 ;  /* 0x000000010f0b7824 */ /* 0x000fe200078e020b */
[----:B------:R-:W-:-:S03]  /*c4d0*/  LEA R10, P2, R14, UR6, 0x3 ;  /* 0x000000060e0a7c11 */ /* 0x000fc6000f8418ff */
[----:B------:R-:W2:Y:S01]  /*c4e0*/  LDG.E.64 R16, desc[UR36][R4.64] ;  /* 0x0000002404107981 */ /* 0x000ea2000c1e1b00 */
        /* <DEDUP_REMOVED lines=9> */
[----:B------:R-:W-:Y:S01]  /*c580*/  ISETP.NE.U32.AND P0, PT, R7, 0x2, PT ;  /* 0x000000020700780c */ /* 0x000fe20003f05070 */
[C---:B------:R-:W-:Y:S01]  /*c590*/  IMAD.SHL.U32 R15, R8.reuse, 0x8, RZ ;  /* 0x00000008080f7824 */ /* 0x040fe200078e00ff */
[----:B------:R-:W-:Y:S01]  /*c5a0*/  SHF.L.U64.HI R9, R8, 0x3, R9 ;  /* 0x0000000308097819 */ /* 0x000fe20000010209 */
[----:B------:R-:W2:Y:S01]  /*c5b0*/  LDG.E.64 R6, desc[UR36][R4.64+0x8] ;  /* 0x0000082404067981 */ /* 0x000ea2000c1e1b00 */
[----:B------:R-:W-:Y:S02]  /*c5c0*/  ISETP.NE.AND.EX P0, PT, RZ, RZ, PT, P0 ;  /* 0x000000ffff00720c */ /* 0x000fe40003f05300 */
[----:B------:R-:W-:-:S05]  /*c5d0*/  IADD3 R16, P2, R15, R10, RZ ;  /* 0x0000000a0f107210 */ /* 0x000fca0007f5e0ff */
[----:B------:R-:W-:-:S05]  /*c5e0*/  IMAD.X R17, R9, 0x1, R11, P2 ;  /* 0x0000000109117824 */ /* 0x000fca00010e060b */
[----:B------:R-:W2:Y:S01]  /*c5f0*/  LDG.E.64 R10, desc[UR36][R16.64] ;  /* 0x00000024100a7981 */ /* 0x000ea2000c1e1b00 */
[----:B------:R-:W-:-:S05]  /*c600*/  @P0 IADD3 R14, P2, R16, R15, RZ ;  /* 0x0000000f100e0210 */ /* 0x000fca0007f5e0ff */
[----:B------:R-:W-:Y:S02]  /*c610*/  @P0 IMAD.X R15, R17, 0x1, R9, P2 ;  /* 0x00000001110f0824 */ /* 0x000fe400010e0609 */
[----:B------:R-:W5:Y:S04]  /*c620*/  @P0 LDG.E.64 R8, desc[UR36][R4.64+0x10] ;  /* 0x0000102404080981 */ /* 0x000f68000c1e1b00 */
[----:B------:R-:W5:Y:S01]  /*c630*/  @P0 LDG.E.64 R14, desc[UR36][R14.64] ;  /* 0x000000240e0e0981 */ /* 0x000f62000c1e1b00 */
[-C--:B--2---:R-:W-:Y:S02]  /*c640*/  IMAD R11, R11, R6.reuse, RZ ;  /* 0x000000060b0b7224 */ /* 0x084fe400078e02ff */
[----:B------:R-:W-:-:S04]  /*c650*/  IMAD.WIDE.U32 R12, R10, R6, R12 ;  /* 0x000000060a0c7225 */ /* 0x000fc800078e000c */
[----:B------:R-:W-:-:S04]  /*c660*/  IMAD R11, R10, R7, R11 ;  /* 0x000000070a0b7224 */ /* 0x000fc800078e020b */
[----:B------:R-:W-:Y:S02]  /*c670*/  IMAD.IADD R13, R13, 0x1, R11 ;  /* 0x000000010d0d7824 */ /* 0x000fe400078e020b */
[----:B-----5:R-:W-:-:S04]  /*c680*/  @P0 IMAD R7, R15, R8, RZ ;  /* 0x000000080f070224 */ /* 0x020fc800078e02ff */
[C---:B------:R-:W-:Y:S02]  /*c690*/  @P0 IMAD R7, R14.reuse, R9, R7 ;  /* 0x000000090e070224 */ /* 0x040fe400078e0207 */
[----:B------:R-:W-:-:S04]  /*c6a0*/  @P0 IMAD.WIDE.U32 R8, R14, R8, R12 ;  /* 0x000000080e080225 */ /* 0x000fc800078e000c */
[----:B------:R-:W-:Y:S02]  /*c6b0*/  @P0 IMAD.IADD R13, R9, 0x1, R7 ;  /* 0x00000001090d0824 */ /* 0x000fe400078e0207 */
[----:B------:R-:W-:-:S07]  /*c6c0*/  @P0 IMAD.MOV.U32 R12, RZ, RZ, R8 ;  /* 0x000000ffff0c0224 */ /* 0x000fce00078e0008 */
.L_x_4762:
[----:B------:R-:W1:Y:S08]  /*c6d0*/  LDC.64 R4, c[0x0][0x250] ;  /* 0x00009400ff047b82 */ /* 0x000e700000000a00 */
[----:B------:R-:W2:Y:S08]  /*c6e0*/  LDC R7, c[0x0][0x24c] ;  /* 0x00009300ff077b82 */ /* 0x000eb00000000800 */
[----:B0-----:R-:W0:Y:S01]  /*c6f0*/  LDC R9, c[0x0][0x248] ;  /* 0x00009200ff097b82 */ /* 0x001e220000000800 */
        /* <DEDUP_REMOVED lines=8> */
[----:B---345:R-:W-:Y:S02]  /*c780*/  IMAD.MOV.U32 R22, RZ, RZ, R9 ;  /* 0x000000ffff167224 */ /* 0x038fe400078e0009 */
[----:B------:R-:W-:Y:S02]  /*c790*/  IMAD.MOV.U32 R24, RZ, RZ, R7 ;  /* 0x000000ffff187224 */ /* 0x000fe400078e0007 */
[----:B------:R-:W-:Y:S02]  /*c7a0*/  IMAD.MOV.U32 R25, RZ, RZ, R3 ;  /* 0x000000ffff197224 */ /* 0x000fe400078e0003 */
[----:B------:R-:W-:Y:S02]  /*c7b0*/  IMAD.MOV.U32 R20, RZ, RZ, R0 ;  /* 0x000000ffff147224 */ /* 0x000fe400078e0000 */
[----:B------:R-:W-:Y:S02]  /*c7c0*/  IMAD.MOV.U32 R8, RZ, RZ, R9 ;  /* 0x000000ffff087224 */ /* 0x000fe400078e0009 */
[----:B------:R-:W-:-:S07]  /*c7d0*/  IMAD.MOV.U32 R6, RZ, RZ, R7 ;  /* 0x000000ffff067224 */ /* 0x000fce00078e0007 */
.L_x_4771:
        /* <DEDUP_REMOVED lines=27> */
.L_x_4770:
[----:B------:R-:W-:Y:S05]  /*c990*/  @!P0 BRA `(.L_x_4772) ;  /* 0x0000000000788947 */ /* 0x000fea0003800000 */
[----:B------:R-:W-:Y:S01]  /*c9a0*/  BSSY B1, `(.L_x_4772) ;  /* 0x000001d000017945 */ /* 0x000fe20003800000 */
[----:B------:R-:W-:Y:S02]  /*c9b0*/  IMAD.MOV.U32 R14, RZ, RZ, R9 ;  /* 0x000000ffff0e7224 */ /* 0x000fe400078e0009 */
[----:B-----5:R-:W-:-:S07]  /*c9c0*/  IMAD.MOV.U32 R16, RZ, RZ, R7 ;  /* 0x000000ffff107224 */ /* 0x020fce00078e0007 */
.L_x_4773:
[--C-:B------:R-:W-:Y:S02]  /*c9d0*/  SHF.R.U64 R15, R3, 0x1, R0.reuse ;  /* 0x00000001030f7819 */ /* 0x100fe40000001200 */
[----:B------:R-:W-:-:S03]  /*c9e0*/  SHF.R.U32.HI R20, RZ, 0x1, R0 ;  /* 0x00000001ff147819 */ /* 0x000fc60000011600 */
[C---:B------:R-:W-:Y:S01]  /*c9f0*/  IMAD.SHL.U32 R21, R15.reuse, 0x8, RZ ;  /* 0x000000080f157824 */ /* 0x040fe200078e00ff */
[----:B------:R-:W-:-:S04]  /*ca00*/  SHF.L.U64.HI R17, R15, 0x3, R20 ;  /* 0x000000030f117819 */ /* 0x000fc80000010214 */
[----:B------:R-:W-:-:S05]  /*ca10*/  IADD3 R4, P0, R14, R21, RZ ;  /* 0x000000150e047210 */ /* 0x000fca0007f1e0ff */
[----:B------:R-:W-:-:S05]  /*ca20*/  IMAD.X R5, R16, 0x1, R17, P0 ;  /* 0x0000000110057824 */ /* 0x000fca00000e0611 */
[----:B------:R-:W2:Y:S01]  /*ca30*/  LDG.E.64 R10, desc[UR36][R4.64] ;  /* 0x00000024040a7981 */ /* 0x000ea2000c1e1b00 */
[----:B---34-:R-:W-:Y:S02]  /*ca40*/  LOP3.LUT R22, RZ, R15, RZ, 0x33, !PT ;  /* 0x0000000fff167212 */ /* 0x018fe400078e33ff */
[----:B------:R-:W-:Y:S02]  /*ca50*/  LOP3.LUT R23, RZ, R20, RZ, 0x33, !PT ;  /* 0x00000014ff177212 */ /* 0x000fe400078e33ff */
[----:B------:R-:W-:-:S05]  /*ca60*/  IADD3 R22, P2, R3, R22, RZ ;  /* 0x0000001603167210 */ /* 0x000fca0007f5e0ff */
[----:B------:R-:W-:Y:S01]  /*ca70*/  IMAD.X R23, R0, 0x1, R23, P2 ;  /* 0x0000000100177824 */ /* 0x000fe200010e0617 */
[----:B--2---:R-:W-:Y:S02]  /*ca80*/  ISETP.GE.U32.AND P0, PT, R12, R10, PT ;  /* 0x0000000a0c00720c */ /* 0x004fe40003f06070 */
[----:B------:R-:W-:Y:S02]  /*ca90*/  IADD3 R10, P4, P5, R9, 0x8, R21 ;  /* 0x00000008090a7810 */ /* 0x000fe40007d9e015 */
[----:B------:R-:W-:Y:S02]  /*caa0*/  ISETP.GE.AND.EX P0, PT, R13, R11, PT, P0 ;  /* 0x0000000b0d00720c */ /* 0x000fe40003f06300 */
[----:B------:R-:W-:Y:S02]  /*cab0*/  IADD3 R11, P3, R4, 0x8, RZ ;  /* 0x00000008040b7810 */ /* 0x000fe40007f7e0ff */
[----:B------:R-:W-:Y:S02]  /*cac0*/  SEL R3, R15, R22, !P0 ;  /* 0x000000160f037207 */ /* 0x000fe40004000000 */
[----:B------:R-:W-:Y:S01]  /*cad0*/  SEL R0, R20, R23, !P0 ;  /* 0x0000001714007207 */ /* 0x000fe20004000000 */
[----:B------:R-:W-:Y:S01]  /*cae0*/  IMAD.X R5, RZ, RZ, R5, P3 ;  /* 0x000000ffff057224 */ /* 0x000fe200018e0605 */
[----:B------:R-:W-:-:S02]  /*caf0*/  ISETP.GT.U32.AND P2, PT, R3, RZ, PT ;  /* 0x000000ff0300720c */ /* 0x000fc40003f44070 */
[----:B------:R-:W-:Y:S02]  /*cb00*/  IADD3.X R4, R7, RZ, R17, P4, P5 ;  /* 0x000000ff07047210 */ /* 0x000fe400027ea411 */
[----:B------:R-:W-:Y:S02]  /*cb10*/  ISETP.GT.AND.EX P2, PT, R0, RZ, PT, P2 ;  /* 0x000000ff0000720c */ /* 0x000fe40003f44320 */
[----:B------:R-:W-:Y:S02]  /*cb20*/  SEL R9, R9, R10, !P0 ;  /* 0x0000000a09097207 */ /* 0x000fe40004000000 */
[----:B------:R-:W-:Y:S02]  /*cb30*/  SEL R7, R7, R4, !P0 ;  /* 0x0000000407077207 */ /* 0x000fe40004000000 */
[----:B------:R-:W-:Y:S02]  /*cb40*/  SEL R14, R14, R11, !P0 ;  /* 0x0000000b0e0e7207 */ /* 0x000fe40004000000 */
[----:B------:R-:W-:-:S05]  /*cb50*/  SEL R16, R16, R5, !P0 ;  /* 0x0000000510107207 */ /* 0x000fca0004000000 */
[----:B------:R-:W-:Y:S05]  /*cb60*/  @P2 BRA `(.L_x_4773) ;  /* 0xfffffffc00982947 */ /* 0x000fea000383ffff */
[----:B------:R-:W-:Y:S05]  /*cb70*/  BSYNC B1 ;  /* 0x0000000000017941 */ /* 0x000fea0003800000 */
.L_x_4772:
        /* <DEDUP_REMOVED lines=19> */
.L_x_4697:
[----:B------:R-:W-:Y:S05]  /*ccb0*/  BSYNC B0 ;  /* 0x0000000000007941 */ /* 0x000fea0003800000 */
.L_x_4688:
[----:B-----5:R-:W0:Y:S01]  /*ccc0*/  LDC.U8 R17, c[0x0][0x28c] ;  /* 0x0000a300ff117b82 */ /* 0x020e220000000000 */
[----:B------:R-:W-:Y:S04]  /*ccd0*/  BSSY B6, `(.L_x_4774) ;  /* 0x000007c000067945 */ /* 0x000fe80003800000 */
[----:B------:R-:W-:Y:S05]  /*cce0*/  @P1 BRA `(.L_x_4775) ;  /* 0x0000000400e81947 */ /* 0x000fea0003800000 */
[----:B012---:R-:W0:Y:S01]  /*ccf0*/  LDC.64 R4, c[0x0][0x270] ;  /* 0x00009c00ff047b82 */ /* 0x007e220000000a00 */
        /* <DEDUP_REMOVED lines=19> */
.L_x_4779:
[----:B------:R0:W-:Y:S01]  /*ce30*/  STG.E.U8 desc[UR36][R4.64], RZ ;  /* 0x000000ff04007986 */ /* 0x0001e2000c101124 */
[----:B------:R-:W-:Y:S05]  /*ce40*/  BRA `(.L_x_4781) ;  /* 0x00000004008c7947 */ /* 0x000fea0003800000 */
.L_x_4778:
        /* <DEDUP_REMOVED lines=8> */
.L_x_4783:
[----:B------:R0:W-:Y:S01]  /*ced0*/  STG.E desc[UR36][R4.64], RZ ;  /* 0x000000ff04007986 */ /* 0x0001e2000c101924 */
[----:B------:R-:W-:Y:S05]  /*cee0*/  BRA `(.L_x_4781) ;  /* 0x0000000400647947 */ /* 0x000fea0003800000 */
.L_x_4782:
[----:B------:R0:W-:Y:S01]  /*cef0*/  STG.E.U16 desc[UR36][R4.64], RZ ;  /* 0x000000ff04007986 */ /* 0x0001e2000c101524 */
[----:B------:R-:W-:Y:S05]  /*cf00*/  BRA `(.L_x_4781) ;  /* 0x00000004005c7947 */ /* 0x000fea0003800000 */
.L_x_4777:
        /* <DEDUP_REMOVED lines=8> */
.L_x_4785:
[----:B------:R0:W-:Y:S01]  /*cf90*/  STG.E.U16 desc[UR36][R4.64], RZ ;  /* 0x000000ff04007986 */ /* 0x0001e2000c101524 */
[----:B------:R-:W-:Y:S05]  /*cfa0*/  BRA `(.L_x_4781) ;  /* 0x0000000400347947 */ /* 0x000fea0003800000 */
.L_x_4784:
        /* <DEDUP_REMOVED lines=8> */
.L_x_4787:
[----:B------:R0:W-:Y:S01]  /*d030*/  STG.E desc[UR36][R4.64], RZ ;  /* 0x000000ff04007986 */ /* 0x0001e2000c101924 */
[----:B------:R-:W-:Y:S05]  /*d040*/  BRA `(.L_x_4781) ;  /* 0x00000004000c7947 */ /* 0x000fea0003800000 */
.L_x_4786:
[----:B------:R0:W-:Y:S01]  /*d050*/  STG.E.64 desc[UR36][R4.64], RZ ;  /* 0x000000ff04007986 */ /* 0x0001e2000c101b24 */
[----:B------:R-:W-:Y:S05]  /*d060*/  BRA `(.L_x_4781) ;  /* 0x0000000400047947 */ /* 0x000fea0003800000 */
.L_x_4776:
        /* <DEDUP_REMOVED lines=10> */
.L_x_4790:
[----:B------:R0:W-:Y:S01]  /*d110*/  STG.E.128 desc[UR36][R4.64], RZ ;  /* 0x000000ff04007986 */ /* 0x0001e2000c101d24 */
[----:B------:R-:W-:Y:S05]  /*d120*/  BRA `(.L_x_4781) ;  /* 0x0000000000d47947 */ /* 0x000fea0003800000 */
.L_x_4789:
        /* <DEDUP_REMOVED lines=8> */
.L_x_4792:
[----:B------:R2:W-:Y:S01]  /*d1b0*/  STG.E.U8 desc[UR36][R4.64], RZ ;  /* 0x000000ff04007986 */ /* 0x0005e2000c101124 */
[----:B------:R-:W-:Y:S05]  /*d1c0*/  BRA `(.L_x_4781) ;  /* 0x0000000000ac7947 */ /* 0x000fea0003800000 */
.L_x_4791:
[----:B------:R0:W-:Y:S01]  /*d1d0*/  STG.E.U16 desc[UR36][R4.64], RZ ;  /* 0x000000ff04007986 */ /* 0x0001e2000c101524 */
[----:B------:R-:W-:Y:S05]  /*d1e0*/  BRA `(.L_x_4781) ;  /* 0x0000000000a47947 */ /* 0x000fea0003800000 */
.L_x_4788:
        /* <DEDUP_REMOVED lines=10> */
.L_x_4795:
[----:B------:R0:W-:Y:S01]  /*d290*/  STG.E.U8 desc[UR36][R4.64], RZ ;  /* 0x000000ff04007986 */ /* 0x0001e2000c101124 */
[----:B------:R-:W-:Y:S05]  /*d2a0*/  BRA `(.L_x_4781) ;  /* 0x0000000000747947 */ /* 0x000fea0003800000 */
.L_x_4794:
[----:B------:R0:W-:Y:S01]  /*d2b0*/  STG.E.U8 desc[UR36][R4.64], RZ ;  /* 0x000000ff04007986 */ /* 0x0001e2000c101124 */
[----:B------:R-:W-:Y:S05]  /*d2c0*/  BRA `(.L_x_4781) ;  /* 0x00000000006c7947 */ /* 0x000fea0003800000 */
.L_x_4793:
[----:B------:R-:W-:-:S13]  /*d2d0*/  ISETP.NE.AND P0, PT, R0, 0x1c, PT ;  /* 0x0000001c0000780c */ /* 0x000fda0003f05270 */
[----:B------:R-:W-:Y:S05]  /*d2e0*/  @!P0 BRA `(.L_x_4796) ;  /* 0x0000000000608947 */ /* 0x000fea0003800000 */
[----:B------:R-:W-:-:S13]  /*d2f0*/  ISETP.NE.AND P0, PT, R0, 0x1d, PT ;  /* 0x0000001d0000780c */ /* 0x000fda0003f05270 */
[----:B------:R-:W-:Y:S05]  /*d300*/  @!P0 BRA `(.L_x_4797) ;  /* 0x0000000000508947 */ /* 0x000fea0003800000 */
[----:B------:R-:W-:-:S13]  /*d310*/  ISETP.NE.AND P0, PT, R0, 0x2c, PT ;  /* 0x0000002c0000780c */ /* 0x000fda0003f05270 */
[----:B------:R0:W-:Y:S01]  /*d320*/  @!P0 STG.E.U8 desc[UR36][R4.64], RZ ;  /* 0x000000ff04008986 */ /* 0x0001e2000c101124 */
[----:B------:R-:W-:Y:S05]  /*d330*/  @!P0 BRA `(.L_x_4781) ;  /* 0x0000000000508947 */ /* 0x000fea0003800000 */
.L_x_4780:
[----:B------:R-:W-:Y:S01]  /*d340*/  MOV R0, 0x100 ;  /* 0x0000010000007802 */ /* 0x000fe20000000f00 */
[----:B------:R-:W-:Y:S01]  /*d350*/  ULDC.64 UR4, c[0x4][0xf0] ;  /* 0x01003c0000047ab9 */ /* 0x000fe20000000a00 */
[----:B------:R-:W-:Y:S01]  /*d360*/  ULDC.64 UR6, c[0x4][0xf8] ;  /* 0x01003e0000067ab9 */ /* 0x000fe20000000a00 */
[----:B0-----:R-:W-:Y:S01]  /*d370*/  IMAD.U32 R4, RZ, RZ, UR4 ;  /* 0x00000004ff047e24 */ /* 0x001fe2000f8e00ff */
        /* <DEDUP_REMOVED lines=11> */
[----:B-1-34-:R-:W-:Y:S05]  /*d430*/  CALL.ABS.NOINC R14 ;  /* 0x000000000e007343 */ /* 0x01afea0003c00000 */
.L_x_4798:
[----:B------:R-:W-:Y:S05]  /*d440*/  BRA `(.L_x_4781) ;  /* 0x00000000000c7947 */ /* 0x000fea0003800000 */
.L_x_4797:
[----:B------:R0:W-:Y:S01]  /*d450*/  STG.E.64 desc[UR36][R4.64], RZ ;  /* 0x000000ff04007986 */ /* 0x0001e2000c101b24 */
[----:B------:R-:W-:Y:S05]  /*d460*/  BRA `(.L_x_4781) ;  /* 0x0000000000047947 */ /* 0x000fea0003800000 */
.L_x_4796:
[----:B------:R0:W-:Y:S02]  /*d470*/  STG.E desc[UR36][R4.64], RZ ;  /* 0x000000ff04007986 */ /* 0x0001e4000c101924 */
.L_x_4781:
[----:B------:R-:W-:-:S07]  /*d480*/  VIADD R27, R27, 0x80 ;  /* 0x000000801b1b7836 */ /* 0x000fce0000000000 */
.L_x_4775:
[----:B------:R-:W-:Y:S05]  /*d490*/  BSYNC B6 ;  /* 0x0000000000067941 */ /* 0x000fea0003800000 */
.L_x_4774:
[----:B------:R-:W5:Y:S01]  /*d4a0*/  LDC R3, c[0x0][0x210] ;  /* 0x00008400ff037b82 */ /* 0x000f620000000800 */
[----:B------:R-:W-:Y:S01]  /*d4b0*/  BSSY B6, `(.L_x_4799) ;  /* 0x00000fa000067945 */ /* 0x000fe20003800000 */
[----:B-----5:R-:W-:-:S05]  /*d4c0*/  IMAD R16, R2, -0x200, R3 ;  /* 0xfffffe0002107824 */ /* 0x020fca00078e0203 */
[----:B------:R-:W-:-:S13]  /*d4d0*/  ISETP.GE.AND P0, PT, R27, R16, PT ;  /* 0x000000101b00720c */ /* 0x000fda0003f06270 */
        /* <DEDUP_REMOVED lines=21> */
.L_x_4804:
[----:B------:R0:W-:Y:S01]  /*d630*/  STG.E.U8 desc[UR36][R4.64], RZ ;  /* 0x000000ff04007986 */ /* 0x0001e2000c101124 */
[----:B------:R-:W-:Y:S05]  /*d640*/  BRA `(.L_x_4806) ;  /* 0x00000004008c7947 */ /* 0x000fea0003800000 */
.L_x_4803:
        /* <DEDUP_REMOVED lines=8> */
.L_x_4808:
[----:B------:R0:W-:Y:S01]  /*d6d0*/  STG.E desc[UR36][R4.64], RZ ;  /* 0x000000ff04007986 */ /* 0x0001e2000c101924 */
[----:B------:R-:W-:Y:S05]  /*d6e0*/  BRA `(.L_x_4806) ;  /* 0x0000000400647947 */ /* 0x000fea0003800000 */
.L_x_4807:
[----:B------:R0:W-:Y:S01]  /*d6f0*/  STG.E.U16 desc[UR36][R4.64], RZ ;  /* 0x000000ff04007986 */ /* 0x0001e2000c101524 */
[----:B------:R-:W-:Y:S05]  /*d700*/  BRA `(.L_x_4806) ;  /* 0x00000004005c7947 */ /* 0x000fea0003800000 */
.L_x_4802:
        /* <DEDUP_REMOVED lines=8> */
.L_x_4810:
[----:B------:R1:W-:Y:S01]  /*d790*/  STG.E.U16 desc[UR36][R4.64], RZ ;  /* 0x000000ff04007986 */ /* 0x0003e2000c101524 */
[----:B------:R-:W-:Y:S05]  /*d7a0*/  BRA `(.L_x_4806) ;  /* 0x0000000400347947 */ /* 0x000fea0003800000 */
.L_x_4809:
        /* <DEDUP_REMOVED lines=8> */
.L_x_4812:
[----:B------:R0:W-:Y:S01]  /*d830*/  STG.E desc[UR36][R4.64], RZ ;  /* 0x000000ff04007986 */ /* 0x0001e2000c101924 */
[----:B------:R-:W-:Y:S05]  /*d840*/  BRA `(.L_x_4806) ;  /* 0x00000004000c7947 */ /* 0x000fea0003800000 */
.L_x_4811:
[----:B------:R2:W-:Y:S01]  /*d850*/  STG.E.64 desc[UR36][R4.64], RZ ;  /* 0x000000ff04007986 */ /* 0x0005e2000c101b24 */
[----:B------:R-:W-:Y:S05]  /*d860*/  BRA `(.L_x_4806) ;  /* 0x0000000400047947 */ /* 0x000fea0003800000 */
.L_x_4801:
        /* <DEDUP_REMOVED lines=10> */
.L_x_4815:
[----:B------:R0:W-:Y:S01]  /*d910*/  STG.E.128 desc[UR36][R4.64], RZ ;  /* 0x000000ff04007986 */ /* 0x0001e2000c101d24 */
[----:B------:R-:W-:Y:S05]  /*d920*/  BRA `(.L_x_4806) ;  /* 0x0000000000d47947 */ /* 0x000fea0003800000 */
.L_x_4814:
        /* <DEDUP_REMOVED lines=8> */
.L_x_4817:
[----:B------:R0:W-:Y:S01]  /*d9b0*/  STG.E.U8 desc[UR36][R4.64], RZ ;  /* 0x000000ff04007986 */ /* 0x0001e2000c101124 */
[----:B------:R-:W-:Y:S05]  /*d9c0*/  BRA `(.L_x_4806) ;  /* 0x0000000000ac7947 */ /* 0x000fea0003800000 */
.L_x_4816:
[----:B------:R0:W-:Y:S01]  /*d9d0*/  STG.E.U16 desc[UR36][R4.64], RZ ;  /* 0x000000ff04007986 */ /* 0x0001e2000c101524 */
[----:B------:R-:W-:Y:S05]  /*d9e0*/  BRA `(.L_x_4806) ;  /* 0x0000000000a47947 */ /* 0x000fea0003800000 */
.L_x_4813:
        /* <DEDUP_REMOVED lines=10> */
.L_x_4820:
[----:B------:R0:W-:Y:S01]  /*da90*/  STG.E.U8 desc[UR36][R4.64], RZ ;  /* 0x000000ff04007986 */ /* 0x0001e2000c101124 */
[----:B------:R-:W-:Y:S05]  /*daa0*/  BRA `(.L_x_4806) ;  /* 0x0000000000747947 */ /* 0x000fea0003800000 */
.L_x_4819:
[----:B------:R0:W-:Y:S01]  /*dab0*/  STG.E.U8 desc[UR36][R4.64], RZ ;  /* 0x000000ff04007986 */ /* 0x0001e2000c101124 */
[----:B------:R-:W-:Y:S05]  /*dac0*/  BRA `(.L_x_4806) ;  /* 0x00000000006c7947 */ /* 0x000fea0003800000 */
.L_x_4818:
[----:B------:R-:W-:-:S13]  /*dad0*/  ISETP.NE.AND P0, PT, R0, 0x1c, PT ;  /* 0x0000001c0000780c */ /* 0x000fda0003f05270 */
[----:B------:R-:W-:Y:S05]  /*dae0*/  @!P0 BRA `(.L_x_4821) ;  /* 0x0000000000608947 */ /* 0x000fea0003800000 */
[----:B------:R-:W-:-:S13]  /*daf0*/  ISETP.NE.AND P0, PT, R0, 0x1d, PT ;  /* 0x0000001d0000780c */ /* 0x000fda0003f05270 */
[----:B------:R-:W-:Y:S05]  /*db00*/  @!P0 BRA `(.L_x_4822) ;  /* 0x0000000000508947 */ /* 0x000fea0003800000 */
[----:B------:R-:W-:-:S13]  /*db10*/  ISETP.NE.AND P0, PT, R0, 0x2c, PT ;  /* 0x0000002c0000780c */ /* 0x000fda0003f05270 */
[----:B------:R0:W-:Y:S01]  /*db20*/  @!P0 STG.E.U8 desc[UR36][R4.64], RZ ;  /* 0x000000ff04008986 */ /* 0x0001e2000c101124 */
[----:B------:R-:W-:Y:S05]  /*db30*/  @!P0 BRA `(.L_x_4806) ;  /* 0x0000000000508947 */ /* 0x000fea0003800000 */
.L_x_4805:
        /* <DEDUP_REMOVED lines=16> */
.L_x_4823:
[----:B------:R-:W-:Y:S05]  /*dc40*/  BRA `(.L_x_4806) ;  /* 0x00000000000c7947 */ /* 0x000fea0003800000 */
.L_x_4822:
[----:B------:R0:W-:Y:S01]  /*dc50*/  STG.E.64 desc[UR36][R4.64], RZ ;  /* 0x000000ff04007986 */ /* 0x0001e2000c101b24 */
[----:B------:R-:W-:Y:S05]  /*dc60*/  BRA `(.L_x_4806) ;  /* 0x0000000000047947 */ /* 0x000fea0003800000 */
.L_x_4821:
[----:B------:R0:W-:Y:S02]  /*dc70*/  STG.E desc[UR36][R4.64], RZ ;  /* 0x000000ff04007986 */ /* 0x0001e4000c101924 */
.L_x_4806:
[----:B------:R-:W-:-:S05]  /*dc80*/  VIADD R27, R27, 0x80 ;  /* 0x000000801b1b7836 */ /* 0x000fca0000000000 */
        /* <DEDUP_REMOVED lines=22> */
.L_x_4827:
[----:B------:R0:W-:Y:S01]  /*ddf0*/  STG.E.U8 desc[UR36][R4.64], RZ ;  /* 0x000000ff04007986 */ /* 0x0001e2000c101124 */
[----:B------:R-:W-:Y:S05]  /*de00*/  BRA `(.L_x_4829) ;  /* 0x00000004008c7947 */ /* 0x000fea0003800000 */
.L_x_4826:
        /* <DEDUP_REMOVED lines=8> */
.L_x_4831:
[----:B------:R2:W-:Y:S01]  /*de90*/  STG.E desc[UR36][R4.64], RZ ;  /* 0x000000ff04007986 */ /* 0x0005e2000c101924 */
[----:B------:R-:W-:Y:S05]  /*dea0*/  BRA `(.L_x_4829) ;  /* 0x0000000400647947 */ /* 0x000fea0003800000 */
.L_x_4830:
[----:B------:R0:W-:Y:S01]  /*deb0*/  STG.E.U16 desc[UR36][R4.64], RZ ;  /* 0x000000ff04007986 */ /* 0x0001e2000c101524 */
[----:B------:R-:W-:Y:S05]  /*dec0*/  BRA `(.L_x_4829) ;  /* 0x00000004005c7947 */ /* 0x000fea0003800000 */
.L_x_4825:
        /* <DEDUP_REMOVED lines=8> */
.L_x_4833:
[----:B------:R0:W-:Y:S01]  /*df50*/  STG.E.U16 desc[UR36][R4.64], RZ ;  /* 0x000000ff04007986 */ /* 0x0001e2000c101524 */
[----:B------:R-:W-:Y:S05]  /*df60*/  BRA `(.L_x_4829) ;  /* 0x0000000400347947 */ /* 0x000fea0003800000 */
.L_x_4832:
        /* <DEDUP_REMOVED lines=8> */
.L_x_4835:
[----:B------:R0:W-:Y:S01]  /*dff0*/  STG.E desc[UR36][R4.64], RZ ;  /* 0x000000ff04007986 */ /* 0x0001e2000c101924 */
[----:B------:R-:W-:Y:S05]  /*e000*/  BRA `(.L_x_4829) ;  /* 0x00000004000c7947 */ /* 0x000fea0003800000 */
.L_x_4834:
[----:B------:R0:W-:Y:S01]  /*e010*/  STG.E.64 desc[UR36][R4.64], RZ ;  /* 0x000000ff04007986 */ /* 0x0001e2000c101b24 */
[----:B------:R-:W-:Y:S05]  /*e020*/  BRA `(.L_x_4829) ;  /* 0x0000000400047947 */ /* 0x000fea0003800000 */
.L_x_4824:
        /* <DEDUP_REMOVED lines=10> */
.L_x_4838:
[----:B------:R0:W-:Y:S01]  /*e0d0*/  STG.E.128 desc[UR36][R4.64], RZ ;  /* 0x000000ff04007986 */ /* 0x0001e2000c101d24 */
[----:B------:R-:W-:Y:S05]  /*e0e0*/  BRA `(.L_x_4829) ;  /* 0x0000000000d47947 */ /* 0x000fea0003800000 */
.L_x_4837:
        /* <DEDUP_REMOVED lines=8> */
.L_x_4840:
[----:B------:R0:W-:Y:S01]  /*e170*/  STG.E.U8 desc[UR36][R4.64], RZ ;  /* 0x000000ff04007986 */ /* 0x0001e2000c101124 */
[----:B------:R-:W-:Y:S05]  /*e180*/  BRA `(.L_x_4829) ;  /* 0x0000000000ac7947 */ /* 0x000fea0003800000 */
.L_x_4839:
[----:B------:R0:W-:Y:S01]  /*e190*/  STG.E.U16 desc[UR36][R4.64], RZ ;  /* 0x000000ff04007986 */ /* 0x0001e2000c101524 */
[----:B------:R-:W-:Y:S05]  /*e1a0*/  BRA `(.L_x_4829) ;  /* 0x0000000000a47947 */ /* 0x000fea0003800000 */
.L_x_4836:
        /* <DEDUP_REMOVED lines=10> */
.L_x_4843:
[----:B------:R0:W-:Y:S01]  /*e250*/  STG.E.U8 desc[UR36][R4.64], RZ ;  /* 0x000000ff04007986 */ /* 0x0001e2000c101124 */
[----:B------:R-:W-:Y:S05]  /*e260*/  BRA `(.L_x_4829) ;  /* 0x0000000000747947 */ /* 0x000fea0003800000 */
.L_x_4842:
[----:B------:R0:W-:Y:S01]  /*e270*/  STG.E.U8 desc[UR36][R4.64], RZ ;  /* 0x000000ff04007986 */ /* 0x0001e2000c101124 */
[----:B------:R-:W-:Y:S05]  /*e280*/  BRA `(.L_x_4829) ;  /* 0x00000000006c7947 */ /* 0x000fea0003800000 */
.L_x_4841:
[----:B------:R-:W-:-:S13]  /*e290*/  ISETP.NE.AND P0, PT, R0, 0x1c, PT ;  /* 0x0000001c0000780c */ /* 0x000fda0003f05270 */
[----:B------:R-:W-:Y:S05]  /*e2a0*/  @!P0 BRA `(.L_x_4844) ;  /* 0x0000000000608947 */ /* 0x000fea0003800000 */
[----:B------:R-:W-:-:S13]  /*e2b0*/  ISETP.NE.AND P0, PT, R0, 0x1d, PT ;  /* 0x0000001d0000780c */ /* 0x000fda0003f05270 */
[----:B------:R-:W-:Y:S05]  /*e2c0*/  @!P0 BRA `(.L_x_4845) ;  /* 0x0000000000508947 */ /* 0x000fea0003800000 */
[----:B------:R-:W-:-:S13]  /*e2d0*/  ISETP.NE.AND P0, PT, R0, 0x2c, PT ;  /* 0x0000002c0000780c */ /* 0x000fda0003f05270 */
[----:B------:R0:W-:Y:S01]  /*e2e0*/  @!P0 STG.E.U8 desc[UR36][R4.64], RZ ;  /* 0x000000ff04008986 */ /* 0x0001e2000c101124 */
[----:B------:R-:W-:Y:S05]  /*e2f0*/  @!P0 BRA `(.L_x_4829) ;  /* 0x0000000000508947 */ /* 0x000fea0003800000 */
.L_x_4828:
        /* <DEDUP_REMOVED lines=16> */
.L_x_4846:
[----:B------:R-:W-:Y:S05]  /*e400*/  BRA `(.L_x_4829) ;  /* 0x00000000000c7947 */ /* 0x000fea0003800000 */
.L_x_4845:
[----:B------:R0:W-:Y:S01]  /*e410*/  STG.E.64 desc[UR36][R4.64], RZ ;  /* 0x000000ff04007986 */ /* 0x0001e2000c101b24 */
[----:B------:R-:W-:Y:S05]  /*e420*/  BRA `(.L_x_4829) ;  /* 0x0000000000047947 */ /* 0x000fea0003800000 */
.L_x_4844:
[----:B------:R0:W-:Y:S02]  /*e430*/  STG.E desc[UR36][R4.64], RZ ;  /* 0x000000ff04007986 */ /* 0x0001e4000c101924 */
.L_x_4829:
[----:B------:R-:W-:-:S07]  /*e440*/  VIADD R27, R27, 0x80 ;  /* 0x000000801b1b7836 */ /* 0x000fce0000000000 */
.L_x_4800:
[----:B------:R-:W-:Y:S05]  /*e450*/  BSYNC B6 ;  /* 0x0000000000067941 */ /* 0x000fea0003800000 */
.L_x_4799:
[----:B------:R-:W-:-:S13]  /*e460*/  ISETP.GE.AND P0, PT, R27, R16, PT ;  /* 0x000000101b00720c */ /* 0x000fda0003f06270 */
[----:B------:R-:W-:Y:S05]  /*e470*/  @P0 EXIT ;  /* 0x000000000000094d */ /* 0x000fea0003800000 */
[----:B012---:R-:W0:Y:S01]  /*e480*/  LDC.64 R4, c[0x0][0x270] ;  /* 0x00009c00ff047b82 */ /* 0x007e220000000a00 */
        /* <DEDUP_REMOVED lines=18> */
.L_x_4850:
[----:B------:R-:W-:Y:S01]  /*e5b0*/  STG.E.U8 desc[UR36][R2.64], RZ ;  /* 0x000000ff02007986 */ /* 0x000fe2000c101124 */
[----:B------:R-:W-:Y:S05]  /*e5c0*/  EXIT ;  /* 0x000000000000794d */ /* 0x000fea0003800000 */
.L_x_4849:
        /* <DEDUP_REMOVED lines=8> */
.L_x_4853:
[----:B------:R-:W-:Y:S01]  /*e650*/  STG.E desc[UR36][R2.64], RZ ;  /* 0x000000ff02007986 */ /* 0x000fe2000c101924 */
[----:B------:R-:W-:Y:S05]  /*e660*/  EXIT ;  /* 0x000000000000794d */ /* 0x000fea0003800000 */
.L_x_4852:
[----:B------:R-:W-:Y:S01]  /*e670*/  STG.E.U16 desc[UR36][R2.64], RZ ;  /* 0x000000ff02007986 */ /* 0x000fe2000c101524 */
[----:B------:R-:W-:Y:S05]  /*e680*/  EXIT ;  /* 0x000000000000794d */ /* 0x000fea0003800000 */
.L_x_4848:
        /* <DEDUP_REMOVED lines=8> */
.L_x_4855:
[----:B------:R-:W-:Y:S01]  /*e710*/  STG.E.U16 desc[UR36][R2.64], RZ ;  /* 0x000000ff02007986 */ /* 0x000fe2000c101524 */
[----:B------:R-:W-:Y:S05]  /*e720*/  EXIT ;  /* 0x000000000000794d */ /* 0x000fea0003800000 */
.L_x_4854:
        /* <DEDUP_REMOVED lines=8> */
.L_x_4857:
[----:B------:R-:W-:Y:S01]  /*e7b0*/  STG.E desc[UR36][R2.64], RZ ;  /* 0x000000ff02007986 */ /* 0x000fe2000c101924 */
[----:B------:R-:W-:Y:S05]  /*e7c0*/  EXIT ;  /* 0x000000000000794d */ /* 0x000fea0003800000 */
.L_x_4856:
[----:B------:R-:W-:Y:S01]  /*e7d0*/  STG.E.64 desc[UR36][R2.64], RZ ;  /* 0x000000ff02007986 */ /* 0x000fe2000c101b24 */
[----:B------:R-:W-:Y:S05]  /*e7e0*/  EXIT ;  /* 0x000000000000794d */ /* 0x000fea0003800000 */
.L_x_4847:
        /* <DEDUP_REMOVED lines=10> */
.L_x_4860:
[----:B------:R-:W-:Y:S01]  /*e890*/  STG.E.128 desc[UR36][R2.64], RZ ;  /* 0x000000ff02007986 */ /* 0x000fe2000c101d24 */
[----:B------:R-:W-:Y:S05]  /*e8a0*/  EXIT ;  /* 0x000000000000794d */ /* 0x000fea0003800000 */
.L_x_4859:
        /* <DEDUP_REMOVED lines=8> */
.L_x_4862:
[----:B------:R-:W-:Y:S01]  /*e930*/  STG.E.U8 desc[UR36][R2.64], RZ ;  /* 0x000000ff02007986 */ /* 0x000fe2000c101124 */
[----:B------:R-:W-:Y:S05]  /*e940*/  EXIT ;  /* 0x000000000000794d */ /* 0x000fea0003800000 */
.L_x_4861:
[----:B------:R-:W-:Y:S01]  /*e950*/  STG.E.U16 desc[UR36][R2.64], RZ ;  /* 0x000000ff02007986 */ /* 0x000fe2000c101524 */
[----:B------:R-:W-:Y:S05]  /*e960*/  EXIT ;  /* 0x000000000000794d */ /* 0x000fea0003800000 */
.L_x_4858:
        /* <DEDUP_REMOVED lines=10> */
.L_x_4865:
[----:B------:R-:W-:Y:S01]  /*ea10*/  STG.E.U8 desc[UR36][R2.64], RZ ;  /* 0x000000ff02007986 */ /* 0x000fe2000c101124 */
[----:B------:R-:W-:Y:S05]  /*ea20*/  EXIT ;  /* 0x000000000000794d */ /* 0x000fea0003800000 */
.L_x_4864:
[----:B------:R-:W-:Y:S01]  /*ea30*/  STG.E.U8 desc[UR36][R2.64], RZ ;  /* 0x000000ff02007986 */ /* 0x000fe2000c101124 */
[----:B------:R-:W-:Y:S05]  /*ea40*/  EXIT ;  /* 0x000000000000794d */ /* 0x000fea0003800000 */
.L_x_4863:
[----:B------:R-:W-:-:S13]  /*ea50*/  ISETP.NE.AND P0, PT, R0, 0x1c, PT ;  /* 0x0000001c0000780c */ /* 0x000fda0003f05270 */
[----:B------:R-:W-:Y:S05]  /*ea60*/  @!P0 BRA `(.L_x_4866) ;  /* 0x0000000000608947 */ /* 0x000fea0003800000 */
[----:B------:R-:W-:-:S13]  /*ea70*/  ISETP.NE.AND P0, PT, R0, 0x1d, PT ;  /* 0x0000001d0000780c */ /* 0x000fda0003f05270 */
[----:B------:R-:W-:Y:S05]  /*ea80*/  @!P0 BRA `(.L_x_4867) ;  /* 0x0000000000508947 */ /* 0x000fea0003800000 */
[----:B------:R-:W-:-:S13]  /*ea90*/  ISETP.NE.AND P0, PT, R0, 0x2c, PT ;  /* 0x0000002c0000780c */ /* 0x000fda0003f05270 */
[----:B------:R0:W-:Y:S01]  /*eaa0*/  @!P0 STG.E.U8 desc[UR36][R2.64], RZ ;  /* 0x000000ff02008986 */ /* 0x0001e2000c101124 */
[----:B------:R-:W-:Y:S05]  /*eab0*/  @!P0 EXIT ;  /* 0x000000000000894d */ /* 0x000fea0003800000 */
.L_x_4851:
[----:B------:R-:W-:Y:S01]  /*eac0*/  MOV R0, 0x100 ;  /* 0x0000010000007802 */ /* 0x000fe20000000f00 */
[----:B------:R-:W-:Y:S01]  /*ead0*/  ULDC.64 UR4, c[0x4][0xf0] ;  /* 0x01003c0000047ab9 */ /* 0x000fe20000000a00 */
[----:B------:R-:W-:Y:S01]  /*eae0*/  ULDC.64 UR6, c[0x4][0x8] ;  /* 0x0100020000067ab9 */ /* 0x000fe20000000a00 */
[----:B------:R-:W-:Y:S01]  /*eaf0*/  IMAD.U32 R4, RZ, RZ, UR4 ;  /* 0x00000004ff047e24 */ /* 0x000fe2000f8e00ff */
[----:B0-----:R0:W1:Y:S01]  /*eb00*/  LDC.64 R2, c[0x4][R0] ;  /* 0x0100000000027b82 */ /* 0x0010620000000a00 */
        /* <DEDUP_REMOVED lines=11> */
.L_x_4868:
[----:B------:R-:W-:Y:S05]  /*ebc0*/  EXIT ;  /* 0x000000000000794d */ /* 0x000fea0003800000 */
.L_x_4867:
[----:B------:R-:W-:Y:S01]  /*ebd0*/  STG.E.64 desc[UR36][R2.64], RZ ;  /* 0x000000ff02007986 */ /* 0x000fe2000c101b24 */
[----:B------:R-:W-:Y:S05]  /*ebe0*/  EXIT ;  /* 0x000000000000794d */ /* 0x000fea0003800000 */
.L_x_4866:
[----:B------:R-:W-:Y:S01]  /*ebf0*/  STG.E desc[UR36][R2.64], RZ ;  /* 0x000000ff02007986 */ /* 0x000fe2000c101924 */
[----:B------:R-:W-:Y:S05]  /*ec00*/  EXIT ;  /* 0x000000000000794d */ /* 0x000fea0003800000 */
.L_x_4869:
        /* <DEDUP_REMOVED lines=15> */
.L_x_18565:


//--------------------- .text._ZN2at6native18elementwise_kernelILi128ELi2EZNS0_22gpu_kernel_impl_nocastIZZNS0_73_GLOBAL__N__c8866d80_35_SparseBinaryOpIntersectionKernel_cu_9e10b42f_311142_sparse_binary_op_intersection_kernel_implINS3_18CUDAKernelLauncherENS3_36CUDAValueSelectionIntersectionKernelINS3_9LhsProjOpEEElLl0EEEvRNS_6TensorERKS9_SC_RKSt6vectorIlSaIlEERKSt8optionalIS9_ESL_bbENKUlvE3_clEvEUllE_EEvRNS_18TensorIteratorBaseERKT_EUliE_EEviT1_ --------------------------
	.section	.text._ZN2at6native18elementwise_kernelILi128ELi2EZNS0_22gpu_kernel_impl_nocastIZZNS0_73_GLOBAL__N__c8866d80_35_SparseBinaryOpIntersectionKernel_cu_9e10b42f_311142_sparse_binary_op_intersection_kernel_implINS3_18CUDAKernelLauncherENS3_36CUDAValueSelectionIntersectionKernelINS3_9LhsProjOpEEElLl0EEEvRNS_6TensorERKS9_SC_RKSt6vectorIlSaIlEERKSt8optionalIS9_ESL_bbENKUlvE3_clEvEUllE_EEvRNS_18TensorIteratorBaseERKT_EUliE_EEviT1_,"ax",@progbits
	.align	128
        .global         _ZN2at6native18elementwise_kernelILi128ELi2EZNS0_22gpu_kernel_impl_nocastIZZNS0_73_GLOBAL__N__c8866d80_35_SparseBinaryOpIntersectionKernel_cu_9e10b42f_311142_sparse_binary_op_intersection_kernel_implINS3_18CUDAKernelLauncherENS3_36CUDAValueSelectionIntersectionKernelINS3_9LhsProjOpEEElLl0EEEvRNS_6TensorERKS9_SC_RKSt6vectorIlSaIlEERKSt8optionalIS9_ESL_bbENKUlvE3_clEvEUllE_EEvRNS_18TensorIteratorBaseERKT_EUliE_EEviT1_
        .type           _ZN2at6native18elementwise_kernelILi128ELi2EZNS0_22gpu_kernel_impl_nocastIZZNS0_73_GLOBAL__N__c8866d80_35_SparseBinaryOpIntersectionKernel_cu_9e10b42f_311142_sparse_binary_op_intersection_kernel_implINS3_18CUDAKernelLauncherENS3_36CUDAValueSelectionIntersectionKernelINS3_9LhsProjOpEEElLl0EEEvRNS_6TensorERKS9_SC_RKSt6vectorIlSaIlEERKSt8optionalIS9_ESL_bbENKUlvE3_clEvEUllE_EEvRNS_18TensorIteratorBaseERKT_EUliE_EEviT1_,@function
        .size           _ZN2at6native18elementwise_kernelILi128ELi2EZNS0_22gpu_kernel_impl_nocastIZZNS0_73_GLOBAL__N__c8866d80_35_SparseBinaryOpIntersectionKernel_cu_9e10b42f_311142_sparse_binary_op_intersection_kernel_implINS3_18CUDAKernelLauncherENS3_36CUDAValueSelectionIntersectionKernelINS3_9LhsProjOpEEElLl0EEEvRNS_6TensorERKS9_SC_RKSt6vectorIlSaIlEERKSt8optionalIS9_ESL_bbENKUlvE3_clEvEUllE_EEvRNS_18TensorIteratorBaseERKT_EUliE_EEviT1_,(.L_x_18566 - _ZN2at6native18elementwise_kernelILi128ELi2EZNS0_22gpu_kernel_impl_nocastIZZNS0_73_GLOBAL__N__c8866d80_35_SparseBinaryOpIntersectionKernel_cu_9e10b42f_311142_sparse_binary_op_intersection_kernel_implINS3_18CUDAKernelLauncherENS3_36CUDAValueSelectionIntersectionKernelINS3_9LhsProjOpEEElLl0EEEvRNS_6TensorERKS9_SC_RKSt6vectorIlSaIlEERKSt8optionalIS9_ESL_bbENKUlvE3_clEvEUllE_EEvRNS_18TensorIteratorBaseERKT_EUliE_EEviT1_)
        .other          _ZN2at6native18elementwise_kernelILi128ELi2EZNS0_22gpu_kernel_impl_nocastIZZNS0_73_GLOBAL__N__c8866d80_35_SparseBinaryOpIntersectionKernel_cu_9e10b42f_311142_sparse_binary_op_intersection_kernel_implINS3_18CUDAKernelLauncherENS3_36CUDAValueSelectionIntersectionKernelINS3_9LhsProjOpEEElLl0EEEvRNS_6TensorERKS9_SC_RKSt6vectorIlSaIlEERKSt8optionalIS9_ESL_bbENKUlvE3_clEvEUllE_EEvRNS_18TensorIteratorBaseERKT_EUliE_EEviT1_,@"STO_CUDA_ENTRY STV_DEFAULT"
_ZN2at6native18elementwise_kernelILi128ELi2EZNS0_22gpu_kernel_impl_nocastIZZNS0_73_GLOBAL__N__c8866d80_35_SparseBinaryOpIntersectionKernel_cu_9e10b42f_311142_sparse_binary_op_intersection_kernel_implINS3_18CUDAKernelLauncherENS3_36CUDAValueSelectionIntersectionKernelINS3_9LhsProjOpEEElLl0EEEvRNS_6TensorERKS9_SC_RKSt6vectorIlSaIlEERKSt8optionalIS9_ESL_bbENKUlvE3_clEvEUllE_EEvRNS_18TensorIteratorBaseERKT_EUliE_EEviT1_:
.text._ZN2at6native18elementwise_kernelILi128ELi2EZNS0_22gpu_kernel_impl_nocastIZZNS0_73_GLOBAL__N__c8866d80_35_SparseBinaryOpIntersectionKernel_cu_9e10b42f_311142_sparse_binary_op_intersection_kernel_implINS3_18CUDAKernelLauncherENS3_36CUDAValueSelectionIntersectionKernelINS3_9LhsProjOpEEElLl0EEEvRNS_6TensorERKS9_SC_RKSt6vectorIlSaIlEERKSt8optionalIS9_ESL_bbENKUlvE3_clEvEUllE_EEvRNS_18TensorIteratorBaseERKT_EUliE_EEviT1_:
        /* <DEDUP_REMOVED lines=11> */
[----:B------:R-:W-:Y:S01]  /*00b0*/  IMAD.MOV.U32 R0, RZ, RZ, RZ ;  /* 0x000000ffff007224 */ /* 0x000fe200078e00ff */
[----:B0-----:R-:W-:-:S13]  /*00c0*/  ISETP.NE.AND P0, PT, R6, RZ, PT ;  /* 0x000000ff0600720c */ /* 0x001fda0003f05270 */
[----:B------:R-:W-:Y:S05]  /*00d0*/  @!P0 BRA `(.L_x_4872) ;  /* 0x0000001000a88947 */ /* 0x000fea0003800000 */
[----:B------:R-:W-:Y:S01]  /*00e0*/  MOV R3, R13 ;  /* 0x0000000d00037202 */ /* 0x000fe20000000f00 */
        /* <DEDUP_REMOVED lines=285> */
[C---:B------:R-:W-:Y:S01]  /*12c0*/  IADD3 R7, -R5.reuse, RZ, RZ ;  /* 0x000000ff05077210 */ /* 0x040fe20007ffe1ff */
[----:B------:R-:W1:Y:S08]  /*12d0*/  @P0 LDC R13, c[0x0][0x33c] ;  /* 0x0000cf00ff0d0b82 */ /* 0x000e700000000800 */
[----:B------:R-:W2:Y:S01]  /*12e0*/  @P0 LDC.64 R14, c[0x0][0x408] ;  /* 0x00010200ff0e0b82 */ /* 0x000ea20000000a00 */
[----:B0-----:R-:W-:-:S05]  /*12f0*/  @P0 IMAD.HI.U32 R2, R5, R8, R4 ;  /* 0x0000000805020227 */ /* 0x001fca00078e0004 */
[----:B------:R-:W-:Y:S01]  /*1300*/  @P0 SHF.R.U32.HI R4, RZ, R9, R2 ;  /* 0x00000009ff040219 */ /* 0x000fe20000011602 */
[----:B------:R-:W-:-:S04]  /*1310*/  IMAD R2, R7, UR6, R3 ;  /* 0x0000000607027c24 */ /* 0x000fc8000f8e0203 */
[----:B------:R-:W-:Y:S02]  /*1320*/  @P0 IMAD.MOV R4, RZ, RZ, -R4 ;  /* 0x000000ffff040224 */ /* 0x000fe400078e0a04 */
[----:B------:R-:W-:Y:S02]  /*1330*/  IMAD R11, R2, UR4, R11 ;  /* 0x00000004020b7c24 */ /* 0x000fe4000f8e020b */
[----:B-1----:R-:W-:Y:S02]  /*1340*/  @P0 IMAD R4, R4, R13, R5 ;  /* 0x0000000d04040224 */ /* 0x002fe400078e0205 */
[----:B------:R-:W-:Y:S02]  /*1350*/  IMAD R0, R2, UR5, R0 ;  /* 0x0000000502007c24 */ /* 0x000fe4000f8e0200 */
[C---:B--2---:R-:W-:Y:S02]  /*1360*/  @P0 IMAD R11, R4.reuse, R14, R11 ;  /* 0x0000000e040b0224 */ /* 0x044fe400078e020b */
[----:B------:R-:W-:-:S07]  /*1370*/  @P0 IMAD R0, R4, R15, R0 ;  /* 0x0000000f04000224 */ /* 0x000fce00078e0200 */
.L_x_4872:
[----:B------:R-:W-:Y:S02]  /*1380*/  ULDC.64 UR4, c[0x0][0x418] ;  /* 0x0001060000047ab9 */ /* 0x000fe40000000a00 */
[----:B------:R-:W-:-:S04]  /*1390*/  IADD3 R2, P0, R0, UR4, RZ ;  /* 0x0000000400027c10 */ /* 0x000fc8000ff1e0ff */
[----:B------:R-:W-:Y:S01]  /*13a0*/  IADD3.X R3, RZ, UR5, RZ, P0, !PT ;  /* 0x00000005ff037c10 */ /* 0x000fe200087fe4ff */
[----:B------:R-:W-:-:S05]  /*13b0*/  ULDC.64 UR4, c[0x0][0x420] ;  /* 0x0001080000047ab9 */ /* 0x000fca0000000a00 */
[----:B------:R-:W5:Y:S01]  /*13c0*/  LDG.E.64 R2, desc[UR8][R2.64] ;  /* 0x0000000802027981 */ /* 0x000f62000c1e1b00 */
        /* <DEDUP_REMOVED lines=13> */
[----:B------:R-:W-:Y:S01]  /*14a0*/  UMOV UR4, URZ ;  /* 0x0000003f00047c82 */ /* 0x000fe20008000000 */
[----:B------:R-:W-:Y:S01]  /*14b0*/  UMOV UR5, URZ ;  /* 0x0000003f00057c82 */ /* 0x000fe20008000000 */
        /* <DEDUP_REMOVED lines=12> */
[----:B------:R-:W-:Y:S01]  /*1580*/  ULDC.64 UR12, c[0x0][0x440] ;  /* 0x00011000000c7ab9 */ /* 0x000fe20000000a00 */
[----:B-----5:R-:W-:Y:S01]  /*1590*/  IMAD R7, R3, UR4, RZ ;  /* 0x0000000403077c24 */ /* 0x020fe2000f8e02ff */
[----:B------:R-:W-:Y:S01]  /*15a0*/  IADD3.X R0, R0, -0x1, RZ, P0, !PT ;  /* 0xffffffff00007810 */ /* 0x000fe200007fe4ff */
[----:B------:R-:W-:Y:S01]  /*15b0*/  IMAD.WIDE.U32 R14, R2, UR4, RZ ;  /* 0x00000004020e7c25 */ /* 0x000fe2000f8e00ff */
[----:B------:R-:W-:-:S03]  /*15c0*/  ISETP.GT.U32.AND P0, PT, R82, RZ, PT ;  /* 0x000000ff5200720c */ /* 0x000fc60003f04070 */
[----:B------:R-:W-:Y:S01]  /*15d0*/  IMAD R7, R2, UR5, R7 ;  /* 0x0000000502077c24 */ /* 0x000fe2000f8e0207 */
[----:B------:R-:W-:Y:S01]  /*15e0*/  ISETP.GT.AND.EX P0, PT, R0, RZ, PT, P0 ;  /* 0x000000ff0000720c */ /* 0x000fe20003f04300 */
[----:B------:R-:W-:Y:S02]  /*15f0*/  ULDC.64 UR4, c[0x0][0x430] ;  /* 0x00010c0000047ab9 */ /* 0x000fe40000000a00 */
[----:B------:R-:W-:Y:S01]  /*1600*/  IMAD.IADD R23, R15, 0x1, R7 ;  /* 0x000000010f177824 */ /* 0x000fe200078e0207 */
[----:B------:R-:W-:Y:S01]  /*1610*/  LEA R17, P1, R14, UR4, 0x3 ;  /* 0x000000040e117c11 */ /* 0x000fe2000f8218ff */
[----:B0-----:R-:W-:Y:S01]  /*1620*/  IMAD.WIDE.U32 R6, R4, 0x8, RZ ;  /* 0x0000000804067825 */ /* 0x001fe200078e00ff */
[----:B------:R-:W-:Y:S01]  /*1630*/  SHF.L.U32 R15, R5, 0x3, RZ ;  /* 0x00000003050f7819 */ /* 0x000fe200000006ff */
[----:B------:R-:W-:Y:S01]  /*1640*/  UMOV UR4, URZ ;  /* 0x0000003f00047c82 */ /* 0x000fe20008000000 */
[----:B------:R-:W-:Y:S01]  /*1650*/  LEA.HI.X R23, R14, UR5, R23, 0x3, P1 ;  /* 0x000000050e177c11 */ /* 0x000fe200088f1c17 */
[----:B------:R-:W-:-:S02]  /*1660*/  UMOV UR5, URZ ;  /* 0x0000003f00057c82 */ /* 0x000fc40008000000 */
[----:B------:R-:W-:Y:S02]  /*1670*/  IMAD.IADD R12, R7, 0x1, R15 ;  /* 0x00000001070c7824 */ /* 0x000fe400078e020f */
[----:B------:R-:W-:Y:S05]  /*1680*/  @!P0 BRA `(.L_x_4876) ;  /* 0x0000000c00948947 */ /* 0x000fea0003800000 */
[----:B------:R-:W-:Y:S02]  /*1690*/  ISETP.GT.U32.AND P1, PT, R82, 0xc, PT ;  /* 0x0000000c5200780c */ /* 0x000fe40003f24070 */
[----:B------:R-:W-:Y:S02]  /*16a0*/  PLOP3.LUT P0, PT, PT, PT, PT, 0x80, 0x0 ;  /* 0x000000000000781c */ /* 0x000fe40003f0f070 */
[----:B------:R-:W-:-:S13]  /*16b0*/  ISETP.GT.AND.EX P1, PT, R0, RZ, PT, P1 ;  /* 0x000000ff0000720c */ /* 0x000fda0003f24310 */
[----:B------:R-:W-:Y:S05]  /*16c0*/  @!P1 BRA `(.L_x_4877) ;  /* 0x00000008003c9947 */ /* 0x000fea0003800000 */
[----:B------:R-:W-:Y:S01]  /*16d0*/  PLOP3.LUT P0, PT, PT, PT, PT, 0x8, 0x0 ;  /* 0x000000000000781c */ /* 0x000fe20003f0e170 */
[----:B------:R-:W-:-:S12]  /*16e0*/  ULDC.64 UR10, c[0x0][0x440] ;  /* 0x00011000000a7ab9 */ /* 0x000fd80000000a00 */
.L_x_4878:
[----:B------:R-:W-:Y:S01]  /*16f0*/  ULEA UR6, UP0, UR4, UR10, 0x3 ;  /* 0x0000000a04067291 */ /* 0x000fe2000f80183f */
[----:B------:R-:W-:Y:S01]  /*1700*/  MOV R14, R17 ;  /* 0x00000011000e7202 */ /* 0x000fe20000000f00 */
[----:B------:R-:W-:Y:S01]  /*1710*/  IMAD.MOV.U32 R15, RZ, RZ, R23 ;  /* 0x000000ffff0f7224 */ /* 0x000fe200078e0017 */
[----:B------:R-:W-:Y:S01]  /*1720*/  IADD3 R22, P1, R17, R6, RZ ;  /* 0x0000000611167210 */ /* 0x000fe20007f3e0ff */
[----:B------:R-:W-:Y:S02]  /*1730*/  ULEA.HI.X UR7, UR4, UR11, UR5, 0x3, UP0 ;  /* 0x0000000b04077291 */ /* 0x000fe400080f1c05 */
[----:B------:R-:W-:Y:S02]  /*1740*/  MOV R80, UR6 ;  /* 0x0000000600507c02 */ /* 0x000fe40008000f00 */
[----:B------:R-:W2:Y:S02]  /*1750*/  LDG.E.64 R14, desc[UR8][R14.64] ;  /* 0x000000080e0e7981 */ /* 0x000ea4000c1e1b00 */
[----:B------:R-:W-:Y:S01]  /*1760*/  IMAD.U32 R81, RZ, RZ, UR7 ;  /* 0x00000007ff517e24 */ /* 0x000fe2000f8e00ff */
[----:B------:R-:W-:-:S04]  /*1770*/  IADD3.X R23, R23, R12, RZ, P1, !PT ;  /* 0x0000000c17177210 */ /* 0x000fc80000ffe4ff */
[----:B------:R-:W2:Y:S01]  /*1780*/  LDG.E.64 R16, desc[UR8][R80.64] ;  /* 0x0000000850107981 */ /* 0x000ea2000c1e1b00 */
[----:B------:R-:W-:-:S03]  /*1790*/  IADD3 R24, P1, R22, R6, RZ ;  /* 0x0000000616187210 */ /* 0x000fc60007f3e0ff */
[----:B------:R0:W3:Y:S04]  /*17a0*/  LDG.E.64 R18, desc[UR8][R22.64] ;  /* 0x0000000816127981 */ /* 0x0000e8000c1e1b00 */
[----:B------:R-:W3:Y:S01]  /*17b0*/  LDG.E.64 R20, desc[UR8][R80.64+0x8] ;  /* 0x0000080850147981 */ /* 0x000ee2000c1e1b00 */
[----:B------:R-:W-:Y:S01]  /*17c0*/  IMAD.X R25, R23, 0x1, R12, P1 ;  /* 0x0000000117197824 */ /* 0x000fe200008e060c */
[----:B------:R-:W-:Y:S02]  /*17d0*/  IADD3 R26, P1, R24, R6, RZ ;  /* 0x00000006181a7210 */ /* 0x000fe40007f3e0ff */
[----:B------:R-:W4:Y:S04]  /*17e0*/  LDG.E.64 R74, desc[UR8][R80.64+0x10] ;  /* 0x00001008504a7981 */ /* 0x000f28000c1e1b00 */
[----:B------:R1:W4:Y:S01]  /*17f0*/  LDG.E.64 R72, desc[UR8][R24.64] ;  /* 0x0000000818487981 */ /* 0x000322000c1e1b00 */
[----:B------:R-:W-:-:S02]  /*1800*/  IADD3.X R27, R25, R12, RZ, P1, !PT ;  /* 0x0000000c191b7210 */ /* 0x000fc40000ffe4ff */
[-C--:B------:R-:W-:Y:S01]  /*1810*/  IADD3 R28, P1, R26, R6.reuse, RZ ;  /* 0x000000061a1c7210 */ /* 0x080fe20007f3e0ff */
[----:B------:R-:W5:Y:S04]  /*1820*/  LDG.E.64 R70, desc[UR8][R80.64+0x18] ;  /* 0x0000180850467981 */ /* 0x000f68000c1e1b00 */
[----:B------:R1:W5:Y:S01]  /*1830*/  LDG.E.64 R68, desc[UR8][R26.64] ;  /* 0x000000081a447981 */ /* 0x000362000c1e1b00 */
[----:B------:R-:W-:Y:S01]  /*1840*/  IMAD.X R29, R27, 0x1, R12, P1 ;  /* 0x000000011b1d7824 */ /* 0x000fe200008e060c */
[----:B0-----:R-:W-:Y:S02]  /*1850*/  IADD3 R22, P1, R28, R6, RZ ;  /* 0x000000061c167210 */ /* 0x001fe40007f3e0ff */
[----:B------:R-:W5:Y:S04]  /*1860*/  LDG.E.64 R66, desc[UR8][R80.64+0x20] ;  /* 0x0000200850427981 */ /* 0x000f68000c1e1b00 */
[----:B------:R0:W5:Y:S01]  /*1870*/  LDG.E.64 R64, desc[UR8][R28.64] ;  /* 0x000000081c407981 */ /* 0x000162000c1e1b00 */
[----:B------:R-:W-:-:S02]  /*1880*/  IADD3.X R23, R29, R12, RZ, P1, !PT ;  /* 0x0000000c1d177210 */ /* 0x000fc40000ffe4ff */
[-C--:B-1----:R-:W-:Y:S01]  /*1890*/  IADD3 R24, P1, R22, R6.reuse, RZ ;  /* 0x0000000616187210 */ /* 0x082fe20007f3e0ff */
[----:B------:R-:W5:Y:S04]  /*18a0*/  LDG.E.64 R62, desc[UR8][R80.64+0x28] ;  /* 0x00002808503e7981 */ /* 0x000f68000c1e1b00 */
[----:B------:R1:W5:Y:S01]  /*18b0*/  LDG.E.64 R60, desc[UR8][R22.64] ;  /* 0x00000008163c7981 */ /* 0x000362000c1e1b00 */
[----:B------:R-:W-:Y:S01]  /*18c0*/  IMAD.X R25, R23, 0x1, R12, P1 ;  /* 0x0000000117197824 */ /* 0x000fe200008e060c */
[----:B------:R-:W-:Y:S02]  /*18d0*/  IADD3 R26, P1, R24, R6, RZ ;  /* 0x00000006181a7210 */ /* 0x000fe40007f3e0ff */
[----:B------:R-:W5:Y:S04]  /*18e0*/  LDG.E.64 R58, desc[UR8][R80.64+0x30] ;  /* 0x00003008503a7981 */ /* 0x000f68000c1e1b00 */
[----:B------:R1:W5:Y:S01]  /*18f0*/  LDG.E.64 R56, desc[UR8][R24.64] ;  /* 0x0000000818387981 */ /* 0x000362000c1e1b00 */
[----:B------:R-:W-:-:S02]  /*1900*/  IADD3.X R27, R25, R12, RZ, P1, !PT ;  /* 0x0000000c191b7210 */ /* 0x000fc40000ffe4ff */
[-C--:B0-----:R-:W-:Y:S01]  /*1910*/  IADD3 R28, P1, R26, R6.reuse, RZ ;  /* 0x000000061a1c7210 */ /* 0x081fe20007f3e0ff */
[----:B------:R-:W5:Y:S04]  /*1920*/  LDG.E.64 R54, desc[UR8][R80.64+0x38] ;  /* 0x0000380850367981 */ /* 0x000f68000c1e1b00 */
[----:B------:R0:W5:Y:S01]  /*1930*/  LDG.E.64 R52, desc[UR8][R26.64] ;  /* 0x000000081a347981 */ /* 0x000162000c1e1b00 */
[----:B------:R-:W-:Y:S01]  /*1940*/  IMAD.X R29, R27, 0x1, R12, P1 ;  /* 0x000000011b1d7824 */ /* 0x000fe200008e060c */
[----:B-1----:R-:W-:Y:S02]  /*1950*/  IADD3 R22, P1, R28, R6, RZ ;  /* 0x000000061c167210 */ /* 0x002fe40007f3e0ff */
[----:B------:R-:W5:Y:S04]  /*1960*/  LDG.E.64 R50, desc[UR8][R80.64+0x40] ;  /* 0x0000400850327981 */ /* 0x000f68000c1e1b00 */
[----:B------:R-:W5:Y:S01]  /*1970*/  LDG.E.64 R48, desc[UR8][R28.64] ;  /* 0x000000081c307981 */ /* 0x000f62000c1e1b00 */
[----:B------:R-:W-:-:S02]  /*1980*/  IADD3.X R23, R29, R12, RZ, P1, !PT ;  /* 0x0000000c1d177210 */ /* 0x000fc40000ffe4ff */
[-C--:B------:R-:W-:Y:S01]  /*1990*/  IADD3 R24, P1, R22, R6.reuse, RZ ;  /* 0x0000000616187210 */ /* 0x080fe20007f3e0ff */
[----:B------:R-:W5:Y:S04]  /*19a0*/  LDG.E.64 R46, desc[UR8][R80.64+0x48] ;  /* 0x00004808502e7981 */ /* 0x000f68000c1e1b00 */
[----:B------:R1:W5:Y:S01]  /*19b0*/  LDG.E.64 R44, desc[UR8][R22.64] ;  /* 0x00000008162c7981 */ /* 0x000362000c1e1b00 */
[----:B------:R-:W-:Y:S01]  /*19c0*/  IMAD.X R25, R23, 0x1, R12, P1 ;  /* 0x0000000117197824 */ /* 0x000fe200008e060c */
[----:B0-----:R-:W-:Y:S02]  /*19d0*/  IADD3 R26, P1, R24, R6, RZ ;  /* 0x00000006181a7210 */ /* 0x001fe40007f3e0ff */
[----:B------:R-:W5:Y:S04]  /*19e0*/  LDG.E.64 R42, desc[UR8][R80.64+0x50] ;  /* 0x00005008502a7981 */ /* 0x000f68000c1e1b00 */
[----:B------:R-:W5:Y:S01]  /*19f0*/  LDG.E.64 R40, desc[UR8][R24.64] ;  /* 0x0000000818287981 */ /* 0x000f62000c1e1b00 */
[----:B------:R-:W-:-:S02]  /*1a00*/  IADD3.X R27, R25, R12, RZ, P1, !PT ;  /* 0x0000000c191b7210 */ /* 0x000fc40000ffe4ff */
[-C--:B------:R-:W-:Y:S01]  /*1a10*/  IADD3 R76, P1, R26, R6.reuse, RZ ;  /* 0x000000061a4c7210 */ /* 0x080fe20007f3e0ff */
        /* <DEDUP_REMOVED lines=10> */
[----:B------:R-:W-:Y:S01]  /*1ac0*/  IMAD.X R87, R85, 0x1, R12, P1 ;  /* 0x0000000155577824 */ /* 0x000fe200008e060c */
[----:B-1----:R-:W-:Y:S02]  /*1ad0*/  IADD3 R22, P1, R86, R6, RZ ;  /* 0x0000000656167210 */ /* 0x002fe40007f3e0ff */
[----:B------:R-:W5:Y:S04]  /*1ae0*/  LDG.E.64 R26, desc[UR8][R80.64+0x70] ;  /* 0x00007008501a7981 */ /* 0x000f68000c1e1b00 */
[----:B------:R-:W5:Y:S01]  /*1af0*/  LDG.E.64 R24, desc[UR8][R86.64] ;  /* 0x0000000856187981 */ /* 0x000f62000c1e1b00 */
[----:B------:R-:W-:-:S03]  /*1b00*/  IADD3.X R23, R87, R12, RZ, P1, !PT ;  /* 0x0000000c57177210 */ /* 0x000fc60000ffe4ff */
[----:B------:R-:W5:Y:S04]  /*1b10*/  LDG.E.64 R78, desc[UR8][R80.64+0x78] ;  /* 0x00007808504e7981 */ /* 0x000f68000c1e1b00 */
[----:B------:R-:W5:Y:S01]  /*1b20*/  LDG.E.64 R76, desc[UR8][R22.64] ;  /* 0x00000008164c7981 */ /* 0x000f62000c1e1b00 */
[----:B------:R-:W-:-:S04]  /*1b30*/  IADD3 R82, P1, R82, -0x10, RZ ;  /* 0xfffffff052527810 */ /* 0x000fc80007f3e0ff */
[----:B------:R-:W-:Y:S02]  /*1b40*/  IADD3.X R0, R0, -0x1, RZ, P1, !PT ;  /* 0xffffffff00007810 */ /* 0x000fe40000ffe4ff */
[----:B------:R-:W-:-:S04]  /*1b50*/  ISETP.GT.U32.AND P1, PT, R82, 0xc, PT ;  /* 0x0000000c5200780c */ /* 0x000fc80003f24070 */
[----:B------:R-:W-:Y:S01]  /*1b60*/  ISETP.GT.AND.EX P1, PT, R0, RZ, PT, P1 ;  /* 0x000000ff0000720c */ /* 0x000fe20003f24310 */
[----:B------:R-:W-:-:S04]  /*1b70*/  UIADD3 UR4, UP0, UR4, 0x10, URZ ;  /* 0x0000001004047890 */ /* 0x000fc8000ff1e03f */
[----:B------:R-:W-:Y:S01]  /*1b80*/  UIADD3.X UR5, URZ, UR5, URZ, UP0, !UPT ;  /* 0x000000053f057290 */ /* 0x000fe200087fe43f */
        /* <DEDUP_REMOVED lines=60> */
[----:B------:R-:W-:Y:S01]  /*1f50*/  IMAD R9, R77, R78, RZ ;  /* 0x0000004e4d097224 */ /* 0x000fe200078e02ff */
[----:B------:R-:W-:-:S03]  /*1f60*/  IADD3 R17, P2, R22, R6, RZ ;  /* 0x0000000616117210 */ /* 0x000fc60007f5e0ff */
[C---:B------:R-:W-:Y:S02]  /*1f70*/  IMAD R15, R76.reuse, R79, R9 ;  /* 0x0000004f4c0f7224 */ /* 0x040fe400078e0209 */
[----:B------:R-:W-:-:S04]  /*1f80*/  IMAD.WIDE.U32 R8, R76, R78, R24 ;  /* 0x0000004e4c087225 */ /* 0x000fc800078e0018 */
[----:B------:R-:W-:Y:S01]  /*1f90*/  IMAD.X R23, R23, 0x1, R12, P2 ;  /* 0x0000000117177824 */ /* 0x000fe200010e060c */
[----:B------:R-:W-:Y:S01]  /*1fa0*/  IADD3 R9, R9, R15, RZ ;  /* 0x0000000f09097210 */ /* 0x000fe20007ffe0ff */
[----:B------:R-:W-:Y:S06]  /*1fb0*/  @P1 BRA `(.L_x_4878) ;  /* 0xfffffff400cc1947 */ /* 0x000fec000383ffff */
.L_x_4877:
[----:B------:R-:W-:-:S04]  /*1fc0*/  ISETP.GT.U32.AND P1, PT, R82, 0x4, PT ;  /* 0x000000045200780c */ /* 0x000fc80003f24070 */
[----:B------:R-:W-:-:S13]  /*1fd0*/  ISETP.GT.AND.EX P1, PT, R0, RZ, PT, P1 ;  /* 0x000000ff0000720c */ /* 0x000fda0003f24310 */
[----:B------:R-:W-:Y:S05]  /*1fe0*/  @!P1 BRA `(.L_x_4879) ;  /* 0x0000000400309947 */ /* 0x000fea0003800000 */
[----:B------:R-:W-:Y:S01]  /*1ff0*/  ULDC.64 UR6, c[0x0][0x440] ;  /* 0x0001100000067ab9 */ /* 0x000fe20000000a00 */
[----:B------:R-:W-:Y:S01]  /*2000*/  MOV R14, R17 ;  /* 0x00000011000e7202 */ /* 0x000fe20000000f00 */
[----:B------:R-:W-:Y:S01]  /*2010*/  ULEA UR6, UP0, UR4, UR6, 0x3 ;  /* 0x0000000604067291 */ /* 0x000fe2000f80183f */
[----:B------:R-:W-:Y:S01]  /*2020*/  IMAD.MOV.U32 R15, RZ, RZ, R23 ;  /* 0x000000ffff0f7224 */ /* 0x000fe200078e0017 */
[----:B------:R-:W-:Y:S02]  /*2030*/  IADD3 R16, P0, R17, R6, RZ ;  /* 0x0000000611107210 */ /* 0x000fe40007f1e0ff */
[----:B------:R-:W-:Y:S02]  /*2040*/  ULEA.HI.X UR7, UR4, UR7, UR5, 0x3, UP0 ;  /* 0x0000000704077291 */ /* 0x000fe400080f1c05 */
[----:B------:R-:W-:Y:S01]  /*2050*/  MOV R38, UR6 ;  /* 0x0000000600267c02 */ /* 0x000fe20008000f00 */
[----:B------:R0:W2:Y:S03]  /*2060*/  LDG.E.64 R36, desc[UR8][R14.64] ;  /* 0x000000080e247981 */ /* 0x0000a6000c1e1b00 */
[----:B------:R-:W-:Y:S01]  /*2070*/  IMAD.U32 R39, RZ, RZ, UR7 ;  /* 0x00000007ff277e24 */ /* 0x000fe2000f8e00ff */
[----:B------:R-:W-:-:S04]  /*2080*/  IADD3.X R17, R23, R12, RZ, P0, !PT ;  /* 0x0000000c17117210 */ /* 0x000fc800007fe4ff */
[----:B------:R-:W2:Y:S01]  /*2090*/  LDG.E.64 R40, desc[UR8][R38.64] ;  /* 0x0000000826287981 */ /* 0x000ea2000c1e1b00 */
[----:B------:R-:W-:-:S03]  /*20a0*/  IADD3 R18, P0, R16, R6, RZ ;  /* 0x0000000610127210 */ /* 0x000fc60007f1e0ff */
[----:B------:R-:W3:Y:S04]  /*20b0*/  LDG.E.64 R42, desc[UR8][R16.64] ;  /* 0x00000008102a7981 */ /* 0x000ee8000c1e1b00 */
[----:B------:R-:W3:Y:S01]  /*20c0*/  LDG.E.64 R44, desc[UR8][R38.64+0x8] ;  /* 0x00000808262c7981 */ /* 0x000ee2000c1e1b00 */
[----:B------:R-:W-:Y:S01]  /*20d0*/  IMAD.X R19, R17, 0x1, R12, P0 ;  /* 0x0000000111137824 */ /* 0x000fe200000e060c */
[----:B------:R-:W-:Y:S02]  /*20e0*/  IADD3 R20, P0, R18, R6, RZ ;  /* 0x0000000612147210 */ /* 0x000fe40007f1e0ff */
[----:B------:R-:W4:Y:S04]  /*20f0*/  LDG.E.64 R48, desc[UR8][R38.64+0x10] ;  /* 0x0000100826307981 */ /* 0x000f28000c1e1b00 */
[----:B------:R-:W4:Y:S01]  /*2100*/  LDG.E.64 R46, desc[UR8][R18.64] ;  /* 0x00000008122e7981 */ /* 0x000f22000c1e1b00 */
        /* <DEDUP_REMOVED lines=13> */
[----:B0-----:R-:W-:Y:S02]  /*21e0*/  IADD3 R14, P0, R54, R6, RZ ;  /* 0x00000006360e7210 */ /* 0x001fe40007f1e0ff */
[----:B------:R-:W5:Y:S04]  /*21f0*/  LDG.E.64 R22, desc[UR8][R38.64+0x30] ;  /* 0x0000300826167981 */ /* 0x000f68000c1e1b00 */
[----:B------:R-:W5:Y:S01]  /*2200*/  LDG.E.64 R20, desc[UR8][R54.64] ;  /* 0x0000000836147981 */ /* 0x000f62000c1e1b00 */
[----:B------:R-:W-:-:S03]  /*2210*/  IADD3.X R15, R55, R12, RZ, P0, !PT ;  /* 0x0000000c370f7210 */ /* 0x000fc600007fe4ff */
[----:B------:R-:W5:Y:S04]  /*2220*/  LDG.E.64 R18, desc[UR8][R38.64+0x38] ;  /* 0x0000380826127981 */ /* 0x000f68000c1e1b00 */
[----:B------:R-:W5:Y:S01]  /*2230*/  LDG.E.64 R16, desc[UR8][R14.64] ;  /* 0x000000080e107981 */ /* 0x000f62000c1e1b00 */
[----:B------:R-:W-:Y:S01]  /*2240*/  IADD3 R82, P2, R82, -0x8, RZ ;  /* 0xfffffff852527810 */ /* 0x000fe20007f5e0ff */
[----:B------:R-:W-:Y:S01]  /*2250*/  UIADD3 UR4, UP0, UR4, 0x8, URZ ;  /* 0x0000000804047890 */ /* 0x000fe2000ff1e03f */
[----:B------:R-:W-:Y:S02]  /*2260*/  PLOP3.LUT P0, PT, PT, PT, PT, 0x8, 0x0 ;  /* 0x000000000000781c */ /* 0x000fe40003f0e170 */
[----:B------:R-:W-:Y:S01]  /*2270*/  IADD3.X R0, R0, -0x1, RZ, P2, !PT ;  /* 0xffffffff00007810 */ /* 0x000fe200017fe4ff */
[----:B------:R-:W-:Y:S01]  /*2280*/  UIADD3.X UR5, URZ, UR5, URZ, UP0, !UPT ;  /* 0x000000053f057290 */ /* 0x000fe200087fe43f */
        /* <DEDUP_REMOVED lines=31> */
[----:B------:R-:W-:-:S04]  /*2480*/  IMAD.WIDE.U32 R8, R16, R18, R20 ;  /* 0x0000001210087225 */ /* 0x000fc800078e0014 */
[----:B------:R-:W-:Y:S01]  /*2490*/  IMAD.X R23, R15, 0x1, R12, P1 ;  /* 0x000000010f177824 */ /* 0x000fe200008e060c */
[----:B------:R-:W-:-:S07]  /*24a0*/  IADD3 R9, R9, R19, RZ ;  /* 0x0000001309097210 */ /* 0x000fce0007ffe0ff */
.L_x_4879:
[----:B------:R-:W-:-:S04]  /*24b0*/  ISETP.NE.U32.AND P1, PT, R82, RZ, PT ;  /* 0x000000ff5200720c */ /* 0x000fc80003f25070 */
[----:B------:R-:W-:-:S13]  /*24c0*/  ISETP.NE.OR.EX P0, PT, R0, RZ, P0, P1 ;  /* 0x000000ff0000720c */ /* 0x000fda0000705710 */
[----:B------:R-:W-:Y:S05]  /*24d0*/  @!P0 BRA `(.L_x_4875) ;  /* 0x0000000000b48947 */ /* 0x000fea0003800000 */
.L_x_4876:
        /* <DEDUP_REMOVED lines=23> */
[----:B------:R-:W-:Y:S01]  /*2650*/  ISETP.NE.AND.EX P0, PT, R0, RZ, PT, P0 ;  /* 0x000000ff0000720c */ /* 0x000fe20003f05300 */
        /* <DEDUP_REMOVED lines=14> */
[----:B-----5:R-:W-:Y:S01]  /*2740*/  IMAD R9, R27, R28, RZ ;  /* 0x0000001c1b097224 */ /* 0x020fe200078e02ff */
[----:B------:R-:W-:-:S03]  /*2750*/  IADD3 R17, P1, R36, R6, RZ ;  /* 0x0000000624117210 */ /* 0x000fc60007f3e0ff */
[C---:B------:R-:W-:Y:S02]  /*2760*/  IMAD R15, R26.reuse, R29, R9 ;  /* 0x0000001d1a0f7224 */ /* 0x040fe400078e0209 */
[----:B------:R-:W-:-:S04]  /*2770*/  IMAD.WIDE.U32 R8, R26, R28, R22 ;  /* 0x0000001c1a087225 */ /* 0x000fc800078e0016 */
[----:B------:R-:W-:Y:S01]  /*2780*/  IMAD.X R23, R37, 0x1, R12, P1 ;  /* 0x0000000125177824 */ /* 0x000fe200008e060c */
[----:B------:R-:W-:Y:S01]  /*2790*/  IADD3 R9, R9, R15, RZ ;  /* 0x0000000f09097210 */ /* 0x000fe20007ffe0ff */
[----:B------:R-:W-:Y:S06]  /*27a0*/  @P0 BRA `(.L_x_4876) ;  /* 0xfffffffc004c0947 */ /* 0x000fec000383ffff */
.L_x_4875:
[----:B------:R-:W-:-:S13]  /*27b0*/  LOP3.LUT P0, RZ, R10, 0x3, RZ, 0xc0, !PT ;  /* 0x000000030aff7812 */ /* 0x000fda000780c0ff */
[----:B------:R-:W-:Y:S05]  /*27c0*/  @!P0 BRA `(.L_x_4874) ;  /* 0x0000000000cc8947 */ /* 0x000fea0003800000 */
[----:B------:R-:W-:Y:S01]  /*27d0*/  ULDC.64 UR6, c[0x0][0x438] ;  /* 0x00010e0000067ab9 */ /* 0x000fe20000000a00 */
[----:B0-----:R-:W-:Y:S01]  /*27e0*/  IMAD R0, R4, UR5, RZ ;  /* 0x0000000504007c24 */ /* 0x001fe2000f8e02ff */
[----:B------:R-:W-:Y:S01]  /*27f0*/  ULDC.64 UR10, c[0x0][0x430] ;  /* 0x00010c00000a7ab9 */ /* 0x000fe20000000a00 */
[----:B-----5:R-:W-:Y:S02]  /*2800*/  IMAD R15, R3, UR6, RZ ;  /* 0x00000006030f7c24 */ /* 0x020fe4000f8e02ff */
[----:B------:R-:W-:-:S04]  /*2810*/  IMAD.WIDE.U32 R6, R2, UR6, RZ ;  /* 0x0000000602067c25 */ /* 0x000fc8000f8e00ff */
[----:B------:R-:W-:Y:S01]  /*2820*/  IMAD R15, R2, UR7, R15 ;  /* 0x00000007020f7c24 */ /* 0x000fe2000f8e020f */
[----:B------:R-:W-:Y:S02]  /*2830*/  ULDC.64 UR6, c[0x0][0x440] ;  /* 0x0001100000067ab9 */ /* 0x000fe40000000a00 */
[----:B------:R-:W-:Y:S02]  /*2840*/  ULEA UR6, UP0, UR4, UR6, 0x3 ;  /* 0x0000000604067291 */ /* 0x000fe4000f80183f */
[----:B------:R-:W-:Y:S01]  /*2850*/  IADD3 R7, R7, R15, RZ ;  /* 0x0000000f07077210 */ /* 0x000fe20007ffe0ff */
[----:B------:R-:W-:-:S03]  /*2860*/  IMAD R15, R5, UR4, R0 ;  /* 0x00000004050f7c24 */ /* 0x000fc6000f8e0200 */
[----:B------:R-:W-:Y:S01]  /*2870*/  MOV R18, UR6 ;  /* 0x0000000600127c02 */ /* 0x000fe20008000f00 */
[----:B------:R-:W-:Y:S01]  /*2880*/  IMAD.WIDE.U32 R6, R4, UR4, R6 ;  /* 0x0000000404067c25 */ /* 0x000fe2000f8e0006 */
[----:B------:R-:W-:-:S03]  /*2890*/  ULEA.HI.X UR4, UR4, UR7, UR5, 0x3, UP0 ;  /* 0x0000000704047291 */ /* 0x000fc600080f1c05 */
[----:B------:R-:W-:Y:S01]  /*28a0*/  IMAD.IADD R7, R7, 0x1, R15 ;  /* 0x0000000107077824 */ /* 0x000fe200078e020f */
[C---:B------:R-:W-:Y:S02]  /*28b0*/  LEA R16, P0, R6.reuse, UR10, 0x3 ;  /* 0x0000000a06107c11 */ /* 0x040fe4000f8018ff */
[----:B------:R-:W-:Y:S02]  /*28c0*/  IMAD.U32 R19, RZ, RZ, UR4 ;  /* 0x00000004ff137e24 */ /* 0x000fe4000f8e00ff */
[----:B------:R-:W-:-:S03]  /*28d0*/  LEA.HI.X R17, R6, UR11, R7, 0x3, P0 ;  /* 0x0000000b06117c11 */ /* 0x000fc600080f1c07 */
[----:B------:R-:W2:Y:S04]  /*28e0*/  LDG.E.64 R14, desc[UR8][R18.64] ;  /* 0x00000008120e7981 */ /* 0x000ea8000c1e1b00 */
        /* <DEDUP_REMOVED lines=30> */
.L_x_4873:
[----:B-----5:R-:W-:-:S04]  /*2ad0*/  LEA R8, P0, R2, UR4, 0x3 ;  /* 0x0000000402087c11 */ /* 0x020fc8000f8018ff */
[----:B------:R-:W-:-:S06]  /*2ae0*/  LEA.HI.X R9, R2, UR5, R3, 0x3, P0 ;  /* 0x0000000502097c11 */ /* 0x000fcc00080f1c03 */
[----:B------:R-:W5:Y:S03]  /*2af0*/  LDG.E.64 R8, desc[UR8][R8.64] ;  /* 0x0000000808087981 */ /* 0x000f66000c1e1b00 */
.L_x_4874:
[----:B------:R-:W1:Y:S01]  /*2b00*/  LDC.64 R16, c[0x0][0x458] ;  /* 0x00011600ff107b82 */ /* 0x000e620000000a00 */
[----:B------:R-:W-:Y:S02]  /*2b10*/  ULDC.64 UR4, c[0x0][0x450] ;  /* 0x0001140000047ab9 */ /* 0x000fe40000000a00 */
[----:B------:R-:W-:Y:S01]  /*2b20*/  MOV R20, UR4 ;  /* 0x0000000400147c02 */ /* 0x000fe20008000f00 */
[----:B------:R-:W-:-:S04]  /*2b30*/  IMAD.U32 R19, RZ, RZ, UR5 ;  /* 0x00000005ff137e24 */ /* 0x000fc8000f8e00ff */
[----:B0-----:R-:W0:Y:S01]  /*2b40*/  LDC.64 R4, c[0x0][0x458] ;  /* 0x00011600ff047b82 */ /* 0x001e220000000a00 */
[C---:B-1----:R-:W-:Y:S02]  /*2b50*/  SHF.L.U32 R15, R16.reuse, 0x3, RZ ;  /* 0x00000003100f7819 */ /* 0x042fe400000006ff */
[----:B------:R-:W-:Y:S02]  /*2b60*/  SHF.L.U64.HI R16, R16, 0x3, R17 ;  /* 0x0000000310107819 */ /* 0x000fe40000010211 */
[----:B------:R-:W-:-:S04]  /*2b70*/  ISETP.GE.U32.AND P1, PT, R15, 0x1, PT ;  /* 0x000000010f00780c */ /* 0x000fc80003f26070 */
[----:B------:R-:W-:Y:S01]  /*2b80*/  ISETP.GE.AND.EX P1, PT, R16, RZ, PT, P1 ;  /* 0x000000ff1000720c */ /* 0x000fe20003f26310 */
[C---:B0-----:R-:W-:Y:S01]  /*2b90*/  IMAD.SHL.U32 R23, R4.reuse, 0x8, RZ ;  /* 0x0000000804177824 */ /* 0x041fe200078e00ff */
[----:B------:R-:W-:-:S04]  /*2ba0*/  SHF.L.U64.HI R22, R4, 0x3, R5 ;  /* 0x0000000304167819 */ /* 0x000fc80000010205 */
[----:B------:R-:W-:-:S04]  /*2bb0*/  ISETP.GE.U32.AND P0, PT, R23, 0x1, PT ;  /* 0x000000011700780c */ /* 0x000fc80003f06070 */
[----:B------:R-:W-:-:S03]  /*2bc0*/  ISETP.GE.AND.EX P0, PT, R22, RZ, PT, P0 ;  /* 0x000000ff1600720c */ /* 0x000fc60003f06300 */
[----:B------:R-:W-:Y:S10]  /*2bd0*/  @!P1 BRA `(.L_x_4880) ;  /* 0x0000000000709947 */ /* 0x000ff40003800000 */
[----:B------:R-:W-:Y:S01]  /*2be0*/  BSSY B1, `(.L_x_4880) ;  /* 0x000001b000017945 */ /* 0x000fe20003800000 */
[--C-:B------:R-:W-:Y:S01]  /*2bf0*/  SHF.R.S64 R15, R15, 0x3, R16.reuse ;  /* 0x000000030f0f7819 */ /* 0x100fe20000001010 */
[----:B------:R-:W-:Y:S01]  /*2c00*/  IMAD.U32 R14, RZ, RZ, UR5 ;  /* 0x00000005ff0e7e24 */ /* 0x000fe2000f8e00ff */
[----:B------:R-:W-:Y:S02]  /*2c10*/  MOV R12, UR4 ;  /* 0x00000004000c7c02 */ /* 0x000fe40008000f00 */
[----:B------:R-:W-:-:S07]  /*2c20*/  SHF.R.S32.HI R16, RZ, 0x3, R16 ;  /* 0x00000003ff107819 */ /* 0x000fce0000011410 */
.L_x_4881:
        /* <DEDUP_REMOVED lines=13> */
[----:B------:R-:W-:Y:S02]  /*2d00*/  @!P1 IADD3.X R13, R16, R4, RZ, P2, !PT ;  /* 0x00000004100d9210 */ /* 0x000fe400017fe4ff */
[----:B------:R-:W-:Y:S01]  /*2d10*/  ISETP.GT.U32.AND P2, PT, R10, RZ, PT ;  /* 0x000000ff0a00720c */ /* 0x000fe20003f44070 */
[----:B------:R-:W-:Y:S01]  /*2d20*/  @!P1 IMAD.X R14, RZ, RZ, R7, P3 ;  /* 0x000000ffff0e9224 */ /* 0x000fe200018e0607 */
[----:B------:R-:W-:Y:S01]  /*2d30*/  @!P1 IADD3 R20, P4, P5, R20, 0x8, R21 ;  /* 0x0000000814149810 */ /* 0x000fe20007d9e015 */
[----:B------:R-:W-:Y:S01]  /*2d40*/  IMAD.MOV.U32 R16, RZ, RZ, R13 ;  /* 0x000000ffff107224 */ /* 0x000fe200078e000d */
[----:B------:R-:W-:-:S02]  /*2d50*/  ISETP.GT.AND.EX P2, PT, R13, RZ, PT, P2 ;  /* 0x000000ff0d00720c */ /* 0x000fc40003f44320 */
[----:B------:R-:W-:Y:S02]  /*2d60*/  @!P1 IADD3.X R19, R19, RZ, R17, P4, P5 ;  /* 0x000000ff13139210 */ /* 0x000fe400027ea411 */
[----:B------:R-:W-:-:S09]  /*2d70*/  MOV R15, R10 ;  /* 0x0000000a000f7202 */ /* 0x000fd20000000f00 */
[----:B------:R-:W-:Y:S05]  /*2d80*/  @P2 BRA `(.L_x_4881) ;  /* 0xfffffffc00a82947 */ /* 0x000fea000383ffff */
[----:B------:R-:W-:Y:S05]  /*2d90*/  BSYNC B1 ;  /* 0x0000000000017941 */ /* 0x000fea0003800000 */
.L_x_4880:
[----:B------:R-:W-:Y:S01]  /*2da0*/  ULDC.64 UR4, c[0x0][0x450] ;  /* 0x0001140000047ab9 */ /* 0x000fe20000000a00 */
[----:B-----5:R-:W-:Y:S01]  /*2db0*/  SHF.L.U64.HI R24, R2, 0x3, R3 ;  /* 0x0000000302187819 */ /* 0x020fe20000010203 */
[----:B------:R-:W-:Y:S01]  /*2dc0*/  IMAD.U32 R18, RZ, RZ, UR5 ;  /* 0x00000005ff127e24 */ /* 0x000fe2000f8e00ff */
[----:B------:R-:W-:Y:S01]  /*2dd0*/  MOV R17, UR4 ;  /* 0x0000000400117c02 */ /* 0x000fe20008000f00 */
[----:B------:R-:W-:Y:S06]  /*2de0*/  @!P0 BRA `(.L_x_4882) ;  /* 0x0000000000788947 */ /* 0x000fec0003800000 */
[----:B------:R-:W-:Y:S01]  /*2df0*/  BSSY B1, `(.L_x_4882) ;  /* 0x000001d000017945 */ /* 0x000fe20003800000 */
[----:B------:R-:W-:Y:S01]  /*2e00*/  MOV R17, UR4 ;  /* 0x0000000400117c02 */ /* 0x000fe20008000f00 */
[----:B------:R-:W-:Y:S01]  /*2e10*/  IMAD.U32 R18, RZ, RZ, UR5 ;  /* 0x00000005ff127e24 */ /* 0x000fe2000f8e00ff */
[----:B------:R-:W-:Y:S01]  /*2e20*/  MOV R12, UR4 ;  /* 0x00000004000c7c02 */ /* 0x000fe20008000f00 */
[----:B------:R-:W-:Y:S01]  /*2e30*/  IMAD.U32 R14, RZ, RZ, UR5 ;  /* 0x00000005ff0e7e24 */ /* 0x000fe2000f8e00ff */
[--C-:B------:R-:W-:Y:S02]  /*2e40*/  SHF.R.S64 R15, R23, 0x3, R22.reuse ;  /* 0x00000003170f7819 */ /* 0x100fe40000001016 */
[----:B------:R-:W-:-:S07]  /*2e50*/  SHF.R.S32.HI R16, RZ, 0x3, R22 ;  /* 0x00000003ff107819 */ /* 0x000fce0000011416 */
.L_x_4883:
[--C-:B------:R-:W-:Y:S02]  /*2e60*/  SHF.R.U64 R10, R15, 0x1, R16.reuse ;  /* 0x000000010f0a7819 */ /* 0x100fe40000001210 */
[----:B------:R-:W-:Y:S02]  /*2e70*/  SHF.R.U32.HI R13, RZ, 0x1, R16 ;  /* 0x00000001ff0d7819 */ /* 0x000fe40000011610 */
[C---:B------:R-:W-:Y:S02]  /*2e80*/  SHF.L.U32 R22, R10.reuse, 0x3, RZ ;  /* 0x000000030a167819 */ /* 0x040fe400000006ff */
[----:B------:R-:W-:Y:S02]  /*2e90*/  SHF.L.U64.HI R21, R10, 0x3, R13 ;  /* 0x000000030a157819 */ /* 0x000fe4000001020d */
[----:B------:R-:W-:-:S05]  /*2ea0*/  IADD3 R6, P0, R22, R12, RZ ;  /* 0x0000000c16067210 */ /* 0x000fca0007f1e0ff */
[----:B------:R-:W-:-:S05]  /*2eb0*/  IMAD.X R7, R21, 0x1, R14, P0 ;  /* 0x0000000115077824 */ /* 0x000fca00000e060e */
[----:B------:R-:W2:Y:S02]  /*2ec0*/  LDG.E.64 R4, desc[UR8][R6.64] ;  /* 0x0000000806047981 */ /* 0x000ea4000c1e1b00 */
[----:B--2---:R-:W-:-:S04]  /*2ed0*/  ISETP.GE.U32.AND P0, PT, R8, R4, PT ;  /* 0x000000040800720c */ /* 0x004fc80003f06070 */
[----:B------:R-:W-:-:S13]  /*2ee0*/  ISETP.GE.AND.EX P0, PT, R9, R5, PT, P0 ;  /* 0x000000050900720c */ /* 0x000fda0003f06300 */
[----:B------:R-:W-:Y:S02]  /*2ef0*/  @P0 LOP3.LUT R0, RZ, R10, RZ, 0x33, !PT ;  /* 0x0000000aff000212 */ /* 0x000fe400078e33ff */
[----:B------:R-:W-:Y:S02]  /*2f00*/  @P0 LOP3.LUT R4, RZ, R13, RZ, 0x33, !PT ;  /* 0x0000000dff040212 */ /* 0x000fe400078e33ff */
[----:B------:R-:W-:Y:S02]  /*2f10*/  @P0 IADD3 R10, P1, R15, R0, RZ ;  /* 0x000000000f0a0210 */ /* 0x000fe40007f3e0ff */
[----:B------:R-:W-:Y:S02]  /*2f20*/  @P0 IADD3 R12, P2, R6, 0x8, RZ ;  /* 0x00000008060c0810 */ /* 0x000fe40007f5e0ff */
[----:B------:R-:W-:Y:S02]  /*2f30*/  @P0 IADD3.X R13, R16, R4, RZ, P1, !PT ;  /* 0x00000004100d0210 */ /* 0x000fe40000ffe4ff */
[----:B------:R-:W-:Y:S01]  /*2f40*/  ISETP.GT.U32.AND P1, PT, R10, RZ, PT ;  /* 0x000000ff0a00720c */ /* 0x000fe20003f24070 */
[----:B------:R-:W-:Y:S01]  /*2f50*/  @P0 IMAD.X R14, RZ, RZ, R7, P2 ;  /* 0x000000ffff0e0224 */ /* 0x000fe200010e0607 */
[----:B------:R-:W-:Y:S01]  /*2f60*/  @P0 IADD3 R17, P3, P4, R17, 0x8, R22 ;  /* 0x0000000811110810 */ /* 0x000fe20007c7e016 */
[----:B------:R-:W-:Y:S01]  /*2f70*/  IMAD.MOV.U32 R16, RZ, RZ, R13 ;  /* 0x000000ffff107224 */ /* 0x000fe200078e000d */
[----:B------:R-:W-:-:S02]  /*2f80*/  ISETP.GT.AND.EX P1, PT, R13, RZ, PT, P1 ;  /* 0x000000ff0d00720c */ /* 0x000fc40003f24310 */
[----:B------:R-:W-:Y:S02]  /*2f90*/  @P0 IADD3.X R18, R18, RZ, R21, P3, P4 ;  /* 0x000000ff12120210 */ /* 0x000fe40001fe8415 */
[----:B------:R-:W-:-:S09]  /*2fa0*/  MOV R15, R10 ;  /* 0x0000000a000f7202 */ /* 0x000fd20000000f00 */
[----:B------:R-:W-:Y:S05]  /*2fb0*/  @P1 BRA `(.L_x_4883) ;  /* 0xfffffffc00a81947 */ /* 0x000fea000383ffff */
[----:B------:R-:W-:Y:S05]  /*2fc0*/  BSYNC B1 ;  /* 0x0000000000017941 */ /* 0x000fea0003800000 */
.L_x_4882:
[----:B------:R-:W-:Y:S01]  /*2fd0*/  IADD3 R3, P0, -R20, R17, RZ ;  /* 0x0000001114037210 */ /* 0x000fe20007f1e1ff */
[----:B------:R-:W-:Y:S01]  /*2fe0*/  ULDC.64 UR6, c[0x0][0x450] ;  /* 0x0001140000067ab9 */ /* 0x000fe20000000a00 */
[----:B------:R-:W-:Y:S01]  /*2ff0*/  SHF.L.U32 R2, R2, 0x3, RZ ;  /* 0x0000000302027819 */ /* 0x000fe200000006ff */
[----:B------:R-:W-:Y:S01]  /*3000*/  ULDC.64 UR4, c[0x0][0x460] ;  /* 0x0001180000047ab9 */ /* 0x000fe20000000a00 */
[----:B------:R-:W-:Y:S01]  /*3010*/  IADD3 R6, P1, R20, -UR6, RZ ;  /* 0x8000000614067c10 */ /* 0x000fe2000ff3e0ff */
[----:B------:R-:W-:Y:S01]  /*3020*/  IMAD.X R0, R18, 0x1, ~R19, P0 ;  /* 0x0000000112007824 */ /* 0x000fe200000e0e13 */
[----:B------:R-:W0:Y:S01]  /*3030*/  S2R R12, SR_CTAID.X ;  /* 0x00000000000c7919 */ /* 0x000e220000002500 */
[----:B------:R-:W-:Y:S02]  /*3040*/  IADD3 R4, P0, R2, UR4, RZ ;  /* 0x0000000402047c10 */ /* 0x000fe4000ff1e0ff */
[----:B------:R-:W-:Y:S01]  /*3050*/  IADD3.X R7, R19, ~UR7, RZ, P1, !PT ;  /* 0x8000000713077c10 */ /* 0x000fe20008ffe4ff */
[----:B------:R-:W0:Y:S01]  /*3060*/  S2R R13, SR_TID.X ;  /* 0x00000000000d7919 */ /* 0x000e220000002100 */
[----:B------:R-:W-:Y:S01]  /*3070*/  IADD3.X R5, R24, UR5, RZ, P0, !PT ;  /* 0x0000000518057c10 */ /* 0x000fe200087fe4ff */
[----:B------:R-:W-:Y:S01]  /*3080*/  ULDC.64 UR6, c[0x0][0x468] ;  /* 0x00011a0000067ab9 */ /* 0x000fe20000000a00 */
[----:B------:R-:W-:Y:S01]  /*3090*/  ULDC.64 UR4, c[0x0][0x410] ;  /* 0x0001040000047ab9 */ /* 0x000fe20000000a00 */
[----:B------:R-:W-:-:S02]  /*30a0*/  IADD3 R8, P1, R2, UR6, RZ ;  /* 0x0000000602087c10 */ /* 0x000fc4000ff3e0ff */
[----:B------:R-:W-:Y:S02]  /*30b0*/  IADD3 R10, P0, R11, UR4, RZ ;  /* 0x000000040b0a7c10 */ /* 0x000fe4000ff1e0ff */
[--C-:B------:R-:W-:Y:S02]  /*30c0*/  SHF.R.S64 R2, R3, 0x3, R0.reuse ;  /* 0x0000000303027819 */ /* 0x100fe40000001000 */
[----:B------:R-:W-:Y:S02]  /*30d0*/  SHF.R.S32.HI R3, RZ, 0x3, R0 ;  /* 0x00000003ff037819 */ /* 0x000fe40000011400 */
[--C-:B------:R-:W-:Y:S02]  /*30e0*/  SHF.R.S64 R6, R6, 0x3, R7.reuse ;  /* 0x0000000306067819 */ /* 0x100fe40000001007 */
[----:B------:R-:W-:Y:S01]  /*30f0*/  IADD3.X R9, R24, UR7, RZ, P1, !PT ;  /* 0x0000000718097c10 */ /* 0x000fe20008ffe4ff */
[----:B------:R1:W-:Y:S01]  /*3100*/  STG.E.64 desc[UR8][R4.64], R2 ;  /* 0x0000000204007986 */ /* 0x0003e2000c101b08 */
[----:B------:R-:W-:-:S02]  /*3110*/  SHF.R.S32.HI R7, RZ, 0x3, R7 ;  /* 0x00000003ff077819 */ /* 0x000fc40000011407 */
[----:B------:R-:W-:-:S03]  /*3120*/  IADD3.X R11, RZ, UR5, RZ, P0, !PT ;  /* 0x00000005ff0b7c10 */ /* 0x000fc600087fe4ff */
[----:B------:R1:W-:Y:S04]  /*3130*/  STG.E.64 desc[UR8][R8.64], R6 ;  /* 0x0000000608007986 */ /* 0x0003e8000c101b08 */
[----:B------:R1:W-:Y:S01]  /*3140*/  STG.E.64 desc[UR8][R10.64], RZ ;  /* 0x000000ff0a007986 */ /* 0x0003e2000c101b08 */
[----:B0-----:R-:W-:-:S05]  /*3150*/  IMAD R13, R12, 0x100, R13 ;  /* 0x000001000c0d7824 */ /* 0x001fca00078e020d */
[----:B-1----:R-:W-:-:S07]  /*3160*/  IADD3 R13, R13, 0x80, RZ ;  /* 0x000000800d0d7810 */ /* 0x002fce0007ffe0ff */
.L_x_4871:
[----:B------:R-:W-:Y:S05]  /*3170*/  BSYNC B0 ;  /* 0x0000000000007941 */ /* 0x000fea0003800000 */
.L_x_4870:
[----:B------:R-:W-:Y:S02]  /*3180*/  ULDC UR4, c[0x0][0x210] ;  /* 0x0000840000047ab9 */ /* 0x000fe40000000800 */
[----:B------:R-:W-:-:S13]  /*3190*/  ISETP.GE.AND P0, PT, R13, UR4, PT ;  /* 0x000000040d007c0c */ /* 0x000fda000bf06270 */
[----:B------:R-:W-:Y:S05]  /*31a0*/  @P0 EXIT ;  /* 0x000000000000094d */ /* 0x000fea0003800000 */
        /* <DEDUP_REMOVED lines=288> */
[----:B------:R-:W-:Y:S02]  /*43b0*/  ULDC.64 UR4, c[0x0][0x400] ;  /* 0x0001000000047ab9 */ /* 0x000fe40000000a00 */
[----:B------:R-:W0:Y:S01]  /*43c0*/  @P0 LDC.64 R10, c[0x0][0x340] ;  /* 0x0000d000ff0a0b82 */ /* 0x000e220000000a00 */
[----:B------:R-:W-:Y:S02]  /*43d0*/  @P0 MOV R6, RZ ;  /* 0x000000ff00060202 */ /* 0x000fe40000000f00 */
[----:B------:R-:W-:-:S05]  /*43e0*/  IADD3 R9, -R7, RZ, RZ ;  /* 0x000000ff07097210 */ /* 0x000fca0007ffe1ff */
[----:B------:R-:W1:Y:S08]  /*43f0*/  @P0 LDC R13, c[0x0][0x33c] ;  /* 0x0000cf00ff0d0b82 */ /* 0x000e700000000800 */
[----:B------:R-:W2:Y:S01]  /*4400*/  @P0 LDC.64 R14, c[0x0][0x408] ;  /* 0x00010200ff0e0b82 */ /* 0x000ea20000000a00 */
[----:B0-----:R-:W-:-:S05]  /*4410*/  @P0 IMAD.HI.U32 R2, R7, R10, R6 ;  /* 0x0000000a07020227 */ /* 0x001fca00078e0006 */
[----:B------:R-:W-:Y:S01]  /*4420*/  @P0 SHF.R.U32.HI R4, RZ, R11, R2 ;  /* 0x0000000bff040219 */ /* 0x000fe20000011602 */
[----:B------:R-:W-:-:S04]  /*4430*/  IMAD R2, R9, UR6, R3 ;  /* 0x0000000609027c24 */ /* 0x000fc8000f8e0203 */
[----:B------:R-:W-:Y:S02]  /*4440*/  @P0 IMAD.MOV R6, RZ, RZ, -R4 ;  /* 0x000000ffff060224 */ /* 0x000fe400078e0a04 */
[C---:B------:R-:W-:Y:S02]  /*4450*/  IMAD R5, R2.reuse, UR4, R5 ;  /* 0x0000000402057c24 */ /* 0x040fe4000f8e0205 */
[----:B-1----:R-:W-:Y:S02]  /*4460*/  @P0 IMAD R6, R13, R6, R7 ;  /* 0x000000060d060224 */ /* 0x002fe400078e0207 */
[----:B------:R-:W-:Y:S02]  /*4470*/  IMAD R0, R2, UR5, R0 ;  /* 0x0000000502007c24 */ /* 0x000fe4000f8e0200 */
[C---:B--2---:R-:W-:Y:S02]  /*4480*/  @P0 IMAD R5, R6.reuse, R14, R5 ;  /* 0x0000000e06050224 */ /* 0x044fe400078e0205 */
[----:B------:R-:W-:-:S07]  /*4490*/  @P0 IMAD R0, R6, R15, R0 ;  /* 0x0000000f06000224 */ /* 0x000fce00078e0200 */
.L_x_4884:
[----:B------:R-:W-:Y:S01]  /*44a0*/  ULDC.64 UR4, c[0x0][0x418] ;  /* 0x0001060000047ab9 */ /* 0x000fe20000000a00 */
[----:B------:R-:W-:Y:S01]  /*44b0*/  ULDC.64 UR6, c[0x0][0x420] ;  /* 0x0001080000067ab9 */ /* 0x000fe20000000a00 */
[----:B------:R-:W-:-:S04]  /*44c0*/  IADD3 R2, P0, R0, UR4, RZ ;  /* 0x0000000400027c10 */ /* 0x000fc8000ff1e0ff */
[----:B------:R-:W-:Y:S01]  /*44d0*/  IADD3.X R3, RZ, UR5, RZ, P0, !PT ;  /* 0x00000005ff037c10 */ /* 0x000fe200087fe4ff */
[----:B------:R-:W-:-:S05]  /*44e0*/  ULDC.64 UR4, c[0x0][0x410] ;  /* 0x0001040000047ab9 */ /* 0x000fca0000000a00 */
[----:B------:R-:W5:Y:S01]  /*44f0*/  LDG.E.64 R2, desc[UR8][R2.64] ;  /* 0x0000000802027981 */ /* 0x000f62000c1e1b00 */
[----:B------:R-:W-:Y:S02]  /*4500*/  ISETP.NE.U32.AND P0, PT, RZ, UR6, PT ;  /* 0x00000006ff007c0c */ /* 0x000fe4000bf05070 */
[----:B------:R-:W-:Y:S02]  /*4510*/  IADD3 R4, P1, R5, UR4, RZ ;  /* 0x0000000405047c10 */ /* 0x000fe4000ff3e0ff */
[----:B------:R-:W-:Y:S02]  /*4520*/  ISETP.NE.AND.EX P0, PT, RZ, UR7, PT, P0 ;  /* 0x00000007ff007c0c */ /* 0x000fe4000bf05300 */
[----:B------:R-:W-:-:S11]  /*4530*/  IADD3.X R5, RZ, UR5, RZ, P1, !PT ;  /* 0x00000005ff057c10 */ /* 0x000fd60008ffe4ff */
        /* <DEDUP_REMOVED lines=9> */
[----:B------:R-:W-:Y:S01]  /*45d0*/  ISETP.GT.U32.AND P0, PT, R8, 0x1, PT ;  /* 0x000000010800780c */ /* 0x000fe20003f04070 */
[----:B------:R-:W0:Y:S01]  /*45e0*/  LDC.64 R6, c[0x0][0x448] ;  /* 0x00011200ff067b82 */ /* 0x000e220000000a00 */
[----:B------:R-:W-:Y:S01]  /*45f0*/  UMOV UR4, URZ ;  /* 0x0000003f00047c82 */ /* 0x000fe20008000000 */
[----:B------:R-:W-:Y:S01]  /*4600*/  UMOV UR5, URZ ;  /* 0x0000003f00057c82 */ /* 0x000fe20008000000 */
[----:B------:R-:W-:-:S04]  /*4610*/  ISETP.GT.AND.EX P0, PT, R9, RZ, PT, P0 ;  /* 0x000000ff0900720c */ /* 0x000fc80003f04300 */
[----:B------:R-:W-:Y:S02]  /*4620*/  SEL R8, R8, 0x1, P0 ;  /* 0x0000000108087807 */ /* 0x000fe40000000000 */
[----:B------:R-:W-:Y:S02]  /*4630*/  SEL R0, R9, RZ, P0 ;  /* 0x000000ff09007207 */ /* 0x000fe40000000000 */
[C---:B------:R-:W-:Y:S02]  /*4640*/  IADD3 R10, P1, R8.reuse, -0x1, RZ ;  /* 0xffffffff080a7810 */ /* 0x040fe40007f3e0ff */
[----:B------:R-:W-:Y:S02]  /*4650*/  LOP3.LUT R13, R8, 0x3, RZ, 0xc0, !PT ;  /* 0x00000003080d7812 */ /* 0x000fe400078ec0ff */
[----:B------:R-:W-:Y:S02]  /*4660*/  ISETP.GE.U32.AND P0, PT, R10, 0x3, PT ;  /* 0x000000030a00780c */ /* 0x000fe40003f06070 */
[----:B------:R-:W-:-:S02]  /*4670*/  CS2R R10, SRZ ;  /* 0x00000000000a7805 */ /* 0x000fc4000001ff00 */
[----:B------:R-:W-:-:S04]  /*4680*/  IADD3.X R9, R0, -0x1, RZ, P1, !PT ;  /* 0xffffffff00097810 */ /* 0x000fc80000ffe4ff */
[----:B------:R-:W-:-:S13]  /*4690*/  ISETP.GE.U32.AND.EX P0, PT, R9, RZ, PT, P0 ;  /* 0x000000ff0900720c */ /* 0x000fda0003f06100 */
[----:B------:R-:W-:Y:S05]  /*46a0*/  @!P0 BRA `(.L_x_4887) ;  /* 0x0000001000888947 */ /* 0x000fea0003800000 */
[----:B------:R-:W-:Y:S01]  /*46b0*/  IADD3 R12, P0, -R13, R8, RZ ;  /* 0x000000080d0c7210 */ /* 0x000fe20007f1e1ff */
[----:B------:R-:W-:Y:S01]  /*46c0*/  ULDC.64 UR4, c[0x0][0x438] ;  /* 0x00010e0000047ab9 */ /* 0x000fe20000000a00 */
[----:B0-----:R-:W-:Y:S01]  /*46d0*/  SHF.L.U32 R17, R7, 0x3, RZ ;  /* 0x0000000307117819 */ /* 0x001fe200000006ff */
[----:B-----5:R-:W-:Y:S01]  /*46e0*/  IMAD R9, R3, UR4, RZ ;  /* 0x0000000403097c24 */ /* 0x020fe2000f8e02ff */
[----:B------:R-:W-:Y:S01]  /*46f0*/  IADD3.X R0, R0, -0x1, RZ, P0, !PT ;  /* 0xffffffff00007810 */ /* 0x000fe200007fe4ff */
[----:B------:R-:W-:Y:S01]  /*4700*/  IMAD.WIDE.U32 R14, R2, UR4, RZ ;  /* 0x00000004020e7c25 */ /* 0x000fe2000f8e00ff */
[----:B------:R-:W-:Y:S01]  /*4710*/  ISETP.GT.U32.AND P0, PT, R12, RZ, PT ;  /* 0x000000ff0c00720c */ /* 0x000fe20003f04070 */
[----:B------:R-:W-:Y:S02]  /*4720*/  ULDC.64 UR12, c[0x0][0x440] ;  /* 0x00011000000c7ab9 */ /* 0x000fe40000000a00 */
[----:B------:R-:W-:Y:S01]  /*4730*/  IMAD R9, R2, UR5, R9 ;  /* 0x0000000502097c24 */ /* 0x000fe2000f8e0209 */
[----:B------:R-:W-:Y:S01]  /*4740*/  ISETP.GT.AND.EX P0, PT, R0, RZ, PT, P0 ;  /* 0x000000ff0000720c */ /* 0x000fe20003f04300 */
[----:B------:R-:W-:-:S02]  /*4750*/  ULDC.64 UR4, c[0x0][0x430] ;  /* 0x00010c0000047ab9 */ /* 0x000fc40000000a00 */
[----:B------:R-:W-:Y:S01]  /*4760*/  IMAD.IADD R15, R15, 0x1, R9 ;  /* 0x000000010f0f7824 */ /* 0x000fe200078e0209 */
[----:B------:R-:W-:Y:S01]  /*4770*/  LEA R16, P1, R14, UR4, 0x3 ;  /* 0x000000040e107c11 */ /* 0x000fe2000f8218ff */
[----:B------:R-:W-:Y:S01]  /*4780*/  IMAD.WIDE.U32 R8, R6, 0x8, RZ ;  /* 0x0000000806087825 */ /* 0x000fe200078e00ff */
[----:B------:R-:W-:Y:S02]  /*4790*/  UMOV UR4, URZ ;  /* 0x0000003f00047c82 */ /* 0x000fe40008000000 */
[----:B------:R-:W-:Y:S01]  /*47a0*/  LEA.HI.X R15, R14, UR5, R15, 0x3, P1 ;  /* 0x000000050e0f7c11 */ /* 0x000fe200088f1c0f */
[----:B------:R-:W-:Y:S01]  /*47b0*/  UMOV UR5, URZ ;  /* 0x0000003f00057c82 */ /* 0x000fe20008000000 */
[----:B------:R-:W-:-:S03]  /*47c0*/  IADD3 R14, R9, R17, RZ ;  /* 0x00000011090e7210 */ /* 0x000fc60007ffe0ff */
[----:B------:R-:W-:Y:S05]  /*47d0*/  @!P0 BRA `(.L_x_4888) ;  /* 0x0000000c008c8947 */ /* 0x000fea0003800000 */
[----:B------:R-:W-:Y:S02]  /*47e0*/  ISETP.GT.U32.AND P1, PT, R12, 0xc, PT ;  /* 0x0000000c0c00780c */ /* 0x000fe40003f24070 */
[----:B------:R-:W-:Y:S02]  /*47f0*/  PLOP3.LUT P0, PT, PT, PT, PT, 0x80, 0x0 ;  /* 0x000000000000781c */ /* 0x000fe40003f0f070 */
[----:B------:R-:W-:-:S13]  /*4800*/  ISETP.GT.AND.EX P1, PT, R0, RZ, PT, P1 ;  /* 0x000000ff0000720c */ /* 0x000fda0003f24310 */
[----:B------:R-:W-:Y:S05]  /*4810*/  @!P1 BRA `(.L_x_4889) ;  /* 0x0000000800389947 */ /* 0x000fea0003800000 */
[----:B------:R-:W-:Y:S01]  /*4820*/  PLOP3.LUT P0, PT, PT, PT, PT, 0x8, 0x0 ;  /* 0x000000000000781c */ /* 0x000fe20003f0e170 */
[----:B------:R-:W-:-:S12]  /*4830*/  ULDC.64 UR10, c[0x0][0x440] ;  /* 0x00011000000a7ab9 */ /* 0x000fd80000000a00 */
.L_x_4890:
[----:B------:R-:W-:Y:S01]  /*4840*/  ULEA UR6, UP0, UR4, UR10, 0x3 ;  /* 0x0000000a04067291 */ /* 0x000fe2000f80183f */
[----:B------:R-:W-:Y:S02]  /*4850*/  MOV R17, R15 ;  /* 0x0000000f00117202 */ /* 0x000fe40000000f00 */
[----:B------:R-:W-:Y:S01]  /*4860*/  IADD3 R18, P1, R16, R8, RZ ;  /* 0x0000000810127210 */ /* 0x000fe20007f3e0ff */
[----:B------:R-:W-:Y:S02]  /*4870*/  ULEA.HI.X UR7, UR4, UR11, UR5, 0x3, UP0 ;  /* 0x0000000b04077291 */ /* 0x000fe400080f1c05 */
[----:B------:R-:W-:Y:S01]  /*4880*/  IMAD.U32 R82, RZ, RZ, UR6 ;  /* 0x00000006ff527e24 */ /* 0x000fe2000f8e00ff */
[----:B------:R0:W2:Y:S03]  /*4890*/  LDG.E.64 R76, desc[UR8][R16.64] ;  /* 0x00000008104c7981 */ /* 0x0000a6000c1e1b00 */
[----:B------:R-:W-:Y:S01]  /*48a0*/  MOV R83, UR7 ;  /* 0x0000000700537c02 */ /* 0x000fe20008000f00 */
[----:B------:R-:W-:-:S04]  /*48b0*/  IMAD.X R19, R15, 0x1, R14, P1 ;  /* 0x000000010f137824 */ /* 0x000fc800008e060e */
[----:B------:R-:W2:Y:S01]  /*48c0*/  LDG.E.64 R74, desc[UR8][R82.64] ;  /* 0x00000008524a7981 */ /* 0x000ea2000c1e1b00 */
[----:B------:R-:W-:-:S03]  /*48d0*/  IADD3 R20, P1, R18, R8, RZ ;  /* 0x0000000812147210 */ /* 0x000fc60007f3e0ff */
[----:B------:R1:W3:Y:S04]  /*48e0*/  LDG.E.64 R70, desc[UR8][R18.64] ;  /* 0x0000000812467981 */ /* 0x0002e8000c1e1b00 */
[----:B------:R-:W3:Y:S01]  /*48f0*/  LDG.E.64 R72, desc[UR8][R82.64+0x8] ;  /* 0x0000080852487981 */ /* 0x000ee2000c1e1b00 */
[----:B------:R-:W-:-:S03]  /*4900*/  IADD3.X R21, R19, R14, RZ, P1, !PT ;  /* 0x0000000e13157210 */ /* 0x000fc60000ffe4ff */
[----:B------:R-:W4:Y:S01]  /*4910*/  LDG.E.64 R68, desc[UR8][R82.64+0x10] ;  /* 0x0000100852447981 */ /* 0x000f22000c1e1b00 */
[----:B------:R-:W-:-:S03]  /*4920*/  IADD3 R22, P1, R20, R8, RZ ;  /* 0x0000000814167210 */ /* 0x000fc60007f3e0ff */
[----:B------:R5:W4:Y:S01]  /*4930*/  LDG.E.64 R66, desc[UR8][R20.64] ;  /* 0x0000000814427981 */ /* 0x000b22000c1e1b00 */
[----:B------:R-:W-:Y:S02]  /*4940*/  IADD3.X R23, R21, R14, RZ, P1, !PT ;  /* 0x0000000e15177210 */ /* 0x000fe40000ffe4ff */
[-C--:B0-----:R-:W-:Y:S01]  /*4950*/  IADD3 R16, P1, R22, R8.reuse, RZ ;  /* 0x0000000816107210 */ /* 0x081fe20007f3e0ff */
[----:B------:R-:W4:Y:S04]  /*4960*/  LDG.E.64 R64, desc[UR8][R82.64+0x18] ;  /* 0x0000180852407981 */ /* 0x000f28000c1e1b00 */
[----:B------:R0:W4:Y:S01]  /*4970*/  LDG.E.64 R62, desc[UR8][R22.64] ;  /* 0x00000008163e7981 */ /* 0x000122000c1e1b00 */
[----:B------:R-:W-:Y:S01]  /*4980*/  IMAD.X R17, R23, 0x1, R14, P1 ;  /* 0x0000000117117824 */ /* 0x000fe200008e060e */
[----:B-1----:R-:W-:-:S02]  /*4990*/  IADD3 R18, P1, R16, R8, RZ ;  /* 0x0000000810127210 */ /* 0x002fc40007f3e0ff */
[----:B------:R-:W4:Y:S04]  /*49a0*/  LDG.E.64 R60, desc[UR8][R82.64+0x20] ;  /* 0x00002008523c7981 */ /* 0x000f28000c1e1b00 */
[----:B------:R1:W4:Y:S01]  /*49b0*/  LDG.E.64 R58, desc[UR8][R16.64] ;  /* 0x00000008103a7981 */ /* 0x000322000c1e1b00 */
[----:B------:R-:W-:-:S03]  /*49c0*/  IADD3.X R19, R17, R14, RZ, P1, !PT ;  /* 0x0000000e11137210 */ /* 0x000fc60000ffe4ff */
[----:B------:R-:W4:Y:S01]  /*49d0*/  LDG.E.64 R56, desc[UR8][R82.64+0x28] ;  /* 0x0000280852387981 */ /* 0x000f22000c1e1b00 */
[----:B-----5:R-:W-:-:S03]  /*49e0*/  IADD3 R20, P1, R18, R8, RZ ;  /* 0x0000000812147210 */ /* 0x020fc60007f3e0ff */
        /* <DEDUP_REMOVED lines=8> */
[----:B------:R-:W4:Y:S01]  /*4a70*/  LDG.E.64 R46, desc[UR8][R22.64] ;  /* 0x00000008162e7981 */ /* 0x000f22000c1e1b00 */
[----:B------:R-:W-:-:S03]  /*4a80*/  IADD3.X R17, R23, R14, RZ, P1, !PT ;  /* 0x0000000e17117210 */ /* 0x000fc60000ffe4ff */
[----:B------:R-:W4:Y:S01]  /*4a90*/  LDG.E.64 R44, desc[UR8][R82.64+0x40] ;  /* 0x00004008522c7981 */ /* 0x000f22000c1e1b00 */
[----:B-----5:R-:W-:-:S03]  /*4aa0*/  IADD3 R18, P1, R16, R8, RZ ;  /* 0x0000000810127210 */ /* 0x020fc60007f3e0ff */
        /* <DEDUP_REMOVED lines=9> */
[----:B------:R-:W-:-:S03]  /*4b40*/  IADD3.X R79, R21, R14, RZ, P1, !PT ;  /* 0x0000000e154f7210 */ /* 0x000fc60000ffe4ff */
[----:B------:R-:W5:Y:S01]  /*4b50*/  LDG.E.64 R32, desc[UR8][R82.64+0x58] ;  /* 0x0000580852207981 */ /* 0x000f62000c1e1b00 */
[----:B------:R-:W-:-:S03]  /*4b60*/  IADD3 R80, P1, R78, R8, RZ ;  /* 0x000000084e507210 */ /* 0x000fc60007f3e0ff */
        /* <DEDUP_REMOVED lines=11> */
[----:B-1----:R-:W-:-:S03]  /*4c20*/  IADD3 R16, P1, R86, R8, RZ ;  /* 0x0000000856107210 */ /* 0x002fc60007f3e0ff */
[----:B------:R-:W5:Y:S01]  /*4c30*/  LDG.E.64 R18, desc[UR8][R86.64] ;  /* 0x0000000856127981 */ /* 0x000f62000c1e1b00 */
[----:B------:R-:W-:-:S03]  /*4c40*/  IADD3.X R17, R87, R14, RZ, P1, !PT ;  /* 0x0000000e57117210 */ /* 0x000fc60000ffe4ff */
[----:B------:R-:W5:Y:S04]  /*4c50*/  LDG.E.64 R80, desc[UR8][R82.64+0x78] ;  /* 0x0000780852507981 */ /* 0x000f68000c1e1b00 */
[----:B------:R0:W5:Y:S01]  /*4c60*/  LDG.E.64 R78, desc[UR8][R16.64] ;  /* 0x00000008104e7981 */ /* 0x000162000c1e1b00 */
[----:B------:R-:W-:-:S04]  /*4c70*/  IADD3 R12, P1, R12, -0x10, RZ ;  /* 0xfffffff00c0c7810 */ /* 0x000fc80007f3e0ff */
[----:B------:R-:W-:Y:S02]  /*4c80*/  IADD3.X R0, R0, -0x1, RZ, P1, !PT ;  /* 0xffffffff00007810 */ /* 0x000fe40000ffe4ff */
[----:B------:R-:W-:-:S04]  /*4c90*/  ISETP.GT.U32.AND P1, PT, R12, 0xc, PT ;  /* 0x0000000c0c00780c */ /* 0x000fc80003f24070 */
[----:B------:R-:W-:Y:S01]  /*4ca0*/  ISETP.GT.AND.EX P1, PT, R0, RZ, PT, P1 ;  /* 0x000000ff0000720c */ /* 0x000fe20003f24310 */
[----:B------:R-:W-:Y:S01]  /*4cb0*/  UIADD3 UR4, UP0, UR4, 0x10, URZ ;  /* 0x0000001004047890 */ /* 0x000fe2000ff1e03f */
[----:B0-----:R-:W-:Y:S01]  /*4cc0*/  IADD3 R16, P2, R16, R8, RZ ;  /* 0x0000000810107210 */ /* 0x001fe20007f5e0ff */
        /* <DEDUP_REMOVED lines=60> */
[----:B------:R-:W-:Y:S01]  /*5090*/  IMAD R11, R79, R80, RZ ;  /* 0x000000504f0b7224 */ /* 0x000fe200078e02ff */
[----:B------:R-:W-:-:S03]  /*50a0*/  UIADD3.X UR5, URZ, UR5, URZ, UP0, !UPT ;  /* 0x000000053f057290 */ /* 0x000fc600087fe43f */
[C---:B------:R-:W-:Y:S02]  /*50b0*/  IMAD R15, R78.reuse, R81, R11 ;  /* 0x000000514e0f7224 */ /* 0x040fe400078e020b */
[----:B------:R-:W-:-:S04]  /*50c0*/  IMAD.WIDE.U32 R10, R78, R80, R18 ;  /* 0x000000504e0a7225 */ /* 0x000fc800078e0012 */
[----:B------:R-:W-:Y:S01]  /*50d0*/  IMAD.IADD R11, R11, 0x1, R15 ;  /* 0x000000010b0b7824 */ /* 0x000fe200078e020f */
[----:B------:R-:W-:Y:S01]  /*50e0*/  IADD3.X R15, R17, R14, RZ, P2, !PT ;  /* 0x0000000e110f7210 */ /* 0x000fe200017fe4ff */
[----:B------:R-:W-:Y:S06]  /*50f0*/  @P1 BRA `(.L_x_4890) ;  /* 0xfffffff400d01947 */ /* 0x000fec000383ffff */
.L_x_4889:
[----:B------:R-:W-:-:S04]  /*5100*/  ISETP.GT.U32.AND P1, PT, R12, 0x4, PT ;  /* 0x000000040c00780c */ /* 0x000fc80003f24070 */
[----:B------:R-:W-:-:S13]  /*5110*/  ISETP.GT.AND.EX P1, PT, R0, RZ, PT, P1 ;  /* 0x000000ff0000720c */ /* 0x000fda0003f24310 */
[----:B------:R-:W-:Y:S05]  /*5120*/  @!P1 BRA `(.L_x_4891) ;  /* 0x00000004002c9947 */ /* 0x000fea0003800000 */
[----:B------:R-:W-:Y:S01]  /*5130*/  ULDC.64 UR6, c[0x0][0x440] ;  /* 0x0001100000067ab9 */ /* 0x000fe20000000a00 */
[----:B------:R-:W-:Y:S01]  /*5140*/  MOV R17, R15 ;  /* 0x0000000f00117202 */ /* 0x000fe20000000f00 */
[----:B------:R-:W-:Y:S01]  /*5150*/  ULEA UR6, UP0, UR4, UR6, 0x3 ;  /* 0x0000000604067291 */ /* 0x000fe2000f80183f */
[----:B------:R-:W-:-:S03]  /*5160*/  IADD3 R18, P0, R16, R8, RZ ;  /* 0x0000000810127210 */ /* 0x000fc60007f1e0ff */
[----:B------:R-:W-:Y:S01]  /*5170*/  ULEA.HI.X UR7, UR4, UR7, UR5, 0x3, UP0 ;  /* 0x0000000704077291 */ /* 0x000fe200080f1c05 */
[----:B------:R0:W2:Y:S01]  /*5180*/  LDG.E.64 R34, desc[UR8][R16.64] ;  /* 0x0000000810227981 */ /* 0x0000a2000c1e1b00 */
[----:B------:R-:W-:-:S04]  /*5190*/  MOV R36, UR6 ;  /* 0x0000000600247c02 */ /* 0x000fc80008000f00 */
        /* <DEDUP_REMOVED lines=11> */
[----:B------:R-:W-:Y:S01]  /*5250*/  IADD3 R52, P0, R22, R8, RZ ;  /* 0x0000000816347210 */ /* 0x000fe20007f1e0ff */
        /* <DEDUP_REMOVED lines=10> */
[----:B------:R-:W-:Y:S02]  /*5300*/  IADD3.X R57, R55, R14, RZ, P0, !PT ;  /* 0x0000000e37397210 */ /* 0x000fe400007fe4ff */
[----:B0-----:R-:W-:Y:S01]  /*5310*/  IADD3 R16, P0, R56, R8, RZ ;  /* 0x0000000838107210 */ /* 0x001fe20007f1e0ff */
[----:B------:R-:W5:Y:S04]  /*5320*/  LDG.E.64 R24, desc[UR8][R36.64+0x30] ;  /* 0x0000300824187981 */ /* 0x000f68000c1e1b00 */
[----:B------:R-:W5:Y:S01]  /*5330*/  LDG.E.64 R22, desc[UR8][R56.64] ;  /* 0x0000000838167981 */ /* 0x000f62000c1e1b00 */
[----:B------:R-:W-:-:S03]  /*5340*/  IADD3.X R17, R57, R14, RZ, P0, !PT ;  /* 0x0000000e39117210 */ /* 0x000fc600007fe4ff */
[----:B------:R-:W5:Y:S04]  /*5350*/  LDG.E.64 R20, desc[UR8][R36.64+0x38] ;  /* 0x0000380824147981 */ /* 0x000f68000c1e1b00 */
[----:B------:R0:W5:Y:S01]  /*5360*/  LDG.E.64 R18, desc[UR8][R16.64] ;  /* 0x0000000810127981 */ /* 0x000162000c1e1b00 */
[----:B------:R-:W-:Y:S01]  /*5370*/  IADD3 R12, P2, R12, -0x8, RZ ;  /* 0xfffffff80c0c7810 */ /* 0x000fe20007f5e0ff */
[----:B------:R-:W-:Y:S01]  /*5380*/  UIADD3 UR4, UP0, UR4, 0x8, URZ ;  /* 0x0000000804047890 */ /* 0x000fe2000ff1e03f */
[----:B------:R-:W-:Y:S02]  /*5390*/  PLOP3.LUT P0, PT, PT, PT, PT, 0x8, 0x0 ;  /* 0x000000000000781c */ /* 0x000fe40003f0e170 */
[----:B------:R-:W-:Y:S02]  /*53a0*/  IADD3.X R0, R0, -0x1, RZ, P2, !PT ;  /* 0xffffffff00007810 */ /* 0x000fe400017fe4ff */
[----:B0-----:R-:W-:Y:S01]  /*53b0*/  IADD3 R16, P1, R16, R8, RZ ;  /* 0x0000000810107210 */ /* 0x001fe20007f3e0ff */
        /* <DEDUP_REMOVED lines=31> */
[----:B------:R-:W-:-:S05]  /*55b0*/  IMAD.WIDE.U32 R10, R18, R20, R22 ;  /* 0x00000014120a7225 */ /* 0x000fca00078e0016 */
[----:B------:R-:W-:Y:S02]  /*55c0*/  IADD3 R11, R11, R15, RZ ;  /* 0x0000000f0b0b7210 */ /* 0x000fe40007ffe0ff */
[----:B------:R-:W-:-:S07]  /*55d0*/  IADD3.X R15, R17, R14, RZ, P1, !PT ;  /* 0x0000000e110f7210 */ /* 0x000fce0000ffe4ff */
.L_x_4891:
[----:B------:R-:W-:-:S04]  /*55e0*/  ISETP.NE.U32.AND P1, PT, R12, RZ, PT ;  /* 0x000000ff0c00720c */ /* 0x000fc80003f25070 */
[----:B------:R-:W-:-:S13]  /*55f0*/  ISETP.NE.OR.EX P0, PT, R0, RZ, P0, P1 ;  /* 0x000000ff0000720c */ /* 0x000fda0000705710 */
[----:B------:R-:W-:Y:S05]  /*5600*/  @!P0 BRA `(.L_x_4887) ;  /* 0x0000000000b08947 */ /* 0x000fea0003800000 */
.L_x_4888:
[----:B------:R-:W-:Y:S01]  /*5610*/  ULEA UR6, UP0, UR4, UR12, 0x3 ;  /* 0x0000000c04067291 */ /* 0x000fe2000f80183f */
[----:B------:R-:W-:Y:S02]  /*5620*/  MOV R17, R15 ;  /* 0x0000000f00117202 */ /* 0x000fe40000000f00 */
[----:B------:R-:W-:Y:S01]  /*5630*/  IADD3 R34, P0, R16, R8, RZ ;  /* 0x0000000810227210 */ /* 0x000fe20007f1e0ff */
[----:B------:R-:W-:Y:S02]  /*5640*/  ULEA.HI.X UR7, UR4, UR13, UR5, 0x3, UP0 ;  /* 0x0000000d04077291 */ /* 0x000fe400080f1c05 */
[----:B------:R-:W-:Y:S01]  /*5650*/  IMAD.U32 R32, RZ, RZ, UR6 ;  /* 0x00000006ff207e24 */ /* 0x000fe2000f8e00ff */
[----:B------:R-:W2:Y:S03]  /*5660*/  LDG.E.64 R16, desc[UR8][R16.64] ;  /* 0x0000000810107981 */ /* 0x000ea6000c1e1b00 */
[----:B------:R-:W-:Y:S01]  /*5670*/  MOV R33, UR7 ;  /* 0x0000000700217c02 */ /* 0x000fe20008000f00 */
[----:B------:R-:W-:-:S04]  /*5680*/  IMAD.X R35, R15, 0x1, R14, P0 ;  /* 0x000000010f237824 */ /* 0x000fc800000e060e */
[----:B------:R-:W2:Y:S01]  /*5690*/  LDG.E.64 R18, desc[UR8][R32.64] ;  /* 0x0000000820127981 */ /* 0x000ea2000c1e1b00 */
[----:B------:R-:W-:-:S03]  /*56a0*/  IADD3 R36, P0, R34, R8, RZ ;  /* 0x0000000822247210 */ /* 0x000fc60007f1e0ff */
[----:B------:R-:W3:Y:S04]  /*56b0*/  LDG.E.64 R20, desc[UR8][R34.64] ;  /* 0x0000000822147981 */ /* 0x000ee8000c1e1b00 */
[----:B------:R-:W3:Y:S01]  /*56c0*/  LDG.E.64 R22, desc[UR8][R32.64+0x8] ;  /* 0x0000080820167981 */ /* 0x000ee2000c1e1b00 */
[----:B------:R-:W-:-:S03]  /*56d0*/  IADD3.X R37, R35, R14, RZ, P0, !PT ;  /* 0x0000000e23257210 */ /* 0x000fc600007fe4ff */
[----:B------:R-:W4:Y:S01]  /*56e0*/  LDG.E.64 R26, desc[UR8][R32.64+0x10] ;  /* 0x00001008201a7981 */ /* 0x000f22000c1e1b00 */
[----:B------:R-:W-:-:S03]  /*56f0*/  IADD3 R38, P0, R36, R8, RZ ;  /* 0x0000000824267210 */ /* 0x000fc60007f1e0ff */
        /* <DEDUP_REMOVED lines=22> */
[----:B-----5:R-:W-:Y:S01]  /*5860*/  IMAD R11, R29, R30, RZ ;  /* 0x0000001e1d0b7224 */ /* 0x020fe200078e02ff */
[----:B------:R-:W-:-:S03]  /*5870*/  IADD3 R16, P1, R38, R8, RZ ;  /* 0x0000000826107210 */ /* 0x000fc60007f3e0ff */
[C---:B------:R-:W-:Y:S02]  /*5880*/  IMAD R15, R28.reuse, R31, R11 ;  /* 0x0000001f1c0f7224 */ /* 0x040fe400078e020b */
[----:B------:R-:W-:-:S04]  /*5890*/  IMAD.WIDE.U32 R10, R28, R30, R24 ;  /* 0x0000001e1c0a7225 */ /* 0x000fc800078e0018 */
[----:B------:R-:W-:Y:S01]  /*58a0*/  IMAD.IADD R11, R11, 0x1, R15 ;  /* 0x000000010b0b7824 */ /* 0x000fe200078e020f */
[----:B------:R-:W-:Y:S01]  /*58b0*/  IADD3.X R15, R39, R14, RZ, P1, !PT ;  /* 0x0000000e270f7210 */ /* 0x000fe20000ffe4ff */
[----:B------:R-:W-:Y:S06]  /*58c0*/  @P0 BRA `(.L_x_4888) ;  /* 0xfffffffc00500947 */ /* 0x000fec000383ffff */
.L_x_4887:
[----:B------:R-:W-:-:S04]  /*58d0*/  ISETP.NE.U32.AND P0, PT, R13, RZ, PT ;  /* 0x000000ff0d00720c */ /* 0x000fc80003f05070 */
[----:B------:R-:W-:-:S13]  /*58e0*/  ISETP.NE.AND.EX P0, PT, RZ, RZ, PT, P0 ;  /* 0x000000ffff00720c */ /* 0x000fda0003f05300 */
        /* <DEDUP_REMOVED lines=16> */
[----:B------:R-:W-:Y:S02]  /*59f0*/  MOV R19, UR4 ;  /* 0x0000000400137c02 */ /* 0x000fe40008000f00 */
        /* <DEDUP_REMOVED lines=29> */
[----:B------:R-:W-:-:S05]  /*5bd0*/  IMAD R13, R6, R9, R13 ;  /* 0x00000009060d7224 */ /* 0x000fca00078e020d */
[----:B------:R-:W-:Y:S01]  /*5be0*/  IADD3 R11, R11, R13, RZ ;  /* 0x0000000d0b0b7210 */ /* 0x000fe20007ffe0ff */
[----:B------:R-:W-:Y:S06]  /*5bf0*/  BRA `(.L_x_4886) ;  /* 0x00000000000c7947 */ /* 0x000fec0003800000 */
.L_x_4885:
[----:B-----5:R-:W-:-:S04]  /*5c00*/  LEA R10, P0, R2, UR6, 0x3 ;  /* 0x00000006020a7c11 */ /* 0x020fc8000f8018ff */
[----:B------:R-:W-:-:S06]  /*5c10*/  LEA.HI.X R11, R2, UR7, R3, 0x3, P0 ;  /* 0x00000007020b7c11 */ /* 0x000fcc00080f1c03 */
[----:B------:R-:W5:Y:S03]  /*5c20*/  LDG.E.64 R10, desc[UR8][R10.64] ;  /* 0x000000080a0a7981 */ /* 0x000f66000c1e1b00 */
.L_x_4886:
[----:B0-----:R-:W0:Y:S01]  /*5c30*/  LDC.64 R6, c[0x0][0x458] ;  /* 0x00011600ff067b82 */ /* 0x001e220000000a00 */
[----:B------:R-:W-:Y:S01]  /*5c40*/  ULDC.64 UR4, c[0x0][0x450] ;  /* 0x0001140000047ab9 */ /* 0x000fe20000000a00 */
[----:B-----5:R-:W-:Y:S01]  /*5c50*/  SHF.L.U64.HI R26, R2, 0x3, R3 ;  /* 0x00000003021a7819 */ /* 0x020fe20000010203 */
[----:B------:R-:W-:Y:S01]  /*5c60*/  IMAD.U32 R22, RZ, RZ, UR5 ;  /* 0x00000005ff167e24 */ /* 0x000fe2000f8e00ff */
[----:B------:R-:W-:Y:S01]  /*5c70*/  MOV R23, UR4 ;  /* 0x0000000400177c02 */ /* 0x000fe20008000f00 */
[----:B------:R-:W-:Y:S01]  /*5c80*/  IMAD.U32 R16, RZ, RZ, UR4 ;  /* 0x00000004ff107e24 */ /* 0x000fe2000f8e00ff */
[----:B------:R-:W-:Y:S02]  /*5c90*/  MOV R20, UR4 ;  /* 0x0000000400147c02 */ /* 0x000fe40008000f00 */
[----:B------:R-:W-:Y:S02]  /*5ca0*/  MOV R21, UR5 ;  /* 0x0000000500157c02 */ /* 0x000fe40008000f00 */
[----:B------:R-:W-:-:S02]  /*5cb0*/  MOV R17, UR5 ;  /* 0x0000000500117c02 */ /* 0x000fc40008000f00 */
[----:B------:R-:W-:Y:S01]  /*5cc0*/  SHF.L.U32 R0, R2, 0x3, RZ ;  /* 0x0000000302007819 */ /* 0x000fe200000006ff */
        /* <DEDUP_REMOVED lines=11> */
[----:B------:R-:W-:Y:S01]  /*5d80*/  IMAD.MOV.U32 R15, RZ, RZ, R19 ;  /* 0x000000ffff0f7224 */ /* 0x000fe200078e0013 */
[----:B------:R-:W-:Y:S02]  /*5d90*/  MOV R17, UR5 ;  /* 0x0000000500117c02 */ /* 0x000fe40008000f00 */
[----:B------:R-:W-:-:S07]  /*5da0*/  MOV R14, R18 ;  /* 0x00000012000e7202 */ /* 0x000fce0000000f00 */
.L_x_4893:
        /* <DEDUP_REMOVED lines=9> */
[----:B------:R-:W-:Y:S02]  /*5e40*/  @!P1 LOP3.LUT R2, RZ, R8, RZ, 0x33, !PT ;  /* 0x00000008ff029212 */ /* 0x000fe400078e33ff */
[----:B------:R-:W-:Y:S02]  /*5e50*/  @!P1 LOP3.LUT R3, RZ, R9, RZ, 0x33, !PT ;  /* 0x00000009ff039212 */ /* 0x000fe400078e33ff */
[----:B------:R-:W-:Y:S02]  /*5e60*/  @!P1 IADD3 R8, P2, R15, R2, RZ ;  /* 0x000000020f089210 */ /* 0x000fe40007f5e0ff */
[----:B------:R-:W-:Y:S02]  /*5e70*/  @!P1 IADD3 R12, P3, R6, 0x8, RZ ;  /* 0x00000008060c9810 */ /* 0x000fe40007f7e0ff */
[----:B------:R-:W-:Y:S01]  /*5e80*/  @!P1 IADD3.X R9, R14, R3, RZ, P2, !PT ;  /* 0x000000030e099210 */ /* 0x000fe200017fe4ff */
[----:B------:R-:W-:Y:S01]  /*5e90*/  IMAD.MOV.U32 R15, RZ, RZ, R8 ;  /* 0x000000ffff0f7224 */ /* 0x000fe200078e0008 */
[----:B------:R-:W-:-:S02]  /*5ea0*/  ISETP.GT.U32.AND P2, PT, R8, RZ, PT ;  /* 0x000000ff0800720c */ /* 0x000fc40003f44070 */
[----:B------:R-:W-:Y:S02]  /*5eb0*/  @!P1 IADD3 R16, P4, P5, R16, 0x8, R25 ;  /* 0x0000000810109810 */ /* 0x000fe40007d9e019 */
[----:B------:R-:W-:Y:S02]  /*5ec0*/  ISETP.GT.AND.EX P2, PT, R9, RZ, PT, P2 ;  /* 0x000000ff0900720c */ /* 0x000fe40003f44320 */
[----:B------:R-:W-:Y:S02]  /*5ed0*/  @!P1 IADD3.X R13, RZ, R7, RZ, P3, !PT ;  /* 0x00000007ff0d9210 */ /* 0x000fe40001ffe4ff */
[----:B------:R-:W-:Y:S02]  /*5ee0*/  @!P1 IADD3.X R17, R17, RZ, R24, P4, P5 ;  /* 0x000000ff11119210 */ /* 0x000fe400027ea418 */
[----:B------:R-:W-:-:S07]  /*5ef0*/  MOV R14, R9 ;  /* 0x00000009000e7202 */ /* 0x000fce0000000f00 */
[----:B------:R-:W-:Y:S05]  /*5f00*/  @P2 BRA `(.L_x_4893) ;  /* 0xfffffffc00a82947 */ /* 0x000fea000383ffff */
[----:B------:R-:W-:Y:S05]  /*5f10*/  BSYNC B0 ;  /* 0x0000000000007941 */ /* 0x000fea0003800000 */
.L_x_4892:
[----:B------:R-:W-:Y:S05]  /*5f20*/  @!P0 BRA `(.L_x_4894) ;  /* 0x0000000000608947 */ /* 0x000fea0003800000 */
[----:B------:R-:W-:Y:S01]  /*5f30*/  BSSY B0, `(.L_x_4894) ;  /* 0x0000017000007945 */ /* 0x000fe20003800000 */
.L_x_4895:
        /* <DEDUP_REMOVED lines=13> */
[----:B------:R-:W-:Y:S01]  /*6010*/  @P0 IADD3.X R9, R18, R3, RZ, P1, !PT ;  /* 0x0000000312090210 */ /* 0x000fe20000ffe4ff */
[----:B------:R-:W-:Y:S01]  /*6020*/  IMAD.MOV.U32 R19, RZ, RZ, R8 ;  /* 0x000000ffff137224 */ /* 0x000fe200078e0008 */
[----:B------:R-:W-:-:S02]  /*6030*/  ISETP.GT.U32.AND P1, PT, R8, RZ, PT ;  /* 0x000000ff0800720c */ /* 0x000fc40003f24070 */
[----:B------:R-:W-:Y:S02]  /*6040*/  @P0 IADD3 R23, P3, P4, R23, 0x8, R13 ;  /* 0x0000000817170810 */ /* 0x000fe40007c7e00d */
[----:B------:R-:W-:Y:S02]  /*6050*/  ISETP.GT.AND.EX P1, PT, R9, RZ, PT, P1 ;  /* 0x000000ff0900720c */ /* 0x000fe40003f24310 */
[----:B------:R-:W-:Y:S02]  /*6060*/  @P0 IADD3.X R21, RZ, R7, RZ, P2, !PT ;  /* 0x00000007ff150210 */ /* 0x000fe400017fe4ff */
[----:B------:R-:W-:Y:S02]  /*6070*/  @P0 IADD3.X R22, R22, RZ, R12, P3, P4 ;  /* 0x000000ff16160210 */ /* 0x000fe40001fe840c */
[----:B------:R-:W-:-:S07]  /*6080*/  MOV R18, R9 ;  /* 0x0000000900127202 */ /* 0x000fce0000000f00 */
[----:B------:R-:W-:Y:S05]  /*6090*/  @P1 BRA `(.L_x_4895) ;  /* 0xfffffffc00a81947 */ /* 0x000fea000383ffff */
[----:B------:R-:W-:Y:S05]  /*60a0*/  BSYNC B0 ;  /* 0x0000000000007941 */ /* 0x000fea0003800000 */
.L_x_4894:
[----:B------:R-:W-:Y:S01]  /*60b0*/  ULDC.64 UR6, c[0x0][0x450] ;  /* 0x0001140000067ab9 */ /* 0x000fe20000000a00 */
[----:B------:R-:W-:Y:S01]  /*60c0*/  IADD3 R2, P0, R23, -R16, RZ ;  /* 0x8000001017027210 */ /* 0x000fe20007f1e0ff */
[----:B------:R-:W-:Y:S01]  /*60d0*/  ULDC.64 UR4, c[0x0][0x460] ;  /* 0x0001180000047ab9 */ /* 0x000fe20000000a00 */
[----:B------:R-:W-:Y:S01]  /*60e0*/  IADD3 R8, P1, R16, -UR6, RZ ;  /* 0x8000000610087c10 */ /* 0x000fe2000ff3e0ff */
[----:B------:R-:W-:Y:S01]  /*60f0*/  ULDC.64 UR10, c[0x0][0x468] ;  /* 0x00011a00000a7ab9 */ /* 0x000fe20000000a00 */
[----:B------:R-:W-:Y:S02]  /*6100*/  IADD3.X R3, R22, ~R17, RZ, P0, !PT ;  /* 0x8000001116037210 */ /* 0x000fe400007fe4ff */
[C---:B------:R-:W-:Y:S02]  /*6110*/  IADD3 R6, P0, R0.reuse, UR4, RZ ;  /* 0x0000000400067c10 */ /* 0x040fe4000ff1e0ff */
[----:B------:R-:W-:Y:S02]  /*6120*/  IADD3.X R9, R17, ~UR7, RZ, P1, !PT ;  /* 0x8000000711097c10 */ /* 0x000fe40008ffe4ff */
[----:B------:R-:W-:-:S02]  /*6130*/  IADD3 R10, P2, R0, UR10, RZ ;  /* 0x0000000a000a7c10 */ /* 0x000fc4000ff5e0ff */
[--C-:B------:R-:W-:Y:S02]  /*6140*/  SHF.R.S64 R2, R2, 0x3, R3.reuse ;  /* 0x0000000302027819 */ /* 0x100fe40000001003 */
[----:B------:R-:W-:Y:S02]  /*6150*/  SHF.R.S32.HI R3, RZ, 0x3, R3 ;  /* 0x00000003ff037819 */ /* 0x000fe40000011403 */
[----:B------:R-:W-:Y:S02]  /*6160*/  IADD3.X R7, R26, UR5, RZ, P0, !PT ;  /* 0x000000051a077c10 */ /* 0x000fe400087fe4ff */
[--C-:B------:R-:W-:Y:S02]  /*6170*/  SHF.R.S64 R8, R8, 0x3, R9.reuse ;  /* 0x0000000308087819 */ /* 0x100fe40000001009 */
[----:B------:R-:W-:Y:S01]  /*6180*/  IADD3.X R11, R26, UR11, RZ, P2, !PT ;  /* 0x0000000b1a0b7c10 */ /* 0x000fe200097fe4ff */
[----:B------:R-:W-:Y:S01]  /*6190*/  STG.E.64 desc[UR8][R6.64], R2 ;  /* 0x0000000206007986 */ /* 0x000fe2000c101b08 */
[----:B------:R-:W-:-:S05]  /*61a0*/  SHF.R.S32.HI R9, RZ, 0x3, R9 ;  /* 0x00000003ff097819 */ /* 0x000fca0000011409 */
[----:B------:R-:W-:Y:S04]  /*61b0*/  STG.E.64 desc[UR8][R10.64], R8 ;  /* 0x000000080a007986 */ /* 0x000fe8000c101b08 */
[----:B------:R-:W-:Y:S01]  /*61c0*/  STG.E.64 desc[UR8][R4.64], RZ ;  /* 0x000000ff04007986 */ /* 0x000fe2000c101b08 */
[----:B------:R-:W-:Y:S05]  /*61d0*/  EXIT ;  /* 0x000000000000794d */ /* 0x000fea0003800000 */
.L_x_4896:
        /* <DEDUP_REMOVED lines=10> */
.L_x_18566:


//--------------------- .text._ZN2at6native27unrolled_elementwise_kernelIZZNS0_73_GLOBAL__N__c8866d80_35_SparseBinaryOpIntersectionKernel_cu_9e10b42f_311142_sparse_binary_op_intersection_kernel_implINS2_18CUDAKernelLauncherENS2_36CUDAValueSelectionIntersectionKernelINS2_9LhsProjOpEEElLl0EEEvRNS_6TensorERKS8_SB_RKSt6vectorIlSaIlEERKSt8optionalIS8_ESK_bbENKUlvE3_clEvEUllE_St5arrayIPcLm2EELi4E23TrivialOffsetCalculatorILi1EjESR_NS0_6memory15LoadWithoutCastENSS_16StoreWithoutCastEEEviT_T0_T2_T3_T4_T5_ --------------------------
	.section	.text._ZN2at6native27unrolled_elementwise_kernelIZZNS0_73_GLOBAL__N__c8866d80_35_SparseBinaryOpIntersectionKernel_cu_9e10b42f_311142_sparse_binary_op_intersection_kernel_implINS2_18CUDAKernelLauncherENS2_36CUDAValueSelectionIntersectionKernelINS2_9LhsProjOpEEElLl0EEEvRNS_6TensorERKS8_SB_RKSt6vectorIlSaIlEERKSt8optionalIS8_ESK_bbENKUlvE3_clEvEUllE_St5arrayIPcLm2EELi4E23TrivialOffsetCalculatorILi1EjESR_NS0_6memory15LoadWithoutCastENSS_16StoreWithoutCastEEEviT_T0_T2_T3_T4_T5_,"ax",@progbits
	.align	128
        .global         _ZN2at6native27unrolled_elementwise_kernelIZZNS0_73_GLOBAL__N__c8866d80_35_SparseBinaryOpIntersectionKernel_cu_9e10b42f_311142_sparse_binary_op_intersection_kernel_implINS2_18CUDAKernelLauncherENS2_36CUDAValueSelectionIntersectionKernelINS2_9LhsProjOpEEElLl0EEEvRNS_6TensorERKS8_SB_RKSt6vectorIlSaIlEERKSt8optionalIS8_ESK_bbENKUlvE3_clEvEUllE_St5arrayIPcLm2EELi4E23TrivialOffsetCalculatorILi1EjESR_NS0_6memory15LoadWithoutCastENSS_16StoreWithoutCastEEEviT_T0_T2_T3_T4_T5_
        .type           _ZN2at6native27unrolled_elementwise_kernelIZZNS0_73_GLOBAL__N__c8866d80_35_SparseBinaryOpIntersectionKernel_cu_9e10b42f_311142_sparse_binary_op_intersection_kernel_implINS2_18CUDAKernelLauncherENS2_36CUDAValueSelectionIntersectionKernelINS2_9LhsProjOpEEElLl0EEEvRNS_6TensorERKS8_SB_RKSt6vectorIlSaIlEERKSt8optionalIS8_ESK_bbENKUlvE3_clEvEUllE_St5arrayIPcLm2EELi4E23TrivialOffsetCalculatorILi1EjESR_NS0_6memory15LoadWithoutCastENSS_16StoreWithoutCastEEEviT_T0_T2_T3_T4_T5_,@function
        .size           _ZN2at6native27unrolled_elementwise_kernelIZZNS0_73_GLOBAL__N__c8866d80_35_SparseBinaryOpIntersectionKernel_cu_9e10b42f_311142_sparse_binary_op_intersection_kernel_implINS2_18CUDAKernelLauncherENS2_36CUDAValueSelectionIntersectionKernelINS2_9LhsProjOpEEElLl0EEEvRNS_6TensorERKS8_SB_RKSt6vectorIlSaIlEERKSt8optionalIS8_ESK_bbENKUlvE3_clEvEUllE_St5arrayIPcLm2EELi4E23TrivialOffsetCalculatorILi1EjESR_NS0_6memory15LoadWithoutCastENSS_16StoreWithoutCastEEEviT_T0_T2_T3_T4_T5_,(.L_x_18567 - _ZN2at6native27unrolled_elementwise_kernelIZZNS0_73_GLOBAL__N__c8866d80_35_SparseBinaryOpIntersectionKernel_cu_9e10b42f_311142_sparse_binary_op_intersection_kernel_implINS2_18CUDAKernelLauncherENS2_36CUDAValueSelectionIntersectionKernelINS2_9LhsProjOpEEElLl0EEEvRNS_6TensorERKS8_SB_RKSt6vectorIlSaIlEERKSt8optionalIS8_ESK_bbENKUlvE3_clEvEUllE_St5arrayIPcLm2EELi4E23TrivialOffsetCalculatorILi1EjESR_NS0_6memory15LoadWithoutCastENSS_16StoreWithoutCastEEEviT_T0_T2_T3_T4_T5_)
        .other          _ZN2at6native27unrolled_elementwise_kernelIZZNS0_73_GLOBAL__N__c8866d80_35_SparseBinaryOpIntersectionKernel_cu_9e10b42f_311142_sparse_binary_op_intersection_kernel_implINS2_18CUDAKernelLauncherENS2_36CUDAValueSelectionIntersectionKernelINS2_9LhsProjOpEEElLl0EEEvRNS_6TensorERKS8_SB_RKSt6vectorIlSaIlEERKSt8optionalIS8_ESK_bbENKUlvE3_clEvEUllE_St5arrayIPcLm2EELi4E23TrivialOffsetCalculatorILi1EjESR_NS0_6memory15LoadWithoutCastENSS_16StoreWithoutCastEEEviT_T0_T2_T3_T4_T5_,@"STO_CUDA_ENTRY STV_DEFAULT"
_ZN2at6native27unrolled_elementwise_kernelIZZNS0_73_GLOBAL__N__c8866d80_35_SparseBinaryOpIntersectionKernel_cu_9e10b42f_311142_sparse_binary_op_intersection_kernel_implINS2_18CUDAKernelLauncherENS2_36CUDAValueSelectionIntersectionKernelINS2_9LhsProjOpEEElLl0EEEvRNS_6TensorERKS8_SB_RKSt6vectorIlSaIlEERKSt8optionalIS8_ESK_bbENKUlvE3_clEvEUllE_St5arrayIPcLm2EELi4E23TrivialOffsetCalculatorILi1EjESR_NS0_6memory15LoadWithoutCastENSS_16StoreWithoutCastEEEviT_T0_T2_T3_T4_T5_:
.text._ZN2at6native27unrolled_elementwise_kernelIZZNS0_73_GLOBAL__N__c8866d80_35_SparseBinaryOpIntersectionKernel_cu_9e10b42f_311142_sparse_binary_op_intersection_kernel_implINS2_18CUDAKernelLauncherENS2_36CUDAValueSelectionIntersectionKernelINS2_9LhsProjOpEEElLl0EEEvRNS_6TensorERKS8_SB_RKSt6vectorIlSaIlEERKSt8optionalIS8_ESK_bbENKUlvE3_clEvEUllE_St5arrayIPcLm2EELi4E23TrivialOffsetCalculatorILi1EjESR_NS0_6memory15LoadWithoutCastENSS_16StoreWithoutCastEEEviT_T0_T2_T3_T4_T5_:
[----:B------:R-:W-:Y:S01]  /*0000*/  LDC R1, c[0x0][0x28] ;  /* 0x00000a00ff017b82 */ /* 0x000fe20000000800 */
[----:B------:R-:W0:Y:S07]  /*0010*/  S2R R0, SR_TID.X ;  /* 0x0000000000007919 */ /* 0x000e2e0000002100 */
[----:B------:R-:W1:Y:S01]  /*0020*/  S2UR UR14, SR_CTAID.X ;  /* 0x00000000000e79c3 */ /* 0x000e620000002500 */
[----:B------:R-:W-:Y:S01]  /*0030*/  ULDC UR4, c[0x0][0x210] ;  /* 0x0000840000047ab9 */ /* 0x000fe20000000800 */
[----:B------:R-:W-:Y:S01]  /*0040*/  ULDC.64 UR10, c[0x0][0x208] ;  /* 0x00008200000a7ab9 */ /* 0x000fe20000000a00 */
[----:B------:R-:W-:Y:S01]  /*0050*/  ULDC.64 UR12, c[0x0][0x218] ;  /* 0x00008600000c7ab9 */ /* 0x000fe20000000a00 */
[----:B------:R-:W-:Y:S01]  /*0060*/  ULDC.64 UR8, c[0x0][0x250] ;  /* 0x0000940000087ab9 */ /* 0x000fe20000000a00 */
[----:B-1----:R-:W-:-:S02]  /*0070*/  UIMAD UR4, UR14, -0x200, UR4 ;  /* 0xfffffe000e0478a4 */ /* 0x002fc4000f8e0204 */
[----:B------:R-:W-:Y:S02]  /*0080*/  IMAD.U32 R9, RZ, RZ, UR14 ;  /* 0x0000000eff097e24 */ /* 0x000fe4000f8e00ff */
[----:B------:R-:W-:Y:S02]  /*0090*/  IMAD.U32 R17, RZ, RZ, UR14 ;  /* 0x0000000eff117e24 */ /* 0x000fe4000f8e00ff */
[----:B------:R-:W-:Y:S01]  /*00a0*/  IMAD.U32 R7, RZ, RZ, UR14 ;  /* 0x0000000eff077e24 */ /* 0x000fe2000f8e00ff */
[----:B0-----:R-:W-:Y:S01]  /*00b0*/  ISETP.GE.AND P1, PT, R0, UR4, PT ;  /* 0x0000000400007c0c */ /* 0x001fe2000bf26270 */
[----:B------:R-:W-:Y:S02]  /*00c0*/  IMAD.MOV.U32 R6, RZ, RZ, R0 ;  /* 0x000000ffff067224 */ /* 0x000fe400078e0000 */
[----:B------:R-:W-:-:S10]  /*00d0*/  IMAD.U32 R11, RZ, RZ, UR14 ;  /* 0x0000000eff0b7e24 */ /* 0x000fd4000f8e00ff */
[----:B------:R-:W-:Y:S01]  /*00e0*/  @!P1 VIADD R6, R0, 0x80 ;  /* 0x0000008000069836 */ /* 0x000fe20000000000 */
[----:B------:R-:W0:Y:S01]  /*00f0*/  @!P1 LDC.64 R2, c[0x0][0x278] ;  /* 0x00009e00ff029b82 */ /* 0x000e220000000a00 */
[----:B------:R-:W-:-:S03]  /*0100*/  @!P1 IMAD R7, R7, 0x200, R0 ;  /* 0x0000020007079824 */ /* 0x000fc600078e0200 */
[----:B------:R-:W-:-:S13]  /*0110*/  ISETP.GE.AND P0, PT, R6, UR4, PT ;  /* 0x0000000406007c0c */ /* 0x000fda000bf06270 */
[----:B------:R-:W-:Y:S01]  /*0120*/  @!P0 IMAD R9, R9, 0x200, R6 ;  /* 0x0000020009098824 */ /* 0x000fe200078e0206 */
[----:B------:R-:W1:Y:S01]  /*0130*/  @!P0 LDC.64 R12, c[0x0][0x278] ;  /* 0x00009e00ff0c8b82 */ /* 0x000e620000000a00 */
[----:B------:R-:W-:-:S05]  /*0140*/  @!P0 VIADD R6, R6, 0x80 ;  /* 0x0000008006068836 */ /* 0x000fca0000000000 */
[----:B------:R-:W-:Y:S01]  /*0150*/  ISETP.GE.AND P3, PT, R6, UR4, PT ;  /* 0x0000000406007c0c */ /* 0x000fe2000bf66270 */
[----:B0-----:R-:W-:-:S12]  /*0160*/  @!P1 IMAD.WIDE.U32 R2, R7, 0x8, R2 ;  /* 0x0000000807029825 */ /* 0x001fd800078e0002 */
[----:B------:R-:W-:Y:S01]  /*0170*/  @!P3 IMAD R17, R17, 0x200, R6 ;  /* 0x000002001111b824 */ /* 0x000fe200078e0206 */
[----:B------:R-:W0:Y:S01]  /*0180*/  @!P3 LDC.64 R4, c[0x0][0x278] ;  /* 0x00009e00ff04bb82 */ /* 0x000e220000000a00 */
[----:B------:R-:W-:Y:S02]  /*0190*/  @!P3 VIADD R6, R6, 0x80 ;  /* 0x000000800606b836 */ /* 0x000fe40000000000 */
[----:B-1----:R-:W-:Y:S01]  /*01a0*/  @!P0 IMAD.WIDE.U32 R12, R9, 0x8, R12 ;  /* 0x00000008090c8825 */ /* 0x002fe200078e000c */
[----:B------:R-:W-:Y:S02]  /*01b0*/  CS2R R8, SRZ ;  /* 0x0000000000087805 */ /* 0x000fe4000001ff00 */
[----:B------:R-:W-:-:S04]  /*01c0*/  ISETP.GE.AND P2, PT, R6, UR4, PT ;  /* 0x0000000406007c0c */ /* 0x000fc8000bf46270 */
[----:B------:R-:W5:Y:S09]  /*01d0*/  @!P0 LDG.E.64 R8, desc[UR10][R12.64] ;  /* 0x0000000a0c088981 */ /* 0x000f72000c1e1b00 */
[----:B------:R-:W1:Y:S01]  /*01e0*/  @!P2 LDC.64 R14, c[0x0][0x278] ;  /* 0x00009e00ff0eab82 */ /* 0x000e620000000a00 */
[----:B------:R-:W-:Y:S01]  /*01f0*/  @!P2 IMAD R11, R11, 0x200, R6 ;  /* 0x000002000b0ba824 */ /* 0x000fe200078e0206 */
[----:B------:R-:W-:Y:S01]  /*0200*/  CS2R R6, SRZ ;  /* 0x0000000000067805 */ /* 0x000fe2000001ff00 */
[----:B0-----:R-:W-:Y:S01]  /*0210*/  @!P3 IMAD.WIDE.U32 R16, R17, 0x8, R4 ;  /* 0x000000081110b825 */ /* 0x001fe200078e0004 */
[----:B------:R-:W-:-:S06]  /*0220*/  CS2R R4, SRZ ;  /* 0x0000000000047805 */ /* 0x000fcc000001ff00 */
[----:B------:R-:W5:Y:S01]  /*0230*/  @!P3 LDG.E.64 R4, desc[UR10][R16.64] ;  /* 0x0000000a1004b981 */ /* 0x000f62000c1e1b00 */
[----:B-1----:R-:W-:Y:S01]  /*0240*/  @!P2 IMAD.WIDE.U32 R14, R11, 0x8, R14 ;  /* 0x000000080b0ea825 */ /* 0x002fe200078e000e */
[----:B------:R-:W-:Y:S01]  /*0250*/  ISETP.NE.U32.AND P0, PT, RZ, UR12, PT ;  /* 0x0000000cff007c0c */ /* 0x000fe2000bf05070 */
[----:B------:R-:W-:Y:S01]  /*0260*/  USHF.L.U64.HI UR6, UR8, 0x3, UR9 ;  /* 0x0000000308067899 */ /* 0x000fe20008010209 */
[----:B------:R-:W-:Y:S02]  /*0270*/  CS2R R10, SRZ ;  /* 0x00000000000a7805 */ /* 0x000fe4000001ff00 */
[----:B------:R-:W5:Y:S01]  /*0280*/  @!P2 LDG.E.64 R6, desc[UR10][R14.64] ;  /* 0x0000000a0e06a981 */ /* 0x000f62000c1e1b00 */
[----:B------:R-:W-:Y:S01]  /*0290*/  ISETP.NE.AND.EX P0, PT, RZ, UR13, PT, P0 ;  /* 0x0000000dff007c0c */ /* 0x000fe2000bf05300 */
[----:B------:R-:W-:Y:S02]  /*02a0*/  USHF.L.U32 UR5, UR8, 0x3, URZ ;  /* 0x0000000308057899 */ /* 0x000fe4000800063f */
[----:B------:R-:W-:Y:S01]  /*02b0*/  USHF.R.S32.HI UR8, URZ, 0x3, UR6 ;  /* 0x000000033f087899 */ /* 0x000fe20008011406 */
[----:B------:R0:W5:Y:S01]  /*02c0*/  @!P1 LDG.E.64 R10, desc[UR10][R2.64] ;  /* 0x0000000a020a9981 */ /* 0x000162000c1e1b00 */
[----:B------:R-:W-:Y:S01]  /*02d0*/  USHF.R.S64 UR7, UR5, 0x3, UR6 ;  /* 0x0000000305077899 */ /* 0x000fe20008001006 */
[----:B------:R-:W-:Y:S03]  /*02e0*/  BSSY B0, `(.L_x_4897) ;  /* 0x000091b000007945 */ /* 0x000fe60003800000 */
[----:B0-----:R-:W-:Y:S01]  /*02f0*/  IMAD.U32 R2, RZ, RZ, UR8 ;  /* 0x00000008ff027e24 */ /* 0x001fe2000f8e00ff */
[----:B------:R-:W-:Y:S01]  /*0300*/  ULDC.64 UR8, c[0x0][0x248] ;  /* 0x0000920000087ab9 */ /* 0x000fe20000000a00 */
[----:B------:R-:W-:-:S02]  /*0310*/  IMAD.U32 R3, RZ, RZ, UR7 ;  /* 0x00000007ff037e24 */ /* 0x000fc4000f8e00ff */
[----:B------:R-:W-:Y:S05]  /*0320*/  @!P0 BRA `(.L_x_4898) ;  /* 0x0000001c00008947 */ /* 0x000fea0003800000 */
[----:B------:R-:W-:Y:S01]  /*0330*/  IMAD.U32 R12, RZ, RZ, UR6 ;  /* 0x00000006ff0c7e24 */ /* 0x000fe2000f8e00ff */
[----:B------:R-:W-:Y:S01]  /*0340*/  ISETP.LT.U32.AND P0, PT, RZ, UR5, PT ;  /* 0x00000005ff007c0c */ /* 0x000fe2000bf01070 */
[----:B------:R-:W-:-:S03]  /*0350*/  IMAD.U32 R13, RZ, RZ, UR8 ;  /* 0x00000008ff0d7e24 */ /* 0x000fc6000f8e00ff */
[----:B------:R-:W-:Y:S01]  /*0360*/  ISETP.GT.AND.EX P0, PT, R12, RZ, PT, P0 ;  /* 0x000000ff0c00720c */ /* 0x000fe20003f04300 */
[----:B------:R-:W-:-:S12]  /*0370*/  IMAD.U32 R12, RZ, RZ, UR9 ;  /* 0x00000009ff0c7e24 */ /* 0x000fd8000f8e00ff */
[----:B------:R-:W-:Y:S05]  /*0380*/  @P0 BRA `(.L_x_4899) ;  /* 0x0000000000e40947 */ /* 0x000fea0003800000 */
[C---:B------:R-:W-:Y:S01]  /*0390*/  VIADD R2, R0.reuse, 0x100 ;  /* 0x0000010000027836 */ /* 0x040fe20000000000 */
[----:B------:R-:W-:Y:S01]  /*03a0*/  BSSY B1, `(.L_x_4900) ;  /* 0x0000011000017945 */ /* 0x000fe20003800000 */
[C---:B------:R-:W-:Y:S02]  /*03b0*/  VIADD R3, R0.reuse, 0x180 ;  /* 0x0000018000037836 */ /* 0x040fe40000000000 */
[----:B------:R-:W-:Y:S01]  /*03c0*/  VIADD R0, R0, 0x80 ;  /* 0x0000008000007836 */ /* 0x000fe20000000000 */
[----:B------:R-:W-:Y:S02]  /*03d0*/  ISETP.GE.AND P0, PT, R2, UR4, PT ;  /* 0x0000000402007c0c */ /* 0x000fe4000bf06270 */
[----:B------:R-:W-:Y:S02]  /*03e0*/  ISETP.GE.AND P2, PT, R3, UR4, PT ;  /* 0x0000000403007c0c */ /* 0x000fe4000bf46270 */
[----:B------:R-:W-:Y:S01]  /*03f0*/  ISETP.GE.AND P3, PT, R0, UR4, PT ;  /* 0x0000000400007c0c */ /* 0x000fe2000bf66270 */
[----:B------:R-:W-:-:S12]  /*0400*/  @P1 BRA `(.L_x_4901) ;  /* 0x0000000000281947 */ /* 0x000fd80003800000 */
[C---:B-----5:R-:W-:Y:S01]  /*0410*/  IMAD.SHL.U32 R2, R10.reuse, 0x8, RZ ;  /* 0x000000080a027824 */ /* 0x060fe200078e00ff */
        /* <DEDUP_REMOVED lines=9> */
.L_x_4901:
[----:B------:R-:W-:Y:S05]  /*04b0*/  BSYNC B1 ;  /* 0x0000000000017941 */ /* 0x000fea0003800000 */
.L_x_4900:
        /* <DEDUP_REMOVED lines=12> */
.L_x_4903:
[----:B------:R-:W-:Y:S05]  /*0580*/  BSYNC B1 ;  /* 0x0000000000017941 */ /* 0x000fea0003800000 */
.L_x_4902:
        /* <DEDUP_REMOVED lines=12> */
.L_x_4905:
[----:B------:R-:W-:Y:S05]  /*0650*/  BSYNC B1 ;  /* 0x0000000000017941 */ /* 0x000fea0003800000 */
.L_x_4904:
        /* <DEDUP_REMOVED lines=12> */
.L_x_4899:
[----:B------:R-:W-:Y:S04]  /*0720*/  BSSY B1, `(.L_x_4907) ;  /* 0x000005d000017945 */ /* 0x000fe80003800000 */
[----:B------:R-:W-:Y:S05]  /*0730*/  @P1 BRA `(.L_x_4908) ;  /* 0x00000004006c1947 */ /* 0x000fea0003800000 */
[C---:B-----5:R-:W-:Y:S01]  /*0740*/  IMAD.SHL.U32 R14, R10.reuse, 0x8, RZ ;  /* 0x000000080a0e7824 */ /* 0x060fe200078e00ff */
[----:B------:R-:W-:-:S04]  /*0750*/  SHF.L.U64.HI R0, R10, 0x3, R11 ;  /* 0x000000030a007819 */ /* 0x000fc8000001020b */
[----:B------:R-:W-:-:S04]  /*0760*/  IADD3 R10, P0, R14, UR12, RZ ;  /* 0x0000000c0e0a7c10 */ /* 0x000fc8000ff1e0ff */
[----:B------:R-:W-:-:S06]  /*0770*/  IADD3.X R11, R0, UR13, RZ, P0, !PT ;  /* 0x0000000d000b7c10 */ /* 0x000fcc00087fe4ff */
[----:B------:R-:W5:Y:S01]  /*0780*/  LDG.E.64 R10, desc[UR10][R10.64] ;  /* 0x0000000a0a0a7981 */ /* 0x000f62000c1e1b00 */
[----:B------:R-:W-:Y:S01]  /*0790*/  BSSY B2, `(.L_x_4909) ;  /* 0x0000021000027945 */ /* 0x000fe20003800000 */
[----:B------:R-:W-:Y:S02]  /*07a0*/  IMAD.MOV.U32 R30, RZ, RZ, R3 ;  /* 0x000000ffff1e7224 */ /* 0x000fe400078e0003 */
[----:B------:R-:W-:Y:S02]  /*07b0*/  IMAD.MOV.U32 R29, RZ, RZ, R2 ;  /* 0x000000ffff1d7224 */ /* 0x000fe400078e0002 */
[----:B------:R-:W-:Y:S02]  /*07c0*/  IMAD.U32 R27, RZ, RZ, UR8 ;  /* 0x00000008ff1b7e24 */ /* 0x000fe4000f8e00ff */
[----:B------:R-:W-:Y:S02]  /*07d0*/  IMAD.U32 R28, RZ, RZ, UR9 ;  /* 0x00000009ff1c7e24 */ /* 0x000fe4000f8e00ff */
[----:B------:R-:W-:-:S02]  /*07e0*/  IMAD.U32 R20, RZ, RZ, UR8 ;  /* 0x00000008ff147e24 */ /* 0x000fc4000f8e00ff */
[----:B------:R-:W-:-:S07]  /*07f0*/  IMAD.U32 R15, RZ, RZ, UR9 ;  /* 0x00000009ff0f7e24 */ /* 0x000fce000f8e00ff */
.L_x_4910:
        /* <DEDUP_REMOVED lines=27> */
.L_x_4909:
        /* <DEDUP_REMOVED lines=8> */
.L_x_4912:
        /* <DEDUP_REMOVED lines=8> */
[----:B--2---:R-:W-:Y:S02]  /*0ab0*/  ISETP.GE.U32.AND P0, PT, R10, R18, PT ;  /* 0x000000120a00720c */ /* 0x004fe40003f06070 */
[----:B------:R-:W-:Y:S02]  /*0ac0*/  IADD3 R18, P2, R30, R25, RZ ;  /* 0x000000191e127210 */ /* 0x000fe40007f5e0ff */
[----:B------:R-:W-:Y:S02]  /*0ad0*/  LOP3.LUT R25, RZ, R28, RZ, 0x33, !PT ;  /* 0x0000001cff197212 */ /* 0x000fe400078e33ff */
        /* <DEDUP_REMOVED lines=16> */
.L_x_4911:
        /* <DEDUP_REMOVED lines=17> */
.L_x_4908:
[----:B------:R-:W-:Y:S05]  /*0cf0*/  BSYNC B1 ;  /* 0x0000000000017941 */ /* 0x000fea0003800000 */
.L_x_4907:
[----:B0----5:R-:W0:Y:S01]  /*0d00*/  S2R R10, SR_TID.X ;  /* 0x00000000000a7919 */ /* 0x021e220000002100 */
[----:B------:R-:W-:Y:S01]  /*0d10*/  ULDC UR4, c[0x0][0x210] ;  /* 0x0000840000047ab9 */ /* 0x000fe20000000800 */
[----:B------:R-:W-:Y:S01]  /*0d20*/  BSSY B1, `(.L_x_4913) ;  /* 0x0000060000017945 */ /* 0x000fe20003800000 */
[----:B------:R-:W-:Y:S01]  /*0d30*/  UIMAD UR4, UR14, -0x200, UR4 ;  /* 0xfffffe000e0478a4 */ /* 0x000fe2000f8e0204 */
[----:B0-----:R-:W-:-:S05]  /*0d40*/  VIADD R0, R10, 0x80 ;  /* 0x000000800a007836 */ /* 0x001fca0000000000 */
[----:B------:R-:W-:-:S13]  /*0d50*/  ISETP.GE.AND P0, PT, R0, UR4, PT ;  /* 0x0000000400007c0c */ /* 0x000fda000bf06270 */
[----:B------:R-:W-:Y:S05]  /*0d60*/  @P0 BRA `(.L_x_4914) ;  /* 0x00000004006c0947 */ /* 0x000fea0003800000 */
[C---:B------:R-:W-:Y:S01]  /*0d70*/  IMAD.SHL.U32 R18, R8.reuse, 0x8, RZ ;  /* 0x0000000808127824 */ /* 0x040fe200078e00ff */
        /* <DEDUP_REMOVED lines=14> */
.L_x_4916:
        /* <DEDUP_REMOVED lines=20> */
[----:B------:R-:W-:Y:S02]  /*0fa0*/  IADD3.X R14, R19, RZ, R27, P4, P5 ;  /* 0x000000ff130e7210 */ /* 0x000fe400027ea41b */
[----:B------:R-:W-:Y:S02]  /*0fb0*/  SEL R20, R25, R20, !P0 ;  /* 0x0000001419147207 */ /* 0x000fe40004000000 */
[----:B------:R-:W-:Y:S02]  /*0fc0*/  SEL R19, R14, R19, !P0 ;  /* 0x000000130e137207 */ /* 0x000fe40004000000 */
[----:B------:R-:W-:Y:S02]  /*0fd0*/  SEL R23, R16, R23, !P0 ;  /* 0x0000001710177207 */ /* 0x000fe40004000000 */
[----:B------:R-:W-:-:S03]  /*0fe0*/  SEL R24, R15, R24, !P0 ;  /* 0x000000180f187207 */ /* 0x000fc60004000000 */
[----:B------:R-:W-:Y:S05]  /*0ff0*/  @P2 BRA `(.L_x_4916) ;  /* 0xfffffffc00982947 */ /* 0x000fea000383ffff */
[----:B------:R-:W-:Y:S05]  /*1000*/  BSYNC B2 ;  /* 0x0000000000027941 */ /* 0x000fea0003800000 */
.L_x_4915:
[----:B------:R-:W-:Y:S01]  /*1010*/  BSSY B2, `(.L_x_4917) ;  /* 0x000001f000027945 */ /* 0x000fe20003800000 */
[----:B------:R-:W-:Y:S02]  /*1020*/  IMAD.MOV.U32 R23, RZ, RZ, R21 ;  /* 0x000000ffff177224 */ /* 0x000fe400078e0015 */
[----:B------:R-:W-:Y:S02]  /*1030*/  IMAD.MOV.U32 R24, RZ, RZ, R22 ;  /* 0x000000ffff187224 */ /* 0x000fe400078e0016 */
[----:B------:R-:W-:Y:S02]  /*1040*/  IMAD.MOV.U32 R30, RZ, RZ, R3 ;  /* 0x000000ffff1e7224 */ /* 0x000fe400078e0003 */
[----:B------:R-:W-:-:S07]  /*1050*/  IMAD.MOV.U32 R31, RZ, RZ, R2 ;  /* 0x000000ffff1f7224 */ /* 0x000fce00078e0002 */
.L_x_4918:
        /* <DEDUP_REMOVED lines=27> */
.L_x_4917:
        /* <DEDUP_REMOVED lines=17> */
.L_x_4914:
[----:B------:R-:W-:Y:S05]  /*1320*/  BSYNC B1 ;  /* 0x0000000000017941 */ /* 0x000fea0003800000 */
.L_x_4913:
[----:B------:R-:W-:Y:S01]  /*1330*/  ULDC UR4, c[0x0][0x210] ;  /* 0x0000840000047ab9 */ /* 0x000fe20000000800 */
[----:B0-----:R-:W-:Y:S01]  /*1340*/  VIADD R8, R10, 0x100 ;  /* 0x000001000a087836 */ /* 0x001fe20000000000 */
[----:B------:R-:W-:Y:S01]  /*1350*/  UIMAD UR4, UR14, -0x200, UR4 ;  /* 0xfffffe000e0478a4 */ /* 0x000fe2000f8e0204 */
[----:B------:R-:W-:Y:S05]  /*1360*/  BSSY B1, `(.L_x_4919) ;  /* 0x000005f000017945 */ /* 0x000fea0003800000 */
        /* <DEDUP_REMOVED lines=17> */
.L_x_4922:
        /* <DEDUP_REMOVED lines=27> */
.L_x_4921:
[----:B------:R-:W-:Y:S01]  /*1630*/  BSSY B2, `(.L_x_4923) ;  /* 0x0000020000027945 */ /* 0x000fe20003800000 */
[--C-:B------:R-:W-:Y:S02]  /*1640*/  IMAD.MOV.U32 R29, RZ, RZ, R30.reuse ;  /* 0x000000ffff1d7224 */ /* 0x100fe400078e001e */
[----:B------:R-:W-:Y:S02]  /*1650*/  IMAD.MOV.U32 R27, RZ, RZ, R30 ;  /* 0x000000ffff1b7224 */ /* 0x000fe400078e001e */
[----:B------:R-:W-:Y:S02]  /*1660*/  IMAD.MOV.U32 R26, RZ, RZ, R20 ;  /* 0x000000ffff1a7224 */ /* 0x000fe400078e0014 */
[----:B------:R-:W-:Y:S02]  /*1670*/  IMAD.MOV.U32 R28, RZ, RZ, R3 ;  /* 0x000000ffff1c7224 */ /* 0x000fe400078e0003 */
[----:B------:R-:W-:-:S07]  /*1680*/  IMAD.MOV.U32 R30, RZ, RZ, R2 ;  /* 0x000000ffff1e7224 */ /* 0x000fce00078e0002 */
.L_x_4924:
        /* <DEDUP_REMOVED lines=27> */
.L_x_4923:
        /* <DEDUP_REMOVED lines=16> */
[----:B------:R0:W-:Y:S02]  /*1940*/  STG.E.64 desc[UR10][R16.64], R8 ;  /* 0x0000000810007986 */ /* 0x0001e4000c101b0a */
.L_x_4920:
[----:B------:R-:W-:Y:S05]  /*1950*/  BSYNC B1 ;  /* 0x0000000000017941 */ /* 0x000fea0003800000 */
.L_x_4919:
[----:B------:R-:W-:-:S05]  /*1960*/  VIADD R10, R10, 0x180 ;  /* 0x000001800a0a7836 */ /* 0x000fca0000000000 */
[----:B------:R-:W-:-:S13]  /*1970*/  ISETP.GE.AND P0, PT, R10, UR4, PT ;  /* 0x000000040a007c0c */ /* 0x000fda000bf06270 */
[----:B------:R-:W-:Y:S05]  /*1980*/  @P0 BRA `(.L_x_4906) ;  /* 0x0000007800c00947 */ /* 0x000fea0003800000 */
[C---:B------:R-:W-:Y:S01]  /*1990*/  IMAD.SHL.U32 R10, R6.reuse, 0x8, RZ ;  /* 0x00000008060a7824 */ /* 0x040fe200078e00ff */
        /* <DEDUP_REMOVED lines=14> */
.L_x_4926:
        /* <DEDUP_REMOVED lines=27> */
.L_x_4925:
[----:B------:R-:W-:Y:S01]  /*1c30*/  BSSY B1, `(.L_x_4927) ;  /* 0x000001d000017945 */ /* 0x000fe20003800000 */
[----:B------:R-:W-:Y:S02]  /*1c40*/  IMAD.MOV.U32 R23, RZ, RZ, R26 ;  /* 0x000000ffff177224 */ /* 0x000fe400078e001a */
[----:B------:R-:W-:-:S07]  /*1c50*/  IMAD.MOV.U32 R22, RZ, RZ, R27 ;  /* 0x000000ffff167224 */ /* 0x000fce00078e001b */
.L_x_4928:
        /* <DEDUP_REMOVED lines=27> */
.L_x_4927:
        /* <DEDUP_REMOVED lines=9> */
[----:B------:R-:W-:Y:S02]  /*1ea0*/  SHF.R.S64 R2, R2, 0x3, R3 ;  /* 0x0000000302027819 */ /* 0x000fe40000001003 */
[C---:B------:R-:W-:Y:S02]  /*1eb0*/  IADD3.X R5, R6.reuse, UR5, RZ, P0, !PT ;  /* 0x0000000506057c10 */ /* 0x040fe400087fe4ff */
[----:B------:R-:W-:-:S02]  /*1ec0*/  IADD3.X R11, R6, UR7, RZ, P2, !PT ;  /* 0x00000007060b7c10 */ /* 0x000fc400097fe4ff */
[----:B------:R-:W-:Y:S02]  /*1ed0*/  SHF.R.S32.HI R3, RZ, 0x3, R3 ;  /* 0x00000003ff037819 */ /* 0x000fe40000011403 */
[--C-:B------:R-:W-:Y:S02]  /*1ee0*/  SHF.R.S64 R6, R8, 0x3, R7.reuse ;  /* 0x0000000308067819 */ /* 0x100fe40000001007 */
[----:B------:R-:W-:Y:S01]  /*1ef0*/  SHF.R.S32.HI R7, RZ, 0x3, R7 ;  /* 0x00000003ff077819 */ /* 0x000fe20000011407 */
[----:B------:R4:W-:Y:S04]  /*1f00*/  STG.E.64 desc[UR10][R4.64], R2 ;  /* 0x0000000204007986 */ /* 0x0009e8000c101b0a */
[----:B------:R4:W-:Y:S01]  /*1f10*/  STG.E.64 desc[UR10][R10.64], R6 ;  /* 0x000000060a007986 */ /* 0x0009e2000c101b0a */
[----:B------:R-:W-:Y:S05]  /*1f20*/  BRA `(.L_x_4906) ;  /* 0x0000007400587947 */ /* 0x000fea0003800000 */
.L_x_4898:
[----:B------:R-:W-:Y:S04]  /*1f30*/  BSSY B1, `(.L_x_4929) ;  /* 0x00001d7000017945 */ /* 0x000fe80003800000 */
[----:B------:R-:W-:Y:S05]  /*1f40*/  @P1 BRA `(.L_x_4930) ;  /* 0x0000001c00541947 */ /* 0x000fea0003800000 */
[----:B------:R-:W-:Y:S01]  /*1f50*/  ULDC.64 UR8, c[0x0][0x220] ;  /* 0x0000880000087ab9 */ /* 0x000fe20000000a00 */
[----:B------:R-:W-:Y:S01]  /*1f60*/  CS2R R14, SRZ ;  /* 0x00000000000e7805 */ /* 0x000fe2000001ff00 */
[----:B------:R-:W-:Y:S02]  /*1f70*/  UISETP.GE.U32.AND UP0, UPT, UR8, 0x1, UPT ;  /* 0x000000010800788c */ /* 0x000fe4000bf06070 */
[----:B------:R-:W-:Y:S02]  /*1f80*/  ISETP.NE.U32.AND P0, PT, RZ, UR8, PT ;  /* 0x00000008ff007c0c */ /* 0x000fe4000bf05070 */
[----:B------:R-:W-:Y:S02]  /*1f90*/  UISETP.GE.AND.EX UP0, UPT, UR9, URZ, UPT, UP0 ;  /* 0x0000003f0900728c */ /* 0x000fe4000bf06300 */
[----:B------:R-:W-:-:S04]  /*1fa0*/  ISETP.NE.AND.EX P0, PT, RZ, UR9, PT, P0 ;  /* 0x00000009ff007c0c */ /* 0x000fc8000bf05300 */
[----:B------:R-:W-:-:S13]  /*1fb0*/  PLOP3.LUT P0, PT, P0, PT, UP0, 0x5d, 0x0 ;  /* 0x000000000000781c */ /* 0x000fda000070eb0d */
[----:B------:R-:W-:Y:S05]  /*1fc0*/  @P0 BRA `(.L_x_4931) ;  /* 0x0000001400b40947 */ /* 0x000fea0003800000 */
[----:B------:R-:W-:Y:S01]  /*1fd0*/  UIADD3 UR4, UP0, UR8, -0x1, URZ ;  /* 0xffffffff08047890 */ /* 0x000fe2000ff1e03f */
[----:B------:R-:W-:Y:S01]  /*1fe0*/  CS2R R14, SRZ ;  /* 0x00000000000e7805 */ /* 0x000fe2000001ff00 */
[----:B------:R-:W-:Y:S02]  /*1ff0*/  ULDC.64 UR16, c[0x0][0x240] ;  /* 0x0000900000107ab9 */ /* 0x000fe40000000a00 */
[----:B------:R-:W-:Y:S02]  /*2000*/  UIADD3.X UR5, UR9, -0x1, URZ, UP0, !UPT ;  /* 0xffffffff09057890 */ /* 0x000fe400087fe43f */
[----:B------:R-:W-:-:S03]  /*2010*/  UISETP.GE.U32.AND UP0, UPT, UR4, 0x3, UPT ;  /* 0x000000030400788c */ /* 0x000fc6000bf06070 */
[----:B------:R-:W-:Y:S01]  /*2020*/  UMOV UR4, URZ ;  /* 0x0000003f00047c82 */ /* 0x000fe20008000000 */
[----:B------:R-:W-:-:S03]  /*2030*/  UISETP.GE.U32.AND.EX UP0, UPT, UR5, URZ, UPT, UP0 ;  /* 0x0000003f0500728c */ /* 0x000fc6000bf06100 */
[----:B------:R-:W-:-:S03]  /*2040*/  UMOV UR5, URZ ;  /* 0x0000003f00057c82 */ /* 0x000fc60008000000 */
[----:B------:R-:W-:-:S13]  /*2050*/  PLOP3.LUT P0, PT, PT, PT, UP0, 0x80, 0x0 ;  /* 0x000000000000781c */ /* 0x000fda0003f0f008 */
[----:B------:R-:W-:Y:S05]  /*2060*/  @!P0 BRA `(.L_x_4932) ;  /* 0x0000001000988947 */ /* 0x000fea0003800000 */
[----:B------:R-:W-:Y:S01]  /*2070*/  ULOP3.LUT UR6, UR8, 0x3, URZ, 0xc0, !UPT ;  /* 0x0000000308067892 */ /* 0x000fe2000f8ec03f */
[----:B------:R-:W-:Y:S01]  /*2080*/  ULDC.64 UR4, c[0x0][0x230] ;  /* 0x00008c0000047ab9 */ /* 0x000fe20000000a00 */
[----:B------:R-:W-:Y:S01]  /*2090*/  UIMAD.WIDE.U32 UR18, UR16, 0x8, URZ ;  /* 0x00000008101278a5 */ /* 0x000fe2000f8e003f */
[----:B-----5:R-:W-:Y:S01]  /*20a0*/  IMAD R17, R11, UR4, RZ ;  /* 0x000000040b117c24 */ /* 0x020fe2000f8e02ff */
[----:B------:R-:W-:Y:S01]  /*20b0*/  UIADD3 UR6, UP0, -UR6, UR8, URZ ;  /* 0x0000000806067290 */ /* 0x000fe2000ff1e13f */
[C---:B------:R-:W-:Y:S01]  /*20c0*/  IMAD.WIDE.U32 R12, R10.reuse, UR4, RZ ;  /* 0x000000040a0c7c25 */ /* 0x040fe2000f8e00ff */
[----:B------:R-:W-:Y:S02]  /*20d0*/  USHF.L.U32 UR8, UR17, 0x3, URZ ;  /* 0x0000000311087899 */ /* 0x000fe4000800063f */
[----:B------:R-:W-:Y:S01]  /*20e0*/  UIADD3.X UR7, UR9, -0x1, URZ, UP0, !UPT ;  /* 0xffffffff09077890 */ /* 0x000fe200087fe43f */
[----:B------:R-:W-:Y:S01]  /*20f0*/  IMAD R17, R10, UR5, R17 ;  /* 0x000000050a117c24 */ /* 0x000fe2000f8e0211 */
[----:B------:R-:W-:Y:S01]  /*2100*/  ISETP.LT.U32.AND P0, PT, RZ, UR6, PT ;  /* 0x00000006ff007c0c */ /* 0x000fe2000bf01070 */
[----:B------:R-:W-:Y:S01]  /*2110*/  ULDC.64 UR4, c[0x0][0x228] ;  /* 0x00008a0000047ab9 */ /* 0x000fe20000000a00 */
[----:B------:R-:W-:Y:S01]  /*2120*/  UIADD3 UR8, UR19, UR8, URZ ;  /* 0x0000000813087290 */ /* 0x000fe2000fffe03f */
[----:B------:R-:W-:Y:S01]  /*2130*/  IMAD.IADD R19, R13, 0x1, R17 ;  /* 0x000000010d137824 */ /* 0x000fe200078e0211 */
[C---:B------:R-:W-:Y:S01]  /*2140*/  LEA R18, P2, R12.reuse, UR4, 0x3 ;  /* 0x000000040c127c11 */ /* 0x040fe2000f8418ff */
[----:B------:R-:W-:Y:S01]  /*2150*/  IMAD.U32 R0, RZ, RZ, UR7 ;  /* 0x00000007ff007e24 */ /* 0x000fe2000f8e00ff */
[----:B------:R-:W-:Y:S01]  /*2160*/  UMOV UR4, URZ ;  /* 0x0000003f00047c82 */ /* 0x000fe20008000000 */
[----:B------:R-:W-:Y:S01]  /*2170*/  ULDC.64 UR22, c[0x0][0x238] ;  /* 0x00008e0000167ab9 */ /* 0x000fe20000000a00 */
[----:B------:R-:W-:Y:S01]  /*2180*/  LEA.HI.X R19, R12, UR5, R19, 0x3, P2 ;  /* 0x000000050c137c11 */ /* 0x000fe200090f1c13 */
[----:B------:R-:W-:Y:S01]  /*2190*/  UMOV UR5, URZ ;  /* 0x0000003f00057c82 */ /* 0x000fe20008000000 */
[----:B------:R-:W-:-:S13]  /*21a0*/  ISETP.GT.AND.EX P0, PT, R0, RZ, PT, P0 ;  /* 0x000000ff0000720c */ /* 0x000fda0003f04300 */
[----:B------:R-:W-:Y:S05]  /*21b0*/  @!P0 BRA `(.L_x_4933) ;  /* 0x0000000c00988947 */ /* 0x000fea0003800000 */
[----:B------:R-:W-:Y:S01]  /*21c0*/  UISETP.GT.U32.AND UP0, UPT, UR6, 0xc, UPT ;  /* 0x0000000c0600788c */ /* 0x000fe2000bf04070 */
[----:B------:R-:W-:-:S03]  /*21d0*/  PLOP3.LUT P0, PT, PT, PT, PT, 0x80, 0x0 ;  /* 0x000000000000781c */ /* 0x000fc60003f0f070 */
[----:B------:R-:W-:-:S06]  /*21e0*/  UISETP.GT.AND.EX UP0, UPT, UR7, URZ, UPT, UP0 ;  /* 0x0000003f0700728c */ /* 0x000fcc000bf04300 */
[----:B------:R-:W-:-:S13]  /*21f0*/  PLOP3.LUT P2, PT, PT, PT, UP0, 0x80, 0x0 ;  /* 0x000000000000781c */ /* 0x000fda0003f4f008 */
[----:B------:R-:W-:Y:S05]  /*2200*/  @!P2 BRA `(.L_x_4934) ;  /* 0x00000008003ca947 */ /* 0x000fea0003800000 */
[----:B------:R-:W-:Y:S01]  /*2210*/  PLOP3.LUT P0, PT, PT, PT, PT, 0x8, 0x0 ;  /* 0x000000000000781c */ /* 0x000fe20003f0e170 */
[----:B------:R-:W-:-:S12]  /*2220*/  ULDC.64 UR20, c[0x0][0x238] ;  /* 0x00008e0000147ab9 */ /* 0x000fd80000000a00 */
.L_x_4935:
[----:B------:R-:W-:Y:S01]  /*2230*/  ULEA UR9, UP0, UR4, UR20, 0x3 ;  /* 0x0000001404097291 */ /* 0x000fe2000f80183f */
[----:B------:R-:W2:Y:S01]  /*2240*/  LDG.E.64 R24, desc[UR10][R18.64] ;  /* 0x0000000a12187981 */ /* 0x000ea2000c1e1b00 */
[----:B------:R-:W-:Y:S02]  /*2250*/  IADD3 R34, P2, R18, UR18, RZ ;  /* 0x0000001212227c10 */ /* 0x000fe4000ff5e0ff */
[----:B------:R-:W-:Y:S02]  /*2260*/  ULEA.HI.X UR12, UR4, UR21, UR5, 0x3, UP0 ;  /* 0x00000015040c7291 */ /* 0x000fe400080f1c05 */
[----:B------:R-:W-:-:S04]  /*2270*/  IMAD.U32 R16, RZ, RZ, UR9 ;  /* 0x00000009ff107e24 */ /* 0x000fc8000f8e00ff */
[----:B------:R-:W-:-:S05]  /*2280*/  IMAD.U32 R17, RZ, RZ, UR12 ;  /* 0x0000000cff117e24 */ /* 0x000fca000f8e00ff */
[----:B------:R-:W2:Y:S01]  /*2290*/  LDG.E.64 R30, desc[UR10][R16.64] ;  /* 0x0000000a101e7981 */ /* 0x000ea2000c1e1b00 */
[----:B------:R-:W-:-:S03]  /*22a0*/  IADD3.X R35, R19, UR8, RZ, P2, !PT ;  /* 0x0000000813237c10 */ /* 0x000fc600097fe4ff */
[----:B------:R-:W3:Y:S04]  /*22b0*/  LDG.E.64 R20, desc[UR10][R16.64+0x8] ;  /* 0x0000080a10147981 */ /* 0x000ee8000c1e1b00 */
[----:B------:R-:W3:Y:S01]  /*22c0*/  LDG.E.64 R22, desc[UR10][R34.64] ;  /* 0x0000000a22167981 */ /* 0x000ee2000c1e1b00 */
[----:B------:R-:W-:-:S03]  /*22d0*/  IADD3 R26, P2, R34, UR18, RZ ;  /* 0x00000012221a7c10 */ /* 0x000fc6000ff5e0ff */
[----:B------:R-:W4:Y:S01]  /*22e0*/  LDG.E.64 R18, desc[UR10][R16.64+0x10] ;  /* 0x0000100a10127981 */ /* 0x000f22000c1e1b00 */
[----:B------:R-:W-:-:S03]  /*22f0*/  IADD3.X R27, R35, UR8, RZ, P2, !PT ;  /* 0x00000008231b7c10 */ /* 0x000fc600097fe4ff */
[----:B------:R-:W5:Y:S04]  /*2300*/  LDG.E.64 R28, desc[UR10][R16.64+0x18] ;  /* 0x0000180a101c7981 */ /* 0x000f68000c1e1b00 */
[----:B------:R-:W4:Y:S01]  /*2310*/  LDG.E.64 R12, desc[UR10][R26.64] ;  /* 0x0000000a1a0c7981 */ /* 0x000f22000c1e1b00 */
[----:B------:R-:W-:-:S04]  /*2320*/  IADD3 R32, P2, R26, UR18, RZ ;  /* 0x000000121a207c10 */ /* 0x000fc8000ff5e0ff */
[----:B------:R-:W-:-:S05]  /*2330*/  IADD3.X R33, R27, UR8, RZ, P2, !PT ;  /* 0x000000081b217c10 */ /* 0x000fca00097fe4ff */
[----:B------:R0:W5:Y:S01]  /*2340*/  LDG.E.64 R26, desc[UR10][R32.64] ;  /* 0x0000000a201a7981 */ /* 0x000162000c1e1b00 */
[----:B------:R-:W-:-:S04]  /*2350*/  IADD3 R36, P2, R32, UR18, RZ ;  /* 0x0000001220247c10 */ /* 0x000fc8000ff5e0ff */
[----:B------:R-:W-:Y:S02]  /*2360*/  IADD3.X R37, R33, UR8, RZ, P2, !PT ;  /* 0x0000000821257c10 */ /* 0x000fe400097fe4ff */
[----:B0-----:R-:W-:-:S04]  /*2370*/  IADD3 R32, P2, R36, UR18, RZ ;  /* 0x0000001224207c10 */ /* 0x001fc8000ff5e0ff */
[----:B------:R-:W-:Y:S01]  /*2380*/  IADD3.X R33, R37, UR8, RZ, P2, !PT ;  /* 0x0000000825217c10 */ /* 0x000fe200097fe4ff */
[-C--:B--2---:R-:W-:Y:S02]  /*2390*/  IMAD R25, R25, R30.reuse, RZ ;  /* 0x0000001e19197224 */ /* 0x084fe400078e02ff */
[----:B------:R-:W-:-:S04]  /*23a0*/  IMAD.WIDE.U32 R14, R24, R30, R14 ;  /* 0x0000001e180e7225 */ /* 0x000fc800078e000e */
[----:B------:R-:W-:-:S04]  /*23b0*/  IMAD R25, R24, R31, R25 ;  /* 0x0000001f18197224 */ /* 0x000fc800078e0219 */
[----:B------:R-:W-:Y:S02]  /*23c0*/  IMAD.IADD R15, R15, 0x1, R25 ;  /* 0x000000010f0f7824 */ /* 0x000fe400078e0219 */
[-C--:B---3--:R-:W-:Y:S01]  /*23d0*/  IMAD R23, R23, R20.reuse, RZ ;  /* 0x0000001417177224 */ /* 0x088fe200078e02ff */
[----:B------:R-:W2:Y:S01]  /*23e0*/  LDG.E.64 R24, desc[UR10][R36.64] ;  /* 0x0000000a24187981 */ /* 0x000ea2000c1e1b00 */
[----:B------:R-:W-:-:S03]  /*23f0*/  IMAD.WIDE.U32 R34, R22, R20, R14 ;  /* 0x0000001416227225 */ /* 0x000fc600078e000e */
[----:B------:R-:W2:Y:S01]  /*2400*/  LDG.E.64 R14, desc[UR10][R16.64+0x20] ;  /* 0x0000200a100e7981 */ /* 0x000ea2000c1e1b00 */
[----:B------:R-:W-:-:S03]  /*2410*/  IMAD R23, R22, R21, R23 ;  /* 0x0000001516177224 */ /* 0x000fc600078e0217 */
[----:B------:R0:W3:Y:S01]  /*2420*/  LDG.E.64 R20, desc[UR10][R32.64] ;  /* 0x0000000a20147981 */ /* 0x0000e2000c1e1b00 */
[----:B------:R-:W-:-:S03]  /*2430*/  IMAD.IADD R35, R35, 0x1, R23 ;  /* 0x0000000123237824 */ /* 0x000fc600078e0217 */
[----:B------:R-:W3:Y:S01]  /*2440*/  LDG.E.64 R22, desc[UR10][R16.64+0x28] ;  /* 0x0000280a10167981 */ /* 0x000ee2000c1e1b00 */
[----:B------:R-:W-:Y:S01]  /*2450*/  IADD3 R30, P2, R32, UR18, RZ ;  /* 0x00000012201e7c10 */ /* 0x000fe2000ff5e0ff */
[----:B----4-:R-:W-:-:S03]  /*2460*/  IMAD R13, R13, R18, RZ ;  /* 0x000000120d0d7224 */ /* 0x010fc600078e02ff */
[----:B------:R-:W-:Y:S01]  /*2470*/  IADD3.X R31, R33, UR8, RZ, P2, !PT ;  /* 0x00000008211f7c10 */ /* 0x000fe200097fe4ff */
[C---:B0-----:R-:W-:Y:S02]  /*2480*/  IMAD R33, R12.reuse, R19, R13 ;  /* 0x000000130c217224 */ /* 0x041fe400078e020d */
[----:B------:R-:W-:Y:S02]  /*2490*/  IMAD.WIDE.U32 R34, R12, R18, R34 ;  /* 0x000000120c227225 */ /* 0x000fe400078e0022 */
[----:B------:R0:W4:Y:S04]  /*24a0*/  LDG.E.64 R18, desc[UR10][R30.64] ;  /* 0x0000000a1e127981 */ /* 0x000128000c1e1b00 */
[----:B------:R-:W4:Y:S01]  /*24b0*/  LDG.E.64 R12, desc[UR10][R16.64+0x30] ;  /* 0x0000300a100c7981 */ /* 0x000f22000c1e1b00 */
[----:B------:R-:W-:Y:S01]  /*24c0*/  IADD3 R32, P2, R30, UR18, RZ ;  /* 0x000000121e207c10 */ /* 0x000fe2000ff5e0ff */
[----:B------:R-:W-:-:S02]  /*24d0*/  IMAD.IADD R35, R35, 0x1, R33 ;  /* 0x0000000123237824 */ /* 0x000fc400078e0221 */
[-C--:B-----5:R-:W-:Y:S01]  /*24e0*/  IMAD R27, R27, R28.reuse, RZ ;  /* 0x0000001c1b1b7224 */ /* 0x0a0fe200078e02ff */
[----:B------:R-:W-:Y:S01]  /*24f0*/  IADD3.X R33, R31, UR8, RZ, P2, !PT ;  /* 0x000000081f217c10 */ /* 0x000fe200097fe4ff */
[----:B------:R-:W-:-:S04]  /*2500*/  IMAD.WIDE.U32 R34, R26, R28, R34 ;  /* 0x0000001c1a227225 */ /* 0x000fc800078e0022 */
[----:B------:R-:W-:Y:S02]  /*2510*/  IMAD R0, R26, R29, R27 ;  /* 0x0000001d1a007224 */ /* 0x000fe400078e021b */
[----:B------:R1:W5:Y:S04]  /*2520*/  LDG.E.64 R26, desc[UR10][R32.64] ;  /* 0x0000000a201a7981 */ /* 0x000368000c1e1b00 */
[----:B------:R-:W5:Y:S01]  /*2530*/  LDG.E.64 R28, desc[UR10][R16.64+0x38] ;  /* 0x0000380a101c7981 */ /* 0x000f62000c1e1b00 */
[----:B0-----:R-:W-:Y:S02]  /*2540*/  IMAD.IADD R31, R35, 0x1, R0 ;  /* 0x00000001231f7824 */ /* 0x001fe400078e0200 */
[----:B------:R-:W-:Y:S02]  /*2550*/  IMAD.MOV.U32 R30, RZ, RZ, R34 ;  /* 0x000000ffff1e7224 */ /* 0x000fe400078e0022 */
[----:B--2---:R-:W-:-:S04]  /*2560*/  IMAD R25, R25, R14, RZ ;  /* 0x0000000e19197224 */ /* 0x004fc800078e02ff */
[C---:B------:R-:W-:Y:S02]  /*2570*/  IMAD R25, R24.reuse, R15, R25 ;  /* 0x0000000f18197224 */ /* 0x040fe400078e0219 */
[----:B------:R-:W-:Y:S01]  /*2580*/  IMAD.WIDE.U32 R14, R24, R14, R30 ;  /* 0x0000000e180e7225 */ /* 0x000fe200078e001e */
[----:B------:R-:W-:-:S03]  /*2590*/  IADD3 R30, P2, R32, UR18, RZ ;  /* 0x00000012201e7c10 */ /* 0x000fc6000ff5e0ff */
[----:B------:R-:W-:Y:S01]  /*25a0*/  IMAD.IADD R15, R15, 0x1, R25 ;  /* 0x000000010f0f7824 */ /* 0x000fe200078e0219 */
[----:B------:R-:W-:Y:S01]  /*25b0*/  IADD3.X R31, R33, UR8, RZ, P2, !PT ;  /* 0x00000008211f7c10 */ /* 0x000fe200097fe4ff */
[----:B---3--:R-:W-:Y:S01]  /*25c0*/  IMAD R21, R21, R22, RZ ;  /* 0x0000001615157224 */ /* 0x008fe200078e02ff */
[----:B------:R-:W-:-:S03]  /*25d0*/  IADD3 R34, P2, R30, UR18, RZ ;  /* 0x000000121e227c10 */ /* 0x000fc6000ff5e0ff */
[C---:B------:R-:W-:Y:S02]  /*25e0*/  IMAD R25, R20.reuse, R23, R21 ;  /* 0x0000001714197224 */ /* 0x040fe400078e0215 */
[----:B------:R-:W-:Y:S02]  /*25f0*/  IMAD.WIDE.U32 R22, R20, R22, R14 ;  /* 0x0000001614167225 */ /* 0x000fe400078e000e */
[----:B------:R-:W2:Y:S04]  /*2600*/  LDG.E.64 R14, desc[UR10][R16.64+0x40] ;  /* 0x0000400a100e7981 */ /* 0x000ea8000c1e1b00 */
[----:B------:R0:W2:Y:S01]  /*2610*/  LDG.E.64 R20, desc[UR10][R30.64] ;  /* 0x0000000a1e147981 */ /* 0x0000a2000c1e1b00 */
[----:B------:R-:W-:Y:S01]  /*2620*/  IMAD.IADD R23, R23, 0x1, R25 ;  /* 0x0000000117177824 */ /* 0x000fe200078e0219 */
[----:B------:R-:W-:Y:S01]  /*2630*/  IADD3.X R35, R31, UR8, RZ, P2, !PT ;  /* 0x000000081f237c10 */ /* 0x000fe200097fe4ff */
[-C--:B----4-:R-:W-:Y:S01]  /*2640*/  IMAD R19, R19, R12.reuse, RZ ;  /* 0x0000000c13137224 */ /* 0x090fe200078e02ff */
[----:B------:R-:W3:Y:S01]  /*2650*/  LDG.E.64 R24, desc[UR10][R16.64+0x48] ;  /* 0x0000480a10187981 */ /* 0x000ee2000c1e1b00 */
[----:B-1----:R-:W-:Y:S01]  /*2660*/  IMAD.WIDE.U32 R32, R18, R12, R22 ;  /* 0x0000000c12207225 */ /* 0x002fe200078e0016 */
[----:B------:R-:W-:-:S02]  /*2670*/  IADD3 R36, P2, R34, UR18, RZ ;  /* 0x0000001222247c10 */ /* 0x000fc4000ff5e0ff */
[----:B------:R-:W3:Y:S01]  /*2680*/  LDG.E.64 R22, desc[UR10][R34.64] ;  /* 0x0000000a22167981 */ /* 0x000ee2000c1e1b00 */
[----:B------:R-:W-:Y:S01]  /*2690*/  IMAD R19, R18, R13, R19 ;  /* 0x0000000d12137224 */ /* 0x000fe200078e0213 */
[----:B------:R-:W-:Y:S02]  /*26a0*/  IADD3.X R37, R35, UR8, RZ, P2, !PT ;  /* 0x0000000823257c10 */ /* 0x000fe400097fe4ff */
[----:B0-----:R-:W-:Y:S01]  /*26b0*/  IADD3 R30, P2, R36, UR18, RZ ;  /* 0x00000012241e7c10 */ /* 0x001fe2000ff5e0ff */
[----:B------:R-:W-:Y:S02]  /*26c0*/  IMAD.IADD R33, R33, 0x1, R19 ;  /* 0x0000000121217824 */ /* 0x000fe400078e0213 */
[----:B------:R0:W4:Y:S01]  /*26d0*/  LDG.E.64 R12, desc[UR10][R36.64] ;  /* 0x0000000a240c7981 */ /* 0x000122000c1e1b00 */
[----:B-----5:R-:W-:-:S03]  /*26e0*/  IMAD R27, R27, R28, RZ ;  /* 0x0000001c1b1b7224 */ /* 0x020fc600078e02ff */
[----:B------:R-:W4:Y:S01]  /*26f0*/  LDG.E.64 R18, desc[UR10][R16.64+0x50] ;  /* 0x0000500a10127981 */ /* 0x000f22000c1e1b00 */
[----:B------:R-:W-:Y:S01]  /*2700*/  IADD3.X R31, R37, UR8, RZ, P2, !PT ;  /* 0x00000008251f7c10 */ /* 0x000fe200097fe4ff */
[C---:B------:R-:W-:Y:S02]  /*2710*/  IMAD R0, R26.reuse, R29, R27 ;  /* 0x0000001d1a007224 */ /* 0x040fe400078e021b */
[----:B------:R-:W-:Y:S02]  /*2720*/  IMAD.WIDE.U32 R32, R26, R28, R32 ;  /* 0x0000001c1a207225 */ /* 0x000fe400078e0020 */
[----:B------:R-:W5:Y:S04]  /*2730*/  LDG.E.64 R26, desc[UR10][R30.64] ;  /* 0x0000000a1e1a7981 */ /* 0x000f68000c1e1b00 */
[----:B------:R-:W5:Y:S01]  /*2740*/  LDG.E.64 R28, desc[UR10][R16.64+0x58] ;  /* 0x0000580a101c7981 */ /* 0x000f62000c1e1b00 */
[----:B------:R-:W-:-:S02]  /*2750*/  IMAD.IADD R33, R33, 0x1, R0 ;  /* 0x0000000121217824 */ /* 0x000fc400078e0200 */
[----:B--2---:R-:W-:-:S04]  /*2760*/  IMAD R21, R21, R14, RZ ;  /* 0x0000000e15157224 */ /* 0x004fc800078e02ff */
[C---:B------:R-:W-:Y:S02]  /*2770*/  IMAD R21, R20.reuse, R15, R21 ;  /* 0x0000000f14157224 */ /* 0x040fe400078e0215 */
[----:B------:R-:W-:Y:S01]  /*2780*/  IMAD.WIDE.U32 R14, R20, R14, R32 ;  /* 0x0000000e140e7225 */ /* 0x000fe200078e0020 */
[----:B------:R-:W-:-:S03]  /*2790*/  IADD3 R32, P2, R30, UR18, RZ ;  /* 0x000000121e207c10 */ /* 0x000fc6000ff5e0ff */
[----:B------:R-:W-:Y:S02]  /*27a0*/  IMAD.IADD R15, R15, 0x1, R21 ;  /* 0x000000010f0f7824 */ /* 0x000fe400078e0215 */
[----:B---3--:R-:W-:Y:S01]  /*27b0*/  IMAD R21, R23, R24, RZ ;  /* 0x0000001817157224 */ /* 0x008fe200078e02ff */
[----:B------:R-:W-:-:S03]  /*27c0*/  IADD3.X R33, R31, UR8, RZ, P2, !PT ;  /* 0x000000081f217c10 */ /* 0x000fc600097fe4ff */
[C---:B------:R-:W-:Y:S01]  /*27d0*/  IMAD R25, R22.reuse, R25, R21 ;  /* 0x0000001916197224 */ /* 0x040fe200078e0215 */
[----:B------:R-:W2:Y:S01]  /*27e0*/  LDG.E.64 R30, desc[UR10][R16.64+0x70] ;  /* 0x0000700a101e7981 */ /* 0x000ea2000c1e1b00 */
[----:B------:R-:W-:Y:S01]  /*27f0*/  IMAD.WIDE.U32 R22, R22, R24, R14 ;  /* 0x0000001816167225 */ /* 0x000fe200078e000e */
[----:B0-----:R-:W-:Y:S02]  /*2800*/  IADD3 R36, P2, R32, UR18, RZ ;  /* 0x0000001220247c10 */ /* 0x001fe4000ff5e0ff */
[----:B------:R-:W3:Y:S01]  /*2810*/  LDG.E.64 R14, desc[UR10][R16.64+0x60] ;  /* 0x0000600a100e7981 */ /* 0x000ee2000c1e1b00 */
[----:B------:R-:W-:Y:S02]  /*2820*/  IMAD.IADD R23, R23, 0x1, R25 ;  /* 0x0000000117177824 */ /* 0x000fe400078e0219 */
[-C--:B----4-:R-:W-:Y:S01]  /*2830*/  IMAD R13, R13, R18.reuse, RZ ;  /* 0x000000120d0d7224 */ /* 0x090fe200078e02ff */
[----:B------:R-:W3:Y:S01]  /*2840*/  LDG.E.64 R20, desc[UR10][R32.64] ;  /* 0x0000000a20147981 */ /* 0x000ee2000c1e1b00 */
[----:B------:R-:W-:Y:S01]  /*2850*/  IADD3.X R37, R33, UR8, RZ, P2, !PT ;  /* 0x0000000821257c10 */ /* 0x000fe200097fe4ff */
[----:B------:R-:W-:Y:S01]  /*2860*/  IMAD.WIDE.U32 R22, R12, R18, R22 ;  /* 0x000000120c167225 */ /* 0x000fe200078e0016 */
[----:B------:R-:W-:-:S03]  /*2870*/  IADD3 R34, P2, R36, UR18, RZ ;  /* 0x0000001224227c10 */ /* 0x000fc6000ff5e0ff */
[----:B------:R-:W-:Y:S02]  /*2880*/  IMAD R25, R12, R19, R13 ;  /* 0x000000130c197224 */ /* 0x000fe400078e020d */
[----:B------:R-:W4:Y:S02]  /*2890*/  LDG.E.64 R12, desc[UR10][R16.64+0x68] ;  /* 0x0000680a100c7981 */ /* 0x000f24000c1e1b00 */
[----:B------:R-:W-:Y:S02]  /*28a0*/  IMAD.IADD R23, R23, 0x1, R25 ;  /* 0x0000000117177824 */ /* 0x000fe400078e0219 */
[----:B------:R-:W4:Y:S01]  /*28b0*/  LDG.E.64 R18, desc[UR10][R36.64] ;  /* 0x0000000a24127981 */ /* 0x000f22000c1e1b00 */
[----:B-----5:R-:W-:Y:S01]  /*28c0*/  IMAD R25, R27, R28, RZ ;  /* 0x0000001c1b197224 */ /* 0x020fe200078e02ff */
[----:B------:R-:W-:-:S03]  /*28d0*/  IADD3.X R35, R37, UR8, RZ, P2, !PT ;  /* 0x0000000825237c10 */ /* 0x000fc600097fe4ff */
[C---:B------:R-:W-:Y:S02]  /*28e0*/  IMAD R25, R26.reuse, R29, R25 ;  /* 0x0000001d1a197224 */ /* 0x040fe400078e0219 */
[----:B------:R-:W-:Y:S01]  /*28f0*/  IMAD.WIDE.U32 R26, R26, R28, R22 ;  /* 0x0000001c1a1a7225 */ /* 0x000fe200078e0016 */
[----:B------:R-:W-:Y:S01]  /*2900*/  IADD3 R22, P2, R34, UR18, RZ ;  /* 0x0000001222167c10 */ /* 0x000fe2000ff5e0ff */
[----:B------:R-:W2:Y:S03]  /*2910*/  LDG.E.64 R28, desc[UR10][R34.64] ;  /* 0x0000000a221c7981 */ /* 0x000ea6000c1e1b00 */
[----:B------:R-:W-:Y:S01]  /*2920*/  IADD3.X R23, R35, UR8, RZ, P2, !PT ;  /* 0x0000000823177c10 */ /* 0x000fe200097fe4ff */
[----:B------:R-:W5:Y:S04]  /*2930*/  LDG.E.64 R36, desc[UR10][R16.64+0x78] ;  /* 0x0000780a10247981 */ /* 0x000f68000c1e1b00 */
[----:B------:R-:W5:Y:S01]  /*2940*/  LDG.E.64 R32, desc[UR10][R22.64] ;  /* 0x0000000a16207981 */ /* 0x000f62000c1e1b00 */
[----:B------:R-:W-:Y:S01]  /*2950*/  IMAD.IADD R27, R27, 0x1, R25 ;  /* 0x000000011b1b7824 */ /* 0x000fe200078e0219 */
[----:B------:R-:W-:-:S04]  /*2960*/  UIADD3 UR6, UP0, UR6, -0x10, URZ ;  /* 0xfffffff006067890 */ /* 0x000fc8000ff1e03f */
[----:B------:R-:W-:Y:S02]  /*2970*/  UIADD3.X UR7, UR7, -0x1, URZ, UP0, !UPT ;  /* 0xffffffff07077890 */ /* 0x000fe400087fe43f */
[----:B------:R-:W-:-:S04]  /*2980*/  UISETP.GT.U32.AND UP0, UPT, UR6, 0xc, UPT ;  /* 0x0000000c0600788c */ /* 0x000fc8000bf04070 */
[----:B------:R-:W-:-:S06]  /*2990*/  UISETP.GT.AND.EX UP0, UPT, UR7, URZ, UPT, UP0 ;  /* 0x0000003f0700728c */ /* 0x000fcc000bf04300 */
[----:B------:R-:W-:Y:S01]  /*29a0*/  PLOP3.LUT P3, PT, PT, PT, UP0, 0x80, 0x0 ;  /* 0x000000000000781c */ /* 0x000fe20003f6f008 */
[----:B------:R-:W-:-:S04]  /*29b0*/  UIADD3 UR4, UP1, UR4, 0x10, URZ ;  /* 0x0000001004047890 */ /* 0x000fc8000ff3e03f */
[----:B------:R-:W-:Y:S01]  /*29c0*/  UIADD3.X UR5, URZ, UR5, URZ, UP1, !UPT ;  /* 0x000000053f057290 */ /* 0x000fe20008ffe43f */
[----:B---3--:R-:W-:-:S04]  /*29d0*/  IMAD R21, R21, R14, RZ ;  /* 0x0000000e15157224 */ /* 0x008fc800078e02ff */
[C---:B------:R-:W-:Y:S02]  /*29e0*/  IMAD R21, R20.reuse, R15, R21 ;  /* 0x0000000f14157224 */ /* 0x040fe400078e0215 */
[----:B------:R-:W-:-:S04]  /*29f0*/  IMAD.WIDE.U32 R14, R20, R14, R26 ;  /* 0x0000000e140e7225 */ /* 0x000fc800078e001a */
[----:B------:R-:W-:Y:S02]  /*2a00*/  IMAD.IADD R15, R15, 0x1, R21 ;  /* 0x000000010f0f7824 */ /* 0x000fe400078e0215 */
[----:B----4-:R-:W-:-:S04]  /*2a10*/  IMAD R19, R19, R12, RZ ;  /* 0x0000000c13137224 */ /* 0x010fc800078e02ff */
[C---:B------:R-:W-:Y:S02]  /*2a20*/  IMAD R19, R18.reuse, R13, R19 ;  /* 0x0000000d12137224 */ /* 0x040fe400078e0213 */
[----:B------:R-:W-:-:S04]  /*2a30*/  IMAD.WIDE.U32 R12, R18, R12, R14 ;  /* 0x0000000c120c7225 */ /* 0x000fc800078e000e */
[-C--:B--2---:R-:W-:Y:S02]  /*2a40*/  IMAD R15, R29, R30.reuse, RZ ;  /* 0x0000001e1d0f7224 */ /* 0x084fe400078e02ff */
[----:B------:R-:W-:Y:S02]  /*2a50*/  IMAD.IADD R13, R13, 0x1, R19 ;  /* 0x000000010d0d7824 */ /* 0x000fe400078e0213 */
[C---:B------:R-:W-:Y:S02]  /*2a60*/  IMAD R15, R28.reuse, R31, R15 ;  /* 0x0000001f1c0f7224 */ /* 0x040fe400078e020f */
[----:B------:R-:W-:Y:S01]  /*2a70*/  IMAD.WIDE.U32 R28, R28, R30, R12 ;  /* 0x0000001e1c1c7225 */ /* 0x000fe200078e000c */
[----:B------:R-:W-:-:S03]  /*2a80*/  IADD3 R18, P2, R22, UR18, RZ ;  /* 0x0000001216127c10 */ /* 0x000fc6000ff5e0ff */
[----:B------:R-:W-:Y:S02]  /*2a90*/  IMAD.IADD R29, R29, 0x1, R15 ;  /* 0x000000011d1d7824 */ /* 0x000fe400078e020f */
[-C--:B-----5:R-:W-:Y:S01]  /*2aa0*/  IMAD R13, R33, R36.reuse, RZ ;  /* 0x00000024210d7224 */ /* 0x0a0fe200078e02ff */
[----:B------:R-:W-:Y:S01]  /*2ab0*/  IADD3.X R19, R23, UR8, RZ, P2, !PT ;  /* 0x0000000817137c10 */ /* 0x000fe200097fe4ff */
[----:B------:R-:W-:-:S04]  /*2ac0*/  IMAD.WIDE.U32 R14, R32, R36, R28 ;  /* 0x00000024200e7225 */ /* 0x000fc800078e001c */
[----:B------:R-:W-:-:S04]  /*2ad0*/  IMAD R13, R32, R37, R13 ;  /* 0x00000025200d7224 */ /* 0x000fc800078e020d */
[----:B------:R-:W-:Y:S01]  /*2ae0*/  IMAD.IADD R15, R15, 0x1, R13 ;  /* 0x000000010f0f7824 */ /* 0x000fe200078e020d */
[----:B------:R-:W-:Y:S06]  /*2af0*/  @P3 BRA `(.L_x_4935) ;  /* 0xfffffff400cc3947 */ /* 0x000fec000383ffff */
.L_x_4934:
[----:B------:R-:W-:-:S04]  /*2b00*/  UISETP.GT.U32.AND UP0, UPT, UR6, 0x4, UPT ;  /* 0x000000040600788c */ /* 0x000fc8000bf04070 */
[----:B------:R-:W-:-:S06]  /*2b10*/  UISETP.GT.AND.EX UP0, UPT, UR7, URZ, UPT, UP0 ;  /* 0x0000003f0700728c */ /* 0x000fcc000bf04300 */
[----:B------:R-:W-:-:S13]  /*2b20*/  PLOP3.LUT P2, PT, PT, PT, UP0, 0x80, 0x0 ;  /* 0x000000000000781c */ /* 0x000fda0003f4f008 */
[----:B------:R-:W-:Y:S05]  /*2b30*/  @!P2 BRA `(.L_x_4936) ;  /* 0x00000004002ca947 */ /* 0x000fea0003800000 */
[----:B------:R-:W-:Y:S01]  /*2b40*/  ULDC.64 UR12, c[0x0][0x238] ;  /* 0x00008e00000c7ab9 */ /* 0x000fe20000000a00 */
[----:B------:R-:W2:Y:S01]  /*2b50*/  LDG.E.64 R24, desc[UR10][R18.64] ;  /* 0x0000000a12187981 */ /* 0x000ea2000c1e1b00 */
[----:B------:R-:W-:-:S04]  /*2b60*/  ULEA UR9, UP0, UR4, UR12, 0x3 ;  /* 0x0000000c04097291 */ /* 0x000fc8000f80183f */
[----:B------:R-:W-:Y:S02]  /*2b70*/  ULEA.HI.X UR12, UR4, UR13, UR5, 0x3, UP0 ;  /* 0x0000000d040c7291 */ /* 0x000fe400080f1c05 */
[----:B------:R-:W-:-:S04]  /*2b80*/  IMAD.U32 R12, RZ, RZ, UR9 ;  /* 0x00000009ff0c7e24 */ /* 0x000fc8000f8e00ff */
[----:B------:R-:W-:Y:S01]  /*2b90*/  IMAD.U32 R13, RZ, RZ, UR12 ;  /* 0x0000000cff0d7e24 */ /* 0x000fe2000f8e00ff */
[----:B------:R-:W-:-:S04]  /*2ba0*/  IADD3 R34, P0, R18, UR18, RZ ;  /* 0x0000001212227c10 */ /* 0x000fc8000ff1e0ff */
[----:B------:R-:W2:Y:S01]  /*2bb0*/  LDG.E.64 R26, desc[UR10][R12.64] ;  /* 0x0000000a0c1a7981 */ /* 0x000ea2000c1e1b00 */
[----:B------:R-:W-:Y:S02]  /*2bc0*/  IADD3.X R35, R19, UR8, RZ, P0, !PT ;  /* 0x0000000813237c10 */ /* 0x000fe400087fe4ff */
[----:B------:R-:W-:Y:S01]  /*2bd0*/  IADD3 R36, P0, R34, UR18, RZ ;  /* 0x0000001222247c10 */ /* 0x000fe2000ff1e0ff */
[----:B------:R-:W3:Y:S04]  /*2be0*/  LDG.E.64 R28, desc[UR10][R12.64+0x8] ;  /* 0x0000080a0c1c7981 */ /* 0x000ee8000c1e1b00 */
[----:B------:R0:W3:Y:S01]  /*2bf0*/  LDG.E.64 R30, desc[UR10][R34.64] ;  /* 0x0000000a221e7981 */ /* 0x0000e2000c1e1b00 */
[----:B------:R-:W-:Y:S02]  /*2c00*/  IADD3.X R37, R35, UR8, RZ, P0, !PT ;  /* 0x0000000823257c10 */ /* 0x000fe400087fe4ff */
[----:B------:R-:W-:Y:S01]  /*2c10*/  IADD3 R32, P0, R36, UR18, RZ ;  /* 0x0000001224207c10 */ /* 0x000fe2000ff1e0ff */
[----:B------:R-:W4:Y:S04]  /*2c20*/  LDG.E.64 R22, desc[UR10][R12.64+0x10] ;  /* 0x0000100a0c167981 */ /* 0x000f28000c1e1b00 */
[----:B------:R1:W4:Y:S01]  /*2c30*/  LDG.E.64 R20, desc[UR10][R36.64] ;  /* 0x0000000a24147981 */ /* 0x000322000c1e1b00 */
[----:B------:R-:W-:-:S03]  /*2c40*/  IADD3.X R33, R37, UR8, RZ, P0, !PT ;  /* 0x0000000825217c10 */ /* 0x000fc600087fe4ff */
[----:B------:R-:W5:Y:S04]  /*2c50*/  LDG.E.64 R18, desc[UR10][R12.64+0x18] ;  /* 0x0000180a0c127981 */ /* 0x000f68000c1e1b00 */
[----:B------:R-:W5:Y:S01]  /*2c60*/  LDG.E.64 R16, desc[UR10][R32.64] ;  /* 0x0000000a20107981 */ /* 0x000f62000c1e1b00 */
[----:B0-----:R-:W-:-:S04]  /*2c70*/  IADD3 R34, P0, R32, UR18, RZ ;  /* 0x0000001220227c10 */ /* 0x001fc8000ff1e0ff */
[----:B------:R-:W-:Y:S02]  /*2c80*/  IADD3.X R35, R33, UR8, RZ, P0, !PT ;  /* 0x0000000821237c10 */ /* 0x000fe400087fe4ff */
[----:B-1----:R-:W-:Y:S01]  /*2c90*/  IADD3 R36, P0, R34, UR18, RZ ;  /* 0x0000001222247c10 */ /* 0x002fe2000ff1e0ff */
[----:B------:R-:W5:Y:S03]  /*2ca0*/  LDG.E.64 R32, desc[UR10][R12.64+0x30] ;  /* 0x0000300a0c207981 */ /* 0x000f66000c1e1b00 */
[----:B------:R-:W-:Y:S01]  /*2cb0*/  IADD3.X R37, R35, UR8, RZ, P0, !PT ;  /* 0x0000000823257c10 */ /* 0x000fe200087fe4ff */
[-C--:B--2---:R-:W-:Y:S02]  /*2cc0*/  IMAD R25, R25, R26.reuse, RZ ;  /* 0x0000001a19197224 */ /* 0x084fe400078e02ff */
[----:B------:R-:W-:-:S04]  /*2cd0*/  IMAD.WIDE.U32 R14, R24, R26, R14 ;  /* 0x0000001a180e7225 */ /* 0x000fc800078e000e */
[----:B------:R-:W-:Y:S02]  /*2ce0*/  IMAD R25, R24, R27, R25 ;  /* 0x0000001b18197224 */ /* 0x000fe400078e0219 */
[----:B------:R-:W2:Y:S02]  /*2cf0*/  LDG.E.64 R26, desc[UR10][R12.64+0x28] ;  /* 0x0000280a0c1a7981 */ /* 0x000ea4000c1e1b00 */
[----:B------:R-:W-:Y:S02]  /*2d00*/  IMAD.IADD R15, R15, 0x1, R25 ;  /* 0x000000010f0f7824 */ /* 0x000fe400078e0219 */
[----:B---3--:R-:W-:-:S04]  /*2d10*/  IMAD R25, R31, R28, RZ ;  /* 0x0000001c1f197224 */ /* 0x008fc800078e02ff */
[C---:B------:R-:W-:Y:S02]  /*2d20*/  IMAD R25, R30.reuse, R29, R25 ;  /* 0x0000001d1e197224 */ /* 0x040fe400078e0219 */
[----:B------:R-:W-:Y:S02]  /*2d30*/  IMAD.WIDE.U32 R28, R30, R28, R14 ;  /* 0x0000001c1e1c7225 */ /* 0x000fe400078e000e */
[----:B------:R-:W3:Y:S02]  /*2d40*/  LDG.E.64 R14, desc[UR10][R12.64+0x20] ;  /* 0x0000200a0c0e7981 */ /* 0x000ee4000c1e1b00 */
[----:B------:R-:W-:Y:S02]  /*2d50*/  IMAD.IADD R29, R29, 0x1, R25 ;  /* 0x000000011d1d7824 */ /* 0x000fe400078e0219 */
[----:B------:R-:W3:Y:S01]  /*2d60*/  LDG.E.64 R24, desc[UR10][R34.64] ;  /* 0x0000000a22187981 */ /* 0x000ee2000c1e1b00 */
[-C--:B----4-:R-:W-:Y:S02]  /*2d70*/  IMAD R21, R21, R22.reuse, RZ ;  /* 0x0000001615157224 */ /* 0x090fe400078e02ff */
[----:B------:R-:W-:-:S04]  /*2d80*/  IMAD.WIDE.U32 R28, R20, R22, R28 ;  /* 0x00000016141c7225 */ /* 0x000fc800078e001c */
[----:B------:R-:W-:Y:S01]  /*2d90*/  IMAD R21, R20, R23, R21 ;  /* 0x0000001714157224 */ /* 0x000fe200078e0215 */
[----:B------:R-:W-:Y:S01]  /*2da0*/  IADD3 R20, P0, R36, UR18, RZ ;  /* 0x0000001224147c10 */ /* 0x000fe2000ff1e0ff */
[----:B------:R-:W2:Y:S02]  /*2db0*/  LDG.E.64 R22, desc[UR10][R36.64] ;  /* 0x0000000a24167981 */ /* 0x000ea4000c1e1b00 */
[----:B------:R-:W-:Y:S02]  /*2dc0*/  IMAD.IADD R31, R29, 0x1, R21 ;  /* 0x000000011d1f7824 */ /* 0x000fe400078e0215 */
[----:B-----5:R-:W-:Y:S01]  /*2dd0*/  IMAD R29, R17, R18, RZ ;  /* 0x00000012111d7224 */ /* 0x020fe200078e02ff */
[----:B------:R-:W-:Y:S01]  /*2de0*/  IADD3.X R21, R37, UR8, RZ, P0, !PT ;  /* 0x0000000825157c10 */ /* 0x000fe200087fe4ff */
[----:B------:R-:W-:Y:S02]  /*2df0*/  IMAD.MOV.U32 R30, RZ, RZ, R28 ;  /* 0x000000ffff1e7224 */ /* 0x000fe400078e001c */
[----:B------:R-:W-:-:S02]  /*2e00*/  IMAD R29, R16, R19, R29 ;  /* 0x00000013101d7224 */ /* 0x000fc400078e021d */
[----:B------:R-:W-:Y:S01]  /*2e10*/  IMAD.WIDE.U32 R18, R16, R18, R30 ;  /* 0x0000001210127225 */ /* 0x000fe200078e001e */
[----:B------:R-:W-:Y:S01]  /*2e20*/  IADD3 R16, P0, R20, UR18, RZ ;  /* 0x0000001214107c10 */ /* 0x000fe2000ff1e0ff */
[----:B------:R-:W4:Y:S03]  /*2e30*/  LDG.E.64 R30, desc[UR10][R20.64] ;  /* 0x0000000a141e7981 */ /* 0x000f26000c1e1b00 */
[----:B------:R-:W-:Y:S01]  /*2e40*/  IADD3.X R17, R21, UR8, RZ, P0, !PT ;  /* 0x0000000815117c10 */ /* 0x000fe200087fe4ff */
[----:B------:R4:W5:Y:S04]  /*2e50*/  LDG.E.64 R36, desc[UR10][R12.64+0x38] ;  /* 0x0000380a0c247981 */ /* 0x000968000c1e1b00 */
[----:B------:R-:W5:Y:S01]  /*2e60*/  LDG.E.64 R34, desc[UR10][R16.64] ;  /* 0x0000000a10227981 */ /* 0x000f62000c1e1b00 */
[----:B------:R-:W-:Y:S01]  /*2e70*/  IMAD.IADD R19, R19, 0x1, R29 ;  /* 0x0000000113137824 */ /* 0x000fe200078e021d */
[----:B------:R-:W-:Y:S01]  /*2e80*/  UIADD3 UR6, UP1, UR6, -0x8, URZ ;  /* 0xfffffff806067890 */ /* 0x000fe2000ff3e03f */
[----:B------:R-:W-:Y:S01]  /*2e90*/  PLOP3.LUT P0, PT, PT, PT, PT, 0x8, 0x0 ;  /* 0x000000000000781c */ /* 0x000fe20003f0e170 */
[----:B------:R-:W-:-:S02]  /*2ea0*/  UIADD3 UR4, UP0, UR4, 0x8, URZ ;  /* 0x0000000804047890 */ /* 0x000fc4000ff1e03f */
[----:B------:R-:W-:Y:S02]  /*2eb0*/  UIADD3.X UR7, UR7, -0x1, URZ, UP1, !UPT ;  /* 0xffffffff07077890 */ /* 0x000fe40008ffe43f */
[----:B------:R-:W-:Y:S01]  /*2ec0*/  UIADD3.X UR5, URZ, UR5, URZ, UP0, !UPT ;  /* 0x000000053f057290 */ /* 0x000fe200087fe43f */
[----:B---3--:R-:W-:-:S04]  /*2ed0*/  IMAD R25, R25, R14, RZ ;  /* 0x0000000e19197224 */ /* 0x008fc800078e02ff */
[C---:B------:R-:W-:Y:S02]  /*2ee0*/  IMAD R25, R24.reuse, R15, R25 ;  /* 0x0000000f18197224 */ /* 0x040fe400078e0219 */
[----:B------:R-:W-:-:S04]  /*2ef0*/  IMAD.WIDE.U32 R14, R24, R14, R18 ;  /* 0x0000000e180e7225 */ /* 0x000fc800078e0012 */
[-C--:B--2---:R-:W-:Y:S02]  /*2f00*/  IMAD R19, R23, R26.reuse, RZ ;  /* 0x0000001a17137224 */ /* 0x084fe400078e02ff */
[----:B------:R-:W-:Y:S02]  /*2f10*/  IMAD.IADD R15, R15, 0x1, R25 ;  /* 0x000000010f0f7824 */ /* 0x000fe400078e0219 */
[C---:B------:R-:W-:Y:S02]  /*2f20*/  IMAD R19, R22.reuse, R27, R19 ;  /* 0x0000001b16137224 */ /* 0x040fe400078e0213 */
[----:B------:R-:W-:-:S04]  /*2f30*/  IMAD.WIDE.U32 R22, R22, R26, R14 ;  /* 0x0000001a16167225 */ /* 0x000fc800078e000e */
[----:B------:R-:W-:Y:S02]  /*2f40*/  IMAD.IADD R23, R23, 0x1, R19 ;  /* 0x0000000117177824 */ /* 0x000fe400078e0213 */
[----:B----4-:R-:W-:-:S04]  /*2f50*/  IMAD R13, R31, R32, RZ ;  /* 0x000000201f0d7224 */ /* 0x010fc800078e02ff */
[C---:B------:R-:W-:Y:S02]  /*2f60*/  IMAD R13, R30.reuse, R33, R13 ;  /* 0x000000211e0d7224 */ /* 0x040fe400078e020d */
[----:B------:R-:W-:-:S04]  /*2f70*/  IMAD.WIDE.U32 R30, R30, R32, R22 ;  /* 0x000000201e1e7225 */ /* 0x000fc800078e0016 */
[-C--:B-----5:R-:W-:Y:S02]  /*2f80*/  IMAD R15, R35, R36.reuse, RZ ;  /* 0x00000024230f7224 */ /* 0x0a0fe400078e02ff */
[----:B------:R-:W-:Y:S01]  /*2f90*/  IMAD.IADD R31, R31, 0x1, R13 ;  /* 0x000000011f1f7824 */ /* 0x000fe200078e020d */
[----:B------:R-:W-:Y:S01]  /*2fa0*/  IADD3 R18, P2, R16, UR18, RZ ;  /* 0x0000001210127c10 */ /* 0x000fe2000ff5e0ff */
[C---:B------:R-:W-:Y:S02]  /*2fb0*/  IMAD R13, R34.reuse, R37, R15 ;  /* 0x00000025220d7224 */ /* 0x040fe400078e020f */
[----:B------:R-:W-:Y:S01]  /*2fc0*/  IMAD.WIDE.U32 R14, R34, R36, R30 ;  /* 0x00000024220e7225 */ /* 0x000fe200078e001e */
[----:B------:R-:W-:-:S03]  /*2fd0*/  IADD3.X R19, R17, UR8, RZ, P2, !PT ;  /* 0x0000000811137c10 */ /* 0x000fc600097fe4ff */
[----:B------:R-:W-:-:S07]  /*2fe0*/  IMAD.IADD R15, R15, 0x1, R13 ;  /* 0x000000010f0f7824 */ /* 0x000fce00078e020d */
.L_x_4936:
[----:B------:R-:W-:-:S04]  /*2ff0*/  ISETP.NE.U32.AND P2, PT, RZ, UR6, PT ;  /* 0x00000006ff007c0c */ /* 0x000fc8000bf45070 */
[----:B------:R-:W-:-:S13]  /*3000*/  ISETP.NE.OR.EX P0, PT, RZ, UR7, P0, P2 ;  /* 0x00000007ff007c0c */ /* 0x000fda0008705720 */
[----:B------:R-:W-:Y:S05]  /*3010*/  @!P0 BRA `(.L_x_4932) ;  /* 0x0000000000ac8947 */ /* 0x000fea0003800000 */
.L_x_4933:
[----:B------:R-:W-:Y:S01]  /*3020*/  ULEA UR9, UP0, UR4, UR22, 0x3 ;  /* 0x0000001604097291 */ /* 0x000fe2000f80183f */
[----:B------:R-:W-:Y:S01]  /*3030*/  IADD3 R34, P0, R18, UR18, RZ ;  /* 0x0000001212227c10 */ /* 0x000fe2000ff1e0ff */
[----:B------:R0:W2:Y:S02]  /*3040*/  LDG.E.64 R12, desc[UR10][R18.64] ;  /* 0x0000000a120c7981 */ /* 0x0000a4000c1e1b00 */
[----:B------:R-:W-:Y:S02]  /*3050*/  ULEA.HI.X UR12, UR4, UR23, UR5, 0x3, UP0 ;  /* 0x00000017040c7291 */ /* 0x000fe400080f1c05 */
[----:B------:R-:W-:-:S04]  /*3060*/  IMAD.U32 R32, RZ, RZ, UR9 ;  /* 0x00000009ff207e24 */ /* 0x000fc8000f8e00ff */
[----:B------:R-:W-:Y:S01]  /*3070*/  IMAD.U32 R33, RZ, RZ, UR12 ;  /* 0x0000000cff217e24 */ /* 0x000fe2000f8e00ff */
[----:B------:R-:W-:-:S04]  /*3080*/  IADD3.X R35, R19, UR8, RZ, P0, !PT ;  /* 0x0000000813237c10 */ /* 0x000fc800087fe4ff */
[----:B------:R-:W2:Y:S01]  /*3090*/  LDG.E.64 R16, desc[UR10][R32.64] ;  /* 0x0000000a20107981 */ /* 0x000ea2000c1e1b00 */
[----:B------:R-:W-:-:S03]  /*30a0*/  IADD3 R36, P0, R34, UR18, RZ ;  /* 0x0000001222247c10 */ /* 0x000fc6000ff1e0ff */
[----:B------:R-:W3:Y:S04]  /*30b0*/  LDG.E.64 R24, desc[UR10][R34.64] ;  /* 0x0000000a22187981 */ /* 0x000ee8000c1e1b00 */
[----:B------:R-:W3:Y:S01]  /*30c0*/  LDG.E.64 R26, desc[UR10][R32.64+0x8] ;  /* 0x0000080a201a7981 */ /* 0x000ee2000c1e1b00 */
[----:B------:R-:W-:Y:S02]  /*30d0*/  IADD3.X R37, R35, UR8, RZ, P0, !PT ;  /* 0x0000000823257c10 */ /* 0x000fe400087fe4ff */
[----:B0-----:R-:W-:Y:S01]  /*30e0*/  IADD3 R18, P0, R36, UR18, RZ ;  /* 0x0000001224127c10 */ /* 0x001fe2000ff1e0ff */
[----:B------:R-:W4:Y:S04]  /*30f0*/  LDG.E.64 R22, desc[UR10][R32.64+0x10] ;  /* 0x0000100a20167981 */ /* 0x000f28000c1e1b00 */
[----:B------:R-:W4:Y:S01]  /*3100*/  LDG.E.64 R20, desc[UR10][R36.64] ;  /* 0x0000000a24147981 */ /* 0x000f22000c1e1b00 */
[----:B------:R-:W-:-:S03]  /*3110*/  IADD3.X R19, R37, UR8, RZ, P0, !PT ;  /* 0x0000000825137c10 */ /* 0x000fc600087fe4ff */
[----:B------:R-:W5:Y:S04]  /*3120*/  LDG.E.64 R30, desc[UR10][R32.64+0x18] ;  /* 0x0000180a201e7981 */ /* 0x000f68000c1e1b00 */
[----:B------:R0:W5:Y:S01]  /*3130*/  LDG.E.64 R28, desc[UR10][R18.64] ;  /* 0x0000000a121c7981 */ /* 0x000162000c1e1b00 */
[----:B------:R-:W-:-:S04]  /*3140*/  UIADD3 UR6, UP0, UR6, -0x4, URZ ;  /* 0xfffffffc06067890 */ /* 0x000fc8000ff1e03f */
[----:B------:R-:W-:Y:S02]  /*3150*/  UIADD3.X UR7, UR7, -0x1, URZ, UP0, !UPT ;  /* 0xffffffff07077890 */ /* 0x000fe400087fe43f */
[----:B------:R-:W-:-:S04]  /*3160*/  ISETP.NE.U32.AND P0, PT, RZ, UR6, PT ;  /* 0x00000006ff007c0c */ /* 0x000fc8000bf05070 */
[----:B------:R-:W-:Y:S01]  /*3170*/  ISETP.NE.AND.EX P0, PT, RZ, UR7, PT, P0 ;  /* 0x00000007ff007c0c */ /* 0x000fe2000bf05300 */
[----:B------:R-:W-:Y:S01]  /*3180*/  UIADD3 UR4, UP0, UR4, 0x4, URZ ;  /* 0x0000000404047890 */ /* 0x000fe2000ff1e03f */
[----:B0-----:R-:W-:-:S03]  /*3190*/  IADD3 R18, P2, R18, UR18, RZ ;  /* 0x0000001212127c10 */ /* 0x001fc6000ff5e0ff */
[----:B------:R-:W-:Y:S01]  /*31a0*/  UIADD3.X UR5, URZ, UR5, URZ, UP0, !UPT ;  /* 0x000000053f057290 */ /* 0x000fe200087fe43f */
[----:B------:R-:W-:Y:S01]  /*31b0*/  IADD3.X R19, R19, UR8, RZ, P2, !PT ;  /* 0x0000000813137c10 */ /* 0x000fe200097fe4ff */
[-C--:B--2---:R-:W-:Y:S02]  /*31c0*/  IMAD R13, R13, R16.reuse, RZ ;  /* 0x000000100d0d7224 */ /* 0x084fe400078e02ff */
[----:B------:R-:W-:-:S04]  /*31d0*/  IMAD.WIDE.U32 R14, R12, R16, R14 ;  /* 0x000000100c0e7225 */ /* 0x000fc800078e000e */
[----:B------:R-:W-:-:S04]  /*31e0*/  IMAD R13, R12, R17, R13 ;  /* 0x000000110c0d7224 */ /* 0x000fc800078e020d */
[----:B------:R-:W-:Y:S02]  /*31f0*/  IMAD.IADD R15, R15, 0x1, R13 ;  /* 0x000000010f0f7824 */ /* 0x000fe400078e020d */
[----:B---3--:R-:W-:-:S04]  /*3200*/  IMAD R13, R25, R26, RZ ;  /* 0x0000001a190d7224 */ /* 0x008fc800078e02ff */
[C---:B------:R-:W-:Y:S02]  /*3210*/  IMAD R13, R24.reuse, R27, R13 ;  /* 0x0000001b180d7224 */ /* 0x040fe400078e020d */
[----:B------:R-:W-:-:S04]  /*3220*/  IMAD.WIDE.U32 R24, R24, R26, R14 ;  /* 0x0000001a18187225 */ /* 0x000fc800078e000e */
[----:B------:R-:W-:Y:S02]  /*3230*/  IMAD.IADD R25, R25, 0x1, R13 ;  /* 0x0000000119197824 */ /* 0x000fe400078e020d */
[----:B----4-:R-:W-:-:S04]  /*3240*/  IMAD R13, R21, R22, RZ ;  /* 0x00000016150d7224 */ /* 0x010fc800078e02ff */
[C---:B------:R-:W-:Y:S02]  /*3250*/  IMAD R13, R20.reuse, R23, R13 ;  /* 0x00000017140d7224 */ /* 0x040fe400078e020d */
[----:B------:R-:W-:-:S04]  /*3260*/  IMAD.WIDE.U32 R20, R20, R22, R24 ;  /* 0x0000001614147225 */ /* 0x000fc800078e0018 */
[----:B------:R-:W-:Y:S02]  /*3270*/  IMAD.IADD R21, R21, 0x1, R13 ;  /* 0x0000000115157824 */ /* 0x000fe400078e020d */
[-C--:B-----5:R-:W-:Y:S02]  /*3280*/  IMAD R13, R29, R30.reuse, RZ ;  /* 0x0000001e1d0d7224 */ /* 0x0a0fe400078e02ff */
[----:B------:R-:W-:-:S04]  /*3290*/  IMAD.WIDE.U32 R14, R28, R30, R20 ;  /* 0x0000001e1c0e7225 */ /* 0x000fc800078e0014 */
[----:B------:R-:W-:-:S04]  /*32a0*/  IMAD R13, R28, R31, R13 ;  /* 0x0000001f1c0d7224 */ /* 0x000fc800078e020d */
[----:B------:R-:W-:Y:S01]  /*32b0*/  IMAD.IADD R15, R15, 0x1, R13 ;  /* 0x000000010f0f7824 */ /* 0x000fe200078e020d */
[----:B------:R-:W-:Y:S06]  /*32c0*/  @P0 BRA `(.L_x_4933) ;  /* 0xfffffffc00540947 */ /* 0x000fec000383ffff */
.L_x_4932:
[----:B------:R-:W0:Y:S02]  /*32d0*/  LDC R0, c[0x0][0x220] ;  /* 0x00008800ff007b82 */ /* 0x000e240000000800 */
[----:B0-----:R-:W-:-:S04]  /*32e0*/  LOP3.LUT R0, R0, 0x3, RZ, 0xc0, !PT ;  /* 0x0000000300007812 */ /* 0x001fc800078ec0ff */
[----:B------:R-:W-:-:S04]  /*32f0*/  ISETP.NE.U32.AND P0, PT, R0, RZ, PT ;  /* 0x000000ff0000720c */ /* 0x000fc80003f05070 */
[----:B------:R-:W-:-:S13]  /*3300*/  ISETP.NE.AND.EX P0, PT, RZ, RZ, PT, P0 ;  /* 0x000000ffff00720c */ /* 0x000fda0003f05300 */
[----:B------:R-:W-:Y:S05]  /*3310*/  @!P0 BRA `(.L_x_4931) ;  /* 0x0000000000e08947 */ /* 0x000fea0003800000 */
[----:B------:R-:W-:Y:S01]  /*3320*/  ULDC.64 UR6, c[0x0][0x230] ;  /* 0x00008c0000067ab9 */ /* 0x000fe20000000a00 */
[----:B------:R-:W-:Y:S01]  /*3330*/  ULDC.64 UR8, c[0x0][0x238] ;  /* 0x00008e0000087ab9 */ /* 0x000fe20000000a00 */
[----:B-----5:R-:W-:Y:S01]  /*3340*/  IMAD R13, R11, UR6, RZ ;  /* 0x000000060b0d7c24 */ /* 0x020fe2000f8e02ff */
[----:B------:R-:W-:Y:S01]  /*3350*/  ULDC UR15, c[0x0][0x244] ;  /* 0x00009100000f7ab9 */ /* 0x000fe20000000800 */
[C---:B------:R-:W-:Y:S01]  /*3360*/  IMAD.WIDE.U32 R18, R10.reuse, UR6, RZ ;  /* 0x000000060a127c25 */ /* 0x040fe2000f8e00ff */
[----:B------:R-:W-:Y:S01]  /*3370*/  ULEA UR6, UP0, UR4, UR8, 0x3 ;  /* 0x0000000804067291 */ /* 0x000fe2000f80183f */
[----:B------:R-:W-:Y:S02]  /*3380*/  ULDC.64 UR12, c[0x0][0x228] ;  /* 0x00008a00000c7ab9 */ /* 0x000fe40000000a00 */
[----:B------:R-:W-:Y:S01]  /*3390*/  IMAD R13, R10, UR7, R13 ;  /* 0x000000070a0d7c24 */ /* 0x000fe2000f8e020d */
[----:B------:R-:W-:Y:S01]  /*33a0*/  UIMAD UR7, UR5, UR16, URZ ;  /* 0x00000010050772a4 */ /* 0x000fe2000f8e023f */
[----:B------:R-:W-:Y:S01]  /*33b0*/  IMAD.U32 R21, RZ, RZ, UR4 ;  /* 0x00000004ff157e24 */ /* 0x000fe2000f8e00ff */
[----:B------:R-:W-:Y:S01]  /*33c0*/  ULEA.HI.X UR5, UR4, UR9, UR5, 0x3, UP0 ;  /* 0x0000000904057291 */ /* 0x000fe200080f1c05 */
[----:B------:R-:W-:Y:S01]  /*33d0*/  IMAD.IADD R17, R13, 0x1, R19 ;  /* 0x000000010d117824 */ /* 0x000fe200078e0213 */
[----:B------:R-:W-:Y:S01]  /*33e0*/  UIMAD UR8, UR4, UR15, UR7 ;  /* 0x0000000f040872a4 */ /* 0x000fe2000f8e0207 */
[----:B------:R-:W-:-:S02]  /*33f0*/  IMAD.MOV.U32 R16, RZ, RZ, R18 ;  /* 0x000000ffff107224 */ /* 0x000fc400078e0012 */
[----:B------:R-:W-:Y:S02]  /*3400*/  IMAD.U32 R12, RZ, RZ, UR6 ;  /* 0x00000006ff0c7e24 */ /* 0x000fe4000f8e00ff */
[----:B------:R-:W-:-:S04]  /*3410*/  IMAD.WIDE.U32 R20, R21, UR16, R16 ;  /* 0x0000001015147c25 */ /* 0x000fc8000f8e0010 */
[----:B------:R-:W-:Y:S01]  /*3420*/  VIADD R21, R21, UR8 ;  /* 0x0000000815157c36 */ /* 0x000fe20008000000 */
[----:B------:R-:W-:Y:S01]  /*3430*/  LEA R24, P0, R20, UR12, 0x3 ;  /* 0x0000000c14187c11 */ /* 0x000fe2000f8018ff */
[----:B------:R-:W-:-:S03]  /*3440*/  IMAD.U32 R13, RZ, RZ, UR5 ;  /* 0x00000005ff0d7e24 */ /* 0x000fc6000f8e00ff */
        /* <DEDUP_REMOVED lines=12> */
[----:B------:R-:W-:Y:S02]  /*3510*/  UIMAD.WIDE.U32 UR4, UR4, UR16, UR6 ;  /* 0x00000010040472a5 */ /* 0x000fe4000f8e0006 */
[----:B------:R-:W-:Y:S01]  /*3520*/  IMAD.U32 R19, RZ, RZ, UR16 ;  /* 0x00000010ff137e24 */ /* 0x000fe2000f8e00ff */
[----:B------:R-:W2:Y:S01]  /*3530*/  LDG.E.64 R20, desc[UR10][R12.64+0x8] ;  /* 0x0000080a0c147981 */ /* 0x000ea2000c1e1b00 */
[----:B------:R-:W-:Y:S01]  /*3540*/  ISETP.NE.AND.EX P0, PT, RZ, RZ, PT, P0 ;  /* 0x000000ffff00720c */ /* 0x000fe20003f05300 */
[----:B------:R-:W-:Y:S02]  /*3550*/  IMAD.U32 R0, RZ, RZ, UR15 ;  /* 0x0000000fff007e24 */ /* 0x000fe4000f8e00ff */
[----:B------:R-:W-:Y:S01]  /*3560*/  IMAD.U32 R16, RZ, RZ, UR5 ;  /* 0x00000005ff107e24 */ /* 0x000fe2000f8e00ff */
[----:B------:R-:W-:-:S04]  /*3570*/  IADD3 R18, P2, R18, UR4, RZ ;  /* 0x0000000412127c10 */ /* 0x000fc8000ff5e0ff */
[----:B------:R-:W-:Y:S02]  /*3580*/  IADD3.X R17, R17, UR8, R16, P2, !PT ;  /* 0x0000000811117c10 */ /* 0x000fe400097fe410 */
[----:B------:R-:W-:-:S04]  /*3590*/  LEA R24, P2, R18, UR12, 0x3 ;  /* 0x0000000c12187c11 */ /* 0x000fc8000f8418ff */
[----:B------:R-:W-:Y:S01]  /*35a0*/  LEA.HI.X R25, R18, UR13, R17, 0x3, P2 ;  /* 0x0000000d12197c11 */ /* 0x000fe200090f1c11 */
[----:B------:R-:W-:Y:S01]  /*35b0*/  IMAD.U32 R17, RZ, RZ, UR16 ;  /* 0x00000010ff117e24 */ /* 0x000fe2000f8e00ff */
[----:B------:R-:W-:-:S03]  /*35c0*/  @P0 LEA R18, P2, R19, R24, 0x3 ;  /* 0x0000001813120211 */ /* 0x000fc600078418ff */
[----:B------:R-:W2:Y:S01]  /*35d0*/  LDG.E.64 R22, desc[UR10][R24.64] ;  /* 0x0000000a18167981 */ /* 0x000ea2000c1e1b00 */
[----:B------:R-:W-:-:S03]  /*35e0*/  @P0 LEA.HI.X R19, R17, R25, R0, 0x3, P2 ;  /* 0x0000001911130211 */ /* 0x000fc600010f1c00 */
[----:B------:R-:W3:Y:S04]  /*35f0*/  @P0 LDG.E.64 R16, desc[UR10][R12.64+0x10] ;  /* 0x0000100a0c100981 */ /* 0x000ee8000c1e1b00 */
[----:B------:R-:W3:Y:S01]  /*3600*/  @P0 LDG.E.64 R18, desc[UR10][R18.64] ;  /* 0x0000000a12120981 */ /* 0x000ee2000c1e1b00 */
[-C--:B--2---:R-:W-:Y:S02]  /*3610*/  IMAD R23, R23, R20.reuse, RZ ;  /* 0x0000001417177224 */ /* 0x084fe400078e02ff */
        /* <DEDUP_REMOVED lines=8> */
.L_x_4931:
        /* <DEDUP_REMOVED lines=17> */
.L_x_4938:
        /* <DEDUP_REMOVED lines=27> */
.L_x_4937:
[----:B------:R-:W-:Y:S05]  /*3960*/  @!P0 BRA `(.L_x_4939) ;  /* 0x0000000000808947 */ /* 0x000fea0003800000 */
[----:B------:R-:W-:Y:S01]  /*3970*/  BSSY B2, `(.L_x_4939) ;  /* 0x000001f000027945 */ /* 0x000fe20003800000 */
[----:B------:R-:W-:Y:S02]  /*3980*/  IMAD.MOV.U32 R29, RZ, RZ, R21 ;  /* 0x000000ffff1d7224 */ /* 0x000fe400078e0015 */
[----:B------:R-:W-:Y:S02]  /*3990*/  IMAD.MOV.U32 R30, RZ, RZ, R17 ;  /* 0x000000ffff1e7224 */ /* 0x000fe400078e0011 */
[----:B------:R-:W-:Y:S02]  /*39a0*/  IMAD.MOV.U32 R25, RZ, RZ, R3 ;  /* 0x000000ffff197224 */ /* 0x000fe400078e0003 */
[----:B------:R-:W-:-:S07]  /*39b0*/  IMAD.MOV.U32 R27, RZ, RZ, R2 ;  /* 0x000000ffff1b7224 */ /* 0x000fce00078e0002 */
.L_x_4940:
        /* <DEDUP_REMOVED lines=27> */
.L_x_4939:
[----:B------:R-:W-:Y:S01]  /*3b70*/  ULDC.64 UR4, c[0x0][0x248] ;  /* 0x0000920000047ab9 */ /* 0x000fe20000000a00 */
[C---:B------:R-:W-:Y:S01]  /*3b80*/  IADD3 R21, P0, -R16.reuse, R21, RZ ;  /* 0x0000001510157210 */ /* 0x040fe20007f1e1ff */
[----:B------:R-:W-:Y:S01]  /*3b90*/  ULDC.64 UR6, c[0x0][0x260] ;  /* 0x0000980000067ab9 */ /* 0x000fe20000000a00 */
[----:B------:R-:W-:Y:S02]  /*3ba0*/  IADD3 R12, P2, R16, -UR4, RZ ;  /* 0x80000004100c7c10 */ /* 0x000fe4000ff5e0ff */
[C---:B-----5:R-:W-:Y:S01]  /*3bb0*/  SHF.L.U64.HI R19, R10.reuse, 0x3, R11 ;  /* 0x000000030a137819 */ /* 0x060fe2000001020b */
[----:B------:R-:W-:Y:S01]  /*3bc0*/  IMAD.SHL.U32 R10, R10, 0x8, RZ ;  /* 0x000000080a0a7824 */ /* 0x000fe200078e00ff */
[----:B------:R-:W-:Y:S01]  /*3bd0*/  IADD3.X R13, R0, ~UR5, RZ, P2, !PT ;  /* 0x80000005000d7c10 */ /* 0x000fe200097fe4ff */
[----:B------:R-:W-:Y:S01]  /*3be0*/  ULDC.64 UR4, c[0x0][0x258] ;  /* 0x0000960000047ab9 */ /* 0x000fe20000000a00 */
[----:B------:R-:W-:Y:S02]  /*3bf0*/  IMAD.X R18, R17, 0x1, ~R0, P0 ;  /* 0x0000000111127824 */ /* 0x000fe400000e0e00 */
        /* <DEDUP_REMOVED lines=8> */
[----:B------:R-:W-:-:S05]  /*3c80*/  SHF.R.S32.HI R13, RZ, 0x3, R13 ;  /* 0x00000003ff0d7819 */ /* 0x000fca000001140d */
[----:B------:R0:W-:Y:S02]  /*3c90*/  STG.E.64 desc[UR10][R16.64], R12 ;  /* 0x0000000c10007986 */ /* 0x0001e4000c101b0a */
.L_x_4930:
[----:B------:R-:W-:Y:S05]  /*3ca0*/  BSYNC B1 ;  /* 0x0000000000017941 */ /* 0x000fea0003800000 */
.L_x_4929:
[----:B------:R-:W1:Y:S01]  /*3cb0*/  S2R R0, SR_TID.X ;  /* 0x0000000000007919 */ /* 0x000e620000002100 */
[----:B------:R-:W-:Y:S01]  /*3cc0*/  ULDC UR4, c[0x0][0x210] ;  /* 0x0000840000047ab9 */ /* 0x000fe20000000800 */
[----:B------:R-:W-:Y:S01]  /*3cd0*/  BSSY B1, `(.L_x_4941) ;  /* 0x00001d4000017945 */ /* 0x000fe20003800000 */
[----:B------:R-:W-:Y:S01]  /*3ce0*/  UIMAD UR4, UR14, -0x200, UR4 ;  /* 0xfffffe000e0478a4 */ /* 0x000fe2000f8e0204 */
[----:B-1----:R-:W-:-:S05]  /*3cf0*/  VIADD R0, R0, 0x80 ;  /* 0x0000008000007836 */ /* 0x002fca0000000000 */
[----:B------:R-:W-:-:S13]  /*3d00*/  ISETP.GE.AND P0, PT, R0, UR4, PT ;  /* 0x0000000400007c0c */ /* 0x000fda000bf06270 */
[----:B------:R-:W-:Y:S05]  /*3d10*/  @P0 BRA `(.L_x_4942) ;  /* 0x0000001c003c0947 */ /* 0x000fea0003800000 */
[----:B0-----:R-:W0:Y:S01]  /*3d20*/  LDC.64 R12, c[0x0][0x220] ;  /* 0x00008800ff0c7b82 */ /* 0x001e220000000a00 */
        /* <DEDUP_REMOVED lines=11> */
[----:B------:R-:W-:Y:S01]  /*3de0*/  UMOV UR5, URZ ;  /* 0x0000003f00057c82 */ /* 0x000fe20008000000 */
[----:B------:R-:W-:Y:S01]  /*3df0*/  ULDC UR6, c[0x0][0x240] ;  /* 0x0000900000067ab9 */ /* 0x000fe20000000800 */
[----:B------:R-:W-:Y:S02]  /*3e00*/  CS2R R32, SRZ ;  /* 0x0000000000207805 */ /* 0x000fe4000001ff00 */
[----:B------:R-:W-:Y:S02]  /*3e10*/  ISETP.GE.U32.AND P0, PT, R12, 0x3, PT ;  /* 0x000000030c00780c */ /* 0x000fe40003f06070 */
[----:B------:R-:W-:-:S04]  /*3e20*/  IADD3.X R13, R13, -0x1, RZ, P2, !PT ;  /* 0xffffffff0d0d7810 */ /* 0x000fc800017fe4ff */
[----:B------:R-:W-:Y:S01]  /*3e30*/  ISETP.GE.U32.AND.EX P0, PT, R13, RZ, PT, P0 ;  /* 0x000000ff0d00720c */ /* 0x000fe20003f06100 */
[----:B------:R-:W-:Y:S01]  /*3e40*/  IMAD.WIDE.U32 R12, R8, UR4, RZ ;  /* 0x00000004080c7c25 */ /* 0x000fe2000f8e00ff */
[----:B------:R-:W-:-:S03]  /*3e50*/  UMOV UR4, URZ ;  /* 0x0000003f00047c82 */ /* 0x000fc60008000000 */
[----:B------:R-:W-:-:S08]  /*3e60*/  IMAD.IADD R15, R13, 0x1, R11 ;  /* 0x000000010d0f7824 */ /* 0x000fd000078e020b */
[----:B------:R-:W-:Y:S05]  /*3e70*/  @!P0 BRA `(.L_x_4944) ;  /* 0x0000001000988947 */ /* 0x000fea0003800000 */
[----:B------:R-:W-:Y:S01]  /*3e80*/  ULDC.64 UR8, c[0x0][0x220] ;  /* 0x0000880000087ab9 */ /* 0x000fe20000000a00 */
[----:B------:R-:W-:Y:S01]  /*3e90*/  ULDC.64 UR12, c[0x0][0x230] ;  /* 0x00008c00000c7ab9 */ /* 0x000fe20000000a00 */
[----:B------:R-:W-:Y:S01]  /*3ea0*/  ULOP3.LUT UR4, UR8, 0x3, URZ, 0xc0, !UPT ;  /* 0x0000000308047892 */ /* 0x000fe2000f8ec03f */
[----:B------:R-:W-:Y:S01]  /*3eb0*/  IMAD R11, R9, UR12, RZ ;  /* 0x0000000c090b7c24 */ /* 0x000fe2000f8e02ff */
[----:B------:R-:W-:Y:S02]  /*3ec0*/  UIMAD.WIDE.U32 UR6, UR6, 0x8, URZ ;  /* 0x00000008060678a5 */ /* 0x000fe4000f8e003f */
[----:B------:R-:W-:Y:S01]  /*3ed0*/  UIADD3 UR8, UP0, -UR4, UR8, URZ ;  /* 0x0000000804087290 */ /* 0x000fe2000ff1e13f */
[----:B------:R-:W-:Y:S01]  /*3ee0*/  IMAD R11, R8, UR13, R11 ;  /* 0x0000000d080b7c24 */ /* 0x000fe2000f8e020b */
[----:B------:R-:W-:Y:S01]  /*3ef0*/  ULDC.64 UR12, c[0x0][0x228] ;  /* 0x00008a00000c7ab9 */ /* 0x000fe20000000a00 */
[----:B------:R-:W-:Y:S01]  /*3f00*/  ULDC UR4, c[0x0][0x244] ;  /* 0x0000910000047ab9 */ /* 0x000fe20000000800 */
[----:B------:R-:W-:Y:S01]  /*3f10*/  UIADD3.X UR9, UR9, -0x1, URZ, UP0, !UPT ;  /* 0xffffffff09097890 */ /* 0x000fe200087fe43f */
[----:B------:R-:W-:Y:S01]  /*3f20*/  IMAD.IADD R19, R11, 0x1, R13 ;  /* 0x000000010b137824 */ /* 0x000fe200078e020d */
[----:B------:R-:W-:Y:S01]  /*3f30*/  ISETP.LT.U32.AND P0, PT, RZ, UR8, PT ;  /* 0x00000008ff007c0c */ /* 0x000fe2000bf01070 */
[----:B------:R-:W-:Y:S01]  /*3f40*/  USHF.L.U32 UR4, UR4, 0x3, URZ ;  /* 0x0000000304047899 */ /* 0x000fe2000800063f */
[C---:B------:R-:W-:Y:S01]  /*3f50*/  LEA R18, P2, R12.reuse, UR12, 0x3 ;  /* 0x0000000c0c127c11 */ /* 0x040fe2000f8418ff */
[----:B------:R-:W-:Y:S01]  /*3f60*/  UMOV UR5, URZ ;  /* 0x0000003f00057c82 */ /* 0x000fe20008000000 */
[----:B------:R-:W-:Y:S01]  /*3f70*/  IMAD.U32 R10, RZ, RZ, UR9 ;  /* 0x00000009ff0a7e24 */ /* 0x000fe2000f8e00ff */
[----:B------:R-:W-:Y:S01]  /*3f80*/  UIADD3 UR15, UR7, UR4, URZ ;  /* 0x00000004070f7290 */ /* 0x000fe2000fffe03f */
[----:B------:R-:W-:Y:S01]  /*3f90*/  LEA.HI.X R19, R12, UR13, R19, 0x3, P2 ;  /* 0x0000000d0c137c11 */ /* 0x000fe200090f1c13 */
[----:B------:R-:W-:Y:S01]  /*3fa0*/  ULDC.64 UR18, c[0x0][0x238] ;  /* 0x00008e0000127ab9 */ /* 0x000fe20000000a00 */
        /* <DEDUP_REMOVED lines=10> */
.L_x_4947:
[----:B------:R-:W-:Y:S01]  /*4050*/  ULEA UR12, UP0, UR4, UR16, 0x3 ;  /* 0x00000010040c7291 */ /* 0x000fe2000f80183f */
[----:B------:R-:W2:Y:S03]  /*4060*/  LDG.E.64 R28, desc[UR10][R18.64] ;  /* 0x0000000a121c7981 */ /* 0x000ea6000c1e1b00 */
[----:B------:R-:W-:Y:S02]  /*4070*/  ULEA.HI.X UR13, UR4, UR17, UR5, 0x3, UP0 ;  /* 0x00000011040d7291 */ /* 0x000fe400080f1c05 */
[----:B------:R-:W-:-:S04]  /*4080*/  IMAD.U32 R20, RZ, RZ, UR12 ;  /* 0x0000000cff147e24 */ /* 0x000fc8000f8e00ff */
[----:B------:R-:W-:Y:S01]  /*4090*/  IMAD.U32 R21, RZ, RZ, UR13 ;  /* 0x0000000dff157e24 */ /* 0x000fe2000f8e00ff */
[----:B------:R-:W-:-:S04]  /*40a0*/  IADD3 R34, P2, R18, UR6, RZ ;  /* 0x0000000612227c10 */ /* 0x000fc8000ff5e0ff */
[----:B------:R-:W2:Y:S01]  /*40b0*/  LDG.E.64 R10, desc[UR10][R20.64] ;  /* 0x0000000a140a7981 */ /* 0x000ea2000c1e1b00 */
[----:B------:R-:W-:-:S03]  /*40c0*/  IADD3.X R35, R19, UR15, RZ, P2, !PT ;  /* 0x0000000f13237c10 */ /* 0x000fc600097fe4ff */
[----:B------:R-:W3:Y:S04]  /*40d0*/  LDG.E.64 R24, desc[UR10][R20.64+0x8] ;  /* 0x0000080a14187981 */ /* 0x000ee8000c1e1b00 */
[----:B------:R0:W3:Y:S01]  /*40e0*/  LDG.E.64 R22, desc[UR10][R34.64] ;  /* 0x0000000a22167981 */ /* 0x0000e2000c1e1b00 */
[----:B------:R-:W-:-:S03]  /*40f0*/  IADD3 R36, P2, R34, UR6, RZ ;  /* 0x0000000622247c10 */ /* 0x000fc6000ff5e0ff */
[----:B------:R-:W4:Y:S01]  /*4100*/  LDG.E.64 R18, desc[UR10][R20.64+0x10] ;  /* 0x0000100a14127981 */ /* 0x000f22000c1e1b00 */
[----:B------:R-:W-:-:S05]  /*4110*/  IADD3.X R37, R35, UR15, RZ, P2, !PT ;  /* 0x0000000f23257c10 */ /* 0x000fca00097fe4ff */
[----:B------:R-:W4:Y:S01]  /*4120*/  LDG.E.64 R16, desc[UR10][R36.64] ;  /* 0x0000000a24107981 */ /* 0x000f22000c1e1b00 */
[----:B------:R-:W-:-:S04]  /*4130*/  IADD3 R26, P2, R36, UR6, RZ ;  /* 0x00000006241a7c10 */ /* 0x000fc8000ff5e0ff */
[----:B------:R-:W-:Y:S02]  /*4140*/  IADD3.X R27, R37, UR15, RZ, P2, !PT ;  /* 0x0000000f251b7c10 */ /* 0x000fe400097fe4ff */
[----:B0-----:R-:W-:-:S04]  /*4150*/  IADD3 R34, P2, R26, UR6, RZ ;  /* 0x000000061a227c10 */ /* 0x001fc8000ff5e0ff */
[----:B------:R-:W-:Y:S01]  /*4160*/  IADD3.X R35, R27, UR15, RZ, P2, !PT ;  /* 0x0000000f1b237c10 */ /* 0x000fe200097fe4ff */
[-C--:B--2---:R-:W-:Y:S02]  /*4170*/  IMAD R29, R29, R10.reuse, RZ ;  /* 0x0000000a1d1d7224 */ /* 0x084fe400078e02ff */
[C---:B------:R-:W-:Y:S02]  /*4180*/  IMAD.WIDE.U32 R30, R28.reuse, R10, R32 ;  /* 0x0000000a1c1e7225 */ /* 0x040fe400078e0020 */
[----:B------:R-:W2:Y:S02]  /*4190*/  LDG.E.64 R32, desc[UR10][R20.64+0x18] ;  /* 0x0000180a14207981 */ /* 0x000ea4000c1e1b00 */
[----:B------:R-:W-:Y:S02]  /*41a0*/  IMAD R11, R28, R11, R29 ;  /* 0x0000000b1c0b7224 */ /* 0x000fe400078e021d */
[----:B------:R-:W2:Y:S02]  /*41b0*/  LDG.E.64 R28, desc[UR10][R26.64] ;  /* 0x0000000a1a1c7981 */ /* 0x000ea4000c1e1b00 */
[----:B------:R-:W-:-:S02]  /*41c0*/  IMAD.IADD R31, R31, 0x1, R11 ;  /* 0x000000011f1f7824 */ /* 0x000fc400078e020b */
[-C--:B---3--:R-:W-:Y:S02]  /*41d0*/  IMAD R11, R23, R24.reuse, RZ ;  /* 0x00000018170b7224 */ /* 0x088fe400078e02ff */
[----:B------:R-:W-:-:S04]  /*41e0*/  IMAD.WIDE.U32 R30, R22, R24, R30 ;  /* 0x00000018161e7225 */ /* 0x000fc800078e001e */
[----:B------:R-:W-:Y:S01]  /*41f0*/  IMAD R10, R22, R25, R11 ;  /* 0x00000019160a7224 */ /* 0x000fe200078e020b */
[----:B------:R-:W3:Y:S04]  /*4200*/  LDG.E.64 R26, desc[UR10][R20.64+0x28] ;  /* 0x0000280a141a7981 */ /* 0x000ee8000c1e1b00 */
[----:B------:R-:W5:Y:S01]  /*4210*/  LDG.E.64 R22, desc[UR10][R20.64+0x20] ;  /* 0x0000200a14167981 */ /* 0x000f62000c1e1b00 */
[----:B------:R-:W-:-:S03]  /*4220*/  IMAD.IADD R31, R31, 0x1, R10 ;  /* 0x000000011f1f7824 */ /* 0x000fc600078e020a */
[----:B------:R-:W5:Y:S01]  /*4230*/  LDG.E.64 R24, desc[UR10][R34.64] ;  /* 0x0000000a22187981 */ /* 0x000f62000c1e1b00 */
[----:B------:R-:W-:Y:S01]  /*4240*/  IADD3 R10, P2, R34, UR6, RZ ;  /* 0x00000006220a7c10 */ /* 0x000fe2000ff5e0ff */
[----:B----4-:R-:W-:-:S03]  /*4250*/  IMAD R17, R17, R18, RZ ;  /* 0x0000001211117224 */ /* 0x010fc600078e02ff */
[----:B------:R-:W-:Y:S01]  /*4260*/  IADD3.X R11, R35, UR15, RZ, P2, !PT ;  /* 0x0000000f230b7c10 */ /* 0x000fe200097fe4ff */
[C---:B------:R-:W-:Y:S02]  /*4270*/  IMAD R17, R16.reuse, R19, R17 ;  /* 0x0000001310117224 */ /* 0x040fe400078e0211 */
[----:B------:R-:W-:Y:S02]  /*4280*/  IMAD.WIDE.U32 R30, R16, R18, R30 ;  /* 0x00000012101e7225 */ /* 0x000fe400078e001e */
[----:B------:R0:W3:Y:S01]  /*4290*/  LDG.E.64 R18, desc[UR10][R10.64] ;  /* 0x0000000a0a127981 */ /* 0x0000e2000c1e1b00 */
[----:B------:R-:W-:Y:S01]  /*42a0*/  IADD3 R16, P2, R10, UR6, RZ ;  /* 0x000000060a107c10 */ /* 0x000fe2000ff5e0ff */
[----:B------:R-:W-:-:S03]  /*42b0*/  IMAD.IADD R31, R31, 0x1, R17 ;  /* 0x000000011f1f7824 */ /* 0x000fc600078e0211 */
[----:B------:R-:W-:Y:S02]  /*42c0*/  IADD3.X R17, R11, UR15, RZ, P2, !PT ;  /* 0x0000000f0b117c10 */ /* 0x000fe400097fe4ff */
[----:B0-----:R-:W-:-:S04]  /*42d0*/  IADD3 R10, P2, R16, UR6, RZ ;  /* 0x00000006100a7c10 */ /* 0x001fc8000ff5e0ff */
[----:B------:R-:W-:Y:S01]  /*42e0*/  IADD3.X R11, R17, UR15, RZ, P2, !PT ;  /* 0x0000000f110b7c10 */ /* 0x000fe200097fe4ff */
[-C--:B--2---:R-:W-:Y:S02]  /*42f0*/  IMAD R29, R29, R32.reuse, RZ ;  /* 0x000000201d1d7224 */ /* 0x084fe400078e02ff */
[C---:B------:R-:W-:Y:S02]  /*4300*/  IMAD.WIDE.U32 R34, R28.reuse, R32, R30 ;  /* 0x000000201c227225 */ /* 0x040fe400078e001e */
[----:B------:R0:W2:Y:S02]  /*4310*/  LDG.E.64 R30, desc[UR10][R16.64] ;  /* 0x0000000a101e7981 */ /* 0x0000a4000c1e1b00 */
[----:B------:R-:W-:Y:S02]  /*4320*/  IMAD R29, R28, R33, R29 ;  /* 0x000000211c1d7224 */ /* 0x000fe400078e021d */
[----:B------:R-:W2:Y:S02]  /*4330*/  LDG.E.64 R32, desc[UR10][R20.64+0x30] ;  /* 0x0000300a14207981 */ /* 0x000ea4000c1e1b00 */
[----:B------:R-:W-:-:S02]  /*4340*/  IMAD.IADD R35, R35, 0x1, R29 ;  /* 0x0000000123237824 */ /* 0x000fc400078e021d */
[----:B------:R-:W4:Y:S01]  /*4350*/  LDG.E.64 R28, desc[UR10][R20.64+0x38] ;  /* 0x0000380a141c7981 */ /* 0x000f22000c1e1b00 */
[-C--:B-----5:R-:W-:Y:S02]  /*4360*/  IMAD R25, R25, R22.reuse, RZ ;  /* 0x0000001619197224 */ /* 0x0a0fe400078e02ff */
[----:B------:R-:W-:-:S04]  /*4370*/  IMAD.WIDE.U32 R34, R24, R22, R34 ;  /* 0x0000001618227225 */ /* 0x000fc800078e0022 */
[----:B------:R-:W-:Y:S02]  /*4380*/  IMAD R23, R24, R23, R25 ;  /* 0x0000001718177224 */ /* 0x000fe400078e0219 */
[----:B------:R-:W4:Y:S01]  /*4390*/  LDG.E.64 R24, desc[UR10][R10.64] ;  /* 0x0000000a0a187981 */ /* 0x000f22000c1e1b00 */
[----:B0-----:R-:W-:Y:S01]  /*43a0*/  IADD3 R16, P2, R10, UR6, RZ ;  /* 0x000000060a107c10 */ /* 0x001fe2000ff5e0ff */
[----:B------:R-:W-:Y:S02]  /*43b0*/  IMAD.IADD R35, R35, 0x1, R23 ;  /* 0x0000000123237824 */ /* 0x000fe400078e0217 */
[-C--:B---3--:R-:W-:Y:S01]  /*43c0*/  IMAD R19, R19, R26.reuse, RZ ;  /* 0x0000001a13137224 */ /* 0x088fe200078e02ff */
[----:B------:R-:W-:Y:S01]  /*43d0*/  IADD3.X R17, R11, UR15, RZ, P2, !PT ;  /* 0x0000000f0b117c10 */ /* 0x000fe200097fe4ff */
[C---:B------:R-:W-:Y:S01]  /*43e0*/  IMAD.WIDE.U32 R34, R18.reuse, R26, R34 ;  /* 0x0000001a12227225 */ /* 0x040fe200078e0022 */
[----:B------:R-:W3:Y:S03]  /*43f0*/  LDG.E.64 R22, desc[UR10][R20.64+0x40] ;  /* 0x0000400a14167981 */ /* 0x000ee6000c1e1b00 */
[----:B------:R-:W-:-:S02]  /*4400*/  IMAD R19, R18, R27, R19 ;  /* 0x0000001b12137224 */ /* 0x000fc400078e0213 */
[----:B------:R0:W3:Y:S01]  /*4410*/  LDG.E.64 R26, desc[UR10][R16.64] ;  /* 0x0000000a101a7981 */ /* 0x0000e2000c1e1b00 */
[----:B------:R-:W-:Y:S01]  /*4420*/  IADD3 R18, P2, R16, UR6, RZ ;  /* 0x0000000610127c10 */ /* 0x000fe2000ff5e0ff */
[----:B------:R-:W-:-:S03]  /*4430*/  IMAD.IADD R35, R35, 0x1, R19 ;  /* 0x0000000123237824 */ /* 0x000fc600078e0213 */
[----:B------:R-:W-:Y:S02]  /*4440*/  IADD3.X R19, R17, UR15, RZ, P2, !PT ;  /* 0x0000000f11137c10 */ /* 0x000fe400097fe4ff */
[----:B0-----:R-:W-:-:S04]  /*4450*/  IADD3 R16, P2, R18, UR6, RZ ;  /* 0x0000000612107c10 */ /* 0x001fc8000ff5e0ff */
[----:B------:R-:W-:Y:S02]  /*4460*/  IADD3.X R17, R19, UR15, RZ, P2, !PT ;  /* 0x0000000f13117c10 */ /* 0x000fe400097fe4ff */
[----:B------:R-:W-:-:S04]  /*4470*/  IADD3 R36, P2, R16, UR6, RZ ;  /* 0x0000000610247c10 */ /* 0x000fc8000ff5e0ff */
[----:B------:R-:W-:Y:S01]  /*4480*/  IADD3.X R37, R17, UR15, RZ, P2, !PT ;  /* 0x0000000f11257c10 */ /* 0x000fe200097fe4ff */
[-C--:B--2---:R-:W-:Y:S02]  /*4490*/  IMAD R11, R31, R32.reuse, RZ ;  /* 0x000000201f0b7224 */ /* 0x084fe400078e02ff */
[----:B------:R-:W-:-:S04]  /*44a0*/  IMAD.WIDE.U32 R34, R30, R32, R34 ;  /* 0x000000201e227225 */ /* 0x000fc800078e0022 */
[----:B------:R-:W-:Y:S02]  /*44b0*/  IMAD R11, R30, R33, R11 ;  /* 0x000000211e0b7224 */ /* 0x000fe400078e020b */
[----:B------:R-:W2:Y:S04]  /*44c0*/  LDG.E.64 R30, desc[UR10][R20.64+0x48] ;  /* 0x0000480a141e7981 */ /* 0x000ea8000c1e1b00 */
[----:B------:R-:W2:Y:S01]  /*44d0*/  LDG.E.64 R32, desc[UR10][R18.64] ;  /* 0x0000000a12207981 */ /* 0x000ea2000c1e1b00 */
[----:B------:R-:W-:Y:S02]  /*44e0*/  IMAD.IADD R35, R35, 0x1, R11 ;  /* 0x0000000123237824 */ /* 0x000fe400078e020b */
[-C--:B----4-:R-:W-:Y:S02]  /*44f0*/  IMAD R11, R25, R28.reuse, RZ ;  /* 0x0000001c190b7224 */ /* 0x090fe400078e02ff */
[C---:B------:R-:W-:Y:S01]  /*4500*/  IMAD.WIDE.U32 R34, R24.reuse, R28, R34 ;  /* 0x0000001c18227225 */ /* 0x040fe200078e0022 */
[----:B------:R-:W4:Y:S03]  /*4510*/  LDG.E.64 R18, desc[UR10][R20.64+0x58] ;  /* 0x0000580a14127981 */ /* 0x000f26000c1e1b00 */
[----:B------:R-:W-:-:S02]  /*4520*/  IMAD R10, R24, R29, R11 ;  /* 0x0000001d180a7224 */ /* 0x000fc400078e020b */
[----:B------:R-:W5:Y:S04]  /*4530*/  LDG.E.64 R24, desc[UR10][R20.64+0x50] ;  /* 0x0000500a14187981 */ /* 0x000f68000c1e1b00 */
[----:B------:R0:W5:Y:S01]  /*4540*/  LDG.E.64 R28, desc[UR10][R16.64] ;  /* 0x0000000a101c7981 */ /* 0x000162000c1e1b00 */
[----:B------:R-:W-:Y:S02]  /*4550*/  IMAD.IADD R35, R35, 0x1, R10 ;  /* 0x0000000123237824 */ /* 0x000fe400078e020a */
[-C--:B---3--:R-:W-:Y:S02]  /*4560*/  IMAD R27, R27, R22.reuse, RZ ;  /* 0x000000161b1b7224 */ /* 0x088fe400078e02ff */
[----:B------:R-:W-:-:S04]  /*4570*/  IMAD.WIDE.U32 R34, R26, R22, R34 ;  /* 0x000000161a227225 */ /* 0x000fc800078e0022 */
[----:B------:R-:W-:Y:S02]  /*4580*/  IMAD R27, R26, R23, R27 ;  /* 0x000000171a1b7224 */ /* 0x000fe400078e021b */
[----:B------:R-:W4:Y:S01]  /*4590*/  LDG.E.64 R22, desc[UR10][R36.64] ;  /* 0x0000000a24167981 */ /* 0x000f22000c1e1b00 */
[----:B------:R-:W-:Y:S01]  /*45a0*/  IMAD.MOV.U32 R26, RZ, RZ, R34 ;  /* 0x000000ffff1a7224 */ /* 0x000fe200078e0022 */
[----:B0-----:R-:W-:Y:S01]  /*45b0*/  IADD3 R16, P2, R36, UR6, RZ ;  /* 0x0000000624107c10 */ /* 0x001fe2000ff5e0ff */
[----:B------:R-:W-:-:S03]  /*45c0*/  IMAD.IADD R27, R35, 0x1, R27 ;  /* 0x00000001231b7824 */ /* 0x000fc600078e021b */
[----:B------:R-:W-:Y:S01]  /*45d0*/  IADD3.X R17, R37, UR15, RZ, P2, !PT ;  /* 0x0000000f25117c10 */ /* 0x000fe200097fe4ff */
[-C--:B--2---:R-:W-:Y:S02]  /*45e0*/  IMAD R11, R33, R30.reuse, RZ ;  /* 0x0000001e210b7224 */ /* 0x084fe400078e02ff */
[----:B------:R-:W-:-:S04]  /*45f0*/  IMAD.WIDE.U32 R26, R32, R30, R26 ;  /* 0x0000001e201a7225 */ /* 0x000fc800078e001a */
[----:B------:R-:W-:Y:S01]  /*4600*/  IMAD R10, R32, R31, R11 ;  /* 0x0000001f200a7224 */ /* 0x000fe200078e020b */
[----:B------:R-:W-:Y:S01]  /*4610*/  IADD3 R30, P2, R16, UR6, RZ ;  /* 0x00000006101e7c10 */ /* 0x000fe2000ff5e0ff */
[----:B------:R-:W2:Y:S02]  /*4620*/  LDG.E.64 R32, desc[UR10][R20.64+0x60] ;  /* 0x0000600a14207981 */ /* 0x000ea4000c1e1b00 */
[----:B------:R-:W-:Y:S02]  /*4630*/  IMAD.IADD R27, R27, 0x1, R10 ;  /* 0x000000011b1b7824 */ /* 0x000fe400078e020a */
[----:B------:R4:W2:Y:S01]  /*4640*/  LDG.E.64 R10, desc[UR10][R16.64] ;  /* 0x0000000a100a7981 */ /* 0x0008a2000c1e1b00 */
[----:B------:R-:W-:Y:S01]  /*4650*/  IADD3.X R31, R17, UR15, RZ, P2, !PT ;  /* 0x0000000f111f7c10 */ /* 0x000fe200097fe4ff */
[----:B-----5:R-:W-:-:S04]  /*4660*/  IMAD R29, R29, R24, RZ ;  /* 0x000000181d1d7224 */ /* 0x020fc800078e02ff */
[C---:B------:R-:W-:Y:S02]  /*4670*/  IMAD R29, R28.reuse, R25, R29 ;  /* 0x000000191c1d7224 */ /* 0x040fe400078e021d */
[----:B------:R-:W-:Y:S01]  /*4680*/  IMAD.WIDE.U32 R24, R28, R24, R26 ;  /* 0x000000181c187225 */ /* 0x000fe200078e001a */
[----:B------:R-:W-:Y:S01]  /*4690*/  IADD3 R34, P2, R30, UR6, RZ ;  /* 0x000000061e227c10 */ /* 0x000fe2000ff5e0ff */
[----:B------:R-:W3:Y:S02]  /*46a0*/  LDG.E.64 R26, desc[UR10][R20.64+0x68] ;  /* 0x0000680a141a7981 */ /* 0x000ee4000c1e1b00 */
[----:B------:R-:W-:Y:S02]  /*46b0*/  IMAD.IADD R25, R25, 0x1, R29 ;  /* 0x0000000119197824 */ /* 0x000fe400078e021d */
[----:B------:R-:W3:Y:S01]  /*46c0*/  LDG.E.64 R28, desc[UR10][R30.64] ;  /* 0x0000000a1e1c7981 */ /* 0x000ee2000c1e1b00 */
[----:B----4-:R-:W-:Y:S01]  /*46d0*/  IMAD R17, R23, R18, RZ ;  /* 0x0000001217117224 */ /* 0x010fe200078e02ff */
[----:B------:R-:W-:-:S03]  /*46e0*/  IADD3.X R35, R31, UR15, RZ, P2, !PT ;  /* 0x0000000f1f237c10 */ /* 0x000fc600097fe4ff */
[C---:B------:R-:W-:Y:S02]  /*46f0*/  IMAD R16, R22.reuse, R19, R17 ;  /* 0x0000001316107224 */ /* 0x040fe400078e0211 */
[----:B------:R-:W-:Y:S01]  /*4700*/  IMAD.WIDE.U32 R22, R22, R18, R24 ;  /* 0x0000001216167225 */ /* 0x000fe200078e0018 */
[----:B------:R-:W4:Y:S01]  /*4710*/  LDG.E.64 R36, desc[UR10][R34.64] ;  /* 0x0000000a22247981 */ /* 0x000f22000c1e1b00 */
[----:B------:R-:W-:-:S03]  /*4720*/  IADD3 R18, P2, R34, UR6, RZ ;  /* 0x0000000622127c10 */ /* 0x000fc6000ff5e0ff */
[----:B------:R-:W4:Y:S01]  /*4730*/  LDG.E.64 R24, desc[UR10][R20.64+0x70] ;  /* 0x0000700a14187981 */ /* 0x000f22000c1e1b00 */
[----:B------:R-:W-:-:S03]  /*4740*/  IADD3.X R19, R35, UR15, RZ, P2, !PT ;  /* 0x0000000f23137c10 */ /* 0x000fc600097fe4ff */
[----:B------:R-:W5:Y:S04]  /*4750*/  LDG.E.64 R30, desc[UR10][R20.64+0x78] ;  /* 0x0000780a141e7981 */ /* 0x000f68000c1e1b00 */
[----:B------:R0:W5:Y:S01]  /*4760*/  LDG.E.64 R34, desc[UR10][R18.64] ;  /* 0x0000000a12227981 */ /* 0x000162000c1e1b00 */
[----:B------:R-:W-:Y:S01]  /*4770*/  IMAD.IADD R23, R23, 0x1, R16 ;  /* 0x0000000117177824 */ /* 0x000fe200078e0210 */
[----:B------:R-:W-:-:S04]  /*4780*/  UIADD3 UR8, UP0, UR8, -0x10, URZ ;  /* 0xfffffff008087890 */ /* 0x000fc8000ff1e03f */
[----:B------:R-:W-:Y:S02]  /*4790*/  UIADD3.X UR9, UR9, -0x1, URZ, UP0, !UPT ;  /* 0xffffffff09097890 */ /* 0x000fe400087fe43f */
[----:B------:R-:W-:-:S04]  /*47a0*/  UISETP.GT.U32.AND UP0, UPT, UR8, 0xc, UPT ;  /* 0x0000000c0800788c */ /* 0x000fc8000bf04070 */
[----:B------:R-:W-:-:S06]  /*47b0*/  UISETP.GT.AND.EX UP0, UPT, UR9, URZ, UPT, UP0 ;  /* 0x0000003f0900728c */ /* 0x000fcc000bf04300 */
[----:B------:R-:W-:Y:S01]  /*47c0*/  PLOP3.LUT P3, PT, PT, PT, UP0, 0x80, 0x0 ;  /* 0x000000000000781c */ /* 0x000fe20003f6f008 */
[----:B------:R-:W-:Y:S01]  /*47d0*/  UIADD3 UR4, UP1, UR4, 0x10, URZ ;  /* 0x0000001004047890 */ /* 0x000fe2000ff3e03f */
[----:B0-----:R-:W-:-:S03]  /*47e0*/  IADD3 R18, P2, R18, UR6, RZ ;  /* 0x0000000612127c10 */ /* 0x001fc6000ff5e0ff */
[----:B------:R-:W-:Y:S01]  /*47f0*/  UIADD3.X UR5, URZ, UR5, URZ, UP1, !UPT ;  /* 0x000000053f057290 */ /* 0x000fe20008ffe43f */
[----:B------:R-:W-:Y:S01]  /*4800*/  IADD3.X R19, R19, UR15, RZ, P2, !PT ;  /* 0x0000000f13137c10 */ /* 0x000fe200097fe4ff */
[----:B--2---:R-:W-:-:S04]  /*4810*/  IMAD R11, R11, R32, RZ ;  /* 0x000000200b0b7224 */ /* 0x004fc800078e02ff */
[C---:B------:R-:W-:Y:S02]  /*4820*/  IMAD R17, R10.reuse, R33, R11 ;  /* 0x000000210a117224 */ /* 0x040fe400078e020b */
[----:B------:R-:W-:-:S04]  /*4830*/  IMAD.WIDE.U32 R10, R10, R32, R22 ;  /* 0x000000200a0a7225 */ /* 0x000fc800078e0016 */
        /* <DEDUP_REMOVED lines=14> */
.L_x_4946:
        /* <DEDUP_REMOVED lines=9> */
[----:B------:R-:W-:-:S05]  /*49b0*/  IMAD.U32 R11, RZ, RZ, UR13 ;  /* 0x0000000dff0b7e24 */ /* 0x000fca000f8e00ff */
[----:B------:R-:W2:Y:S01]  /*49c0*/  LDG.E.64 R16, desc[UR10][R10.64] ;  /* 0x0000000a0a107981 */ /* 0x000ea2000c1e1b00 */
[----:B------:R-:W-:-:S03]  /*49d0*/  IADD3 R34, P0, R18, UR6, RZ ;  /* 0x0000000612227c10 */ /* 0x000fc6000ff1e0ff */
[----:B------:R-:W3:Y:S01]  /*49e0*/  LDG.E.64 R24, desc[UR10][R10.64+0x8] ;  /* 0x0000080a0a187981 */ /* 0x000ee2000c1e1b00 */
[----:B------:R-:W-:-:S03]  /*49f0*/  IADD3.X R35, R19, UR15, RZ, P0, !PT ;  /* 0x0000000f13237c10 */ /* 0x000fc600087fe4ff */
[----:B------:R-:W4:Y:S04]  /*4a00*/  LDG.E.64 R22, desc[UR10][R10.64+0x10] ;  /* 0x0000100a0a167981 */ /* 0x000f28000c1e1b00 */
[----:B------:R-:W3:Y:S01]  /*4a10*/  LDG.E.64 R18, desc[UR10][R34.64] ;  /* 0x0000000a22127981 */ /* 0x000ee2000c1e1b00 */
[----:B------:R-:W-:-:S04]  /*4a20*/  IADD3 R36, P0, R34, UR6, RZ ;  /* 0x0000000622247c10 */ /* 0x000fc8000ff1e0ff */
[----:B------:R-:W-:Y:S02]  /*4a30*/  IADD3.X R37, R35, UR15, RZ, P0, !PT ;  /* 0x0000000f23257c10 */ /* 0x000fe400087fe4ff */
[----:B------:R-:W-:-:S03]  /*4a40*/  IADD3 R26, P0, R36, UR6, RZ ;  /* 0x00000006241a7c10 */ /* 0x000fc6000ff1e0ff */
[----:B------:R0:W4:Y:S01]  /*4a50*/  LDG.E.64 R20, desc[UR10][R36.64] ;  /* 0x0000000a24147981 */ /* 0x000122000c1e1b00 */
[----:B------:R-:W-:Y:S01]  /*4a60*/  IADD3.X R27, R37, UR15, RZ, P0, !PT ;  /* 0x0000000f251b7c10 */ /* 0x000fe200087fe4ff */
[-C--:B--2---:R-:W-:Y:S02]  /*4a70*/  IMAD R29, R29, R16.reuse, RZ ;  /* 0x000000101d1d7224 */ /* 0x084fe400078e02ff */
[----:B------:R-:W-:-:S04]  /*4a80*/  IMAD.WIDE.U32 R30, R28, R16, R32 ;  /* 0x000000101c1e7225 */ /* 0x000fc800078e0020 */
[----:B------:R-:W-:Y:S02]  /*4a90*/  IMAD R33, R28, R17, R29 ;  /* 0x000000111c217224 */ /* 0x000fe400078e021d */
[----:B------:R-:W2:Y:S04]  /*4aa0*/  LDG.E.64 R16, desc[UR10][R26.64] ;  /* 0x0000000a1a107981 */ /* 0x000ea8000c1e1b00 */
[----:B------:R-:W2:Y:S01]  /*4ab0*/  LDG.E.64 R28, desc[UR10][R10.64+0x18] ;  /* 0x0000180a0a1c7981 */ /* 0x000ea2000c1e1b00 */
[-C--:B---3--:R-:W-:Y:S01]  /*4ac0*/  IMAD R19, R19, R24.reuse, RZ ;  /* 0x0000001813137224 */ /* 0x088fe200078e02ff */
[----:B------:R-:W-:Y:S01]  /*4ad0*/  IADD3 R32, P0, R26, UR6, RZ ;  /* 0x000000061a207c10 */ /* 0x000fe2000ff1e0ff */
[----:B------:R-:W-:Y:S02]  /*4ae0*/  IMAD.IADD R31, R31, 0x1, R33 ;  /* 0x000000011f1f7824 */ /* 0x000fe400078e0221 */
[C---:B------:R-:W-:Y:S01]  /*4af0*/  IMAD R25, R18.reuse, R25, R19 ;  /* 0x0000001912197224 */ /* 0x040fe200078e0213 */
[----:B------:R-:W-:Y:S01]  /*4b00*/  IADD3.X R33, R27, UR15, RZ, P0, !PT ;  /* 0x0000000f1b217c10 */ /* 0x000fe200087fe4ff */
[----:B------:R-:W-:Y:S01]  /*4b10*/  IMAD.WIDE.U32 R30, R18, R24, R30 ;  /* 0x00000018121e7225 */ /* 0x000fe200078e001e */
[----:B0-----:R-:W-:Y:S01]  /*4b20*/  IADD3 R36, P0, R32, UR6, RZ ;  /* 0x0000000620247c10 */ /* 0x001fe2000ff1e0ff */
[----:B------:R-:W3:Y:S02]  /*4b30*/  LDG.E.64 R18, desc[UR10][R10.64+0x20] ;  /* 0x0000200a0a127981 */ /* 0x000ee4000c1e1b00 */
[----:B------:R-:W-:-:S02]  /*4b40*/  IMAD.IADD R31, R31, 0x1, R25 ;  /* 0x000000011f1f7824 */ /* 0x000fc400078e0219 */
[----:B------:R-:W3:Y:S01]  /*4b50*/  LDG.E.64 R24, desc[UR10][R32.64] ;  /* 0x0000000a20187981 */ /* 0x000ee2000c1e1b00 */
[-C--:B----4-:R-:W-:Y:S01]  /*4b60*/  IMAD R21, R21, R22.reuse, RZ ;  /* 0x0000001615157224 */ /* 0x090fe200078e02ff */
[----:B------:R-:W-:Y:S01]  /*4b70*/  IADD3.X R37, R33, UR15, RZ, P0, !PT ;  /* 0x0000000f21257c10 */ /* 0x000fe200087fe4ff */
[----:B------:R-:W-:Y:S01]  /*4b80*/  IMAD.WIDE.U32 R30, R20, R22, R30 ;  /* 0x00000016141e7225 */ /* 0x000fe200078e001e */
[----:B------:R-:W-:-:S03]  /*4b90*/  IADD3 R22, P0, R36, UR6, RZ ;  /* 0x0000000624167c10 */ /* 0x000fc6000ff1e0ff */
[----:B------:R-:W-:Y:S01]  /*4ba0*/  IMAD R23, R20, R23, R21 ;  /* 0x0000001714177224 */ /* 0x000fe200078e0215 */
[----:B------:R-:W4:Y:S04]  /*4bb0*/  LDG.E.64 R26, desc[UR10][R36.64] ;  /* 0x0000000a241a7981 */ /* 0x000f28000c1e1b00 */
[----:B------:R-:W4:Y:S01]  /*4bc0*/  LDG.E.64 R20, desc[UR10][R10.64+0x28] ;  /* 0x0000280a0a147981 */ /* 0x000f22000c1e1b00 */
[----:B------:R-:W-:Y:S01]  /*4bd0*/  IMAD.IADD R31, R31, 0x1, R23 ;  /* 0x000000011f1f7824 */ /* 0x000fe200078e0217 */
[----:B------:R-:W-:Y:S02]  /*4be0*/  IADD3.X R23, R37, UR15, RZ, P0, !PT ;  /* 0x0000000f25177c10 */ /* 0x000fe400087fe4ff */
[----:B------:R0:W5:Y:S04]  /*4bf0*/  LDG.E.64 R36, desc[UR10][R10.64+0x38] ;  /* 0x0000380a0a247981 */ /* 0x000168000c1e1b00 */
[----:B------:R-:W0:Y:S01]  /*4c00*/  LDG.E.64 R32, desc[UR10][R22.64] ;  /* 0x0000000a16207981 */ /* 0x000e22000c1e1b00 */
[----:B--2---:R-:W-:-:S04]  /*4c10*/  IMAD R35, R17, R28, RZ ;  /* 0x0000001c11237224 */ /* 0x004fc800078e02ff */
[C---:B------:R-:W-:Y:S02]  /*4c20*/  IMAD R35, R16.reuse, R29, R35 ;  /* 0x0000001d10237224 */ /* 0x040fe400078e0223 */
[----:B------:R-:W-:Y:S01]  /*4c30*/  IMAD.WIDE.U32 R28, R16, R28, R30 ;  /* 0x0000001c101c7225 */ /* 0x000fe200078e001e */
[----:B------:R-:W-:Y:S01]  /*4c40*/  IADD3 R16, P0, R22, UR6, RZ ;  /* 0x0000000616107c10 */ /* 0x000fe2000ff1e0ff */
[----:B------:R-:W0:Y:S03]  /*4c50*/  LDG.E.64 R30, desc[UR10][R10.64+0x30] ;  /* 0x0000300a0a1e7981 */ /* 0x000e26000c1e1b00 */
[----:B------:R-:W-:-:S05]  /*4c60*/  IADD3.X R17, R23, UR15, RZ, P0, !PT ;  /* 0x0000000f17117c10 */ /* 0x000fca00087fe4ff */
[----:B------:R-:W5:Y:S01]  /*4c70*/  LDG.E.64 R22, desc[UR10][R16.64] ;  /* 0x0000000a10167981 */ /* 0x000f62000c1e1b00 */
[-C--:B---3--:R-:W-:Y:S02]  /*4c80*/  IMAD R25, R25, R18.reuse, RZ ;  /* 0x0000001219197224 */ /* 0x088fe400078e02ff */
[----:B------:R-:W-:Y:S02]  /*4c90*/  IMAD.IADD R29, R29, 0x1, R35 ;  /* 0x000000011d1d7824 */ /* 0x000fe400078e0223 */
[C---:B------:R-:W-:Y:S02]  /*4ca0*/  IMAD R25, R24.reuse, R19, R25 ;  /* 0x0000001318197224 */ /* 0x040fe400078e0219 */
[----:B------:R-:W-:-:S04]  /*4cb0*/  IMAD.WIDE.U32 R18, R24, R18, R28 ;  /* 0x0000001218127225 */ /* 0x000fc800078e001c */
[----:B------:R-:W-:Y:S02]  /*4cc0*/  IMAD.IADD R19, R19, 0x1, R25 ;  /* 0x0000000113137824 */ /* 0x000fe400078e0219 */
[----:B----4-:R-:W-:-:S04]  /*4cd0*/  IMAD R25, R27, R20, RZ ;  /* 0x000000141b197224 */ /* 0x010fc800078e02ff */
[C---:B------:R-:W-:Y:S02]  /*4ce0*/  IMAD R25, R26.reuse, R21, R25 ;  /* 0x000000151a197224 */ /* 0x040fe400078e0219 */
[----:B------:R-:W-:-:S04]  /*4cf0*/  IMAD.WIDE.U32 R20, R26, R20, R18 ;  /* 0x000000141a147225 */ /* 0x000fc800078e0012 */
[----:B------:R-:W-:Y:S01]  /*4d00*/  IMAD.IADD R21, R21, 0x1, R25 ;  /* 0x0000000115157824 */ /* 0x000fe200078e0219 */
[----:B------:R-:W-:Y:S01]  /*4d10*/  IADD3 R18, P2, R16, UR6, RZ ;  /* 0x0000000610127c10 */ /* 0x000fe2000ff5e0ff */
[----:B------:R-:W-:Y:S01]  /*4d20*/  UIADD3 UR8, UP1, UR8, -0x8, URZ ;  /* 0xfffffff808087890 */ /* 0x000fe2000ff3e03f */
[----:B------:R-:W-:Y:S01]  /*4d30*/  PLOP3.LUT P0, PT, PT, PT, PT, 0x8, 0x0 ;  /* 0x000000000000781c */ /* 0x000fe20003f0e170 */
[----:B------:R-:W-:Y:S02]  /*4d40*/  UIADD3 UR4, UP0, UR4, 0x8, URZ ;  /* 0x0000000804047890 */ /* 0x000fe4000ff1e03f */
[----:B------:R-:W-:Y:S02]  /*4d50*/  UIADD3.X UR9, UR9, -0x1, URZ, UP1, !UPT ;  /* 0xffffffff09097890 */ /* 0x000fe40008ffe43f */
[----:B------:R-:W-:Y:S01]  /*4d60*/  UIADD3.X UR5, URZ, UR5, URZ, UP0, !UPT ;  /* 0x000000053f057290 */ /* 0x000fe200087fe43f */
[----:B0-----:R-:W-:-:S04]  /*4d70*/  IMAD R11, R33, R30, RZ ;  /* 0x0000001e210b7224 */ /* 0x001fc800078e02ff */
[C---:B------:R-:W-:Y:S02]  /*4d80*/  IMAD R11, R32.reuse, R31, R11 ;  /* 0x0000001f200b7224 */ /* 0x040fe400078e020b */
[----:B------:R-:W-:-:S04]  /*4d90*/  IMAD.WIDE.U32 R30, R32, R30, R20 ;  /* 0x0000001e201e7225 */ /* 0x000fc800078e0014 */
[-C--:B-----5:R-:W-:Y:S02]  /*4da0*/  IMAD R19, R23, R36.reuse, RZ ;  /* 0x0000002417137224 */ /* 0x0a0fe400078e02ff */
[----:B------:R-:W-:Y:S02]  /*4db0*/  IMAD.IADD R31, R31, 0x1, R11 ;  /* 0x000000011f1f7824 */ /* 0x000fe400078e020b */
[C---:B------:R-:W-:Y:S02]  /*4dc0*/  IMAD R19, R22.reuse, R37, R19 ;  /* 0x0000002516137224 */ /* 0x040fe400078e0213 */
[----:B------:R-:W-:-:S04]  /*4dd0*/  IMAD.WIDE.U32 R32, R22, R36, R30 ;  /* 0x0000002416207225 */ /* 0x000fc800078e001e */
[----:B------:R-:W-:Y:S01]  /*4de0*/  IMAD.IADD R33, R33, 0x1, R19 ;  /* 0x0000000121217824 */ /* 0x000fe200078e0213 */
[----:B------:R-:W-:-:S07]  /*4df0*/  IADD3.X R19, R17, UR15, RZ, P2, !PT ;  /* 0x0000000f11137c10 */ /* 0x000fce00097fe4ff */
.L_x_4948:
[----:B------:R-:W-:-:S04]  /*4e00*/  ISETP.NE.U32.AND P2, PT, RZ, UR8, PT ;  /* 0x00000008ff007c0c */ /* 0x000fc8000bf45070 */
[----:B------:R-:W-:-:S13]  /*4e10*/  ISETP.NE.OR.EX P0, PT, RZ, UR9, P0, P2 ;  /* 0x00000009ff007c0c */ /* 0x000fda0008705720 */
[----:B------:R-:W-:Y:S05]  /*4e20*/  @!P0 BRA `(.L_x_4944) ;  /* 0x0000000000ac8947 */ /* 0x000fea0003800000 */
.L_x_4945:
[----:B------:R-:W-:Y:S01]  /*4e30*/  ULEA UR12, UP0, UR4, UR18, 0x3 ;  /* 0x00000012040c7291 */ /* 0x000fe2000f80183f */
[----:B------:R-:W-:Y:S01]  /*4e40*/  IADD3 R36, P0, R18, UR6, RZ ;  /* 0x0000000612247c10 */ /* 0x000fe2000ff1e0ff */
[----:B------:R-:W2:Y:S02]  /*4e50*/  LDG.E.64 R28, desc[UR10][R18.64] ;  /* 0x0000000a121c7981 */ /* 0x000ea4000c1e1b00 */
[----:B------:R-:W-:Y:S02]  /*4e60*/  ULEA.HI.X UR13, UR4, UR19, UR5, 0x3, UP0 ;  /* 0x00000013040d7291 */ /* 0x000fe400080f1c05 */
[----:B------:R-:W-:-:S04]  /*4e70*/  IMAD.U32 R34, RZ, RZ, UR12 ;  /* 0x0000000cff227e24 */ /* 0x000fc8000f8e00ff */
[----:B------:R-:W-:Y:S01]  /*4e80*/  IMAD.U32 R35, RZ, RZ, UR13 ;  /* 0x0000000dff237e24 */ /* 0x000fe2000f8e00ff */
[----:B------:R-:W-:-:S04]  /*4e90*/  IADD3.X R37, R19, UR15, RZ, P0, !PT ;  /* 0x0000000f13257c10 */ /* 0x000fc800087fe4ff */
[----:B------:R-:W2:Y:S01]  /*4ea0*/  LDG.E.64 R30, desc[UR10][R34.64] ;  /* 0x0000000a221e7981 */ /* 0x000ea2000c1e1b00 */
[----:B------:R-:W-:-:S03]  /*4eb0*/  IADD3 R16, P0, R36, UR6, RZ ;  /* 0x0000000624107c10 */ /* 0x000fc6000ff1e0ff */
[----:B------:R-:W3:Y:S01]  /*4ec0*/  LDG.E.64 R24, desc[UR10][R36.64] ;  /* 0x0000000a24187981 */ /* 0x000ee2000c1e1b00 */
[----:B------:R-:W-:-:S03]  /*4ed0*/  IADD3.X R17, R37, UR15, RZ, P0, !PT ;  /* 0x0000000f25117c10 */ /* 0x000fc600087fe4ff */
[----:B------:R-:W3:Y:S04]  /*4ee0*/  LDG.E.64 R26, desc[UR10][R34.64+0x8] ;  /* 0x0000080a221a7981 */ /* 0x000ee8000c1e1b00 */
[----:B------:R-:W4:Y:S04]  /*4ef0*/  LDG.E.64 R20, desc[UR10][R16.64] ;  /* 0x0000000a10147981 */ /* 0x000f28000c1e1b00 */
[----:B------:R-:W4:Y:S01]  /*4f00*/  LDG.E.64 R22, desc[UR10][R34.64+0x10] ;  /* 0x0000100a22167981 */ /* 0x000f22000c1e1b00 */
[----:B------:R-:W-:-:S03]  /*4f10*/  IADD3 R10, P0, R16, UR6, RZ ;  /* 0x00000006100a7c10 */ /* 0x000fc6000ff1e0ff */
[----:B------:R-:W5:Y:S01]  /*4f20*/  LDG.E.64 R18, desc[UR10][R34.64+0x18] ;  /* 0x0000180a22127981 */ /* 0x000f62000c1e1b00 */
[----:B------:R-:W-:-:S05]  /*4f30*/  IADD3.X R11, R17, UR15, RZ, P0, !PT ;  /* 0x0000000f110b7c10 */ /* 0x000fca00087fe4ff */
[----:B------:R-:W5:Y:S01]  /*4f40*/  LDG.E.64 R16, desc[UR10][R10.64] ;  /* 0x0000000a0a107981 */ /* 0x000f62000c1e1b00 */
[----:B------:R-:W-:-:S04]  /*4f50*/  UIADD3 UR8, UP0, UR8, -0x4, URZ ;  /* 0xfffffffc08087890 */ /* 0x000fc8000ff1e03f */
[----:B------:R-:W-:Y:S02]  /*4f60*/  UIADD3.X UR9, UR9, -0x1, URZ, UP0, !UPT ;  /* 0xffffffff09097890 */ /* 0x000fe400087fe43f */
[----:B------:R-:W-:-:S04]  /*4f70*/  ISETP.NE.U32.AND P0, PT, RZ, UR8, PT ;  /* 0x00000008ff007c0c */ /* 0x000fc8000bf05070 */
[----:B------:R-:W-:Y:S01]  /*4f80*/  ISETP.NE.AND.EX P0, PT, RZ, UR9, PT, P0 ;  /* 0x00000009ff007c0c */ /* 0x000fe2000bf05300 */
[----:B------:R-:W-:-:S04]  /*4f90*/  UIADD3 UR4, UP0, UR4, 0x4, URZ ;  /* 0x0000000404047890 */ /* 0x000fc8000ff1e03f */
[----:B------:R-:W-:Y:S01]  /*4fa0*/  UIADD3.X UR5, URZ, UR5, URZ, UP0, !UPT ;  /* 0x000000053f057290 */ /* 0x000fe200087fe43f */
[-C--:B--2---:R-:W-:Y:S02]  /*4fb0*/  IMAD R29, R29, R30.reuse, RZ ;  /* 0x0000001e1d1d7224 */ /* 0x084fe400078e02ff */
[----:B------:R-:W-:-:S04]  /*4fc0*/  IMAD.WIDE.U32 R32, R28, R30, R32 ;  /* 0x0000001e1c207225 */ /* 0x000fc800078e0020 */
[----:B------:R-:W-:Y:S02]  /*4fd0*/  IMAD R29, R28, R31, R29 ;  /* 0x0000001f1c1d7224 */ /* 0x000fe400078e021d */
[-C--:B---3--:R-:W-:Y:S02]  /*4fe0*/  IMAD R25, R25, R26.reuse, RZ ;  /* 0x0000001a19197224 */ /* 0x088fe400078e02ff */
[----:B------:R-:W-:Y:S02]  /*4ff0*/  IMAD.IADD R33, R33, 0x1, R29 ;  /* 0x0000000121217824 */ /* 0x000fe400078e021d */
[C---:B------:R-:W-:Y:S02]  /*5000*/  IMAD R27, R24.reuse, R27, R25 ;  /* 0x0000001b181b7224 */ /* 0x040fe400078e0219 */
[----:B------:R-:W-:-:S04]  /*5010*/  IMAD.WIDE.U32 R24, R24, R26, R32 ;  /* 0x0000001a18187225 */ /* 0x000fc800078e0020 */
[-C--:B----4-:R-:W-:Y:S02]  /*5020*/  IMAD R21, R21, R22.reuse, RZ ;  /* 0x0000001615157224 */ /* 0x090fe400078e02ff */
[----:B------:R-:W-:Y:S02]  /*5030*/  IMAD.IADD R25, R25, 0x1, R27 ;  /* 0x0000000119197824 */ /* 0x000fe400078e021b */
[C---:B------:R-:W-:Y:S02]  /*5040*/  IMAD R23, R20.reuse, R23, R21 ;  /* 0x0000001714177224 */ /* 0x040fe400078e0215 */
[----:B------:R-:W-:-:S04]  /*5050*/  IMAD.WIDE.U32 R20, R20, R22, R24 ;  /* 0x0000001614147225 */ /* 0x000fc800078e0018 */
[----:B------:R-:W-:Y:S02]  /*5060*/  IMAD.IADD R21, R21, 0x1, R23 ;  /* 0x0000000115157824 */ /* 0x000fe400078e0217 */
[-C--:B-----5:R-:W-:Y:S02]  /*5070*/  IMAD R17, R17, R18.reuse, RZ ;  /* 0x0000001211117224 */ /* 0x0a0fe400078e02ff */
[----:B------:R-:W-:Y:S01]  /*5080*/  IMAD.WIDE.U32 R32, R16, R18, R20 ;  /* 0x0000001210207225 */ /* 0x000fe200078e0014 */
[----:B------:R-:W-:-:S03]  /*5090*/  IADD3 R18, P2, R10, UR6, RZ ;  /* 0x000000060a127c10 */ /* 0x000fc6000ff5e0ff */
[----:B------:R-:W-:Y:S01]  /*50a0*/  IMAD R17, R16, R19, R17 ;  /* 0x0000001310117224 */ /* 0x000fe200078e0211 */
[----:B------:R-:W-:-:S03]  /*50b0*/  IADD3.X R19, R11, UR15, RZ, P2, !PT ;  /* 0x0000000f0b137c10 */ /* 0x000fc600097fe4ff */
[----:B------:R-:W-:Y:S01]  /*50c0*/  IMAD.IADD R33, R33, 0x1, R17 ;  /* 0x0000000121217824 */ /* 0x000fe200078e0211 */
[----:B------:R-:W-:Y:S06]  /*50d0*/  @P0 BRA `(.L_x_4945) ;  /* 0xfffffffc00540947 */ /* 0x000fec000383ffff */
.L_x_4944:
[----:B------:R-:W0:Y:S02]  /*50e0*/  LDC R20, c[0x0][0x220] ;  /* 0x00008800ff147b82 */ /* 0x000e240000000800 */
[----:B0-----:R-:W-:-:S04]  /*50f0*/  LOP3.LUT R20, R20, 0x3, RZ, 0xc0, !PT ;  /* 0x0000000314147812 */ /* 0x001fc800078ec0ff */
[----:B------:R-:W-:-:S04]  /*5100*/  ISETP.NE.U32.AND P0, PT, R20, RZ, PT ;  /* 0x000000ff1400720c */ /* 0x000fc80003f05070 */
[----:B------:R-:W-:-:S13]  /*5110*/  ISETP.NE.AND.EX P0, PT, RZ, RZ, PT, P0 ;  /* 0x000000ffff00720c */ /* 0x000fda0003f05300 */
[----:B------:R-:W-:Y:S05]  /*5120*/  @!P0 BRA `(.L_x_4943) ;  /* 0x0000000000b88947 */ /* 0x000fea0003800000 */
[----:B------:R-:W0:Y:S01]  /*5130*/  LDC.64 R16, c[0x0][0x240] ;  /* 0x00009000ff107b82 */ /* 0x000e220000000a00 */
[----:B------:R-:W-:Y:S01]  /*5140*/  IMAD.MOV.U32 R14, RZ, RZ, R12 ;  /* 0x000000ffff0e7224 */ /* 0x000fe200078e000c */
[----:B------:R-:W-:Y:S01]  /*5150*/  ULDC.64 UR6, c[0x0][0x238] ;  /* 0x00008e0000067ab9 */ /* 0x000fe20000000a00 */
[----:B------:R-:W-:Y:S01]  /*5160*/  ULDC.64 UR8, c[0x0][0x228] ;  /* 0x00008a0000087ab9 */ /* 0x000fe20000000a00 */
[----:B------:R-:W-:Y:S01]  /*5170*/  ULEA UR6, UP0, UR4, UR6, 0x3 ;  /* 0x0000000604067291 */ /* 0x000fe2000f80183f */
[----:B0-----:R-:W-:-:S03]  /*5180*/  IMAD R10, R16, UR5, RZ ;  /* 0x00000005100a7c24 */ /* 0x001fc6000f8e02ff */
[----:B------:R-:W-:Y:S02]  /*5190*/  ULEA.HI.X UR5, UR4, UR7, UR5, 0x3, UP0 ;  /* 0x0000000704057291 */ /* 0x000fe400080f1c05 */
[----:B------:R-:W-:-:S04]  /*51a0*/  IMAD.WIDE.U32 R18, R16, UR4, R14 ;  /* 0x0000000410127c25 */ /* 0x000fc8000f8e000e */
[----:B------:R-:W-:Y:S01]  /*51b0*/  IMAD R21, R17, UR4, R10 ;  /* 0x0000000411157c24 */ /* 0x000fe2000f8e020a */
[----:B------:R-:W-:Y:S01]  /*51c0*/  LEA R22, P0, R18, UR8, 0x3 ;  /* 0x0000000812167c11 */ /* 0x000fe2000f8018ff */
[----:B------:R-:W-:Y:S02]  /*51d0*/  IMAD.U32 R10, RZ, RZ, UR6 ;  /* 0x00000006ff0a7e24 */ /* 0x000fe4000f8e00ff */
[----:B------:R-:W-:Y:S02]  /*51e0*/  IMAD.IADD R19, R19, 0x1, R21 ;  /* 0x0000000113137824 */ /* 0x000fe400078e0215 */
        /* <DEDUP_REMOVED lines=11> */
[----:B------:R-:W0:Y:S01]  /*52a0*/  LDC.64 R18, c[0x0][0x240] ;  /* 0x00009000ff127b82 */ /* 0x000e220000000a00 */
[----:B------:R-:W-:-:S04]  /*52b0*/  ISETP.NE.U32.AND P0, PT, R20, 0x2, PT ;  /* 0x000000021400780c */ /* 0x000fc80003f05070 */
[----:B------:R-:W-:Y:S01]  /*52c0*/  ISETP.NE.AND.EX P0, PT, RZ, RZ, PT, P0 ;  /* 0x000000ffff00720c */ /* 0x000fe20003f05300 */
[----:B0-----:R-:W-:-:S03]  /*52d0*/  IMAD.WIDE.U32 R18, R16, UR4, R18 ;  /* 0x0000000410127c25 */ /* 0x001fc6000f8e0012 */
        /* <DEDUP_REMOVED lines=19> */
.L_x_4943:
[----:B-----5:R-:W0:Y:S08]  /*5410*/  LDC.64 R10, c[0x0][0x250] ;  /* 0x00009400ff0a7b82 */ /* 0x020e300000000a00 */
        /* <DEDUP_REMOVED lines=16> */
.L_x_4950:
        /* <DEDUP_REMOVED lines=27> */
.L_x_4949:
[----:B------:R-:W-:Y:S05]  /*56d0*/  @!P0 BRA `(.L_x_4951) ;  /* 0x0000000000808947 */ /* 0x000fea0003800000 */
[----:B------:R-:W-:Y:S01]  /*56e0*/  BSSY B2, `(.L_x_4951) ;  /* 0x000001f000027945 */ /* 0x000fe20003800000 */
[----:B------:R-:W-:Y:S02]  /*56f0*/  IMAD.MOV.U32 R26, RZ, RZ, R16 ;  /* 0x000000ffff1a7224 */ /* 0x000fe400078e0010 */
[----:B------:R-:W-:Y:S02]  /*5700*/  IMAD.MOV.U32 R27, RZ, RZ, R17 ;  /* 0x000000ffff1b7224 */ /* 0x000fe400078e0011 */
[----:B------:R-:W-:Y:S02]  /*5710*/  IMAD.MOV.U32 R25, RZ, RZ, R3 ;  /* 0x000000ffff197224 */ /* 0x000fe400078e0003 */
[----:B------:R-:W-:-:S07]  /*5720*/  IMAD.MOV.U32 R24, RZ, RZ, R2 ;  /* 0x000000ffff187224 */ /* 0x000fce00078e0002 */
.L_x_4952:
        /* <DEDUP_REMOVED lines=27> */
.L_x_4951:
[----:B------:R-:W-:Y:S01]  /*58e0*/  ULDC.64 UR4, c[0x0][0x248] ;  /* 0x0000920000047ab9 */ /* 0x000fe20000000a00 */
[C---:B------:R-:W-:Y:S01]  /*58f0*/  IADD3 R16, P0, -R13.reuse, R16, RZ ;  /* 0x000000100d107210 */ /* 0x040fe20007f1e1ff */
[----:B------:R-:W-:Y:S01]  /*5900*/  ULDC.64 UR6, c[0x0][0x260] ;  /* 0x0000980000067ab9 */ /* 0x000fe20000000a00 */
[----:B------:R-:W-:Y:S02]  /*5910*/  IADD3 R10, P2, R13, -UR4, RZ ;  /* 0x800000040d0a7c10 */ /* 0x000fe4000ff5e0ff */
[C---:B------:R-:W-:Y:S01]  /*5920*/  SHF.L.U64.HI R15, R8.reuse, 0x3, R9 ;  /* 0x00000003080f7819 */ /* 0x040fe20000010209 */
        /* <DEDUP_REMOVED lines=14> */
.L_x_4942:
[----:B------:R-:W-:Y:S05]  /*5a10*/  BSYNC B1 ;  /* 0x0000000000017941 */ /* 0x000fea0003800000 */
.L_x_4941:
[----:B-1---5:R-:W1:Y:S01]  /*5a20*/  S2R R8, SR_TID.X ;  /* 0x0000000000087919 */ /* 0x022e620000002100 */
[----:B------:R-:W-:Y:S01]  /*5a30*/  ULDC UR4, c[0x0][0x210] ;  /* 0x0000840000047ab9 */ /* 0x000fe20000000800 */
[----:B------:R-:W-:Y:S01]  /*5a40*/  BSSY B1, `(.L_x_4953) ;  /* 0x00001d7000017945 */ /* 0x000fe20003800000 */
[----:B------:R-:W-:Y:S01]  /*5a50*/  UIMAD UR16, UR14, -0x200, UR4 ;  /* 0xfffffe000e1078a4 */ /* 0x000fe2000f8e0204 */
[----:B-1----:R-:W-:-:S05]  /*5a60*/  VIADD R8, R8, 0x100 ;  /* 0x0000010008087836 */ /* 0x002fca0000000000 */
[----:B------:R-:W-:-:S13]  /*5a70*/  ISETP.GE.AND P0, PT, R8, UR16, PT ;  /* 0x0000001008007c0c */ /* 0x000fda000bf06270 */
[----:B------:R-:W-:Y:S05]  /*5a80*/  @P0 BRA `(.L_x_4954) ;  /* 0x0000001c00480947 */ /* 0x000fea0003800000 */
[----:B------:R-:W-:Y:S01]  /*5a90*/  ULDC.64 UR8, c[0x0][0x220] ;  /* 0x0000880000087ab9 */ /* 0x000fe20000000a00 */
[----:B------:R-:W-:Y:S02]  /*5aa0*/  CS2R R32, SRZ ;  /* 0x0000000000207805 */ /* 0x000fe4000001ff00 */
[----:B------:R-:W-:-:S04]  /*5ab0*/  ISETP.NE.U32.AND P0, PT, RZ, UR8, PT ;  /* 0x00000008ff007c0c */ /* 0x000fc8000bf05070 */
[----:B------:R-:W-:-:S13]  /*5ac0*/  ISETP.NE.AND.EX P0, PT, RZ, UR9, PT, P0 ;  /* 0x00000009ff007c0c */ /* 0x000fda000bf05300 */
[----:B------:R-:W-:Y:S05]  /*5ad0*/  @!P0 BRA `(.L_x_4955) ;  /* 0x0000001400b48947 */ /* 0x000fea0003800000 */
[----:B------:R-:W-:Y:S01]  /*5ae0*/  UISETP.GE.U32.AND UP0, UPT, UR8, 0x1, UPT ;  /* 0x000000010800788c */ /* 0x000fe2000bf06070 */
[----:B------:R-:W-:-:S03]  /*5af0*/  ULDC.64 UR4, c[0x0][0x230] ;  /* 0x00008c0000047ab9 */ /* 0x000fc60000000a00 */
[----:B------:R-:W-:Y:S01]  /*5b00*/  UISETP.GE.AND.EX UP0, UPT, UR9, URZ, UPT, UP0 ;  /* 0x0000003f0900728c */ /* 0x000fe2000bf06300 */
[----:B------:R-:W-:-:S04]  /*5b10*/  IMAD R9, R5, UR4, RZ ;  /* 0x0000000405097c24 */ /* 0x000fc8000f8e02ff */
[----:B------:R-:W-:Y:S01]  /*5b20*/  IMAD R9, R4, UR5, R9 ;  /* 0x0000000504097c24 */ /* 0x000fe2000f8e0209 */
[----:B------:R-:W-:-:S13]  /*5b30*/  PLOP3.LUT P0, PT, PT, PT, UP0, 0x80, 0x0 ;  /* 0x000000000000781c */ /* 0x000fda0003f0f008 */
[----:B------:R-:W-:Y:S05]  /*5b40*/  @!P0 BRA `(.L_x_4955) ;  /* 0x0000001400988947 */ /* 0x000fea0003800000 */
[----:B------:R-:W-:Y:S01]  /*5b50*/  UIADD3 UR5, UP0, UR8, -0x1, URZ ;  /* 0xffffffff08057890 */ /* 0x000fe2000ff1e03f */
[----:B0-----:R-:W-:Y:S01]  /*5b60*/  IMAD.WIDE.U32 R12, R4, UR4, RZ ;  /* 0x00000004040c7c25 */ /* 0x001fe2000f8e00ff */
[----:B------:R-:W-:Y:S01]  /*5b70*/  UMOV UR4, URZ ;  /* 0x0000003f00047c82 */ /* 0x000fe20008000000 */
[----:B------:R-:W-:Y:S01]  /*5b80*/  ULDC.64 UR12, c[0x0][0x240] ;  /* 0x00009000000c7ab9 */ /* 0x000fe20000000a00 */
[----:B------:R-:W-:Y:S01]  /*5b90*/  UIADD3.X UR6, UR9, -0x1, URZ, UP0, !UPT ;  /* 0xffffffff09067890 */ /* 0x000fe200087fe43f */
[----:B------:R-:W-:Y:S01]  /*5ba0*/  CS2R R32, SRZ ;  /* 0x0000000000207805 */ /* 0x000fe2000001ff00 */
[----:B------:R-:W-:Y:S01]  /*5bb0*/  UISETP.GE.U32.AND UP0, UPT, UR5, 0x3, UPT ;  /* 0x000000030500788c */ /* 0x000fe2000bf06070 */
[----:B------:R-:W-:Y:S02]  /*5bc0*/  IMAD.IADD R15, R13, 0x1, R9 ;  /* 0x000000010d0f7824 */ /* 0x000fe400078e0209 */
[----:B------:R-:W-:Y:S01]  /*5bd0*/  UMOV UR5, URZ ;  /* 0x0000003f00057c82 */ /* 0x000fe20008000000 */
[----:B------:R-:W-:-:S02]  /*5be0*/  UISETP.GE.U32.AND.EX UP0, UPT, UR6, URZ, UPT, UP0 ;  /* 0x0000003f0600728c */ /* 0x000fc4000bf06100 */
[----:B------:R-:W-:-:S04]  /*5bf0*/  ULOP3.LUT UR6, UR8, 0x3, URZ, 0xc0, !UPT ;  /* 0x0000000308067892 */ /* 0x000fc8000f8ec03f */
[----:B------:R-:W-:-:S13]  /*5c00*/  PLOP3.LUT P0, PT, PT, PT, UP0, 0x80, 0x0 ;  /* 0x000000000000781c */ /* 0x000fda0003f0f008 */
[----:B------:R-:W-:Y:S05]  /*5c10*/  @!P0 BRA `(.L_x_4956) ;  /* 0x0000001000988947 */ /* 0x000fea0003800000 */
[----:B------:R-:W-:Y:S01]  /*5c20*/  UIADD3 UR8, UP0, -UR6, UR8, URZ ;  /* 0x0000000806087290 */ /* 0x000fe2000ff1e13f */
[----:B------:R-:W-:Y:S01]  /*5c30*/  IMAD.IADD R17, R9, 0x1, R13 ;  /* 0x0000000109117824 */ /* 0x000fe200078e020d */
[----:B------:R-:W-:Y:S01]  /*5c40*/  ULDC.64 UR4, c[0x0][0x228] ;  /* 0x00008a0000047ab9 */ /* 0x000fe20000000a00 */
[----:B------:R-:W-:Y:S01]  /*5c50*/  UIMAD.WIDE.U32 UR6, UR12, 0x8, URZ ;  /* 0x000000080c0678a5 */ /* 0x000fe2000f8e003f */
[C---:B------:R-:W-:Y:S01]  /*5c60*/  LEA R16, P2, R12.reuse, UR4, 0x3 ;  /* 0x000000040c107c11 */ /* 0x040fe2000f8418ff */
[----:B------:R-:W-:Y:S01]  /*5c70*/  UIADD3.X UR9, UR9, -0x1, URZ, UP0, !UPT ;  /* 0xffffffff09097890 */ /* 0x000fe200087fe43f */
[----:B------:R-:W-:Y:S01]  /*5c80*/  ISETP.LT.U32.AND P0, PT, RZ, UR8, PT ;  /* 0x00000008ff007c0c */ /* 0x000fe2000bf01070 */
[----:B------:R-:W-:Y:S01]  /*5c90*/  USHF.L.U32 UR13, UR13, 0x3, URZ ;  /* 0x000000030d0d7899 */ /* 0x000fe2000800063f */
[----:B------:R-:W-:Y:S01]  /*5ca0*/  LEA.HI.X R17, R12, UR5, R17, 0x3, P2 ;  /* 0x000000050c117c11 */ /* 0x000fe200090f1c11 */
[----:B------:R-:W-:Y:S01]  /*5cb0*/  UMOV UR4, URZ ;  /* 0x0000003f00047c82 */ /* 0x000fe20008000000 */
[----:B------:R-:W-:Y:S01]  /*5cc0*/  UMOV UR5, URZ ;  /* 0x0000003f00057c82 */ /* 0x000fe20008000000 */
[----:B------:R-:W-:Y:S01]  /*5cd0*/  IMAD.U32 R8, RZ, RZ, UR9 ;  /* 0x00000009ff087e24 */ /* 0x000fe2000f8e00ff */
[----:B------:R-:W-:Y:S01]  /*5ce0*/  UIADD3 UR15, UR7, UR13, URZ ;  /* 0x0000000d070f7290 */ /* 0x000fe2000fffe03f */
[----:B------:R-:W-:-:S03]  /*5cf0*/  ULDC.64 UR20, c[0x0][0x238] ;  /* 0x00008e0000147ab9 */ /* 0x000fc60000000a00 */
        /* <DEDUP_REMOVED lines=9> */
.L_x_4959:
[----:B------:R-:W-:Y:S01]  /*5d90*/  ULEA UR12, UP0, UR4, UR18, 0x3 ;  /* 0x00000012040c7291 */ /* 0x000fe2000f80183f */
[----:B------:R-:W-:Y:S01]  /*5da0*/  IADD3 R34, P2, R16, UR6, RZ ;  /* 0x0000000610227c10 */ /* 0x000fe2000ff5e0ff */
[----:B------:R-:W2:Y:S02]  /*5db0*/  LDG.E.64 R30, desc[UR10][R16.64] ;  /* 0x0000000a101e7981 */ /* 0x000ea4000c1e1b00 */
[----:B------:R-:W-:Y:S02]  /*5dc0*/  ULEA.HI.X UR13, UR4, UR19, UR5, 0x3, UP0 ;  /* 0x00000013040d7291 */ /* 0x000fe400080f1c05 */
[----:B------:R-:W-:-:S04]  /*5dd0*/  IMAD.U32 R10, RZ, RZ, UR12 ;  /* 0x0000000cff0a7e24 */ /* 0x000fc8000f8e00ff */
[----:B------:R-:W-:Y:S01]  /*5de0*/  IMAD.U32 R11, RZ, RZ, UR13 ;  /* 0x0000000dff0b7e24 */ /* 0x000fe2000f8e00ff */
[----:B------:R-:W-:-:S04]  /*5df0*/  IADD3.X R35, R17, UR15, RZ, P2, !PT ;  /* 0x0000000f11237c10 */ /* 0x000fc800097fe4ff */
[----:B------:R-:W2:Y:S04]  /*5e00*/  LDG.E.64 R22, desc[UR10][R10.64] ;  /* 0x0000000a0a167981 */ /* 0x000ea8000c1e1b00 */
        /* <DEDUP_REMOVED lines=11> */
[----:B------:R-:W-:-:S05]  /*5ec0*/  IADD3.X R37, R29, UR15, RZ, P2, !PT ;  /* 0x0000000f1d257c10 */ /* 0x000fca00097fe4ff */
[----:B------:R-:W5:Y:S01]  /*5ed0*/  LDG.E.64 R34, desc[UR10][R36.64] ;  /* 0x0000000a24227981 */ /* 0x000f62000c1e1b00 */
[-C--:B--2---:R-:W-:Y:S02]  /*5ee0*/  IMAD R31, R31, R22.reuse, RZ ;  /* 0x000000161f1f7224 */ /* 0x084fe400078e02ff */
[----:B------:R-:W-:-:S04]  /*5ef0*/  IMAD.WIDE.U32 R32, R30, R22, R32 ;  /* 0x000000161e207225 */ /* 0x000fc800078e0020 */
[----:B------:R-:W-:Y:S02]  /*5f00*/  IMAD R31, R30, R23, R31 ;  /* 0x000000171e1f7224 */ /* 0x000fe400078e021f */
[-C--:B---3--:R-:W-:Y:S02]  /*5f10*/  IMAD R23, R25, R26.reuse, RZ ;  /* 0x0000001a19177224 */ /* 0x088fe400078e02ff */
[----:B------:R-:W-:Y:S02]  /*5f20*/  IMAD.IADD R33, R33, 0x1, R31 ;  /* 0x0000000121217824 */ /* 0x000fe400078e021f */
[C---:B------:R-:W-:Y:S02]  /*5f30*/  IMAD R27, R24.reuse, R27, R23 ;  /* 0x0000001b181b7224 */ /* 0x040fe400078e0217 */
[----:B------:R-:W-:Y:S01]  /*5f40*/  IMAD.WIDE.U32 R32, R24, R26, R32 ;  /* 0x0000001a18207225 */ /* 0x000fe200078e0020 */
[----:B------:R-:W2:Y:S01]  /*5f50*/  LDG.E.64 R22, desc[UR10][R10.64+0x20] ;  /* 0x0000200a0a167981 */ /* 0x000ea2000c1e1b00 */
[----:B------:R-:W-:-:S04]  /*5f60*/  IADD3 R24, P2, R36, UR6, RZ ;  /* 0x0000000624187c10 */ /* 0x000fc8000ff5e0ff */
[----:B------:R-:W-:Y:S01]  /*5f70*/  IADD3.X R25, R37, UR15, RZ, P2, !PT ;  /* 0x0000000f25197c10 */ /* 0x000fe200097fe4ff */
[----:B------:R-:W-:Y:S02]  /*5f80*/  IMAD.IADD R27, R33, 0x1, R27 ;  /* 0x00000001211b7824 */ /* 0x000fe400078e021b */
[----:B------:R-:W-:Y:S01]  /*5f90*/  IMAD.MOV.U32 R26, RZ, RZ, R32 ;  /* 0x000000ffff1a7224 */ /* 0x000fe200078e0020 */
[----:B0-----:R-:W-:Y:S01]  /*5fa0*/  IADD3 R28, P2, R24, UR6, RZ ;  /* 0x00000006181c7c10 */ /* 0x001fe2000ff5e0ff */
[----:B------:R-:W3:Y:S04]  /*5fb0*/  LDG.E.64 R30, desc[UR10][R24.64] ;  /* 0x0000000a181e7981 */ /* 0x000ee8000c1e1b00 */
[----:B------:R-:W3:Y:S01]  /*5fc0*/  LDG.E.64 R32, desc[UR10][R10.64+0x28] ;  /* 0x0000280a0a207981 */ /* 0x000ee2000c1e1b00 */
[----:B----4-:R-:W-:Y:S01]  /*5fd0*/  IMAD R19, R19, R20, RZ ;  /* 0x0000001413137224 */ /* 0x010fe200078e02ff */
[----:B------:R-:W-:-:S03]  /*5fe0*/  IADD3.X R29, R25, UR15, RZ, P2, !PT ;  /* 0x0000000f191d7c10 */ /* 0x000fc600097fe4ff */
[C---:B------:R-:W-:Y:S02]  /*5ff0*/  IMAD R19, R18.reuse, R21, R19 ;  /* 0x0000001512137224 */ /* 0x040fe400078e0213 */
[----:B------:R-:W-:Y:S01]  /*6000*/  IMAD.WIDE.U32 R20, R18, R20, R26 ;  /* 0x0000001412147225 */ /* 0x000fe200078e001a */
[----:B------:R0:W4:Y:S04]  /*6010*/  LDG.E.64 R36, desc[UR10][R28.64] ;  /* 0x0000000a1c247981 */ /* 0x000128000c1e1b00 */
[----:B------:R-:W4:Y:S01]  /*6020*/  LDG.E.64 R26, desc[UR10][R10.64+0x30] ;  /* 0x0000300a0a1a7981 */ /* 0x000f22000c1e1b00 */
[----:B------:R-:W-:Y:S01]  /*6030*/  IADD3 R18, P2, R28, UR6, RZ ;  /* 0x000000061c127c10 */ /* 0x000fe2000ff5e0ff */
[----:B------:R-:W-:Y:S02]  /*6040*/  IMAD.IADD R21, R21, 0x1, R19 ;  /* 0x0000000115157824 */ /* 0x000fe400078e0213 */
[----:B-----5:R-:W-:Y:S01]  /*6050*/  IMAD R9, R9, R16, RZ ;  /* 0x0000001009097224 */ /* 0x020fe200078e02ff */
[----:B------:R-:W-:-:S03]  /*6060*/  IADD3.X R19, R29, UR15, RZ, P2, !PT ;  /* 0x0000000f1d137c10 */ /* 0x000fc600097fe4ff */
[C---:B------:R-:W-:Y:S02]  /*6070*/  IMAD R9, R8.reuse, R17, R9 ;  /* 0x0000001108097224 */ /* 0x040fe400078e0209 */
[----:B------:R-:W-:Y:S01]  /*6080*/  IMAD.WIDE.U32 R16, R8, R16, R20 ;  /* 0x0000001008107225 */ /* 0x000fe200078e0014 */
[----:B------:R1:W5:Y:S04]  /*6090*/  LDG.E.64 R24, desc[UR10][R18.64] ;  /* 0x0000000a12187981 */ /* 0x000368000c1e1b00 */
[----:B------:R-:W5:Y:S01]  /*60a0*/  LDG.E.64 R20, desc[UR10][R10.64+0x38] ;  /* 0x0000380a0a147981 */ /* 0x000f62000c1e1b00 */
[----:B------:R-:W-:Y:S01]  /*60b0*/  IMAD.IADD R17, R17, 0x1, R9 ;  /* 0x0000000111117824 */ /* 0x000fe200078e0209 */
[----:B0-----:R-:W-:-:S04]  /*60c0*/  IADD3 R28, P2, R18, UR6, RZ ;  /* 0x00000006121c7c10 */ /* 0x001fc8000ff5e0ff */
[----:B------:R-:W-:Y:S01]  /*60d0*/  IADD3.X R29, R19, UR15, RZ, P2, !PT ;  /* 0x0000000f131d7c10 */ /* 0x000fe200097fe4ff */
[-C--:B--2---:R-:W-:Y:S02]  /*60e0*/  IMAD R9, R35, R22.reuse, RZ ;  /* 0x0000001623097224 */ /* 0x084fe400078e02ff */
[----:B------:R-:W-:-:S04]  /*60f0*/  IMAD.WIDE.U32 R16, R34, R22, R16 ;  /* 0x0000001622107225 */ /* 0x000fc800078e0010 */
[----:B------:R-:W-:-:S04]  /*6100*/  IMAD R8, R34, R23, R9 ;  /* 0x0000001722087224 */ /* 0x000fc800078e0209 */
[----:B------:R-:W-:Y:S02]  /*6110*/  IMAD.IADD R9, R17, 0x1, R8 ;  /* 0x0000000111097824 */ /* 0x000fe400078e0208 */
[----:B------:R-:W-:Y:S02]  /*6120*/  IMAD.MOV.U32 R8, RZ, RZ, R16 ;  /* 0x000000ffff087224 */ /* 0x000fe400078e0010 */
[----:B---3--:R-:W-:-:S04]  /*6130*/  IMAD R17, R31, R32, RZ ;  /* 0x000000201f117224 */ /* 0x008fc800078e02ff */
[C---:B-1----:R-:W-:Y:S02]  /*6140*/  IMAD R18, R30.reuse, R33, R17 ;  /* 0x000000211e127224 */ /* 0x042fe400078e0211 */
[----:B------:R-:W-:Y:S01]  /*6150*/  IMAD.WIDE.U32 R32, R30, R32, R8 ;  /* 0x000000201e207225 */ /* 0x000fe200078e0008 */
[----:B------:R0:W2:Y:S01]  /*6160*/  LDG.E.64 R16, desc[UR10][R28.64] ;  /* 0x0000000a1c107981 */ /* 0x0000a2000c1e1b00 */
[----:B------:R-:W-:-:S03]  /*6170*/  IADD3 R30, P2, R28, UR6, RZ ;  /* 0x000000061c1e7c10 */ /* 0x000fc6000ff5e0ff */
[----:B------:R-:W2:Y:S01]  /*6180*/  LDG.E.64 R8, desc[UR10][R10.64+0x40] ;  /* 0x0000400a0a087981 */ /* 0x000ea2000c1e1b00 */
[----:B------:R-:W-:Y:S01]  /*6190*/  IMAD.IADD R19, R33, 0x1, R18 ;  /* 0x0000000121137824 */ /* 0x000fe200078e0212 */
[----:B------:R-:W-:Y:S01]  /*61a0*/  IADD3.X R31, R29, UR15, RZ, P2, !PT ;  /* 0x0000000f1d1f7c10 */ /* 0x000fe200097fe4ff */
[-C--:B----4-:R-:W-:Y:S02]  /*61b0*/  IMAD R23, R37, R26.reuse, RZ ;  /* 0x0000001a25177224 */ /* 0x090fe400078e02ff */
[----:B------:R-:W-:Y:S02]  /*61c0*/  IMAD.MOV.U32 R18, RZ, RZ, R32 ;  /* 0x000000ffff127224 */ /* 0x000fe400078e0020 */
[C---:B------:R-:W-:Y:S01]  /*61d0*/  IMAD R27, R36.reuse, R27, R23 ;  /* 0x0000001b241b7224 */ /* 0x040fe200078e0217 */
[----:B------:R-:W3:Y:S01]  /*61e0*/  LDG.E.64 R34, desc[UR10][R30.64] ;  /* 0x0000000a1e227981 */ /* 0x000ee2000c1e1b00 */
[----:B------:R-:W-:Y:S01]  /*61f0*/  IMAD.WIDE.U32 R36, R36, R26, R18 ;  /* 0x0000001a24247225 */ /* 0x000fe200078e0012 */
[----:B------:R-:W-:-:S02]  /*6200*/  IADD3 R22, P2, R30, UR6, RZ ;  /* 0x000000061e167c10 */ /* 0x000fc4000ff5e0ff */
[----:B------:R-:W3:Y:S02]  /*6210*/  LDG.E.64 R18, desc[UR10][R10.64+0x48] ;  /* 0x0000480a0a127981 */ /* 0x000ee4000c1e1b00 */
[----:B------:R-:W-:Y:S02]  /*6220*/  IADD3.X R23, R31, UR15, RZ, P2, !PT ;  /* 0x0000000f1f177c10 */ /* 0x000fe400097fe4ff */
[----:B------:R-:W4:Y:S01]  /*6230*/  LDG.E.64 R32, desc[UR10][R10.64+0x50] ;  /* 0x0000500a0a207981 */ /* 0x000f22000c1e1b00 */
[----:B0-----:R-:W-:-:S03]  /*6240*/  IADD3 R28, P2, R22, UR6, RZ ;  /* 0x00000006161c7c10 */ /* 0x001fc6000ff5e0ff */
[----:B------:R-:W4:Y:S01]  /*6250*/  LDG.E.64 R30, desc[UR10][R22.64] ;  /* 0x0000000a161e7981 */ /* 0x000f22000c1e1b00 */
[----:B------:R-:W-:Y:S01]  /*6260*/  IMAD.IADD R27, R37, 0x1, R27 ;  /* 0x00000001251b7824 */ /* 0x000fe200078e021b */
[----:B------:R-:W-:Y:S01]  /*6270*/  IADD3.X R29, R23, UR15, RZ, P2, !PT ;  /* 0x0000000f171d7c10 */ /* 0x000fe200097fe4ff */
[----:B------:R-:W-:Y:S02]  /*6280*/  IMAD.MOV.U32 R26, RZ, RZ, R36 ;  /* 0x000000ffff1a7224 */ /* 0x000fe400078e0024 */
[-C--:B-----5:R-:W-:Y:S02]  /*6290*/  IMAD R25, R25, R20.reuse, RZ ;  /* 0x0000001419197224 */ /* 0x0a0fe400078e02ff */
[----:B------:R0:W5:Y:S02]  /*62a0*/  LDG.E.64 R36, desc[UR10][R28.64] ;  /* 0x0000000a1c247981 */ /* 0x000164000c1e1b00 */
[C---:B------:R-:W-:Y:S02]  /*62b0*/  IMAD R21, R24.reuse, R21, R25 ;  /* 0x0000001518157224 */ /* 0x040fe400078e0219 */
[----:B------:R-:W-:-:S02]  /*62c0*/  IMAD.WIDE.U32 R24, R24, R20, R26 ;  /* 0x0000001418187225 */ /* 0x000fc400078e001a */
[----:B------:R-:W5:Y:S02]  /*62d0*/  LDG.E.64 R26, desc[UR10][R10.64+0x58] ;  /* 0x0000580a0a1a7981 */ /* 0x000f64000c1e1b00 */
[----:B------:R-:W-:Y:S02]  /*62e0*/  IMAD.IADD R25, R25, 0x1, R21 ;  /* 0x0000000119197824 */ /* 0x000fe400078e0215 */
[----:B------:R-:W5:Y:S01]  /*62f0*/  LDG.E.64 R20, desc[UR10][R10.64+0x68] ;  /* 0x0000680a0a147981 */ /* 0x000f62000c1e1b00 */
[----:B--2---:R-:W-:-:S04]  /*6300*/  IMAD R17, R17, R8, RZ ;  /* 0x0000000811117224 */ /* 0x004fc800078e02ff */
[C---:B------:R-:W-:Y:S02]  /*6310*/  IMAD R9, R16.reuse, R9, R17 ;  /* 0x0000000910097224 */ /* 0x040fe400078e0211 */
[----:B------:R-:W-:Y:S01]  /*6320*/  IMAD.WIDE.U32 R16, R16, R8, R24 ;  /* 0x0000000810107225 */ /* 0x000fe200078e0018 */
[----:B------:R-:W-:-:S03]  /*6330*/  IADD3 R24, P2, R28, UR6, RZ ;  /* 0x000000061c187c10 */ /* 0x000fc6000ff5e0ff */
[----:B------:R-:W-:Y:S01]  /*6340*/  IMAD.IADD R9, R17, 0x1, R9 ;  /* 0x0000000111097824 */ /* 0x000fe200078e0209 */
[----:B------:R-:W-:Y:S01]  /*6350*/  IADD3.X R25, R29, UR15, RZ, P2, !PT ;  /* 0x0000000f1d197c10 */ /* 0x000fe200097fe4ff */
[-C--:B---3--:R-:W-:Y:S02]  /*6360*/  IMAD R17, R35, R18.reuse, RZ ;  /* 0x0000001223117224 */ /* 0x088fe400078e02ff */
[----:B------:R-:W-:Y:S02]  /*6370*/  IMAD.MOV.U32 R8, RZ, RZ, R16 ;  /* 0x000000ffff087224 */ /* 0x000fe400078e0010 */
[C---:B------:R-:W-:Y:S02]  /*6380*/  IMAD R19, R34.reuse, R19, R17 ;  /* 0x0000001322137224 */ /* 0x040fe400078e0211 */
[----:B------:R-:W-:Y:S01]  /*6390*/  IMAD.WIDE.U32 R34, R34, R18, R8 ;  /* 0x0000001222227225 */ /* 0x000fe200078e0008 */
[----:B------:R1:W2:Y:S01]  /*63a0*/  LDG.E.64 R16, desc[UR10][R24.64] ;  /* 0x0000000a18107981 */ /* 0x0002a2000c1e1b00 */
[----:B0-----:R-:W-:-:S03]  /*63b0*/  IADD3 R28, P2, R24, UR6, RZ ;  /* 0x00000006181c7c10 */ /* 0x001fc6000ff5e0ff */
[----:B------:R-:W2:Y:S01]  /*63c0*/  LDG.E.64 R8, desc[UR10][R10.64+0x60] ;  /* 0x0000600a0a087981 */ /* 0x000ea2000c1e1b00 */
[-C--:B----4-:R-:W-:Y:S01]  /*63d0*/  IMAD R23, R31, R32.reuse, RZ ;  /* 0x000000201f177224 */ /* 0x090fe200078e02ff */
[----:B------:R-:W-:Y:S01]  /*63e0*/  IADD3.X R29, R25, UR15, RZ, P2, !PT ;  /* 0x0000000f191d7c10 */ /* 0x000fe200097fe4ff */
[----:B------:R-:W-:Y:S02]  /*63f0*/  IMAD.IADD R19, R35, 0x1, R19 ;  /* 0x0000000123137824 */ /* 0x000fe400078e0213 */
[----:B------:R-:W-:Y:S02]  /*6400*/  IMAD.MOV.U32 R18, RZ, RZ, R34 ;  /* 0x000000ffff127224 */ /* 0x000fe400078e0022 */
[----:B------:R-:W-:Y:S01]  /*6410*/  IMAD R23, R30, R33, R23 ;  /* 0x000000211e177224 */ /* 0x000fe200078e0217 */
[----:B------:R-:W-:Y:S01]  /*6420*/  IADD3 R22, P2, R28, UR6, RZ ;  /* 0x000000061c167c10 */ /* 0x000fe2000ff5e0ff */
[----:B------:R-:W-:Y:S02]  /*6430*/  IMAD.WIDE.U32 R30, R30, R32, R18 ;  /* 0x000000201e1e7225 */ /* 0x000fe400078e0012 */
[----:B------:R-:W3:Y:S02]  /*6440*/  LDG.E.64 R18, desc[UR10][R28.64] ;  /* 0x0000000a1c127981 */ /* 0x000ee4000c1e1b00 */
[----:B-1----:R-:W-:Y:S01]  /*6450*/  IMAD.IADD R25, R31, 0x1, R23 ;  /* 0x000000011f197824 */ /* 0x002fe200078e0217 */
[----:B------:R-:W-:Y:S01]  /*6460*/  IADD3.X R23, R29, UR15, RZ, P2, !PT ;  /* 0x0000000f1d177c10 */ /* 0x000fe200097fe4ff */
[----:B-----5:R-:W-:Y:S01]  /*6470*/  IMAD R35, R37, R26, RZ ;  /* 0x0000001a25237224 */ /* 0x020fe200078e02ff */
[----:B------:R-:W4:Y:S01]  /*6480*/  LDG.E.64 R32, desc[UR10][R10.64+0x70] ;  /* 0x0000700a0a207981 */ /* 0x000f22000c1e1b00 */
[----:B------:R-:W-:-:S02]  /*6490*/  IMAD.MOV.U32 R24, RZ, RZ, R30 ;  /* 0x000000ffff187224 */ /* 0x000fc400078e001e */
[C---:B------:R-:W-:Y:S01]  /*64a0*/  IMAD R35, R36.reuse, R27, R35 ;  /* 0x0000001b24237224 */ /* 0x040fe200078e0223 */
[----:B------:R-:W4:Y:S01]  /*64b0*/  LDG.E.64 R30, desc[UR10][R22.64] ;  /* 0x0000000a161e7981 */ /* 0x000f22000c1e1b00 */
[----:B------:R-:W-:Y:S01]  /*64c0*/  IMAD.WIDE.U32 R26, R36, R26, R24 ;  /* 0x0000001a241a7225 */ /* 0x000fe200078e0018 */
[----:B------:R-:W-:Y:S02]  /*64d0*/  IADD3 R24, P2, R22, UR6, RZ ;  /* 0x0000000616187c10 */ /* 0x000fe4000ff5e0ff */
[----:B------:R-:W5:Y:S02]  /*64e0*/  LDG.E.64 R36, desc[UR10][R10.64+0x78] ;  /* 0x0000780a0a247981 */ /* 0x000f64000c1e1b00 */
[----:B------:R-:W-:-:S05]  /*64f0*/  IADD3.X R25, R23, UR15, RZ, P2, !PT ;  /* 0x0000000f17197c10 */ /* 0x000fca00097fe4ff */
        /* <DEDUP_REMOVED lines=9> */
[----:B--2---:R-:W-:-:S04]  /*6590*/  IMAD R17, R17, R8, RZ ;  /* 0x0000000811117224 */ /* 0x004fc800078e02ff */
[C---:B------:R-:W-:Y:S02]  /*65a0*/  IMAD R17, R16.reuse, R9, R17 ;  /* 0x0000000910117224 */ /* 0x040fe400078e0211 */
[----:B------:R-:W-:-:S04]  /*65b0*/  IMAD.WIDE.U32 R8, R16, R8, R26 ;  /* 0x0000000810087225 */ /* 0x000fc800078e001a */
        /* <DEDUP_REMOVED lines=16> */
.L_x_4958:
        /* <DEDUP_REMOVED lines=8> */
[----:B------:R-:W-:Y:S01]  /*6740*/  IMAD.U32 R8, RZ, RZ, UR12 ;  /* 0x0000000cff087e24 */ /* 0x000fe2000f8e00ff */
[----:B------:R-:W-:-:S03]  /*6750*/  IADD3 R34, P0, R16, UR6, RZ ;  /* 0x0000000610227c10 */ /* 0x000fc6000ff1e0ff */
[----:B------:R-:W-:Y:S01]  /*6760*/  IMAD.U32 R9, RZ, RZ, UR13 ;  /* 0x0000000dff097e24 */ /* 0x000fe2000f8e00ff */
[----:B------:R-:W-:-:S04]  /*6770*/  IADD3.X R35, R17, UR15, RZ, P0, !PT ;  /* 0x0000000f11237c10 */ /* 0x000fc800087fe4ff */
[----:B------:R-:W2:Y:S01]  /*6780*/  LDG.E.64 R30, desc[UR10][R8.64] ;  /* 0x0000000a081e7981 */ /* 0x000ea2000c1e1b00 */
[----:B------:R-:W-:-:S03]  /*6790*/  IADD3 R36, P0, R34, UR6, RZ ;  /* 0x0000000622247c10 */ /* 0x000fc6000ff1e0ff */
[----:B------:R-:W3:Y:S04]  /*67a0*/  LDG.E.64 R24, desc[UR10][R34.64] ;  /* 0x0000000a22187981 */ /* 0x000ee8000c1e1b00 */
[----:B------:R-:W3:Y:S01]  /*67b0*/  LDG.E.64 R26, desc[UR10][R8.64+0x8] ;  /* 0x0000080a081a7981 */ /* 0x000ee2000c1e1b00 */
[----:B------:R-:W-:Y:S02]  /*67c0*/  IADD3.X R37, R35, UR15, RZ, P0, !PT ;  /* 0x0000000f23257c10 */ /* 0x000fe400087fe4ff */
[----:B------:R-:W-:Y:S01]  /*67d0*/  IADD3 R18, P0, R36, UR6, RZ ;  /* 0x0000000624127c10 */ /* 0x000fe2000ff1e0ff */
[----:B------:R-:W4:Y:S04]  /*67e0*/  LDG.E.64 R22, desc[UR10][R8.64+0x10] ;  /* 0x0000100a08167981 */ /* 0x000f28000c1e1b00 */
[----:B------:R-:W4:Y:S01]  /*67f0*/  LDG.E.64 R16, desc[UR10][R36.64] ;  /* 0x0000000a24107981 */ /* 0x000f22000c1e1b00 */
[----:B------:R-:W-:-:S03]  /*6800*/  IADD3.X R19, R37, UR15, RZ, P0, !PT ;  /* 0x0000000f25137c10 */ /* 0x000fc600087fe4ff */
[----:B------:R-:W5:Y:S04]  /*6810*/  LDG.E.64 R10, desc[UR10][R8.64+0x18] ;  /* 0x0000180a080a7981 */ /* 0x000f68000c1e1b00 */
[----:B------:R-:W5:Y:S04]  /*6820*/  LDG.E.64 R20, desc[UR10][R18.64] ;  /* 0x0000000a12147981 */ /* 0x000f68000c1e1b00 */
[----:B------:R-:W5:Y:S01]  /*6830*/  LDG.E.64 R36, desc[UR10][R8.64+0x38] ;  /* 0x0000380a08247981 */ /* 0x000f62000c1e1b00 */
[-C--:B--2---:R-:W-:Y:S02]  /*6840*/  IMAD R29, R29, R30.reuse, RZ ;  /* 0x0000001e1d1d7224 */ /* 0x084fe400078e02ff */
[----:B------:R-:W-:-:S04]  /*6850*/  IMAD.WIDE.U32 R32, R28, R30, R32 ;  /* 0x0000001e1c207225 */ /* 0x000fc800078e0020 */
[----:B------:R-:W-:Y:S01]  /*6860*/  IMAD R29, R28, R31, R29 ;  /* 0x0000001f1c1d7224 */ /* 0x000fe200078e021d */
[----:B------:R-:W-:Y:S01]  /*6870*/  IADD3 R28, P0, R18, UR6, RZ ;  /* 0x00000006121c7c10 */ /* 0x000fe2000ff1e0ff */
[-C--:B---3--:R-:W-:Y:S02]  /*6880*/  IMAD R25, R25, R26.reuse, RZ ;  /* 0x0000001a19197224 */ /* 0x088fe400078e02ff */
[----:B------:R-:W-:Y:S01]  /*6890*/  IMAD.IADD R33, R33, 0x1, R29 ;  /* 0x0000000121217824 */ /* 0x000fe200078e021d */
[----:B------:R-:W-:Y:S01]  /*68a0*/  IADD3.X R29, R19, UR15, RZ, P0, !PT ;  /* 0x0000000f131d7c10 */ /* 0x000fe200087fe4ff */
[C---:B------:R-:W-:Y:S01]  /*68b0*/  IMAD R25, R24.reuse, R27, R25 ;  /* 0x0000001b18197224 */ /* 0x040fe200078e0219 */
[----:B------:R-:W2:Y:S01]  /*68c0*/  LDG.E.64 R18, desc[UR10][R8.64+0x20] ;  /* 0x0000200a08127981 */ /* 0x000ea2000c1e1b00 */
[----:B------:R-:W-:Y:S01]  /*68d0*/  IMAD.WIDE.U32 R26, R24, R26, R32 ;  /* 0x0000001a181a7225 */ /* 0x000fe200078e0020 */
[----:B------:R-:W-:-:S03]  /*68e0*/  IADD3 R34, P0, R28, UR6, RZ ;  /* 0x000000061c227c10 */ /* 0x000fc6000ff1e0ff */
[----:B------:R-:W-:Y:S02]  /*68f0*/  IMAD.IADD R27, R27, 0x1, R25 ;  /* 0x000000011b1b7824 */ /* 0x000fe400078e0219 */
[----:B------:R-:W2:Y:S01]  /*6900*/  LDG.E.64 R24, desc[UR10][R28.64] ;  /* 0x0000000a1c187981 */ /* 0x000ea2000c1e1b00 */
[-C--:B----4-:R-:W-:Y:S01]  /*6910*/  IMAD R17, R17, R22.reuse, RZ ;  /* 0x0000001611117224 */ /* 0x090fe200078e02ff */
[----:B------:R-:W-:Y:S01]  /*6920*/  IADD3.X R35, R29, UR15, RZ, P0, !PT ;  /* 0x0000000f1d237c10 */ /* 0x000fe200087fe4ff */
[C---:B------:R-:W-:Y:S02]  /*6930*/  IMAD.WIDE.U32 R30, R16.reuse, R22, R26 ;  /* 0x00000016101e7225 */ /* 0x040fe400078e001a */
[----:B------:R-:W3:Y:S02]  /*6940*/  LDG.E.64 R26, desc[UR10][R8.64+0x28] ;  /* 0x0000280a081a7981 */ /* 0x000ee4000c1e1b00 */
[----:B------:R-:W-:Y:S01]  /*6950*/  IMAD R17, R16, R23, R17 ;  /* 0x0000001710117224 */ /* 0x000fe200078e0211 */
[----:B------:R-:W-:Y:S01]  /*6960*/  IADD3 R16, P0, R34, UR6, RZ ;  /* 0x0000000622107c10 */ /* 0x000fe2000ff1e0ff */
[----:B------:R-:W3:Y:S01]  /*6970*/  LDG.E.64 R22, desc[UR10][R34.64] ;  /* 0x0000000a22167981 */ /* 0x000ee2000c1e1b00 */
[----:B-----5:R-:W-:-:S02]  /*6980*/  IMAD R33, R21, R10, RZ ;  /* 0x0000000a15217224 */ /* 0x020fc400078e02ff */
[----:B------:R-:W-:Y:S01]  /*6990*/  IMAD.IADD R31, R31, 0x1, R17 ;  /* 0x000000011f1f7824 */ /* 0x000fe200078e0211 */
[----:B------:R-:W-:Y:S01]  /*69a0*/  IADD3.X R17, R35, UR15, RZ, P0, !PT ;  /* 0x0000000f23117c10 */ /* 0x000fe200087fe4ff */
[C---:B------:R-:W-:Y:S02]  /*69b0*/  IMAD R33, R20.reuse, R11, R33 ;  /* 0x0000000b14217224 */ /* 0x040fe400078e0221 */
[----:B------:R-:W-:Y:S01]  /*69c0*/  IMAD.WIDE.U32 R20, R20, R10, R30 ;  /* 0x0000000a14147225 */ /* 0x000fe200078e001e */
[----:B------:R-:W-:Y:S01]  /*69d0*/  IADD3 R10, P0, R16, UR6, RZ ;  /* 0x00000006100a7c10 */ /* 0x000fe2000ff1e0ff */
[----:B------:R-:W4:Y:S04]  /*69e0*/  LDG.E.64 R30, desc[UR10][R8.64+0x30] ;  /* 0x0000300a081e7981 */ /* 0x000f28000c1e1b00 */
[----:B------:R0:W4:Y:S01]  /*69f0*/  LDG.E.64 R28, desc[UR10][R16.64] ;  /* 0x0000000a101c7981 */ /* 0x000122000c1e1b00 */
[----:B------:R-:W-:-:S05]  /*6a00*/  IADD3.X R11, R17, UR15, RZ, P0, !PT ;  /* 0x0000000f110b7c10 */ /* 0x000fca00087fe4ff */
[----:B------:R-:W5:Y:S01]  /*6a10*/  LDG.E.64 R34, desc[UR10][R10.64] ;  /* 0x0000000a0a227981 */ /* 0x000f62000c1e1b00 */
[----:B------:R-:W-:Y:S01]  /*6a20*/  IMAD.IADD R21, R21, 0x1, R33 ;  /* 0x0000000115157824 */ /* 0x000fe200078e0221 */
[----:B0-----:R-:W-:Y:S01]  /*6a30*/  IADD3 R16, P2, R10, UR6, RZ ;  /* 0x000000060a107c10 */ /* 0x001fe2000ff5e0ff */
[----:B------:R-:W-:Y:S01]  /*6a40*/  UIADD3 UR8, UP1, UR8, -0x8, URZ ;  /* 0xfffffff808087890 */ /* 0x000fe2000ff3e03f */
[----:B------:R-:W-:Y:S01]  /*6a50*/  PLOP3.LUT P0, PT, PT, PT, PT, 0x8, 0x0 ;  /* 0x000000000000781c */ /* 0x000fe20003f0e170 */
[----:B------:R-:W-:Y:S02]  /*6a60*/  UIADD3 UR4, UP0, UR4, 0x8, URZ ;  /* 0x0000000804047890 */ /* 0x000fe4000ff1e03f */
[----:B------:R-:W-:Y:S02]  /*6a70*/  UIADD3.X UR9, UR9, -0x1, URZ, UP1, !UPT ;  /* 0xffffffff09097890 */ /* 0x000fe40008ffe43f */
[----:B------:R-:W-:Y:S01]  /*6a80*/  UIADD3.X UR5, URZ, UR5, URZ, UP0, !UPT ;  /* 0x000000053f057290 */ /* 0x000fe200087fe43f */
[----:B--2---:R-:W-:-:S04]  /*6a90*/  IMAD R25, R25, R18, RZ ;  /* 0x0000001219197224 */ /* 0x004fc800078e02ff */
[C---:B------:R-:W-:Y:S02]  /*6aa0*/  IMAD R25, R24.reuse, R19, R25 ;  /* 0x0000001318197224 */ /* 0x040fe400078e0219 */
[----:B------:R-:W-:-:S04]  /*6ab0*/  IMAD.WIDE.U32 R18, R24, R18, R20 ;  /* 0x0000001218127225 */ /* 0x000fc800078e0014 */
        /* <DEDUP_REMOVED lines=14> */
.L_x_4960:
[----:B------:R-:W-:-:S04]  /*6ba0*/  ISETP.NE.U32.AND P2, PT, RZ, UR8, PT ;  /* 0x00000008ff007c0c */ /* 0x000fc8000bf45070 */
[----:B------:R-:W-:-:S13]  /*6bb0*/  ISETP.NE.OR.EX P0, PT, RZ, UR9, P0, P2 ;  /* 0x00000009ff007c0c */ /* 0x000fda0008705720 */
[----:B------:R-:W-:Y:S05]  /*6bc0*/  @!P0 BRA `(.L_x_4956) ;  /* 0x0000000000ac8947 */ /* 0x000fea0003800000 */
.L_x_4957:
        /* <DEDUP_REMOVED lines=11> */
[----:B------:R-:W3:Y:S01]  /*6c80*/  LDG.E.64 R20, desc[UR10][R26.64+0x8] ;  /* 0x0000080a1a147981 */ /* 0x000ee2000c1e1b00 */
[----:B------:R-:W-:-:S03]  /*6c90*/  IADD3 R8, P0, R36, UR6, RZ ;  /* 0x0000000624087c10 */ /* 0x000fc6000ff1e0ff */
[----:B------:R-:W4:Y:S04]  /*6ca0*/  LDG.E.64 R10, desc[UR10][R36.64] ;  /* 0x0000000a240a7981 */ /* 0x000f28000c1e1b00 */
[----:B------:R-:W4:Y:S01]  /*6cb0*/  LDG.E.64 R16, desc[UR10][R26.64+0x10] ;  /* 0x0000100a1a107981 */ /* 0x000f22000c1e1b00 */
[----:B------:R-:W-:-:S03]  /*6cc0*/  IADD3.X R9, R37, UR15, RZ, P0, !PT ;  /* 0x0000000f25097c10 */ /* 0x000fc600087fe4ff */
[----:B------:R-:W5:Y:S04]  /*6cd0*/  LDG.E.64 R30, desc[UR10][R26.64+0x18] ;  /* 0x0000180a1a1e7981 */ /* 0x000f68000c1e1b00 */
        /* <DEDUP_REMOVED lines=19> */
[-C--:B-----5:R-:W-:Y:S01]  /*6e10*/  IMAD R17, R29, R30.reuse, RZ ;  /* 0x0000001e1d117224 */ /* 0x0a0fe200078e02ff */
[----:B------:R-:W-:Y:S01]  /*6e20*/  IADD3 R16, P2, R8, UR6, RZ ;  /* 0x0000000608107c10 */ /* 0x000fe2000ff5e0ff */
[----:B------:R-:W-:-:S04]  /*6e30*/  IMAD.WIDE.U32 R32, R28, R30, R10 ;  /* 0x0000001e1c207225 */ /* 0x000fc800078e000a */
[----:B------:R-:W-:-:S04]  /*6e40*/  IMAD R17, R28, R31, R17 ;  /* 0x0000001f1c117224 */ /* 0x000fc800078e0211 */
[----:B------:R-:W-:Y:S01]  /*6e50*/  IMAD.IADD R33, R33, 0x1, R17 ;  /* 0x0000000121217824 */ /* 0x000fe200078e0211 */
[----:B------:R-:W-:Y:S01]  /*6e60*/  IADD3.X R17, R9, UR15, RZ, P2, !PT ;  /* 0x0000000f09117c10 */ /* 0x000fe200097fe4ff */
[----:B------:R-:W-:Y:S06]  /*6e70*/  @P0 BRA `(.L_x_4957) ;  /* 0xfffffffc00540947 */ /* 0x000fec000383ffff */
.L_x_4956:
        /* <DEDUP_REMOVED lines=51> */
.L_x_4955:
        /* <DEDUP_REMOVED lines=17> */
.L_x_4962:
        /* <DEDUP_REMOVED lines=27> */
.L_x_4961:
[----:B------:R-:W-:Y:S05]  /*7470*/  @!P0 BRA `(.L_x_4963) ;  /* 0x0000000000808947 */ /* 0x000fea0003800000 */
[----:B------:R-:W-:Y:S01]  /*7480*/  BSSY B2, `(.L_x_4963) ;  /* 0x000001f000027945 */ /* 0x000fe20003800000 */
[----:B------:R-:W-:Y:S02]  /*7490*/  IMAD.MOV.U32 R23, RZ, RZ, R15 ;  /* 0x000000ffff177224 */ /* 0x000fe400078e000f */
[----:B------:R-:W-:Y:S02]  /*74a0*/  IMAD.MOV.U32 R25, RZ, RZ, R13 ;  /* 0x000000ffff197224 */ /* 0x000fe400078e000d */
[----:B------:R-:W-:Y:S02]  /*74b0*/  IMAD.MOV.U32 R21, RZ, RZ, R3 ;  /* 0x000000ffff157224 */ /* 0x000fe400078e0003 */
[----:B------:R-:W-:-:S07]  /*74c0*/  IMAD.MOV.U32 R24, RZ, RZ, R2 ;  /* 0x000000ffff187224 */ /* 0x000fce00078e0002 */
.L_x_4964:
        /* <DEDUP_REMOVED lines=27> */
.L_x_4963:
        /* <DEDUP_REMOVED lines=19> */
.L_x_4954:
[----:B------:R-:W-:Y:S05]  /*77b0*/  BSYNC B1 ;  /* 0x0000000000017941 */ /* 0x000fea0003800000 */
.L_x_4953:
[----:B-1----:R-:W1:Y:S02]  /*77c0*/  S2R R4, SR_TID.X ;  /* 0x0000000000047919 */ /* 0x002e640000002100 */
        /* <DEDUP_REMOVED lines=16> */
[----:B------:R-:W-:Y:S01]  /*78d0*/  IMAD.WIDE.U32 R8, R6, UR4, RZ ;  /* 0x0000000406087c25 */ /* 0x000fe2000f8e00ff */
[----:B------:R-:W-:Y:S01]  /*78e0*/  ULOP3.LUT UR16, UR8, 0x3, URZ, 0xc0, !UPT ;  /* 0x0000000308107892 */ /* 0x000fe2000f8ec03f */
[----:B------:R-:W-:Y:S01]  /*78f0*/  CS2R R18, SRZ ;  /* 0x0000000000127805 */ /* 0x000fe2000001ff00 */
[----:B------:R-:W-:Y:S01]  /*7900*/  UIADD3.X UR6, UR9, -0x1, URZ, UP0, !UPT ;  /* 0xffffffff09067890 */ /* 0x000fe200087fe43f */
[----:B0-----:R-:W-:Y:S01]  /*7910*/  IMAD.IADD R11, R9, 0x1, R5 ;  /* 0x00000001090b7824 */ /* 0x001fe200078e0205 */
[----:B------:R-:W-:Y:S01]  /*7920*/  UISETP.GE.U32.AND UP0, UPT, UR5, 0x3, UPT ;  /* 0x000000030500788c */ /* 0x000fe2000bf06070 */
[----:B------:R-:W-:Y:S02]  /*7930*/  UMOV UR4, URZ ;  /* 0x0000003f00047c82 */ /* 0x000fe40008000000 */
[----:B------:R-:W-:Y:S01]  /*7940*/  UMOV UR5, URZ ;  /* 0x0000003f00057c82 */ /* 0x000fe20008000000 */
[----:B------:R-:W-:Y:S01]  /*7950*/  UISETP.GE.U32.AND.EX UP0, UPT, UR6, URZ, UPT, UP0 ;  /* 0x0000003f0600728c */ /* 0x000fe2000bf06100 */
[----:B------:R-:W-:-:S05]  /*7960*/  ULDC.64 UR12, c[0x0][0x240] ;  /* 0x00009000000c7ab9 */ /* 0x000fca0000000a00 */
        /* <DEDUP_REMOVED lines=25> */
.L_x_4969:
        /* <DEDUP_REMOVED lines=14> */
[----:B------:R0:W4:Y:S01]  /*7be0*/  LDG.E.64 R12, desc[UR10][R34.64] ;  /* 0x0000000a220c7981 */ /* 0x000122000c1e1b00 */
[----:B------:R-:W-:-:S04]  /*7bf0*/  IADD3 R36, P2, R34, UR6, RZ ;  /* 0x0000000622247c10 */ /* 0x000fc8000ff5e0ff */
[----:B------:R-:W-:-:S05]  /*7c00*/  IADD3.X R37, R35, UR15, RZ, P2, !PT ;  /* 0x0000000f23257c10 */ /* 0x000fca00097fe4ff */
[----:B------:R-:W5:Y:S01]  /*7c10*/  LDG.E.64 R22, desc[UR10][R36.64] ;  /* 0x0000000a24167981 */ /* 0x000f62000c1e1b00 */
        /* <DEDUP_REMOVED lines=12> */
[----:B------:R-:W-:Y:S02]  /*7ce0*/  IMAD R4, R24, R27, R5 ;  /* 0x0000001b18047224 */ /* 0x000fe400078e0205 */
[----:B------:R-:W3:Y:S02]  /*7cf0*/  LDG.E.64 R24, desc[UR10][R16.64+0x28] ;  /* 0x0000280a10187981 */ /* 0x000ee4000c1e1b00 */
[----:B------:R-:W-:Y:S02]  /*7d00*/  IMAD.IADD R33, R33, 0x1, R4 ;  /* 0x0000000121217824 */ /* 0x000fe400078e0204 */
[----:B------:R0:W3:Y:S01]  /*7d10*/  LDG.E.64 R26, desc[UR10][R34.64] ;  /* 0x0000000a221a7981 */ /* 0x0000e2000c1e1b00 */
[----:B------:R-:W-:Y:S01]  /*7d20*/  IADD3 R4, P2, R34, UR6, RZ ;  /* 0x0000000622047c10 */ /* 0x000fe2000ff5e0ff */
[----:B----4-:R-:W-:-:S03]  /*7d30*/  IMAD R13, R13, R20, RZ ;  /* 0x000000140d0d7224 */ /* 0x010fc600078e02ff */
[----:B------:R-:W-:Y:S01]  /*7d40*/  IADD3.X R5, R35, UR15, RZ, P2, !PT ;  /* 0x0000000f23057c10 */ /* 0x000fe200097fe4ff */
[C---:B------:R-:W-:Y:S02]  /*7d50*/  IMAD R13, R12.reuse, R21, R13 ;  /* 0x000000150c0d7224 */ /* 0x040fe400078e020d */
[----:B------:R-:W-:Y:S02]  /*7d60*/  IMAD.WIDE.U32 R32, R12, R20, R32 ;  /* 0x000000140c207225 */ /* 0x000fe400078e0020 */
[----:B------:R-:W4:Y:S04]  /*7d70*/  LDG.E.64 R20, desc[UR10][R16.64+0x30] ;  /* 0x0000300a10147981 */ /* 0x000f28000c1e1b00 */
[----:B------:R1:W4:Y:S01]  /*7d80*/  LDG.E.64 R28, desc[UR10][R4.64] ;  /* 0x0000000a041c7981 */ /* 0x000322000c1e1b00 */
[----:B------:R-:W-:Y:S01]  /*7d90*/  IADD3 R12, P2, R4, UR6, RZ ;  /* 0x00000006040c7c10 */ /* 0x000fe2000ff5e0ff */
[----:B------:R-:W-:-:S02]  /*7da0*/  IMAD.IADD R33, R33, 0x1, R13 ;  /* 0x0000000121217824 */ /* 0x000fc400078e020d */
[-C--:B-----5:R-:W-:Y:S01]  /*7db0*/  IMAD R23, R23, R14.reuse, RZ ;  /* 0x0000000e17177224 */ /* 0x0a0fe200078e02ff */
[----:B------:R-:W-:Y:S01]  /*7dc0*/  IADD3.X R13, R5, UR15, RZ, P2, !PT ;  /* 0x0000000f050d7c10 */ /* 0x000fe200097fe4ff */
[----:B0-----:R-:W-:-:S04]  /*7dd0*/  IMAD.WIDE.U32 R34, R22, R14, R32 ;  /* 0x0000000e16227225 */ /* 0x001fc800078e0020 */
[----:B------:R-:W-:Y:S01]  /*7de0*/  IMAD R15, R22, R15, R23 ;  /* 0x0000000f160f7224 */ /* 0x000fe200078e0217 */
[----:B------:R0:W5:Y:S01]  /*7df0*/  LDG.E.64 R32, desc[UR10][R12.64] ;  /* 0x0000000a0c207981 */ /* 0x000162000c1e1b00 */
[----:B-1----:R-:W-:-:S03]  /*7e00*/  IADD3 R4, P2, R12, UR6, RZ ;  /* 0x000000060c047c10 */ /* 0x002fc6000ff5e0ff */
[----:B------:R-:W5:Y:S01]  /*7e10*/  LDG.E.64 R22, desc[UR10][R16.64+0x38] ;  /* 0x0000380a10167981 */ /* 0x000f62000c1e1b00 */
[----:B------:R-:W-:Y:S01]  /*7e20*/  IMAD.IADD R35, R35, 0x1, R15 ;  /* 0x0000000123237824 */ /* 0x000fe200078e020f */
[----:B------:R-:W-:Y:S02]  /*7e30*/  IADD3.X R5, R13, UR15, RZ, P2, !PT ;  /* 0x0000000f0d057c10 */ /* 0x000fe400097fe4ff */
[----:B0-----:R-:W-:-:S04]  /*7e40*/  IADD3 R12, P2, R4, UR6, RZ ;  /* 0x00000006040c7c10 */ /* 0x001fc8000ff5e0ff */
[----:B------:R-:W-:Y:S01]  /*7e50*/  IADD3.X R13, R5, UR15, RZ, P2, !PT ;  /* 0x0000000f050d7c10 */ /* 0x000fe200097fe4ff */
[-C--:B--2---:R-:W-:Y:S02]  /*7e60*/  IMAD R15, R31, R18.reuse, RZ ;  /* 0x000000121f0f7224 */ /* 0x084fe400078e02ff */
[----:B------:R-:W-:-:S04]  /*7e70*/  IMAD.WIDE.U32 R34, R30, R18, R34 ;  /* 0x000000121e227225 */ /* 0x000fc800078e0022 */
[----:B------:R-:W-:Y:S02]  /*7e80*/  IMAD R14, R30, R19, R15 ;  /* 0x000000131e0e7224 */ /* 0x000fe400078e020f */
[----:B------:R-:W2:Y:S04]  /*7e90*/  LDG.E.64 R18, desc[UR10][R16.64+0x40] ;  /* 0x0000400a10127981 */ /* 0x000ea8000c1e1b00 */
[----:B------:R0:W2:Y:S01]  /*7ea0*/  LDG.E.64 R30, desc[UR10][R4.64] ;  /* 0x0000000a041e7981 */ /* 0x0000a2000c1e1b00 */
[----:B------:R-:W-:Y:S02]  /*7eb0*/  IMAD.IADD R35, R35, 0x1, R14 ;  /* 0x0000000123237824 */ /* 0x000fe400078e020e */
[-C--:B---3--:R-:W-:Y:S02]  /*7ec0*/  IMAD R15, R27, R24.reuse, RZ ;  /* 0x000000181b0f7224 */ /* 0x088fe400078e02ff */
[----:B------:R-:W-:-:S04]  /*7ed0*/  IMAD.WIDE.U32 R34, R26, R24, R34 ;  /* 0x000000181a227225 */ /* 0x000fc800078e0022 */
[----:B------:R-:W-:Y:S02]  /*7ee0*/  IMAD R14, R26, R25, R15 ;  /* 0x000000191a0e7224 */ /* 0x000fe400078e020f */
[----:B------:R-:W3:Y:S01]  /*7ef0*/  LDG.E.64 R24, desc[UR10][R16.64+0x48] ;  /* 0x0000480a10187981 */ /* 0x000ee2000c1e1b00 */
[----:B0-----:R-:W-:-:S03]  /*7f00*/  IADD3 R4, P2, R12, UR6, RZ ;  /* 0x000000060c047c10 */ /* 0x001fc6000ff5e0ff */
[----:B------:R5:W3:Y:S01]  /*7f10*/  LDG.E.64 R26, desc[UR10][R12.64] ;  /* 0x0000000a0c1a7981 */ /* 0x000ae2000c1e1b00 */
[----:B------:R-:W-:Y:S01]  /*7f20*/  IMAD.IADD R35, R35, 0x1, R14 ;  /* 0x0000000123237824 */ /* 0x000fe200078e020e */
[----:B------:R-:W-:Y:S01]  /*7f30*/  IADD3.X R5, R13, UR15, RZ, P2, !PT ;  /* 0x0000000f0d057c10 */ /* 0x000fe200097fe4ff */
[-C--:B----4-:R-:W-:Y:S01]  /*7f40*/  IMAD R29, R29, R20.reuse, RZ ;  /* 0x000000141d1d7224 */ /* 0x090fe200078e02ff */
[----:B------:R-:W4:Y:S01]  /*7f50*/  LDG.E.64 R14, desc[UR10][R16.64+0x50] ;  /* 0x0000500a100e7981 */ /* 0x000f22000c1e1b00 */
[----:B------:R-:W-:-:S04]  /*7f60*/  IMAD.WIDE.U32 R34, R28, R20, R34 ;  /* 0x000000141c227225 */ /* 0x000fc800078e0022 */
[----:B------:R-:W-:Y:S02]  /*7f70*/  IMAD R29, R28, R21, R29 ;  /* 0x000000151c1d7224 */ /* 0x000fe400078e021d */
[----:B------:R2:W4:Y:S02]  /*7f80*/  LDG.E.64 R20, desc[UR10][R4.64] ;  /* 0x0000000a04147981 */ /* 0x000524000c1e1b00 */
[----:B------:R-:W-:Y:S02]  /*7f90*/  IMAD.IADD R35, R35, 0x1, R29 ;  /* 0x0000000123237824 */ /* 0x000fe400078e021d */
[----:B-----5:R-:W-:-:S04]  /*7fa0*/  IMAD R13, R33, R22, RZ ;  /* 0x00000016210d7224 */ /* 0x020fc800078e02ff */
[C---:B------:R-:W-:Y:S02]  /*7fb0*/  IMAD R23, R32.reuse, R23, R13 ;  /* 0x0000001720177224 */ /* 0x040fe400078e020d */
[----:B------:R-:W-:Y:S01]  /*7fc0*/  IMAD.WIDE.U32 R12, R32, R22, R34 ;  /* 0x00000016200c7225 */ /* 0x000fe200078e0022 */
[----:B------:R-:W-:-:S04]  /*7fd0*/  IADD3 R34, P2, R4, UR6, RZ ;  /* 0x0000000604227c10 */ /* 0x000fc8000ff5e0ff */
[----:B------:R-:W-:Y:S01]  /*7fe0*/  IADD3.X R35, R5, UR15, RZ, P2, !PT ;  /* 0x0000000f05237c10 */ /* 0x000fe200097fe4ff */
[----:B------:R-:W-:Y:S01]  /*7ff0*/  IMAD.IADD R13, R13, 0x1, R23 ;  /* 0x000000010d0d7824 */ /* 0x000fe200078e0217 */
[----:B------:R-:W-:Y:S01]  /*8000*/  IADD3 R32, P2, R34, UR6, RZ ;  /* 0x0000000622207c10 */ /* 0x000fe2000ff5e0ff */
[----:B------:R-:W5:Y:S04]  /*8010*/  LDG.E.64 R22, desc[UR10][R16.64+0x58] ;  /* 0x0000580a10167981 */ /* 0x000f68000c1e1b00 */
[----:B------:R-:W5:Y:S01]  /*8020*/  LDG.E.64 R28, desc[UR10][R34.64] ;  /* 0x0000000a221c7981 */ /* 0x000f62000c1e1b00 */
[----:B------:R-:W-:-:S03]  /*8030*/  IADD3.X R33, R35, UR15, RZ, P2, !PT ;  /* 0x0000000f23217c10 */ /* 0x000fc600097fe4ff */
[----:B------:R-:W5:Y:S01]  /*8040*/  LDG.E.64 R34, desc[UR10][R16.64+0x68] ;  /* 0x0000680a10227981 */ /* 0x000f62000c1e1b00 */
[-C--:B--2---:R-:W-:Y:S02]  /*8050*/  IMAD R5, R31, R18.reuse, RZ ;  /* 0x000000121f057224 */ /* 0x084fe400078e02ff */
[----:B------:R-:W-:-:S04]  /*8060*/  IMAD.WIDE.U32 R12, R30, R18, R12 ;  /* 0x000000121e0c7225 */ /* 0x000fc800078e000c */
[----:B------:R-:W-:Y:S01]  /*8070*/  IMAD R4, R30, R19, R5 ;  /* 0x000000131e047224 */ /* 0x000fe200078e0205 */
[----:B------:R-:W-:Y:S01]  /*8080*/  IADD3 R18, P2, R32, UR6, RZ ;  /* 0x0000000620127c10 */ /* 0x000fe2000ff5e0ff */
[----:B------:R-:W2:Y:S02]  /*8090*/  LDG.E.64 R30, desc[UR10][R16.64+0x60] ;  /* 0x0000600a101e7981 */ /* 0x000ea4000c1e1b00 */
[----:B------:R-:W-:Y:S02]  /*80a0*/  IMAD.IADD R13, R13, 0x1, R4 ;  /* 0x000000010d0d7824 */ /* 0x000fe400078e0204 */
[----:B------:R-:W2:Y:S01]  /*80b0*/  LDG.E.64 R4, desc[UR10][R32.64] ;  /* 0x0000000a20047981 */ /* 0x000ea2000c1e1b00 */
[----:B---3--:R-:W-:Y:S01]  /*80c0*/  IMAD R27, R27, R24, RZ ;  /* 0x000000181b1b7224 */ /* 0x008fe200078e02ff */
[----:B------:R-:W-:-:S03]  /*80d0*/  IADD3.X R19, R33, UR15, RZ, P2, !PT ;  /* 0x0000000f21137c10 */ /* 0x000fc600097fe4ff */
[C---:B------:R-:W-:Y:S02]  /*80e0*/  IMAD R27, R26.reuse, R25, R27 ;  /* 0x000000191a1b7224 */ /* 0x040fe400078e021b */
[----:B------:R-:W-:Y:S01]  /*80f0*/  IMAD.WIDE.U32 R24, R26, R24, R12 ;  /* 0x000000181a187225 */ /* 0x000fe200078e000c */
[----:B------:R-:W-:-:S03]  /*8100*/  IADD3 R36, P2, R18, UR6, RZ ;  /* 0x0000000612247c10 */ /* 0x000fc6000ff5e0ff */
        /* <DEDUP_REMOVED lines=10> */
[----:B------:R-:W4:Y:S04]  /*81b0*/  LDG.E.64 R18, desc[UR10][R16.64+0x78] ;  /* 0x0000780a10127981 */ /* 0x000f28000c1e1b00 */
[----:B------:R0:W4:Y:S01]  /*81c0*/  LDG.E.64 R36, desc[UR10][R14.64] ;  /* 0x0000000a0e247981 */ /* 0x000122000c1e1b00 */
[----:B------:R-:W-:Y:S02]  /*81d0*/  IMAD.IADD R21, R21, 0x1, R12 ;  /* 0x0000000115157824 */ /* 0x000fe400078e020c */
[-C--:B-----5:R-:W-:Y:S02]  /*81e0*/  IMAD R13, R29, R22.reuse, RZ ;  /* 0x000000161d0d7224 */ /* 0x0a0fe400078e02ff */
[----:B------:R-:W-:-:S04]  /*81f0*/  IMAD.WIDE.U32 R20, R28, R22, R20 ;  /* 0x000000161c147225 */ /* 0x000fc800078e0014 */
[----:B------:R-:W-:-:S04]  /*8200*/  IMAD R13, R28, R23, R13 ;  /* 0x000000171c0d7224 */ /* 0x000fc800078e020d */
        /* <DEDUP_REMOVED lines=22> */
[----:B------:R-:W-:-:S04]  /*8370*/  IMAD R5, R37, R18, RZ ;  /* 0x0000001225057224 */ /* 0x000fc800078e02ff */
[C---:B------:R-:W-:Y:S02]  /*8380*/  IMAD R5, R36.reuse, R19, R5 ;  /* 0x0000001324057224 */ /* 0x040fe400078e0205 */
[----:B------:R-:W-:-:S04]  /*8390*/  IMAD.WIDE.U32 R18, R36, R18, R24 ;  /* 0x0000001224127225 */ /* 0x000fc800078e0018 */
[----:B------:R-:W-:Y:S01]  /*83a0*/  IMAD.IADD R19, R19, 0x1, R5 ;  /* 0x0000000113137824 */ /* 0x000fe200078e0205 */
[----:B------:R-:W-:Y:S06]  /*83b0*/  @P3 BRA `(.L_x_4969) ;  /* 0xfffffff400d03947 */ /* 0x000fec000383ffff */
.L_x_4968:
        /* <DEDUP_REMOVED lines=16> */
[----:B------:R-:W-:-:S03]  /*84c0*/  IADD3.X R37, R33, UR15, RZ, P0, !PT ;  /* 0x0000000f21257c10 */ /* 0x000fc600087fe4ff */
[----:B------:R-:W4:Y:S04]  /*84d0*/  LDG.E.64 R24, desc[UR10][R30.64+0x10] ;  /* 0x0000100a1e187981 */ /* 0x000f28000c1e1b00 */
[----:B------:R1:W4:Y:S01]  /*84e0*/  LDG.E.64 R22, desc[UR10][R36.64] ;  /* 0x0000000a24167981 */ /* 0x000322000c1e1b00 */
[----:B------:R-:W-:-:S03]  /*84f0*/  IADD3 R28, P0, R36, UR6, RZ ;  /* 0x00000006241c7c10 */ /* 0x000fc6000ff1e0ff */
[----:B------:R-:W5:Y:S01]  /*8500*/  LDG.E.64 R4, desc[UR10][R30.64+0x18] ;  /* 0x0000180a1e047981 */ /* 0x000f62000c1e1b00 */
[----:B------:R-:W-:Y:S02]  /*8510*/  IADD3.X R29, R37, UR15, RZ, P0, !PT ;  /* 0x0000000f251d7c10 */ /* 0x000fe400087fe4ff */
[----:B------:R-:W-:-:S03]  /*8520*/  IADD3 R34, P0, R28, UR6, RZ ;  /* 0x000000061c227c10 */ /* 0x000fc6000ff1e0ff */
[----:B------:R3:W5:Y:S01]  /*8530*/  LDG.E.64 R14, desc[UR10][R28.64] ;  /* 0x0000000a1c0e7981 */ /* 0x000762000c1e1b00 */
[----:B------:R-:W-:Y:S02]  /*8540*/  IADD3.X R35, R29, UR15, RZ, P0, !PT ;  /* 0x0000000f1d237c10 */ /* 0x000fe400087fe4ff */
[----:B0-----:R-:W-:-:S04]  /*8550*/  IADD3 R32, P0, R34, UR6, RZ ;  /* 0x0000000622207c10 */ /* 0x001fc8000ff1e0ff */
[----:B------:R-:W-:Y:S02]  /*8560*/  IADD3.X R33, R35, UR15, RZ, P0, !PT ;  /* 0x0000000f23217c10 */ /* 0x000fe400087fe4ff */
[----:B-1----:R-:W-:-:S04]  /*8570*/  IADD3 R36, P0, R32, UR6, RZ ;  /* 0x0000000620247c10 */ /* 0x002fc8000ff1e0ff */
[----:B------:R-:W-:Y:S01]  /*8580*/  IADD3.X R37, R33, UR15, RZ, P0, !PT ;  /* 0x0000000f21257c10 */ /* 0x000fe200087fe4ff */
[-C--:B--2---:R-:W-:Y:S02]  /*8590*/  IMAD R13, R13, R20.reuse, RZ ;  /* 0x000000140d0d7224 */ /* 0x084fe400078e02ff */
[----:B------:R-:W-:-:S04]  /*85a0*/  IMAD.WIDE.U32 R18, R12, R20, R18 ;  /* 0x000000140c127225 */ /* 0x000fc800078e0012 */
[----:B------:R-:W-:Y:S02]  /*85b0*/  IMAD R21, R12, R21, R13 ;  /* 0x000000150c157224 */ /* 0x000fe400078e020d */
[----:B------:R-:W2:Y:S02]  /*85c0*/  LDG.E.64 R12, desc[UR10][R30.64+0x20] ;  /* 0x0000200a1e0c7981 */ /* 0x000ea4000c1e1b00 */
[----:B------:R-:W-:Y:S02]  /*85d0*/  IMAD.IADD R19, R19, 0x1, R21 ;  /* 0x0000000113137824 */ /* 0x000fe400078e0215 */
[----:B------:R4:W2:Y:S01]  /*85e0*/  LDG.E.64 R20, desc[UR10][R34.64] ;  /* 0x0000000a22147981 */ /* 0x0008a2000c1e1b00 */
[----:B---3--:R-:W-:-:S04]  /*85f0*/  IMAD R29, R27, R16, RZ ;  /* 0x000000101b1d7224 */ /* 0x008fc800078e02ff */
[C---:B------:R-:W-:Y:S02]  /*8600*/  IMAD R29, R26.reuse, R17, R29 ;  /* 0x000000111a1d7224 */ /* 0x040fe400078e021d */
[----:B------:R-:W-:Y:S02]  /*8610*/  IMAD.WIDE.U32 R26, R26, R16, R18 ;  /* 0x000000101a1a7225 */ /* 0x000fe400078e0012 */
[----:B------:R-:W3:Y:S04]  /*8620*/  LDG.E.64 R18, desc[UR10][R30.64+0x28] ;  /* 0x0000280a1e127981 */ /* 0x000ee8000c1e1b00 */
[----:B------:R-:W3:Y:S01]  /*8630*/  LDG.E.64 R16, desc[UR10][R32.64] ;  /* 0x0000000a20107981 */ /* 0x000ee2000c1e1b00 */
[----:B----4-:R-:W-:Y:S02]  /*8640*/  IMAD R35, R23, R24, RZ ;  /* 0x0000001817237224 */ /* 0x010fe400078e02ff */
[----:B------:R-:W-:-:S02]  /*8650*/  IMAD.IADD R27, R27, 0x1, R29 ;  /* 0x000000011b1b7824 */ /* 0x000fc400078e021d */
[C---:B------:R-:W-:Y:S01]  /*8660*/  IMAD R35, R22.reuse, R25, R35 ;  /* 0x0000001916237224 */ /* 0x040fe200078e0223 */
[----:B------:R-:W4:Y:S01]  /*8670*/  LDG.E.64 R28, desc[UR10][R36.64] ;  /* 0x0000000a241c7981 */ /* 0x000f22000c1e1b00 */
[----:B------:R-:W-:Y:S01]  /*8680*/  IMAD.WIDE.U32 R22, R22, R24, R26 ;  /* 0x0000001816167225 */ /* 0x000fe200078e001a */
[----:B------:R-:W-:Y:S02]  /*8690*/  IADD3 R26, P0, R36, UR6, RZ ;  /* 0x00000006241a7c10 */ /* 0x000fe4000ff1e0ff */
[----:B------:R-:W4:Y:S02]  /*86a0*/  LDG.E.64 R24, desc[UR10][R30.64+0x30] ;  /* 0x0000300a1e187981 */ /* 0x000f24000c1e1b00 */
[----:B------:R-:W-:-:S05]  /*86b0*/  IADD3.X R27, R37, UR15, RZ, P0, !PT ;  /* 0x0000000f251b7c10 */ /* 0x000fca00087fe4ff */
[----:B------:R-:W4:Y:S04]  /*86c0*/  LDG.E.64 R32, desc[UR10][R26.64] ;  /* 0x0000000a1a207981 */ /* 0x000f28000c1e1b00 */
[----:B------:R-:W4:Y:S01]  /*86d0*/  LDG.E.64 R30, desc[UR10][R30.64+0x38] ;  /* 0x0000380a1e1e7981 */ /* 0x000f22000c1e1b00 */
[-C--:B-----5:R-:W-:Y:S02]  /*86e0*/  IMAD R15, R15, R4.reuse, RZ ;  /* 0x000000040f0f7224 */ /* 0x0a0fe400078e02ff */
[----:B------:R-:W-:Y:S02]  /*86f0*/  IMAD.IADD R23, R23, 0x1, R35 ;  /* 0x0000000117177824 */ /* 0x000fe400078e0223 */
        /* <DEDUP_REMOVED lines=20> */
[-C--:B------:R-:W-:Y:S02]  /*8840*/  IMAD R13, R33, R30.reuse, RZ ;  /* 0x0000001e210d7224 */ /* 0x080fe400078e02ff */
[----:B------:R-:W-:Y:S02]  /*8850*/  IMAD.IADD R25, R25, 0x1, R5 ;  /* 0x0000000119197824 */ /* 0x000fe400078e0205 */
[C---:B------:R-:W-:Y:S02]  /*8860*/  IMAD R13, R32.reuse, R31, R13 ;  /* 0x0000001f200d7224 */ /* 0x040fe400078e020d */
[----:B------:R-:W-:Y:S01]  /*8870*/  IMAD.WIDE.U32 R18, R32, R30, R24 ;  /* 0x0000001e20127225 */ /* 0x000fe200078e0018 */
[----:B------:R-:W-:-:S03]  /*8880*/  IADD3.X R15, R27, UR15, RZ, P2, !PT ;  /* 0x0000000f1b0f7c10 */ /* 0x000fc600097fe4ff */
[----:B------:R-:W-:-:S07]  /*8890*/  IMAD.IADD R19, R19, 0x1, R13 ;  /* 0x0000000113137824 */ /* 0x000fce00078e020d */
.L_x_4970:
[----:B------:R-:W-:-:S04]  /*88a0*/  ISETP.NE.U32.AND P2, PT, RZ, UR8, PT ;  /* 0x00000008ff007c0c */ /* 0x000fc8000bf45070 */
[----:B------:R-:W-:-:S13]  /*88b0*/  ISETP.NE.OR.EX P0, PT, RZ, UR9, P0, P2 ;  /* 0x00000009ff007c0c */ /* 0x000fda0008705720 */
[----:B------:R-:W-:Y:S05]  /*88c0*/  @!P0 BRA `(.L_x_4966) ;  /* 0x0000000000ac8947 */ /* 0x000fea0003800000 */
.L_x_4967:
        /* <DEDUP_REMOVED lines=43> */
.L_x_4966:
[----:B------:R-:W-:-:S04]  /*8b80*/  ISETP.NE.U32.AND P0, PT, RZ, UR16, PT ;  /* 0x00000010ff007c0c */ /* 0x000fc8000bf05070 */
        /* <DEDUP_REMOVED lines=18> */
[----:B------:R-:W-:-:S04]  /*8cb0*/  UISETP.NE.U32.AND UP0, UPT, UR16, 0x1, UPT ;  /* 0x000000011000788c */ /* 0x000fc8000bf05070 */
[----:B------:R-:W-:-:S06]  /*8cc0*/  UISETP.NE.AND.EX UP0, UPT, URZ, URZ, UPT, UP0 ;  /* 0x0000003f3f00728c */ /* 0x000fcc000bf05300 */
[----:B------:R-:W-:Y:S01]  /*8cd0*/  PLOP3.LUT P0, PT, PT, PT, UP0, 0x80, 0x0 ;  /* 0x000000000000781c */ /* 0x000fe20003f0f008 */
[-C--:B--2---:R-:W-:Y:S02]  /*8ce0*/  IMAD R15, R15, R16.reuse, RZ ;  /* 0x000000100f0f7224 */ /* 0x084fe400078e02ff */
[----:B------:R-:W-:-:S04]  /*8cf0*/  IMAD.WIDE.U32 R18, R14, R16, R18 ;  /* 0x000000100e127225 */ /* 0x000fc800078e0012 */
[----:B------:R-:W-:-:S04]  /*8d00*/  IMAD R15, R14, R17, R15 ;  /* 0x000000110e0f7224 */ /* 0x000fc800078e020f */
[----:B------:R-:W-:Y:S02]  /*8d10*/  IMAD.IADD R19, R19, 0x1, R15 ;  /* 0x0000000113137824 */ /* 0x000fe400078e020f */
[----:B------:R-:W-:Y:S05]  /*8d20*/  @!P0 BRA `(.L_x_4965) ;  /* 0x0000000000608947 */ /* 0x000fea0003800000 */
[----:B------:R-:W0:Y:S01]  /*8d30*/  LDC.64 R14, c[0x0][0x240] ;  /* 0x00009000ff0e7b82 */ /* 0x000e220000000a00 */
[----:B------:R-:W-:-:S04]  /*8d40*/  UISETP.NE.U32.AND UP0, UPT, UR16, 0x2, UPT ;  /* 0x000000021000788c */ /* 0x000fc8000bf05070 */
[----:B------:R-:W-:-:S06]  /*8d50*/  UISETP.NE.AND.EX UP0, UPT, URZ, URZ, UPT, UP0 ;  /* 0x0000003f3f00728c */ /* 0x000fcc000bf05300 */
[----:B------:R-:W-:Y:S01]  /*8d60*/  PLOP3.LUT P2, PT, PT, PT, UP0, 0x80, 0x0 ;  /* 0x000000000000781c */ /* 0x000fe20003f4f008 */
[----:B0-----:R-:W-:-:S03]  /*8d70*/  IMAD.WIDE.U32 R14, R4, UR4, R14 ;  /* 0x00000004040e7c25 */ /* 0x001fc6000f8e000e */
[----:B------:R-:W-:-:S04]  /*8d80*/  IADD3 R8, P0, R8, R14, RZ ;  /* 0x0000000e08087210 */ /* 0x000fc80007f1e0ff */
[----:B------:R-:W-:Y:S02]  /*8d90*/  IADD3.X R11, R11, R23, R15, P0, !PT ;  /* 0x000000170b0b7210 */ /* 0x000fe400007fe40f */
[----:B------:R-:W-:-:S03]  /*8da0*/  LEA R16, P0, R8, UR8, 0x3 ;  /* 0x0000000808107c11 */ /* 0x000fc6000f8018ff */
[----:B------:R-:W2:Y:S01]  /*8db0*/  @P2 LDG.E.64 R14, desc[UR10][R12.64+0x10] ;  /* 0x0000100a0c0e2981 */ /* 0x000ea2000c1e1b00 */
[----:B------:R-:W-:Y:S02]  /*8dc0*/  LEA.HI.X R17, R8, UR9, R11, 0x3, P0 ;  /* 0x0000000908117c11 */ /* 0x000fe400080f1c0b */
[C---:B------:R-:W-:Y:S01]  /*8dd0*/  @P2 LEA R20, P0, R4.reuse, R16, 0x3 ;  /* 0x0000001004142211 */ /* 0x040fe200078018ff */
[----:B------:R-:W3:Y:S04]  /*8de0*/  LDG.E.64 R10, desc[UR10][R12.64+0x8] ;  /* 0x0000080a0c0a7981 */ /* 0x000ee8000c1e1b00 */
[----:B------:R-:W3:Y:S01]  /*8df0*/  LDG.E.64 R8, desc[UR10][R16.64] ;  /* 0x0000000a10087981 */ /* 0x000ee2000c1e1b00 */
[----:B------:R-:W-:-:S05]  /*8e00*/  @P2 LEA.HI.X R21, R4, R17, R5, 0x3, P0 ;  /* 0x0000001104152211 */ /* 0x000fca00000f1c05 */
[----:B------:R-:W2:Y:S01]  /*8e10*/  @P2 LDG.E.64 R4, desc[UR10][R20.64] ;  /* 0x0000000a14042981 */ /* 0x000ea2000c1e1b00 */
[-C--:B---3--:R-:W-:Y:S02]  /*8e20*/  IMAD R9, R9, R10.reuse, RZ ;  /* 0x0000000a09097224 */ /* 0x088fe400078e02ff */
[----:B------:R-:W-:-:S04]  /*8e30*/  IMAD.WIDE.U32 R18, R8, R10, R18 ;  /* 0x0000000a08127225 */ /* 0x000fc800078e0012 */
[----:B------:R-:W-:Y:S02]  /*8e40*/  IMAD R9, R8, R11, R9 ;  /* 0x0000000b08097224 */ /* 0x000fe400078e0209 */
[-C--:B--2---:R-:W-:Y:S02]  /*8e50*/  @P2 IMAD R5, R5, R14.reuse, RZ ;  /* 0x0000000e05052224 */ /* 0x084fe400078e02ff */
[----:B------:R-:W-:Y:S02]  /*8e60*/  IMAD.IADD R19, R19, 0x1, R9 ;  /* 0x0000000113137824 */ /* 0x000fe400078e0209 */
[C---:B------:R-:W-:Y:S02]  /*8e70*/  @P2 IMAD R9, R4.reuse, R15, R5 ;  /* 0x0000000f04092224 */ /* 0x040fe400078e0205 */
[----:B------:R-:W-:-:S04]  /*8e80*/  @P2 IMAD.WIDE.U32 R4, R4, R14, R18 ;  /* 0x0000000e04042225 */ /* 0x000fc800078e0012 */
[----:B------:R-:W-:Y:S02]  /*8e90*/  @P2 IMAD.IADD R19, R5, 0x1, R9 ;  /* 0x0000000105132824 */ /* 0x000fe400078e0209 */
[----:B------:R-:W-:-:S07]  /*8ea0*/  @P2 IMAD.MOV.U32 R18, RZ, RZ, R4 ;  /* 0x000000ffff122224 */ /* 0x000fce00078e0004 */
.L_x_4965:
        /* <DEDUP_REMOVED lines=17> */
.L_x_4972:
        /* <DEDUP_REMOVED lines=27> */
.L_x_4971:
[----:B------:R-:W-:Y:S05]  /*9170*/  @!P0 BRA `(.L_x_4973) ;  /* 0x0000000000788947 */ /* 0x000fea0003800000 */
[----:B------:R-:W-:Y:S01]  /*9180*/  BSSY B1, `(.L_x_4973) ;  /* 0x000001d000017945 */ /* 0x000fe20003800000 */
[----:B------:R-:W-:Y:S02]  /*9190*/  IMAD.MOV.U32 R14, RZ, RZ, R11 ;  /* 0x000000ffff0e7224 */ /* 0x000fe400078e000b */
[----:B------:R-:W-:-:S07]  /*91a0*/  IMAD.MOV.U32 R16, RZ, RZ, R9 ;  /* 0x000000ffff107224 */ /* 0x000fce00078e0009 */
.L_x_4974:
        /* <DEDUP_REMOVED lines=27> */
.L_x_4973:
        /* <DEDUP_REMOVED lines=19> */
.L_x_4906:
[----:B------:R-:W-:Y:S05]  /*9490*/  BSYNC B0 ;  /* 0x0000000000007941 */ /* 0x000fea0003800000 */
.L_x_4897:
[----:B01-345:R-:W0:Y:S01]  /*94a0*/  S2R R4, SR_TID.X ;  /* 0x0000000000047919 */ /* 0x03be220000002100 */
[----:B--2---:R-:W1:Y:S01]  /*94b0*/  @!P1 LDC.64 R2, c[0x0][0x270] ;  /* 0x00009c00ff029b82 */ /* 0x004e620000000a00 */
[----:B------:R-:W-:Y:S01]  /*94c0*/  IMAD.U32 R5, RZ, RZ, UR14 ;  /* 0x0000000eff057e24 */ /* 0x000fe2000f8e00ff */
[----:B------:R-:W-:Y:S01]  /*94d0*/  ULDC UR4, c[0x0][0x210] ;  /* 0x0000840000047ab9 */ /* 0x000fe20000000800 */
[----:B------:R-:W-:Y:S01]  /*94e0*/  BSSY B0, `(.L_x_4975) ;  /* 0x0000015000007945 */ /* 0x000fe20003800000 */
[----:B------:R-:W-:Y:S01]  /*94f0*/  UIMAD UR4, UR14, -0x200, UR4 ;  /* 0xfffffe000e0478a4 */ /* 0x000fe2000f8e0204 */
[--C-:B0-----:R-:W-:Y:S02]  /*9500*/  @!P1 IMAD R5, R5, 0x200, R4.reuse ;  /* 0x0000020005059824 */ /* 0x101fe400078e0204 */
[----:B------:R-:W-:Y:S02]  /*9510*/  IMAD.MOV.U32 R6, RZ, RZ, R4 ;  /* 0x000000ffff067224 */ /* 0x000fe400078e0004 */
[----:B-1----:R-:W-:-:S04]  /*9520*/  @!P1 IMAD.WIDE.U32 R2, R5, 0x8, R2 ;  /* 0x0000000805029825 */ /* 0x002fc800078e0002 */
[----:B------:R-:W-:Y:S01]  /*9530*/  @!P1 IMAD.MOV.U32 R6, RZ, RZ, R0 ;  /* 0x000000ffff069224 */ /* 0x000fe200078e0000 */
[----:B------:R0:W-:Y:S04]  /*9540*/  @!P1 STG.E.64 desc[UR10][R2.64], RZ ;  /* 0x000000ff02009986 */ /* 0x0001e8000c101b0a */
[----:B------:R-:W-:-:S13]  /*9550*/  ISETP.GE.AND P0, PT, R6, UR4, PT ;  /* 0x0000000406007c0c */ /* 0x000fda000bf06270 */
[----:B0-----:R-:W-:Y:S05]  /*9560*/  @P0 BRA `(.L_x_4976) ;  /* 0x0000000000300947 */ /* 0x001fea0003800000 */
[----:B------:R-:W-:Y:S01]  /*9570*/  IMAD.U32 R3, RZ, RZ, UR14 ;  /* 0x0000000eff037e24 */ /* 0x000fe2000f8e00ff */
[----:B------:R-:W0:Y:S01]  /*9580*/  LDC.64 R4, c[0x0][0x270] ;  /* 0x00009c00ff047b82 */ /* 0x000e220000000a00 */
[----:B------:R-:W-:Y:S02]  /*9590*/  IMAD.U32 R7, RZ, RZ, UR14 ;  /* 0x0000000eff077e24 */ /* 0x000fe4000f8e00ff */
[----:B------:R-:W-:Y:S02]  /*95a0*/  IMAD R3, R3, 0x200, R6 ;  /* 0x0000020003037824 */ /* 0x000fe400078e0206 */
[----:B------:R-:W-:-:S05]  /*95b0*/  VIADD R6, R6, 0x80 ;  /* 0x0000008006067836 */ /* 0x000fca0000000000 */
[----:B------:R-:W-:-:S13]  /*95c0*/  ISETP.GE.AND P0, PT, R6, UR4, PT ;  /* 0x0000000406007c0c */ /* 0x000fda000bf06270 */
[----:B------:R-:W-:Y:S02]  /*95d0*/  @!P0 IMAD R7, R7, 0x200, R6 ;  /* 0x0000020007078824 */ /* 0x000fe400078e0206 */
[----:B0-----:R-:W-:-:S04]  /*95e0*/  IMAD.WIDE.U32 R2, R3, 0x8, R4 ;  /* 0x0000000803027825 */ /* 0x001fc800078e0004 */
[----:B------:R-:W-:Y:S01]  /*95f0*/  @!P0 IMAD.WIDE.U32 R4, R7, 0x8, R4 ;  /* 0x0000000807048825 */ /* 0x000fe200078e0004 */
[----:B------:R0:W-:Y:S03]  /*9600*/  STG.E.64 desc[UR10][R2.64], RZ ;  /* 0x000000ff02007986 */ /* 0x0001e6000c101b0a */
[----:B------:R-:W-:Y:S01]  /*9610*/  @!P0 VIADD R6, R6, 0x80 ;  /* 0x0000008006068836 */ /* 0x000fe20000000000 */
[----:B------:R0:W-:Y:S06]  /*9620*/  @!P0 STG.E.64 desc[UR10][R4.64], RZ ;  /* 0x000000ff04008986 */ /* 0x0001ec000c101b0a */
.L_x_4976:
[----:B------:R-:W-:Y:S05]  /*9630*/  BSYNC B0 ;  /* 0x0000000000007941 */ /* 0x000fea0003800000 */
.L_x_4975:
[----:B------:R-:W-:-:S13]  /*9640*/  ISETP.GE.AND P0, PT, R6, UR4, PT ;  /* 0x0000000406007c0c */ /* 0x000fda000bf06270 */
[----:B------:R-:W-:Y:S05]  /*9650*/  @P0 EXIT ;  /* 0x000000000000094d */ /* 0x000fea0003800000 */
[----:B0-----:R-:W0:Y:S01]  /*9660*/  LDC.64 R2, c[0x0][0x270] ;  /* 0x00009c00ff027b82 */ /* 0x001e220000000a00 */
[----:B------:R-:W-:-:S04]  /*9670*/  IMAD.U32 R5, RZ, RZ, UR14 ;  /* 0x0000000eff057e24 */ /* 0x000fc8000f8e00ff */
[----:B------:R-:W-:-:S04]  /*9680*/  IMAD R5, R5, 0x200, R6 ;  /* 0x0000020005057824 */ /* 0x000fc800078e0206 */
[----:B0-----:R-:W-:-:S05]  /*9690*/  IMAD.WIDE.U32 R2, R5, 0x8, R2 ;  /* 0x0000000805027825 */ /* 0x001fca00078e0002 */
[----:B------:R-:W-:Y:S01]  /*96a0*/  STG.E.64 desc[UR10][R2.64], RZ ;  /* 0x000000ff02007986 */ /* 0x000fe2000c101b0a */
[----:B------:R-:W-:Y:S05]  /*96b0*/  EXIT ;  /* 0x000000000000794d */ /* 0x000fea0003800000 */
.L_x_4977:
        /* <DEDUP_REMOVED lines=12> */
.L_x_18567:


//--------------------- .text._ZN2at6native29vectorized_elementwise_kernelILi2EZZNS0_73_GLOBAL__N__c8866d80_35_SparseBinaryOpIntersectionKernel_cu_9e10b42f_311142_sparse_binary_op_intersection_kernel_implINS2_18CUDAKernelLauncherENS2_36CUDAValueSelectionIntersectionKernelINS2_9LhsProjOpEEElLl0EEEvRNS_6TensorERKS8_SB_RKSt6vectorIlSaIlEERKSt8optionalIS8_ESK_bbENKUlvE3_clEvEUllE_St5arrayIPcLm2EEEEviT0_T1_ --------------------------
	.section	.text._ZN2at6native29vectorized_elementwise_kernelILi2EZZNS0_73_GLOBAL__N__c8866d80_35_SparseBinaryOpIntersectionKernel_cu_9e10b42f_311142_sparse_binary_op_intersection_kernel_implINS2_18CUDAKernelLauncherENS2_36CUDAValueSelectionIntersectionKernelINS2_9LhsProjOpEEElLl0EEEvRNS_6TensorERKS8_SB_RKSt6vectorIlSaIlEERKSt8optionalIS8_ESK_bbENKUlvE3_clEvEUllE_St5arrayIPcLm2EEEEviT0_T1_,"ax",@progbits
	.align	128
        .global         _ZN2at6native29vectorized_elementwise_kernelILi2EZZNS0_73_GLOBAL__N__c8866d80_35_SparseBinaryOpIntersectionKernel_cu_9e10b42f_311142_sparse_binary_op_intersection_kernel_implINS2_18CUDAKernelLauncherENS2_36CUDAValueSelectionIntersectionKernelINS2_9LhsProjOpEEElLl0EEEvRNS_6TensorERKS8_SB_RKSt6vectorIlSaIlEERKSt8optionalIS8_ESK_bbENKUlvE3_clEvEUllE_St5arrayIPcLm2EEEEviT0_T1_
        .type           _ZN2at6native29vectorized_elementwise_kernelILi2EZZNS0_73_GLOBAL__N__c8866d80_35_SparseBinaryOpIntersectionKernel_cu_9e10b42f_311142_sparse_binary_op_intersection_kernel_implINS2_18CUDAKernelLauncherENS2_36CUDAValueSelectionIntersectionKernelINS2_9LhsProjOpEEElLl0EEEvRNS_6TensorERKS8_SB_RKSt6vectorIlSaIlEERKSt8optionalIS8_ESK_bbENKUlvE3_clEvEUllE_St5arrayIPcLm2EEEEviT0_T1_,@function
        .size           _ZN2at6native29vectorized_elementwise_kernelILi2EZZNS0_73_GLOBAL__N__c8866d80_35_SparseBinaryOpIntersectionKernel_cu_9e10b42f_311142_sparse_binary_op_intersection_kernel_implINS2_18CUDAKernelLauncherENS2_36CUDAValueSelectionIntersectionKernelINS2_9LhsProjOpEEElLl0EEEvRNS_6TensorERKS8_SB_RKSt6vectorIlSaIlEERKSt8optionalIS8_ESK_bbENKUlvE3_clEvEUllE_St5arrayIPcLm2EEEEviT0_T1_,(.L_x_18568 - _ZN2at6native29vectorized_elementwise_kernelILi2EZZNS0_73_GLOBAL__N__c8866d80_35_SparseBinaryOpIntersectionKernel_cu_9e10b42f_311142_sparse_binary_op_intersection_kernel_implINS2_18CUDAKernelLauncherENS2_36CUDAValueSelectionIntersectionKernelINS2_9LhsProjOpEEElLl0EEEvRNS_6TensorERKS8_SB_RKSt6vectorIlSaIlEERKSt8optionalIS8_ESK_bbENKUlvE3_clEvEUllE_St5arrayIPcLm2EEEEviT0_T1_)
        .other          _ZN2at6native29vectorized_elementwise_kernelILi2EZZNS0_73_GLOBAL__N__c8866d80_35_SparseBinaryOpIntersectionKernel_cu_9e10b42f_311142_sparse_binary_op_intersection_kernel_implINS2_18CUDAKernelLauncherENS2_36CUDAValueSelectionIntersectionKernelINS2_9LhsProjOpEEElLl0EEEvRNS_6TensorERKS8_SB_RKSt6vectorIlSaIlEERKSt8optionalIS8_ESK_bbENKUlvE3_clEvEUllE_St5arrayIPcLm2EEEEviT0_T1_,@"STO_CUDA_ENTRY STV_DEFAULT"
_ZN2at6native29vectorized_elementwise_kernelILi2EZZNS0_73_GLOBAL__N__c8866d80_35_SparseBinaryOpIntersectionKernel_cu_9e10b42f_311142_sparse_binary_op_intersection_kernel_implINS2_18CUDAKernelLauncherENS2_36CUDAValueSelectionIntersectionKernelINS2_9LhsProjOpEEElLl0EEEvRNS_6TensorERKS8_SB_RKSt6vectorIlSaIlEERKSt8optionalIS8_ESK_bbENKUlvE3_clEvEUllE_St5arrayIPcLm2EEEEviT0_T1_:
.text._ZN2at6native29vectorized_elementwise_kernelILi2EZZNS0_73_GLOBAL__N__c8866d80_35_SparseBinaryOpIntersectionKernel_cu_9e10b42f_311142_sparse_binary_op_intersection_kernel_implINS2_18CUDAKernelLauncherENS2_36CUDAValueSelectionIntersectionKernelINS2_9LhsProjOpEEElLl0EEEvRNS_6TensorERKS8_SB_RKSt6vectorIlSaIlEERKSt8optionalIS8_ESK_bbENKUlvE3_clEvEUllE_St5arrayIPcLm2EEEEviT0_T1_:
[----:B------:R-:W-:Y:S01]  /*0000*/  LDC R1, c[0x0][0x28] ;  /* 0x00000a00ff017b82 */ /* 0x000fe20000000800 */
[----:B------:R-:W0:Y:S01]  /*0010*/  S2R R0, SR_CTAID.X ;  /* 0x0000000000007919 */ /* 0x000e220000002500 */
[----:B------:R-:W-:Y:S01]  /*0020*/  ULDC UR4, c[0x0][0x210] ;  /* 0x0000840000047ab9 */ /* 0x000fe20000000800 */
[----:B------:R-:W-:Y:S01]  /*0030*/  ULDC.64 UR6, c[0x0][0x208] ;  /* 0x0000820000067ab9 */ /* 0x000fe20000000a00 */
[----:B0-----:R-:W-:-:S05]  /*0040*/  IMAD.SHL.U32 R0, R0, 0x400, RZ ;  /* 0x0000040000007824 */ /* 0x001fca00078e00ff */
[----:B------:R-:W-:-:S04]  /*0050*/  IADD3 R2, -R0, UR4, RZ ;  /* 0x0000000400027c10 */ /* 0x000fc8000fffe1ff */
[----:B------:R-:W-:-:S13]  /*0060*/  ISETP.GE.U32.AND P0, PT, R2, 0x400, PT ;  /* 0x000004000200780c */ /* 0x000fda0003f06070 */
[----:B------:R-:W-:Y:S05]  /*0070*/  @!P0 BRA `(.L_x_4978) ;  /* 0x00000110006c8947 */ /* 0x000fea0003800000 */
[----:B------:R-:W0:Y:S01]  /*0080*/  S2R R5, SR_TID.X ;  /* 0x0000000000057919 */ /* 0x000e220000002100 */
[----:B------:R-:W1:Y:S01]  /*0090*/  LDC.64 R2, c[0x0][0x278] ;  /* 0x00009e00ff027b82 */ /* 0x000e620000000a00 */
[----:B------:R-:W-:Y:S01]  /*00a0*/  ULDC.64 UR10, c[0x0][0x218] ;  /* 0x00008600000a7ab9 */ /* 0x000fe20000000a00 */
[----:B------:R-:W-:Y:S01]  /*00b0*/  ULDC.64 UR14, c[0x0][0x248] ;  /* 0x00009200000e7ab9 */ /* 0x000fe20000000a00 */
[----:B------:R-:W-:Y:S01]  /*00c0*/  ULDC.64 UR8, c[0x0][0x250] ;  /* 0x0000940000087ab9 */ /* 0x000fe20000000a00 */
[----:B-1----:R-:W-:-:S04]  /*00d0*/  IMAD.WIDE R2, R0, 0x8, R2 ;  /* 0x0000000800027825 */ /* 0x002fc800078e0202 */
[----:B0-----:R-:W-:-:S05]  /*00e0*/  IMAD.WIDE.U32 R2, R5, 0x10, R2 ;  /* 0x0000001005027825 */ /* 0x001fca00078e0002 */
[----:B------:R-:W2:Y:S04]  /*00f0*/  LDG.E.128 R24, desc[UR6][R2.64] ;  /* 0x0000000602187981 */ /* 0x000ea8000c1e1d00 */
[----:B------:R0:W5:Y:S04]  /*0100*/  LDG.E.128 R20, desc[UR6][R2.64+0x800] ;  /* 0x0008000602147981 */ /* 0x000168000c1e1d00 */
[----:B------:R0:W5:Y:S04]  /*0110*/  LDG.E.128 R12, desc[UR6][R2.64+0x1000] ;  /* 0x00100006020c7981 */ /* 0x000168000c1e1d00 */
[----:B------:R0:W5:Y:S01]  /*0120*/  LDG.E.128 R16, desc[UR6][R2.64+0x1800] ;  /* 0x0018000602107981 */ /* 0x000162000c1e1d00 */
[----:B------:R-:W-:Y:S01]  /*0130*/  ISETP.NE.U32.AND P0, PT, RZ, UR10, PT ;  /* 0x0000000aff007c0c */ /* 0x000fe2000bf05070 */
[----:B------:R-:W-:-:S02]  /*0140*/  IMAD.U32 R5, RZ, RZ, UR14 ;  /* 0x0000000eff057e24 */ /* 0x000fc4000f8e00ff */
[----:B------:R-:W-:Y:S01]  /*0150*/  IMAD.U32 R4, RZ, RZ, UR15 ;  /* 0x0000000fff047e24 */ /* 0x000fe2000f8e00ff */
[----:B------:R-:W-:Y:S02]  /*0160*/  ISETP.NE.AND.EX P0, PT, RZ, UR11, PT, P0 ;  /* 0x0000000bff007c0c */ /* 0x000fe4000bf05300 */
[C---:B--2---:R-:W-:Y:S01]  /*0170*/  SHF.L.U64.HI R28, R24.reuse, 0x3, R25 ;  /* 0x00000003181c7819 */ /* 0x044fe20000010219 */
[----:B------:R-:W-:-:S10]  /*0180*/  IMAD.SHL.U32 R30, R24, 0x8, RZ ;  /* 0x00000008181e7824 */ /* 0x000fd400078e00ff */
[----:B0-----:R-:W-:Y:S05]  /*0190*/  @!P0 BRA `(.L_x_4979) ;  /* 0x0000003000048947 */ /* 0x001fea0003800000 */
[----:B------:R-:W-:Y:S01]  /*01a0*/  LEA R10, P0, R24, UR10, 0x3 ;  /* 0x0000000a180a7c11 */ /* 0x000fe2000f8018ff */
[----:B------:R-:W-:Y:S01]  /*01b0*/  UIMAD.WIDE.U32 UR4, UR8, 0x8, URZ ;  /* 0x00000008080478a5 */ /* 0x000fe2000f8e003f */
[----:B------:R-:W-:Y:S01]  /*01c0*/  IMAD.SHL.U32 R6, R26, 0x8, RZ ;  /* 0x000000081a067824 */ /* 0x000fe200078e00ff */
[----:B------:R-:W-:Y:S01]  /*01d0*/  ULDC.64 UR12, c[0x0][0x258] ;  /* 0x00009600000c7ab9 */ /* 0x000fe20000000a00 */
[----:B------:R-:W-:-:S06]  /*01e0*/  LEA.HI.X R11, R24, UR11, R25, 0x3, P0 ;  /* 0x0000000b180b7c11 */ /* 0x000fcc00080f1c19 */
[----:B------:R-:W5:Y:S01]  /*01f0*/  LDG.E.64 R10, desc[UR6][R10.64] ;  /* 0x000000060a0a7981 */ /* 0x000f62000c1e1b00 */
[----:B------:R-:W-:Y:S01]  /*0200*/  USHF.L.U32 UR8, UR9, 0x3, URZ ;  /* 0x0000000309087899 */ /* 0x000fe2000800063f */
[----:B------:R-:W-:Y:S02]  /*0210*/  ISETP.LT.U32.AND P0, PT, RZ, UR4, PT ;  /* 0x00000004ff007c0c */ /* 0x000fe4000bf01070 */
[----:B------:R-:W-:Y:S01]  /*0220*/  SHF.L.U64.HI R7, R26, 0x3, R27 ;  /* 0x000000031a077819 */ /* 0x000fe2000001021b */
[----:B------:R-:W-:Y:S01]  /*0230*/  UIADD3 UR5, UR5, UR8, URZ ;  /* 0x0000000805057290 */ /* 0x000fe2000fffe03f */
[C---:B------:R-:W-:Y:S02]  /*0240*/  LEA R8, P2, R24.reuse, UR12, 0x3 ;  /* 0x0000000c18087c11 */ /* 0x040fe4000f8418ff */
[----:B------:R-:W-:Y:S01]  /*0250*/  ULDC.64 UR8, c[0x0][0x260] ;  /* 0x0000980000087ab9 */ /* 0x000fe20000000a00 */
[----:B------:R-:W-:Y:S01]  /*0260*/  USHF.R.S64 UR4, UR4, 0x3, UR5 ;  /* 0x0000000304047899 */ /* 0x000fe20008001005 */
[----:B------:R-:W-:Y:S01]  /*0270*/  LEA.HI.X R9, R24, UR13, R25, 0x3, P2 ;  /* 0x0000000d18097c11 */ /* 0x000fe200090f1c19 */
[----:B------:R-:W-:Y:S01]  /*0280*/  IMAD.U32 R2, RZ, RZ, UR5 ;  /* 0x00000005ff027e24 */ /* 0x000fe2000f8e00ff */
[----:B------:R-:W-:-:S03]  /*0290*/  USHF.R.S32.HI UR5, URZ, 0x3, UR5 ;  /* 0x000000033f057899 */ /* 0x000fc60008011405 */
[----:B------:R-:W-:Y:S02]  /*02a0*/  MOV R32, UR4 ;  /* 0x0000000400207c02 */ /* 0x000fe40008000f00 */
[----:B------:R-:W-:Y:S01]  /*02b0*/  ISETP.GT.AND.EX P0, PT, R2, RZ, PT, P0 ;  /* 0x000000ff0200720c */ /* 0x000fe20003f04300 */
[----:B------:R-:W-:Y:S01]  /*02c0*/  IMAD.U32 R33, RZ, RZ, UR5 ;  /* 0x00000005ff217e24 */ /* 0x000fe2000f8e00ff */
[C---:B------:R-:W-:Y:S02]  /*02d0*/  IADD3 R2, P1, R6.reuse, UR8, RZ ;  /* 0x0000000806027c10 */ /* 0x040fe4000ff3e0ff */
[----:B------:R-:W-:Y:S02]  /*02e0*/  IADD3 R6, P3, R6, UR12, RZ ;  /* 0x0000000c06067c10 */ /* 0x000fe4000ff7e0ff */
[C---:B------:R-:W-:Y:S02]  /*02f0*/  IADD3.X R3, R7.reuse, UR9, RZ, P1, !PT ;  /* 0x0000000907037c10 */ /* 0x040fe40008ffe4ff */
[----:B------:R-:W-:-:S05]  /*0300*/  IADD3.X R7, R7, UR13, RZ, P3, !PT ;  /* 0x0000000d07077c10 */ /* 0x000fca0009ffe4ff */
[----:B------:R-:W-:Y:S05]  /*0310*/  @P0 BRA `(.L_x_4980) ;  /* 0x0000000000dc0947 */ /* 0x000fea0003800000 */
[----:B-----5:R-:W-:Y:S01]  /*0320*/  IMAD.SHL.U32 R27, R20, 0x8, RZ ;  /* 0x00000008141b7824 */ /* 0x020fe200078e00ff */
[----:B------:R-:W-:Y:S01]  /*0330*/  IADD3 R10, P0, R30, UR8, RZ ;  /* 0x000000081e0a7c10 */ /* 0x000fe2000ff1e0ff */
[----:B------:R0:W-:Y:S01]  /*0340*/  STG.E.64 desc[UR6][R8.64], RZ ;  /* 0x000000ff08007986 */ /* 0x0001e2000c101b06 */
[----:B------:R-:W-:Y:S01]  /*0350*/  SHF.L.U64.HI R29, R20, 0x3, R21 ;  /* 0x00000003141d7819 */ /* 0x000fe20000010215 */
[----:B------:R-:W-:Y:S01]  /*0360*/  IMAD.SHL.U32 R25, R22, 0x8, RZ ;  /* 0x0000000816197824 */ /* 0x000fe200078e00ff */
[----:B------:R-:W-:Y:S01]  /*0370*/  IADD3.X R11, R28, UR9, RZ, P0, !PT ;  /* 0x000000091c0b7c10 */ /* 0x000fe200087fe4ff */
[----:B------:R-:W-:Y:S01]  /*0380*/  IMAD.SHL.U32 R21, R14, 0x8, RZ ;  /* 0x000000080e157824 */ /* 0x000fe200078e00ff */
[----:B------:R-:W-:Y:S01]  /*0390*/  SHF.L.U64.HI R26, R22, 0x3, R23 ;  /* 0x00000003161a7819 */ /* 0x000fe20000010217 */
[C---:B------:R-:W-:Y:S01]  /*03a0*/  IMAD.SHL.U32 R23, R12.reuse, 0x8, RZ ;  /* 0x000000080c177824 */ /* 0x040fe200078e00ff */
[----:B------:R-:W-:Y:S01]  /*03b0*/  SHF.L.U64.HI R24, R12, 0x3, R13 ;  /* 0x000000030c187819 */ /* 0x000fe2000001020d */
[----:B------:R-:W-:Y:S01]  /*03c0*/  IMAD.SHL.U32 R5, R16, 0x8, RZ ;  /* 0x0000000810057824 */ /* 0x000fe200078e00ff */
[----:B------:R-:W-:Y:S01]  /*03d0*/  SHF.L.U64.HI R22, R14, 0x3, R15 ;  /* 0x000000030e167819 */ /* 0x000fe2000001020f */
[----:B------:R1:W-:Y:S01]  /*03e0*/  STG.E.64 desc[UR6][R10.64], RZ ;  /* 0x000000ff0a007986 */ /* 0x0003e2000c101b06 */
[----:B0-----:R-:W-:-:S02]  /*03f0*/  IADD3 R8, P0, R27, UR12, RZ ;  /* 0x0000000c1b087c10 */ /* 0x001fc4000ff1e0ff */
[----:B------:R-:W-:Y:S01]  /*0400*/  IADD3 R12, P1, R27, UR8, RZ ;  /* 0x000000081b0c7c10 */ /* 0x000fe2000ff3e0ff */
[----:B------:R-:W-:Y:S01]  /*0410*/  STG.E.64 desc[UR6][R6.64], RZ ;  /* 0x000000ff06007986 */ /* 0x000fe2000c101b06 */
[----:B------:R-:W-:Y:S02]  /*0420*/  IADD3.X R9, R29, UR13, RZ, P0, !PT ;  /* 0x0000000d1d097c10 */ /* 0x000fe400087fe4ff */
[----:B------:R-:W-:Y:S01]  /*0430*/  IADD3 R14, P0, R25, UR12, RZ ;  /* 0x0000000c190e7c10 */ /* 0x000fe2000ff1e0ff */
[----:B------:R0:W-:Y:S01]  /*0440*/  STG.E.64 desc[UR6][R2.64], RZ ;  /* 0x000000ff02007986 */ /* 0x0001e2000c101b06 */
[----:B------:R-:W-:Y:S02]  /*0450*/  SHF.L.U64.HI R4, R16, 0x3, R17 ;  /* 0x0000000310047819 */ /* 0x000fe40000010211 */
[----:B------:R-:W-:Y:S01]  /*0460*/  IADD3.X R13, R29, UR9, RZ, P1, !PT ;  /* 0x000000091d0d7c10 */ /* 0x000fe20008ffe4ff */
[----:B------:R2:W-:Y:S01]  /*0470*/  STG.E.64 desc[UR6][R8.64], RZ ;  /* 0x000000ff08007986 */ /* 0x0005e2000c101b06 */
[----:B------:R-:W-:-:S02]  /*0480*/  IADD3 R16, P1, R25, UR8, RZ ;  /* 0x0000000819107c10 */ /* 0x000fc4000ff3e0ff */
[C---:B------:R-:W-:Y:S01]  /*0490*/  IADD3.X R15, R26.reuse, UR13, RZ, P0, !PT ;  /* 0x0000000d1a0f7c10 */ /* 0x040fe200087fe4ff */
[----:B------:R3:W-:Y:S01]  /*04a0*/  STG.E.64 desc[UR6][R12.64], RZ ;  /* 0x000000ff0c007986 */ /* 0x0007e2000c101b06 */
[----:B-1----:R-:W-:Y:S02]  /*04b0*/  IADD3 R10, P0, R23, UR12, RZ ;  /* 0x0000000c170a7c10 */ /* 0x002fe4000ff1e0ff */
[----:B------:R-:W-:Y:S01]  /*04c0*/  IADD3.X R17, R26, UR9, RZ, P1, !PT ;  /* 0x000000091a117c10 */ /* 0x000fe20008ffe4ff */
[----:B------:R1:W-:Y:S01]  /*04d0*/  STG.E.64 desc[UR6][R14.64], RZ ;  /* 0x000000ff0e007986 */ /* 0x0003e2000c101b06 */
[----:B0-----:R-:W-:Y:S02]  /*04e0*/  IADD3 R2, P1, R21, UR12, RZ ;  /* 0x0000000c15027c10 */ /* 0x001fe4000ff3e0ff */
[----:B------:R-:W-:Y:S01]  /*04f0*/  IADD3.X R11, R24, UR13, RZ, P0, !PT ;  /* 0x0000000d180b7c10 */ /* 0x000fe200087fe4ff */
[----:B------:R0:W-:Y:S01]  /*0500*/  STG.E.64 desc[UR6][R16.64], RZ ;  /* 0x000000ff10007986 */ /* 0x0001e2000c101b06 */
[----:B------:R-:W-:-:S02]  /*0510*/  SHF.L.U64.HI R28, R18, 0x3, R19 ;  /* 0x00000003121c7819 */ /* 0x000fc40000010213 */
[----:B------:R-:W-:Y:S01]  /*0520*/  SHF.L.U32 R20, R18, 0x3, RZ ;  /* 0x0000000312147819 */ /* 0x000fe200000006ff */
[----:B------:R0:W-:Y:S01]  /*0530*/  STG.E.64 desc[UR6][R10.64], RZ ;  /* 0x000000ff0a007986 */ /* 0x0001e2000c101b06 */
[----:B------:R-:W-:Y:S02]  /*0540*/  IADD3 R6, P0, R21, UR8, RZ ;  /* 0x0000000815067c10 */ /* 0x000fe4000ff1e0ff */
[----:B------:R-:W-:Y:S02]  /*0550*/  IADD3 R18, P2, R23, UR8, RZ ;  /* 0x0000000817127c10 */ /* 0x000fe4000ff5e0ff */
[C---:B------:R-:W-:Y:S02]  /*0560*/  IADD3.X R3, R22.reuse, UR13, RZ, P1, !PT ;  /* 0x0000000d16037c10 */ /* 0x040fe40008ffe4ff */
[----:B--2---:R-:W-:Y:S02]  /*0570*/  IADD3 R8, P1, R5, UR12, RZ ;  /* 0x0000000c05087c10 */ /* 0x004fe4000ff3e0ff */
[----:B------:R-:W-:-:S02]  /*0580*/  IADD3.X R7, R22, UR9, RZ, P0, !PT ;  /* 0x0000000916077c10 */ /* 0x000fc400087fe4ff */
[----:B------:R-:W-:Y:S02]  /*0590*/  IADD3.X R19, R24, UR9, RZ, P2, !PT ;  /* 0x0000000918137c10 */ /* 0x000fe400097fe4ff */
[----:B---3--:R-:W-:Y:S02]  /*05a0*/  IADD3 R12, P0, R5, UR8, RZ ;  /* 0x00000008050c7c10 */ /* 0x008fe4000ff1e0ff */
[C---:B-1----:R-:W-:Y:S01]  /*05b0*/  IADD3 R14, P2, R20.reuse, UR12, RZ ;  /* 0x0000000c140e7c10 */ /* 0x042fe2000ff5e0ff */
[----:B------:R0:W-:Y:S01]  /*05c0*/  STG.E.64 desc[UR6][R18.64], RZ ;  /* 0x000000ff12007986 */ /* 0x0001e2000c101b06 */
[----:B------:R-:W-:Y:S02]  /*05d0*/  IADD3 R20, P3, R20, UR8, RZ ;  /* 0x0000000814147c10 */ /* 0x000fe4000ff7e0ff */
[C---:B------:R-:W-:Y:S01]  /*05e0*/  IADD3.X R9, R4.reuse, UR13, RZ, P1, !PT ;  /* 0x0000000d04097c10 */ /* 0x040fe20008ffe4ff */
[----:B------:R0:W-:Y:S01]  /*05f0*/  STG.E.64 desc[UR6][R2.64], RZ ;  /* 0x000000ff02007986 */ /* 0x0001e2000c101b06 */
[----:B------:R-:W-:-:S02]  /*0600*/  IADD3.X R13, R4, UR9, RZ, P0, !PT ;  /* 0x00000009040d7c10 */ /* 0x000fc400087fe4ff */
[C---:B------:R-:W-:Y:S01]  /*0610*/  IADD3.X R15, R28.reuse, UR13, RZ, P2, !PT ;  /* 0x0000000d1c0f7c10 */ /* 0x040fe200097fe4ff */
[----:B------:R0:W-:Y:S01]  /*0620*/  STG.E.64 desc[UR6][R6.64], RZ ;  /* 0x000000ff06007986 */ /* 0x0001e2000c101b06 */
[----:B------:R-:W-:-:S03]  /*0630*/  IADD3.X R21, R28, UR9, RZ, P3, !PT ;  /* 0x000000091c157c10 */ /* 0x000fc60009ffe4ff */
[----:B------:R0:W-:Y:S04]  /*0640*/  STG.E.64 desc[UR6][R8.64], RZ ;  /* 0x000000ff08007986 */ /* 0x0001e8000c101b06 */
[----:B------:R0:W-:Y:S04]  /*0650*/  STG.E.64 desc[UR6][R12.64], RZ ;  /* 0x000000ff0c007986 */ /* 0x0001e8000c101b06 */
[----:B------:R0:W-:Y:S04]  /*0660*/  STG.E.64 desc[UR6][R14.64], RZ ;  /* 0x000000ff0e007986 */ /* 0x0001e8000c101b06 */
[----:B------:R0:W-:Y:S01]  /*0670*/  STG.E.64 desc[UR6][R20.64], RZ ;  /* 0x000000ff14007986 */ /* 0x0001e2000c101b06 */
[----:B------:R-:W-:Y:S05]  /*0680*/  BRA `(.L_x_4981) ;  /* 0x0000010800c47947 */ /* 0x000fea0003800000 */
.L_x_4980:
[----:B------:R-:W-:Y:S01]  /*0690*/  BSSY B0, `(.L_x_4982) ;  /* 0x0000021000007945 */ /* 0x000fe20003800000 */
[----:B------:R-:W-:Y:S02]  /*06a0*/  IMAD.U32 R37, RZ, RZ, UR14 ;  /* 0x0000000eff257e24 */ /* 0x000fe4000f8e00ff */
[----:B------:R-:W-:Y:S02]  /*06b0*/  IMAD.U32 R36, RZ, RZ, UR15 ;  /* 0x0000000fff247e24 */ /* 0x000fe4000f8e00ff */
[----:B------:R-:W-:Y:S02]  /*06c0*/  IMAD.U32 R35, RZ, RZ, UR14 ;  /* 0x0000000eff237e24 */ /* 0x000fe4000f8e00ff */
[----:B------:R-:W-:Y:S02]  /*06d0*/  IMAD.U32 R34, RZ, RZ, UR15 ;  /* 0x0000000fff227e24 */ /* 0x000fe4000f8e00ff */
[----:B------:R-:W-:Y:S02]  /*06e0*/  IMAD.MOV.U32 R31, RZ, RZ, R32 ;  /* 0x000000ffff1f7224 */ /* 0x000fe400078e0020 */
[----:B------:R-:W-:-:S07]  /*06f0*/  IMAD.MOV.U32 R30, RZ, RZ, R33 ;  /* 0x000000ffff1e7224 */ /* 0x000fce00078e0021 */
.L_x_4983:
[C-C-:B------:R-:W-:Y:S02]  /*0700*/  SHF.R.U64 R38, R31.reuse, 0x1, R30.reuse ;  /* 0x000000011f267819 */ /* 0x140fe4000000121e */
[----:B------:R-:W-:Y:S02]  /*0710*/  SHF.R.U32.HI R39, RZ, 0x1, R30 ;  /* 0x00000001ff277819 */ /* 0x000fe4000001161e */
[----:B------:R-:W-:Y:S02]  /*0720*/  LOP3.LUT R28, RZ, R38, RZ, 0x33, !PT ;  /* 0x00000026ff1c7212 */ /* 0x000fe400078e33ff */
[C---:B------:R-:W-:Y:S02]  /*0730*/  SHF.L.U32 R40, R38.reuse, 0x3, RZ ;  /* 0x0000000326287819 */ /* 0x040fe400000006ff */
[----:B------:R-:W-:Y:S02]  /*0740*/  IADD3 R43, P1, R31, R28, RZ ;  /* 0x0000001c1f2b7210 */ /* 0x000fe40007f3e0ff */
[----:B------:R-:W-:-:S02]  /*0750*/  SHF.L.U64.HI R41, R38, 0x3, R39 ;  /* 0x0000000326297819 */ /* 0x000fc40000010227 */
[----:B------:R-:W-:Y:S02]  /*0760*/  IADD3 R28, P0, R37, R40, RZ ;  /* 0x00000028251c7210 */ /* 0x000fe40007f1e0ff */
[----:B------:R-:W-:-:S03]  /*0770*/  LOP3.LUT R31, RZ, R39, RZ, 0x33, !PT ;  /* 0x00000027ff1f7212 */ /* 0x000fc600078e33ff */
[----:B------:R-:W-:Y:S02]  /*0780*/  IMAD.X R29, R36, 0x1, R41, P0 ;  /* 0x00000001241d7824 */ /* 0x000fe400000e0629 */
[----:B------:R-:W-:-:S03]  /*0790*/  IMAD.X R42, R30, 0x1, R31, P1 ;  /* 0x000000011e2a7824 */ /* 0x000fc600008e061f */
[----:B------:R-:W2:Y:S01]  /*07a0*/  LDG.E.64 R30, desc[UR6][R28.64] ;  /* 0x000000061c1e7981 */ /* 0x000ea2000c1e1b00 */
[----:B------:R-:W-:-:S04]  /*07b0*/  IADD3 R40, P3, P4, R35, 0x8, R40 ;  /* 0x0000000823287810 */ /* 0x000fc80007c7e028 */
[----:B------:R-:W-:Y:S02]  /*07c0*/  IADD3.X R41, R34, RZ, R41, P3, P4 ;  /* 0x000000ff22297210 */ /* 0x000fe40001fe8429 */
[----:B--2--5:R-:W-:-:S04]  /*07d0*/  ISETP.GE.U32.AND P0, PT, R30, R10, PT ;  /* 0x0000000a1e00720c */ /* 0x024fc80003f06070 */
[----:B------:R-:W-:-:S04]  /*07e0*/  ISETP.GE.AND.EX P0, PT, R31, R11, PT, P0 ;  /* 0x0000000b1f00720c */ /* 0x000fc80003f06300 */
[----:B------:R-:W-:Y:S02]  /*07f0*/  SEL R31, R43, R38, !P0 ;  /* 0x000000262b1f7207 */ /* 0x000fe40004000000 */
[----:B------:R-:W-:Y:S02]  /*0800*/  SEL R30, R42, R39, !P0 ;  /* 0x000000272a1e7207 */ /* 0x000fe40004000000 */
[----:B------:R-:W-:Y:S02]  /*0810*/  ISETP.GT.U32.AND P1, PT, R31, RZ, PT ;  /* 0x000000ff1f00720c */ /* 0x000fe40003f24070 */
[----:B------:R-:W-:Y:S02]  /*0820*/  IADD3 R38, P2, R28, 0x8, RZ ;  /* 0x000000081c267810 */ /* 0x000fe40007f5e0ff */
[----:B------:R-:W-:Y:S02]  /*0830*/  ISETP.GT.AND.EX P1, PT, R30, RZ, PT, P1 ;  /* 0x000000ff1e00720c */ /* 0x000fe40003f24310 */
[----:B------:R-:W-:Y:S01]  /*0840*/  SEL R35, R40, R35, !P0 ;  /* 0x0000002328237207 */ /* 0x000fe20004000000 */
[----:B------:R-:W-:Y:S01]  /*0850*/  IMAD.X R39, RZ, RZ, R29, P2 ;  /* 0x000000ffff277224 */ /* 0x000fe200010e061d */
[----:B------:R-:W-:-:S02]  /*0860*/  SEL R34, R41, R34, !P0 ;  /* 0x0000002229227207 */ /* 0x000fc40004000000 */
[----:B------:R-:W-:Y:S02]  /*0870*/  SEL R37, R38, R37, !P0 ;  /* 0x0000002526257207 */ /* 0x000fe40004000000 */
[----:B------:R-:W-:-:S05]  /*0880*/  SEL R36, R39, R36, !P0 ;  /* 0x0000002427247207 */ /* 0x000fca0004000000 */
[----:B------:R-:W-:Y:S05]  /*0890*/  @P1 BRA `(.L_x_4983) ;  /* 0xfffffffc00981947 */ /* 0x000fea000383ffff */
[----:B------:R-:W-:Y:S05]  /*08a0*/  BSYNC B0 ;  /* 0x0000000000007941 */ /* 0x000fea0003800000 */
.L_x_4982:
[----:B------:R-:W-:Y:S01]  /*08b0*/  ULDC.64 UR4, c[0x0][0x248] ;  /* 0x0000920000047ab9 */ /* 0x000fe20000000a00 */
[----:B------:R-:W-:Y:S01]  /*08c0*/  BSSY B0, `(.L_x_4984) ;  /* 0x0000021000007945 */ /* 0x000fe20003800000 */
[----:B------:R-:W-:Y:S01]  /*08d0*/  IMAD.U32 R39, RZ, RZ, UR4 ;  /* 0x00000004ff277e24 */ /* 0x000fe2000f8e00ff */
[----:B------:R-:W-:Y:S01]  /*08e0*/  MOV R37, UR5 ;  /* 0x0000000500257c02 */ /* 0x000fe20008000f00 */
[----:B------:R-:W-:Y:S02]  /*08f0*/  IMAD.U32 R38, RZ, RZ, UR5 ;  /* 0x00000005ff267e24 */ /* 0x000fe4000f8e00ff */
[----:B------:R-:W-:Y:S02]  /*0900*/  IMAD.U32 R36, RZ, RZ, UR4 ;  /* 0x00000004ff247e24 */ /* 0x000fe4000f8e00ff */
[----:B------:R-:W-:Y:S02]  /*0910*/  IMAD.MOV.U32 R45, RZ, RZ, R32 ;  /* 0x000000ffff2d7224 */ /* 0x000fe400078e0020 */
[----:B------:R-:W-:-:S07]  /*0920*/  IMAD.MOV.U32 R42, RZ, RZ, R33 ;  /* 0x000000ffff2a7224 */ /* 0x000fce00078e0021 */
.L_x_4985:
[C-C-:B------:R-:W-:Y:S02]  /*0930*/  SHF.R.U64 R40, R45.reuse, 0x1, R42.reuse ;  /* 0x000000012d287819 */ /* 0x140fe4000000122a */
[----:B------:R-:W-:Y:S02]  /*0940*/  SHF.R.U32.HI R41, RZ, 0x1, R42 ;  /* 0x00000001ff297819 */ /* 0x000fe4000001162a */
[----:B------:R-:W-:Y:S01]  /*0950*/  LOP3.LUT R28, RZ, R40, RZ, 0x33, !PT ;  /* 0x00000028ff1c7212 */ /* 0x000fe200078e33ff */
[C---:B------:R-:W-:Y:S01]  /*0960*/  IMAD.SHL.U32 R43, R40.reuse, 0x8, RZ ;  /* 0x00000008282b7824 */ /* 0x040fe200078e00ff */
[----:B------:R-:W-:Y:S02]  /*0970*/  LOP3.LUT R29, RZ, R41, RZ, 0x33, !PT ;  /* 0x00000029ff1d7212 */ /* 0x000fe400078e33ff */
[----:B------:R-:W-:Y:S02]  /*0980*/  IADD3 R45, P0, R45, R28, RZ ;  /* 0x0000001c2d2d7210 */ /* 0x000fe40007f1e0ff */
[----:B------:R-:W-:-:S03]  /*0990*/  SHF.L.U64.HI R44, R40, 0x3, R41 ;  /* 0x00000003282c7819 */ /* 0x000fc60000010229 */
[----:B------:R-:W-:Y:S01]  /*09a0*/  IMAD.X R42, R42, 0x1, R29, P0 ;  /* 0x000000012a2a7824 */ /* 0x000fe200000e061d */
[----:B------:R-:W-:-:S05]  /*09b0*/  IADD3 R28, P0, R39, R43, RZ ;  /* 0x0000002b271c7210 */ /* 0x000fca0007f1e0ff */
[----:B------:R-:W-:-:S05]  /*09c0*/  IMAD.X R29, R38, 0x1, R44, P0 ;  /* 0x00000001261d7824 */ /* 0x000fca00000e062c */
[----:B------:R-:W2:Y:S01]  /*09d0*/  LDG.E.64 R30, desc[UR6][R28.64] ;  /* 0x000000061c1e7981 */ /* 0x000ea2000c1e1b00 */
[----:B------:R-:W-:-:S04]  /*09e0*/  IADD3 R43, P3, P4, R36, 0x8, R43 ;  /* 0x00000008242b7810 */ /* 0x000fc80007c7e02b */
[----:B------:R-:W-:Y:S02]  /*09f0*/  IADD3.X R44, R37, RZ, R44, P3, P4 ;  /* 0x000000ff252c7210 */ /* 0x000fe40001fe842c */
[----:B--2---:R-:W-:Y:S02]  /*0a00*/  ISETP.GE.U32.AND P0, PT, R10, R30, PT ;  /* 0x0000001e0a00720c */ /* 0x004fe40003f06070 */
[----:B------:R-:W-:Y:S02]  /*0a10*/  IADD3 R30, P2, R28, 0x8, RZ ;  /* 0x000000081c1e7810 */ /* 0x000fe40007f5e0ff */
[----:B------:R-:W-:-:S03]  /*0a20*/  ISETP.GE.AND.EX P0, PT, R11, R31, PT, P0 ;  /* 0x0000001f0b00720c */ /* 0x000fc60003f06300 */
[----:B------:R-:W-:Y:S01]  /*0a30*/  IMAD.X R29, RZ, RZ, R29, P2 ;  /* 0x000000ffff1d7224 */ /* 0x000fe200010e061d */
[----:B------:R-:W-:Y:S02]  /*0a40*/  SEL R45, R40, R45, !P0 ;  /* 0x0000002d282d7207 */ /* 0x000fe40004000000 */
[----:B------:R-:W-:Y:S02]  /*0a50*/  SEL R42, R41, R42, !P0 ;  /* 0x0000002a292a7207 */ /* 0x000fe40004000000 */
[----:B------:R-:W-:Y:S02]  /*0a60*/  ISETP.GT.U32.AND P1, PT, R45, RZ, PT ;  /* 0x000000ff2d00720c */ /* 0x000fe40003f24070 */
[----:B------:R-:W-:Y:S02]  /*0a70*/  SEL R36, R36, R43, !P0 ;  /* 0x0000002b24247207 */ /* 0x000fe40004000000 */
[----:B------:R-:W-:Y:S02]  /*0a80*/  ISETP.GT.AND.EX P1, PT, R42, RZ, PT, P1 ;  /* 0x000000ff2a00720c */ /* 0x000fe40003f24310 */
[----:B------:R-:W-:-:S02]  /*0a90*/  SEL R37, R37, R44, !P0 ;  /* 0x0000002c25257207 */ /* 0x000fc40004000000 */
[----:B------:R-:W-:Y:S02]  /*0aa0*/  SEL R39, R39, R30, !P0 ;  /* 0x0000001e27277207 */ /* 0x000fe40004000000 */
[----:B------:R-:W-:-:S07]  /*0ab0*/  SEL R38, R38, R29, !P0 ;  /* 0x0000001d26267207 */ /* 0x000fce0004000000 */
[----:B------:R-:W-:Y:S05]  /*0ac0*/  @P1 BRA `(.L_x_4985) ;  /* 0xfffffffc00981947 */ /* 0x000fea000383ffff */
[----:B------:R-:W-:Y:S05]  /*0ad0*/  BSYNC B0 ;  /* 0x0000000000007941 */ /* 0x000fea0003800000 */
.L_x_4984:
[----:B------:R-:W-:Y:S01]  /*0ae0*/  IADD3 R28, P0, R36, -R35, RZ ;  /* 0x80000023241c7210 */ /* 0x000fe20007f1e0ff */
[----:B------:R-:W-:Y:S01]  /*0af0*/  ULDC.64 UR4, c[0x0][0x248] ;  /* 0x0000920000047ab9 */ /* 0x000fe20000000a00 */
[C---:B------:R-:W-:Y:S01]  /*0b00*/  SHF.L.U32 R10, R24.reuse, 0x3, RZ ;  /* 0x00000003180a7819 */ /* 0x040fe200000006ff */
[----:B------:R-:W-:Y:S01]  /*0b10*/  ULDC.64 UR8, c[0x0][0x260] ;  /* 0x0000980000087ab9 */ /* 0x000fe20000000a00 */
[----:B------:R-:W-:Y:S01]  /*0b20*/  SHF.L.U64.HI R25, R24, 0x3, R25 ;  /* 0x0000000318197819 */ /* 0x000fe20000010219 */
[----:B------:R-:W-:Y:S01]  /*0b30*/  IMAD.X R37, R37, 0x1, ~R34, P0 ;  /* 0x0000000125257824 */ /* 0x000fe200000e0e22 */
[----:B------:R-:W-:Y:S01]  /*0b40*/  IADD3 R30, P0, R35, -UR4, RZ ;  /* 0x80000004231e7c10 */ /* 0x000fe2000ff1e0ff */
[----:B------:R-:W-:Y:S01]  /*0b50*/  ULDC UR10, c[0x0][0x218] ;  /* 0x00008600000a7ab9 */ /* 0x000fe20000000800 */
[----:B------:R-:W-:Y:S02]  /*0b60*/  IADD3 R24, P2, R10, UR8, RZ ;  /* 0x000000080a187c10 */ /* 0x000fe4000ff5e0ff */
[----:B------:R-:W-:-:S02]  /*0b70*/  IADD3.X R31, R34, ~UR5, RZ, P0, !PT ;  /* 0x80000005221f7c10 */ /* 0x000fc400087fe4ff */
[----:B------:R-:W-:Y:S02]  /*0b80*/  LEA R10, P1, R26, UR10, 0x3 ;  /* 0x0000000a1a0a7c11 */ /* 0x000fe4000f8218ff */
[--C-:B------:R-:W-:Y:S02]  /*0b90*/  SHF.R.S64 R28, R28, 0x3, R37.reuse ;  /* 0x000000031c1c7819 */ /* 0x100fe40000001025 */
[----:B------:R-:W-:Y:S02]  /*0ba0*/  SHF.R.S32.HI R29, RZ, 0x3, R37 ;  /* 0x00000003ff1d7819 */ /* 0x000fe40000011425 */
[----:B------:R-:W-:Y:S02]  /*0bb0*/  SHF.R.S64 R30, R30, 0x3, R31 ;  /* 0x000000031e1e7819 */ /* 0x000fe4000000101f */
[----:B------:R-:W-:Y:S01]  /*0bc0*/  LEA.HI.X R11, R26, UR11, R27, 0x3, P1 ;  /* 0x0000000b1a0b7c11 */ /* 0x000fe200088f1c1b */
[----:B------:R0:W-:Y:S01]  /*0bd0*/  STG.E.64 desc[UR6][R8.64], R28 ;  /* 0x0000001c08007986 */ /* 0x0001e2000c101b06 */
[----:B------:R-:W-:Y:S01]  /*0be0*/  IADD3.X R25, R25, UR9, RZ, P2, !PT ;  /* 0x0000000919197c10 */ /* 0x000fe200097fe4ff */
[----:B------:R-:W-:Y:S01]  /*0bf0*/  ULDC.64 UR8, c[0x0][0x248] ;  /* 0x0000920000087ab9 */ /* 0x000fe20000000a00 */
[----:B------:R-:W-:-:S05]  /*0c00*/  SHF.R.S32.HI R31, RZ, 0x3, R31 ;  /* 0x00000003ff1f7819 */ /* 0x000fca000001141f */
[----:B------:R0:W-:Y:S04]  /*0c10*/  STG.E.64 desc[UR6][R24.64], R30 ;  /* 0x0000001e18007986 */ /* 0x0001e8000c101b06 */
[----:B------:R-:W5:Y:S01]  /*0c20*/  LDG.E.64 R10, desc[UR6][R10.64] ;  /* 0x000000060a0a7981 */ /* 0x000f62000c1e1b00 */
[----:B------:R-:W-:Y:S01]  /*0c30*/  BSSY B0, `(.L_x_4986) ;  /* 0x0000021000007945 */ /* 0x000fe20003800000 */
[----:B------:R-:W-:Y:S01]  /*0c40*/  IMAD.MOV.U32 R39, RZ, RZ, R32 ;  /* 0x000000ffff277224 */ /* 0x000fe200078e0020 */
[----:B------:R-:W-:Y:S01]  /*0c50*/  MOV R26, UR9 ;  /* 0x00000009001a7c02 */ /* 0x000fe20008000f00 */
[----:B------:R-:W-:Y:S02]  /*0c60*/  IMAD.MOV.U32 R38, RZ, RZ, R33 ;  /* 0x000000ffff267224 */ /* 0x000fe400078e0021 */
[----:B------:R-:W-:-:S02]  /*0c70*/  IMAD.U32 R37, RZ, RZ, UR8 ;  /* 0x00000008ff257e24 */ /* 0x000fc4000f8e00ff */
[----:B------:R-:W-:Y:S02]  /*0c80*/  IMAD.U32 R36, RZ, RZ, UR9 ;  /* 0x00000009ff247e24 */ /* 0x000fe4000f8e00ff */
[----:B0-----:R-:W-:-:S07]  /*0c90*/  IMAD.U32 R27, RZ, RZ, UR8 ;  /* 0x00000008ff1b7e24 */ /* 0x001fce000f8e00ff */
.L_x_4987:
        /* <DEDUP_REMOVED lines=27> */
.L_x_4986:
[----:B------:R-:W-:Y:S01]  /*0e50*/  BSSY B0, `(.L_x_4988) ;  /* 0x0000021000007945 */ /* 0x000fe20003800000 */
[----:B------:R-:W-:Y:S01]  /*0e60*/  IMAD.MOV.U32 R34, RZ, RZ, R32 ;  /* 0x000000ffff227224 */ /* 0x000fe200078e0020 */
[----:B------:R-:W-:Y:S01]  /*0e70*/  MOV R31, UR8 ;  /* 0x00000008001f7c02 */ /* 0x000fe20008000f00 */
[----:B------:R-:W-:Y:S02]  /*0e80*/  IMAD.MOV.U32 R35, RZ, RZ, R33 ;  /* 0x000000ffff237224 */ /* 0x000fe400078e0021 */
[----:B------:R-:W-:Y:S02]  /*0e90*/  IMAD.U32 R30, RZ, RZ, UR9 ;  /* 0x00000009ff1e7e24 */ /* 0x000fe4000f8e00ff */
[----:B------:R-:W-:Y:S02]  /*0ea0*/  IMAD.U32 R28, RZ, RZ, UR8 ;  /* 0x00000008ff1c7e24 */ /* 0x000fe4000f8e00ff */
[----:B------:R-:W-:-:S07]  /*0eb0*/  IMAD.U32 R29, RZ, RZ, UR9 ;  /* 0x00000009ff1d7e24 */ /* 0x000fce000f8e00ff */
.L_x_4989:
[--C-:B------:R-:W-:Y:S02]  /*0ec0*/  SHF.R.U64 R39, R34, 0x1, R35.reuse ;  /* 0x0000000122277819 */ /* 0x100fe40000001223 */
[----:B------:R-:W-:-:S03]  /*0ed0*/  SHF.R.U32.HI R40, RZ, 0x1, R35 ;  /* 0x00000001ff287819 */ /* 0x000fc60000011623 */
[C---:B------:R-:W-:Y:S01]  /*0ee0*/  IMAD.SHL.U32 R36, R39.reuse, 0x8, RZ ;  /* 0x0000000827247824 */ /* 0x040fe200078e00ff */
[----:B------:R-:W-:-:S04]  /*0ef0*/  SHF.L.U64.HI R38, R39, 0x3, R40 ;  /* 0x0000000327267819 */ /* 0x000fc80000010228 */
[----:B------:R-:W-:-:S05]  /*0f00*/  IADD3 R8, P0, R31, R36, RZ ;  /* 0x000000241f087210 */ /* 0x000fca0007f1e0ff */
[----:B------:R-:W-:-:S05]  /*0f10*/  IMAD.X R9, R30, 0x1, R38, P0 ;  /* 0x000000011e097824 */ /* 0x000fca00000e0626 */
[----:B------:R-:W2:Y:S01]  /*0f20*/  LDG.E.64 R24, desc[UR6][R8.64] ;  /* 0x0000000608187981 */ /* 0x000ea2000c1e1b00 */
[----:B------:R-:W-:-:S04]  /*0f30*/  LOP3.LUT R37, RZ, R39, RZ, 0x33, !PT ;  /* 0x00000027ff257212 */ /* 0x000fc800078e33ff */
[----:B------:R-:W-:Y:S02]  /*0f40*/  IADD3 R34, P1, R34, R37, RZ ;  /* 0x0000002522227210 */ /* 0x000fe40007f3e0ff */
[----:B--2---:R-:W-:Y:S02]  /*0f50*/  ISETP.GE.U32.AND P0, PT, R10, R24, PT ;  /* 0x000000180a00720c */ /* 0x004fe40003f06070 */
[----:B------:R-:W-:Y:S02]  /*0f60*/  LOP3.LUT R24, RZ, R40, RZ, 0x33, !PT ;  /* 0x00000028ff187212 */ /* 0x000fe400078e33ff */
[----:B------:R-:W-:Y:S02]  /*0f70*/  ISETP.GE.AND.EX P0, PT, R11, R25, PT, P0 ;  /* 0x000000190b00720c */ /* 0x000fe40003f06300 */
[----:B------:R-:W-:Y:S01]  /*0f80*/  IADD3 R25, P3, P4, R28, 0x8, R36 ;  /* 0x000000081c197810 */ /* 0x000fe20007c7e024 */
[----:B------:R-:W-:Y:S01]  /*0f90*/  IMAD.X R35, R35, 0x1, R24, P1 ;  /* 0x0000000123237824 */ /* 0x000fe200008e0618 */
[----:B------:R-:W-:-:S02]  /*0fa0*/  SEL R34, R39, R34, !P0 ;  /* 0x0000002227227207 */ /* 0x000fc40004000000 */
[----:B------:R-:W-:Y:S02]  /*0fb0*/  IADD3 R24, P2, R8, 0x8, RZ ;  /* 0x0000000808187810 */ /* 0x000fe40007f5e0ff */
[----:B------:R-:W-:Y:S02]  /*0fc0*/  SEL R35, R40, R35, !P0 ;  /* 0x0000002328237207 */ /* 0x000fe40004000000 */
[----:B------:R-:W-:Y:S02]  /*0fd0*/  ISETP.GT.U32.AND P1, PT, R34, RZ, PT ;  /* 0x000000ff2200720c */ /* 0x000fe40003f24070 */
[----:B------:R-:W-:Y:S02]  /*0fe0*/  IADD3.X R8, R29, RZ, R38, P3, P4 ;  /* 0x000000ff1d087210 */ /* 0x000fe40001fe8426 */
[----:B------:R-:W-:Y:S02]  /*0ff0*/  ISETP.GT.AND.EX P1, PT, R35, RZ, PT, P1 ;  /* 0x000000ff2300720c */ /* 0x000fe40003f24310 */
[----:B------:R-:W-:-:S02]  /*1000*/  IADD3.X R9, RZ, R9, RZ, P2, !PT ;  /* 0x00000009ff097210 */ /* 0x000fc400017fe4ff */
[----:B------:R-:W-:Y:S02]  /*1010*/  SEL R28, R28, R25, !P0 ;  /* 0x000000191c1c7207 */ /* 0x000fe40004000000 */
[----:B------:R-:W-:Y:S02]  /*1020*/  SEL R29, R29, R8, !P0 ;  /* 0x000000081d1d7207 */ /* 0x000fe40004000000 */
[----:B------:R-:W-:Y:S02]  /*1030*/  SEL R31, R31, R24, !P0 ;  /* 0x000000181f1f7207 */ /* 0x000fe40004000000 */
[----:B------:R-:W-:-:S03]  /*1040*/  SEL R30, R30, R9, !P0 ;  /* 0x000000091e1e7207 */ /* 0x000fc60004000000 */
[----:B------:R-:W-:Y:S05]  /*1050*/  @P1 BRA `(.L_x_4989) ;  /* 0xfffffffc00981947 */ /* 0x000fea000383ffff */
[----:B------:R-:W-:Y:S05]  /*1060*/  BSYNC B0 ;  /* 0x0000000000007941 */ /* 0x000fea0003800000 */
.L_x_4988:
[----:B------:R-:W-:Y:S01]  /*1070*/  IADD3 R24, P0, R28, -R27, RZ ;  /* 0x8000001b1c187210 */ /* 0x000fe20007f1e0ff */
[C---:B------:R-:W-:Y:S01]  /*1080*/  IMAD.SHL.U32 R8, R20.reuse, 0x8, RZ ;  /* 0x0000000814087824 */ /* 0x040fe200078e00ff */
[----:B------:R-:W-:Y:S02]  /*1090*/  IADD3 R27, P1, R27, -UR4, RZ ;  /* 0x800000041b1b7c10 */ /* 0x000fe4000ff3e0ff */
[----:B------:R-:W-:Y:S01]  /*10a0*/  SHF.L.U64.HI R20, R20, 0x3, R21 ;  /* 0x0000000314147819 */ /* 0x000fe20000010215 */
[----:B------:R-:W-:Y:S01]  /*10b0*/  IMAD.X R29, R29, 0x1, ~R26, P0 ;  /* 0x000000011d1d7824 */ /* 0x000fe200000e0e1a */
[----:B------:R-:W-:Y:S02]  /*10c0*/  IADD3.X R28, R26, ~UR5, RZ, P1, !PT ;  /* 0x800000051a1c7c10 */ /* 0x000fe40008ffe4ff */
[----:B------:R-:W-:Y:S02]  /*10d0*/  IADD3 R10, P0, R8, UR10, RZ ;  /* 0x0000000a080a7c10 */ /* 0x000fe4000ff1e0ff */
[----:B------:R-:W-:-:S02]  /*10e0*/  SHF.R.S64 R24, R24, 0x3, R29 ;  /* 0x0000000318187819 */ /* 0x000fc4000000101d */
[----:B------:R-:W-:Y:S02]  /*10f0*/  SHF.R.S32.HI R25, RZ, 0x3, R29 ;  /* 0x00000003ff197819 */ /* 0x000fe4000001141d */
[--C-:B------:R-:W-:Y:S02]  /*1100*/  SHF.R.S64 R26, R27, 0x3, R28.reuse ;  /* 0x000000031b1a7819 */ /* 0x100fe4000000101c */
[----:B------:R-:W-:Y:S01]  /*1110*/  SHF.R.S32.HI R27, RZ, 0x3, R28 ;  /* 0x00000003ff1b7819 */ /* 0x000fe2000001141c */
[----:B------:R0:W-:Y:S01]  /*1120*/  STG.E.64 desc[UR6][R6.64], R24 ;  /* 0x0000001806007986 */ /* 0x0001e2000c101b06 */
[----:B------:R-:W-:-:S03]  /*1130*/  IADD3.X R11, R20, UR11, RZ, P0, !PT ;  /* 0x0000000b140b7c10 */ /* 0x000fc600087fe4ff */
[----:B------:R0:W-:Y:S04]  /*1140*/  STG.E.64 desc[UR6][R2.64], R26 ;  /* 0x0000001a02007986 */ /* 0x0001e8000c101b06 */
[----:B------:R-:W5:Y:S01]  /*1150*/  LDG.E.64 R10, desc[UR6][R10.64] ;  /* 0x000000060a0a7981 */ /* 0x000f62000c1e1b00 */
[----:B------:R-:W-:Y:S01]  /*1160*/  ULDC UR9, c[0x0][0x24c] ;  /* 0x0000930000097ab9 */ /* 0x000fe20000000800 */
[----:B------:R-:W-:Y:S01]  /*1170*/  BSSY B0, `(.L_x_4990) ;  /* 0x0000021000007945 */ /* 0x000fe20003800000 */
[----:B------:R-:W-:Y:S01]  /*1180*/  IMAD.MOV.U32 R35, RZ, RZ, R32 ;  /* 0x000000ffff237224 */ /* 0x000fe200078e0020 */
[----:B------:R-:W-:Y:S01]  /*1190*/  MOV R31, UR9 ;  /* 0x00000009001f7c02 */ /* 0x000fe20008000f00 */
[----:B------:R-:W-:Y:S02]  /*11a0*/  IMAD.MOV.U32 R34, RZ, RZ, R33 ;  /* 0x000000ffff227224 */ /* 0x000fe400078e0021 */
[----:B------:R-:W-:-:S02]  /*11b0*/  IMAD.U32 R29, RZ, RZ, UR8 ;  /* 0x00000008ff1d7e24 */ /* 0x000fc4000f8e00ff */
[----:B------:R-:W-:Y:S02]  /*11c0*/  IMAD.U32 R21, RZ, RZ, UR8 ;  /* 0x00000008ff157e24 */ /* 0x000fe4000f8e00ff */
[----:B0-----:R-:W-:-:S07]  /*11d0*/  IMAD.U32 R9, RZ, RZ, UR9 ;  /* 0x00000009ff097e24 */ /* 0x001fce000f8e00ff */
.L_x_4991:
        /* <DEDUP_REMOVED lines=27> */
.L_x_4990:
[----:B------:R-:W-:Y:S01]  /*1390*/  BSSY B0, `(.L_x_4992) ;  /* 0x0000021000007945 */ /* 0x000fe20003800000 */
[----:B------:R-:W-:Y:S01]  /*13a0*/  IMAD.MOV.U32 R38, RZ, RZ, R32 ;  /* 0x000000ffff267224 */ /* 0x000fe200078e0020 */
[----:B------:R-:W-:Y:S01]  /*13b0*/  MOV R35, R33 ;  /* 0x0000002100237202 */ /* 0x000fe20000000f00 */
[----:B------:R-:W-:Y:S02]  /*13c0*/  IMAD.U32 R34, RZ, RZ, UR8 ;  /* 0x00000008ff227e24 */ /* 0x000fe4000f8e00ff */
[----:B------:R-:W-:Y:S02]  /*13d0*/  IMAD.U32 R36, RZ, RZ, UR9 ;  /* 0x00000009ff247e24 */ /* 0x000fe4000f8e00ff */
[----:B------:R-:W-:Y:S02]  /*13e0*/  IMAD.U32 R30, RZ, RZ, UR8 ;  /* 0x00000008ff1e7e24 */ /* 0x000fe4000f8e00ff */
[----:B------:R-:W-:-:S07]  /*13f0*/  IMAD.U32 R24, RZ, RZ, UR9 ;  /* 0x00000009ff187e24 */ /* 0x000fce000f8e00ff */
.L_x_4993:
        /* <DEDUP_REMOVED lines=13> */
[----:B------:R-:W-:Y:S02]  /*14d0*/  ISETP.GE.AND.EX P0, PT, R11, R7, PT, P0 ;  /* 0x000000070b00720c */ /* 0x000fe40003f06300 */
[----:B------:R-:W-:Y:S02]  /*14e0*/  IADD3.X R7, R35, R26, RZ, P1, !PT ;  /* 0x0000001a23077210 */ /* 0x000fe40000ffe4ff */
[----:B------:R-:W-:Y:S02]  /*14f0*/  SEL R38, R31, R6, !P0 ;  /* 0x000000061f267207 */ /* 0x000fe40004000000 */
[----:B------:R-:W-:-:S02]  /*1500*/  SEL R35, R28, R7, !P0 ;  /* 0x000000071c237207 */ /* 0x000fc40004000000 */
[----:B------:R-:W-:Y:S02]  /*1510*/  ISETP.GT.U32.AND P1, PT, R38, RZ, PT ;  /* 0x000000ff2600720c */ /* 0x000fe40003f24070 */
[----:B------:R-:W-:Y:S02]  /*1520*/  IADD3 R6, P3, P4, R30, 0x8, R27 ;  /* 0x000000081e067810 */ /* 0x000fe40007c7e01b */
[----:B------:R-:W-:Y:S02]  /*1530*/  ISETP.GT.AND.EX P1, PT, R35, RZ, PT, P1 ;  /* 0x000000ff2300720c */ /* 0x000fe40003f24310 */
[----:B------:R-:W-:Y:S02]  /*1540*/  IADD3.X R7, R24, RZ, R29, P3, P4 ;  /* 0x000000ff18077210 */ /* 0x000fe40001fe841d */
[----:B------:R-:W-:Y:S02]  /*1550*/  SEL R30, R30, R6, !P0 ;  /* 0x000000061e1e7207 */ /* 0x000fe40004000000 */
[----:B------:R-:W-:-:S02]  /*1560*/  SEL R24, R24, R7, !P0 ;  /* 0x0000000718187207 */ /* 0x000fc40004000000 */
[----:B------:R-:W-:Y:S02]  /*1570*/  SEL R34, R34, R2, !P0 ;  /* 0x0000000222227207 */ /* 0x000fe40004000000 */
[----:B------:R-:W-:-:S03]  /*1580*/  SEL R36, R36, R3, !P0 ;  /* 0x0000000324247207 */ /* 0x000fc60004000000 */
[----:B------:R-:W-:Y:S05]  /*1590*/  @P1 BRA `(.L_x_4993) ;  /* 0xfffffffc00981947 */ /* 0x000fea000383ffff */
[----:B------:R-:W-:Y:S05]  /*15a0*/  BSYNC B0 ;  /* 0x0000000000007941 */ /* 0x000fea0003800000 */
.L_x_4992:
[----:B------:R-:W-:Y:S01]  /*15b0*/  IADD3 R6, P0, R30, -R21, RZ ;  /* 0x800000151e067210 */ /* 0x000fe20007f1e0ff */
[----:B------:R-:W-:Y:S01]  /*15c0*/  ULDC.64 UR14, c[0x0][0x258] ;  /* 0x00009600000e7ab9 */ /* 0x000fe20000000a00 */
[C---:B------:R-:W-:Y:S01]  /*15d0*/  SHF.L.U64.HI R23, R22.reuse, 0x3, R23 ;  /* 0x0000000316177819 */ /* 0x040fe20000010217 */
[----:B------:R-:W-:Y:S01]  /*15e0*/  IMAD.SHL.U32 R22, R22, 0x8, RZ ;  /* 0x0000000816167824 */ /* 0x000fe200078e00ff */
[----:B------:R-:W-:Y:S01]  /*15f0*/  IADD3 R10, P1, R21, -UR4, RZ ;  /* 0x80000004150a7c10 */ /* 0x000fe2000ff3e0ff */
[----:B------:R-:W-:Y:S01]  /*1600*/  IMAD.X R3, R24, 0x1, ~R9, P0 ;  /* 0x0000000118037824 */ /* 0x000fe200000e0e09 */
[----:B------:R-:W-:Y:S02]  /*1610*/  ULDC.64 UR12, c[0x0][0x260] ;  /* 0x00009800000c7ab9 */ /* 0x000fe40000000a00 */
[----:B------:R-:W-:Y:S02]  /*1620*/  IADD3.X R9, R9, ~UR5, RZ, P1, !PT ;  /* 0x8000000509097c10 */ /* 0x000fe40008ffe4ff */
[----:B------:R-:W-:-:S02]  /*1630*/  IADD3 R24, P1, R8, UR14, RZ ;  /* 0x0000000e08187c10 */ /* 0x000fc4000ff3e0ff */
[----:B------:R-:W-:Y:S02]  /*1640*/  IADD3 R26, P2, R8, UR12, RZ ;  /* 0x0000000c081a7c10 */ /* 0x000fe4000ff5e0ff */
[----:B------:R-:W-:Y:S02]  /*1650*/  IADD3 R2, P0, R22, UR10, RZ ;  /* 0x0000000a16027c10 */ /* 0x000fe4000ff1e0ff */
[--C-:B------:R-:W-:Y:S02]  /*1660*/  SHF.R.S64 R6, R6, 0x3, R3.reuse ;  /* 0x0000000306067819 */ /* 0x100fe40000001003 */
[----:B------:R-:W-:Y:S02]  /*1670*/  SHF.R.S32.HI R7, RZ, 0x3, R3 ;  /* 0x00000003ff077819 */ /* 0x000fe40000011403 */
[----:B------:R-:W-:Y:S02]  /*1680*/  IADD3.X R25, R20, UR15, RZ, P1, !PT ;  /* 0x0000000f14197c10 */ /* 0x000fe40008ffe4ff */
[----:B------:R-:W-:-:S02]  /*1690*/  SHF.R.S64 R10, R10, 0x3, R9 ;  /* 0x000000030a0a7819 */ /* 0x000fc40000001009 */
[----:B------:R-:W-:Y:S01]  /*16a0*/  SHF.R.S32.HI R11, RZ, 0x3, R9 ;  /* 0x00000003ff0b7819 */ /* 0x000fe20000011409 */
[----:B------:R0:W-:Y:S01]  /*16b0*/  STG.E.64 desc[UR6][R24.64], R6 ;  /* 0x0000000618007986 */ /* 0x0001e2000c101b06 */
[----:B------:R-:W-:Y:S02]  /*16c0*/  IADD3.X R27, R20, UR13, RZ, P2, !PT ;  /* 0x0000000d141b7c10 */ /* 0x000fe400097fe4ff */
[----:B------:R-:W-:-:S03]  /*16d0*/  IADD3.X R3, R23, UR11, RZ, P0, !PT ;  /* 0x0000000b17037c10 */ /* 0x000fc600087fe4ff */
        /* <DEDUP_REMOVED lines=9> */
.L_x_4995:
[--C-:B------:R-:W-:Y:S02]  /*1770*/  SHF.R.U64 R24, R34, 0x1, R29.reuse ;  /* 0x0000000122187819 */ /* 0x100fe4000000121d */
[----:B------:R-:W-:-:S03]  /*1780*/  SHF.R.U32.HI R27, RZ, 0x1, R29 ;  /* 0x00000001ff1b7819 */ /* 0x000fc6000001161d */
[C---:B------:R-:W-:Y:S01]  /*1790*/  IMAD.SHL.U32 R21, R24.reuse, 0x8, RZ ;  /* 0x0000000818157824 */ /* 0x040fe200078e00ff */
[----:B------:R-:W-:-:S04]  /*17a0*/  SHF.L.U64.HI R25, R24, 0x3, R27 ;  /* 0x0000000318197819 */ /* 0x000fc8000001021b */
[----:B------:R-:W-:-:S05]  /*17b0*/  IADD3 R6, P0, R28, R21, RZ ;  /* 0x000000151c067210 */ /* 0x000fca0007f1e0ff */
[----:B------:R-:W-:-:S05]  /*17c0*/  IMAD.X R7, R30, 0x1, R25, P0 ;  /* 0x000000011e077824 */ /* 0x000fca00000e0619 */
[----:B------:R0:W2:Y:S01]  /*17d0*/  LDG.E.64 R10, desc[UR6][R6.64] ;  /* 0x00000006060a7981 */ /* 0x0000a2000c1e1b00 */
[----:B------:R-:W-:-:S04]  /*17e0*/  LOP3.LUT R9, RZ, R24, RZ, 0x33, !PT ;  /* 0x00000018ff097212 */ /* 0x000fc800078e33ff */
[----:B------:R-:W-:Y:S02]  /*17f0*/  IADD3 R9, P1, R34, R9, RZ ;  /* 0x0000000922097210 */ /* 0x000fe40007f3e0ff */
[----:B0-----:R-:W-:-:S05]  /*1800*/  IADD3 R6, P2, R6, 0x8, RZ ;  /* 0x0000000806067810 */ /* 0x001fca0007f5e0ff */
[----:B------:R-:W-:Y:S01]  /*1810*/  IMAD.X R7, RZ, RZ, R7, P2 ;  /* 0x000000ffff077224 */ /* 0x000fe200010e0607 */
[----:B--2--5:R-:W-:Y:S02]  /*1820*/  ISETP.GE.U32.AND P0, PT, R10, R2, PT ;  /* 0x000000020a00720c */ /* 0x024fe40003f06070 */
        /* <DEDUP_REMOVED lines=15> */
.L_x_4994:
[----:B------:R-:W-:Y:S01]  /*1920*/  BSSY B0, `(.L_x_4996) ;  /* 0x0000021000007945 */ /* 0x000fe20003800000 */
[----:B------:R-:W-:Y:S01]  /*1930*/  MOV R34, R32 ;  /* 0x0000002000227202 */ /* 0x000fe20000000f00 */
[----:B------:R-:W-:Y:S02]  /*1940*/  IMAD.MOV.U32 R35, RZ, RZ, R33 ;  /* 0x000000ffff237224 */ /* 0x000fe400078e0021 */
[----:B------:R-:W-:Y:S02]  /*1950*/  IMAD.U32 R30, RZ, RZ, UR8 ;  /* 0x00000008ff1e7e24 */ /* 0x000fe4000f8e00ff */
[----:B------:R-:W-:Y:S02]  /*1960*/  IMAD.U32 R31, RZ, RZ, UR9 ;  /* 0x00000009ff1f7e24 */ /* 0x000fe4000f8e00ff */
[----:B------:R-:W-:Y:S02]  /*1970*/  IMAD.U32 R29, RZ, RZ, UR8 ;  /* 0x00000008ff1d7e24 */ /* 0x000fe4000f8e00ff */
[----:B------:R-:W-:-:S07]  /*1980*/  IMAD.U32 R9, RZ, RZ, UR9 ;  /* 0x00000009ff097e24 */ /* 0x000fce000f8e00ff */
.L_x_4997:
[--C-:B------:R-:W-:Y:S02]  /*1990*/  SHF.R.U64 R27, R34, 0x1, R35.reuse ;  /* 0x00000001221b7819 */ /* 0x100fe40000001223 */
[----:B------:R-:W-:-:S03]  /*19a0*/  SHF.R.U32.HI R28, RZ, 0x1, R35 ;  /* 0x00000001ff1c7819 */ /* 0x000fc60000011623 */
[C---:B------:R-:W-:Y:S01]  /*19b0*/  IMAD.SHL.U32 R25, R27.reuse, 0x8, RZ ;  /* 0x000000081b197824 */ /* 0x040fe200078e00ff */
[----:B------:R-:W-:-:S04]  /*19c0*/  SHF.L.U64.HI R26, R27, 0x3, R28 ;  /* 0x000000031b1a7819 */ /* 0x000fc8000001021c */
[----:B------:R-:W-:-:S04]  /*19d0*/  IADD3 R6, P0, R30, R25, RZ ;  /* 0x000000191e067210 */ /* 0x000fc80007f1e0ff */
[----:B------:R-:W-:-:S05]  /*19e0*/  IADD3.X R7, R31, R26, RZ, P0, !PT ;  /* 0x0000001a1f077210 */ /* 0x000fca00007fe4ff */
        /* <DEDUP_REMOVED lines=21> */
.L_x_4996:
[----:B------:R-:W-:Y:S02]  /*1b40*/  IADD3 R10, P0, R29, -R20, RZ ;  /* 0x800000141d0a7210 */ /* 0x000fe40007f1e0ff */
[C---:B------:R-:W-:Y:S01]  /*1b50*/  SHF.L.U64.HI R24, R12.reuse, 0x3, R13 ;  /* 0x000000030c187819 */ /* 0x040fe2000001020d */
[----:B------:R-:W-:Y:S01]  /*1b60*/  IMAD.SHL.U32 R12, R12, 0x8, RZ ;  /* 0x000000080c0c7824 */ /* 0x000fe200078e00ff */
[----:B------:R-:W-:Y:S01]  /*1b70*/  IADD3 R20, P1, R20, -UR4, RZ ;  /* 0x8000000414147c10 */ /* 0x000fe2000ff3e0ff */
[----:B------:R-:W-:Y:S01]  /*1b80*/  IMAD.X R9, R9, 0x1, ~R8, P0 ;  /* 0x0000000109097824 */ /* 0x000fe200000e0e08 */
[----:B------:R-:W-:Y:S02]  /*1b90*/  IADD3 R6, P2, R22, UR14, RZ ;  /* 0x0000000e16067c10 */ /* 0x000fe4000ff5e0ff */
[----:B------:R-:W-:Y:S02]  /*1ba0*/  IADD3.X R3, R8, ~UR5, RZ, P1, !PT ;  /* 0x8000000508037c10 */ /* 0x000fe40008ffe4ff */
[----:B------:R-:W-:-:S02]  /*1bb0*/  IADD3 R22, P3, R22, UR12, RZ ;  /* 0x0000000c16167c10 */ /* 0x000fc4000ff7e0ff */
[----:B------:R-:W-:Y:S02]  /*1bc0*/  IADD3 R2, P0, R12, UR10, RZ ;  /* 0x0000000a0c027c10 */ /* 0x000fe4000ff1e0ff */
[C---:B------:R-:W-:Y:S02]  /*1bd0*/  IADD3.X R7, R23.reuse, UR15, RZ, P2, !PT ;  /* 0x0000000f17077c10 */ /* 0x040fe400097fe4ff */
[--C-:B------:R-:W-:Y:S02]  /*1be0*/  SHF.R.S64 R10, R10, 0x3, R9.reuse ;  /* 0x000000030a0a7819 */ /* 0x100fe40000001009 */
[----:B------:R-:W-:Y:S02]  /*1bf0*/  SHF.R.S32.HI R11, RZ, 0x3, R9 ;  /* 0x00000003ff0b7819 */ /* 0x000fe40000011409 */
[--C-:B------:R-:W-:Y:S02]  /*1c00*/  SHF.R.S64 R20, R20, 0x3, R3.reuse ;  /* 0x0000000314147819 */ /* 0x100fe40000001003 */
[----:B------:R-:W-:Y:S01]  /*1c10*/  SHF.R.S32.HI R21, RZ, 0x3, R3 ;  /* 0x00000003ff157819 */ /* 0x000fe20000011403 */
[----:B------:R0:W-:Y:S01]  /*1c20*/  STG.E.64 desc[UR6][R6.64], R10 ;  /* 0x0000000a06007986 */ /* 0x0001e2000c101b06 */
[----:B------:R-:W-:-:S02]  /*1c30*/  IADD3.X R23, R23, UR13, RZ, P3, !PT ;  /* 0x0000000d17177c10 */ /* 0x000fc40009ffe4ff */
        /* <DEDUP_REMOVED lines=10> */
.L_x_4999:
        /* <DEDUP_REMOVED lines=8> */
[----:B------:R-:W-:Y:S02]  /*1d60*/  IADD3 R20, P3, P4, R13, 0x8, R20 ;  /* 0x000000080d147810 */ /* 0x000fe40007c7e014 */
[----:B------:R-:W-:Y:S02]  /*1d70*/  IADD3 R9, P1, R28, R9, RZ ;  /* 0x000000091c097210 */ /* 0x000fe40007f3e0ff */
[----:B0-----:R-:W-:-:S04]  /*1d80*/  IADD3 R6, P2, R6, 0x8, RZ ;  /* 0x0000000806067810 */ /* 0x001fc80007f5e0ff */
[----:B------:R-:W-:Y:S02]  /*1d90*/  IADD3.X R7, RZ, R7, RZ, P2, !PT ;  /* 0x00000007ff077210 */ /* 0x000fe400017fe4ff */
[----:B--2--5:R-:W-:Y:S02]  /*1da0*/  ISETP.GE.U32.AND P0, PT, R10, R2, PT ;  /* 0x000000020a00720c */ /* 0x024fe40003f06070 */
[----:B------:R-:W-:Y:S02]  /*1db0*/  LOP3.LUT R10, RZ, R23, RZ, 0x33, !PT ;  /* 0x00000017ff0a7212 */ /* 0x000fe400078e33ff */
[----:B------:R-:W-:-:S03]  /*1dc0*/  ISETP.GE.AND.EX P0, PT, R11, R3, PT, P0 ;  /* 0x000000030b00720c */ /* 0x000fc60003f06300 */
[----:B------:R-:W-:Y:S01]  /*1dd0*/  IMAD.X R10, R27, 0x1, R10, P1 ;  /* 0x000000011b0a7824 */ /* 0x000fe200008e060a */
[----:B------:R-:W-:Y:S02]  /*1de0*/  SEL R28, R9, R22, !P0 ;  /* 0x00000016091c7207 */ /* 0x000fe40004000000 */
[----:B------:R-:W-:Y:S02]  /*1df0*/  IADD3.X R9, R8, RZ, R21, P3, P4 ;  /* 0x000000ff08097210 */ /* 0x000fe40001fe8415 */
[----:B------:R-:W-:Y:S02]  /*1e00*/  SEL R27, R10, R23, !P0 ;  /* 0x000000170a1b7207 */ /* 0x000fe40004000000 */
[----:B------:R-:W-:Y:S02]  /*1e10*/  ISETP.GT.U32.AND P1, PT, R28, RZ, PT ;  /* 0x000000ff1c00720c */ /* 0x000fe40003f24070 */
[----:B------:R-:W-:Y:S02]  /*1e20*/  SEL R13, R20, R13, !P0 ;  /* 0x0000000d140d7207 */ /* 0x000fe40004000000 */
[----:B------:R-:W-:-:S02]  /*1e30*/  ISETP.GT.AND.EX P1, PT, R27, RZ, PT, P1 ;  /* 0x000000ff1b00720c */ /* 0x000fc40003f24310 */
[----:B------:R-:W-:Y:S02]  /*1e40*/  SEL R8, R9, R8, !P0 ;  /* 0x0000000809087207 */ /* 0x000fe40004000000 */
[----:B------:R-:W-:Y:S02]  /*1e50*/  SEL R25, R6, R25, !P0 ;  /* 0x0000001906197207 */ /* 0x000fe40004000000 */
[----:B------:R-:W-:-:S07]  /*1e60*/  SEL R26, R7, R26, !P0 ;  /* 0x0000001a071a7207 */ /* 0x000fce0004000000 */
[----:B------:R-:W-:Y:S05]  /*1e70*/  @P1 BRA `(.L_x_4999) ;  /* 0xfffffffc00981947 */ /* 0x000fea000383ffff */
[----:B------:R-:W-:Y:S05]  /*1e80*/  BSYNC B0 ;  /* 0x0000000000007941 */ /* 0x000fea0003800000 */
.L_x_4998:
[----:B------:R-:W-:Y:S01]  /*1e90*/  BSSY B0, `(.L_x_5000) ;  /* 0x0000021000007945 */ /* 0x000fe20003800000 */
[----:B------:R-:W-:Y:S02]  /*1ea0*/  IMAD.MOV.U32 R31, RZ, RZ, R32 ;  /* 0x000000ffff1f7224 */ /* 0x000fe400078e0020 */
[----:B------:R-:W-:Y:S02]  /*1eb0*/  IMAD.MOV.U32 R30, RZ, RZ, R33 ;  /* 0x000000ffff1e7224 */ /* 0x000fe400078e0021 */
[----:B------:R-:W-:Y:S02]  /*1ec0*/  IMAD.U32 R27, RZ, RZ, UR8 ;  /* 0x00000008ff1b7e24 */ /* 0x000fe4000f8e00ff */
[----:B------:R-:W-:Y:S02]  /*1ed0*/  IMAD.U32 R29, RZ, RZ, UR9 ;  /* 0x00000009ff1d7e24 */ /* 0x000fe4000f8e00ff */
[----:B------:R-:W-:Y:S02]  /*1ee0*/  IMAD.U32 R25, RZ, RZ, UR8 ;  /* 0x00000008ff197e24 */ /* 0x000fe4000f8e00ff */
[----:B------:R-:W-:-:S07]  /*1ef0*/  IMAD.U32 R9, RZ, RZ, UR9 ;  /* 0x00000009ff097e24 */ /* 0x000fce000f8e00ff */
.L_x_5001:
[--C-:B------:R-:W-:Y:S02]  /*1f00*/  SHF.R.U64 R23, R31, 0x1, R30.reuse ;  /* 0x000000011f177819 */ /* 0x100fe4000000121e */
[----:B------:R-:W-:Y:S02]  /*1f10*/  SHF.R.U32.HI R28, RZ, 0x1, R30 ;  /* 0x00000001ff1c7819 */ /* 0x000fe4000001161e */
[C---:B------:R-:W-:Y:S02]  /*1f20*/  SHF.L.U32 R22, R23.reuse, 0x3, RZ ;  /* 0x0000000317167819 */ /* 0x040fe400000006ff */
[----:B------:R-:W-:Y:S02]  /*1f30*/  SHF.L.U64.HI R26, R23, 0x3, R28 ;  /* 0x00000003171a7819 */ /* 0x000fe4000001021c */
        /* <DEDUP_REMOVED lines=23> */
.L_x_5000:
        /* <DEDUP_REMOVED lines=9> */
[----:B------:R-:W-:Y:S02]  /*2140*/  IADD3.X R21, R24, UR15, RZ, P2, !PT ;  /* 0x0000000f18157c10 */ /* 0x000fe400097fe4ff */
        /* <DEDUP_REMOVED lines=11> */
[----:B------:R-:W-:Y:S01]  /*2200*/  MOV R26, R33 ;  /* 0x00000021001a7202 */ /* 0x000fe20000000f00 */
[----:B------:R-:W-:Y:S02]  /*2210*/  IMAD.U32 R25, RZ, RZ, UR8 ;  /* 0x00000008ff197e24 */ /* 0x000fe4000f8e00ff */
[----:B------:R-:W-:-:S02]  /*2220*/  IMAD.U32 R24, RZ, RZ, UR9 ;  /* 0x00000009ff187e24 */ /* 0x000fc4000f8e00ff */
[----:B------:R-:W-:Y:S02]  /*2230*/  IMAD.U32 R9, RZ, RZ, UR8 ;  /* 0x00000008ff097e24 */ /* 0x000fe4000f8e00ff */
[----:B0-----:R-:W-:-:S07]  /*2240*/  IMAD.U32 R8, RZ, RZ, UR9 ;  /* 0x00000009ff087e24 */ /* 0x001fce000f8e00ff */
.L_x_5003:
        /* <DEDUP_REMOVED lines=27> */
.L_x_5002:
[----:B------:R-:W-:Y:S01]  /*2400*/  BSSY B0, `(.L_x_5004) ;  /* 0x0000021000007945 */ /* 0x000fe20003800000 */
[----:B------:R-:W-:Y:S01]  /*2410*/  IMAD.MOV.U32 R29, RZ, RZ, R32 ;  /* 0x000000ffff1d7224 */ /* 0x000fe200078e0020 */
[----:B------:R-:W-:Y:S01]  /*2420*/  MOV R27, UR9 ;  /* 0x00000009001b7c02 */ /* 0x000fe20008000f00 */
[----:B------:R-:W-:Y:S02]  /*2430*/  IMAD.MOV.U32 R28, RZ, RZ, R33 ;  /* 0x000000ffff1c7224 */ /* 0x000fe400078e0021 */
[----:B------:R-:W-:Y:S02]  /*2440*/  IMAD.U32 R24, RZ, RZ, UR8 ;  /* 0x00000008ff187e24 */ /* 0x000fe4000f8e00ff */
[----:B------:R-:W-:Y:S02]  /*2450*/  IMAD.U32 R26, RZ, RZ, UR9 ;  /* 0x00000009ff1a7e24 */ /* 0x000fe4000f8e00ff */
[----:B------:R-:W-:-:S07]  /*2460*/  IMAD.U32 R25, RZ, RZ, UR8 ;  /* 0x00000008ff197e24 */ /* 0x000fce000f8e00ff */
.L_x_5005:
        /* <DEDUP_REMOVED lines=27> */
.L_x_5004:
[----:B------:R-:W-:Y:S02]  /*2620*/  IADD3 R6, P0, R25, -R9, RZ ;  /* 0x8000000919067210 */ /* 0x000fe40007f1e0ff */
[C---:B------:R-:W-:Y:S01]  /*2630*/  SHF.L.U64.HI R17, R16.reuse, 0x3, R17 ;  /* 0x0000000310117819 */ /* 0x040fe20000010211 */
[----:B------:R-:W-:Y:S01]  /*2640*/  IMAD.SHL.U32 R16, R16, 0x8, RZ ;  /* 0x0000000810107824 */ /* 0x000fe200078e00ff */
[----:B------:R-:W-:Y:S01]  /*2650*/  IADD3 R9, P1, R9, -UR4, RZ ;  /* 0x8000000409097c10 */ /* 0x000fe2000ff3e0ff */
[----:B------:R-:W-:Y:S01]  /*2660*/  IMAD.X R3, R27, 0x1, ~R8, P0 ;  /* 0x000000011b037824 */ /* 0x000fe200000e0e08 */
[C---:B------:R-:W-:Y:S02]  /*2670*/  IADD3 R12, P2, R14.reuse, UR14, RZ ;  /* 0x0000000e0e0c7c10 */ /* 0x040fe4000ff5e0ff */
[----:B------:R-:W-:Y:S02]  /*2680*/  IADD3 R14, P3, R14, UR12, RZ ;  /* 0x0000000c0e0e7c10 */ /* 0x000fe4000ff7e0ff */
[----:B------:R-:W-:-:S02]  /*2690*/  IADD3.X R8, R8, ~UR5, RZ, P1, !PT ;  /* 0x8000000508087c10 */ /* 0x000fc40008ffe4ff */
[----:B------:R-:W-:Y:S02]  /*26a0*/  IADD3 R2, P0, R16, UR10, RZ ;  /* 0x0000000a10027c10 */ /* 0x000fe4000ff1e0ff */
[C---:B------:R-:W-:Y:S02]  /*26b0*/  IADD3.X R13, R15.reuse, UR15, RZ, P2, !PT ;  /* 0x0000000f0f0d7c10 */ /* 0x040fe400097fe4ff */
[--C-:B------:R-:W-:Y:S02]  /*26c0*/  SHF.R.S64 R6, R6, 0x3, R3.reuse ;  /* 0x0000000306067819 */ /* 0x100fe40000001003 */
[----:B------:R-:W-:Y:S02]  /*26d0*/  SHF.R.S32.HI R7, RZ, 0x3, R3 ;  /* 0x00000003ff077819 */ /* 0x000fe40000011403 */
[----:B------:R-:W-:Y:S02]  /*26e0*/  IADD3.X R15, R15, UR13, RZ, P3, !PT ;  /* 0x0000000d0f0f7c10 */ /* 0x000fe40009ffe4ff */
[--C-:B------:R-:W-:Y:S01]  /*26f0*/  SHF.R.S64 R10, R9, 0x3, R8.reuse ;  /* 0x00000003090a7819 */ /* 0x100fe20000001008 */
[----:B------:R0:W-:Y:S01]  /*2700*/  STG.E.64 desc[UR6][R12.64], R6 ;  /* 0x000000060c007986 */ /* 0x0001e2000c101b06 */
[----:B------:R-:W-:-:S02]  /*2710*/  SHF.R.S32.HI R11, RZ, 0x3, R8 ;  /* 0x00000003ff0b7819 */ /* 0x000fc40000011408 */
[----:B------:R-:W-:-:S03]  /*2720*/  IADD3.X R3, R17, UR11, RZ, P0, !PT ;  /* 0x0000000b11037c10 */ /* 0x000fc600087fe4ff */
[----:B------:R0:W-:Y:S04]  /*2730*/  STG.E.64 desc[UR6][R14.64], R10 ;  /* 0x0000000a0e007986 */ /* 0x0001e8000c101b06 */
[----:B------:R-:W5:Y:S01]  /*2740*/  LDG.E.64 R2, desc[UR6][R2.64] ;  /* 0x0000000602027981 */ /* 0x000f62000c1e1b00 */
[----:B------:R-:W-:Y:S01]  /*2750*/  BSSY B0, `(.L_x_5006) ;  /* 0x0000021000007945 */ /* 0x000fe20003800000 */
[----:B------:R-:W-:Y:S01]  /*2760*/  MOV R25, R32 ;  /* 0x0000002000197202 */ /* 0x000fe20000000f00 */
[----:B------:R-:W-:Y:S02]  /*2770*/  IMAD.MOV.U32 R24, RZ, RZ, R33 ;  /* 0x000000ffff187224 */ /* 0x000fe400078e0021 */
[----:B------:R-:W-:Y:S02]  /*2780*/  IMAD.U32 R23, RZ, RZ, UR8 ;  /* 0x00000008ff177e24 */ /* 0x000fe4000f8e00ff */
[----:B------:R-:W-:-:S02]  /*2790*/  IMAD.U32 R22, RZ, RZ, UR9 ;  /* 0x00000009ff167e24 */ /* 0x000fc4000f8e00ff */
[----:B------:R-:W-:Y:S02]  /*27a0*/  IMAD.U32 R9, RZ, RZ, UR8 ;  /* 0x00000008ff097e24 */ /* 0x000fe4000f8e00ff */
[----:B0-----:R-:W-:-:S07]  /*27b0*/  IMAD.U32 R8, RZ, RZ, UR9 ;  /* 0x00000009ff087e24 */ /* 0x001fce000f8e00ff */
.L_x_5007:
[--C-:B------:R-:W-:Y:S02]  /*27c0*/  SHF.R.U64 R21, R25, 0x1, R24.reuse ;  /* 0x0000000119157819 */ /* 0x100fe40000001218 */
[----:B------:R-:W-:-:S03]  /*27d0*/  SHF.R.U32.HI R20, RZ, 0x1, R24 ;  /* 0x00000001ff147819 */ /* 0x000fc60000011618 */
[C---:B------:R-:W-:Y:S01]  /*27e0*/  IMAD.SHL.U32 R14, R21.reuse, 0x8, RZ ;  /* 0x00000008150e7824 */ /* 0x040fe200078e00ff */
[----:B------:R-:W-:-:S04]  /*27f0*/  SHF.L.U64.HI R15, R21, 0x3, R20 ;  /* 0x00000003150f7819 */ /* 0x000fc80000010214 */
[----:B------:R-:W-:-:S04]  /*2800*/  IADD3 R6, P0, R23, R14, RZ ;  /* 0x0000000e17067210 */ /* 0x000fc80007f1e0ff */
[----:B------:R-:W-:-:S05]  /*2810*/  IADD3.X R7, R22, R15, RZ, P0, !PT ;  /* 0x0000000f16077210 */ /* 0x000fca00007fe4ff */
        /* <DEDUP_REMOVED lines=21> */
.L_x_5006:
[----:B------:R-:W-:Y:S01]  /*2970*/  BSSY B0, `(.L_x_5008) ;  /* 0x0000021000007945 */ /* 0x000fe20003800000 */
[----:B------:R-:W-:Y:S01]  /*2980*/  IMAD.MOV.U32 R27, RZ, RZ, R32 ;  /* 0x000000ffff1b7224 */ /* 0x000fe200078e0020 */
[----:B------:R-:W-:Y:S01]  /*2990*/  MOV R23, UR8 ;  /* 0x0000000800177c02 */ /* 0x000fe20008000f00 */
[----:B------:R-:W-:Y:S02]  /*29a0*/  IMAD.MOV.U32 R26, RZ, RZ, R33 ;  /* 0x000000ffff1a7224 */ /* 0x000fe400078e0021 */
[----:B------:R-:W-:Y:S02]  /*29b0*/  IMAD.U32 R22, RZ, RZ, UR8 ;  /* 0x00000008ff167e24 */ /* 0x000fe4000f8e00ff */
[----:B------:R-:W-:Y:S02]  /*29c0*/  IMAD.U32 R24, RZ, RZ, UR9 ;  /* 0x00000009ff187e24 */ /* 0x000fe4000f8e00ff */
[----:B------:R-:W-:-:S07]  /*29d0*/  IMAD.U32 R25, RZ, RZ, UR9 ;  /* 0x00000009ff197e24 */ /* 0x000fce000f8e00ff */
.L_x_5009:
        /* <DEDUP_REMOVED lines=27> */
.L_x_5008:
[C---:B------:R-:W-:Y:S01]  /*2b90*/  IMAD.SHL.U32 R2, R18.reuse, 0x8, RZ ;  /* 0x0000000812027824 */ /* 0x040fe200078e00ff */
[----:B------:R-:W-:Y:S02]  /*2ba0*/  SHF.L.U64.HI R18, R18, 0x3, R19 ;  /* 0x0000000312127819 */ /* 0x000fe40000010213 */
[----:B------:R-:W-:Y:S02]  /*2bb0*/  IADD3 R10, P0, R23, -R9, RZ ;  /* 0x80000009170a7210 */ /* 0x000fe40007f1e0ff */
[----:B------:R-:W-:Y:S02]  /*2bc0*/  IADD3 R6, P2, R2, UR10, RZ ;  /* 0x0000000a02067c10 */ /* 0x000fe4000ff5e0ff */
[----:B------:R-:W-:Y:S02]  /*2bd0*/  IADD3 R12, P1, R9, -UR4, RZ ;  /* 0x80000004090c7c10 */ /* 0x000fe4000ff3e0ff */
[----:B------:R-:W-:Y:S02]  /*2be0*/  IADD3.X R7, R18, UR11, RZ, P2, !PT ;  /* 0x0000000b12077c10 */ /* 0x000fe400097fe4ff */
[----:B------:R-:W-:-:S02]  /*2bf0*/  IADD3.X R9, R25, ~R8, RZ, P0, !PT ;  /* 0x8000000819097210 */ /* 0x000fc400007fe4ff */
[C---:B------:R-:W-:Y:S02]  /*2c00*/  IADD3 R14, P2, R16.reuse, UR14, RZ ;  /* 0x0000000e100e7c10 */ /* 0x040fe4000ff5e0ff */
[----:B------:R-:W-:Y:S02]  /*2c10*/  IADD3 R16, P0, R16, UR12, RZ ;  /* 0x0000000c10107c10 */ /* 0x000fe4000ff1e0ff */
[----:B------:R-:W-:Y:S02]  /*2c20*/  IADD3.X R3, R8, ~UR5, RZ, P1, !PT ;  /* 0x8000000508037c10 */ /* 0x000fe40008ffe4ff */
[--C-:B------:R-:W-:Y:S02]  /*2c30*/  SHF.R.S64 R8, R10, 0x3, R9.reuse ;  /* 0x000000030a087819 */ /* 0x100fe40000001009 */
[----:B------:R-:W-:Y:S02]  /*2c40*/  IADD3.X R15, R17, UR15, RZ, P2, !PT ;  /* 0x0000000f110f7c10 */ /* 0x000fe400097fe4ff */
[----:B------:R-:W-:-:S02]  /*2c50*/  SHF.R.S32.HI R9, RZ, 0x3, R9 ;  /* 0x00000003ff097819 */ /* 0x000fc40000011409 */
[----:B------:R-:W-:Y:S02]  /*2c60*/  IADD3.X R17, R17, UR13, RZ, P0, !PT ;  /* 0x0000000d11117c10 */ /* 0x000fe400087fe4ff */
[--C-:B------:R-:W-:Y:S01]  /*2c70*/  SHF.R.S64 R12, R12, 0x3, R3.reuse ;  /* 0x000000030c0c7819 */ /* 0x100fe20000001003 */
[----:B------:R0:W-:Y:S01]  /*2c80*/  STG.E.64 desc[UR6][R14.64], R8 ;  /* 0x000000080e007986 */ /* 0x0001e2000c101b06 */
[----:B------:R-:W-:-:S05]  /*2c90*/  SHF.R.S32.HI R13, RZ, 0x3, R3 ;  /* 0x00000003ff0d7819 */ /* 0x000fca0000011403 */
[----:B------:R0:W-:Y:S04]  /*2ca0*/  STG.E.64 desc[UR6][R16.64], R12 ;  /* 0x0000000c10007986 */ /* 0x0001e8000c101b06 */
[----:B------:R-:W5:Y:S01]  /*2cb0*/  LDG.E.64 R6, desc[UR6][R6.64] ;  /* 0x0000000606067981 */ /* 0x000f62000c1e1b00 */
[----:B------:R-:W-:Y:S01]  /*2cc0*/  BSSY B0, `(.L_x_5010) ;  /* 0x0000021000007945 */ /* 0x000fe20003800000 */
[----:B------:R-:W-:Y:S02]  /*2cd0*/  IMAD.MOV.U32 R22, RZ, RZ, R32 ;  /* 0x000000ffff167224 */ /* 0x000fe400078e0020 */
[----:B------:R-:W-:Y:S02]  /*2ce0*/  IMAD.MOV.U32 R21, RZ, RZ, R33 ;  /* 0x000000ffff157224 */ /* 0x000fe400078e0021 */
[----:B------:R-:W-:-:S02]  /*2cf0*/  IMAD.U32 R19, RZ, RZ, UR8 ;  /* 0x00000008ff137e24 */ /* 0x000fc4000f8e00ff */
[----:B------:R-:W-:Y:S02]  /*2d00*/  IMAD.U32 R20, RZ, RZ, UR9 ;  /* 0x00000009ff147e24 */ /* 0x000fe4000f8e00ff */
[----:B------:R-:W-:Y:S02]  /*2d10*/  IMAD.U32 R10, RZ, RZ, UR8 ;  /* 0x00000008ff0a7e24 */ /* 0x000fe4000f8e00ff */
[----:B0-----:R-:W-:-:S07]  /*2d20*/  IMAD.U32 R3, RZ, RZ, UR9 ;  /* 0x00000009ff037e24 */ /* 0x001fce000f8e00ff */
.L_x_5011:
[--C-:B------:R-:W-:Y:S02]  /*2d30*/  SHF.R.U64 R16, R22, 0x1, R21.reuse ;  /* 0x0000000116107819 */ /* 0x100fe40000001215 */
[----:B------:R-:W-:Y:S02]  /*2d40*/  SHF.R.U32.HI R17, RZ, 0x1, R21 ;  /* 0x00000001ff117819 */ /* 0x000fe40000011615 */
[C---:B------:R-:W-:Y:S02]  /*2d50*/  SHF.L.U32 R15, R16.reuse, 0x3, RZ ;  /* 0x00000003100f7819 */ /* 0x040fe400000006ff */
[----:B------:R-:W-:Y:S02]  /*2d60*/  SHF.L.U64.HI R14, R16, 0x3, R17 ;  /* 0x00000003100e7819 */ /* 0x000fe40000010211 */
[----:B------:R-:W-:-:S05]  /*2d70*/  IADD3 R8, P0, R19, R15, RZ ;  /* 0x0000000f13087210 */ /* 0x000fca0007f1e0ff */
[----:B------:R-:W-:-:S05]  /*2d80*/  IMAD.X R9, R20, 0x1, R14, P0 ;  /* 0x0000000114097824 */ /* 0x000fca00000e060e */
[----:B------:R-:W2:Y:S01]  /*2d90*/  LDG.E.64 R12, desc[UR6][R8.64] ;  /* 0x00000006080c7981 */ /* 0x000ea2000c1e1b00 */
[----:B------:R-:W-:-:S04]  /*2da0*/  LOP3.LUT R11, RZ, R16, RZ, 0x33, !PT ;  /* 0x00000010ff0b7212 */ /* 0x000fc800078e33ff */
[----:B------:R-:W-:Y:S02]  /*2db0*/  IADD3 R11, P1, R22, R11, RZ ;  /* 0x0000000b160b7210 */ /* 0x000fe40007f3e0ff */
        /* <DEDUP_REMOVED lines=18> */
.L_x_5010:
[----:B------:R-:W-:Y:S01]  /*2ee0*/  BSSY B0, `(.L_x_5012) ;  /* 0x000001d000007945 */ /* 0x000fe20003800000 */
[----:B------:R-:W-:Y:S02]  /*2ef0*/  IMAD.U32 R19, RZ, RZ, UR8 ;  /* 0x00000008ff137e24 */ /* 0x000fe4000f8e00ff */
[----:B------:R-:W-:-:S07]  /*2f00*/  IMAD.U32 R22, RZ, RZ, UR9 ;  /* 0x00000009ff167e24 */ /* 0x000fce000f8e00ff */
.L_x_5013:
        /* <DEDUP_REMOVED lines=9> */
[----:B------:R-:W-:-:S05]  /*2fa0*/  IADD3 R32, P1, R32, R11, RZ ;  /* 0x0000000b20207210 */ /* 0x000fca0007f3e0ff */
[----:B------:R-:W-:Y:S01]  /*2fb0*/  IMAD.X R33, R33, 0x1, R14, P1 ;  /* 0x0000000121217824 */ /* 0x000fe200008e060e */
[----:B------:R-:W-:Y:S02]  /*2fc0*/  IADD3 R11, P1, P3, R19, 0x8, R16 ;  /* 0x00000008130b7810 */ /* 0x000fe40007b3e010 */
[----:B--2---:R-:W-:Y:S02]  /*2fd0*/  ISETP.GE.U32.AND P0, PT, R6, R12, PT ;  /* 0x0000000c0600720c */ /* 0x004fe40003f06070 */
[----:B------:R-:W-:Y:S02]  /*2fe0*/  IADD3 R12, P2, R8, 0x8, RZ ;  /* 0x00000008080c7810 */ /* 0x000fe40007f5e0ff */
[----:B------:R-:W-:Y:S02]  /*2ff0*/  ISETP.GE.AND.EX P0, PT, R7, R13, PT, P0 ;  /* 0x0000000d0700720c */ /* 0x000fe40003f06300 */
[----:B------:R-:W-:Y:S01]  /*3000*/  IADD3.X R8, R22, RZ, R15, P1, P3 ;  /* 0x000000ff16087210 */ /* 0x000fe20000fe640f */
[----:B------:R-:W-:Y:S01]  /*3010*/  IMAD.X R9, RZ, RZ, R9, P2 ;  /* 0x000000ffff097224 */ /* 0x000fe200010e0609 */
        /* <DEDUP_REMOVED lines=10> */
.L_x_5012:
[----:B------:R-:W-:Y:S02]  /*30c0*/  IADD3 R11, P0, R19, -R10, RZ ;  /* 0x8000000a130b7210 */ /* 0x000fe40007f1e0ff */
[----:B------:R-:W-:Y:S02]  /*30d0*/  IADD3 R4, P1, R10, -UR4, RZ ;  /* 0x800000040a047c10 */ /* 0x000fe4000ff3e0ff */
[----:B------:R-:W-:Y:S01]  /*30e0*/  IADD3 R6, P2, R2, UR14, RZ ;  /* 0x0000000e02067c10 */ /* 0x000fe2000ff5e0ff */
[----:B------:R-:W-:Y:S01]  /*30f0*/  IMAD.X R10, R22, 0x1, ~R3, P0 ;  /* 0x00000001160a7824 */ /* 0x000fe200000e0e03 */
[----:B------:R-:W-:Y:S02]  /*3100*/  IADD3.X R5, R3, ~UR5, RZ, P1, !PT ;  /* 0x8000000503057c10 */ /* 0x000fe40008ffe4ff */
[----:B------:R-:W-:Y:S02]  /*3110*/  IADD3 R8, P3, R2, UR12, RZ ;  /* 0x0000000c02087c10 */ /* 0x000fe4000ff7e0ff */
[----:B------:R-:W-:-:S02]  /*3120*/  IADD3.X R7, R18, UR15, RZ, P2, !PT ;  /* 0x0000000f12077c10 */ /* 0x000fc400097fe4ff */
[--C-:B------:R-:W-:Y:S02]  /*3130*/  SHF.R.S64 R2, R11, 0x3, R10.reuse ;  /* 0x000000030b027819 */ /* 0x100fe4000000100a */
[----:B------:R-:W-:Y:S02]  /*3140*/  SHF.R.S32.HI R3, RZ, 0x3, R10 ;  /* 0x00000003ff037819 */ /* 0x000fe4000001140a */
[--C-:B------:R-:W-:Y:S02]  /*3150*/  SHF.R.S64 R4, R4, 0x3, R5.reuse ;  /* 0x0000000304047819 */ /* 0x100fe40000001005 */
[----:B------:R-:W-:Y:S01]  /*3160*/  IADD3.X R9, R18, UR13, RZ, P3, !PT ;  /* 0x0000000d12097c10 */ /* 0x000fe20009ffe4ff */
[----:B------:R1:W-:Y:S01]  /*3170*/  STG.E.64 desc[UR6][R6.64], R2 ;  /* 0x0000000206007986 */ /* 0x0003e2000c101b06 */
[----:B------:R-:W-:-:S05]  /*3180*/  SHF.R.S32.HI R5, RZ, 0x3, R5 ;  /* 0x00000003ff057819 */ /* 0x000fca0000011405 */
[----:B------:R1:W-:Y:S01]  /*3190*/  STG.E.64 desc[UR6][R8.64], R4 ;  /* 0x0000000408007986 */ /* 0x0003e2000c101b06 */
[----:B------:R-:W-:Y:S05]  /*31a0*/  BRA `(.L_x_4981) ;  /* 0x000000dc00fc7947 */ /* 0x000fea0003800000 */
.L_x_4979:
        /* <DEDUP_REMOVED lines=8> */
[----:B------:R-:W-:Y:S01]  /*3230*/  IMAD.MOV.U32 R2, RZ, RZ, -0x1 ;  /* 0xffffffffff027424 */ /* 0x000fe200078e00ff */
[----:B------:R-:W0:Y:S01]  /*3240*/  LDC.64 R6, c[0x0][0x240] ;  /* 0x00009000ff067b82 */ /* 0x000e220000000a00 */
[----:B------:R-:W-:Y:S01]  /*3250*/  IMAD.MOV.U32 R3, RZ, RZ, -0x1 ;  /* 0xffffffffff037424 */ /* 0x000fe200078e00ff */
[----:B------:R-:W-:Y:S01]  /*3260*/  UMOV UR4, URZ ;  /* 0x0000003f00047c82 */ /* 0x000fe20008000000 */
[----:B------:R-:W-:Y:S01]  /*3270*/  UMOV UR5, URZ ;  /* 0x0000003f00057c82 */ /* 0x000fe20008000000 */
[----:B------:R-:W-:Y:S01]  /*3280*/  CS2R R40, SRZ ;  /* 0x0000000000287805 */ /* 0x000fe2000001ff00 */
[----:B------:R-:W-:-:S03]  /*3290*/  IMAD.WIDE.U32 R2, R8, 0x1, R2 ;  /* 0x0000000108027825 */ /* 0x000fc600078e0002 */
[----:B------:R-:W-:Y:S01]  /*32a0*/  ISETP.GE.U32.AND P0, PT, R2, 0x3, PT ;  /* 0x000000030200780c */ /* 0x000fe20003f06070 */
[----:B------:R-:W-:Y:S01]  /*32b0*/  IMAD.IADD R2, R3, 0x1, R9 ;  /* 0x0000000103027824 */ /* 0x000fe200078e0209 */
[----:B------:R-:W-:-:S04]  /*32c0*/  LOP3.LUT R3, R8, 0x3, RZ, 0xc0, !PT ;  /* 0x0000000308037812 */ /* 0x000fc800078ec0ff */
[----:B------:R-:W-:-:S13]  /*32d0*/  ISETP.GE.U32.AND.EX P0, PT, R2, RZ, PT, P0 ;  /* 0x000000ff0200720c */ /* 0x000fda0003f06100 */
[----:B------:R-:W-:Y:S05]  /*32e0*/  @!P0 BRA `(.L_x_5015) ;  /* 0x00000010008c8947 */ /* 0x000fea0003800000 */
[----:B------:R-:W-:Y:S01]  /*32f0*/  IADD3 R2, P2, -R3, R8, RZ ;  /* 0x0000000803027210 */ /* 0x000fe20007f5e1ff */
[----:B------:R-:W-:Y:S01]  /*3300*/  ULDC.64 UR4, c[0x0][0x230] ;  /* 0x00008c0000047ab9 */ /* 0x000fe20000000a00 */
[----:B0-----:R-:W-:Y:S01]  /*3310*/  IMAD.SHL.U32 R43, R7, 0x8, RZ ;  /* 0x00000008072b7824 */ /* 0x001fe200078e00ff */
[----:B------:R-:W-:Y:S01]  /*3320*/  ULDC.64 UR12, c[0x0][0x238] ;  /* 0x00008e00000c7ab9 */ /* 0x000fe20000000a00 */
[----:B------:R-:W-:Y:S01]  /*3330*/  ISETP.GT.U32.AND P0, PT, R2, RZ, PT ;  /* 0x000000ff0200720c */ /* 0x000fe20003f04070 */
[----:B------:R-:W-:Y:S01]  /*3340*/  IMAD R29, R25, UR4, RZ ;  /* 0x00000004191d7c24 */ /* 0x000fe2000f8e02ff */
[----:B------:R-:W-:Y:S01]  /*3350*/  IADD3.X R3, R9, -0x1, RZ, P2, !PT ;  /* 0xffffffff09037810 */ /* 0x000fe200017fe4ff */
[----:B------:R-:W-:-:S03]  /*3360*/  IMAD.WIDE.U32 R10, R24, UR4, RZ ;  /* 0x00000004180a7c25 */ /* 0x000fc6000f8e00ff */
[----:B------:R-:W-:Y:S01]  /*3370*/  ISETP.GT.AND.EX P0, PT, R3, RZ, PT, P0 ;  /* 0x000000ff0300720c */ /* 0x000fe20003f04300 */
[----:B------:R-:W-:Y:S01]  /*3380*/  IMAD R29, R24, UR5, R29 ;  /* 0x00000005181d7c24 */ /* 0x000fe2000f8e021d */
[----:B------:R-:W-:Y:S02]  /*3390*/  ULDC.64 UR4, c[0x0][0x228] ;  /* 0x00008a0000047ab9 */ /* 0x000fe40000000a00 */
[----:B------:R-:W-:Y:S01]  /*33a0*/  LEA R32, P2, R10, UR4, 0x3 ;  /* 0x000000040a207c11 */ /* 0x000fe2000f8418ff */
[----:B------:R-:W-:Y:S01]  /*33b0*/  UMOV UR4, URZ ;  /* 0x0000003f00047c82 */ /* 0x000fe20008000000 */
[----:B------:R-:W-:Y:S01]  /*33c0*/  IADD3 R31, R11, R29, RZ ;  /* 0x0000001d0b1f7210 */ /* 0x000fe20007ffe0ff */
[----:B------:R-:W-:-:S03]  /*33d0*/  IMAD.WIDE.U32 R28, R6, 0x8, RZ ;  /* 0x00000008061c7825 */ /* 0x000fc600078e00ff */
[----:B------:R-:W-:Y:S01]  /*33e0*/  LEA.HI.X R31, R10, UR5, R31, 0x3, P2 ;  /* 0x000000050a1f7c11 */ /* 0x000fe200090f1c1f */
[----:B------:R-:W-:Y:S01]  /*33f0*/  UMOV UR5, URZ ;  /* 0x0000003f00057c82 */ /* 0x000fe20008000000 */
[----:B------:R-:W-:Y:S01]  /*3400*/  IMAD.IADD R43, R29, 0x1, R43 ;  /* 0x000000011d2b7824 */ /* 0x000fe200078e022b */
[----:B------:R-:W-:Y:S06]  /*3410*/  @!P0 BRA `(.L_x_5016) ;  /* 0x0000000c00908947 */ /* 0x000fec0003800000 */
[----:B------:R-:W-:Y:S02]  /*3420*/  ISETP.GT.U32.AND P2, PT, R2, 0xc, PT ;  /* 0x0000000c0200780c */ /* 0x000fe40003f44070 */
[----:B------:R-:W-:Y:S02]  /*3430*/  PLOP3.LUT P0, PT, PT, PT, PT, 0x80, 0x0 ;  /* 0x000000000000781c */ /* 0x000fe40003f0f070 */
[----:B------:R-:W-:-:S13]  /*3440*/  ISETP.GT.AND.EX P2, PT, R3, RZ, PT, P2 ;  /* 0x000000ff0300720c */ /* 0x000fda0003f44320 */
[----:B------:R-:W-:Y:S05]  /*3450*/  @!P2 BRA `(.L_x_5017) ;  /* 0x000000080038a947 */ /* 0x000fea0003800000 */
[----:B------:R-:W-:Y:S01]  /*3460*/  PLOP3.LUT P0, PT, PT, PT, PT, 0x8, 0x0 ;  /* 0x000000000000781c */ /* 0x000fe20003f0e170 */
[----:B------:R-:W-:-:S12]  /*3470*/  ULDC.64 UR10, c[0x0][0x238] ;  /* 0x00008e00000a7ab9 */ /* 0x000fd80000000a00 */
.L_x_5018:
[----:B------:R-:W-:Y:S01]  /*3480*/  ULEA UR8, UP0, UR4, UR10, 0x3 ;  /* 0x0000000a04087291 */ /* 0x000fe2000f80183f */
[----:B------:R-:W-:Y:S01]  /*3490*/  IMAD.MOV.U32 R30, RZ, RZ, R32 ;  /* 0x000000ffff1e7224 */ /* 0x000fe200078e0020 */
[----:B------:R-:W-:Y:S02]  /*34a0*/  IADD3 R10, P2, R32, R28, RZ ;  /* 0x0000001c200a7210 */ /* 0x000fe40007f5e0ff */
[----:B------:R-:W-:Y:S02]  /*34b0*/  ULEA.HI.X UR9, UR4, UR11, UR5, 0x3, UP0 ;  /* 0x0000000b04097291 */ /* 0x000fe400080f1c05 */
[----:B------:R-:W-:Y:S01]  /*34c0*/  IMAD.U32 R34, RZ, RZ, UR8 ;  /* 0x00000008ff227e24 */ /* 0x000fe2000f8e00ff */
[----:B------:R-:W2:Y:S03]  /*34d0*/  LDG.E.64 R36, desc[UR6][R30.64] ;  /* 0x000000061e247981 */ /* 0x000ea6000c1e1b00 */
[----:B------:R-:W-:-:S05]  /*34e0*/  IMAD.U32 R35, RZ, RZ, UR9 ;  /* 0x00000009ff237e24 */ /* 0x000fca000f8e00ff */
        /* <DEDUP_REMOVED lines=9> */
[----:B------:R-:W-:Y:S01]  /*3580*/  IMAD.X R33, R11, 0x1, R43, P2 ;  /* 0x000000010b217824 */ /* 0x000fe200010e062b */
[----:B------:R-:W-:Y:S01]  /*3590*/  IADD3 R41, R41, R37, RZ ;  /* 0x0000002529297210 */ /* 0x000fe20007ffe0ff */
[C---:B------:R-:W-:Y:S01]  /*35a0*/  IMAD R39, R38.reuse, R31, R39 ;  /* 0x0000001f26277224 */ /* 0x040fe200078e0227 */
[----:B------:R-:W2:Y:S01]  /*35b0*/  LDG.E.64 R36, desc[UR6][R34.64+0x10] ;  /* 0x0000100622247981 */ /* 0x000ea2000c1e1b00 */
[----:B------:R-:W-:-:S03]  /*35c0*/  IMAD.WIDE.U32 R30, R38, R30, R40 ;  /* 0x0000001e261e7225 */ /* 0x000fc600078e0028 */
[----:B------:R-:W2:Y:S01]  /*35d0*/  LDG.E.64 R10, desc[UR6][R32.64] ;  /* 0x00000006200a7981 */ /* 0x000ea2000c1e1b00 */
[----:B------:R-:W-:Y:S01]  /*35e0*/  IADD3 R38, P2, R32, R28, RZ ;  /* 0x0000001c20267210 */ /* 0x000fe20007f5e0ff */
[----:B------:R-:W-:Y:S02]  /*35f0*/  IMAD.IADD R31, R31, 0x1, R39 ;  /* 0x000000011f1f7824 */ /* 0x000fe400078e0227 */
[----:B------:R-:W3:Y:S02]  /*3600*/  LDG.E.64 R40, desc[UR6][R34.64+0x18] ;  /* 0x0000180622287981 */ /* 0x000ee4000c1e1b00 */
[----:B------:R-:W-:-:S05]  /*3610*/  IMAD.X R39, R33, 0x1, R43, P2 ;  /* 0x0000000121277824 */ /* 0x000fca00010e062b */
[----:B------:R-:W3:Y:S01]  /*3620*/  LDG.E.64 R44, desc[UR6][R38.64] ;  /* 0x00000006262c7981 */ /* 0x000ee2000c1e1b00 */
        /* <DEDUP_REMOVED lines=8> */
[C---:B------:R-:W-:Y:S01]  /*36b0*/  IMAD R41, R44.reuse, R41, R33 ;  /* 0x000000292c297224 */ /* 0x040fe200078e0221 */
[----:B------:R0:W2:Y:S01]  /*36c0*/  LDG.E.64 R36, desc[UR6][R30.64] ;  /* 0x000000061e247981 */ /* 0x0000a2000c1e1b00 */
[----:B------:R-:W-:Y:S01]  /*36d0*/  IMAD.WIDE.U32 R10, R44, R40, R10 ;  /* 0x000000282c0a7225 */ /* 0x000fe200078e000a */
[----:B------:R-:W-:Y:S02]  /*36e0*/  IADD3.X R39, R31, R43, RZ, P2, !PT ;  /* 0x0000002b1f277210 */ /* 0x000fe400017fe4ff */
        /* <DEDUP_REMOVED lines=32> */
[----:B------:R-:W2:Y:S02]  /*38f0*/  LDG.E.64 R32, desc[UR6][R34.64+0x40] ;  /* 0x0000400622207981 */ /* 0x000ea4000c1e1b00 */
[----:B------:R-:W-:Y:S02]  /*3900*/  IADD3 R11, R11, R41, RZ ;  /* 0x000000290b0b7210 */ /* 0x000fe40007ffe0ff */
        /* <DEDUP_REMOVED lines=18> */
[----:B0-----:R-:W-:-:S04]  /*3a30*/  IADD3 R30, P2, R38, R28, RZ ;  /* 0x0000001c261e7210 */ /* 0x001fc80007f5e0ff */
[----:B------:R-:W-:Y:S02]  /*3a40*/  IADD3.X R31, R39, R43, RZ, P2, !PT ;  /* 0x0000002b271f7210 */ /* 0x000fe400017fe4ff */
        /* <DEDUP_REMOVED lines=8> */
[----:B------:R0:W2:Y:S04]  /*3ad0*/  LDG.E.64 R36, desc[UR6][R30.64] ;  /* 0x000000061e247981 */ /* 0x0000a8000c1e1b00 */
[----:B------:R-:W2:Y:S01]  /*3ae0*/  LDG.E.64 R32, desc[UR6][R34.64+0x60] ;  /* 0x0000600622207981 */ /* 0x000ea2000c1e1b00 */
[----:B------:R-:W-:-:S03]  /*3af0*/  IMAD.WIDE.U32 R10, R44, R40, R10 ;  /* 0x000000282c0a7225 */ /* 0x000fc600078e000a */
[----:B------:R-:W3:Y:S01]  /*3b00*/  LDG.E.64 R44, desc[UR6][R38.64] ;  /* 0x00000006262c7981 */ /* 0x000ee2000c1e1b00 */
[----:B------:R-:W-:-:S03]  /*3b10*/  IMAD.IADD R11, R11, 0x1, R41 ;  /* 0x000000010b0b7824 */ /* 0x000fc600078e0229 */
[----:B------:R-:W3:Y:S01]  /*3b20*/  LDG.E.64 R40, desc[UR6][R34.64+0x68] ;  /* 0x0000680622287981 */ /* 0x000ee2000c1e1b00 */
[----:B0-----:R-:W-:-:S05]  /*3b30*/  IADD3 R30, P2, R38, R28, RZ ;  /* 0x0000001c261e7210 */ /* 0x001fca0007f5e0ff */
[----:B------:R-:W-:-:S05]  /*3b40*/  IMAD.X R31, R39, 0x1, R43, P2 ;  /* 0x00000001271f7824 */ /* 0x000fca00010e062b */
[----:B------:R-:W4:Y:S01]  /*3b50*/  LDG.E.64 R38, desc[UR6][R30.64] ;  /* 0x000000061e267981 */ /* 0x000f22000c1e1b00 */
[-C--:B--2---:R-:W-:Y:S02]  /*3b60*/  IMAD R37, R37, R32.reuse, RZ ;  /* 0x0000002025257224 */ /* 0x084fe400078e02ff */
[----:B------:R-:W-:-:S04]  /*3b70*/  IMAD.WIDE.U32 R10, R36, R32, R10 ;  /* 0x00000020240a7225 */ /* 0x000fc800078e000a */
[----:B------:R-:W-:Y:S02]  /*3b80*/  IMAD R37, R36, R33, R37 ;  /* 0x0000002124257224 */ /* 0x000fe400078e0225 */
[----:B------:R-:W4:Y:S02]  /*3b90*/  LDG.E.64 R32, desc[UR6][R34.64+0x70] ;  /* 0x0000700622207981 */ /* 0x000f24000c1e1b00 */
[----:B------:R-:W-:Y:S02]  /*3ba0*/  IMAD.IADD R11, R11, 0x1, R37 ;  /* 0x000000010b0b7824 */ /* 0x000fe400078e0225 */
[----:B---3--:R-:W-:-:S04]  /*3bb0*/  IMAD R37, R45, R40, RZ ;  /* 0x000000282d257224 */ /* 0x008fc800078e02ff */
[C---:B------:R-:W-:Y:S02]  /*3bc0*/  IMAD R37, R44.reuse, R41, R37 ;  /* 0x000000292c257224 */ /* 0x040fe400078e0225 */
[----:B------:R-:W-:Y:S01]  /*3bd0*/  IMAD.WIDE.U32 R40, R44, R40, R10 ;  /* 0x000000282c287225 */ /* 0x000fe200078e000a */
[----:B------:R-:W-:Y:S01]  /*3be0*/  IADD3 R10, P2, R30, R28, RZ ;  /* 0x0000001c1e0a7210 */ /* 0x000fe20007f5e0ff */
[----:B------:R-:W2:Y:S04]  /*3bf0*/  LDG.E.64 R44, desc[UR6][R34.64+0x78] ;  /* 0x00007806222c7981 */ /* 0x000ea8000c1e1b00 */
[----:B------:R-:W-:-:S05]  /*3c00*/  IMAD.X R11, R31, 0x1, R43, P2 ;  /* 0x000000011f0b7824 */ /* 0x000fca00010e062b */
[----:B------:R-:W2:Y:S01]  /*3c10*/  LDG.E.64 R30, desc[UR6][R10.64] ;  /* 0x000000060a1e7981 */ /* 0x000ea2000c1e1b00 */
[----:B------:R-:W-:Y:S01]  /*3c20*/  IADD3 R2, P2, R2, -0x10, RZ ;  /* 0xfffffff002027810 */ /* 0x000fe20007f5e0ff */
[----:B------:R-:W-:-:S03]  /*3c30*/  IMAD.IADD R41, R41, 0x1, R37 ;  /* 0x0000000129297824 */ /* 0x000fc600078e0225 */
[----:B------:R-:W-:Y:S02]  /*3c40*/  IADD3.X R3, R3, -0x1, RZ, P2, !PT ;  /* 0xffffffff03037810 */ /* 0x000fe400017fe4ff */
[----:B------:R-:W-:-:S04]  /*3c50*/  ISETP.GT.U32.AND P2, PT, R2, 0xc, PT ;  /* 0x0000000c0200780c */ /* 0x000fc80003f44070 */
[----:B------:R-:W-:Y:S01]  /*3c60*/  ISETP.GT.AND.EX P2, PT, R3, RZ, PT, P2 ;  /* 0x000000ff0300720c */ /* 0x000fe20003f44320 */
[----:B------:R-:W-:-:S04]  /*3c70*/  UIADD3 UR4, UP0, UR4, 0x10, URZ ;  /* 0x0000001004047890 */ /* 0x000fc8000ff1e03f */
[----:B------:R-:W-:Y:S01]  /*3c80*/  UIADD3.X UR5, URZ, UR5, URZ, UP0, !UPT ;  /* 0x000000053f057290 */ /* 0x000fe200087fe43f */
[----:B----4-:R-:W-:-:S04]  /*3c90*/  IMAD R37, R39, R32, RZ ;  /* 0x0000002027257224 */ /* 0x010fc800078e02ff */
[C---:B------:R-:W-:Y:S02]  /*3ca0*/  IMAD R37, R38.reuse, R33, R37 ;  /* 0x0000002126257224 */ /* 0x040fe400078e0225 */
[----:B------:R-:W-:-:S05]  /*3cb0*/  IMAD.WIDE.U32 R32, R38, R32, R40 ;  /* 0x0000002026207225 */ /* 0x000fca00078e0028 */
[----:B------:R-:W-:Y:S01]  /*3cc0*/  IADD3 R33, R33, R37, RZ ;  /* 0x0000002521217210 */ /* 0x000fe20007ffe0ff */
[-C--:B--2---:R-:W-:Y:S02]  /*3cd0*/  IMAD R31, R31, R44.reuse, RZ ;  /* 0x0000002c1f1f7224 */ /* 0x084fe400078e02ff */
[----:B------:R-:W-:Y:S01]  /*3ce0*/  IMAD.WIDE.U32 R40, R30, R44, R32 ;  /* 0x0000002c1e287225 */ /* 0x000fe200078e0020 */
[----:B------:R-:W-:-:S03]  /*3cf0*/  IADD3 R32, P3, R10, R28, RZ ;  /* 0x0000001c0a207210 */ /* 0x000fc60007f7e0ff */
[----:B------:R-:W-:-:S04]  /*3d00*/  IMAD R31, R30, R45, R31 ;  /* 0x0000002d1e1f7224 */ /* 0x000fc800078e021f */
[----:B------:R-:W-:Y:S02]  /*3d10*/  IMAD.IADD R41, R41, 0x1, R31 ;  /* 0x0000000129297824 */ /* 0x000fe400078e021f */
[----:B------:R-:W-:Y:S01]  /*3d20*/  IMAD.X R31, R11, 0x1, R43, P3 ;  /* 0x000000010b1f7824 */ /* 0x000fe200018e062b */
[----:B------:R-:W-:Y:S06]  /*3d30*/  @P2 BRA `(.L_x_5018) ;  /* 0xfffffff400d02947 */ /* 0x000fec000383ffff */
.L_x_5017:
[----:B------:R-:W-:-:S04]  /*3d40*/  ISETP.GT.U32.AND P2, PT, R2, 0x4, PT ;  /* 0x000000040200780c */ /* 0x000fc80003f44070 */
[----:B------:R-:W-:-:S13]  /*3d50*/  ISETP.GT.AND.EX P2, PT, R3, RZ, PT, P2 ;  /* 0x000000ff0300720c */ /* 0x000fda0003f44320 */
[----:B------:R-:W-:Y:S05]  /*3d60*/  @!P2 BRA `(.L_x_5019) ;  /* 0x000000040030a947 */ /* 0x000fea0003800000 */
[----:B------:R-:W-:Y:S01]  /*3d70*/  ULDC.64 UR8, c[0x0][0x238] ;  /* 0x00008e0000087ab9 */ /* 0x000fe20000000a00 */
[----:B------:R-:W-:Y:S01]  /*3d80*/  IMAD.MOV.U32 R44, RZ, RZ, R32 ;  /* 0x000000ffff2c7224 */ /* 0x000fe200078e0020 */
[----:B------:R-:W-:Y:S01]  /*3d90*/  ULEA UR8, UP0, UR4, UR8, 0x3 ;  /* 0x0000000804087291 */ /* 0x000fe2000f80183f */
[----:B------:R-:W-:Y:S01]  /*3da0*/  IMAD.MOV.U32 R45, RZ, RZ, R31 ;  /* 0x000000ffff2d7224 */ /* 0x000fe200078e001f */
[----:B------:R-:W-:Y:S02]  /*3db0*/  IADD3 R30, P0, R32, R28, RZ ;  /* 0x0000001c201e7210 */ /* 0x000fe40007f1e0ff */
[----:B------:R-:W-:Y:S02]  /*3dc0*/  ULEA.HI.X UR9, UR4, UR9, UR5, 0x3, UP0 ;  /* 0x0000000904097291 */ /* 0x000fe400080f1c05 */
[----:B------:R-:W-:Y:S01]  /*3dd0*/  IMAD.U32 R10, RZ, RZ, UR8 ;  /* 0x00000008ff0a7e24 */ /* 0x000fe2000f8e00ff */
[----:B------:R-:W2:Y:S03]  /*3de0*/  LDG.E.64 R34, desc[UR6][R44.64] ;  /* 0x000000062c227981 */ /* 0x000ea6000c1e1b00 */
[----:B------:R-:W-:Y:S01]  /*3df0*/  IMAD.U32 R11, RZ, RZ, UR9 ;  /* 0x00000009ff0b7e24 */ /* 0x000fe2000f8e00ff */
[----:B------:R-:W-:-:S04]  /*3e00*/  IADD3.X R31, R31, R43, RZ, P0, !PT ;  /* 0x0000002b1f1f7210 */ /* 0x000fc800007fe4ff */
[----:B------:R-:W2:Y:S04]  /*3e10*/  LDG.E.64 R32, desc[UR6][R10.64] ;  /* 0x000000060a207981 */ /* 0x000ea8000c1e1b00 */
        /* <DEDUP_REMOVED lines=8> */
[----:B------:R-:W-:Y:S01]  /*3ea0*/  IMAD.X R33, R31, 0x1, R43, P0 ;  /* 0x000000011f217824 */ /* 0x000fe200000e062b */
[----:B------:R-:W2:Y:S01]  /*3eb0*/  LDG.E.64 R34, desc[UR6][R10.64+0x10] ;  /* 0x000010060a227981 */ /* 0x000ea2000c1e1b00 */
[C---:B------:R-:W-:Y:S02]  /*3ec0*/  IMAD R39, R38.reuse, R37, R39 ;  /* 0x0000002526277224 */ /* 0x040fe400078e0227 */
[----:B------:R-:W-:Y:S01]  /*3ed0*/  IMAD.WIDE.U32 R36, R38, R36, R40 ;  /* 0x0000002426247225 */ /* 0x000fe200078e0028 */
[----:B------:R0:W2:Y:S01]  /*3ee0*/  LDG.E.64 R30, desc[UR6][R32.64] ;  /* 0x00000006201e7981 */ /* 0x0000a2000c1e1b00 */
[----:B------:R-:W-:-:S02]  /*3ef0*/  IADD3 R38, P0, R32, R28, RZ ;  /* 0x0000001c20267210 */ /* 0x000fc40007f1e0ff */
[----:B------:R-:W-:Y:S01]  /*3f00*/  IMAD.IADD R37, R37, 0x1, R39 ;  /* 0x0000000125257824 */ /* 0x000fe200078e0227 */
[----:B------:R-:W3:Y:S02]  /*3f10*/  LDG.E.64 R40, desc[UR6][R10.64+0x18] ;  /* 0x000018060a287981 */ /* 0x000ee4000c1e1b00 */
[----:B------:R-:W-:-:S05]  /*3f20*/  IMAD.X R39, R33, 0x1, R43, P0 ;  /* 0x0000000121277824 */ /* 0x000fca00000e062b */
[----:B------:R1:W3:Y:S01]  /*3f30*/  LDG.E.64 R44, desc[UR6][R38.64] ;  /* 0x00000006262c7981 */ /* 0x0002e2000c1e1b00 */
[----:B0-----:R-:W-:-:S05]  /*3f40*/  IADD3 R32, P0, R38, R28, RZ ;  /* 0x0000001c26207210 */ /* 0x001fca0007f1e0ff */
[----:B------:R-:W-:Y:S01]  /*3f50*/  IMAD.X R33, R39, 0x1, R43, P0 ;  /* 0x0000000127217824 */ /* 0x000fe200000e062b */
[----:B-1----:R-:W-:-:S05]  /*3f60*/  IADD3 R38, P0, R32, R28, RZ ;  /* 0x0000001c20267210 */ /* 0x002fca0007f1e0ff */
[----:B------:R-:W-:Y:S02]  /*3f70*/  IMAD.X R39, R33, 0x1, R43, P0 ;  /* 0x0000000121277824 */ /* 0x000fe400000e062b */
[----:B--2---:R-:W-:-:S04]  /*3f80*/  IMAD R31, R31, R34, RZ ;  /* 0x000000221f1f7224 */ /* 0x004fc800078e02ff */
[C---:B------:R-:W-:Y:S02]  /*3f90*/  IMAD R35, R30.reuse, R35, R31 ;  /* 0x000000231e237224 */ /* 0x040fe400078e021f */
[----:B------:R-:W-:Y:S02]  /*3fa0*/  IMAD.WIDE.U32 R30, R30, R34, R36 ;  /* 0x000000221e1e7225 */ /* 0x000fe400078e0024 */
[----:B------:R0:W2:Y:S02]  /*3fb0*/  LDG.E.64 R36, desc[UR6][R32.64] ;  /* 0x0000000620247981 */ /* 0x0000a4000c1e1b00 */
[----:B------:R-:W-:Y:S02]  /*3fc0*/  IMAD.IADD R31, R31, 0x1, R35 ;  /* 0x000000011f1f7824 */ /* 0x000fe400078e0223 */
[----:B---3--:R-:W-:-:S04]  /*3fd0*/  IMAD R35, R45, R40, RZ ;  /* 0x000000282d237224 */ /* 0x008fc800078e02ff */
[C---:B------:R-:W-:Y:S02]  /*3fe0*/  IMAD R41, R44.reuse, R41, R35 ;  /* 0x000000292c297224 */ /* 0x040fe400078e0223 */
[----:B------:R-:W2:Y:S01]  /*3ff0*/  LDG.E.64 R34, desc[UR6][R10.64+0x20] ;  /* 0x000020060a227981 */ /* 0x000ea2000c1e1b00 */
[----:B------:R-:W-:-:S03]  /*4000*/  IMAD.WIDE.U32 R30, R44, R40, R30 ;  /* 0x000000282c1e7225 */ /* 0x000fc600078e001e */
[----:B------:R-:W3:Y:S02]  /*4010*/  LDG.E.64 R44, desc[UR6][R38.64] ;  /* 0x00000006262c7981 */ /* 0x000ee4000c1e1b00 */
[----:B------:R-:W-:Y:S02]  /*4020*/  IADD3 R31, R31, R41, RZ ;  /* 0x000000291f1f7210 */ /* 0x000fe40007ffe0ff */
        /* <DEDUP_REMOVED lines=16> */
[----:B------:R-:W-:Y:S01]  /*4130*/  IMAD.IADD R41, R41, 0x1, R37 ;  /* 0x0000000129297824 */ /* 0x000fe200078e0225 */
[----:B------:R-:W-:Y:S01]  /*4140*/  IADD3 R2, P3, R2, -0x8, RZ ;  /* 0xfffffff802027810 */ /* 0x000fe20007f7e0ff */
[----:B------:R-:W-:Y:S01]  /*4150*/  UIADD3 UR4, UP0, UR4, 0x8, URZ ;  /* 0x0000000804047890 */ /* 0x000fe2000ff1e03f */
[----:B------:R-:W-:Y:S02]  /*4160*/  PLOP3.LUT P0, PT, PT, PT, PT, 0x8, 0x0 ;  /* 0x000000000000781c */ /* 0x000fe40003f0e170 */
[----:B------:R-:W-:Y:S01]  /*4170*/  IADD3.X R3, R3, -0x1, RZ, P3, !PT ;  /* 0xffffffff03037810 */ /* 0x000fe20001ffe4ff */
[----:B------:R-:W-:Y:S01]  /*4180*/  UIADD3.X UR5, URZ, UR5, URZ, UP0, !UPT ;  /* 0x000000053f057290 */ /* 0x000fe200087fe43f */
[----:B----4-:R-:W-:-:S04]  /*4190*/  IMAD R37, R39, R34, RZ ;  /* 0x0000002227257224 */ /* 0x010fc800078e02ff */
[C---:B------:R-:W-:Y:S02]  /*41a0*/  IMAD R37, R38.reuse, R35, R37 ;  /* 0x0000002326257224 */ /* 0x040fe400078e0225 */
[----:B------:R-:W-:-:S04]  /*41b0*/  IMAD.WIDE.U32 R34, R38, R34, R40 ;  /* 0x0000002226227225 */ /* 0x000fc800078e0028 */
[----:B------:R-:W-:Y:S02]  /*41c0*/  IMAD.IADD R35, R35, 0x1, R37 ;  /* 0x0000000123237824 */ /* 0x000fe400078e0225 */
[-C--:B--2---:R-:W-:Y:S02]  /*41d0*/  IMAD R39, R33, R44.reuse, RZ ;  /* 0x0000002c21277224 */ /* 0x084fe400078e02ff */
[----:B------:R-:W-:-:S04]  /*41e0*/  IMAD.WIDE.U32 R40, R32, R44, R34 ;  /* 0x0000002c20287225 */ /* 0x000fc800078e0022 */
[----:B------:R-:W-:Y:S01]  /*41f0*/  IMAD R39, R32, R45, R39 ;  /* 0x0000002d20277224 */ /* 0x000fe200078e0227 */
[----:B------:R-:W-:-:S04]  /*4200*/  IADD3 R32, P2, R30, R28, RZ ;  /* 0x0000001c1e207210 */ /* 0x000fc80007f5e0ff */
[----:B------:R-:W-:Y:S01]  /*4210*/  IADD3 R41, R41, R39, RZ ;  /* 0x0000002729297210 */ /* 0x000fe20007ffe0ff */
[----:B------:R-:W-:-:S08]  /*4220*/  IMAD.X R31, R31, 0x1, R43, P2 ;  /* 0x000000011f1f7824 */ /* 0x000fd000010e062b */
.L_x_5019:
[----:B------:R-:W-:-:S04]  /*4230*/  ISETP.NE.U32.AND P2, PT, R2, RZ, PT ;  /* 0x000000ff0200720c */ /* 0x000fc80003f45070 */
[----:B------:R-:W-:-:S13]  /*4240*/  ISETP.NE.OR.EX P0, PT, R3, RZ, P0, P2 ;  /* 0x000000ff0300720c */ /* 0x000fda0000705720 */
[----:B------:R-:W-:Y:S05]  /*4250*/  @!P0 BRA `(.L_x_5015) ;  /* 0x0000000000b08947 */ /* 0x000fea0003800000 */
.L_x_5016:
[----:B------:R-:W-:Y:S01]  /*4260*/  ULEA UR8, UP0, UR4, UR12, 0x3 ;  /* 0x0000000c04087291 */ /* 0x000fe2000f80183f */
[----:B------:R-:W-:Y:S01]  /*4270*/  IMAD.MOV.U32 R33, RZ, RZ, R31 ;  /* 0x000000ffff217224 */ /* 0x000fe200078e001f */
[----:B------:R-:W-:Y:S02]  /*4280*/  IADD3 R30, P0, R32, R28, RZ ;  /* 0x0000001c201e7210 */ /* 0x000fe40007f1e0ff */
[----:B------:R-:W-:Y:S02]  /*4290*/  ULEA.HI.X UR9, UR4, UR13, UR5, 0x3, UP0 ;  /* 0x0000000d04097291 */ /* 0x000fe400080f1c05 */
[----:B------:R-:W-:Y:S01]  /*42a0*/  IMAD.U32 R10, RZ, RZ, UR8 ;  /* 0x00000008ff0a7e24 */ /* 0x000fe2000f8e00ff */
[----:B------:R-:W2:Y:S03]  /*42b0*/  LDG.E.64 R36, desc[UR6][R32.64] ;  /* 0x0000000620247981 */ /* 0x000ea6000c1e1b00 */
[----:B------:R-:W-:-:S02]  /*42c0*/  IMAD.U32 R11, RZ, RZ, UR9 ;  /* 0x00000009ff0b7e24 */ /* 0x000fc4000f8e00ff */
[----:B------:R-:W-:-:S03]  /*42d0*/  IMAD.X R31, R31, 0x1, R43, P0 ;  /* 0x000000011f1f7824 */ /* 0x000fc600000e062b */
[----:B------:R-:W2:Y:S04]  /*42e0*/  LDG.E.64 R38, desc[UR6][R10.64] ;  /* 0x000000060a267981 */ /* 0x000ea8000c1e1b00 */
[----:B------:R-:W3:Y:S04]  /*42f0*/  LDG.E.64 R32, desc[UR6][R30.64] ;  /* 0x000000061e207981 */ /* 0x000ee8000c1e1b00 */
[----:B------:R-:W3:Y:S04]  /*4300*/  LDG.E.64 R34, desc[UR6][R10.64+0x8] ;  /* 0x000008060a227981 */ /* 0x000ee8000c1e1b00 */
[----:B------:R-:W4:Y:S01]  /*4310*/  LDG.E.64 R44, desc[UR6][R10.64+0x18] ;  /* 0x000018060a2c7981 */ /* 0x000f22000c1e1b00 */
[----:B--2---:R-:W-:-:S02]  /*4320*/  IMAD R37, R37, R38, RZ ;  /* 0x0000002625257224 */ /* 0x004fc400078e02ff */
[----:B------:R-:W-:-:S04]  /*4330*/  IMAD.WIDE.U32 R40, R36, R38, R40 ;  /* 0x0000002624287225 */ /* 0x000fc800078e0028 */
[----:B------:R-:W-:Y:S01]  /*4340*/  IMAD R37, R36, R39, R37 ;  /* 0x0000002724257224 */ /* 0x000fe200078e0225 */
[----:B------:R-:W-:Y:S01]  /*4350*/  IADD3 R36, P0, R30, R28, RZ ;  /* 0x0000001c1e247210 */ /* 0x000fe20007f1e0ff */
[----:B---3--:R-:W-:Y:S02]  /*4360*/  IMAD R39, R33, R34, RZ ;  /* 0x0000002221277224 */ /* 0x008fe400078e02ff */
[----:B------:R-:W-:Y:S01]  /*4370*/  IMAD.IADD R41, R41, 0x1, R37 ;  /* 0x0000000129297824 */ /* 0x000fe200078e0225 */
[----:B------:R-:W-:Y:S01]  /*4380*/  IADD3.X R37, R31, R43, RZ, P0, !PT ;  /* 0x0000002b1f257210 */ /* 0x000fe200007fe4ff */
[----:B------:R-:W-:Y:S01]  /*4390*/  IMAD R39, R32, R35, R39 ;  /* 0x0000002320277224 */ /* 0x000fe200078e0227 */
[----:B------:R-:W-:Y:S01]  /*43a0*/  IADD3 R30, P0, R36, R28, RZ ;  /* 0x0000001c241e7210 */ /* 0x000fe20007f1e0ff */
[----:B------:R-:W-:Y:S02]  /*43b0*/  IMAD.WIDE.U32 R32, R32, R34, R40 ;  /* 0x0000002220207225 */ /* 0x000fe400078e0028 */
[----:B------:R-:W2:Y:S04]  /*43c0*/  LDG.E.64 R40, desc[UR6][R36.64] ;  /* 0x0000000624287981 */ /* 0x000ea8000c1e1b00 */
[----:B------:R-:W2:Y:S01]  /*43d0*/  LDG.E.64 R34, desc[UR6][R10.64+0x10] ;  /* 0x000010060a227981 */ /* 0x000ea2000c1e1b00 */
[----:B------:R-:W-:-:S05]  /*43e0*/  IMAD.X R31, R37, 0x1, R43, P0 ;  /* 0x00000001251f7824 */ /* 0x000fca00000e062b */
[----:B------:R-:W4:Y:S01]  /*43f0*/  LDG.E.64 R36, desc[UR6][R30.64] ;  /* 0x000000061e247981 */ /* 0x000f22000c1e1b00 */
[----:B------:R-:W-:Y:S01]  /*4400*/  IADD3 R2, P0, R2, -0x4, RZ ;  /* 0xfffffffc02027810 */ /* 0x000fe20007f1e0ff */
[----:B------:R-:W-:-:S03]  /*4410*/  IMAD.IADD R33, R33, 0x1, R39 ;  /* 0x0000000121217824 */ /* 0x000fc600078e0227 */
[----:B------:R-:W-:Y:S02]  /*4420*/  IADD3.X R3, R3, -0x1, RZ, P0, !PT ;  /* 0xffffffff03037810 */ /* 0x000fe400007fe4ff */
[----:B------:R-:W-:-:S04]  /*4430*/  ISETP.NE.U32.AND P0, PT, R2, RZ, PT ;  /* 0x000000ff0200720c */ /* 0x000fc80003f05070 */
[----:B------:R-:W-:Y:S01]  /*4440*/  ISETP.NE.AND.EX P0, PT, R3, RZ, PT, P0 ;  /* 0x000000ff0300720c */ /* 0x000fe20003f05300 */
[----:B------:R-:W-:-:S04]  /*4450*/  UIADD3 UR4, UP0, UR4, 0x4, URZ ;  /* 0x0000000404047890 */ /* 0x000fc8000ff1e03f */
[----:B------:R-:W-:Y:S01]  /*4460*/  UIADD3.X UR5, URZ, UR5, URZ, UP0, !UPT ;  /* 0x000000053f057290 */ /* 0x000fe200087fe43f */
[-C--:B--2---:R-:W-:Y:S02]  /*4470*/  IMAD R39, R41, R34.reuse, RZ ;  /* 0x0000002229277224 */ /* 0x084fe400078e02ff */
[----:B------:R-:W-:-:S04]  /*4480*/  IMAD.WIDE.U32 R32, R40, R34, R32 ;  /* 0x0000002228207225 */ /* 0x000fc800078e0020 */
[----:B------:R-:W-:Y:S02]  /*4490*/  IMAD R39, R40, R35, R39 ;  /* 0x0000002328277224 */ /* 0x000fe400078e0227 */
[-C--:B----4-:R-:W-:Y:S02]  /*44a0*/  IMAD R35, R37, R44.reuse, RZ ;  /* 0x0000002c25237224 */ /* 0x090fe400078e02ff */
[----:B------:R-:W-:Y:S02]  /*44b0*/  IMAD.IADD R33, R33, 0x1, R39 ;  /* 0x0000000121217824 */ /* 0x000fe400078e0227 */
[C---:B------:R-:W-:Y:S02]  /*44c0*/  IMAD R35, R36.reuse, R45, R35 ;  /* 0x0000002d24237224 */ /* 0x040fe400078e0223 */
[----:B------:R-:W-:Y:S01]  /*44d0*/  IMAD.WIDE.U32 R40, R36, R44, R32 ;  /* 0x0000002c24287225 */ /* 0x000fe200078e0020 */
[----:B------:R-:W-:-:S03]  /*44e0*/  IADD3 R32, P2, R30, R28, RZ ;  /* 0x0000001c1e207210 */ /* 0x000fc60007f5e0ff */
[----:B------:R-:W-:Y:S02]  /*44f0*/  IMAD.IADD R41, R41, 0x1, R35 ;  /* 0x0000000129297824 */ /* 0x000fe400078e0223 */
[----:B------:R-:W-:Y:S01]  /*4500*/  IMAD.X R31, R31, 0x1, R43, P2 ;  /* 0x000000011f1f7824 */ /* 0x000fe200010e062b */
[----:B------:R-:W-:Y:S07]  /*4510*/  @P0 BRA `(.L_x_5016) ;  /* 0xfffffffc00500947 */ /* 0x000fee000383ffff */
.L_x_5015:
[----:B------:R-:W-:-:S13]  /*4520*/  LOP3.LUT P0, RZ, R8, 0x3, RZ, 0xc0, !PT ;  /* 0x0000000308ff7812 */ /* 0x000fda000780c0ff */
[----:B------:R-:W-:Y:S05]  /*4530*/  @!P0 BRA `(.L_x_5014) ;  /* 0x0000000000c08947 */ /* 0x000fea0003800000 */
[----:B------:R-:W-:Y:S01]  /*4540*/  ULDC.64 UR8, c[0x0][0x230] ;  /* 0x00008c0000087ab9 */ /* 0x000fe20000000a00 */
[----:B0-----:R-:W-:Y:S01]  /*4550*/  IMAD R2, R6, UR5, RZ ;  /* 0x0000000506027c24 */ /* 0x001fe2000f8e02ff */
[----:B------:R-:W-:Y:S01]  /*4560*/  ULDC.64 UR10, c[0x0][0x228] ;  /* 0x00008a00000a7ab9 */ /* 0x000fe20000000a00 */
[----:B------:R-:W-:Y:S02]  /*4570*/  IMAD R3, R25, UR8, RZ ;  /* 0x0000000819037c24 */ /* 0x000fe4000f8e02ff */
[----:B------:R-:W-:-:S04]  /*4580*/  IMAD.WIDE.U32 R28, R24, UR8, RZ ;  /* 0x00000008181c7c25 */ /* 0x000fc8000f8e00ff */
[----:B------:R-:W-:Y:S01]  /*4590*/  IMAD R3, R24, UR9, R3 ;  /* 0x0000000918037c24 */ /* 0x000fe2000f8e0203 */
[----:B------:R-:W-:Y:S01]  /*45a0*/  ULDC.64 UR8, c[0x0][0x238] ;  /* 0x00008e0000087ab9 */ /* 0x000fe20000000a00 */
[----:B------:R-:W-:Y:S01]  /*45b0*/  IMAD R11, R7, UR4, R2 ;  /* 0x00000004070b7c24 */ /* 0x000fe2000f8e0202 */
[----:B------:R-:W-:Y:S01]  /*45c0*/  ULEA UR8, UP0, UR4, UR8, 0x3 ;  /* 0x0000000804087291 */ /* 0x000fe2000f80183f */
[----:B------:R-:W-:Y:S02]  /*45d0*/  IMAD.IADD R29, R29, 0x1, R3 ;  /* 0x000000011d1d7824 */ /* 0x000fe400078e0203 */
[----:B------:R-:W-:Y:S01]  /*45e0*/  IMAD.WIDE.U32 R28, R6, UR4, R28 ;  /* 0x00000004061c7c25 */ /* 0x000fe2000f8e001c */
[----:B------:R-:W-:-:S03]  /*45f0*/  ULEA.HI.X UR4, UR4, UR9, UR5, 0x3, UP0 ;  /* 0x0000000904047291 */ /* 0x000fc600080f1c05 */
[----:B------:R-:W-:Y:S01]  /*4600*/  IMAD.U32 R2, RZ, RZ, UR8 ;  /* 0x00000008ff027e24 */ /* 0x000fe2000f8e00ff */
[----:B------:R-:W-:Y:S02]  /*4610*/  IADD3 R11, R29, R11, RZ ;  /* 0x0000000b1d0b7210 */ /* 0x000fe40007ffe0ff */
[----:B------:R-:W-:Y:S01]  /*4620*/  LEA R10, P0, R28, UR10, 0x3 ;  /* 0x0000000a1c0a7c11 */ /* 0x000fe2000f8018ff */
[----:B------:R-:W-:-:S03]  /*4630*/  IMAD.U32 R3, RZ, RZ, UR4 ;  /* 0x00000004ff037e24 */ /* 0x000fc6000f8e00ff */
[----:B------:R-:W-:Y:S02]  /*4640*/  LEA.HI.X R11, R28, UR11, R11, 0x3, P0 ;  /* 0x0000000b1c0b7c11 */ /* 0x000fe400080f1c0b */
[----:B------:R-:W2:Y:S04]  /*4650*/  LDG.E.64 R28, desc[UR6][R2.64] ;  /* 0x00000006021c7981 */ /* 0x000ea8000c1e1b00 */
[----:B------:R-:W2:Y:S01]  /*4660*/  LDG.E.64 R30, desc[UR6][R10.64] ;  /* 0x000000060a1e7981 */ /* 0x000ea2000c1e1b00 */
[----:B------:R-:W-:-:S04]  /*4670*/  LOP3.LUT R32, R8, 0x3, RZ, 0xc0, !PT ;  /* 0x0000000308207812 */ /* 0x000fc800078ec0ff */
        /* <DEDUP_REMOVED lines=9> */
[----:B------:R-:W-:Y:S02]  /*4710*/  SHF.L.U64.HI R29, R6, 0x3, R7 ;  /* 0x00000003061d7819 */ /* 0x000fe40000010207 */
[----:B------:R-:W-:Y:S02]  /*4720*/  ISETP.NE.AND.EX P0, PT, RZ, RZ, PT, P0 ;  /* 0x000000ffff00720c */ /* 0x000fe40003f05300 */
[----:B------:R-:W-:-:S05]  /*4730*/  IADD3 R32, P2, R31, R10, RZ ;  /* 0x0000000a1f207210 */ /* 0x000fca0007f5e0ff */
[----:B------:R-:W-:Y:S02]  /*4740*/  IMAD.X R33, R29, 0x1, R11, P2 ;  /* 0x000000011d217824 */ /* 0x000fe400010e060b */
[----:B------:R-:W2:Y:S04]  /*4750*/  LDG.E.64 R10, desc[UR6][R2.64+0x8] ;  /* 0x00000806020a7981 */ /* 0x000ea8000c1e1b00 */
[----:B------:R-:W-:Y:S01]  /*4760*/  @P0 IADD3 R30, P2, R32, R31, RZ ;  /* 0x0000001f201e0210 */ /* 0x000fe20007f5e0ff */
[----:B------:R-:W2:Y:S04]  /*4770*/  LDG.E.64 R6, desc[UR6][R32.64] ;  /* 0x0000000620067981 */ /* 0x000ea8000c1e1b00 */
[----:B------:R-:W-:-:S02]  /*4780*/  @P0 IMAD.X R31, R33, 0x1, R29, P2 ;  /* 0x00000001211f0824 */ /* 0x000fc400010e061d */
[----:B------:R-:W3:Y:S04]  /*4790*/  @P0 LDG.E.64 R28, desc[UR6][R2.64+0x10] ;  /* 0x00001006021c0981 */ /* 0x000ee8000c1e1b00 */
[----:B------:R-:W3:Y:S01]  /*47a0*/  @P0 LDG.E.64 R30, desc[UR6][R30.64] ;  /* 0x000000061e1e0981 */ /* 0x000ee2000c1e1b00 */
[-C--:B--2---:R-:W-:Y:S02]  /*47b0*/  IMAD R7, R7, R10.reuse, RZ ;  /* 0x0000000a07077224 */ /* 0x084fe400078e02ff */
[----:B------:R-:W-:-:S04]  /*47c0*/  IMAD.WIDE.U32 R40, R6, R10, R40 ;  /* 0x0000000a06287225 */ /* 0x000fc800078e0028 */
[----:B------:R-:W-:Y:S02]  /*47d0*/  IMAD R7, R6, R11, R7 ;  /* 0x0000000b06077224 */ /* 0x000fe400078e0207 */
[----:B---3--:R-:W-:-:S03]  /*47e0*/  @P0 IMAD R11, R31, R28, RZ ;  /* 0x0000001c1f0b0224 */ /* 0x008fc600078e02ff */
[----:B------:R-:W-:Y:S01]  /*47f0*/  IADD3 R41, R41, R7, RZ ;  /* 0x0000000729297210 */ /* 0x000fe20007ffe0ff */
[C---:B------:R-:W-:Y:S02]  /*4800*/  @P0 IMAD R11, R30.reuse, R29, R11 ;  /* 0x0000001d1e0b0224 */ /* 0x040fe400078e020b */
[----:B------:R-:W-:-:S04]  /*4810*/  @P0 IMAD.WIDE.U32 R28, R30, R28, R40 ;  /* 0x0000001c1e1c0225 */ /* 0x000fc800078e0028 */
[----:B------:R-:W-:Y:S02]  /*4820*/  @P0 IMAD.IADD R41, R29, 0x1, R11 ;  /* 0x000000011d290824 */ /* 0x000fe400078e020b */
[----:B------:R-:W-:-:S07]  /*4830*/  @P0 IMAD.MOV.U32 R40, RZ, RZ, R28 ;  /* 0x000000ffff280224 */ /* 0x000fce00078e001c */
.L_x_5014:
[----:B0-----:R-:W0:Y:S01]  /*4840*/  LDC.64 R6, c[0x0][0x250] ;  /* 0x00009400ff067b82 */ /* 0x001e220000000a00 */
[----:B------:R-:W-:Y:S01]  /*4850*/  ULDC.64 UR4, c[0x0][0x248] ;  /* 0x0000920000047ab9 */ /* 0x000fe20000000a00 */
[C---:B------:R-:W-:Y:S01]  /*4860*/  SHF.L.U64.HI R35, R24.reuse, 0x3, R25 ;  /* 0x0000000318237819 */ /* 0x040fe20000010219 */
[----:B------:R-:W-:Y:S01]  /*4870*/  IMAD.SHL.U32 R24, R24, 0x8, RZ ;  /* 0x0000000818187824 */ /* 0x000fe200078e00ff */
[----:B------:R-:W-:Y:S01]  /*4880*/  MOV R25, UR4 ;  /* 0x0000000400197c02 */ /* 0x000fe20008000f00 */
[----:B------:R-:W-:Y:S02]  /*4890*/  IMAD.U32 R30, RZ, RZ, UR4 ;  /* 0x00000004ff1e7e24 */ /* 0x000fe4000f8e00ff */
[----:B------:R-:W-:Y:S02]  /*48a0*/  IMAD.U32 R28, RZ, RZ, UR5 ;  /* 0x00000005ff1c7e24 */ /* 0x000fe4000f8e00ff */
        /* <DEDUP_REMOVED lines=8> */
[----:B------:R-:W-:Y:S02]  /*4930*/  IMAD.MOV.U32 R33, RZ, RZ, R3 ;  /* 0x000000ffff217224 */ /* 0x000fe400078e0003 */
[----:B------:R-:W-:Y:S02]  /*4940*/  IMAD.MOV.U32 R32, RZ, RZ, R2 ;  /* 0x000000ffff207224 */ /* 0x000fe400078e0002 */
[----:B------:R-:W-:Y:S02]  /*4950*/  IMAD.U32 R29, RZ, RZ, UR4 ;  /* 0x00000004ff1d7e24 */ /* 0x000fe4000f8e00ff */
[----:B------:R-:W-:Y:S02]  /*4960*/  IMAD.U32 R31, RZ, RZ, UR5 ;  /* 0x00000005ff1f7e24 */ /* 0x000fe4000f8e00ff */
[----:B------:R-:W-:Y:S02]  /*4970*/  IMAD.U32 R30, RZ, RZ, UR4 ;  /* 0x00000004ff1e7e24 */ /* 0x000fe4000f8e00ff */
[----:B------:R-:W-:-:S07]  /*4980*/  IMAD.U32 R28, RZ, RZ, UR5 ;  /* 0x00000005ff1c7e24 */ /* 0x000fce000f8e00ff */
.L_x_5021:
[--C-:B------:R-:W-:Y:S02]  /*4990*/  SHF.R.U64 R38, R33, 0x1, R32.reuse ;  /* 0x0000000121267819 */ /* 0x100fe40000001220 */
[----:B------:R-:W-:Y:S02]  /*49a0*/  SHF.R.U32.HI R37, RZ, 0x1, R32 ;  /* 0x00000001ff257819 */ /* 0x000fe40000011620 */
[C---:B------:R-:W-:Y:S02]  /*49b0*/  SHF.L.U32 R36, R38.reuse, 0x3, RZ ;  /* 0x0000000326247819 */ /* 0x040fe400000006ff */
[----:B------:R-:W-:Y:S02]  /*49c0*/  SHF.L.U64.HI R34, R38, 0x3, R37 ;  /* 0x0000000326227819 */ /* 0x000fe40000010225 */
[----:B------:R-:W-:-:S05]  /*49d0*/  IADD3 R6, P0, R29, R36, RZ ;  /* 0x000000241d067210 */ /* 0x000fca0007f1e0ff */
[----:B------:R-:W-:-:S05]  /*49e0*/  IMAD.X R7, R31, 0x1, R34, P0 ;  /* 0x000000011f077824 */ /* 0x000fca00000e0622 */
[----:B------:R0:W2:Y:S02]  /*49f0*/  LDG.E.64 R10, desc[UR6][R6.64] ;  /* 0x00000006060a7981 */ /* 0x0000a4000c1e1b00 */
[----:B0-----:R-:W-:Y:S02]  /*4a00*/  IADD3 R6, P4, R6, 0x8, RZ ;  /* 0x0000000806067810 */ /* 0x001fe40007f9e0ff */
[----:B--2---:R-:W-:Y:S02]  /*4a10*/  ISETP.GE.U32.AND P0, PT, R10, R40, PT ;  /* 0x000000280a00720c */ /* 0x004fe40003f06070 */
[----:B------:R-:W-:Y:S02]  /*4a20*/  LOP3.LUT R10, RZ, R38, RZ, 0x33, !PT ;  /* 0x00000026ff0a7212 */ /* 0x000fe400078e33ff */
[----:B------:R-:W-:Y:S02]  /*4a30*/  ISETP.GE.AND.EX P0, PT, R11, R41, PT, P0 ;  /* 0x000000290b00720c */ /* 0x000fe40003f06300 */
[----:B------:R-:W-:Y:S01]  /*4a40*/  IADD3 R33, P3, R33, R10, RZ ;  /* 0x0000000a21217210 */ /* 0x000fe20007f7e0ff */
[----:B------:R-:W-:Y:S01]  /*4a50*/  IMAD.X R10, RZ, RZ, R7, P4 ;  /* 0x000000ffff0a7224 */ /* 0x000fe200020e0607 */
[----:B------:R-:W-:-:S02]  /*4a60*/  LOP3.LUT R11, RZ, R37, RZ, 0x33, !PT ;  /* 0x00000025ff0b7212 */ /* 0x000fc400078e33ff */
[----:B------:R-:W-:Y:S02]  /*4a70*/  SEL R33, R33, R38, !P0 ;  /* 0x0000002621217207 */ /* 0x000fe40004000000 */
[----:B------:R-:W-:Y:S01]  /*4a80*/  SEL R29, R6, R29, !P0 ;  /* 0x0000001d061d7207 */ /* 0x000fe20004000000 */
[----:B------:R-:W-:Y:S01]  /*4a90*/  IMAD.X R32, R32, 0x1, R11, P3 ;  /* 0x0000000120207824 */ /* 0x000fe200018e060b */
[----:B------:R-:W-:Y:S02]  /*4aa0*/  ISETP.GT.U32.AND P3, PT, R33, RZ, PT ;  /* 0x000000ff2100720c */ /* 0x000fe40003f64070 */
[----:B------:R-:W-:Y:S02]  /*4ab0*/  IADD3 R11, P5, P6, R30, 0x8, R36 ;  /* 0x000000081e0b7810 */ /* 0x000fe40007ebe024 */
[----:B------:R-:W-:Y:S02]  /*4ac0*/  SEL R32, R32, R37, !P0 ;  /* 0x0000002520207207 */ /* 0x000fe40004000000 */
[----:B------:R-:W-:-:S02]  /*4ad0*/  IADD3.X R37, R28, RZ, R34, P5, P6 ;  /* 0x000000ff1c257210 */ /* 0x000fc40002fec422 */
[----:B------:R-:W-:Y:S02]  /*4ae0*/  ISETP.GT.AND.EX P3, PT, R32, RZ, PT, P3 ;  /* 0x000000ff2000720c */ /* 0x000fe40003f64330 */
[----:B------:R-:W-:Y:S02]  /*4af0*/  SEL R30, R11, R30, !P0 ;  /* 0x0000001e0b1e7207 */ /* 0x000fe40004000000 */
[----:B------:R-:W-:Y:S02]  /*4b00*/  SEL R28, R37, R28, !P0 ;  /* 0x0000001c251c7207 */ /* 0x000fe40004000000 */
[----:B------:R-:W-:-:S07]  /*4b10*/  SEL R31, R10, R31, !P0 ;  /* 0x0000001f0a1f7207 */ /* 0x000fce0004000000 */
[----:B------:R-:W-:Y:S05]  /*4b20*/  @P3 BRA `(.L_x_5021) ;  /* 0xfffffffc00983947 */ /* 0x000fea000383ffff */
[----:B------:R-:W-:Y:S05]  /*4b30*/  BSYNC B0 ;  /* 0x0000000000007941 */ /* 0x000fea0003800000 */
.L_x_5020:
[----:B------:R-:W-:Y:S01]  /*4b40*/  IMAD.U32 R29, RZ, RZ, UR5 ;  /* 0x00000005ff1d7e24 */ /* 0x000fe2000f8e00ff */
[----:B------:R-:W-:Y:S06]  /*4b50*/  @!P2 BRA `(.L_x_5022) ;  /* 0x000000000088a947 */ /* 0x000fec0003800000 */
[----:B------:R-:W-:Y:S01]  /*4b60*/  BSSY B0, `(.L_x_5022) ;  /* 0x0000021000007945 */ /* 0x000fe20003800000 */
[----:B------:R-:W-:Y:S01]  /*4b70*/  IMAD.U32 R32, RZ, RZ, UR4 ;  /* 0x00000004ff207e24 */ /* 0x000fe2000f8e00ff */
[----:B------:R-:W-:Y:S01]  /*4b80*/  MOV R25, UR4 ;  /* 0x0000000400197c02 */ /* 0x000fe20008000f00 */
[----:B------:R-:W-:Y:S02]  /*4b90*/  IMAD.U32 R31, RZ, RZ, UR5 ;  /* 0x00000005ff1f7e24 */ /* 0x000fe4000f8e00ff */
[----:B------:R-:W-:Y:S02]  /*4ba0*/  IMAD.U32 R29, RZ, RZ, UR5 ;  /* 0x00000005ff1d7e24 */ /* 0x000fe4000f8e00ff */
[----:B------:R-:W-:Y:S02]  /*4bb0*/  IMAD.MOV.U32 R34, RZ, RZ, R3 ;  /* 0x000000ffff227224 */ /* 0x000fe400078e0003 */
[----:B------:R-:W-:-:S07]  /*4bc0*/  IMAD.MOV.U32 R33, RZ, RZ, R2 ;  /* 0x000000ffff217224 */ /* 0x000fce00078e0002 */
.L_x_5023:
[--C-:B------:R-:W-:Y:S02]  /*4bd0*/  SHF.R.U64 R39, R34, 0x1, R33.reuse ;  /* 0x0000000122277819 */ /* 0x100fe40000001221 */
[----:B------:R-:W-:-:S03]  /*4be0*/  SHF.R.U32.HI R37, RZ, 0x1, R33 ;  /* 0x00000001ff257819 */ /* 0x000fc60000011621 */
[C---:B------:R-:W-:Y:S01]  /*4bf0*/  IMAD.SHL.U32 R38, R39.reuse, 0x8, RZ ;  /* 0x0000000827267824 */ /* 0x040fe200078e00ff */
[----:B------:R-:W-:-:S04]  /*4c00*/  SHF.L.U64.HI R36, R39, 0x3, R37 ;  /* 0x0000000327247819 */ /* 0x000fc80000010225 */
[----:B------:R-:W-:-:S05]  /*4c10*/  IADD3 R6, P0, R32, R38, RZ ;  /* 0x0000002620067210 */ /* 0x000fca0007f1e0ff */
[----:B------:R-:W-:-:S05]  /*4c20*/  IMAD.X R7, R31, 0x1, R36, P0 ;  /* 0x000000011f077824 */ /* 0x000fca00000e0624 */
[----:B------:R-:W2:Y:S01]  /*4c30*/  LDG.E.64 R10, desc[UR6][R6.64] ;  /* 0x00000006060a7981 */ /* 0x000ea2000c1e1b00 */
[----:B------:R-:W-:-:S04]  /*4c40*/  IADD3 R38, P5, P6, R25, 0x8, R38 ;  /* 0x0000000819267810 */ /* 0x000fc80007ebe026 */
[----:B------:R-:W-:Y:S02]  /*4c50*/  IADD3.X R36, R29, RZ, R36, P5, P6 ;  /* 0x000000ff1d247210 */ /* 0x000fe40002fec424 */
[----:B--2---:R-:W-:Y:S02]  /*4c60*/  ISETP.GE.U32.AND P0, PT, R40, R10, PT ;  /* 0x0000000a2800720c */ /* 0x004fe40003f06070 */
[----:B------:R-:W-:Y:S02]  /*4c70*/  LOP3.LUT R10, RZ, R37, RZ, 0x33, !PT ;  /* 0x00000025ff0a7212 */ /* 0x000fe400078e33ff */
[----:B------:R-:W-:Y:S02]  /*4c80*/  ISETP.GE.AND.EX P0, PT, R41, R11, PT, P0 ;  /* 0x0000000b2900720c */ /* 0x000fe40003f06300 */
[----:B------:R-:W-:Y:S02]  /*4c90*/  LOP3.LUT R11, RZ, R39, RZ, 0x33, !PT ;  /* 0x00000027ff0b7212 */ /* 0x000fe400078e33ff */
[----:B------:R-:W-:-:S02]  /*4ca0*/  SEL R25, R25, R38, !P0 ;  /* 0x0000002619197207 */ /* 0x000fc40004000000 */
[----:B------:R-:W-:Y:S02]  /*4cb0*/  IADD3 R34, P3, R34, R11, RZ ;  /* 0x0000000b22227210 */ /* 0x000fe40007f7e0ff */
[----:B------:R-:W-:Y:S02]  /*4cc0*/  IADD3 R11, P4, R6, 0x8, RZ ;  /* 0x00000008060b7810 */ /* 0x000fe40007f9e0ff */
[----:B------:R-:W-:Y:S01]  /*4cd0*/  SEL R34, R39, R34, !P0 ;  /* 0x0000002227227207 */ /* 0x000fe20004000000 */
[----:B------:R-:W-:Y:S01]  /*4ce0*/  IMAD.X R10, R33, 0x1, R10, P3 ;  /* 0x00000001210a7824 */ /* 0x000fe200018e060a */
[----:B------:R-:W-:Y:S02]  /*4cf0*/  IADD3.X R6, RZ, R7, RZ, P4, !PT ;  /* 0x00000007ff067210 */ /* 0x000fe400027fe4ff */
[----:B------:R-:W-:Y:S02]  /*4d00*/  ISETP.GT.U32.AND P3, PT, R34, RZ, PT ;  /* 0x000000ff2200720c */ /* 0x000fe40003f64070 */
[----:B------:R-:W-:-:S02]  /*4d10*/  SEL R33, R37, R10, !P0 ;  /* 0x0000000a25217207 */ /* 0x000fc40004000000 */
[----:B------:R-:W-:Y:S02]  /*4d20*/  SEL R29, R29, R36, !P0 ;  /* 0x000000241d1d7207 */ /* 0x000fe40004000000 */
[----:B------:R-:W-:Y:S02]  /*4d30*/  ISETP.GT.AND.EX P3, PT, R33, RZ, PT, P3 ;  /* 0x000000ff2100720c */ /* 0x000fe40003f64330 */
[----:B------:R-:W-:Y:S02]  /*4d40*/  SEL R32, R32, R11, !P0 ;  /* 0x0000000b20207207 */ /* 0x000fe40004000000 */
[----:B------:R-:W-:-:S09]  /*4d50*/  SEL R31, R31, R6, !P0 ;  /* 0x000000061f1f7207 */ /* 0x000fd20004000000 */
[----:B------:R-:W-:Y:S05]  /*4d60*/  @P3 BRA `(.L_x_5023) ;  /* 0xfffffffc00983947 */ /* 0x000fea000383ffff */
[----:B------:R-:W-:Y:S05]  /*4d70*/  BSYNC B0 ;  /* 0x0000000000007941 */ /* 0x000fea0003800000 */
.L_x_5022:
[----:B------:R-:W-:Y:S01]  /*4d80*/  ULDC.64 UR12, c[0x0][0x248] ;  /* 0x00009200000c7ab9 */ /* 0x000fe20000000a00 */
[C---:B------:R-:W-:Y:S01]  /*4d90*/  IADD3 R10, P0, -R30.reuse, R25, RZ ;  /* 0x000000191e0a7210 */ /* 0x040fe20007f1e1ff */
[----:B------:R-:W-:Y:S01]  /*4da0*/  ULDC.64 UR4, c[0x0][0x260] ;  /* 0x0000980000047ab9 */ /* 0x000fe20000000a00 */
[----:B------:R-:W-:Y:S01]  /*4db0*/  IADD3 R30, P3, R30, -UR12, RZ ;  /* 0x8000000c1e1e7c10 */ /* 0x000fe2000ff7e0ff */
[----:B------:R-:W-:Y:S02]  /*4dc0*/  ULDC.64 UR14, c[0x0][0x258] ;  /* 0x00009600000e7ab9 */ /* 0x000fe40000000a00 */
[----:B------:R-:W-:Y:S01]  /*4dd0*/  IMAD.X R29, R29, 0x1, ~R28, P0 ;  /* 0x000000011d1d7824 */ /* 0x000fe200000e0e1c */
[----:B------:R-:W-:Y:S02]  /*4de0*/  IADD3.X R7, R28, ~UR13, RZ, P3, !PT ;  /* 0x8000000d1c077c10 */ /* 0x000fe40009ffe4ff */
[C---:B------:R-:W-:Y:S02]  /*4df0*/  IADD3 R6, P3, R24.reuse, UR4, RZ ;  /* 0x0000000418067c10 */ /* 0x040fe4000ff7e0ff */
[----:B------:R-:W-:-:S02]  /*4e00*/  IADD3 R24, P0, R24, UR14, RZ ;  /* 0x0000000e18187c10 */ /* 0x000fc4000ff1e0ff */
[--C-:B------:R-:W-:Y:S02]  /*4e10*/  SHF.R.S64 R10, R10, 0x3, R29.reuse ;  /* 0x000000030a0a7819 */ /* 0x100fe4000000101d */
[----:B------:R-:W-:Y:S02]  /*4e20*/  SHF.R.S32.HI R11, RZ, 0x3, R29 ;  /* 0x00000003ff0b7819 */ /* 0x000fe4000001141d */
[--C-:B------:R-:W-:Y:S02]  /*4e30*/  SHF.R.S64 R28, R30, 0x3, R7.reuse ;  /* 0x000000031e1c7819 */ /* 0x100fe40000001007 */
[----:B------:R-:W-:Y:S02]  /*4e40*/  CS2R R30, SRZ ;  /* 0x00000000001e7805 */ /* 0x000fe4000001ff00 */
[----:B------:R-:W-:Y:S02]  /*4e50*/  IADD3.X R25, R35, UR15, RZ, P0, !PT ;  /* 0x0000000f23197c10 */ /* 0x000fe400087fe4ff */
[----:B------:R-:W-:-:S02]  /*4e60*/  SHF.R.S32.HI R29, RZ, 0x3, R7 ;  /* 0x00000003ff1d7819 */ /* 0x000fc40000011407 */
[----:B------:R-:W-:Y:S01]  /*4e70*/  IADD3.X R7, R35, UR5, RZ, P3, !PT ;  /* 0x0000000523077c10 */ /* 0x000fe20009ffe4ff */
[----:B------:R0:W-:Y:S04]  /*4e80*/  STG.E.64 desc[UR6][R24.64], R10 ;  /* 0x0000000a18007986 */ /* 0x0001e8000c101b06 */
[----:B------:R0:W-:Y:S01]  /*4e90*/  STG.E.64 desc[UR6][R6.64], R28 ;  /* 0x0000001c06007986 */ /* 0x0001e2000c101b06 */
[----:B------:R-:W-:Y:S05]  /*4ea0*/  @P1 BRA `(.L_x_5024) ;  /* 0x00000014008c1947 */ /* 0x000fea0003800000 */
[----:B0-----:R-:W-:Y:S01]  /*4eb0*/  IADD3 R6, P3, R8, -0x1, RZ ;  /* 0xffffffff08067810 */ /* 0x001fe20007f7e0ff */
[----:B------:R-:W-:Y:S01]  /*4ec0*/  UMOV UR4, URZ ;  /* 0x0000003f00047c82 */ /* 0x000fe20008000000 */
[----:B------:R-:W-:Y:S01]  /*4ed0*/  UMOV UR5, URZ ;  /* 0x0000003f00057c82 */ /* 0x000fe20008000000 */
[----:B------:R-:W-:Y:S01]  /*4ee0*/  ULDC.64 UR10, c[0x0][0x240] ;  /* 0x00009000000a7ab9 */ /* 0x000fe20000000a00 */
[----:B------:R-:W-:Y:S02]  /*4ef0*/  ISETP.GE.U32.AND P0, PT, R6, 0x3, PT ;  /* 0x000000030600780c */ /* 0x000fe40003f06070 */
[----:B------:R-:W-:Y:S02]  /*4f00*/  CS2R R30, SRZ ;  /* 0x00000000001e7805 */ /* 0x000fe4000001ff00 */
[----:B------:R-:W-:-:S04]  /*4f10*/  IADD3.X R6, R9, -0x1, RZ, P3, !PT ;  /* 0xffffffff09067810 */ /* 0x000fc80001ffe4ff */
[----:B------:R-:W-:-:S13]  /*4f20*/  ISETP.GE.U32.AND.EX P0, PT, R6, RZ, PT, P0 ;  /* 0x000000ff0600720c */ /* 0x000fda0003f06100 */
[----:B------:R-:W-:Y:S05]  /*4f30*/  @!P0 BRA `(.L_x_5025) ;  /* 0x00000010009c8947 */ /* 0x000fea0003800000 */
[----:B------:R-:W-:Y:S01]  /*4f40*/  LOP3.LUT R41, R8, 0x3, RZ, 0xc0, !PT ;  /* 0x0000000308297812 */ /* 0x000fe200078ec0ff */
[----:B------:R-:W-:Y:S01]  /*4f50*/  ULDC.64 UR4, c[0x0][0x230] ;  /* 0x00008c0000047ab9 */ /* 0x000fe20000000a00 */
[----:B------:R-:W-:Y:S01]  /*4f60*/  UIMAD.WIDE.U32 UR8, UR10, 0x8, URZ ;  /* 0x000000080a0878a5 */ /* 0x000fe2000f8e003f */
[----:B------:R-:W-:Y:S01]  /*4f70*/  IMAD R11, R27, UR4, RZ ;  /* 0x000000041b0b7c24 */ /* 0x000fe2000f8e02ff */
[----:B------:R-:W-:Y:S01]  /*4f80*/  IADD3 R41, P3, -R41, R8, RZ ;  /* 0x0000000829297210 */ /* 0x000fe20007f7e1ff */
[C---:B------:R-:W-:Y:S01]  /*4f90*/  IMAD.WIDE.U32 R6, R26.reuse, UR4, RZ ;  /* 0x000000041a067c25 */ /* 0x040fe2000f8e00ff */
[----:B------:R-:W-:Y:S02]  /*4fa0*/  USHF.L.U32 UR11, UR11, 0x3, URZ ;  /* 0x000000030b0b7899 */ /* 0x000fe4000800063f */
[----:B------:R-:W-:Y:S01]  /*4fb0*/  ISETP.GT.U32.AND P0, PT, R41, RZ, PT ;  /* 0x000000ff2900720c */ /* 0x000fe20003f04070 */
[----:B------:R-:W-:Y:S01]  /*4fc0*/  IMAD R11, R26, UR5, R11 ;  /* 0x000000051a0b7c24 */ /* 0x000fe2000f8e020b */
[----:B------:R-:W-:Y:S01]  /*4fd0*/  IADD3.X R40, R9, -0x1, RZ, P3, !PT ;  /* 0xffffffff09287810 */ /* 0x000fe20001ffe4ff */
[----:B------:R-:W-:Y:S01]  /*4fe0*/  ULDC.64 UR4, c[0x0][0x228] ;  /* 0x00008a0000047ab9 */ /* 0x000fe20000000a00 */
[----:B------:R-:W-:Y:S01]  /*4ff0*/  UIADD3 UR14, UR9, UR11, URZ ;  /* 0x0000000b090e7290 */ /* 0x000fe2000fffe03f */
[----:B------:R-:W-:Y:S01]  /*5000*/  IMAD.IADD R45, R7, 0x1, R11 ;  /* 0x00000001072d7824 */ /* 0x000fe200078e020b */
[----:B------:R-:W-:Y:S01]  /*5010*/  ISETP.GT.AND.EX P0, PT, R40, RZ, PT, P0 ;  /* 0x000000ff2800720c */ /* 0x000fe20003f04300 */
[----:B------:R-:W-:Y:S01]  /*5020*/  ULDC.64 UR18, c[0x0][0x238] ;  /* 0x00008e0000127ab9 */ /* 0x000fe20000000a00 */
[----:B------:R-:W-:Y:S01]  /*5030*/  LEA R44, P3, R6, UR4, 0x3 ;  /* 0x00000004062c7c11 */ /* 0x000fe2000f8618ff */
[----:B------:R-:W-:-:S03]  /*5040*/  UMOV UR4, URZ ;  /* 0x0000003f00047c82 */ /* 0x000fc60008000000 */
[----:B------:R-:W-:Y:S01]  /*5050*/  LEA.HI.X R45, R6, UR5, R45, 0x3, P3 ;  /* 0x00000005062d7c11 */ /* 0x000fe200098f1c2d */
[----:B------:R-:W-:-:S06]  /*5060*/  UMOV UR5, URZ ;  /* 0x0000003f00057c82 */ /* 0x000fcc0008000000 */
[----:B------:R-:W-:Y:S05]  /*5070*/  @!P0 BRA `(.L_x_5026) ;  /* 0x0000000c00988947 */ /* 0x000fea0003800000 */
[----:B------:R-:W-:Y:S02]  /*5080*/  ISETP.GT.U32.AND P3, PT, R41, 0xc, PT ;  /* 0x0000000c2900780c */ /* 0x000fe40003f64070 */
[----:B------:R-:W-:Y:S02]  /*5090*/  PLOP3.LUT P0, PT, PT, PT, PT, 0x80, 0x0 ;  /* 0x000000000000781c */ /* 0x000fe40003f0f070 */
[----:B------:R-:W-:-:S13]  /*50a0*/  ISETP.GT.AND.EX P3, PT, R40, RZ, PT, P3 ;  /* 0x000000ff2800720c */ /* 0x000fda0003f64330 */
[----:B------:R-:W-:Y:S05]  /*50b0*/  @!P3 BRA `(.L_x_5027) ;  /* 0x000000080040b947 */ /* 0x000fea0003800000 */
[----:B------:R-:W-:Y:S01]  /*50c0*/  PLOP3.LUT P0, PT, PT, PT, PT, 0x8, 0x0 ;  /* 0x000000000000781c */ /* 0x000fe20003f0e170 */
[----:B------:R-:W-:-:S12]  /*50d0*/  ULDC.64 UR16, c[0x0][0x238] ;  /* 0x00008e0000107ab9 */ /* 0x000fd80000000a00 */
.L_x_5028:
[----:B------:R-:W-:Y:S01]  /*50e0*/  ULEA UR10, UP0, UR4, UR16, 0x3 ;  /* 0x00000010040a7291 */ /* 0x000fe2000f80183f */
[----:B------:R-:W-:Y:S02]  /*50f0*/  IMAD.MOV.U32 R6, RZ, RZ, R44 ;  /* 0x000000ffff067224 */ /* 0x000fe400078e002c */
[----:B------:R-:W-:Y:S01]  /*5100*/  IMAD.MOV.U32 R7, RZ, RZ, R45 ;  /* 0x000000ffff077224 */ /* 0x000fe200078e002d */
[----:B------:R-:W-:Y:S02]  /*5110*/  ULEA.HI.X UR11, UR4, UR17, UR5, 0x3, UP0 ;  /* 0x00000011040b7291 */ /* 0x000fe400080f1c05 */
[----:B------:R-:W-:-:S03]  /*5120*/  IMAD.U32 R38, RZ, RZ, UR10 ;  /* 0x0000000aff267e24 */ /* 0x000fc6000f8e00ff */
[----:B------:R-:W2:Y:S01]  /*5130*/  LDG.E.64 R6, desc[UR6][R6.64] ;  /* 0x0000000606067981 */ /* 0x000ea2000c1e1b00 */
[----:B------:R-:W-:-:S05]  /*5140*/  IMAD.U32 R39, RZ, RZ, UR11 ;  /* 0x0000000bff277e24 */ /* 0x000fca000f8e00ff */
[----:B------:R-:W2:Y:S01]  /*5150*/  LDG.E.64 R10, desc[UR6][R38.64] ;  /* 0x00000006260a7981 */ /* 0x000ea2000c1e1b00 */
[----:B------:R-:W-:-:S03]  /*5160*/  IADD3 R44, P3, R44, UR8, RZ ;  /* 0x000000082c2c7c10 */ /* 0x000fc6000ff7e0ff */
[----:B------:R-:W3:Y:S01]  /*5170*/  LDG.E.64 R32, desc[UR6][R38.64+0x8] ;  /* 0x0000080626207981 */ /* 0x000ee2000c1e1b00 */
[----:B------:R-:W-:Y:S02]  /*5180*/  IADD3.X R45, R45, UR14, RZ, P3, !PT ;  /* 0x0000000e2d2d7c10 */ /* 0x000fe40009ffe4ff */
[----:B------:R-:W-:-:S03]  /*5190*/  IADD3 R42, P3, R44, UR8, RZ ;  /* 0x000000082c2a7c10 */ /* 0x000fc6000ff7e0ff */
[----:B------:R0:W3:Y:S01]  /*51a0*/  LDG.E.64 R36, desc[UR6][R44.64] ;  /* 0x000000062c247981 */ /* 0x0000e2000c1e1b00 */
[----:B------:R-:W-:Y:S02]  /*51b0*/  IADD3.X R43, R45, UR14, RZ, P3, !PT ;  /* 0x0000000e2d2b7c10 */ /* 0x000fe40009ffe4ff */
[----:B------:R-:W-:-:S04]  /*51c0*/  IADD3 R34, P3, R42, UR8, RZ ;  /* 0x000000082a227c10 */ /* 0x000fc8000ff7e0ff */
[----:B------:R-:W-:Y:S01]  /*51d0*/  IADD3.X R35, R43, UR14, RZ, P3, !PT ;  /* 0x0000000e2b237c10 */ /* 0x000fe20009ffe4ff */
[-C--:B--2---:R-:W-:Y:S02]  /*51e0*/  IMAD R29, R7, R10.reuse, RZ ;  /* 0x0000000a071d7224 */ /* 0x084fe400078e02ff */
[C---:B------:R-:W-:Y:S02]  /*51f0*/  IMAD.WIDE.U32 R24, R6.reuse, R10, R30 ;  /* 0x0000000a06187225 */ /* 0x040fe400078e001e */
[----:B------:R-:W2:Y:S02]  /*5200*/  LDG.E.64 R30, desc[UR6][R38.64+0x18] ;  /* 0x00001806261e7981 */ /* 0x000ea4000c1e1b00 */
[----:B0-----:R-:W-:Y:S02]  /*5210*/  IMAD R45, R6, R11, R29 ;  /* 0x0000000b062d7224 */ /* 0x001fe400078e021d */
[----:B------:R0:W4:Y:S04]  /*5220*/  LDG.E.64 R28, desc[UR6][R42.64] ;  /* 0x000000062a1c7981 */ /* 0x000128000c1e1b00 */
[----:B------:R-:W4:Y:S04]  /*5230*/  LDG.E.64 R6, desc[UR6][R38.64+0x10] ;  /* 0x0000100626067981 */ /* 0x000f28000c1e1b00 */
[----:B------:R-:W2:Y:S01]  /*5240*/  LDG.E.64 R10, desc[UR6][R34.64] ;  /* 0x00000006220a7981 */ /* 0x000ea2000c1e1b00 */
[----:B------:R-:W-:Y:S01]  /*5250*/  IADD3 R25, R25, R45, RZ ;  /* 0x0000002d19197210 */ /* 0x000fe20007ffe0ff */
[----:B---3--:R-:W-:-:S04]  /*5260*/  IMAD R37, R37, R32, RZ ;  /* 0x0000002025257224 */ /* 0x008fc800078e02ff */
[C---:B------:R-:W-:Y:S02]  /*5270*/  IMAD R33, R36.reuse, R33, R37 ;  /* 0x0000002124217224 */ /* 0x040fe400078e0225 */
[----:B------:R-:W-:Y:S01]  /*5280*/  IMAD.WIDE.U32 R36, R36, R32, R24 ;  /* 0x0000002024247225 */ /* 0x000fe200078e0018 */
[----:B------:R-:W-:-:S03]  /*5290*/  IADD3 R24, P3, R34, UR8, RZ ;  /* 0x0000000822187c10 */ /* 0x000fc6000ff7e0ff */
[----:B------:R-:W-:Y:S01]  /*52a0*/  IMAD.IADD R33, R37, 0x1, R33 ;  /* 0x0000000125217824 */ /* 0x000fe200078e0221 */
[----:B------:R-:W-:Y:S01]  /*52b0*/  IADD3.X R25, R35, UR14, RZ, P3, !PT ;  /* 0x0000000e23197c10 */ /* 0x000fe20009ffe4ff */
[----:B------:R-:W-:Y:S01]  /*52c0*/  IMAD.MOV.U32 R32, RZ, RZ, R36 ;  /* 0x000000ffff207224 */ /* 0x000fe200078e0024 */
[----:B0-----:R-:W-:Y:S01]  /*52d0*/  IADD3 R42, P3, R24, UR8, RZ ;  /* 0x00000008182a7c10 */ /* 0x001fe2000ff7e0ff */
[----:B------:R-:W3:Y:S04]  /*52e0*/  LDG.E.64 R34, desc[UR6][R38.64+0x20] ;  /* 0x0000200626227981 */ /* 0x000ee8000c1e1b00 */
[----:B------:R-:W3:Y:S01]  /*52f0*/  LDG.E.64 R36, desc[UR6][R24.64] ;  /* 0x0000000618247981 */ /* 0x000ee2000c1e1b00 */
[----:B------:R-:W-:Y:S01]  /*5300*/  IADD3.X R43, R25, UR14, RZ, P3, !PT ;  /* 0x0000000e192b7c10 */ /* 0x000fe20009ffe4ff */
[----:B----4-:R-:W-:-:S04]  /*5310*/  IMAD R29, R29, R6, RZ ;  /* 0x000000061d1d7224 */ /* 0x010fc800078e02ff */
[C---:B------:R-:W-:Y:S02]  /*5320*/  IMAD R29, R28.reuse, R7, R29 ;  /* 0x000000071c1d7224 */ /* 0x040fe400078e021d */
[----:B------:R-:W-:-:S04]  /*5330*/  IMAD.WIDE.U32 R6, R28, R6, R32 ;  /* 0x000000061c067225 */ /* 0x000fc800078e0020 */
[-C--:B--2---:R-:W-:Y:S02]  /*5340*/  IMAD R45, R11, R30.reuse, RZ ;  /* 0x0000001e0b2d7224 */ /* 0x084fe400078e02ff */
[----:B------:R-:W-:Y:S02]  /*5350*/  IMAD.IADD R7, R7, 0x1, R29 ;  /* 0x0000000107077824 */ /* 0x000fe400078e021d */
[C---:B------:R-:W-:Y:S01]  /*5360*/  IMAD R45, R10.reuse, R31, R45 ;  /* 0x0000001f0a2d7224 */ /* 0x040fe200078e022d */
[----:B------:R0:W2:Y:S01]  /*5370*/  LDG.E.64 R28, desc[UR6][R42.64] ;  /* 0x000000062a1c7981 */ /* 0x0000a2000c1e1b00 */
[----:B------:R-:W-:Y:S01]  /*5380*/  IMAD.WIDE.U32 R30, R10, R30, R6 ;  /* 0x0000001e0a1e7225 */ /* 0x000fe200078e0006 */
[----:B------:R-:W-:Y:S02]  /*5390*/  IADD3 R32, P3, R42, UR8, RZ ;  /* 0x000000082a207c10 */ /* 0x000fe4000ff7e0ff */
[----:B------:R-:W2:Y:S02]  /*53a0*/  LDG.E.64 R10, desc[UR6][R38.64+0x28] ;  /* 0x00002806260a7981 */ /* 0x000ea4000c1e1b00 */
[----:B------:R-:W-:-:S02]  /*53b0*/  IADD3.X R33, R43, UR14, RZ, P3, !PT ;  /* 0x0000000e2b217c10 */ /* 0x000fc40009ffe4ff */
[----:B------:R-:W4:Y:S04]  /*53c0*/  LDG.E.64 R6, desc[UR6][R38.64+0x30] ;  /* 0x0000300626067981 */ /* 0x000f28000c1e1b00 */
[----:B------:R1:W4:Y:S01]  /*53d0*/  LDG.E.64 R24, desc[UR6][R32.64] ;  /* 0x0000000620187981 */ /* 0x000322000c1e1b00 */
[----:B------:R-:W-:Y:S02]  /*53e0*/  IMAD.IADD R31, R31, 0x1, R45 ;  /* 0x000000011f1f7824 */ /* 0x000fe400078e022d */
[-C--:B---3--:R-:W-:Y:S02]  /*53f0*/  IMAD R37, R37, R34.reuse, RZ ;  /* 0x0000002225257224 */ /* 0x088fe400078e02ff */
[----:B------:R-:W-:Y:S01]  /*5400*/  IMAD.WIDE.U32 R30, R36, R34, R30 ;  /* 0x00000022241e7225 */ /* 0x000fe200078e001e */
[----:B------:R-:W-:-:S03]  /*5410*/  IADD3 R34, P3, R32, UR8, RZ ;  /* 0x0000000820227c10 */ /* 0x000fc6000ff7e0ff */
[----:B------:R-:W-:-:S04]  /*5420*/  IMAD R35, R36, R35, R37 ;  /* 0x0000002324237224 */ /* 0x000fc800078e0225 */
[----:B------:R-:W-:Y:S01]  /*5430*/  IMAD.IADD R31, R31, 0x1, R35 ;  /* 0x000000011f1f7824 */ /* 0x000fe200078e0223 */
[----:B------:R-:W-:Y:S02]  /*5440*/  IADD3.X R35, R33, UR14, RZ, P3, !PT ;  /* 0x0000000e21237c10 */ /* 0x000fe40009ffe4ff */
[----:B0-----:R-:W-:-:S03]  /*5450*/  IADD3 R42, P3, R34, UR8, RZ ;  /* 0x00000008222a7c10 */ /* 0x001fc6000ff7e0ff */
[----:B------:R-:W3:Y:S01]  /*5460*/  LDG.E.64 R36, desc[UR6][R34.64] ;  /* 0x0000000622247981 */ /* 0x000ee2000c1e1b00 */
[----:B------:R-:W-:Y:S02]  /*5470*/  IADD3.X R43, R35, UR14, RZ, P3, !PT ;  /* 0x0000000e232b7c10 */ /* 0x000fe40009ffe4ff */
[----:B-1----:R-:W-:-:S04]  /*5480*/  IADD3 R32, P3, R42, UR8, RZ ;  /* 0x000000082a207c10 */ /* 0x002fc8000ff7e0ff */
[----:B------:R-:W-:Y:S01]  /*5490*/  IADD3.X R33, R43, UR14, RZ, P3, !PT ;  /* 0x0000000e2b217c10 */ /* 0x000fe20009ffe4ff */
[----:B------:R-:W3:Y:S01]  /*54a0*/  LDG.E.64 R34, desc[UR6][R38.64+0x48] ;  /* 0x0000480626227981 */ /* 0x000ee2000c1e1b00 */
[----:B--2---:R-:W-:-:S04]  /*54b0*/  IMAD R29, R29, R10, RZ ;  /* 0x0000000a1d1d7224 */ /* 0x004fc800078e02ff */
[C---:B------:R-:W-:Y:S02]  /*54c0*/  IMAD R29, R28.reuse, R11, R29 ;  /* 0x0000000b1c1d7224 */ /* 0x040fe400078e021d */
[----:B------:R-:W-:Y:S02]  /*54d0*/  IMAD.WIDE.U32 R10, R28, R10, R30 ;  /* 0x0000000a1c0a7225 */ /* 0x000fe400078e001e */
[----:B------:R-:W3:Y:S02]  /*54e0*/  LDG.E.64 R30, desc[UR6][R38.64+0x38] ;  /* 0x00003806261e7981 */ /* 0x000ee4000c1e1b00 */
[----:B------:R-:W-:Y:S02]  /*54f0*/  IMAD.IADD R11, R11, 0x1, R29 ;  /* 0x000000010b0b7824 */ /* 0x000fe400078e021d */
[----:B----4-:R-:W-:Y:S01]  /*5500*/  IMAD R45, R25, R6, RZ ;  /* 0x00000006192d7224 */ /* 0x010fe200078e02ff */
[----:B------:R-:W2:Y:S03]  /*5510*/  LDG.E.64 R28, desc[UR6][R42.64] ;  /* 0x000000062a1c7981 */ /* 0x000ea6000c1e1b00 */
[----:B------:R-:W-:-:S02]  /*5520*/  IMAD R45, R24, R7, R45 ;  /* 0x00000007182d7224 */ /* 0x000fc400078e022d */
[----:B------:R-:W-:Y:S02]  /*5530*/  IMAD.WIDE.U32 R6, R24, R6, R10 ;  /* 0x0000000618067225 */ /* 0x000fe400078e000a */
[----:B------:R-:W2:Y:S04]  /*5540*/  LDG.E.64 R10, desc[UR6][R38.64+0x40] ;  /* 0x00004006260a7981 */ /* 0x000ea8000c1e1b00 */
[----:B------:R-:W4:Y:S01]  /*5550*/  LDG.E.64 R24, desc[UR6][R32.64] ;  /* 0x0000000620187981 */ /* 0x000f22000c1e1b00 */
[----:B------:R-:W-:Y:S01]  /*5560*/  IADD3 R7, R7, R45, RZ ;  /* 0x0000002d07077210 */ /* 0x000fe20007ffe0ff */
[-C--:B---3--:R-:W-:Y:S02]  /*5570*/  IMAD R37, R37, R30.reuse, RZ ;  /* 0x0000001e25257224 */ /* 0x088fe400078e02ff */
[----:B------:R-:W-:Y:S01]  /*5580*/  IMAD.WIDE.U32 R6, R36, R30, R6 ;  /* 0x0000001e24067225 */ /* 0x000fe200078e0006 */
[----:B------:R-:W-:-:S03]  /*5590*/  IADD3 R30, P3, R32, UR8, RZ ;  /* 0x00000008201e7c10 */ /* 0x000fc6000ff7e0ff */
[----:B------:R-:W-:-:S04]  /*55a0*/  IMAD R31, R36, R31, R37 ;  /* 0x0000001f241f7224 */ /* 0x000fc800078e0225 */
[----:B------:R-:W-:Y:S01]  /*55b0*/  IMAD.IADD R7, R7, 0x1, R31 ;  /* 0x0000000107077824 */ /* 0x000fe200078e021f */
[----:B------:R-:W-:Y:S01]  /*55c0*/  IADD3.X R31, R33, UR14, RZ, P3, !PT ;  /* 0x0000000e211f7c10 */ /* 0x000fe20009ffe4ff */
[-C--:B--2---:R-:W-:Y:S01]  /*55d0*/  IMAD R29, R29, R10.reuse, RZ ;  /* 0x0000000a1d1d7224 */ /* 0x084fe200078e02ff */
[----:B------:R-:W-:Y:S01]  /*55e0*/  IADD3 R42, P3, R30, UR8, RZ ;  /* 0x000000081e2a7c10 */ /* 0x000fe2000ff7e0ff */
[----:B------:R-:W2:Y:S02]  /*55f0*/  LDG.E.64 R32, desc[UR6][R38.64+0x60] ;  /* 0x0000600626207981 */ /* 0x000ea4000c1e1b00 */
[C---:B------:R-:W-:Y:S02]  /*5600*/  IMAD R29, R28.reuse, R11, R29 ;  /* 0x0000000b1c1d7224 */ /* 0x040fe400078e021d */
[----:B------:R-:W-:Y:S01]  /*5610*/  IMAD.WIDE.U32 R10, R28, R10, R6 ;  /* 0x0000000a1c0a7225 */ /* 0x000fe200078e0006 */
[----:B------:R-:W3:Y:S04]  /*5620*/  LDG.E.64 R36, desc[UR6][R30.64] ;  /* 0x000000061e247981 */ /* 0x000ee8000c1e1b00 */
[----:B------:R-:W3:Y:S01]  /*5630*/  LDG.E.64 R6, desc[UR6][R38.64+0x50] ;  /* 0x0000500626067981 */ /* 0x000ee2000c1e1b00 */
[----:B------:R-:W-:Y:S01]  /*5640*/  IMAD.IADD R11, R11, 0x1, R29 ;  /* 0x000000010b0b7824 */ /* 0x000fe200078e021d */
[----:B------:R-:W-:Y:S01]  /*5650*/  IADD3.X R43, R31, UR14, RZ, P3, !PT ;  /* 0x0000000e1f2b7c10 */ /* 0x000fe20009ffe4ff */
[----:B----4-:R-:W-:-:S04]  /*5660*/  IMAD R45, R25, R34, RZ ;  /* 0x00000022192d7224 */ /* 0x010fc800078e02ff */
[C---:B------:R-:W-:Y:S02]  /*5670*/  IMAD R45, R24.reuse, R35, R45 ;  /* 0x00000023182d7224 */ /* 0x040fe400078e022d */
[----:B------:R-:W-:Y:S02]  /*5680*/  IMAD.WIDE.U32 R34, R24, R34, R10 ;  /* 0x0000002218227225 */ /* 0x000fe400078e000a */
[----:B------:R-:W4:Y:S01]  /*5690*/  LDG.E.64 R10, desc[UR6][R38.64+0x58] ;  /* 0x00005806260a7981 */ /* 0x000f22000c1e1b00 */
[----:B------:R-:W-:-:S03]  /*56a0*/  IADD3 R28, P3, R42, UR8, RZ ;  /* 0x000000082a1c7c10 */ /* 0x000fc6000ff7e0ff */
[----:B------:R-:W4:Y:S01]  /*56b0*/  LDG.E.64 R24, desc[UR6][R42.64] ;  /* 0x000000062a187981 */ /* 0x000f22000c1e1b00 */
[----:B------:R-:W-:-:S05]  /*56c0*/  IADD3.X R29, R43, UR14, RZ, P3, !PT ;  /* 0x0000000e2b1d7c10 */ /* 0x000fca0009ffe4ff */
[----:B------:R0:W2:Y:S01]  /*56d0*/  LDG.E.64 R30, desc[UR6][R28.64] ;  /* 0x000000061c1e7981 */ /* 0x0000a2000c1e1b00 */
[----:B------:R-:W-:Y:S02]  /*56e0*/  IMAD.IADD R35, R35, 0x1, R45 ;  /* 0x0000000123237824 */ /* 0x000fe400078e022d */
[----:B---3--:R-:W-:-:S04]  /*56f0*/  IMAD R37, R37, R6, RZ ;  /* 0x0000000625257224 */ /* 0x008fc800078e02ff */
[C---:B------:R-:W-:Y:S02]  /*5700*/  IMAD R37, R36.reuse, R7, R37 ;  /* 0x0000000724257224 */ /* 0x040fe400078e0225 */
[----:B------:R-:W-:Y:S01]  /*5710*/  IMAD.WIDE.U32 R6, R36, R6, R34 ;  /* 0x0000000624067225 */ /* 0x000fe200078e0022 */
[----:B------:R-:W-:-:S03]  /*5720*/  IADD3 R34, P3, R28, UR8, RZ ;  /* 0x000000081c227c10 */ /* 0x000fc6000ff7e0ff */
[----:B------:R-:W-:Y:S01]  /*5730*/  IMAD.IADD R7, R7, 0x1, R37 ;  /* 0x0000000107077824 */ /* 0x000fe200078e0225 */
[----:B------:R-:W-:Y:S01]  /*5740*/  IADD3.X R35, R29, UR14, RZ, P3, !PT ;  /* 0x0000000e1d237c10 */ /* 0x000fe20009ffe4ff */
[-C--:B----4-:R-:W-:Y:S02]  /*5750*/  IMAD R25, R25, R10.reuse, RZ ;  /* 0x0000000a19197224 */ /* 0x090fe400078e02ff */
[----:B------:R-:W-:Y:S01]  /*5760*/  IMAD.WIDE.U32 R6, R24, R10, R6 ;  /* 0x0000000a18067225 */ /* 0x000fe200078e0006 */
[----:B0-----:R-:W-:-:S03]  /*5770*/  IADD3 R28, P3, R34, UR8, RZ ;  /* 0x00000008221c7c10 */ /* 0x001fc6000ff7e0ff */
[----:B------:R-:W-:Y:S02]  /*5780*/  IMAD R29, R24, R11, R25 ;  /* 0x0000000b181d7224 */ /* 0x000fe400078e0219 */
[----:B------:R-:W3:Y:S04]  /*5790*/  LDG.E.64 R10, desc[UR6][R38.64+0x68] ;  /* 0x00006806260a7981 */ /* 0x000ee8000c1e1b00 */
[----:B------:R-:W3:Y:S01]  /*57a0*/  LDG.E.64 R24, desc[UR6][R34.64] ;  /* 0x0000000622187981 */ /* 0x000ee2000c1e1b00 */
[----:B------:R-:W-:Y:S01]  /*57b0*/  IMAD.IADD R7, R7, 0x1, R29 ;  /* 0x0000000107077824 */ /* 0x000fe200078e021d */
[----:B------:R-:W-:Y:S01]  /*57c0*/  IADD3.X R29, R35, UR14, RZ, P3, !PT ;  /* 0x0000000e231d7c10 */ /* 0x000fe20009ffe4ff */
[----:B--2---:R-:W-:-:S04]  /*57d0*/  IMAD R37, R31, R32, RZ ;  /* 0x000000201f257224 */ /* 0x004fc800078e02ff */
[C---:B------:R-:W-:Y:S01]  /*57e0*/  IMAD R37, R30.reuse, R33, R37 ;  /* 0x000000211e257224 */ /* 0x040fe200078e0225 */
[----:B------:R-:W2:Y:S01]  /*57f0*/  LDG.E.64 R42, desc[UR6][R28.64] ;  /* 0x000000061c2a7981 */ /* 0x000ea2000c1e1b00 */
[----:B------:R-:W-:Y:S01]  /*5800*/  IMAD.WIDE.U32 R30, R30, R32, R6 ;  /* 0x000000201e1e7225 */ /* 0x000fe200078e0006 */
[----:B------:R-:W-:Y:S02]  /*5810*/  IADD3 R6, P3, R28, UR8, RZ ;  /* 0x000000081c067c10 */ /* 0x000fe4000ff7e0ff */
[----:B------:R-:W2:Y:S02]  /*5820*/  LDG.E.64 R32, desc[UR6][R38.64+0x70] ;  /* 0x0000700626207981 */ /* 0x000ea4000c1e1b00 */
[----:B------:R-:W-:Y:S02]  /*5830*/  IADD3.X R7, R29, UR14, RZ, P3, !PT ;  /* 0x0000000e1d077c10 */ /* 0x000fe40009ffe4ff */
[----:B------:R-:W4:Y:S04]  /*5840*/  LDG.E.64 R34, desc[UR6][R38.64+0x78] ;  /* 0x0000780626227981 */ /* 0x000f28000c1e1b00 */
[----:B------:R-:W4:Y:S01]  /*5850*/  LDG.E.64 R44, desc[UR6][R6.64] ;  /* 0x00000006062c7981 */ /* 0x000f22000c1e1b00 */
[----:B------:R-:W-:Y:S01]  /*5860*/  IMAD.IADD R31, R31, 0x1, R37 ;  /* 0x000000011f1f7824 */ /* 0x000fe200078e0225 */
[----:B------:R-:W-:-:S04]  /*5870*/  IADD3 R41, P3, R41, -0x10, RZ ;  /* 0xfffffff029297810 */ /* 0x000fc80007f7e0ff */
[----:B------:R-:W-:Y:S02]  /*5880*/  IADD3.X R40, R40, -0x1, RZ, P3, !PT ;  /* 0xffffffff28287810 */ /* 0x000fe40001ffe4ff */
[----:B------:R-:W-:-:S04]  /*5890*/  ISETP.GT.U32.AND P3, PT, R41, 0xc, PT ;  /* 0x0000000c2900780c */ /* 0x000fc80003f64070 */
[----:B------:R-:W-:Y:S01]  /*58a0*/  ISETP.GT.AND.EX P3, PT, R40, RZ, PT, P3 ;  /* 0x000000ff2800720c */ /* 0x000fe20003f64330 */
[----:B------:R-:W-:-:S04]  /*58b0*/  UIADD3 UR4, UP0, UR4, 0x10, URZ ;  /* 0x0000001004047890 */ /* 0x000fc8000ff1e03f */
[----:B------:R-:W-:Y:S01]  /*58c0*/  UIADD3.X UR5, URZ, UR5, URZ, UP0, !UPT ;  /* 0x000000053f057290 */ /* 0x000fe200087fe43f */
[----:B---3--:R-:W-:-:S04]  /*58d0*/  IMAD R25, R25, R10, RZ ;  /* 0x0000000a19197224 */ /* 0x008fc800078e02ff */
[C---:B------:R-:W-:Y:S02]  /*58e0*/  IMAD R25, R24.reuse, R11, R25 ;  /* 0x0000000b18197224 */ /* 0x040fe400078e0219 */
[----:B------:R-:W-:-:S05]  /*58f0*/  IMAD.WIDE.U32 R10, R24, R10, R30 ;  /* 0x0000000a180a7225 */ /* 0x000fca00078e001e */
[----:B------:R-:W-:Y:S01]  /*5900*/  IADD3 R11, R11, R25, RZ ;  /* 0x000000190b0b7210 */ /* 0x000fe20007ffe0ff */
[----:B--2---:R-:W-:-:S04]  /*5910*/  IMAD R25, R43, R32, RZ ;  /* 0x000000202b197224 */ /* 0x004fc800078e02ff */
[C---:B------:R-:W-:Y:S02]  /*5920*/  IMAD R25, R42.reuse, R33, R25 ;  /* 0x000000212a197224 */ /* 0x040fe400078e0219 */
[----:B------:R-:W-:-:S04]  /*5930*/  IMAD.WIDE.U32 R10, R42, R32, R10 ;  /* 0x000000202a0a7225 */ /* 0x000fc800078e000a */
[----:B------:R-:W-:Y:S02]  /*5940*/  IMAD.IADD R11, R11, 0x1, R25 ;  /* 0x000000010b0b7824 */ /* 0x000fe400078e0219 */
[-C--:B----4-:R-:W-:Y:S02]  /*5950*/  IMAD R25, R45, R34.reuse, RZ ;  /* 0x000000222d197224 */ /* 0x090fe400078e02ff */
[----:B------:R-:W-:-:S04]  /*5960*/  IMAD.WIDE.U32 R30, R44, R34, R10 ;  /* 0x000000222c1e7225 */ /* 0x000fc800078e000a */
[----:B------:R-:W-:Y:S01]  /*5970*/  IMAD R25, R44, R35, R25 ;  /* 0x000000232c197224 */ /* 0x000fe200078e0219 */
[----:B------:R-:W-:-:S04]  /*5980*/  IADD3 R44, P4, R6, UR8, RZ ;  /* 0x00000008062c7c10 */ /* 0x000fc8000ff9e0ff */
[----:B------:R-:W-:Y:S01]  /*5990*/  IADD3.X R45, R7, UR14, RZ, P4, !PT ;  /* 0x0000000e072d7c10 */ /* 0x000fe2000a7fe4ff */
[----:B------:R-:W-:Y:S01]  /*59a0*/  IMAD.IADD R31, R31, 0x1, R25 ;  /* 0x000000011f1f7824 */ /* 0x000fe200078e0219 */
[----:B------:R-:W-:Y:S07]  /*59b0*/  @P3 BRA `(.L_x_5028) ;  /* 0xfffffff400c83947 */ /* 0x000fee000383ffff */
.L_x_5027:
[----:B------:R-:W-:-:S04]  /*59c0*/  ISETP.GT.U32.AND P3, PT, R41, 0x4, PT ;  /* 0x000000042900780c */ /* 0x000fc80003f64070 */
[----:B------:R-:W-:-:S13]  /*59d0*/  ISETP.GT.AND.EX P3, PT, R40, RZ, PT, P3 ;  /* 0x000000ff2800720c */ /* 0x000fda0003f64330 */
[----:B------:R-:W-:Y:S05]  /*59e0*/  @!P3 BRA `(.L_x_5029) ;  /* 0x000000040030b947 */ /* 0x000fea0003800000 */
[----:B------:R-:W-:Y:S01]  /*59f0*/  ULDC.64 UR10, c[0x0][0x238] ;  /* 0x00008e00000a7ab9 */ /* 0x000fe20000000a00 */
[----:B------:R-:W-:Y:S01]  /*5a00*/  IMAD.MOV.U32 R34, RZ, RZ, R44 ;  /* 0x000000ffff227224 */ /* 0x000fe200078e002c */
[----:B------:R-:W-:Y:S01]  /*5a10*/  ULEA UR10, UP0, UR4, UR10, 0x3 ;  /* 0x0000000a040a7291 */ /* 0x000fe2000f80183f */
[----:B------:R-:W-:-:S03]  /*5a20*/  IMAD.MOV.U32 R35, RZ, RZ, R45 ;  /* 0x000000ffff237224 */ /* 0x000fc600078e002d */
[----:B------:R-:W-:Y:S02]  /*5a30*/  ULEA.HI.X UR11, UR4, UR11, UR5, 0x3, UP0 ;  /* 0x0000000b040b7291 */ /* 0x000fe400080f1c05 */
[----:B------:R-:W-:Y:S01]  /*5a40*/  IMAD.U32 R10, RZ, RZ, UR10 ;  /* 0x0000000aff0a7e24 */ /* 0x000fe2000f8e00ff */
[----:B------:R-:W2:Y:S03]  /*5a50*/  LDG.E.64 R34, desc[UR6][R34.64] ;  /* 0x0000000622227981 */ /* 0x000ea6000c1e1b00 */
[----:B------:R-:W-:Y:S01]  /*5a60*/  IMAD.U32 R11, RZ, RZ, UR11 ;  /* 0x0000000bff0b7e24 */ /* 0x000fe2000f8e00ff */
[----:B------:R-:W-:-:S04]  /*5a70*/  IADD3 R44, P0, R44, UR8, RZ ;  /* 0x000000082c2c7c10 */ /* 0x000fc8000ff1e0ff */
[----:B------:R-:W2:Y:S01]  /*5a80*/  LDG.E.64 R32, desc[UR6][R10.64] ;  /* 0x000000060a207981 */ /* 0x000ea2000c1e1b00 */
[----:B------:R-:W-:-:S03]  /*5a90*/  IADD3.X R45, R45, UR14, RZ, P0, !PT ;  /* 0x0000000e2d2d7c10 */ /* 0x000fc600087fe4ff */
[----:B------:R-:W3:Y:S04]  /*5aa0*/  LDG.E.64 R38, desc[UR6][R10.64+0x8] ;  /* 0x000008060a267981 */ /* 0x000ee8000c1e1b00 */
[----:B------:R-:W3:Y:S01]  /*5ab0*/  LDG.E.64 R24, desc[UR6][R44.64] ;  /* 0x000000062c187981 */ /* 0x000ee2000c1e1b00 */
[----:B------:R-:W-:-:S04]  /*5ac0*/  IADD3 R28, P0, R44, UR8, RZ ;  /* 0x000000082c1c7c10 */ /* 0x000fc8000ff1e0ff */
[----:B------:R-:W-:Y:S02]  /*5ad0*/  IADD3.X R29, R45, UR14, RZ, P0, !PT ;  /* 0x0000000e2d1d7c10 */ /* 0x000fe400087fe4ff */
[----:B------:R-:W-:-:S04]  /*5ae0*/  IADD3 R42, P0, R28, UR8, RZ ;  /* 0x000000081c2a7c10 */ /* 0x000fc8000ff1e0ff */
[----:B------:R-:W-:Y:S01]  /*5af0*/  IADD3.X R43, R29, UR14, RZ, P0, !PT ;  /* 0x0000000e1d2b7c10 */ /* 0x000fe200087fe4ff */
[-C--:B--2---:R-:W-:Y:S02]  /*5b00*/  IMAD R37, R35, R32.reuse, RZ ;  /* 0x0000002023257224 */ /* 0x084fe400078e02ff */
[C---:B------:R-:W-:Y:S02]  /*5b10*/  IMAD.WIDE.U32 R6, R34.reuse, R32, R30 ;  /* 0x0000002022067225 */ /* 0x040fe400078e001e */
[----:B------:R-:W2:Y:S02]  /*5b20*/  LDG.E.64 R30, desc[UR6][R42.64] ;  /* 0x000000062a1e7981 */ /* 0x000ea4000c1e1b00 */
[----:B------:R-:W-:Y:S02]  /*5b30*/  IMAD R33, R34, R33, R37 ;  /* 0x0000002122217224 */ /* 0x000fe400078e0225 */
[----:B------:R-:W4:Y:S01]  /*5b40*/  LDG.E.64 R34, desc[UR6][R28.64] ;  /* 0x000000061c227981 */ /* 0x000f22000c1e1b00 */
[----:B---3--:R-:W-:-:S03]  /*5b50*/  IMAD R45, R25, R38, RZ ;  /* 0x00000026192d7224 */ /* 0x008fc600078e02ff */
[----:B------:R-:W4:Y:S01]  /*5b60*/  LDG.E.64 R36, desc[UR6][R10.64+0x10] ;  /* 0x000010060a247981 */ /* 0x000f22000c1e1b00 */
[----:B------:R-:W-:Y:S01]  /*5b70*/  IADD3 R7, R7, R33, RZ ;  /* 0x0000002107077210 */ /* 0x000fe20007ffe0ff */
[C---:B------:R-:W-:Y:S02]  /*5b80*/  IMAD R45, R24.reuse, R39, R45 ;  /* 0x00000027182d7224 */ /* 0x040fe400078e022d */
[----:B------:R-:W2:Y:S01]  /*5b90*/  LDG.E.64 R32, desc[UR6][R10.64+0x18] ;  /* 0x000018060a207981 */ /* 0x000ea2000c1e1b00 */
[----:B------:R-:W-:Y:S01]  /*5ba0*/  IMAD.WIDE.U32 R38, R24, R38, R6 ;  /* 0x0000002618267225 */ /* 0x000fe200078e0006 */
[----:B------:R-:W-:Y:S02]  /*5bb0*/  IADD3 R24, P0, R42, UR8, RZ ;  /* 0x000000082a187c10 */ /* 0x000fe4000ff1e0ff */
[----:B------:R-:W3:Y:S02]  /*5bc0*/  LDG.E.64 R6, desc[UR6][R10.64+0x20] ;  /* 0x000020060a067981 */ /* 0x000ee4000c1e1b00 */
[----:B------:R-:W-:-:S05]  /*5bd0*/  IADD3.X R25, R43, UR14, RZ, P0, !PT ;  /* 0x0000000e2b197c10 */ /* 0x000fca00087fe4ff */
[----:B------:R-:W3:Y:S01]  /*5be0*/  LDG.E.64 R28, desc[UR6][R24.64] ;  /* 0x00000006181c7981 */ /* 0x000ee2000c1e1b00 */
[----:B------:R-:W-:Y:S02]  /*5bf0*/  IMAD.IADD R39, R39, 0x1, R45 ;  /* 0x0000000127277824 */ /* 0x000fe400078e022d */
[----:B----4-:R-:W-:-:S04]  /*5c00*/  IMAD R35, R35, R36, RZ ;  /* 0x0000002423237224 */ /* 0x010fc800078e02ff */
[C---:B------:R-:W-:Y:S02]  /*5c10*/  IMAD R35, R34.reuse, R37, R35 ;  /* 0x0000002522237224 */ /* 0x040fe400078e0223 */
[----:B------:R-:W-:Y:S01]  /*5c20*/  IMAD.WIDE.U32 R36, R34, R36, R38 ;  /* 0x0000002422247225 */ /* 0x000fe200078e0026 */
[----:B------:R-:W-:-:S03]  /*5c30*/  IADD3 R34, P0, R24, UR8, RZ ;  /* 0x0000000818227c10 */ /* 0x000fc6000ff1e0ff */
[-C--:B--2---:R-:W-:Y:S02]  /*5c40*/  IMAD R31, R31, R32.reuse, RZ ;  /* 0x000000201f1f7224 */ /* 0x084fe400078e02ff */
[----:B------:R-:W-:Y:S01]  /*5c50*/  IMAD.IADD R37, R37, 0x1, R35 ;  /* 0x0000000125257824 */ /* 0x000fe200078e0223 */
[----:B------:R-:W-:Y:S01]  /*5c60*/  IADD3.X R35, R25, UR14, RZ, P0, !PT ;  /* 0x0000000e19237c10 */ /* 0x000fe200087fe4ff */
[C---:B------:R-:W-:Y:S01]  /*5c70*/  IMAD R39, R30.reuse, R33, R31 ;  /* 0x000000211e277224 */ /* 0x040fe200078e021f */
[----:B------:R-:W2:Y:S01]  /*5c80*/  LDG.E.64 R24, desc[UR6][R10.64+0x28] ;  /* 0x000028060a187981 */ /* 0x000ea2000c1e1b00 */
[----:B------:R-:W-:Y:S01]  /*5c90*/  IMAD.WIDE.U32 R30, R30, R32, R36 ;  /* 0x000000201e1e7225 */ /* 0x000fe200078e0024 */
[----:B------:R-:W-:Y:S02]  /*5ca0*/  IADD3 R36, P0, R34, UR8, RZ ;  /* 0x0000000822247c10 */ /* 0x000fe4000ff1e0ff */
[----:B------:R-:W2:Y:S01]  /*5cb0*/  LDG.E.64 R32, desc[UR6][R34.64] ;  /* 0x0000000622207981 */ /* 0x000ea2000c1e1b00 */
[----:B------:R-:W-:-:S02]  /*5cc0*/  IMAD.IADD R31, R31, 0x1, R39 ;  /* 0x000000011f1f7824 */ /* 0x000fc400078e0227 */
[----:B---3--:R-:W-:Y:S01]  /*5cd0*/  IMAD R39, R29, R6, RZ ;  /* 0x000000061d277224 */ /* 0x008fe200078e02ff */
[----:B------:R-:W-:-:S03]  /*5ce0*/  IADD3.X R37, R35, UR14, RZ, P0, !PT ;  /* 0x0000000e23257c10 */ /* 0x000fc600087fe4ff */
[C---:B------:R-:W-:Y:S02]  /*5cf0*/  IMAD R39, R28.reuse, R7, R39 ;  /* 0x000000071c277224 */ /* 0x040fe400078e0227 */
[----:B------:R-:W-:Y:S01]  /*5d00*/  IMAD.WIDE.U32 R28, R28, R6, R30 ;  /* 0x000000061c1c7225 */ /* 0x000fe200078e001e */
[----:B------:R-:W-:Y:S01]  /*5d10*/  IADD3 R6, P0, R36, UR8, RZ ;  /* 0x0000000824067c10 */ /* 0x000fe2000ff1e0ff */
[----:B------:R-:W3:Y:S04]  /*5d20*/  LDG.E.64 R30, desc[UR6][R10.64+0x30] ;  /* 0x000030060a1e7981 */ /* 0x000ee8000c1e1b00 */
[----:B------:R-:W3:Y:S01]  /*5d30*/  LDG.E.64 R42, desc[UR6][R36.64] ;  /* 0x00000006242a7981 */ /* 0x000ee2000c1e1b00 */
[----:B------:R-:W-:-:S03]  /*5d40*/  IADD3.X R7, R37, UR14, RZ, P0, !PT ;  /* 0x0000000e25077c10 */ /* 0x000fc600087fe4ff */
[----:B------:R-:W4:Y:S04]  /*5d50*/  LDG.E.64 R34, desc[UR6][R10.64+0x38] ;  /* 0x000038060a227981 */ /* 0x000f28000c1e1b00 */
[----:B------:R-:W4:Y:S01]  /*5d60*/  LDG.E.64 R44, desc[UR6][R6.64] ;  /* 0x00000006062c7981 */ /* 0x000f22000c1e1b00 */
[----:B------:R-:W-:Y:S01]  /*5d70*/  IMAD.IADD R29, R29, 0x1, R39 ;  /* 0x000000011d1d7824 */ /* 0x000fe200078e0227 */
[----:B------:R-:W-:Y:S01]  /*5d80*/  IADD3 R41, P4, R41, -0x8, RZ ;  /* 0xfffffff829297810 */ /* 0x000fe20007f9e0ff */
[----:B------:R-:W-:Y:S01]  /*5d90*/  UIADD3 UR4, UP0, UR4, 0x8, URZ ;  /* 0x0000000804047890 */ /* 0x000fe2000ff1e03f */
[----:B------:R-:W-:Y:S02]  /*5da0*/  PLOP3.LUT P0, PT, PT, PT, PT, 0x8, 0x0 ;  /* 0x000000000000781c */ /* 0x000fe40003f0e170 */
[----:B------:R-:W-:Y:S01]  /*5db0*/  IADD3.X R40, R40, -0x1, RZ, P4, !PT ;  /* 0xffffffff28287810 */ /* 0x000fe200027fe4ff */
[----:B------:R-:W-:Y:S01]  /*5dc0*/  UIADD3.X UR5, URZ, UR5, URZ, UP0, !UPT ;  /* 0x000000053f057290 */ /* 0x000fe200087fe43f */
[----:B--2---:R-:W-:-:S04]  /*5dd0*/  IMAD R33, R33, R24, RZ ;  /* 0x0000001821217224 */ /* 0x004fc800078e02ff */
[C---:B------:R-:W-:Y:S02]  /*5de0*/  IMAD R33, R32.reuse, R25, R33 ;  /* 0x0000001920217224 */ /* 0x040fe400078e0221 */
[----:B------:R-:W-:-:S04]  /*5df0*/  IMAD.WIDE.U32 R24, R32, R24, R28 ;  /* 0x0000001820187225 */ /* 0x000fc800078e001c */
[----:B------:R-:W-:Y:S02]  /*5e00*/  IMAD.IADD R25, R25, 0x1, R33 ;  /* 0x0000000119197824 */ /* 0x000fe400078e0221 */
[-C--:B---3--:R-:W-:Y:S02]  /*5e10*/  IMAD R29, R43, R30.reuse, RZ ;  /* 0x0000001e2b1d7224 */ /* 0x088fe400078e02ff */
[----:B------:R-:W-:-:S04]  /*5e20*/  IMAD.WIDE.U32 R24, R42, R30, R24 ;  /* 0x0000001e2a187225 */ /* 0x000fc800078e0018 */
[----:B------:R-:W-:Y:S02]  /*5e30*/  IMAD R29, R42, R31, R29 ;  /* 0x0000001f2a1d7224 */ /* 0x000fe400078e021d */
[-C--:B----4-:R-:W-:Y:S02]  /*5e40*/  IMAD R11, R45, R34.reuse, RZ ;  /* 0x000000222d0b7224 */ /* 0x090fe400078e02ff */
[----:B------:R-:W-:Y:S02]  /*5e50*/  IMAD.IADD R25, R25, 0x1, R29 ;  /* 0x0000000119197824 */ /* 0x000fe400078e021d */
[C---:B------:R-:W-:Y:S02]  /*5e60*/  IMAD R11, R44.reuse, R35, R11 ;  /* 0x000000232c0b7224 */ /* 0x040fe400078e020b */
[----:B------:R-:W-:Y:S01]  /*5e70*/  IMAD.WIDE.U32 R30, R44, R34, R24 ;  /* 0x000000222c1e7225 */ /* 0x000fe200078e0018 */
[----:B------:R-:W-:-:S04]  /*5e80*/  IADD3 R44, P3, R6, UR8, RZ ;  /* 0x00000008062c7c10 */ /* 0x000fc8000ff7e0ff */
[----:B------:R-:W-:Y:S02]  /*5e90*/  IADD3 R31, R31, R11, RZ ;  /* 0x0000000b1f1f7210 */ /* 0x000fe40007ffe0ff */
[----:B------:R-:W-:-:S07]  /*5ea0*/  IADD3.X R45, R7, UR14, RZ, P3, !PT ;  /* 0x0000000e072d7c10 */ /* 0x000fce0009ffe4ff */
.L_x_5029:
[----:B------:R-:W-:-:S04]  /*5eb0*/  ISETP.NE.U32.AND P3, PT, R41, RZ, PT ;  /* 0x000000ff2900720c */ /* 0x000fc80003f65070 */
[----:B------:R-:W-:-:S13]  /*5ec0*/  ISETP.NE.OR.EX P0, PT, R40, RZ, P0, P3 ;  /* 0x000000ff2800720c */ /* 0x000fda0000705730 */
[----:B------:R-:W-:Y:S05]  /*5ed0*/  @!P0 BRA `(.L_x_5025) ;  /* 0x0000000000b48947 */ /* 0x000fea0003800000 */
.L_x_5026:
        /* <DEDUP_REMOVED lines=11> */
[----:B------:R-:W-:Y:S01]  /*5f90*/  IADD3 R28, P0, R44, UR8, RZ ;  /* 0x000000082c1c7c10 */ /* 0x000fe2000ff1e0ff */
[----:B------:R-:W4:Y:S04]  /*5fa0*/  LDG.E.64 R38, desc[UR6][R10.64+0x18] ;  /* 0x000018060a267981 */ /* 0x000f28000c1e1b00 */
[----:B------:R0:W3:Y:S01]  /*5fb0*/  LDG.E.64 R34, desc[UR6][R44.64] ;  /* 0x000000062c227981 */ /* 0x0000e2000c1e1b00 */
[----:B------:R-:W-:Y:S01]  /*5fc0*/  IADD3.X R29, R45, UR14, RZ, P0, !PT ;  /* 0x0000000e2d1d7c10 */ /* 0x000fe200087fe4ff */
[----:B--2---:R-:W-:-:S02]  /*5fd0*/  IMAD R37, R25, R6, RZ ;  /* 0x0000000619257224 */ /* 0x004fc400078e02ff */
[----:B------:R-:W-:Y:S01]  /*5fe0*/  IMAD.WIDE.U32 R30, R24, R6, R30 ;  /* 0x00000006181e7225 */ /* 0x000fe200078e001e */
[----:B------:R-:W-:-:S03]  /*5ff0*/  IADD3 R6, P0, R28, UR8, RZ ;  /* 0x000000081c067c10 */ /* 0x000fc6000ff1e0ff */
[----:B0-----:R-:W-:Y:S02]  /*6000*/  IMAD R45, R24, R7, R37 ;  /* 0x00000007182d7224 */ /* 0x001fe400078e0225 */
[----:B------:R-:W2:Y:S04]  /*6010*/  LDG.E.64 R36, desc[UR6][R28.64] ;  /* 0x000000061c247981 */ /* 0x000ea8000c1e1b00 */
[----:B------:R-:W2:Y:S01]  /*6020*/  LDG.E.64 R24, desc[UR6][R10.64+0x10] ;  /* 0x000010060a187981 */ /* 0x000ea2000c1e1b00 */
[----:B------:R-:W-:-:S05]  /*6030*/  IADD3.X R7, R29, UR14, RZ, P0, !PT ;  /* 0x0000000e1d077c10 */ /* 0x000fca00087fe4ff */
[----:B------:R-:W4:Y:S01]  /*6040*/  LDG.E.64 R42, desc[UR6][R6.64] ;  /* 0x00000006062a7981 */ /* 0x000f22000c1e1b00 */
[----:B------:R-:W-:Y:S02]  /*6050*/  IMAD.IADD R31, R31, 0x1, R45 ;  /* 0x000000011f1f7824 */ /* 0x000fe400078e022d */
[-C--:B---3--:R-:W-:Y:S01]  /*6060*/  IMAD R35, R35, R32.reuse, RZ ;  /* 0x0000002023237224 */ /* 0x088fe200078e02ff */
[----:B------:R-:W-:Y:S01]  /*6070*/  IADD3 R41, P0, R41, -0x4, RZ ;  /* 0xfffffffc29297810 */ /* 0x000fe20007f1e0ff */
[----:B------:R-:W-:-:S04]  /*6080*/  IMAD.WIDE.U32 R30, R34, R32, R30 ;  /* 0x00000020221e7225 */ /* 0x000fc800078e001e */
[----:B------:R-:W-:Y:S01]  /*6090*/  IMAD R35, R34, R33, R35 ;  /* 0x0000002122237224 */ /* 0x000fe200078e0223 */
[----:B------:R-:W-:Y:S02]  /*60a0*/  IADD3.X R40, R40, -0x1, RZ, P0, !PT ;  /* 0xffffffff28287810 */ /* 0x000fe400007fe4ff */
[----:B------:R-:W-:Y:S01]  /*60b0*/  ISETP.NE.U32.AND P0, PT, R41, RZ, PT ;  /* 0x000000ff2900720c */ /* 0x000fe20003f05070 */
[----:B------:R-:W-:-:S03]  /*60c0*/  IMAD.IADD R31, R31, 0x1, R35 ;  /* 0x000000011f1f7824 */ /* 0x000fc600078e0223 */
[----:B------:R-:W-:Y:S01]  /*60d0*/  ISETP.NE.AND.EX P0, PT, R40, RZ, PT, P0 ;  /* 0x000000ff2800720c */ /* 0x000fe20003f05300 */
[----:B------:R-:W-:Y:S01]  /*60e0*/  UIADD3 UR4, UP0, UR4, 0x4, URZ ;  /* 0x0000000404047890 */ /* 0x000fe2000ff1e03f */
[----:B------:R-:W-:-:S03]  /*60f0*/  IADD3 R44, P3, R6, UR8, RZ ;  /* 0x00000008062c7c10 */ /* 0x000fc6000ff7e0ff */
[----:B------:R-:W-:Y:S01]  /*6100*/  UIADD3.X UR5, URZ, UR5, URZ, UP0, !UPT ;  /* 0x000000053f057290 */ /* 0x000fe200087fe43f */
[----:B------:R-:W-:Y:S01]  /*6110*/  IADD3.X R45, R7, UR14, RZ, P3, !PT ;  /* 0x0000000e072d7c10 */ /* 0x000fe20009ffe4ff */
[----:B--2---:R-:W-:-:S04]  /*6120*/  IMAD R29, R37, R24, RZ ;  /* 0x00000018251d7224 */ /* 0x004fc800078e02ff */
[C---:B------:R-:W-:Y:S02]  /*6130*/  IMAD R29, R36.reuse, R25, R29 ;  /* 0x00000019241d7224 */ /* 0x040fe400078e021d */
[----:B------:R-:W-:-:S04]  /*6140*/  IMAD.WIDE.U32 R24, R36, R24, R30 ;  /* 0x0000001824187225 */ /* 0x000fc800078e001e */
[----:B----4-:R-:W-:Y:S01]  /*6150*/  IMAD R11, R43, R38, RZ ;  /* 0x000000262b0b7224 */ /* 0x010fe200078e02ff */
[----:B------:R-:W-:-:S03]  /*6160*/  IADD3 R25, R25, R29, RZ ;  /* 0x0000001d19197210 */ /* 0x000fc60007ffe0ff */
[C---:B------:R-:W-:Y:S02]  /*6170*/  IMAD R11, R42.reuse, R39, R11 ;  /* 0x000000272a0b7224 */ /* 0x040fe400078e020b */
[----:B------:R-:W-:-:S04]  /*6180*/  IMAD.WIDE.U32 R30, R42, R38, R24 ;  /* 0x000000262a1e7225 */ /* 0x000fc800078e0018 */
[----:B------:R-:W-:Y:S01]  /*6190*/  IMAD.IADD R31, R31, 0x1, R11 ;  /* 0x000000011f1f7824 */ /* 0x000fe200078e020b */
[----:B------:R-:W-:Y:S06]  /*61a0*/  @P0 BRA `(.L_x_5026) ;  /* 0xfffffffc004c0947 */ /* 0x000fec000383ffff */
.L_x_5025:
[----:B------:R-:W-:-:S13]  /*61b0*/  LOP3.LUT P0, RZ, R8, 0x3, RZ, 0xc0, !PT ;  /* 0x0000000308ff7812 */ /* 0x000fda000780c0ff */
[----:B------:R-:W-:Y:S05]  /*61c0*/  @!P0 BRA `(.L_x_5024) ;  /* 0x0000000000c48947 */ /* 0x000fea0003800000 */
[----:B------:R-:W0:Y:S01]  /*61d0*/  LDC.64 R10, c[0x0][0x240] ;  /* 0x00009000ff0a7b82 */ /* 0x000e220000000a00 */
[----:B------:R-:W-:Y:S01]  /*61e0*/  ULDC.64 UR8, c[0x0][0x230] ;  /* 0x00008c0000087ab9 */ /* 0x000fe20000000a00 */
[----:B------:R-:W-:Y:S01]  /*61f0*/  ULDC.64 UR10, c[0x0][0x228] ;  /* 0x00008a00000a7ab9 */ /* 0x000fe20000000a00 */
[----:B------:R-:W-:Y:S02]  /*6200*/  IMAD R7, R27, UR8, RZ ;  /* 0x000000081b077c24 */ /* 0x000fe4000f8e02ff */
[----:B------:R-:W-:-:S04]  /*6210*/  IMAD.WIDE.U32 R28, R26, UR8, RZ ;  /* 0x000000081a1c7c25 */ /* 0x000fc8000f8e00ff */
[----:B------:R-:W-:Y:S01]  /*6220*/  IMAD R7, R26, UR9, R7 ;  /* 0x000000091a077c24 */ /* 0x000fe2000f8e0207 */
[----:B------:R-:W-:Y:S02]  /*6230*/  ULDC.64 UR8, c[0x0][0x238] ;  /* 0x00008e0000087ab9 */ /* 0x000fe40000000a00 */
[----:B------:R-:W-:Y:S01]  /*6240*/  ULEA UR8, UP0, UR4, UR8, 0x3 ;  /* 0x0000000804087291 */ /* 0x000fe2000f80183f */
[----:B------:R-:W-:Y:S02]  /*6250*/  IMAD.IADD R29, R29, 0x1, R7 ;  /* 0x000000011d1d7824 */ /* 0x000fe400078e0207 */
[C---:B0-----:R-:W-:Y:S02]  /*6260*/  IMAD R6, R10.reuse, UR5, RZ ;  /* 0x000000050a067c24 */ /* 0x041fe4000f8e02ff */
[----:B------:R-:W-:-:S04]  /*6270*/  IMAD.WIDE.U32 R28, R10, UR4, R28 ;  /* 0x000000040a1c7c25 */ /* 0x000fc8000f8e001c */
[----:B------:R-:W-:Y:S01]  /*6280*/  IMAD R25, R11, UR4, R6 ;  /* 0x000000040b197c24 */ /* 0x000fe2000f8e0206 */
[----:B------:R-:W-:Y:S01]  /*6290*/  ULEA.HI.X UR4, UR4, UR9, UR5, 0x3, UP0 ;  /* 0x0000000904047291 */ /* 0x000fe200080f1c05 */
[----:B------:R-:W-:Y:S01]  /*62a0*/  LEA R24, P0, R28, UR10, 0x3 ;  /* 0x0000000a1c187c11 */ /* 0x000fe2000f8018ff */
[----:B------:R-:W-:Y:S02]  /*62b0*/  IMAD.U32 R6, RZ, RZ, UR8 ;  /* 0x00000008ff067e24 */ /* 0x000fe4000f8e00ff */
[----:B------:R-:W-:Y:S02]  /*62c0*/  IMAD.IADD R25, R29, 0x1, R25 ;  /* 0x000000011d197824 */ /* 0x000fe400078e0219 */
        /* <DEDUP_REMOVED lines=12> */
[----:B------:R-:W-:Y:S02]  /*6390*/  ISETP.NE.U32.AND P0, PT, R34, 0x2, PT ;  /* 0x000000022200780c */ /* 0x000fe40003f05070 */
[C---:B------:R-:W-:Y:S02]  /*63a0*/  SHF.L.U32 R33, R10.reuse, 0x3, RZ ;  /* 0x000000030a217819 */ /* 0x040fe400000006ff */
[----:B------:R-:W-:Y:S02]  /*63b0*/  ISETP.NE.AND.EX P0, PT, RZ, RZ, PT, P0 ;  /* 0x000000ffff00720c */ /* 0x000fe40003f05300 */
[----:B------:R-:W-:Y:S02]  /*63c0*/  SHF.L.U64.HI R29, R10, 0x3, R11 ;  /* 0x000000030a1d7819 */ /* 0x000fe4000001020b */
[----:B------:R-:W-:Y:S01]  /*63d0*/  IADD3 R34, P3, R24, R33, RZ ;  /* 0x0000002118227210 */ /* 0x000fe20007f7e0ff */
[----:B------:R-:W2:Y:S04]  /*63e0*/  LDG.E.64 R10, desc[UR6][R6.64+0x8] ;  /* 0x00000806060a7981 */ /* 0x000ea8000c1e1b00 */
[----:B------:R-:W-:-:S04]  /*63f0*/  IMAD.X R35, R25, 0x1, R29, P3 ;  /* 0x0000000119237824 */ /* 0x000fc800018e061d */
[----:B------:R-:W-:Y:S01]  /*6400*/  @P0 IADD3 R32, P3, R34, R33, RZ ;  /* 0x0000002122200210 */ /* 0x000fe20007f7e0ff */
[----:B------:R-:W2:Y:S04]  /*6410*/  LDG.E.64 R24, desc[UR6][R34.64] ;  /* 0x0000000622187981 */ /* 0x000ea8000c1e1b00 */
[----:B------:R-:W-:Y:S02]  /*6420*/  @P0 IMAD.X R33, R35, 0x1, R29, P3 ;  /* 0x0000000123210824 */ /* 0x000fe400018e061d */
        /* <DEDUP_REMOVED lines=11> */
.L_x_5024:
[----:B------:R-:W-:Y:S01]  /*64e0*/  ULDC.64 UR4, c[0x0][0x248] ;  /* 0x0000920000047ab9 */ /* 0x000fe20000000a00 */
[C---:B------:R-:W-:Y:S01]  /*64f0*/  SHF.L.U64.HI R35, R26.reuse, 0x3, R27 ;  /* 0x000000031a237819 */ /* 0x040fe2000001021b */
[----:B------:R-:W-:Y:S01]  /*6500*/  IMAD.SHL.U32 R26, R26, 0x8, RZ ;  /* 0x000000081a1a7824 */ /* 0x000fe200078e00ff */
[----:B------:R-:W-:Y:S01]  /*6510*/  MOV R27, UR4 ;  /* 0x00000004001b7c02 */ /* 0x000fe20008000f00 */
[----:B0-----:R-:W-:Y:S02]  /*6520*/  IMAD.U32 R28, RZ, RZ, UR4 ;  /* 0x00000004ff1c7e24 */ /* 0x001fe4000f8e00ff */
[----:B------:R-:W-:Y:S02]  /*6530*/  IMAD.U32 R25, RZ, RZ, UR5 ;  /* 0x00000005ff197e24 */ /* 0x000fe4000f8e00ff */
[----:B------:R-:W-:Y:S01]  /*6540*/  IMAD.U32 R24, RZ, RZ, UR5 ;  /* 0x00000005ff187e24 */ /* 0x000fe2000f8e00ff */
[----:B------:R-:W-:Y:S06]  /*6550*/  @!P2 BRA `(.L_x_5030) ;  /* 0x000000000088a947 */ /* 0x000fec0003800000 */
[----:B------:R-:W-:Y:S01]  /*6560*/  BSSY B0, `(.L_x_5030) ;  /* 0x0000021000007945 */ /* 0x000fe20003800000 */
[----:B------:R-:W-:Y:S01]  /*6570*/  IMAD.MOV.U32 R33, RZ, RZ, R3 ;  /* 0x000000ffff217224 */ /* 0x000fe200078e0003 */
[----:B------:R-:W-:Y:S01]  /*6580*/  MOV R32, UR5 ;  /* 0x0000000500207c02 */ /* 0x000fe20008000f00 */
[----:B------:R-:W-:Y:S02]  /*6590*/  IMAD.MOV.U32 R34, RZ, RZ, R2 ;  /* 0x000000ffff227224 */ /* 0x000fe400078e0002 */
[----:B------:R-:W-:Y:S02]  /*65a0*/  IMAD.U32 R29, RZ, RZ, UR4 ;  /* 0x00000004ff1d7e24 */ /* 0x000fe4000f8e00ff */
[----:B------:R-:W-:Y:S02]  /*65b0*/  IMAD.U32 R27, RZ, RZ, UR4 ;  /* 0x00000004ff1b7e24 */ /* 0x000fe4000f8e00ff */
[----:B------:R-:W-:-:S07]  /*65c0*/  IMAD.U32 R24, RZ, RZ, UR5 ;  /* 0x00000005ff187e24 */ /* 0x000fce000f8e00ff */
.L_x_5031:
        /* <DEDUP_REMOVED lines=12> */
[----:B------:R-:W-:Y:S02]  /*6690*/  LOP3.LUT R11, RZ, R39, RZ, 0x33, !PT ;  /* 0x00000027ff0b7212 */ /* 0x000fe400078e33ff */
[----:B------:R-:W-:Y:S02]  /*66a0*/  IADD3 R33, P3, R33, R10, RZ ;  /* 0x0000000a21217210 */ /* 0x000fe40007f7e0ff */
[----:B------:R-:W-:-:S02]  /*66b0*/  IADD3 R10, P5, P6, R27, 0x8, R36 ;  /* 0x000000081b0a7810 */ /* 0x000fc40007ebe024 */
[----:B------:R-:W-:Y:S01]  /*66c0*/  SEL R33, R33, R38, !P0 ;  /* 0x0000002621217207 */ /* 0x000fe20004000000 */
[----:B------:R-:W-:Y:S01]  /*66d0*/  IMAD.X R34, R34, 0x1, R11, P3 ;  /* 0x0000000122227824 */ /* 0x000fe200018e060b */
[----:B------:R-:W-:Y:S02]  /*66e0*/  IADD3.X R11, R24, RZ, R37, P5, P6 ;  /* 0x000000ff180b7210 */ /* 0x000fe40002fec425 */
[----:B------:R-:W-:Y:S02]  /*66f0*/  ISETP.GT.U32.AND P3, PT, R33, RZ, PT ;  /* 0x000000ff2100720c */ /* 0x000fe40003f64070 */
        /* <DEDUP_REMOVED lines=8> */
.L_x_5030:
[----:B------:R-:W-:Y:S05]  /*6780*/  @!P2 BRA `(.L_x_5032) ;  /* 0x000000000088a947 */ /* 0x000fea0003800000 */
[----:B------:R-:W-:Y:S01]  /*6790*/  BSSY B0, `(.L_x_5032) ;  /* 0x0000021000007945 */ /* 0x000fe20003800000 */
[----:B------:R-:W-:Y:S01]  /*67a0*/  MOV R32, UR4 ;  /* 0x0000000400207c02 */ /* 0x000fe20008000f00 */
[----:B------:R-:W-:Y:S02]  /*67b0*/  IMAD.U32 R29, RZ, RZ, UR5 ;  /* 0x00000005ff1d7e24 */ /* 0x000fe4000f8e00ff */
[----:B------:R-:W-:Y:S02]  /*67c0*/  IMAD.U32 R28, RZ, RZ, UR4 ;  /* 0x00000004ff1c7e24 */ /* 0x000fe4000f8e00ff */
[----:B------:R-:W-:Y:S02]  /*67d0*/  IMAD.U32 R25, RZ, RZ, UR5 ;  /* 0x00000005ff197e24 */ /* 0x000fe4000f8e00ff */
[----:B------:R-:W-:Y:S02]  /*67e0*/  IMAD.MOV.U32 R33, RZ, RZ, R3 ;  /* 0x000000ffff217224 */ /* 0x000fe400078e0003 */
[----:B------:R-:W-:-:S07]  /*67f0*/  IMAD.MOV.U32 R34, RZ, RZ, R2 ;  /* 0x000000ffff227224 */ /* 0x000fce00078e0002 */
.L_x_5033:
[--C-:B------:R-:W-:Y:S02]  /*6800*/  SHF.R.U64 R38, R33, 0x1, R34.reuse ;  /* 0x0000000121267819 */ /* 0x100fe40000001222 */
[----:B------:R-:W-:-:S03]  /*6810*/  SHF.R.U32.HI R39, RZ, 0x1, R34 ;  /* 0x00000001ff277819 */ /* 0x000fc60000011622 */
[C---:B------:R-:W-:Y:S01]  /*6820*/  IMAD.SHL.U32 R37, R38.reuse, 0x8, RZ ;  /* 0x0000000826257824 */ /* 0x040fe200078e00ff */
[----:B------:R-:W-:-:S04]  /*6830*/  SHF.L.U64.HI R36, R38, 0x3, R39 ;  /* 0x0000000326247819 */ /* 0x000fc80000010227 */
[----:B------:R-:W-:-:S04]  /*6840*/  IADD3 R6, P0, R32, R37, RZ ;  /* 0x0000002520067210 */ /* 0x000fc80007f1e0ff */
[----:B------:R-:W-:-:S05]  /*6850*/  IADD3.X R7, R29, R36, RZ, P0, !PT ;  /* 0x000000241d077210 */ /* 0x000fca00007fe4ff */
        /* <DEDUP_REMOVED lines=21> */
.L_x_5032:
[C---:B------:R-:W-:Y:S01]  /*69b0*/  IADD3 R10, P0, -R27.reuse, R28, RZ ;  /* 0x0000001c1b0a7210 */ /* 0x040fe20007f1e1ff */
[----:B------:R-:W-:Y:S01]  /*69c0*/  ULDC.64 UR10, c[0x0][0x260] ;  /* 0x00009800000a7ab9 */ /* 0x000fe20000000a00 */
[----:B------:R-:W-:Y:S01]  /*69d0*/  IADD3 R28, P3, R27, -UR12, RZ ;  /* 0x8000000c1b1c7c10 */ /* 0x000fe2000ff7e0ff */
[----:B------:R-:W-:Y:S01]  /*69e0*/  ULDC UR4, c[0x0][0x258] ;  /* 0x0000960000047ab9 */ /* 0x000fe20000000800 */
[C---:B------:R-:W-:Y:S01]  /*69f0*/  IADD3 R6, P4, R26.reuse, UR10, RZ ;  /* 0x0000000a1a067c10 */ /* 0x040fe2000ff9e0ff */
[----:B------:R-:W-:Y:S01]  /*6a00*/  IMAD.X R11, R25, 0x1, ~R24, P0 ;  /* 0x00000001190b7824 */ /* 0x000fe200000e0e18 */
[----:B------:R-:W-:Y:S02]  /*6a10*/  IADD3 R26, P0, R26, UR4, RZ ;  /* 0x000000041a1a7c10 */ /* 0x000fe4000ff1e0ff */
[----:B------:R-:W-:Y:S02]  /*6a20*/  IADD3.X R25, R24, ~UR13, RZ, P3, !PT ;  /* 0x8000000d18197c10 */ /* 0x000fe40009ffe4ff */
[----:B------:R-:W-:-:S02]  /*6a30*/  SHF.R.S64 R10, R10, 0x3, R11 ;  /* 0x000000030a0a7819 */ /* 0x000fc4000000100b */
[----:B------:R-:W-:Y:S02]  /*6a40*/  SHF.R.S32.HI R11, RZ, 0x3, R11 ;  /* 0x00000003ff0b7819 */ /* 0x000fe4000001140b */
[C---:B------:R-:W-:Y:S02]  /*6a50*/  IADD3.X R27, R35.reuse, UR15, RZ, P0, !PT ;  /* 0x0000000f231b7c10 */ /* 0x040fe400087fe4ff */
[--C-:B------:R-:W-:Y:S02]  /*6a60*/  SHF.R.S64 R24, R28, 0x3, R25.reuse ;  /* 0x000000031c187819 */ /* 0x100fe40000001019 */
[----:B------:R-:W-:Y:S01]  /*6a70*/  IADD3.X R7, R35, UR11, RZ, P4, !PT ;  /* 0x0000000b23077c10 */ /* 0x000fe2000a7fe4ff */
[----:B------:R0:W-:Y:S01]  /*6a80*/  STG.E.64 desc[UR6][R26.64], R10 ;  /* 0x0000000a1a007986 */ /* 0x0001e2000c101b06 */
[----:B------:R-:W-:Y:S02]  /*6a90*/  SHF.R.S32.HI R25, RZ, 0x3, R25 ;  /* 0x00000003ff197819 */ /* 0x000fe40000011419 */
[----:B------:R-:W-:-:S03]  /*6aa0*/  CS2R R34, SRZ ;  /* 0x0000000000227805 */ /* 0x000fc6000001ff00 */
[----:B------:R0:W-:Y:S01]  /*6ab0*/  STG.E.64 desc[UR6][R6.64], R24 ;  /* 0x0000001806007986 */ /* 0x0001e2000c101b06 */
[----:B------:R-:W-:Y:S05]  /*6ac0*/  @P1 BRA `(.L_x_5034) ;  /* 0x0000001400941947 */ /* 0x000fea0003800000 */
[----:B0-----:R-:W-:Y:S01]  /*6ad0*/  IADD3 R10, P3, R8, -0x1, RZ ;  /* 0xffffffff080a7810 */ /* 0x001fe20007f7e0ff */
[----:B------:R-:W0:Y:S01]  /*6ae0*/  LDC.64 R6, c[0x0][0x240] ;  /* 0x00009000ff067b82 */ /* 0x000e220000000a00 */
[----:B------:R-:W-:Y:S01]  /*6af0*/  UMOV UR4, URZ ;  /* 0x0000003f00047c82 */ /* 0x000fe20008000000 */
[----:B------:R-:W-:Y:S01]  /*6b00*/  UMOV UR5, URZ ;  /* 0x0000003f00057c82 */ /* 0x000fe20008000000 */
[----:B------:R-:W-:Y:S02]  /*6b10*/  ISETP.GE.U32.AND P0, PT, R10, 0x3, PT ;  /* 0x000000030a00780c */ /* 0x000fe40003f06070 */
[----:B------:R-:W-:Y:S02]  /*6b20*/  CS2R R34, SRZ ;  /* 0x0000000000227805 */ /* 0x000fe4000001ff00 */
[----:B------:R-:W-:Y:S02]  /*6b30*/  IADD3.X R10, R9, -0x1, RZ, P3, !PT ;  /* 0xffffffff090a7810 */ /* 0x000fe40001ffe4ff */
[----:B------:R-:W-:-:S02]  /*6b40*/  LOP3.LUT R41, R8, 0x3, RZ, 0xc0, !PT ;  /* 0x0000000308297812 */ /* 0x000fc400078ec0ff */
[----:B------:R-:W-:-:S13]  /*6b50*/  ISETP.GE.U32.AND.EX P0, PT, R10, RZ, PT, P0 ;  /* 0x000000ff0a00720c */ /* 0x000fda0003f06100 */
[----:B------:R-:W-:Y:S05]  /*6b60*/  @!P0 BRA `(.L_x_5035) ;  /* 0x00000010009c8947 */ /* 0x000fea0003800000 */
[----:B------:R-:W-:Y:S01]  /*6b70*/  IADD3 RZ, P3, -R41, R8, RZ ;  /* 0x0000000829ff7210 */ /* 0x000fe20007f7e1ff */
[----:B------:R-:W-:Y:S01]  /*6b80*/  IMAD.IADD R41, R8, 0x1, -R41 ;  /* 0x0000000108297824 */ /* 0x000fe200078e0a29 */
[----:B------:R-:W-:Y:S01]  /*6b90*/  ULDC.64 UR4, c[0x0][0x230] ;  /* 0x00008c0000047ab9 */ /* 0x000fe20000000a00 */
[----:B0-----:R-:W-:Y:S01]  /*6ba0*/  IMAD.SHL.U32 R7, R7, 0x8, RZ ;  /* 0x0000000807077824 */ /* 0x001fe200078e00ff */
[----:B------:R-:W-:Y:S01]  /*6bb0*/  IADD3.X R40, R9, -0x1, RZ, P3, !PT ;  /* 0xffffffff09287810 */ /* 0x000fe20001ffe4ff */
[----:B-----5:R-:W-:Y:S01]  /*6bc0*/  IMAD R11, R21, UR4, RZ ;  /* 0x00000004150b7c24 */ /* 0x020fe2000f8e02ff */
[----:B------:R-:W-:Y:S01]  /*6bd0*/  ISETP.GT.U32.AND P0, PT, R41, RZ, PT ;  /* 0x000000ff2900720c */ /* 0x000fe20003f04070 */
[----:B------:R-:W-:Y:S01]  /*6be0*/  IMAD.WIDE.U32 R24, R20, UR4, RZ ;  /* 0x0000000414187c25 */ /* 0x000fe2000f8e00ff */
[----:B------:R-:W-:Y:S02]  /*6bf0*/  ULDC.64 UR18, c[0x0][0x238] ;  /* 0x00008e0000127ab9 */ /* 0x000fe40000000a00 */
[----:B------:R-:W-:Y:S01]  /*6c00*/  ISETP.GT.AND.EX P0, PT, R40, RZ, PT, P0 ;  /* 0x000000ff2800720c */ /* 0x000fe20003f04300 */
[----:B------:R-:W-:Y:S01]  /*6c10*/  IMAD R11, R20, UR5, R11 ;  /* 0x00000005140b7c24 */ /* 0x000fe2000f8e020b */
[----:B------:R-:W-:-:S02]  /*6c20*/  ULDC.64 UR4, c[0x0][0x228] ;  /* 0x00008a0000047ab9 */ /* 0x000fc40000000a00 */
[----:B------:R-:W-:Y:S01]  /*6c30*/  LEA R42, P3, R24, UR4, 0x3 ;  /* 0x00000004182a7c11 */ /* 0x000fe2000f8618ff */
[----:B------:R-:W-:Y:S01]  /*6c40*/  IMAD.IADD R43, R25, 0x1, R11 ;  /* 0x00000001192b7824 */ /* 0x000fe200078e020b */
[----:B------:R-:W-:Y:S01]  /*6c50*/  UMOV UR4, URZ ;  /* 0x0000003f00047c82 */ /* 0x000fe20008000000 */
[----:B------:R-:W-:-:S03]  /*6c60*/  IMAD.WIDE.U32 R10, R6, 0x8, RZ ;  /* 0x00000008060a7825 */ /* 0x000fc600078e00ff */
[----:B------:R-:W-:Y:S01]  /*6c70*/  LEA.HI.X R43, R24, UR5, R43, 0x3, P3 ;  /* 0x00000005182b7c11 */ /* 0x000fe200098f1c2b */
[----:B------:R-:W-:Y:S01]  /*6c80*/  UMOV UR5, URZ ;  /* 0x0000003f00057c82 */ /* 0x000fe20008000000 */
[----:B------:R-:W-:Y:S01]  /*6c90*/  IADD3 R7, R11, R7, RZ ;  /* 0x000000070b077210 */ /* 0x000fe20007ffe0ff */
[----:B------:R-:W-:Y:S06]  /*6ca0*/  @!P0 BRA `(.L_x_5036) ;  /* 0x0000000c00988947 */ /* 0x000fec0003800000 */
[----:B------:R-:W-:Y:S02]  /*6cb0*/  ISETP.GT.U32.AND P3, PT, R41, 0xc, PT ;  /* 0x0000000c2900780c */ /* 0x000fe40003f64070 */
[----:B------:R-:W-:Y:S02]  /*6cc0*/  PLOP3.LUT P0, PT, PT, PT, PT, 0x80, 0x0 ;  /* 0x000000000000781c */ /* 0x000fe40003f0f070 */
[----:B------:R-:W-:-:S13]  /*6cd0*/  ISETP.GT.AND.EX P3, PT, R40, RZ, PT, P3 ;  /* 0x000000ff2800720c */ /* 0x000fda0003f64330 */
[----:B------:R-:W-:Y:S05]  /*6ce0*/  @!P3 BRA `(.L_x_5037) ;  /* 0x000000080040b947 */ /* 0x000fea0003800000 */
[----:B------:R-:W-:Y:S01]  /*6cf0*/  PLOP3.LUT P0, PT, PT, PT, PT, 0x8, 0x0 ;  /* 0x000000000000781c */ /* 0x000fe20003f0e170 */
[----:B------:R-:W-:-:S12]  /*6d00*/  ULDC.64 UR16, c[0x0][0x238] ;  /* 0x00008e0000107ab9 */ /* 0x000fd80000000a00 */
.L_x_5038:
        /* <DEDUP_REMOVED lines=8> */
[----:B------:R-:W-:-:S03]  /*6d90*/  IADD3 R42, P3, R42, R10, RZ ;  /* 0x0000000a2a2a7210 */ /* 0x000fc60007f7e0ff */
[----:B------:R-:W3:Y:S02]  /*6da0*/  LDG.E.64 R26, desc[UR6][R30.64+0x8] ;  /* 0x000008061e1a7981 */ /* 0x000ee4000c1e1b00 */
[----:B------:R-:W-:-:S05]  /*6db0*/  IMAD.X R43, R43, 0x1, R7, P3 ;  /* 0x000000012b2b7824 */ /* 0x000fca00018e0607 */
[----:B------:R-:W3:Y:S01]  /*6dc0*/  LDG.E.64 R24, desc[UR6][R42.64] ;  /* 0x000000062a187981 */ /* 0x000ee2000c1e1b00 */
[----:B------:R-:W-:-:S05]  /*6dd0*/  IADD3 R28, P3, R42, R10, RZ ;  /* 0x0000000a2a1c7210 */ /* 0x000fca0007f7e0ff */
[----:B------:R-:W-:Y:S02]  /*6de0*/  IMAD.X R29, R43, 0x1, R7, P3 ;  /* 0x000000012b1d7824 */ /* 0x000fe400018e0607 */
[-C--:B--2---:R-:W-:Y:S02]  /*6df0*/  IMAD R45, R39, R36.reuse, RZ ;  /* 0x00000024272d7224 */ /* 0x084fe400078e02ff */
[C---:B------:R-:W-:Y:S02]  /*6e00*/  IMAD.WIDE.U32 R32, R38.reuse, R36, R34 ;  /* 0x0000002426207225 */ /* 0x040fe400078e0022 */
[----:B------:R-:W2:Y:S02]  /*6e10*/  LDG.E.64 R34, desc[UR6][R30.64+0x10] ;  /* 0x000010061e227981 */ /* 0x000ea4000c1e1b00 */
[----:B------:R-:W-:Y:S02]  /*6e20*/  IMAD R45, R38, R37, R45 ;  /* 0x00000025262d7224 */ /* 0x000fe400078e022d */
[----:B------:R0:W2:Y:S01]  /*6e30*/  LDG.E.64 R36, desc[UR6][R28.64] ;  /* 0x000000061c247981 */ /* 0x0000a2000c1e1b00 */
[----:B------:R-:W-:-:S02]  /*6e40*/  IADD3 R38, P3, R28, R10, RZ ;  /* 0x0000000a1c267210 */ /* 0x000fc40007f7e0ff */
[----:B------:R-:W-:Y:S01]  /*6e50*/  IADD3 R33, R33, R45, RZ ;  /* 0x0000002d21217210 */ /* 0x000fe20007ffe0ff */
[-C--:B---3--:R-:W-:Y:S02]  /*6e60*/  IMAD R43, R25, R26.reuse, RZ ;  /* 0x0000001a192b7224 */ /* 0x088fe400078e02ff */
[----:B------:R-:W-:Y:S02]  /*6e70*/  IMAD.X R39, R29, 0x1, R7, P3 ;  /* 0x000000011d277824 */ /* 0x000fe400018e0607 */
[C---:B------:R-:W-:Y:S02]  /*6e80*/  IMAD R43, R24.reuse, R27, R43 ;  /* 0x0000001b182b7224 */ /* 0x040fe400078e022b */
[----:B------:R-:W-:Y:S02]  /*6e90*/  IMAD.WIDE.U32 R24, R24, R26, R32 ;  /* 0x0000001a18187225 */ /* 0x000fe400078e0020 */
[----:B------:R-:W3:Y:S04]  /*6ea0*/  LDG.E.64 R32, desc[UR6][R38.64] ;  /* 0x0000000626207981 */ /* 0x000ee8000c1e1b00 */
[----:B------:R-:W3:Y:S01]  /*6eb0*/  LDG.E.64 R26, desc[UR6][R30.64+0x18] ;  /* 0x000018061e1a7981 */ /* 0x000ee2000c1e1b00 */
[----:B0-----:R-:W-:Y:S01]  /*6ec0*/  IADD3 R28, P3, R38, R10, RZ ;  /* 0x0000000a261c7210 */ /* 0x001fe20007f7e0ff */
[----:B------:R-:W-:-:S04]  /*6ed0*/  IMAD.IADD R25, R25, 0x1, R43 ;  /* 0x0000000119197824 */ /* 0x000fc800078e022b */
[----:B------:R-:W-:-:S05]  /*6ee0*/  IMAD.X R29, R39, 0x1, R7, P3 ;  /* 0x00000001271d7824 */ /* 0x000fca00018e0607 */
[----:B------:R0:W4:Y:S01]  /*6ef0*/  LDG.E.64 R42, desc[UR6][R28.64] ;  /* 0x000000061c2a7981 */ /* 0x000122000c1e1b00 */
[-C--:B--2---:R-:W-:Y:S02]  /*6f00*/  IMAD R37, R37, R34.reuse, RZ ;  /* 0x0000002225257224 */ /* 0x084fe400078e02ff */
[----:B------:R-:W-:-:S04]  /*6f10*/  IMAD.WIDE.U32 R24, R36, R34, R24 ;  /* 0x0000002224187225 */ /* 0x000fc800078e0018 */
[----:B------:R-:W-:Y:S02]  /*6f20*/  IMAD R37, R36, R35, R37 ;  /* 0x0000002324257224 */ /* 0x000fe400078e0225 */
[----:B------:R-:W4:Y:S01]  /*6f30*/  LDG.E.64 R34, desc[UR6][R30.64+0x20] ;  /* 0x000020061e227981 */ /* 0x000f22000c1e1b00 */
[----:B------:R-:W-:Y:S01]  /*6f40*/  IADD3 R36, P3, R28, R10, RZ ;  /* 0x0000000a1c247210 */ /* 0x000fe20007f7e0ff */
[----:B------:R-:W-:-:S04]  /*6f50*/  IMAD.IADD R25, R25, 0x1, R37 ;  /* 0x0000000119197824 */ /* 0x000fc800078e0225 */
[----:B------:R-:W-:Y:S02]  /*6f60*/  IMAD.X R37, R29, 0x1, R7, P3 ;  /* 0x000000011d257824 */ /* 0x000fe400018e0607 */
[-C--:B---3--:R-:W-:Y:S02]  /*6f70*/  IMAD R33, R33, R26.reuse, RZ ;  /* 0x0000001a21217224 */ /* 0x088fe400078e02ff */
[C---:B------:R-:W-:Y:S01]  /*6f80*/  IMAD.WIDE.U32 R24, R32.reuse, R26, R24 ;  /* 0x0000001a20187225 */ /* 0x040fe200078e0018 */
[----:B------:R-:W2:Y:S03]  /*6f90*/  LDG.E.64 R38, desc[UR6][R36.64] ;  /* 0x0000000624267981 */ /* 0x000ea6000c1e1b00 */
[----:B------:R-:W-:Y:S02]  /*6fa0*/  IMAD R33, R32, R27, R33 ;  /* 0x0000001b20217224 */ /* 0x000fe400078e0221 */
[----:B------:R-:W2:Y:S01]  /*6fb0*/  LDG.E.64 R26, desc[UR6][R30.64+0x28] ;  /* 0x000028061e1a7981 */ /* 0x000ea2000c1e1b00 */
[----:B0-----:R-:W-:Y:S01]  /*6fc0*/  IADD3 R28, P3, R36, R10, RZ ;  /* 0x0000000a241c7210 */ /* 0x001fe20007f7e0ff */
[----:B------:R-:W-:-:S03]  /*6fd0*/  IMAD.IADD R25, R25, 0x1, R33 ;  /* 0x0000000119197824 */ /* 0x000fc600078e0221 */
[----:B------:R-:W-:Y:S01]  /*6fe0*/  IADD3.X R29, R37, R7, RZ, P3, !PT ;  /* 0x00000007251d7210 */ /* 0x000fe20001ffe4ff */
[-C--:B----4-:R-:W-:Y:S02]  /*6ff0*/  IMAD R33, R43, R34.reuse, RZ ;  /* 0x000000222b217224 */ /* 0x090fe400078e02ff */
[----:B------:R-:W-:-:S04]  /*7000*/  IMAD.WIDE.U32 R24, R42, R34, R24 ;  /* 0x000000222a187225 */ /* 0x000fc800078e0018 */
[----:B------:R-:W-:Y:S02]  /*7010*/  IMAD R35, R42, R35, R33 ;  /* 0x000000232a237224 */ /* 0x000fe400078e0221 */
[----:B------:R0:W3:Y:S04]  /*7020*/  LDG.E.64 R42, desc[UR6][R28.64] ;  /* 0x000000061c2a7981 */ /* 0x0000e8000c1e1b00 */
[----:B------:R-:W3:Y:S01]  /*7030*/  LDG.E.64 R32, desc[UR6][R30.64+0x30] ;  /* 0x000030061e207981 */ /* 0x000ee2000c1e1b00 */
[----:B------:R-:W-:Y:S01]  /*7040*/  IADD3 R34, P3, R28, R10, RZ ;  /* 0x0000000a1c227210 */ /* 0x000fe20007f7e0ff */
[----:B------:R-:W-:Y:S02]  /*7050*/  IMAD.IADD R25, R25, 0x1, R35 ;  /* 0x0000000119197824 */ /* 0x000fe400078e0223 */
[----:B--2---:R-:W-:-:S02]  /*7060*/  IMAD R37, R39, R26, RZ ;  /* 0x0000001a27257224 */ /* 0x004fc400078e02ff */
[----:B------:R-:W-:Y:S02]  /*7070*/  IMAD.X R35, R29, 0x1, R7, P3 ;  /* 0x000000011d237824 */ /* 0x000fe400018e0607 */
[C---:B------:R-:W-:Y:S02]  /*7080*/  IMAD R37, R38.reuse, R27, R37 ;  /* 0x0000001b26257224 */ /* 0x040fe400078e0225 */
[----:B------:R-:W-:Y:S02]  /*7090*/  IMAD.WIDE.U32 R24, R38, R26, R24 ;  /* 0x0000001a26187225 */ /* 0x000fe400078e0018 */
[----:B------:R1:W2:Y:S04]  /*70a0*/  LDG.E.64 R38, desc[UR6][R34.64] ;  /* 0x0000000622267981 */ /* 0x0002a8000c1e1b00 */
[----:B------:R-:W2:Y:S01]  /*70b0*/  LDG.E.64 R26, desc[UR6][R30.64+0x38] ;  /* 0x000038061e1a7981 */ /* 0x000ea2000c1e1b00 */
[----:B0-----:R-:W-:Y:S01]  /*70c0*/  IADD3 R28, P3, R34, R10, RZ ;  /* 0x0000000a221c7210 */ /* 0x001fe20007f7e0ff */
[----:B------:R-:W-:-:S04]  /*70d0*/  IMAD.IADD R25, R25, 0x1, R37 ;  /* 0x0000000119197824 */ /* 0x000fc800078e0225 */
[----:B------:R-:W-:Y:S02]  /*70e0*/  IMAD.X R29, R35, 0x1, R7, P3 ;  /* 0x00000001231d7824 */ /* 0x000fe400018e0607 */
[-C--:B---3--:R-:W-:Y:S02]  /*70f0*/  IMAD R37, R43, R32.reuse, RZ ;  /* 0x000000202b257224 */ /* 0x088fe400078e02ff */
[----:B------:R-:W-:-:S04]  /*7100*/  IMAD.WIDE.U32 R24, R42, R32, R24 ;  /* 0x000000202a187225 */ /* 0x000fc800078e0018 */
[----:B------:R-:W-:Y:S02]  /*7110*/  IMAD R37, R42, R33, R37 ;  /* 0x000000212a257224 */ /* 0x000fe400078e0225 */
[----:B------:R0:W3:Y:S04]  /*7120*/  LDG.E.64 R42, desc[UR6][R28.64] ;  /* 0x000000061c2a7981 */ /* 0x0000e8000c1e1b00 */
[----:B------:R-:W3:Y:S01]  /*7130*/  LDG.E.64 R32, desc[UR6][R30.64+0x40] ;  /* 0x000040061e207981 */ /* 0x000ee2000c1e1b00 */
[----:B-1----:R-:W-:Y:S01]  /*7140*/  IADD3 R34, P3, R28, R10, RZ ;  /* 0x0000000a1c227210 */ /* 0x002fe20007f7e0ff */
[----:B------:R-:W-:Y:S02]  /*7150*/  IMAD.IADD R25, R25, 0x1, R37 ;  /* 0x0000000119197824 */ /* 0x000fe400078e0225 */
[----:B--2---:R-:W-:-:S02]  /*7160*/  IMAD R37, R39, R26, RZ ;  /* 0x0000001a27257224 */ /* 0x004fc400078e02ff */
[----:B------:R-:W-:Y:S02]  /*7170*/  IMAD.X R35, R29, 0x1, R7, P3 ;  /* 0x000000011d237824 */ /* 0x000fe400018e0607 */
[C---:B------:R-:W-:Y:S02]  /*7180*/  IMAD R37, R38.reuse, R27, R37 ;  /* 0x0000001b26257224 */ /* 0x040fe400078e0225 */
[----:B------:R-:W-:Y:S02]  /*7190*/  IMAD.WIDE.U32 R24, R38, R26, R24 ;  /* 0x0000001a26187225 */ /* 0x000fe400078e0018 */
[----:B------:R1:W2:Y:S04]  /*71a0*/  LDG.E.64 R38, desc[UR6][R34.64] ;  /* 0x0000000622267981 */ /* 0x0002a8000c1e1b00 */
[----:B------:R-:W2:Y:S01]  /*71b0*/  LDG.E.64 R26, desc[UR6][R30.64+0x48] ;  /* 0x000048061e1a7981 */ /* 0x000ea2000c1e1b00 */
[----:B0-----:R-:W-:-:S02]  /*71c0*/  IADD3 R28, P3, R34, R10, RZ ;  /* 0x0000000a221c7210 */ /* 0x001fc40007f7e0ff */
[----:B------:R-:W-:-:S03]  /*71d0*/  IADD3 R25, R25, R37, RZ ;  /* 0x0000002519197210 */ /* 0x000fc60007ffe0ff */
        /* <DEDUP_REMOVED lines=17> */
[----:B---3--:R-:W-:-:S04]  /*72f0*/  IMAD R37, R43, R32, RZ ;  /* 0x000000202b257224 */ /* 0x008fc800078e02ff */
[C---:B------:R-:W-:Y:S02]  /*7300*/  IMAD R36, R42.reuse, R33, R37 ;  /* 0x000000212a247224 */ /* 0x040fe400078e0225 */
[----:B------:R-:W-:Y:S02]  /*7310*/  IMAD.WIDE.U32 R42, R42, R32, R24 ;  /* 0x000000202a2a7225 */ /* 0x000fe400078e0018 */
[----:B------:R-:W3:Y:S04]  /*7320*/  LDG.E.64 R32, desc[UR6][R28.64] ;  /* 0x000000061c207981 */ /* 0x000ee8000c1e1b00 */
[----:B------:R-:W3:Y:S01]  /*7330*/  LDG.E.64 R24, desc[UR6][R30.64+0x60] ;  /* 0x000060061e187981 */ /* 0x000ee2000c1e1b00 */
[----:B-1----:R-:W-:Y:S01]  /*7340*/  IADD3 R34, P3, R28, R10, RZ ;  /* 0x0000000a1c227210 */ /* 0x002fe20007f7e0ff */
[----:B------:R-:W-:-:S02]  /*7350*/  IMAD.IADD R37, R43, 0x1, R36 ;  /* 0x000000012b257824 */ /* 0x000fc400078e0224 */
[----:B--2---:R-:W-:Y:S01]  /*7360*/  IMAD R35, R39, R26, RZ ;  /* 0x0000001a27237224 */ /* 0x004fe200078e02ff */
[----:B------:R-:W-:Y:S02]  /*7370*/  MOV R36, R42 ;  /* 0x0000002a00247202 */ /* 0x000fe40000000f00 */
[----:B------:R-:W2:Y:S01]  /*7380*/  LDG.E.64 R42, desc[UR6][R30.64+0x70] ;  /* 0x000070061e2a7981 */ /* 0x000ea2000c1e1b00 */
[C---:B------:R-:W-:Y:S02]  /*7390*/  IMAD R39, R38.reuse, R27, R35 ;  /* 0x0000001b26277224 */ /* 0x040fe400078e0223 */
[----:B------:R-:W-:Y:S02]  /*73a0*/  IMAD.X R35, R29, 0x1, R7, P3 ;  /* 0x000000011d237824 */ /* 0x000fe400018e0607 */
[----:B------:R-:W-:Y:S01]  /*73b0*/  IMAD.WIDE.U32 R26, R38, R26, R36 ;  /* 0x0000001a261a7225 */ /* 0x000fe200078e0024 */
[----:B------:R-:W-:Y:S01]  /*73c0*/  IADD3 R38, P3, R34, R10, RZ ;  /* 0x0000000a22267210 */ /* 0x000fe20007f7e0ff */
[----:B------:R-:W4:Y:S02]  /*73d0*/  LDG.E.64 R28, desc[UR6][R30.64+0x68] ;  /* 0x000068061e1c7981 */ /* 0x000f24000c1e1b00 */
[----:B------:R-:W-:-:S02]  /*73e0*/  IMAD.IADD R27, R27, 0x1, R39 ;  /* 0x000000011b1b7824 */ /* 0x000fc400078e0227 */
[----:B------:R-:W4:Y:S01]  /*73f0*/  LDG.E.64 R36, desc[UR6][R34.64] ;  /* 0x0000000622247981 */ /* 0x000f22000c1e1b00 */
[----:B------:R-:W-:-:S05]  /*7400*/  IMAD.X R39, R35, 0x1, R7, P3 ;  /* 0x0000000123277824 */ /* 0x000fca00018e0607 */
[----:B------:R-:W2:Y:S04]  /*7410*/  LDG.E.64 R44, desc[UR6][R38.64] ;  /* 0x00000006262c7981 */ /* 0x000ea8000c1e1b00 */
[----:B------:R-:W5:Y:S01]  /*7420*/  LDG.E.64 R34, desc[UR6][R30.64+0x78] ;  /* 0x000078061e227981 */ /* 0x000f62000c1e1b00 */
[-C--:B---3--:R-:W-:Y:S02]  /*7430*/  IMAD R33, R33, R24.reuse, RZ ;  /* 0x0000001821217224 */ /* 0x088fe400078e02ff */
[----:B------:R-:W-:Y:S01]  /*7440*/  IMAD.WIDE.U32 R26, R32, R24, R26 ;  /* 0x00000018201a7225 */ /* 0x000fe200078e001a */
[----:B------:R-:W-:-:S03]  /*7450*/  IADD3 R24, P3, R38, R10, RZ ;  /* 0x0000000a26187210 */ /* 0x000fc60007f7e0ff */
[----:B------:R-:W-:Y:S02]  /*7460*/  IMAD R33, R32, R25, R33 ;  /* 0x0000001920217224 */ /* 0x000fe400078e0221 */
[----:B------:R-:W-:-:S05]  /*7470*/  IMAD.X R25, R39, 0x1, R7, P3 ;  /* 0x0000000127197824 */ /* 0x000fca00018e0607 */
[----:B------:R-:W5:Y:S01]  /*7480*/  LDG.E.64 R38, desc[UR6][R24.64] ;  /* 0x0000000618267981 */ /* 0x000f62000c1e1b00 */
[----:B------:R-:W-:Y:S01]  /*7490*/  IMAD.IADD R27, R27, 0x1, R33 ;  /* 0x000000011b1b7824 */ /* 0x000fe200078e0221 */
[----:B------:R-:W-:Y:S01]  /*74a0*/  IADD3 R41, P3, R41, -0x10, RZ ;  /* 0xfffffff029297810 */ /* 0x000fe20007f7e0ff */
[-C--:B----4-:R-:W-:Y:S02]  /*74b0*/  IMAD R33, R37, R28.reuse, RZ ;  /* 0x0000001c25217224 */ /* 0x090fe400078e02ff */
[----:B------:R-:W-:Y:S01]  /*74c0*/  IMAD.WIDE.U32 R26, R36, R28, R26 ;  /* 0x0000001c241a7225 */ /* 0x000fe200078e001a */
[----:B------:R-:W-:-:S03]  /*74d0*/  IADD3.X R40, R40, -0x1, RZ, P3, !PT ;  /* 0xffffffff28287810 */ /* 0x000fc60001ffe4ff */
[----:B------:R-:W-:Y:S01]  /*74e0*/  IMAD R33, R36, R29, R33 ;  /* 0x0000001d24217224 */ /* 0x000fe200078e0221 */
[----:B------:R-:W-:Y:S01]  /*74f0*/  ISETP.GT.U32.AND P3, PT, R41, 0xc, PT ;  /* 0x0000000c2900780c */ /* 0x000fe20003f64070 */
[-C--:B--2---:R-:W-:Y:S02]  /*7500*/  IMAD R29, R45, R42.reuse, RZ ;  /* 0x0000002a2d1d7224 */ /* 0x084fe400078e02ff */
[----:B------:R-:W-:Y:S01]  /*7510*/  IMAD.IADD R27, R27, 0x1, R33 ;  /* 0x000000011b1b7824 */ /* 0x000fe200078e0221 */
[----:B------:R-:W-:Y:S01]  /*7520*/  ISETP.GT.AND.EX P3, PT, R40, RZ, PT, P3 ;  /* 0x000000ff2800720c */ /* 0x000fe20003f64330 */
[C---:B------:R-:W-:Y:S02]  /*7530*/  IMAD R29, R44.reuse, R43, R29 ;  /* 0x0000002b2c1d7224 */ /* 0x040fe400078e021d */
[----:B------:R-:W-:Y:S01]  /*7540*/  IMAD.WIDE.U32 R26, R44, R42, R26 ;  /* 0x0000002a2c1a7225 */ /* 0x000fe200078e001a */
[----:B------:R-:W-:-:S04]  /*7550*/  UIADD3 UR4, UP0, UR4, 0x10, URZ ;  /* 0x0000001004047890 */ /* 0x000fc8000ff1e03f */
[----:B------:R-:W-:Y:S02]  /*7560*/  IADD3 R27, R27, R29, RZ ;  /* 0x0000001d1b1b7210 */ /* 0x000fe40007ffe0ff */
[----:B------:R-:W-:Y:S01]  /*7570*/  IADD3 R42, P4, R24, R10, RZ ;  /* 0x0000000a182a7210 */ /* 0x000fe20007f9e0ff */
[----:B------:R-:W-:-:S04]  /*7580*/  UIADD3.X UR5, URZ, UR5, URZ, UP0, !UPT ;  /* 0x000000053f057290 */ /* 0x000fc800087fe43f */
[----:B------:R-:W-:Y:S02]  /*7590*/  IMAD.X R43, R25, 0x1, R7, P4 ;  /* 0x00000001192b7824 */ /* 0x000fe400020e0607 */
[----:B-----5:R-:W-:-:S04]  /*75a0*/  IMAD R29, R39, R34, RZ ;  /* 0x00000022271d7224 */ /* 0x020fc800078e02ff */
[C---:B------:R-:W-:Y:S02]  /*75b0*/  IMAD R29, R38.reuse, R35, R29 ;  /* 0x00000023261d7224 */ /* 0x040fe400078e021d */
[----:B------:R-:W-:-:S04]  /*75c0*/  IMAD.WIDE.U32 R34, R38, R34, R26 ;  /* 0x0000002226227225 */ /* 0x000fc800078e001a */
[----:B------:R-:W-:Y:S01]  /*75d0*/  IMAD.IADD R35, R35, 0x1, R29 ;  /* 0x0000000123237824 */ /* 0x000fe200078e021d */
[----:B------:R-:W-:Y:S06]  /*75e0*/  @P3 BRA `(.L_x_5038) ;  /* 0xfffffff400c83947 */ /* 0x000fec000383ffff */
.L_x_5037:
        /* <DEDUP_REMOVED lines=10> */
[----:B------:R-:W-:-:S05]  /*7690*/  IMAD.U32 R37, RZ, RZ, UR9 ;  /* 0x00000009ff257e24 */ /* 0x000fca000f8e00ff */
[----:B------:R-:W2:Y:S01]  /*76a0*/  LDG.E.64 R28, desc[UR6][R36.64] ;  /* 0x00000006241c7981 */ /* 0x000ea2000c1e1b00 */
[----:B------:R-:W-:-:S03]  /*76b0*/  IADD3 R38, P0, R42, R10, RZ ;  /* 0x0000000a2a267210 */ /* 0x000fc60007f1e0ff */
[----:B------:R-:W3:Y:S01]  /*76c0*/  LDG.E.64 R24, desc[UR6][R36.64+0x8] ;  /* 0x0000080624187981 */ /* 0x000ee2000c1e1b00 */
[----:B------:R-:W-:-:S05]  /*76d0*/  IADD3.X R39, R43, R7, RZ, P0, !PT ;  /* 0x000000072b277210 */ /* 0x000fca00007fe4ff */
[----:B------:R0:W3:Y:S01]  /*76e0*/  LDG.E.64 R26, desc[UR6][R38.64] ;  /* 0x00000006261a7981 */ /* 0x0000e2000c1e1b00 */
[----:B------:R-:W-:-:S05]  /*76f0*/  IADD3 R42, P0, R38, R10, RZ ;  /* 0x0000000a262a7210 */ /* 0x000fca0007f1e0ff */
[----:B------:R-:W-:Y:S02]  /*7700*/  IMAD.X R43, R39, 0x1, R7, P0 ;  /* 0x00000001272b7824 */ /* 0x000fe400000e0607 */
[-C--:B--2---:R-:W-:Y:S02]  /*7710*/  IMAD R45, R33, R28.reuse, RZ ;  /* 0x0000001c212d7224 */ /* 0x084fe400078e02ff */
[C---:B------:R-:W-:Y:S02]  /*7720*/  IMAD.WIDE.U32 R30, R32.reuse, R28, R34 ;  /* 0x0000001c201e7225 */ /* 0x040fe400078e0022 */
[----:B------:R-:W2:Y:S02]  /*7730*/  LDG.E.64 R34, desc[UR6][R42.64] ;  /* 0x000000062a227981 */ /* 0x000ea4000c1e1b00 */
[----:B------:R-:W-:Y:S02]  /*7740*/  IMAD R45, R32, R29, R45 ;  /* 0x0000001d202d7224 */ /* 0x000fe400078e022d */
[----:B------:R-:W2:Y:S01]  /*7750*/  LDG.E.64 R32, desc[UR6][R36.64+0x10] ;  /* 0x0000100624207981 */ /* 0x000ea2000c1e1b00 */
[----:B0-----:R-:W-:Y:S01]  /*7760*/  IADD3 R38, P0, R42, R10, RZ ;  /* 0x0000000a2a267210 */ /* 0x001fe20007f1e0ff */
[----:B---3--:R-:W-:-:S02]  /*7770*/  IMAD R27, R27, R24, RZ ;  /* 0x000000181b1b7224 */ /* 0x008fc400078e02ff */
[----:B------:R-:W-:Y:S02]  /*7780*/  IMAD.IADD R31, R31, 0x1, R45 ;  /* 0x000000011f1f7824 */ /* 0x000fe400078e022d */
[----:B------:R-:W-:Y:S02]  /*7790*/  IMAD.X R39, R43, 0x1, R7, P0 ;  /* 0x000000012b277824 */ /* 0x000fe400000e0607 */
[C---:B------:R-:W-:Y:S02]  /*77a0*/  IMAD R25, R26.reuse, R25, R27 ;  /* 0x000000191a197224 */ /* 0x040fe400078e021b */
[----:B------:R-:W-:Y:S01]  /*77b0*/  IMAD.WIDE.U32 R30, R26, R24, R30 ;  /* 0x000000181a1e7225 */ /* 0x000fe200078e001e */
[----:B------:R0:W3:Y:S04]  /*77c0*/  LDG.E.64 R28, desc[UR6][R38.64] ;  /* 0x00000006261c7981 */ /* 0x0000e8000c1e1b00 */
[----:B------:R-:W3:Y:S01]  /*77d0*/  LDG.E.64 R26, desc[UR6][R36.64+0x18] ;  /* 0x00001806241a7981 */ /* 0x000ee2000c1e1b00 */
[----:B------:R-:W-:Y:S01]  /*77e0*/  IADD3 R24, P0, R38, R10, RZ ;  /* 0x0000000a26187210 */ /* 0x000fe20007f1e0ff */
[----:B------:R-:W-:-:S04]  /*77f0*/  IMAD.IADD R31, R31, 0x1, R25 ;  /* 0x000000011f1f7824 */ /* 0x000fc800078e0219 */
[----:B------:R-:W-:Y:S02]  /*7800*/  IMAD.X R25, R39, 0x1, R7, P0 ;  /* 0x0000000127197824 */ /* 0x000fe400000e0607 */
[-C--:B--2---:R-:W-:Y:S02]  /*7810*/  IMAD R35, R35, R32.reuse, RZ ;  /* 0x0000002023237224 */ /* 0x084fe400078e02ff */
[C---:B------:R-:W-:Y:S02]  /*7820*/  IMAD.WIDE.U32 R42, R34.reuse, R32, R30 ;  /* 0x00000020222a7225 */ /* 0x040fe400078e001e */
[----:B------:R-:W2:Y:S02]  /*7830*/  LDG.E.64 R30, desc[UR6][R36.64+0x20] ;  /* 0x00002006241e7981 */ /* 0x000ea4000c1e1b00 */
[----:B------:R-:W-:Y:S02]  /*7840*/  IMAD R35, R34, R33, R35 ;  /* 0x0000002122237224 */ /* 0x000fe400078e0223 */
[----:B------:R-:W2:Y:S01]  /*7850*/  LDG.E.64 R32, desc[UR6][R24.64] ;  /* 0x0000000618207981 */ /* 0x000ea2000c1e1b00 */
[----:B0-----:R-:W-:Y:S01]  /*7860*/  IADD3 R38, P0, R24, R10, RZ ;  /* 0x0000000a18267210 */ /* 0x001fe20007f1e0ff */
[----:B------:R-:W-:-:S02]  /*7870*/  IMAD.IADD R43, R43, 0x1, R35 ;  /* 0x000000012b2b7824 */ /* 0x000fc400078e0223 */
[----:B------:R-:W4:Y:S01]  /*7880*/  LDG.E.64 R34, desc[UR6][R36.64+0x30] ;  /* 0x0000300624227981 */ /* 0x000f22000c1e1b00 */
[-C--:B---3--:R-:W-:Y:S02]  /*7890*/  IMAD R29, R29, R26.reuse, RZ ;  /* 0x0000001a1d1d7224 */ /* 0x088fe400078e02ff */
[----:B------:R-:W-:Y:S02]  /*78a0*/  IMAD.X R39, R25, 0x1, R7, P0 ;  /* 0x0000000119277824 */ /* 0x000fe400000e0607 */
[C---:B------:R-:W-:Y:S01]  /*78b0*/  IMAD R27, R28.reuse, R27, R29 ;  /* 0x0000001b1c1b7224 */ /* 0x040fe200078e021d */
[----:B------:R-:W3:Y:S01]  /*78c0*/  LDG.E.64 R24, desc[UR6][R36.64+0x28] ;  /* 0x0000280624187981 */ /* 0x000ee2000c1e1b00 */
[----:B------:R-:W-:Y:S01]  /*78d0*/  IMAD.WIDE.U32 R28, R28, R26, R42 ;  /* 0x0000001a1c1c7225 */ /* 0x000fe200078e002a */
[----:B------:R-:W-:-:S04]  /*78e0*/  IADD3 R42, P0, R38, R10, RZ ;  /* 0x0000000a262a7210 */ /* 0x000fc80007f1e0ff */
[----:B------:R-:W-:Y:S02]  /*78f0*/  IADD3 R29, R29, R27, RZ ;  /* 0x0000001b1d1d7210 */ /* 0x000fe40007ffe0ff */
[----:B------:R-:W3:Y:S01]  /*7900*/  LDG.E.64 R26, desc[UR6][R38.64] ;  /* 0x00000006261a7981 */ /* 0x000ee2000c1e1b00 */
[----:B------:R-:W-:-:S03]  /*7910*/  IMAD.X R43, R39, 0x1, R7, P0 ;  /* 0x00000001272b7824 */ /* 0x000fc600000e0607 */
[----:B------:R-:W5:Y:S01]  /*7920*/  LDG.E.64 R36, desc[UR6][R36.64+0x38] ;  /* 0x0000380624247981 */ /* 0x000f62000c1e1b00 */
[-C--:B--2---:R-:W-:Y:S02]  /*7930*/  IMAD R45, R33, R30.reuse, RZ ;  /* 0x0000001e212d7224 */ /* 0x084fe400078e02ff */
[----:B------:R-:W-:Y:S01]  /*7940*/  IMAD.WIDE.U32 R28, R32, R30, R28 ;  /* 0x0000001e201c7225 */ /* 0x000fe200078e001c */
[----:B------:R-:W-:-:S03]  /*7950*/  IADD3 R30, P0, R42, R10, RZ ;  /* 0x0000000a2a1e7210 */ /* 0x000fc60007f1e0ff */
[----:B------:R-:W-:Y:S02]  /*7960*/  IMAD R45, R32, R31, R45 ;  /* 0x0000001f202d7224 */ /* 0x000fe400078e022d */
[----:B------:R0:W4:Y:S01]  /*7970*/  LDG.E.64 R32, desc[UR6][R42.64] ;  /* 0x000000062a207981 */ /* 0x000122000c1e1b00 */
[----:B------:R-:W-:-:S05]  /*7980*/  IMAD.X R31, R43, 0x1, R7, P0 ;  /* 0x000000012b1f7824 */ /* 0x000fca00000e0607 */
[----:B------:R-:W5:Y:S01]  /*7990*/  LDG.E.64 R38, desc[UR6][R30.64] ;  /* 0x000000061e267981 */ /* 0x000f62000c1e1b00 */
[----:B------:R-:W-:Y:S02]  /*79a0*/  IMAD.IADD R29, R29, 0x1, R45 ;  /* 0x000000011d1d7824 */ /* 0x000fe400078e022d */
[----:B---3--:R-:W-:-:S04]  /*79b0*/  IMAD R27, R27, R24, RZ ;  /* 0x000000181b1b7224 */ /* 0x008fc800078e02ff */
[C---:B------:R-:W-:Y:S02]  /*79c0*/  IMAD R27, R26.reuse, R25, R27 ;  /* 0x000000191a1b7224 */ /* 0x040fe400078e021b */
[----:B------:R-:W-:-:S04]  /*79d0*/  IMAD.WIDE.U32 R24, R26, R24, R28 ;  /* 0x000000181a187225 */ /* 0x000fc800078e001c */
[----:B------:R-:W-:Y:S01]  /*79e0*/  IMAD.IADD R25, R25, 0x1, R27 ;  /* 0x0000000119197824 */ /* 0x000fe200078e021b */
[----:B0-----:R-:W-:Y:S02]  /*79f0*/  IADD3 R42, P3, R30, R10, RZ ;  /* 0x0000000a1e2a7210 */ /* 0x001fe40007f7e0ff */
[----:B------:R-:W-:Y:S01]  /*7a00*/  IADD3 R41, P4, R41, -0x8, RZ ;  /* 0xfffffff829297810 */ /* 0x000fe20007f9e0ff */
[----:B------:R-:W-:Y:S01]  /*7a10*/  UIADD3 UR4, UP0, UR4, 0x8, URZ ;  /* 0x0000000804047890 */ /* 0x000fe2000ff1e03f */
[----:B------:R-:W-:Y:S01]  /*7a20*/  PLOP3.LUT P0, PT, PT, PT, PT, 0x8, 0x0 ;  /* 0x000000000000781c */ /* 0x000fe20003f0e170 */
[----:B------:R-:W-:Y:S01]  /*7a30*/  IMAD.X R43, R31, 0x1, R7, P3 ;  /* 0x000000011f2b7824 */ /* 0x000fe200018e0607 */
[----:B------:R-:W-:Y:S01]  /*7a40*/  IADD3.X R40, R40, -0x1, RZ, P4, !PT ;  /* 0xffffffff28287810 */ /* 0x000fe200027fe4ff */
[----:B------:R-:W-:Y:S01]  /*7a50*/  UIADD3.X UR5, URZ, UR5, URZ, UP0, !UPT ;  /* 0x000000053f057290 */ /* 0x000fe200087fe43f */
[-C--:B----4-:R-:W-:Y:S02]  /*7a60*/  IMAD R27, R33, R34.reuse, RZ ;  /* 0x00000022211b7224 */ /* 0x090fe400078e02ff */
[----:B------:R-:W-:-:S04]  /*7a70*/  IMAD.WIDE.U32 R24, R32, R34, R24 ;  /* 0x0000002220187225 */ /* 0x000fc800078e0018 */
[----:B------:R-:W-:Y:S02]  /*7a80*/  IMAD R27, R32, R35, R27 ;  /* 0x00000023201b7224 */ /* 0x000fe400078e021b */
[-C--:B-----5:R-:W-:Y:S02]  /*7a90*/  IMAD R29, R39, R36.reuse, RZ ;  /* 0x00000024271d7224 */ /* 0x0a0fe400078e02ff */
[----:B------:R-:W-:Y:S02]  /*7aa0*/  IMAD.IADD R25, R25, 0x1, R27 ;  /* 0x0000000119197824 */ /* 0x000fe400078e021b */
[C---:B------:R-:W-:Y:S02]  /*7ab0*/  IMAD R29, R38.reuse, R37, R29 ;  /* 0x00000025261d7224 */ /* 0x040fe400078e021d */
[----:B------:R-:W-:-:S05]  /*7ac0*/  IMAD.WIDE.U32 R34, R38, R36, R24 ;  /* 0x0000002426227225 */ /* 0x000fca00078e0018 */
[----:B------:R-:W-:-:S07]  /*7ad0*/  IADD3 R35, R35, R29, RZ ;  /* 0x0000001d23237210 */ /* 0x000fce0007ffe0ff */
.L_x_5039:
[----:B------:R-:W-:-:S04]  /*7ae0*/  ISETP.NE.U32.AND P3, PT, R41, RZ, PT ;  /* 0x000000ff2900720c */ /* 0x000fc80003f65070 */
[----:B------:R-:W-:-:S13]  /*7af0*/  ISETP.NE.OR.EX P0, PT, R40, RZ, P0, P3 ;  /* 0x000000ff2800720c */ /* 0x000fda0000705730 */
[----:B------:R-:W-:Y:S05]  /*7b00*/  @!P0 BRA `(.L_x_5035) ;  /* 0x0000000000b48947 */ /* 0x000fea0003800000 */
.L_x_5036:
        /* <DEDUP_REMOVED lines=10> */
[----:B------:R-:W-:Y:S01]  /*7bb0*/  IMAD.X R43, R43, 0x1, R7, P0 ;  /* 0x000000012b2b7824 */ /* 0x000fe200000e0607 */
[----:B------:R-:W-:-:S04]  /*7bc0*/  IADD3 R30, P0, R42, R10, RZ ;  /* 0x0000000a2a1e7210 */ /* 0x000fc80007f1e0ff */
[----:B------:R-:W3:Y:S01]  /*7bd0*/  LDG.E.64 R36, desc[UR6][R42.64] ;  /* 0x000000062a247981 */ /* 0x000ee2000c1e1b00 */
[----:B------:R-:W-:-:S05]  /*7be0*/  IADD3.X R31, R43, R7, RZ, P0, !PT ;  /* 0x000000072b1f7210 */ /* 0x000fca00007fe4ff */
        /* <DEDUP_REMOVED lines=9> */
[-C--:B---3--:R-:W-:Y:S02]  /*7c80*/  IMAD R37, R37, R32.reuse, RZ ;  /* 0x0000002025257224 */ /* 0x088fe400078e02ff */
[----:B------:R-:W-:Y:S01]  /*7c90*/  IMAD.IADD R35, R35, 0x1, R45 ;  /* 0x0000000123237824 */ /* 0x000fe200078e022d */
[----:B------:R-:W-:Y:S01]  /*7ca0*/  IADD3 R41, P0, R41, -0x4, RZ ;  /* 0xfffffffc29297810 */ /* 0x000fe20007f1e0ff */
[C---:B------:R-:W-:Y:S02]  /*7cb0*/  IMAD R37, R36.reuse, R33, R37 ;  /* 0x0000002124257224 */ /* 0x040fe400078e0225 */
[----:B------:R-:W-:Y:S01]  /*7cc0*/  IMAD.WIDE.U32 R32, R36, R32, R34 ;  /* 0x0000002024207225 */ /* 0x000fe200078e0022 */
[----:B------:R-:W-:Y:S02]  /*7cd0*/  IADD3.X R40, R40, -0x1, RZ, P0, !PT ;  /* 0xffffffff28287810 */ /* 0x000fe400007fe4ff */
[----:B------:R-:W-:Y:S01]  /*7ce0*/  ISETP.NE.U32.AND P0, PT, R41, RZ, PT ;  /* 0x000000ff2900720c */ /* 0x000fe20003f05070 */
[----:B------:R-:W-:-:S03]  /*7cf0*/  IMAD.IADD R33, R33, 0x1, R37 ;  /* 0x0000000121217824 */ /* 0x000fc600078e0225 */
[----:B------:R-:W-:Y:S01]  /*7d00*/  ISETP.NE.AND.EX P0, PT, R40, RZ, PT, P0 ;  /* 0x000000ff2800720c */ /* 0x000fe20003f05300 */
[----:B------:R-:W-:-:S04]  /*7d10*/  UIADD3 UR4, UP0, UR4, 0x4, URZ ;  /* 0x0000000404047890 */ /* 0x000fc8000ff1e03f */
[----:B------:R-:W-:Y:S01]  /*7d20*/  UIADD3.X UR5, URZ, UR5, URZ, UP0, !UPT ;  /* 0x000000053f057290 */ /* 0x000fe200087fe43f */
[----:B----4-:R-:W-:-:S04]  /*7d30*/  IMAD R35, R39, R28, RZ ;  /* 0x0000001c27237224 */ /* 0x010fc800078e02ff */
[C---:B------:R-:W-:Y:S02]  /*7d40*/  IMAD R35, R38.reuse, R29, R35 ;  /* 0x0000001d26237224 */ /* 0x040fe400078e0223 */
[----:B------:R-:W-:-:S04]  /*7d50*/  IMAD.WIDE.U32 R28, R38, R28, R32 ;  /* 0x0000001c261c7225 */ /* 0x000fc800078e0020 */
[----:B------:R-:W-:Y:S02]  /*7d60*/  IMAD.IADD R29, R29, 0x1, R35 ;  /* 0x000000011d1d7824 */ /* 0x000fe400078e0223 */
[-C--:B-----5:R-:W-:Y:S02]  /*7d70*/  IMAD R25, R31, R42.reuse, RZ ;  /* 0x0000002a1f197224 */ /* 0x0a0fe400078e02ff */
[----:B------:R-:W-:Y:S01]  /*7d80*/  IMAD.WIDE.U32 R34, R30, R42, R28 ;  /* 0x0000002a1e227225 */ /* 0x000fe200078e001c */
[----:B------:R-:W-:-:S03]  /*7d90*/  IADD3 R42, P3, R26, R10, RZ ;  /* 0x0000000a1a2a7210 */ /* 0x000fc60007f7e0ff */
[----:B------:R-:W-:Y:S02]  /*7da0*/  IMAD R25, R30, R43, R25 ;  /* 0x0000002b1e197224 */ /* 0x000fe400078e0219 */
[----:B------:R-:W-:Y:S02]  /*7db0*/  IMAD.X R43, R27, 0x1, R7, P3 ;  /* 0x000000011b2b7824 */ /* 0x000fe400018e0607 */
[----:B------:R-:W-:Y:S01]  /*7dc0*/  IMAD.IADD R35, R35, 0x1, R25 ;  /* 0x0000000123237824 */ /* 0x000fe200078e0219 */
[----:B------:R-:W-:Y:S06]  /*7dd0*/  @P0 BRA `(.L_x_5036) ;  /* 0xfffffffc004c0947 */ /* 0x000fec000383ffff */
.L_x_5035:
[----:B------:R-:W-:-:S04]  /*7de0*/  LOP3.LUT R30, R8, 0x3, RZ, 0xc0, !PT ;  /* 0x00000003081e7812 */ /* 0x000fc800078ec0ff */
[----:B------:R-:W-:-:S04]  /*7df0*/  ISETP.NE.U32.AND P0, PT, R30, RZ, PT ;  /* 0x000000ff1e00720c */ /* 0x000fc80003f05070 */
[----:B------:R-:W-:-:S13]  /*7e00*/  ISETP.NE.AND.EX P0, PT, RZ, RZ, PT, P0 ;  /* 0x000000ffff00720c */ /* 0x000fda0003f05300 */
[----:B------:R-:W-:Y:S05]  /*7e10*/  @!P0 BRA `(.L_x_5034) ;  /* 0x0000000000c08947 */ /* 0x000fea0003800000 */
[----:B0-----:R-:W0:Y:S01]  /*7e20*/  LDC R7, c[0x0][0x244] ;  /* 0x00009100ff077b82 */ /* 0x001e220000000800 */
[----:B------:R-:W-:Y:S01]  /*7e30*/  ULDC.64 UR8, c[0x0][0x230] ;  /* 0x00008c0000087ab9 */ /* 0x000fe20000000a00 */
[----:B------:R-:W-:Y:S01]  /*7e40*/  IMAD R10, R6, UR5, RZ ;  /* 0x00000005060a7c24 */ /* 0x000fe2000f8e02ff */
[----:B------:R-:W-:Y:S01]  /*7e50*/  ULDC.64 UR16, c[0x0][0x228] ;  /* 0x00008a0000107ab9 */ /* 0x000fe20000000a00 */
[----:B-----5:R-:W-:Y:S02]  /*7e60*/  IMAD R11, R21, UR8, RZ ;  /* 0x00000008150b7c24 */ /* 0x020fe4000f8e02ff */
[----:B------:R-:W-:-:S04]  /*7e70*/  IMAD.WIDE.U32 R26, R20, UR8, RZ ;  /* 0x00000008141a7c25 */ /* 0x000fc8000f8e00ff */
[----:B------:R-:W-:Y:S01]  /*7e80*/  IMAD R11, R20, UR9, R11 ;  /* 0x00000009140b7c24 */ /* 0x000fe2000f8e020b */
[----:B------:R-:W-:Y:S02]  /*7e90*/  ULDC.64 UR8, c[0x0][0x238] ;  /* 0x00008e0000087ab9 */ /* 0x000fe40000000a00 */
[----:B------:R-:W-:Y:S02]  /*7ea0*/  ULEA UR8, UP0, UR4, UR8, 0x3 ;  /* 0x0000000804087291 */ /* 0x000fe4000f80183f */
[----:B------:R-:W-:-:S03]  /*7eb0*/  IADD3 R27, R27, R11, RZ ;  /* 0x0000000b1b1b7210 */ /* 0x000fc60007ffe0ff */
[----:B------:R-:W-:-:S04]  /*7ec0*/  IMAD.WIDE.U32 R26, R6, UR4, R26 ;  /* 0x00000004061a7c25 */ /* 0x000fc8000f8e001a */
[----:B0-----:R-:W-:Y:S01]  /*7ed0*/  IMAD R25, R7, UR4, R10 ;  /* 0x0000000407197c24 */ /* 0x001fe2000f8e020a */
        /* <DEDUP_REMOVED lines=23> */
[----:B------:R-:W2:Y:S03]  /*8050*/  LDG.E.64 R6, desc[UR6][R30.64] ;  /* 0x000000061e067981 */ /* 0x000ea6000c1e1b00 */
[----:B------:R-:W-:-:S02]  /*8060*/  @P0 IADD3.X R29, R31, R27, RZ, P3, !PT ;  /* 0x0000001b1f1d0210 */ /* 0x000fc40001ffe4ff */
        /* <DEDUP_REMOVED lines=11> */
.L_x_5034:
[----:B------:R-:W-:Y:S01]  /*8120*/  ULDC.64 UR16, c[0x0][0x248] ;  /* 0x0000920000107ab9 */ /* 0x000fe20000000a00 */
[C---:B0----5:R-:W-:Y:S01]  /*8130*/  SHF.L.U64.HI R27, R20.reuse, 0x3, R21 ;  /* 0x00000003141b7819 */ /* 0x061fe20000010215 */
[----:B------:R-:W-:Y:S01]  /*8140*/  IMAD.SHL.U32 R24, R20, 0x8, RZ ;  /* 0x0000000814187824 */ /* 0x000fe200078e00ff */
[----:B------:R-:W-:Y:S01]  /*8150*/  MOV R21, UR17 ;  /* 0x0000001100157c02 */ /* 0x000fe20008000f00 */
[----:B------:R-:W-:Y:S02]  /*8160*/  IMAD.U32 R25, RZ, RZ, UR16 ;  /* 0x00000010ff197e24 */ /* 0x000fe4000f8e00ff */
        /* <DEDUP_REMOVED lines=10> */
.L_x_5041:
        /* <DEDUP_REMOVED lines=27> */
.L_x_5040:
[----:B------:R-:W-:Y:S05]  /*83c0*/  @!P2 BRA `(.L_x_5042) ;  /* 0x000000000088a947 */ /* 0x000fea0003800000 */
[----:B------:R-:W-:Y:S01]  /*83d0*/  BSSY B0, `(.L_x_5042) ;  /* 0x0000021000007945 */ /* 0x000fe20003800000 */
[----:B------:R-:W-:Y:S01]  /*83e0*/  IMAD.MOV.U32 R39, RZ, RZ, R3 ;  /* 0x000000ffff277224 */ /* 0x000fe200078e0003 */
[----:B------:R-:W-:Y:S01]  /*83f0*/  MOV R36, UR16 ;  /* 0x0000001000247c02 */ /* 0x000fe20008000f00 */
[----:B------:R-:W-:Y:S02]  /*8400*/  IMAD.MOV.U32 R38, RZ, RZ, R2 ;  /* 0x000000ffff267224 */ /* 0x000fe400078e0002 */
[----:B------:R-:W-:Y:S02]  /*8410*/  IMAD.U32 R37, RZ, RZ, UR17 ;  /* 0x00000011ff257e24 */ /* 0x000fe4000f8e00ff */
[----:B------:R-:W-:Y:S02]  /*8420*/  IMAD.U32 R26, RZ, RZ, UR16 ;  /* 0x00000010ff1a7e24 */ /* 0x000fe4000f8e00ff */
[----:B------:R-:W-:-:S07]  /*8430*/  IMAD.U32 R21, RZ, RZ, UR17 ;  /* 0x00000011ff157e24 */ /* 0x000fce000f8e00ff */
.L_x_5043:
        /* <DEDUP_REMOVED lines=19> */
[C---:B------:R-:W-:Y:S02]  /*8570*/  IADD3.X R6, R21.reuse, RZ, R30, P5, P6 ;  /* 0x000000ff15067210 */ /* 0x040fe40002fec41e */
[----:B------:R-:W-:Y:S02]  /*8580*/  IADD3.X R7, RZ, R7, RZ, P4, !PT ;  /* 0x00000007ff077210 */ /* 0x000fe400027fe4ff */
[----:B------:R-:W-:Y:S02]  /*8590*/  SEL R26, R26, R29, !P0 ;  /* 0x0000001d1a1a7207 */ /* 0x000fe40004000000 */
[----:B------:R-:W-:Y:S02]  /*85a0*/  SEL R21, R21, R6, !P0 ;  /* 0x0000000615157207 */ /* 0x000fe40004000000 */
[----:B------:R-:W-:Y:S02]  /*85b0*/  SEL R36, R36, R10, !P0 ;  /* 0x0000000a24247207 */ /* 0x000fe40004000000 */
[----:B------:R-:W-:Y:S01]  /*85c0*/  SEL R37, R37, R7, !P0 ;  /* 0x0000000725257207 */ /* 0x000fe20004000000 */
[----:B------:R-:W-:Y:S06]  /*85d0*/  @P3 BRA `(.L_x_5043) ;  /* 0xfffffffc00983947 */ /* 0x000fec000383ffff */
[----:B------:R-:W-:Y:S05]  /*85e0*/  BSYNC B0 ;  /* 0x0000000000007941 */ /* 0x000fea0003800000 */
.L_x_5042:
[C---:B------:R-:W-:Y:S01]  /*85f0*/  IADD3 R10, P0, -R25.reuse, R26, RZ ;  /* 0x0000001a190a7210 */ /* 0x040fe20007f1e1ff */
[----:B------:R-:W-:Y:S01]  /*8600*/  ULDC UR14, c[0x0][0x258] ;  /* 0x00009600000e7ab9 */ /* 0x000fe20000000800 */
[----:B------:R-:W-:Y:S02]  /*8610*/  IADD3 R26, P3, R25, -UR12, RZ ;  /* 0x8000000c191a7c10 */ /* 0x000fe4000ff7e0ff */
[----:B------:R-:W-:Y:S02]  /*8620*/  CS2R R30, SRZ ;  /* 0x00000000001e7805 */ /* 0x000fe4000001ff00 */
[----:B------:R-:W-:Y:S01]  /*8630*/  IADD3 R6, P4, R24, UR14, RZ ;  /* 0x0000000e18067c10 */ /* 0x000fe2000ff9e0ff */
[----:B------:R-:W-:Y:S01]  /*8640*/  IMAD.X R11, R21, 0x1, ~R20, P0 ;  /* 0x00000001150b7824 */ /* 0x000fe200000e0e14 */
[----:B------:R-:W-:Y:S02]  /*8650*/  IADD3.X R21, R20, ~UR13, RZ, P3, !PT ;  /* 0x8000000d14157c10 */ /* 0x000fe40009ffe4ff */
[----:B------:R-:W-:-:S02]  /*8660*/  IADD3 R24, P5, R24, UR10, RZ ;  /* 0x0000000a18187c10 */ /* 0x000fc4000ffbe0ff */
[--C-:B------:R-:W-:Y:S02]  /*8670*/  SHF.R.S64 R10, R10, 0x3, R11.reuse ;  /* 0x000000030a0a7819 */ /* 0x100fe4000000100b */
[C---:B------:R-:W-:Y:S02]  /*8680*/  IADD3.X R7, R27.reuse, UR15, RZ, P4, !PT ;  /* 0x0000000f1b077c10 */ /* 0x040fe4000a7fe4ff */
[----:B------:R-:W-:Y:S02]  /*8690*/  SHF.R.S32.HI R11, RZ, 0x3, R11 ;  /* 0x00000003ff0b7819 */ /* 0x000fe4000001140b */
[--C-:B------:R-:W-:Y:S02]  /*86a0*/  SHF.R.S64 R20, R26, 0x3, R21.reuse ;  /* 0x000000031a147819 */ /* 0x100fe40000001015 */
[----:B------:R-:W-:Y:S01]  /*86b0*/  IADD3.X R25, R27, UR11, RZ, P5, !PT ;  /* 0x0000000b1b197c10 */ /* 0x000fe2000affe4ff */
[----:B------:R0:W-:Y:S01]  /*86c0*/  STG.E.64 desc[UR6][R6.64], R10 ;  /* 0x0000000a06007986 */ /* 0x0001e2000c101b06 */
[----:B------:R-:W-:-:S05]  /*86d0*/  SHF.R.S32.HI R21, RZ, 0x3, R21 ;  /* 0x00000003ff157819 */ /* 0x000fca0000011415 */
        /* <DEDUP_REMOVED lines=12> */
[----:B------:R-:W-:Y:S01]  /*87a0*/  IADD3 R7, P3, -R7, R8, RZ ;  /* 0x0000000807077210 */ /* 0x000fe20007f7e1ff */
[----:B------:R-:W-:Y:S01]  /*87b0*/  ULDC.64 UR4, c[0x0][0x230] ;  /* 0x00008c0000047ab9 */ /* 0x000fe20000000a00 */
[----:B------:R-:W-:Y:S01]  /*87c0*/  ULDC.64 UR20, c[0x0][0x238] ;  /* 0x00008e0000147ab9 */ /* 0x000fe20000000a00 */
[----:B------:R-:W-:Y:S01]  /*87d0*/  IMAD R25, R23, UR4, RZ ;  /* 0x0000000417197c24 */ /* 0x000fe2000f8e02ff */
[----:B------:R-:W-:Y:S01]  /*87e0*/  ISETP.GT.U32.AND P0, PT, R7, RZ, PT ;  /* 0x000000ff0700720c */ /* 0x000fe20003f04070 */
[----:B------:R-:W-:Y:S01]  /*87f0*/  IMAD.WIDE.U32 R20, R22, UR4, RZ ;  /* 0x0000000416147c25 */ /* 0x000fe2000f8e00ff */
[----:B------:R-:W-:-:S03]  /*8800*/  IADD3.X R6, R9, -0x1, RZ, P3, !PT ;  /* 0xffffffff09067810 */ /* 0x000fc60001ffe4ff */
[----:B------:R-:W-:Y:S01]  /*8810*/  IMAD R25, R22, UR5, R25 ;  /* 0x0000000516197c24 */ /* 0x000fe2000f8e0219 */
[----:B------:R-:W-:Y:S01]  /*8820*/  ISETP.GT.AND.EX P0, PT, R6, RZ, PT, P0 ;  /* 0x000000ff0600720c */ /* 0x000fe20003f04300 */
[----:B------:R-:W-:Y:S02]  /*8830*/  ULDC.64 UR4, c[0x0][0x228] ;  /* 0x00008a0000047ab9 */ /* 0x000fe40000000a00 */
[----:B------:R-:W-:Y:S01]  /*8840*/  IMAD.IADD R27, R21, 0x1, R25 ;  /* 0x00000001151b7824 */ /* 0x000fe200078e0219 */
[----:B------:R-:W-:Y:S01]  /*8850*/  LEA R26, P3, R20, UR4, 0x3 ;  /* 0x00000004141a7c11 */ /* 0x000fe2000f8618ff */
[----:B------:R-:W-:Y:S01]  /*8860*/  UMOV UR4, URZ ;  /* 0x0000003f00047c82 */ /* 0x000fe20008000000 */
[----:B0-----:R-:W-:Y:S02]  /*8870*/  IMAD.WIDE.U32 R24, R10, 0x8, RZ ;  /* 0x000000080a187825 */ /* 0x001fe400078e00ff */
[----:B------:R-:W-:Y:S01]  /*8880*/  LEA.HI.X R27, R20, UR5, R27, 0x3, P3 ;  /* 0x00000005141b7c11 */ /* 0x000fe200098f1c1b */
[----:B------:R-:W-:-:S04]  /*8890*/  UMOV UR5, URZ ;  /* 0x0000003f00057c82 */ /* 0x000fc80008000000 */
[----:B------:R-:W-:Y:S05]  /*88a0*/  @!P0 BRA `(.L_x_5046) ;  /* 0x0000000c00948947 */ /* 0x000fea0003800000 */
[----:B------:R-:W-:Y:S02]  /*88b0*/  ISETP.GT.U32.AND P3, PT, R7, 0xc, PT ;  /* 0x0000000c0700780c */ /* 0x000fe40003f64070 */
[----:B------:R-:W-:Y:S02]  /*88c0*/  PLOP3.LUT P0, PT, PT, PT, PT, 0x80, 0x0 ;  /* 0x000000000000781c */ /* 0x000fe40003f0f070 */
[----:B------:R-:W-:-:S13]  /*88d0*/  ISETP.GT.AND.EX P3, PT, R6, RZ, PT, P3 ;  /* 0x000000ff0600720c */ /* 0x000fda0003f64330 */
[----:B------:R-:W-:Y:S05]  /*88e0*/  @!P3 BRA `(.L_x_5047) ;  /* 0x00000008003cb947 */ /* 0x000fea0003800000 */
[----:B------:R-:W-:Y:S01]  /*88f0*/  PLOP3.LUT P0, PT, PT, PT, PT, 0x8, 0x0 ;  /* 0x000000000000781c */ /* 0x000fe20003f0e170 */
[----:B------:R-:W-:-:S12]  /*8900*/  ULDC.64 UR18, c[0x0][0x238] ;  /* 0x00008e0000127ab9 */ /* 0x000fd80000000a00 */
.L_x_5048:
[----:B------:R-:W-:Y:S01]  /*8910*/  ULEA UR8, UP0, UR4, UR18, 0x3 ;  /* 0x0000001204087291 */ /* 0x000fe2000f80183f */
[----:B------:R0:W2:Y:S03]  /*8920*/  LDG.E.64 R32, desc[UR6][R26.64] ;  /* 0x000000061a207981 */ /* 0x0000a6000c1e1b00 */
[----:B------:R-:W-:Y:S02]  /*8930*/  ULEA.HI.X UR9, UR4, UR19, UR5, 0x3, UP0 ;  /* 0x0000001304097291 */ /* 0x000fe400080f1c05 */
[----:B------:R-:W-:-:S04]  /*8940*/  IMAD.U32 R20, RZ, RZ, UR8 ;  /* 0x00000008ff147e24 */ /* 0x000fc8000f8e00ff */
[----:B------:R-:W-:-:S05]  /*8950*/  IMAD.U32 R21, RZ, RZ, UR9 ;  /* 0x00000009ff157e24 */ /* 0x000fca000f8e00ff */
[----:B------:R-:W2:Y:S01]  /*8960*/  LDG.E.64 R28, desc[UR6][R20.64] ;  /* 0x00000006141c7981 */ /* 0x000ea2000c1e1b00 */
[----:B------:R-:W-:Y:S01]  /*8970*/  IMAD.SHL.U32 R35, R11, 0x8, RZ ;  /* 0x000000080b237824 */ /* 0x000fe200078e00ff */
[----:B0-----:R-:W-:-:S03]  /*8980*/  IADD3 R26, P3, R26, R24, RZ ;  /* 0x000000181a1a7210 */ /* 0x001fc60007f7e0ff */
[----:B------:R-:W-:Y:S02]  /*8990*/  IMAD.IADD R40, R25, 0x1, R35 ;  /* 0x0000000119287824 */ /* 0x000fe400078e0223 */
[----:B------:R-:W3:Y:S03]  /*89a0*/  LDG.E.64 R34, desc[UR6][R20.64+0x8] ;  /* 0x0000080614227981 */ /* 0x000ee6000c1e1b00 */
[----:B------:R-:W-:-:S05]  /*89b0*/  IADD3.X R27, R27, R40, RZ, P3, !PT ;  /* 0x000000281b1b7210 */ /* 0x000fca0001ffe4ff */
[----:B------:R0:W3:Y:S01]  /*89c0*/  LDG.E.64 R36, desc[UR6][R26.64] ;  /* 0x000000061a247981 */ /* 0x0000e2000c1e1b00 */
[----:B------:R-:W-:-:S05]  /*89d0*/  IADD3 R38, P3, R26, R24, RZ ;  /* 0x000000181a267210 */ /* 0x000fca0007f7e0ff */
        /* <DEDUP_REMOVED lines=12> */
[----:B------:R-:W3:Y:S04]  /*8aa0*/  LDG.E.64 R42, desc[UR6][R26.64] ;  /* 0x000000061a2a7981 */ /* 0x000ee8000c1e1b00 */
[----:B------:R-:W3:Y:S01]  /*8ab0*/  LDG.E.64 R36, desc[UR6][R20.64+0x18] ;  /* 0x0000180614247981 */ /* 0x000ee2000c1e1b00 */
[----:B------:R-:W-:Y:S01]  /*8ac0*/  IADD3 R44, P3, R26, R24, RZ ;  /* 0x000000181a2c7210 */ /* 0x000fe20007f7e0ff */
[----:B------:R-:W-:-:S04]  /*8ad0*/  IMAD.IADD R31, R31, 0x1, R35 ;  /* 0x000000011f1f7824 */ /* 0x000fc800078e0223 */
[----:B------:R-:W-:-:S05]  /*8ae0*/  IMAD.X R45, R27, 0x1, R40, P3 ;  /* 0x000000011b2d7824 */ /* 0x000fca00018e0628 */
[----:B------:R-:W4:Y:S01]  /*8af0*/  LDG.E.64 R34, desc[UR6][R44.64] ;  /* 0x000000062c227981 */ /* 0x000f22000c1e1b00 */
[----:B--2---:R-:W-:-:S04]  /*8b00*/  IMAD R33, R33, R28, RZ ;  /* 0x0000001c21217224 */ /* 0x004fc800078e02ff */
[C---:B------:R-:W-:Y:S02]  /*8b10*/  IMAD R33, R32.reuse, R29, R33 ;  /* 0x0000001d20217224 */ /* 0x040fe400078e0221 */
[----:B------:R-:W-:Y:S02]  /*8b20*/  IMAD.WIDE.U32 R28, R32, R28, R30 ;  /* 0x0000001c201c7225 */ /* 0x000fe400078e001e */
[----:B------:R-:W4:Y:S01]  /*8b30*/  LDG.E.64 R30, desc[UR6][R20.64+0x20] ;  /* 0x00002006141e7981 */ /* 0x000f22000c1e1b00 */
[----:B------:R-:W-:Y:S01]  /*8b40*/  IADD3 R38, P3, R44, R24, RZ ;  /* 0x000000182c267210 */ /* 0x000fe20007f7e0ff */
[----:B------:R-:W-:-:S03]  /*8b50*/  IMAD.IADD R29, R29, 0x1, R33 ;  /* 0x000000011d1d7824 */ /* 0x000fc600078e0221 */
[----:B------:R-:W-:Y:S01]  /*8b60*/  IADD3.X R39, R45, R40, RZ, P3, !PT ;  /* 0x000000282d277210 */ /* 0x000fe20001ffe4ff */
[----:B---3--:R-:W-:-:S04]  /*8b70*/  IMAD R27, R43, R36, RZ ;  /* 0x000000242b1b7224 */ /* 0x008fc800078e02ff */
[----:B------:R0:W2:Y:S01]  /*8b80*/  LDG.E.64 R32, desc[UR6][R38.64] ;  /* 0x0000000626207981 */ /* 0x0000a2000c1e1b00 */
[C---:B------:R-:W-:Y:S02]  /*8b90*/  IMAD R37, R42.reuse, R37, R27 ;  /* 0x000000252a257224 */ /* 0x040fe400078e021b */
[----:B------:R-:W-:Y:S02]  /*8ba0*/  IMAD.WIDE.U32 R26, R42, R36, R28 ;  /* 0x000000242a1a7225 */ /* 0x000fe400078e001c */
[----:B------:R-:W2:Y:S01]  /*8bb0*/  LDG.E.64 R28, desc[UR6][R20.64+0x28] ;  /* 0x00002806141c7981 */ /* 0x000ea2000c1e1b00 */
[----:B------:R-:W-:Y:S01]  /*8bc0*/  IADD3 R36, P3, R38, R24, RZ ;  /* 0x0000001826247210 */ /* 0x000fe20007f7e0ff */
[----:B------:R-:W-:-:S04]  /*8bd0*/  IMAD.IADD R27, R27, 0x1, R37 ;  /* 0x000000011b1b7824 */ /* 0x000fc800078e0225 */
[----:B------:R-:W-:Y:S02]  /*8be0*/  IMAD.X R37, R39, 0x1, R40, P3 ;  /* 0x0000000127257824 */ /* 0x000fe400018e0628 */
[-C--:B----4-:R-:W-:Y:S02]  /*8bf0*/  IMAD R35, R35, R30.reuse, RZ ;  /* 0x0000001e23237224 */ /* 0x090fe400078e02ff */
[----:B------:R-:W-:-:S04]  /*8c00*/  IMAD.WIDE.U32 R26, R34, R30, R26 ;  /* 0x0000001e221a7225 */ /* 0x000fc800078e001a */
[----:B------:R-:W-:Y:S02]  /*8c10*/  IMAD R41, R34, R31, R35 ;  /* 0x0000001f22297224 */ /* 0x000fe400078e0223 */
[----:B------:R-:W3:Y:S04]  /*8c20*/  LDG.E.64 R30, desc[UR6][R20.64+0x30] ;  /* 0x00003006141e7981 */ /* 0x000ee8000c1e1b00 */
[----:B------:R1:W3:Y:S01]  /*8c30*/  LDG.E.64 R34, desc[UR6][R36.64] ;  /* 0x0000000624227981 */ /* 0x0002e2000c1e1b00 */
[----:B0-----:R-:W-:Y:S01]  /*8c40*/  IADD3 R38, P3, R36, R24, RZ ;  /* 0x0000001824267210 */ /* 0x001fe20007f7e0ff */
[----:B------:R-:W-:Y:S02]  /*8c50*/  IMAD.IADD R27, R27, 0x1, R41 ;  /* 0x000000011b1b7824 */ /* 0x000fe400078e0229 */
[----:B--2---:R-:W-:-:S02]  /*8c60*/  IMAD R33, R33, R28, RZ ;  /* 0x0000001c21217224 */ /* 0x004fc400078e02ff */
[----:B------:R-:W-:Y:S02]  /*8c70*/  IMAD.X R39, R37, 0x1, R40, P3 ;  /* 0x0000000125277824 */ /* 0x000fe400018e0628 */
[C---:B------:R-:W-:Y:S02]  /*8c80*/  IMAD R41, R32.reuse, R29, R33 ;  /* 0x0000001d20297224 */ /* 0x040fe400078e0221 */
[----:B------:R-:W-:Y:S02]  /*8c90*/  IMAD.WIDE.U32 R28, R32, R28, R26 ;  /* 0x0000001c201c7225 */ /* 0x000fe400078e001a */
[----:B------:R-:W2:Y:S04]  /*8ca0*/  LDG.E.64 R26, desc[UR6][R20.64+0x38] ;  /* 0x00003806141a7981 */ /* 0x000ea8000c1e1b00 */
[----:B------:R0:W2:Y:S01]  /*8cb0*/  LDG.E.64 R32, desc[UR6][R38.64] ;  /* 0x0000000626207981 */ /* 0x0000a2000c1e1b00 */
[----:B-1----:R-:W-:Y:S01]  /*8cc0*/  IADD3 R36, P3, R38, R24, RZ ;  /* 0x0000001826247210 */ /* 0x002fe20007f7e0ff */
[----:B------:R-:W-:-:S04]  /*8cd0*/  IMAD.IADD R29, R29, 0x1, R41 ;  /* 0x000000011d1d7824 */ /* 0x000fc800078e0229 */
[----:B------:R-:W-:Y:S02]  /*8ce0*/  IMAD.X R37, R39, 0x1, R40, P3 ;  /* 0x0000000127257824 */ /* 0x000fe400018e0628 */
[----:B---3--:R-:W-:-:S04]  /*8cf0*/  IMAD R35, R35, R30, RZ ;  /* 0x0000001e23237224 */ /* 0x008fc800078e02ff */
[C---:B------:R-:W-:Y:S02]  /*8d00*/  IMAD R41, R34.reuse, R31, R35 ;  /* 0x0000001f22297224 */ /* 0x040fe400078e0223 */
[----:B------:R-:W-:Y:S02]  /*8d10*/  IMAD.WIDE.U32 R30, R34, R30, R28 ;  /* 0x0000001e221e7225 */ /* 0x000fe400078e001c */
[----:B------:R-:W3:Y:S04]  /*8d20*/  LDG.E.64 R28, desc[UR6][R20.64+0x40] ;  /* 0x00004006141c7981 */ /* 0x000ee8000c1e1b00 */
[----:B------:R-:W3:Y:S01]  /*8d30*/  LDG.E.64 R34, desc[UR6][R36.64] ;  /* 0x0000000624227981 */ /* 0x000ee2000c1e1b00 */
[----:B0-----:R-:W-:Y:S02]  /*8d40*/  IADD3 R38, P3, R36, R24, RZ ;  /* 0x0000001824267210 */ /* 0x001fe40007f7e0ff */
[----:B------:R-:W-:Y:S01]  /*8d50*/  IADD3 R31, R31, R41, RZ ;  /* 0x000000291f1f7210 */ /* 0x000fe20007ffe0ff */
[----:B--2---:R-:W-:-:S02]  /*8d60*/  IMAD R33, R33, R26, RZ ;  /* 0x0000001a21217224 */ /* 0x004fc400078e02ff */
[----:B------:R-:W-:Y:S02]  /*8d70*/  IMAD.X R39, R37, 0x1, R40, P3 ;  /* 0x0000000125277824 */ /* 0x000fe400018e0628 */
[C---:B------:R-:W-:Y:S02]  /*8d80*/  IMAD R41, R32.reuse, R27, R33 ;  /* 0x0000001b20297224 */ /* 0x040fe400078e0221 */
[----:B------:R-:W-:Y:S02]  /*8d90*/  IMAD.WIDE.U32 R26, R32, R26, R30 ;  /* 0x0000001a201a7225 */ /* 0x000fe400078e001e */
[----:B------:R-:W2:Y:S04]  /*8da0*/  LDG.E.64 R30, desc[UR6][R20.64+0x48] ;  /* 0x00004806141e7981 */ /* 0x000ea8000c1e1b00 */
[----:B------:R0:W2:Y:S01]  /*8db0*/  LDG.E.64 R32, desc[UR6][R38.64] ;  /* 0x0000000626207981 */ /* 0x0000a2000c1e1b00 */
[----:B------:R-:W-:Y:S01]  /*8dc0*/  IADD3 R42, P3, R38, R24, RZ ;  /* 0x00000018262a7210 */ /* 0x000fe20007f7e0ff */
[----:B------:R-:W-:-:S04]  /*8dd0*/  IMAD.IADD R27, R27, 0x1, R41 ;  /* 0x000000011b1b7824 */ /* 0x000fc800078e0229 */
[----:B------:R-:W-:-:S05]  /*8de0*/  IMAD.X R43, R39, 0x1, R40, P3 ;  /* 0x00000001272b7824 */ /* 0x000fca00018e0628 */
[----:B------:R-:W4:Y:S01]  /*8df0*/  LDG.E.64 R36, desc[UR6][R42.64] ;  /* 0x000000062a247981 */ /* 0x000f22000c1e1b00 */
[----:B---3--:R-:W-:-:S04]  /*8e00*/  IMAD R35, R35, R28, RZ ;  /* 0x0000001c23237224 */ /* 0x008fc800078e02ff */
[C---:B------:R-:W-:Y:S02]  /*8e10*/  IMAD R35, R34.reuse, R29, R35 ;  /* 0x0000001d22237224 */ /* 0x040fe400078e0223 */
[----:B------:R-:W-:Y:S02]  /*8e20*/  IMAD.WIDE.U32 R28, R34, R28, R26 ;  /* 0x0000001c221c7225 */ /* 0x000fe400078e001a */
[----:B------:R-:W4:Y:S01]  /*8e30*/  LDG.E.64 R26, desc[UR6][R20.64+0x50] ;  /* 0x00005006141a7981 */ /* 0x000f22000c1e1b00 */
[----:B0-----:R-:W-:Y:S01]  /*8e40*/  IADD3 R38, P3, R42, R24, RZ ;  /* 0x000000182a267210 */ /* 0x001fe20007f7e0ff */
[----:B------:R-:W-:-:S04]  /*8e50*/  IMAD.IADD R29, R29, 0x1, R35 ;  /* 0x000000011d1d7824 */ /* 0x000fc800078e0223 */
[----:B------:R-:W-:Y:S02]  /*8e60*/  IMAD.X R39, R43, 0x1, R40, P3 ;  /* 0x000000012b277824 */ /* 0x000fe400018e0628 */
[----:B--2---:R-:W-:-:S03]  /*8e70*/  IMAD R33, R33, R30, RZ ;  /* 0x0000001e21217224 */ /* 0x004fc600078e02ff */
[----:B------:R0:W2:Y:S01]  /*8e80*/  LDG.E.64 R34, desc[UR6][R38.64] ;  /* 0x0000000626227981 */ /* 0x0000a2000c1e1b00 */
[C---:B------:R-:W-:Y:S02]  /*8e90*/  IMAD R33, R32.reuse, R31, R33 ;  /* 0x0000001f20217224 */ /* 0x040fe400078e0221 */
[----:B------:R-:W-:Y:S02]  /*8ea0*/  IMAD.WIDE.U32 R30, R32, R30, R28 ;  /* 0x0000001e201e7225 */ /* 0x000fe400078e001c */
[----:B------:R-:W2:Y:S01]  /*8eb0*/  LDG.E.64 R28, desc[UR6][R20.64+0x58] ;  /* 0x00005806141c7981 */ /* 0x000ea2000c1e1b00 */
[----:B------:R-:W-:Y:S01]  /*8ec0*/  IADD3 R32, P3, R38, R24, RZ ;  /* 0x0000001826207210 */ /* 0x000fe20007f7e0ff */
[----:B------:R-:W-:-:S03]  /*8ed0*/  IMAD.IADD R31, R31, 0x1, R33 ;  /* 0x000000011f1f7824 */ /* 0x000fc600078e0221 */
[----:B------:R-:W-:Y:S01]  /*8ee0*/  IADD3.X R33, R39, R40, RZ, P3, !PT ;  /* 0x0000002827217210 */ /* 0x000fe20001ffe4ff */
[----:B----4-:R-:W-:-:S04]  /*8ef0*/  IMAD R37, R37, R26, RZ ;  /* 0x0000001a25257224 */ /* 0x010fc800078e02ff */
[C---:B------:R-:W-:Y:S02]  /*8f00*/  IMAD R41, R36.reuse, R27, R37 ;  /* 0x0000001b24297224 */ /* 0x040fe400078e0225 */
[----:B------:R-:W-:Y:S02]  /*8f10*/  IMAD.WIDE.U32 R36, R36, R26, R30 ;  /* 0x0000001a24247225 */ /* 0x000fe400078e001e */
[----:B------:R-:W3:Y:S04]  /*8f20*/  LDG.E.64 R26, desc[UR6][R20.64+0x60] ;  /* 0x00006006141a7981 */ /* 0x000ee8000c1e1b00 */
[----:B------:R-:W3:Y:S01]  /*8f30*/  LDG.E.64 R30, desc[UR6][R32.64] ;  /* 0x00000006201e7981 */ /* 0x000ee2000c1e1b00 */
[----:B0-----:R-:W-:Y:S01]  /*8f40*/  IADD3 R38, P3, R32, R24, RZ ;  /* 0x0000001820267210 */ /* 0x001fe20007f7e0ff */
[----:B------:R-:W-:-:S02]  /*8f50*/  IMAD.IADD R37, R37, 0x1, R41 ;  /* 0x0000000125257824 */ /* 0x000fc400078e0229 */
[-C--:B--2---:R-:W-:Y:S02]  /*8f60*/  IMAD R35, R35, R28.reuse, RZ ;  /* 0x0000001c23237224 */ /* 0x084fe400078e02ff */
[----:B------:R-:W-:-:S04]  /*8f70*/  IMAD.WIDE.U32 R36, R34, R28, R36 ;  /* 0x0000001c22247225 */ /* 0x000fc800078e0024 */
[----:B------:R-:W-:Y:S02]  /*8f80*/  IMAD R35, R34, R29, R35 ;  /* 0x0000001d22237224 */ /* 0x000fe400078e0223 */
[--C-:B------:R-:W-:Y:S01]  /*8f90*/  IMAD.X R39, R33, 0x1, R40.reuse, P3 ;  /* 0x0000000121277824 */ /* 0x100fe200018e0628 */
[----:B------:R-:W2:Y:S01]  /*8fa0*/  LDG.E.64 R28, desc[UR6][R20.64+0x68] ;  /* 0x00006806141c7981 */ /* 0x000ea2000c1e1b00 */
[----:B------:R-:W-:Y:S01]  /*8fb0*/  IMAD.IADD R37, R37, 0x1, R35 ;  /* 0x0000000125257824 */ /* 0x000fe200078e0223 */
[----:B------:R-:W-:Y:S02]  /*8fc0*/  IADD3 R44, P3, R38, R24, RZ ;  /* 0x00000018262c7210 */ /* 0x000fe40007f7e0ff */
[----:B------:R-:W2:Y:S03]  /*8fd0*/  LDG.E.64 R34, desc[UR6][R38.64] ;  /* 0x0000000626227981 */ /* 0x000ea6000c1e1b00 */
[----:B------:R-:W-:Y:S01]  /*8fe0*/  IMAD.X R45, R39, 0x1, R40, P3 ;  /* 0x00000001272d7824 */ /* 0x000fe200018e0628 */
[----:B------:R-:W4:Y:S04]  /*8ff0*/  LDG.E.64 R32, desc[UR6][R20.64+0x70] ;  /* 0x0000700614207981 */ /* 0x000f28000c1e1b00 */
[----:B------:R-:W5:Y:S01]  /*9000*/  LDG.E.64 R38, desc[UR6][R20.64+0x78] ;  /* 0x0000780614267981 */ /* 0x000f62000c1e1b00 */
[----:B---3--:R-:W-:-:S02]  /*9010*/  IMAD R41, R31, R26, RZ ;  /* 0x0000001a1f297224 */ /* 0x008fc400078e02ff */
[----:B------:R-:W-:Y:S01]  /*9020*/  IMAD.WIDE.U32 R36, R30, R26, R36 ;  /* 0x0000001a1e247225 */ /* 0x000fe200078e0024 */
[----:B------:R-:W-:-:S03]  /*9030*/  IADD3 R26, P3, R44, R24, RZ ;  /* 0x000000182c1a7210 */ /* 0x000fc60007f7e0ff */
[----:B------:R-:W-:Y:S02]  /*9040*/  IMAD R41, R30, R27, R41 ;  /* 0x0000001b1e297224 */ /* 0x000fe400078e0229 */
[----:B------:R-:W4:Y:S01]  /*9050*/  LDG.E.64 R30, desc[UR6][R44.64] ;  /* 0x000000062c1e7981 */ /* 0x000f22000c1e1b00 */
[----:B------:R-:W-:-:S05]  /*9060*/  IMAD.X R27, R45, 0x1, R40, P3 ;  /* 0x000000012d1b7824 */ /* 0x000fca00018e0628 */
[----:B------:R0:W5:Y:S01]  /*9070*/  LDG.E.64 R42, desc[UR6][R26.64] ;  /* 0x000000061a2a7981 */ /* 0x000162000c1e1b00 */
[----:B------:R-:W-:Y:S02]  /*9080*/  IMAD.IADD R37, R37, 0x1, R41 ;  /* 0x0000000125257824 */ /* 0x000fe400078e0229 */
[----:B--2---:R-:W-:Y:S01]  /*9090*/  IMAD R35, R35, R28, RZ ;  /* 0x0000001c23237224 */ /* 0x004fe200078e02ff */
[----:B------:R-:W-:-:S03]  /*90a0*/  IADD3 R7, P3, R7, -0x10, RZ ;  /* 0xfffffff007077810 */ /* 0x000fc60007f7e0ff */
[C---:B------:R-:W-:Y:S02]  /*90b0*/  IMAD R35, R34.reuse, R29, R35 ;  /* 0x0000001d22237224 */ /* 0x040fe400078e0223 */
[----:B------:R-:W-:Y:S01]  /*90c0*/  IMAD.WIDE.U32 R28, R34, R28, R36 ;  /* 0x0000001c221c7225 */ /* 0x000fe200078e0024 */
[----:B------:R-:W-:Y:S02]  /*90d0*/  IADD3.X R6, R6, -0x1, RZ, P3, !PT ;  /* 0xffffffff06067810 */ /* 0x000fe40001ffe4ff */
[----:B------:R-:W-:Y:S02]  /*90e0*/  ISETP.GT.U32.AND P3, PT, R7, 0xc, PT ;  /* 0x0000000c0700780c */ /* 0x000fe40003f64070 */
[----:B------:R-:W-:Y:S02]  /*90f0*/  IADD3 R29, R29, R35, RZ ;  /* 0x000000231d1d7210 */ /* 0x000fe40007ffe0ff */
[----:B------:R-:W-:Y:S01]  /*9100*/  ISETP.GT.AND.EX P3, PT, R6, RZ, PT, P3 ;  /* 0x000000ff0600720c */ /* 0x000fe20003f64330 */
[----:B------:R-:W-:Y:S01]  /*9110*/  UIADD3 UR4, UP0, UR4, 0x10, URZ ;  /* 0x0000001004047890 */ /* 0x000fe2000ff1e03f */
[----:B0-----:R-:W-:-:S03]  /*9120*/  IADD3 R26, P4, R26, R24, RZ ;  /* 0x000000181a1a7210 */ /* 0x001fc60007f9e0ff */
[----:B------:R-:W-:Y:S02]  /*9130*/  UIADD3.X UR5, URZ, UR5, URZ, UP0, !UPT ;  /* 0x000000053f057290 */ /* 0x000fe400087fe43f */
[----:B------:R-:W-:Y:S02]  /*9140*/  IMAD.X R27, R27, 0x1, R40, P4 ;  /* 0x000000011b1b7824 */ /* 0x000fe400020e0628 */
        /* <DEDUP_REMOVED lines=9> */
.L_x_5047:
[----:B------:R-:W-:-:S04]  /*91e0*/  ISETP.GT.U32.AND P3, PT, R7, 0x4, PT ;  /* 0x000000040700780c */ /* 0x000fc80003f64070 */
[----:B------:R-:W-:-:S13]  /*91f0*/  ISETP.GT.AND.EX P3, PT, R6, RZ, PT, P3 ;  /* 0x000000ff0600720c */ /* 0x000fda0003f64330 */
        /* <DEDUP_REMOVED lines=8> */
[----:B------:R-:W-:Y:S01]  /*9280*/  IMAD.SHL.U32 R45, R11, 0x8, RZ ;  /* 0x000000080b2d7824 */ /* 0x000fe200078e00ff */
[----:B------:R-:W-:-:S04]  /*9290*/  IADD3 R32, P0, R26, R24, RZ ;  /* 0x000000181a207210 */ /* 0x000fc80007f1e0ff */
[----:B------:R-:W-:-:S05]  /*92a0*/  IADD3 R45, R25, R45, RZ ;  /* 0x0000002d192d7210 */ /* 0x000fca0007ffe0ff */
[--C-:B------:R-:W-:Y:S01]  /*92b0*/  IMAD.X R33, R27, 0x1, R45.reuse, P0 ;  /* 0x000000011b217824 */ /* 0x100fe200000e062d */
[----:B------:R-:W-:Y:S01]  /*92c0*/  IADD3 R38, P0, R32, R24, RZ ;  /* 0x0000001820267210 */ /* 0x000fe20007f1e0ff */
[----:B------:R-:W3:Y:S04]  /*92d0*/  LDG.E.64 R26, desc[UR6][R36.64+0x8] ;  /* 0x00000806241a7981 */ /* 0x000ee8000c1e1b00 */
        /* <DEDUP_REMOVED lines=8> */
[----:B------:R-:W-:Y:S02]  /*9360*/  IMAD.IADD R31, R31, 0x1, R41 ;  /* 0x000000011f1f7824 */ /* 0x000fe400078e0229 */
[----:B---3--:R-:W-:-:S02]  /*9370*/  IMAD R35, R35, R26, RZ ;  /* 0x0000001a23237224 */ /* 0x008fc400078e02ff */
[----:B------:R-:W-:Y:S01]  /*9380*/  IMAD.X R33, R39, 0x1, R45, P0 ;  /* 0x0000000127217824 */ /* 0x000fe200000e062d */
[----:B-1----:R-:W-:Y:S01]  /*9390*/  IADD3 R38, P0, R32, R24, RZ ;  /* 0x0000001820267210 */ /* 0x002fe20007f1e0ff */
[C---:B------:R-:W-:Y:S02]  /*93a0*/  IMAD R41, R34.reuse, R27, R35 ;  /* 0x0000001b22297224 */ /* 0x040fe400078e0223 */
[----:B------:R-:W-:Y:S02]  /*93b0*/  IMAD.WIDE.U32 R34, R34, R26, R30 ;  /* 0x0000001a22227225 */ /* 0x000fe400078e001e */
[----:B------:R-:W3:Y:S04]  /*93c0*/  LDG.E.64 R26, desc[UR6][R36.64+0x18] ;  /* 0x00001806241a7981 */ /* 0x000ee8000c1e1b00 */
[----:B------:R-:W3:Y:S01]  /*93d0*/  LDG.E.64 R30, desc[UR6][R32.64] ;  /* 0x00000006201e7981 */ /* 0x000ee2000c1e1b00 */
[----:B------:R-:W-:-:S02]  /*93e0*/  IMAD.IADD R35, R35, 0x1, R41 ;  /* 0x0000000123237824 */ /* 0x000fc400078e0229 */
[----:B------:R-:W-:Y:S02]  /*93f0*/  IMAD.X R39, R33, 0x1, R45, P0 ;  /* 0x0000000121277824 */ /* 0x000fe400000e062d */
[-C--:B--2---:R-:W-:Y:S02]  /*9400*/  IMAD R21, R21, R28.reuse, RZ ;  /* 0x0000001c15157224 */ /* 0x084fe400078e02ff */
[----:B------:R-:W-:-:S04]  /*9410*/  IMAD.WIDE.U32 R34, R20, R28, R34 ;  /* 0x0000001c14227225 */ /* 0x000fc800078e0022 */
[----:B------:R-:W-:Y:S02]  /*9420*/  IMAD R41, R20, R29, R21 ;  /* 0x0000001d14297224 */ /* 0x000fe400078e0215 */
[----:B------:R-:W2:Y:S04]  /*9430*/  LDG.E.64 R20, desc[UR6][R36.64+0x20] ;  /* 0x0000200624147981 */ /* 0x000ea8000c1e1b00 */
[----:B------:R0:W2:Y:S01]  /*9440*/  LDG.E.64 R28, desc[UR6][R38.64] ;  /* 0x00000006261c7981 */ /* 0x0000a2000c1e1b00 */
[----:B------:R-:W-:Y:S02]  /*9450*/  IADD3 R40, P0, R38, R24, RZ ;  /* 0x0000001826287210 */ /* 0x000fe40007f1e0ff */
[----:B------:R-:W-:Y:S01]  /*9460*/  IADD3 R35, R35, R41, RZ ;  /* 0x0000002923237210 */ /* 0x000fe20007ffe0ff */
[----:B---3--:R-:W-:-:S02]  /*9470*/  IMAD R31, R31, R26, RZ ;  /* 0x0000001a1f1f7224 */ /* 0x008fc400078e02ff */
[----:B------:R-:W-:Y:S02]  /*9480*/  IMAD.X R41, R39, 0x1, R45, P0 ;  /* 0x0000000127297824 */ /* 0x000fe400000e062d */
[----:B------:R-:W-:Y:S01]  /*9490*/  IMAD R31, R30, R27, R31 ;  /* 0x0000001b1e1f7224 */ /* 0x000fe200078e021f */
[----:B0-----:R-:W-:Y:S01]  /*94a0*/  IADD3 R38, P0, R40, R24, RZ ;  /* 0x0000001828267210 */ /* 0x001fe20007f1e0ff */
[----:B------:R-:W-:Y:S01]  /*94b0*/  IMAD.WIDE.U32 R34, R30, R26, R34 ;  /* 0x0000001a1e227225 */ /* 0x000fe200078e0022 */
[----:B------:R-:W3:Y:S04]  /*94c0*/  LDG.E.64 R32, desc[UR6][R40.64] ;  /* 0x0000000628207981 */ /* 0x000ee8000c1e1b00 */
[----:B------:R-:W3:Y:S01]  /*94d0*/  LDG.E.64 R26, desc[UR6][R36.64+0x28] ;  /* 0x00002806241a7981 */ /* 0x000ee2000c1e1b00 */
[----:B------:R-:W-:-:S02]  /*94e0*/  IMAD.IADD R35, R35, 0x1, R31 ;  /* 0x0000000123237824 */ /* 0x000fc400078e021f */
[----:B------:R-:W-:Y:S01]  /*94f0*/  IMAD.X R39, R41, 0x1, R45, P0 ;  /* 0x0000000129277824 */ /* 0x000fe200000e062d */
        /* <DEDUP_REMOVED lines=14> */
[----:B------:R-:W-:Y:S01]  /*95e0*/  IADD3 R7, P4, R7, -0x8, RZ ;  /* 0xfffffff807077810 */ /* 0x000fe20007f9e0ff */
[----:B------:R-:W-:Y:S01]  /*95f0*/  UIADD3 UR4, UP0, UR4, 0x8, URZ ;  /* 0x0000000804047890 */ /* 0x000fe2000ff1e03f */
[----:B------:R-:W-:Y:S02]  /*9600*/  PLOP3.LUT P0, PT, PT, PT, PT, 0x8, 0x0 ;  /* 0x000000000000781c */ /* 0x000fe40003f0e170 */
[----:B------:R-:W-:Y:S01]  /*9610*/  IADD3.X R6, R6, -0x1, RZ, P4, !PT ;  /* 0xffffffff06067810 */ /* 0x000fe200027fe4ff */
[----:B------:R-:W-:Y:S01]  /*9620*/  UIADD3.X UR5, URZ, UR5, URZ, UP0, !UPT ;  /* 0x000000053f057290 */ /* 0x000fe200087fe43f */
[-C--:B----4-:R-:W-:Y:S02]  /*9630*/  IMAD R29, R29, R30.reuse, RZ ;  /* 0x0000001e1d1d7224 */ /* 0x090fe400078e02ff */
[----:B------:R-:W-:-:S04]  /*9640*/  IMAD.WIDE.U32 R26, R28, R30, R26 ;  /* 0x0000001e1c1a7225 */ /* 0x000fc800078e001a */
[----:B------:R-:W-:Y:S02]  /*9650*/  IMAD R29, R28, R31, R29 ;  /* 0x0000001f1c1d7224 */ /* 0x000fe400078e021d */
[----:B-----5:R-:W-:-:S03]  /*9660*/  IMAD R31, R43, R40, RZ ;  /* 0x000000282b1f7224 */ /* 0x020fc600078e02ff */
[----:B------:R-:W-:Y:S01]  /*9670*/  IADD3 R27, R27, R29, RZ ;  /* 0x0000001d1b1b7210 */ /* 0x000fe20007ffe0ff */
[C---:B------:R-:W-:Y:S02]  /*9680*/  IMAD R29, R42.reuse, R41, R31 ;  /* 0x000000292a1d7224 */ /* 0x040fe400078e021f */
[----:B------:R-:W-:Y:S01]  /*9690*/  IMAD.WIDE.U32 R30, R42, R40, R26 ;  /* 0x000000282a1e7225 */ /* 0x000fe200078e001a */
[----:B------:R-:W-:-:S03]  /*96a0*/  IADD3 R26, P3, R20, R24, RZ ;  /* 0x00000018141a7210 */ /* 0x000fc60007f7e0ff */
[----:B------:R-:W-:Y:S02]  /*96b0*/  IMAD.IADD R31, R31, 0x1, R29 ;  /* 0x000000011f1f7824 */ /* 0x000fe400078e021d */
[----:B------:R-:W-:-:S08]  /*96c0*/  IMAD.X R27, R21, 0x1, R45, P3 ;  /* 0x00000001151b7824 */ /* 0x000fd000018e062d */
.L_x_5049:
[----:B------:R-:W-:-:S04]  /*96d0*/  ISETP.NE.U32.AND P3, PT, R7, RZ, PT ;  /* 0x000000ff0700720c */ /* 0x000fc80003f65070 */
[----:B------:R-:W-:-:S13]  /*96e0*/  ISETP.NE.OR.EX P0, PT, R6, RZ, P0, P3 ;  /* 0x000000ff0600720c */ /* 0x000fda0000705730 */
[----:B------:R-:W-:Y:S05]  /*96f0*/  @!P0 BRA `(.L_x_5045) ;  /* 0x0000000000b48947 */ /* 0x000fea0003800000 */
.L_x_5046:
[----:B------:R-:W-:Y:S01]  /*9700*/  ULEA UR8, UP0, UR4, UR20, 0x3 ;  /* 0x0000001404087291 */ /* 0x000fe2000f80183f */
[----:B------:R0:W2:Y:S03]  /*9710*/  LDG.E.64 R38, desc[UR6][R26.64] ;  /* 0x000000061a267981 */ /* 0x0000a6000c1e1b00 */
[----:B------:R-:W-:Y:S02]  /*9720*/  ULEA.HI.X UR9, UR4, UR21, UR5, 0x3, UP0 ;  /* 0x0000001504097291 */ /* 0x000fe400080f1c05 */
[----:B------:R-:W-:-:S04]  /*9730*/  IMAD.U32 R20, RZ, RZ, UR8 ;  /* 0x00000008ff147e24 */ /* 0x000fc8000f8e00ff */
[----:B------:R-:W-:-:S05]  /*9740*/  IMAD.U32 R21, RZ, RZ, UR9 ;  /* 0x00000009ff157e24 */ /* 0x000fca000f8e00ff */
[----:B------:R-:W2:Y:S01]  /*9750*/  LDG.E.64 R36, desc[UR6][R20.64] ;  /* 0x0000000614247981 */ /* 0x000ea2000c1e1b00 */
[----:B------:R-:W-:Y:S01]  /*9760*/  IMAD.SHL.U32 R41, R11, 0x8, RZ ;  /* 0x000000080b297824 */ /* 0x000fe200078e00ff */
[----:B0-----:R-:W-:Y:S02]  /*9770*/  IADD3 R26, P0, R26, R24, RZ ;  /* 0x000000181a1a7210 */ /* 0x001fe40007f1e0ff */
[----:B------:R-:W3:Y:S01]  /*9780*/  LDG.E.64 R34, desc[UR6][R20.64+0x8] ;  /* 0x0000080614227981 */ /* 0x000ee2000c1e1b00 */
[----:B------:R-:W-:-:S05]  /*9790*/  IMAD.IADD R41, R25, 0x1, R41 ;  /* 0x0000000119297824 */ /* 0x000fca00078e0229 */
[----:B------:R-:W-:Y:S02]  /*97a0*/  IADD3.X R27, R27, R41, RZ, P0, !PT ;  /* 0x000000291b1b7210 */ /* 0x000fe400007fe4ff */
[----:B------:R-:W-:-:S03]  /*97b0*/  IADD3 R28, P0, R26, R24, RZ ;  /* 0x000000181a1c7210 */ /* 0x000fc60007f1e0ff */
[----:B------:R-:W3:Y:S02]  /*97c0*/  LDG.E.64 R32, desc[UR6][R26.64] ;  /* 0x000000061a207981 */ /* 0x000ee4000c1e1b00 */
[----:B------:R-:W-:Y:S01]  /*97d0*/  IMAD.X R29, R27, 0x1, R41, P0 ;  /* 0x000000011b1d7824 */ /* 0x000fe200000e0629 */
[----:B------:R-:W-:-:S05]  /*97e0*/  IADD3 R42, P0, R28, R24, RZ ;  /* 0x000000181c2a7210 */ /* 0x000fca0007f1e0ff */
[----:B------:R-:W-:Y:S01]  /*97f0*/  IMAD.X R43, R29, 0x1, R41, P0 ;  /* 0x000000011d2b7824 */ /* 0x000fe200000e0629 */
[----:B------:R-:W4:Y:S04]  /*9800*/  LDG.E.64 R26, desc[UR6][R20.64+0x18] ;  /* 0x00001806141a7981 */ /* 0x000f28000c1e1b00 */
[----:B------:R-:W4:Y:S01]  /*9810*/  LDG.E.64 R44, desc[UR6][R42.64] ;  /* 0x000000062a2c7981 */ /* 0x000f22000c1e1b00 */
[-C--:B--2---:R-:W-:Y:S02]  /*9820*/  IMAD R39, R39, R36.reuse, RZ ;  /* 0x0000002427277224 */ /* 0x084fe400078e02ff */
[----:B------:R-:W-:-:S04]  /*9830*/  IMAD.WIDE.U32 R30, R38, R36, R30 ;  /* 0x00000024261e7225 */ /* 0x000fc800078e001e */
[----:B------:R-:W-:Y:S02]  /*9840*/  IMAD R40, R38, R37, R39 ;  /* 0x0000002526287224 */ /* 0x000fe400078e0227 */
[----:B------:R4:W2:Y:S04]  /*9850*/  LDG.E.64 R36, desc[UR6][R20.64+0x10] ;  /* 0x0000100614247981 */ /* 0x0008a8000c1e1b00 */
[----:B------:R-:W2:Y:S01]  /*9860*/  LDG.E.64 R38, desc[UR6][R28.64] ;  /* 0x000000061c267981 */ /* 0x000ea2000c1e1b00 */
        /* <DEDUP_REMOVED lines=9> */
[----:B----4-:R-:W-:Y:S01]  /*9900*/  IMAD R21, R45, R26, RZ ;  /* 0x0000001a2d157224 */ /* 0x010fe200078e02ff */
[----:B------:R-:W-:-:S03]  /*9910*/  UIADD3 UR4, UP0, UR4, 0x4, URZ ;  /* 0x0000000404047890 */ /* 0x000fc6000ff1e03f */
[----:B------:R-:W-:Y:S01]  /*9920*/  IMAD R21, R44, R27, R21 ;  /* 0x0000001b2c157224 */ /* 0x000fe200078e0215 */
[----:B------:R-:W-:Y:S01]  /*9930*/  UIADD3.X UR5, URZ, UR5, URZ, UP0, !UPT ;  /* 0x000000053f057290 */ /* 0x000fe200087fe43f */
[-C--:B--2---:R-:W-:Y:S02]  /*9940*/  IMAD R29, R39, R36.reuse, RZ ;  /* 0x00000024271d7224 */ /* 0x084fe400078e02ff */
[----:B------:R-:W-:-:S04]  /*9950*/  IMAD.WIDE.U32 R30, R38, R36, R30 ;  /* 0x00000024261e7225 */ /* 0x000fc800078e001e */
[----:B------:R-:W-:-:S04]  /*9960*/  IMAD R29, R38, R37, R29 ;  /* 0x00000025261d7224 */ /* 0x000fc800078e021d */
[----:B------:R-:W-:Y:S02]  /*9970*/  IMAD.IADD R31, R31, 0x1, R29 ;  /* 0x000000011f1f7824 */ /* 0x000fe400078e021d */
[----:B------:R-:W-:Y:S01]  /*9980*/  IMAD.WIDE.U32 R30, R44, R26, R30 ;  /* 0x0000001a2c1e7225 */ /* 0x000fe200078e001e */
[----:B------:R-:W-:-:S04]  /*9990*/  IADD3 R26, P3, R42, R24, RZ ;  /* 0x000000182a1a7210 */ /* 0x000fc80007f7e0ff */
[----:B------:R-:W-:Y:S01]  /*99a0*/  IADD3 R31, R31, R21, RZ ;  /* 0x000000151f1f7210 */ /* 0x000fe20007ffe0ff */
[----:B------:R-:W-:Y:S01]  /*99b0*/  IMAD.X R27, R43, 0x1, R41, P3 ;  /* 0x000000012b1b7824 */ /* 0x000fe200018e0629 */
[----:B------:R-:W-:Y:S07]  /*99c0*/  @P0 BRA `(.L_x_5046) ;  /* 0xfffffffc004c0947 */ /* 0x000fee000383ffff */
.L_x_5045:
[----:B------:R-:W-:-:S04]  /*99d0*/  LOP3.LUT R28, R8, 0x3, RZ, 0xc0, !PT ;  /* 0x00000003081c7812 */ /* 0x000fc800078ec0ff */
[----:B------:R-:W-:-:S04]  /*99e0*/  ISETP.NE.U32.AND P0, PT, R28, RZ, PT ;  /* 0x000000ff1c00720c */ /* 0x000fc80003f05070 */
[----:B------:R-:W-:-:S13]  /*99f0*/  ISETP.NE.AND.EX P0, PT, RZ, RZ, PT, P0 ;  /* 0x000000ffff00720c */ /* 0x000fda0003f05300 */
        /* <DEDUP_REMOVED lines=13> */
[----:B------:R-:W-:Y:S01]  /*9ad0*/  IMAD.IADD R21, R25, 0x1, R21 ;  /* 0x0000000119157824 */ /* 0x000fe200078e0215 */
[C---:B------:R-:W-:Y:S01]  /*9ae0*/  LEA R20, P0, R24.reuse, UR18, 0x3 ;  /* 0x0000001218147c11 */ /* 0x040fe2000f8018ff */
[----:B------:R-:W-:Y:S02]  /*9af0*/  IMAD.U32 R6, RZ, RZ, UR8 ;  /* 0x00000008ff067e24 */ /* 0x000fe4000f8e00ff */
[----:B------:R-:W-:Y:S01]  /*9b00*/  IMAD.U32 R7, RZ, RZ, UR4 ;  /* 0x00000004ff077e24 */ /* 0x000fe2000f8e00ff */
[----:B------:R-:W-:-:S04]  /*9b10*/  LEA.HI.X R21, R24, UR19, R21, 0x3, P0 ;  /* 0x0000001318157c11 */ /* 0x000fc800080f1c15 */
        /* <DEDUP_REMOVED lines=13> */
[----:B------:R-:W-:-:S04]  /*9bf0*/  IADD3 R28, P3, R20, R27, RZ ;  /* 0x0000001b141c7210 */ /* 0x000fc80007f7e0ff */
[----:B------:R-:W-:Y:S02]  /*9c00*/  IADD3.X R29, R21, R25, RZ, P3, !PT ;  /* 0x00000019151d7210 */ /* 0x000fe40001ffe4ff */
[----:B------:R-:W2:Y:S04]  /*9c10*/  LDG.E.64 R20, desc[UR6][R6.64+0x8] ;  /* 0x0000080606147981 */ /* 0x000ea8000c1e1b00 */
[----:B------:R-:W2:Y:S01]  /*9c20*/  LDG.E.64 R10, desc[UR6][R28.64] ;  /* 0x000000061c0a7981 */ /* 0x000ea2000c1e1b00 */
[----:B------:R-:W-:-:S05]  /*9c30*/  @P0 IADD3 R26, P3, R28, R27, RZ ;  /* 0x0000001b1c1a0210 */ /* 0x000fca0007f7e0ff */
[----:B------:R-:W-:Y:S02]  /*9c40*/  @P0 IMAD.X R27, R29, 0x1, R25, P3 ;  /* 0x000000011d1b0824 */ /* 0x000fe400018e0619 */
[----:B------:R-:W3:Y:S04]  /*9c50*/  @P0 LDG.E.64 R24, desc[UR6][R6.64+0x10] ;  /* 0x0000100606180981 */ /* 0x000ee8000c1e1b00 */
[----:B------:R-:W3:Y:S01]  /*9c60*/  @P0 LDG.E.64 R26, desc[UR6][R26.64] ;  /* 0x000000061a1a0981 */ /* 0x000ee2000c1e1b00 */
[-C--:B--2---:R-:W-:Y:S02]  /*9c70*/  IMAD R11, R11, R20.reuse, RZ ;  /* 0x000000140b0b7224 */ /* 0x084fe400078e02ff */
[----:B------:R-:W-:-:S04]  /*9c80*/  IMAD.WIDE.U32 R30, R10, R20, R30 ;  /* 0x000000140a1e7225 */ /* 0x000fc800078e001e */
[----:B------:R-:W-:-:S04]  /*9c90*/  IMAD R11, R10, R21, R11 ;  /* 0x000000150a0b7224 */ /* 0x000fc800078e020b */
[----:B------:R-:W-:Y:S02]  /*9ca0*/  IMAD.IADD R31, R31, 0x1, R11 ;  /* 0x000000011f1f7824 */ /* 0x000fe400078e020b */
[----:B---3--:R-:W-:-:S04]  /*9cb0*/  @P0 IMAD R21, R27, R24, RZ ;  /* 0x000000181b150224 */ /* 0x008fc800078e02ff */
[C---:B------:R-:W-:Y:S02]  /*9cc0*/  @P0 IMAD R21, R26.reuse, R25, R21 ;  /* 0x000000191a150224 */ /* 0x040fe400078e0215 */
[----:B------:R-:W-:-:S04]  /*9cd0*/  @P0 IMAD.WIDE.U32 R24, R26, R24, R30 ;  /* 0x000000181a180225 */ /* 0x000fc800078e001e */
[----:B------:R-:W-:Y:S02]  /*9ce0*/  @P0 IMAD.IADD R31, R25, 0x1, R21 ;  /* 0x00000001191f0824 */ /* 0x000fe400078e0215 */
[----:B------:R-:W-:-:S07]  /*9cf0*/  @P0 IMAD.MOV.U32 R30, RZ, RZ, R24 ;  /* 0x000000ffff1e0224 */ /* 0x000fce00078e0018 */
.L_x_5044:
[----:B------:R-:W-:Y:S01]  /*9d00*/  ULDC UR17, c[0x0][0x24c] ;  /* 0x0000930000117ab9 */ /* 0x000fe20000000800 */
[C---:B------:R-:W-:Y:S01]  /*9d10*/  SHF.L.U64.HI R27, R22.reuse, 0x3, R23 ;  /* 0x00000003161b7819 */ /* 0x040fe20000010217 */
[----:B------:R-:W-:Y:S01]  /*9d20*/  IMAD.SHL.U32 R22, R22, 0x8, RZ ;  /* 0x0000000816167824 */ /* 0x000fe200078e00ff */
[----:B0-----:R-:W-:Y:S01]  /*9d30*/  MOV R24, UR16 ;  /* 0x0000001000187c02 */ /* 0x001fe20008000f00 */
        /* <DEDUP_REMOVED lines=11> */
.L_x_5051:
        /* <DEDUP_REMOVED lines=27> */
.L_x_5050:
[----:B------:R-:W-:Y:S05]  /*9fa0*/  @!P2 BRA `(.L_x_5052) ;  /* 0x000000000088a947 */ /* 0x000fea0003800000 */
[----:B------:R-:W-:Y:S01]  /*9fb0*/  BSSY B0, `(.L_x_5052) ;  /* 0x0000021000007945 */ /* 0x000fe20003800000 */
[----:B------:R-:W-:Y:S01]  /*9fc0*/  IMAD.MOV.U32 R36, RZ, RZ, R3 ;  /* 0x000000ffff247224 */ /* 0x000fe200078e0003 */
[----:B------:R-:W-:Y:S01]  /*9fd0*/  MOV R37, R2 ;  /* 0x0000000200257202 */ /* 0x000fe20000000f00 */
[----:B------:R-:W-:Y:S02]  /*9fe0*/  IMAD.U32 R34, RZ, RZ, UR16 ;  /* 0x00000010ff227e24 */ /* 0x000fe4000f8e00ff */
[----:B------:R-:W-:Y:S02]  /*9ff0*/  IMAD.U32 R35, RZ, RZ, UR17 ;  /* 0x00000011ff237e24 */ /* 0x000fe4000f8e00ff */
[----:B------:R-:W-:Y:S02]  /*a000*/  IMAD.U32 R24, RZ, RZ, UR16 ;  /* 0x00000010ff187e24 */ /* 0x000fe4000f8e00ff */
[----:B------:R-:W-:-:S07]  /*a010*/  IMAD.U32 R21, RZ, RZ, UR17 ;  /* 0x00000011ff157e24 */ /* 0x000fce000f8e00ff */
.L_x_5053:
        /* <DEDUP_REMOVED lines=12> */
[----:B------:R-:W-:-:S02]  /*a0e0*/  IADD3.X R11, R37, R26, RZ, P3, !PT ;  /* 0x0000001a250b7210 */ /* 0x000fc40001ffe4ff */
[----:B------:R-:W-:Y:S02]  /*a0f0*/  SEL R36, R33, R10, !P0 ;  /* 0x0000000a21247207 */ /* 0x000fe40004000000 */
[----:B------:R-:W-:Y:S02]  /*a100*/  SEL R37, R32, R11, !P0 ;  /* 0x0000000b20257207 */ /* 0x000fe40004000000 */
[----:B------:R-:W-:Y:S02]  /*a110*/  ISETP.GT.U32.AND P3, PT, R36, RZ, PT ;  /* 0x000000ff2400720c */ /* 0x000fe40003f64070 */
[----:B------:R-:W-:Y:S02]  /*a120*/  IADD3 R10, P4, R6, 0x8, RZ ;  /* 0x00000008060a7810 */ /* 0x000fe40007f9e0ff */
[----:B------:R-:W-:Y:S02]  /*a130*/  ISETP.GT.AND.EX P3, PT, R37, RZ, PT, P3 ;  /* 0x000000ff2500720c */ /* 0x000fe40003f64330 */
[----:B------:R-:W-:Y:S01]  /*a140*/  IADD3 R25, P5, P6, R24, 0x8, R29 ;  /* 0x0000000818197810 */ /* 0x000fe20007ebe01d */
[----:B------:R-:W-:Y:S01]  /*a150*/  IMAD.X R7, RZ, RZ, R7, P4 ;  /* 0x000000ffff077224 */ /* 0x000fe200020e0607 */
[----:B------:R-:W-:-:S02]  /*a160*/  SEL R34, R34, R10, !P0 ;  /* 0x0000000a22227207 */ /* 0x000fc40004000000 */
[C---:B------:R-:W-:Y:S02]  /*a170*/  IADD3.X R6, R21.reuse, RZ, R28, P5, P6 ;  /* 0x000000ff15067210 */ /* 0x040fe40002fec41c */
[----:B------:R-:W-:Y:S02]  /*a180*/  SEL R24, R24, R25, !P0 ;  /* 0x0000001918187207 */ /* 0x000fe40004000000 */
[----:B------:R-:W-:Y:S02]  /*a190*/  SEL R21, R21, R6, !P0 ;  /* 0x0000000615157207 */ /* 0x000fe40004000000 */
[----:B------:R-:W-:Y:S01]  /*a1a0*/  SEL R35, R35, R7, !P0 ;  /* 0x0000000723237207 */ /* 0x000fe20004000000 */
[----:B------:R-:W-:Y:S06]  /*a1b0*/  @P3 BRA `(.L_x_5053) ;  /* 0xfffffffc00983947 */ /* 0x000fec000383ffff */
[----:B------:R-:W-:Y:S05]  /*a1c0*/  BSYNC B0 ;  /* 0x0000000000007941 */ /* 0x000fea0003800000 */
.L_x_5052:
[C---:B------:R-:W-:Y:S02]  /*a1d0*/  IADD3 R10, P0, -R23.reuse, R24, RZ ;  /* 0x00000018170a7210 */ /* 0x040fe40007f1e1ff */
[----:B------:R-:W-:Y:S02]  /*a1e0*/  CS2R R30, SRZ ;  /* 0x00000000001e7805 */ /* 0x000fe4000001ff00 */
[----:B------:R-:W-:Y:S02]  /*a1f0*/  IADD3 R24, P3, R23, -UR12, RZ ;  /* 0x8000000c17187c10 */ /* 0x000fe4000ff7e0ff */
        /* <DEDUP_REMOVED lines=35> */
[----:B------:R-:W-:Y:S01]  /*a430*/  IMAD.IADD R35, R21, 0x1, R7 ;  /* 0x0000000115237824 */ /* 0x000fe200078e0207 */
[----:B------:R-:W-:Y:S01]  /*a440*/  UMOV UR4, URZ ;  /* 0x0000003f00047c82 */ /* 0x000fe20008000000 */
        /* <DEDUP_REMOVED lines=11> */
.L_x_5058:
[----:B------:R-:W-:Y:S01]  /*a500*/  ULEA UR8, UP0, UR4, UR18, 0x3 ;  /* 0x0000001204087291 */ /* 0x000fe2000f80183f */
[----:B------:R-:W2:Y:S03]  /*a510*/  LDG.E.64 R28, desc[UR6][R34.64] ;  /* 0x00000006221c7981 */ /* 0x000ea6000c1e1b00 */
[----:B------:R-:W-:Y:S02]  /*a520*/  ULEA.HI.X UR9, UR4, UR19, UR5, 0x3, UP0 ;  /* 0x0000001304097291 */ /* 0x000fe400080f1c05 */
[----:B------:R-:W-:-:S04]  /*a530*/  IMAD.U32 R20, RZ, RZ, UR8 ;  /* 0x00000008ff147e24 */ /* 0x000fc8000f8e00ff */
[----:B------:R-:W-:-:S05]  /*a540*/  MOV R21, UR9 ;  /* 0x0000000900157c02 */ /* 0x000fca0008000f00 */
[----:B------:R-:W2:Y:S01]  /*a550*/  LDG.E.64 R26, desc[UR6][R20.64] ;  /* 0x00000006141a7981 */ /* 0x000ea2000c1e1b00 */
[----:B------:R-:W-:-:S03]  /*a560*/  IADD3 R38, P3, R34, R6, RZ ;  /* 0x0000000622267210 */ /* 0x000fc60007f7e0ff */
[----:B------:R-:W3:Y:S02]  /*a570*/  LDG.E.64 R32, desc[UR6][R20.64+0x8] ;  /* 0x0000080614207981 */ /* 0x000ee4000c1e1b00 */
[----:B------:R-:W-:Y:S02]  /*a580*/  IMAD.X R39, R35, 0x1, R41, P3 ;  /* 0x0000000123277824 */ /* 0x000fe400018e0629 */
[----:B------:R-:W4:Y:S04]  /*a590*/  LDG.E.64 R22, desc[UR6][R20.64+0x10] ;  /* 0x0000100614167981 */ /* 0x000f28000c1e1b00 */
[----:B------:R0:W3:Y:S01]  /*a5a0*/  LDG.E.64 R34, desc[UR6][R38.64] ;  /* 0x0000000626227981 */ /* 0x0000e2000c1e1b00 */
[----:B------:R-:W-:-:S05]  /*a5b0*/  IADD3 R36, P3, R38, R6, RZ ;  /* 0x0000000626247210 */ /* 0x000fca0007f7e0ff */
[----:B------:R-:W-:-:S05]  /*a5c0*/  IMAD.X R37, R39, 0x1, R41, P3 ;  /* 0x0000000127257824 */ /* 0x000fca00018e0629 */
[----:B------:R-:W4:Y:S01]  /*a5d0*/  LDG.E.64 R24, desc[UR6][R36.64] ;  /* 0x0000000624187981 */ /* 0x000f22000c1e1b00 */
[----:B------:R-:W-:-:S05]  /*a5e0*/  IADD3 R44, P3, R36, R6, RZ ;  /* 0x00000006242c7210 */ /* 0x000fca0007f7e0ff */
[----:B------:R-:W-:Y:S01]  /*a5f0*/  IMAD.X R45, R37, 0x1, R41, P3 ;  /* 0x00000001252d7824 */ /* 0x000fe200018e0629 */
[----:B0-----:R-:W-:Y:S01]  /*a600*/  IADD3 R38, P3, R44, R6, RZ ;  /* 0x000000062c267210 */ /* 0x001fe20007f7e0ff */
[-C--:B--2---:R-:W-:Y:S02]  /*a610*/  IMAD R29, R29, R26.reuse, RZ ;  /* 0x0000001a1d1d7224 */ /* 0x084fe400078e02ff */
[----:B------:R-:W-:-:S04]  /*a620*/  IMAD.WIDE.U32 R30, R28, R26, R30 ;  /* 0x0000001a1c1e7225 */ /* 0x000fc800078e001e */
[----:B------:R-:W-:Y:S02]  /*a630*/  IMAD R39, R28, R27, R29 ;  /* 0x0000001b1c277224 */ /* 0x000fe400078e021d */
[----:B------:R0:W2:Y:S04]  /*a640*/  LDG.E.64 R28, desc[UR6][R44.64] ;  /* 0x000000062c1c7981 */ /* 0x0000a8000c1e1b00 */
[----:B------:R-:W2:Y:S01]  /*a650*/  LDG.E.64 R26, desc[UR6][R20.64+0x18] ;  /* 0x00001806141a7981 */ /* 0x000ea2000c1e1b00 */
[----:B------:R-:W-:Y:S02]  /*a660*/  IMAD.IADD R31, R31, 0x1, R39 ;  /* 0x000000011f1f7824 */ /* 0x000fe400078e0227 */
[----:B------:R-:W-:Y:S02]  /*a670*/  IMAD.X R39, R45, 0x1, R41, P3 ;  /* 0x000000012d277824 */ /* 0x000fe400018e0629 */
[----:B---3--:R-:W-:-:S02]  /*a680*/  IMAD R35, R35, R32, RZ ;  /* 0x0000002023237224 */ /* 0x008fc400078e02ff */
[C---:B------:R-:W-:Y:S01]  /*a690*/  IMAD.WIDE.U32 R30, R34.reuse, R32, R30 ;  /* 0x00000020221e7225 */ /* 0x040fe200078e001e */
[----:B------:R2:W3:Y:S03]  /*a6a0*/  LDG.E.64 R36, desc[UR6][R38.64] ;  /* 0x0000000626247981 */ /* 0x0004e6000c1e1b00 */
[----:B------:R-:W-:Y:S02]  /*a6b0*/  IMAD R35, R34, R33, R35 ;  /* 0x0000002122237224 */ /* 0x000fe400078e0223 */
[----:B------:R-:W3:Y:S01]  /*a6c0*/  LDG.E.64 R32, desc[UR6][R20.64+0x20] ;  /* 0x0000200614207981 */ /* 0x000ee2000c1e1b00 */
[----:B0-----:R-:W-:Y:S01]  /*a6d0*/  IADD3 R44, P3, R38, R6, RZ ;  /* 0x00000006262c7210 */ /* 0x001fe20007f7e0ff */
[----:B------:R-:W-:Y:S02]  /*a6e0*/  IMAD.IADD R31, R31, 0x1, R35 ;  /* 0x000000011f1f7824 */ /* 0x000fe400078e0223 */
[-C--:B----4-:R-:W-:Y:S01]  /*a6f0*/  IMAD R35, R25, R22.reuse, RZ ;  /* 0x0000001619237224 */ /* 0x090fe200078e02ff */
[----:B------:R-:W-:Y:S01]  /*a700*/  IADD3.X R45, R39, R41, RZ, P3, !PT ;  /* 0x00000029272d7210 */ /* 0x000fe20001ffe4ff */
[----:B------:R-:W-:-:S04]  /*a710*/  IMAD.WIDE.U32 R30, R24, R22, R30 ;  /* 0x00000016181e7225 */ /* 0x000fc800078e001e */
[----:B------:R-:W-:Y:S02]  /*a720*/  IMAD R35, R24, R23, R35 ;  /* 0x0000001718237224 */ /* 0x000fe400078e0223 */
[----:B------:R-:W4:Y:S04]  /*a730*/  LDG.E.64 R22, desc[UR6][R44.64] ;  /* 0x000000062c167981 */ /* 0x000f28000c1e1b00 */
[----:B------:R-:W4:Y:S01]  /*a740*/  LDG.E.64 R24, desc[UR6][R20.64+0x28] ;  /* 0x0000280614187981 */ /* 0x000f22000c1e1b00 */
[----:B------:R-:W-:Y:S01]  /*a750*/  IADD3 R34, P3, R44, R6, RZ ;  /* 0x000000062c227210 */ /* 0x000fe20007f7e0ff */
[----:B------:R-:W-:-:S04]  /*a760*/  IMAD.IADD R31, R31, 0x1, R35 ;  /* 0x000000011f1f7824 */ /* 0x000fc800078e0223 */
[----:B------:R-:W-:Y:S02]  /*a770*/  IMAD.X R35, R45, 0x1, R41, P3 ;  /* 0x000000012d237824 */ /* 0x000fe400018e0629 */
[-C--:B--2---:R-:W-:Y:S02]  /*a780*/  IMAD R39, R29, R26.reuse, RZ ;  /* 0x0000001a1d277224 */ /* 0x084fe400078e02ff */
[----:B------:R-:W-:-:S04]  /*a790*/  IMAD.WIDE.U32 R30, R28, R26, R30 ;  /* 0x0000001a1c1e7225 */ /* 0x000fc800078e001e */
[----:B------:R-:W-:Y:S02]  /*a7a0*/  IMAD R39, R28, R27, R39 ;  /* 0x0000001b1c277224 */ /* 0x000fe400078e0227 */
[----:B------:R0:W2:Y:S04]  /*a7b0*/  LDG.E.64 R26, desc[UR6][R34.64] ;  /* 0x00000006221a7981 */ /* 0x0000a8000c1e1b00 */
[----:B------:R-:W2:Y:S01]  /*a7c0*/  LDG.E.64 R28, desc[UR6][R20.64+0x30] ;  /* 0x00003006141c7981 */ /* 0x000ea2000c1e1b00 */
[-C--:B---3--:R-:W-:Y:S02]  /*a7d0*/  IMAD R37, R37, R32.reuse, RZ ;  /* 0x0000002025257224 */ /* 0x088fe400078e02ff */
[----:B------:R-:W-:Y:S02]  /*a7e0*/  IMAD.IADD R31, R31, 0x1, R39 ;  /* 0x000000011f1f7824 */ /* 0x000fe400078e0227 */
[C---:B------:R-:W-:Y:S01]  /*a7f0*/  IMAD R37, R36.reuse, R33, R37 ;  /* 0x0000002124257224 */ /* 0x040fe200078e0225 */
[----:B------:R-:W3:Y:S01]  /*a800*/  LDG.E.64 R38, desc[UR6][R20.64+0x38] ;  /* 0x0000380614267981 */ /* 0x000ee2000c1e1b00 */
[----:B------:R-:W-:Y:S01]  /*a810*/  IMAD.WIDE.U32 R32, R36, R32, R30 ;  /* 0x0000002024207225 */ /* 0x000fe200078e001e */
[----:B------:R-:W-:-:S05]  /*a820*/  IADD3 R30, P3, R34, R6, RZ ;  /* 0x00000006221e7210 */ /* 0x000fca0007f7e0ff */
[----:B------:R-:W-:Y:S01]  /*a830*/  IMAD.X R31, R35, 0x1, R41, P3 ;  /* 0x00000001231f7824 */ /* 0x000fe200018e0629 */
[----:B0-----:R-:W-:Y:S01]  /*a840*/  IADD3 R34, P3, R30, R6, RZ ;  /* 0x000000061e227210 */ /* 0x001fe20007f7e0ff */
[----:B------:R-:W-:-:S03]  /*a850*/  IMAD.IADD R33, R33, 0x1, R37 ;  /* 0x0000000121217824 */ /* 0x000fc600078e0225 */
[----:B------:R-:W3:Y:S01]  /*a860*/  LDG.E.64 R36, desc[UR6][R30.64] ;  /* 0x000000061e247981 */ /* 0x000ee2000c1e1b00 */
[-C--:B----4-:R-:W-:Y:S02]  /*a870*/  IMAD R43, R23, R24.reuse, RZ ;  /* 0x00000018172b7224 */ /* 0x090fe400078e02ff */
[----:B------:R-:W-:Y:S02]  /*a880*/  IMAD.X R35, R31, 0x1, R41, P3 ;  /* 0x000000011f237824 */ /* 0x000fe400018e0629 */
[C---:B------:R-:W-:Y:S02]  /*a890*/  IMAD R43, R22.reuse, R25, R43 ;  /* 0x00000019162b7224 */ /* 0x040fe400078e022b */
[----:B------:R-:W-:Y:S02]  /*a8a0*/  IMAD.WIDE.U32 R22, R22, R24, R32 ;  /* 0x0000001816167225 */ /* 0x000fe400078e0020 */
[----:B------:R0:W4:Y:S04]  /*a8b0*/  LDG.E.64 R32, desc[UR6][R34.64] ;  /* 0x0000000622207981 */ /* 0x000128000c1e1b00 */
[----:B------:R-:W4:Y:S01]  /*a8c0*/  LDG.E.64 R24, desc[UR6][R20.64+0x40] ;  /* 0x0000400614187981 */ /* 0x000f22000c1e1b00 */
[----:B------:R-:W-:-:S02]  /*a8d0*/  IADD3 R44, P3, R34, R6, RZ ;  /* 0x00000006222c7210 */ /* 0x000fc40007f7e0ff */
[----:B------:R-:W-:-:S03]  /*a8e0*/  IADD3 R23, R23, R43, RZ ;  /* 0x0000002b17177210 */ /* 0x000fc60007ffe0ff */
[----:B------:R-:W-:-:S05]  /*a8f0*/  IMAD.X R45, R35, 0x1, R41, P3 ;  /* 0x00000001232d7824 */ /* 0x000fca00018e0629 */
[----:B------:R-:W5:Y:S01]  /*a900*/  LDG.E.64 R30, desc[UR6][R44.64] ;  /* 0x000000062c1e7981 */ /* 0x000f62000c1e1b00 */
[-C--:B--2---:R-:W-:Y:S02]  /*a910*/  IMAD R27, R27, R28.reuse, RZ ;  /* 0x0000001c1b1b7224 */ /* 0x084fe400078e02ff */
[----:B------:R-:W-:-:S04]  /*a920*/  IMAD.WIDE.U32 R22, R26, R28, R22 ;  /* 0x0000001c1a167225 */ /* 0x000fc800078e0016 */
[----:B------:R-:W-:Y:S02]  /*a930*/  IMAD R29, R26, R29, R27 ;  /* 0x0000001d1a1d7224 */ /* 0x000fe400078e021b */
[----:B------:R-:W5:Y:S02]  /*a940*/  LDG.E.64 R26, desc[UR6][R20.64+0x48] ;  /* 0x00004806141a7981 */ /* 0x000f64000c1e1b00 */
[----:B------:R-:W-:Y:S01]  /*a950*/  IMAD.IADD R23, R23, 0x1, R29 ;  /* 0x0000000117177824 */ /* 0x000fe200078e021d */
[----:B0-----:R-:W-:Y:S01]  /*a960*/  IADD3 R34, P3, R44, R6, RZ ;  /* 0x000000062c227210 */ /* 0x001fe20007f7e0ff */
[-C--:B---3--:R-:W-:Y:S02]  /*a970*/  IMAD R29, R37, R38.reuse, RZ ;  /* 0x00000026251d7224 */ /* 0x088fe400078e02ff */
[----:B------:R-:W-:-:S04]  /*a980*/  IMAD.WIDE.U32 R22, R36, R38, R22 ;  /* 0x0000002624167225 */ /* 0x000fc800078e0016 */
[----:B------:R-:W-:Y:S02]  /*a990*/  IMAD R29, R36, R39, R29 ;  /* 0x00000027241d7224 */ /* 0x000fe400078e021d */
[----:B------:R-:W-:Y:S01]  /*a9a0*/  IMAD.X R35, R45, 0x1, R41, P3 ;  /* 0x000000012d237824 */ /* 0x000fe200018e0629 */
[----:B------:R-:W2:Y:S01]  /*a9b0*/  LDG.E.64 R36, desc[UR6][R20.64+0x50] ;  /* 0x0000500614247981 */ /* 0x000ea2000c1e1b00 */
[----:B------:R-:W-:Y:S02]  /*a9c0*/  IMAD.IADD R23, R23, 0x1, R29 ;  /* 0x0000000117177824 */ /* 0x000fe400078e021d */
[----:B----4-:R-:W-:Y:S01]  /*a9d0*/  IMAD R29, R33, R24, RZ ;  /* 0x00000018211d7224 */ /* 0x010fe200078e02ff */
[----:B------:R-:W-:Y:S01]  /*a9e0*/  IADD3 R28, P3, R34, R6, RZ ;  /* 0x00000006221c7210 */ /* 0x000fe20007f7e0ff */
[----:B------:R-:W2:Y:S02]  /*a9f0*/  LDG.E.64 R38, desc[UR6][R34.64] ;  /* 0x0000000622267981 */ /* 0x000ea4000c1e1b00 */
[----:B------:R-:W-:-:S02]  /*aa00*/  IMAD R29, R32, R25, R29 ;  /* 0x00000019201d7224 */ /* 0x000fc400078e021d */
[----:B------:R-:W-:Y:S02]  /*aa10*/  IMAD.WIDE.U32 R24, R32, R24, R22 ;  /* 0x0000001820187225 */ /* 0x000fe400078e0016 */
[----:B------:R-:W3:Y:S02]  /*aa20*/  LDG.E.64 R32, desc[UR6][R20.64+0x58] ;  /* 0x0000580614207981 */ /* 0x000ee4000c1e1b00 */
[----:B------:R-:W-:Y:S02]  /*aa30*/  IMAD.IADD R25, R25, 0x1, R29 ;  /* 0x0000000119197824 */ /* 0x000fe400078e021d */
[----:B------:R-:W-:-:S05]  /*aa40*/  IMAD.X R29, R35, 0x1, R41, P3 ;  /* 0x00000001231d7824 */ /* 0x000fca00018e0629 */
[----:B------:R0:W3:Y:S01]  /*aa50*/  LDG.E.64 R34, desc[UR6][R28.64] ;  /* 0x000000061c227981 */ /* 0x0000e2000c1e1b00 */
[----:B------:R-:W-:-:S04]  /*aa60*/  IADD3 R22, P3, R28, R6, RZ ;  /* 0x000000061c167210 */ /* 0x000fc80007f7e0ff */
[----:B------:R-:W-:-:S05]  /*aa70*/  IADD3.X R23, R29, R41, RZ, P3, !PT ;  /* 0x000000291d177210 */ /* 0x000fca0001ffe4ff */
[----:B------:R-:W4:Y:S01]  /*aa80*/  LDG.E.64 R44, desc[UR6][R22.64] ;  /* 0x00000006162c7981 */ /* 0x000f22000c1e1b00 */
[-C--:B-----5:R-:W-:Y:S02]  /*aa90*/  IMAD R31, R31, R26.reuse, RZ ;  /* 0x0000001a1f1f7224 */ /* 0x0a0fe400078e02ff */
[----:B------:R-:W-:-:S04]  /*aaa0*/  IMAD.WIDE.U32 R24, R30, R26, R24 ;  /* 0x0000001a1e187225 */ /* 0x000fc800078e0018 */
[----:B------:R-:W-:Y:S02]  /*aab0*/  IMAD R31, R30, R27, R31 ;  /* 0x0000001b1e1f7224 */ /* 0x000fe400078e021f */
[----:B------:R-:W4:Y:S02]  /*aac0*/  LDG.E.64 R26, desc[UR6][R20.64+0x60] ;  /* 0x00006006141a7981 */ /* 0x000f24000c1e1b00 */
[----:B------:R-:W-:Y:S02]  /*aad0*/  IMAD.IADD R25, R25, 0x1, R31 ;  /* 0x0000000119197824 */ /* 0x000fe400078e021f */
[-C--:B--2---:R-:W-:Y:S02]  /*aae0*/  IMAD R31, R39, R36.reuse, RZ ;  /* 0x00000024271f7224 */ /* 0x084fe400078e02ff */
[----:B0-----:R-:W-:Y:S01]  /*aaf0*/  IMAD.WIDE.U32 R28, R38, R36, R24 ;  /* 0x00000024261c7225 */ /* 0x001fe200078e0018 */
[----:B------:R-:W-:-:S03]  /*ab00*/  IADD3 R24, P3, R22, R6, RZ ;  /* 0x0000000616187210 */ /* 0x000fc60007f7e0ff */
[----:B------:R-:W-:Y:S02]  /*ab10*/  IMAD R31, R38, R37, R31 ;  /* 0x00000025261f7224 */ /* 0x000fe400078e021f */
[----:B------:R-:W-:Y:S02]  /*ab20*/  IMAD.X R25, R23, 0x1, R41, P3 ;  /* 0x0000000117197824 */ /* 0x000fe400018e0629 */
[----:B------:R-:W-:-:S03]  /*ab30*/  IMAD.IADD R29, R29, 0x1, R31 ;  /* 0x000000011d1d7824 */ /* 0x000fc600078e021f */
[----:B------:R-:W2:Y:S01]  /*ab40*/  LDG.E.64 R22, desc[UR6][R24.64] ;  /* 0x0000000618167981 */ /* 0x000ea2000c1e1b00 */
[----:B---3--:R-:W-:-:S04]  /*ab50*/  IMAD R31, R35, R32, RZ ;  /* 0x00000020231f7224 */ /* 0x008fc800078e02ff */
[C---:B------:R-:W-:Y:S02]  /*ab60*/  IMAD R33, R34.reuse, R33, R31 ;  /* 0x0000002122217224 */ /* 0x040fe400078e021f */
[----:B------:R-:W-:Y:S01]  /*ab70*/  IMAD.WIDE.U32 R30, R34, R32, R28 ;  /* 0x00000020221e7225 */ /* 0x000fe200078e001c */
[----:B------:R-:W-:Y:S01]  /*ab80*/  IADD3 R32, P3, R24, R6, RZ ;  /* 0x0000000618207210 */ /* 0x000fe20007f7e0ff */
[----:B------:R-:W2:Y:S02]  /*ab90*/  LDG.E.64 R28, desc[UR6][R20.64+0x68] ;  /* 0x00006806141c7981 */ /* 0x000ea4000c1e1b00 */
[----:B------:R-:W-:Y:S02]  /*aba0*/  IMAD.IADD R31, R31, 0x1, R33 ;  /* 0x000000011f1f7824 */ /* 0x000fe400078e0221 */
[----:B------:R-:W-:Y:S01]  /*abb0*/  IMAD.X R33, R25, 0x1, R41, P3 ;  /* 0x0000000119217824 */ /* 0x000fe200018e0629 */
[----:B------:R-:W3:Y:S04]  /*abc0*/  LDG.E.64 R34, desc[UR6][R20.64+0x70] ;  /* 0x0000700614227981 */ /* 0x000ee8000c1e1b00 */
[----:B------:R-:W3:Y:S04]  /*abd0*/  LDG.E.64 R36, desc[UR6][R32.64] ;  /* 0x0000000620247981 */ /* 0x000ee8000c1e1b00 */
[----:B------:R-:W5:Y:S01]  /*abe0*/  LDG.E.64 R24, desc[UR6][R20.64+0x78] ;  /* 0x0000780614187981 */ /* 0x000f62000c1e1b00 */
[----:B----4-:R-:W-:-:S02]  /*abf0*/  IMAD R39, R45, R26, RZ ;  /* 0x0000001a2d277224 */ /* 0x010fc400078e02ff */
[----:B------:R-:W-:Y:S01]  /*ac00*/  IMAD.WIDE.U32 R30, R44, R26, R30 ;  /* 0x0000001a2c1e7225 */ /* 0x000fe200078e001e */
[----:B------:R-:W-:-:S03]  /*ac10*/  IADD3 R26, P3, R32, R6, RZ ;  /* 0x00000006201a7210 */ /* 0x000fc60007f7e0ff */
[----:B------:R-:W-:Y:S01]  /*ac20*/  IMAD R39, R44, R27, R39 ;  /* 0x0000001b2c277224 */ /* 0x000fe200078e0227 */
[----:B------:R-:W-:-:S05]  /*ac30*/  IADD3.X R27, R33, R41, RZ, P3, !PT ;  /* 0x00000029211b7210 */ /* 0x000fca0001ffe4ff */
[----:B------:R-:W5:Y:S01]  /*ac40*/  LDG.E.64 R44, desc[UR6][R26.64] ;  /* 0x000000061a2c7981 */ /* 0x000f62000c1e1b00 */
[----:B------:R-:W-:Y:S01]  /*ac50*/  IMAD.IADD R31, R31, 0x1, R39 ;  /* 0x000000011f1f7824 */ /* 0x000fe200078e0227 */
[----:B------:R-:W-:-:S04]  /*ac60*/  IADD3 R40, P3, R40, -0x10, RZ ;  /* 0xfffffff028287810 */ /* 0x000fc80007f7e0ff */
[----:B------:R-:W-:Y:S02]  /*ac70*/  IADD3.X R42, R42, -0x1, RZ, P3, !PT ;  /* 0xffffffff2a2a7810 */ /* 0x000fe40001ffe4ff */
[----:B------:R-:W-:-:S04]  /*ac80*/  ISETP.GT.U32.AND P3, PT, R40, 0xc, PT ;  /* 0x0000000c2800780c */ /* 0x000fc80003f64070 */
[----:B------:R-:W-:Y:S01]  /*ac90*/  ISETP.GT.AND.EX P3, PT, R42, RZ, PT, P3 ;  /* 0x000000ff2a00720c */ /* 0x000fe20003f64330 */
[----:B--2---:R-:W-:-:S04]  /*aca0*/  IMAD R23, R23, R28, RZ ;  /* 0x0000001c17177224 */ /* 0x004fc800078e02ff */
[C---:B------:R-:W-:Y:S02]  /*acb0*/  IMAD R29, R22.reuse, R29, R23 ;  /* 0x0000001d161d7224 */ /* 0x040fe400078e0217 */
[----:B------:R-:W-:-:S04]  /*acc0*/  IMAD.WIDE.U32 R22, R22, R28, R30 ;  /* 0x0000001c16167225 */ /* 0x000fc800078e001e */
[----:B------:R-:W-:Y:S02]  /*acd0*/  IMAD.IADD R23, R23, 0x1, R29 ;  /* 0x0000000117177824 */ /* 0x000fe400078e021d */
[-C--:B---3--:R-:W-:Y:S02]  /*ace0*/  IMAD R29, R37, R34.reuse, RZ ;  /* 0x00000022251d7224 */ /* 0x088fe400078e02ff */
[----:B------:R-:W-:-:S04]  /*acf0*/  IMAD.WIDE.U32 R22, R36, R34, R22 ;  /* 0x0000002224167225 */ /* 0x000fc800078e0016 */
[----:B------:R-:W-:Y:S01]  /*ad00*/  IMAD R29, R36, R35, R29 ;  /* 0x00000023241d7224 */ /* 0x000fe200078e021d */
[----:B------:R-:W-:-:S03]  /*ad10*/  UIADD3 UR4, UP0, UR4, 0x10, URZ ;  /* 0x0000001004047890 */ /* 0x000fc6000ff1e03f */
[----:B------:R-:W-:Y:S01]  /*ad20*/  IMAD.IADD R23, R23, 0x1, R29 ;  /* 0x0000000117177824 */ /* 0x000fe200078e021d */
[----:B------:R-:W-:Y:S01]  /*ad30*/  IADD3 R34, P4, R26, R6, RZ ;  /* 0x000000061a227210 */ /* 0x000fe20007f9e0ff */
[----:B------:R-:W-:-:S04]  /*ad40*/  UIADD3.X UR5, URZ, UR5, URZ, UP0, !UPT ;  /* 0x000000053f057290 */ /* 0x000fc800087fe43f */
[----:B------:R-:W-:Y:S02]  /*ad50*/  IMAD.X R35, R27, 0x1, R41, P4 ;  /* 0x000000011b237824 */ /* 0x000fe400020e0629 */
[-C--:B-----5:R-:W-:Y:S02]  /*ad60*/  IMAD R21, R45, R24.reuse, RZ ;  /* 0x000000182d157224 */ /* 0x0a0fe400078e02ff */
[----:B------:R-:W-:-:S04]  /*ad70*/  IMAD.WIDE.U32 R30, R44, R24, R22 ;  /* 0x000000182c1e7225 */ /* 0x000fc800078e0016 */
[----:B------:R-:W-:-:S04]  /*ad80*/  IMAD R21, R44, R25, R21 ;  /* 0x000000192c157224 */ /* 0x000fc800078e0215 */
[----:B------:R-:W-:Y:S01]  /*ad90*/  IMAD.IADD R31, R31, 0x1, R21 ;  /* 0x000000011f1f7824 */ /* 0x000fe200078e0215 */
[----:B------:R-:W-:Y:S06]  /*ada0*/  @P3 BRA `(.L_x_5058) ;  /* 0xfffffff400d43947 */ /* 0x000fec000383ffff */
.L_x_5057:
        /* <DEDUP_REMOVED lines=8> */
[----:B------:R-:W-:Y:S01]  /*ae30*/  MOV R20, UR8 ;  /* 0x0000000800147c02 */ /* 0x000fe20008000f00 */
[----:B------:R-:W2:Y:S03]  /*ae40*/  LDG.E.64 R32, desc[UR6][R32.64] ;  /* 0x0000000620207981 */ /* 0x000ea6000c1e1b00 */
[----:B------:R-:W-:-:S05]  /*ae50*/  IMAD.U32 R21, RZ, RZ, UR9 ;  /* 0x00000009ff157e24 */ /* 0x000fca000f8e00ff */
[----:B------:R-:W2:Y:S01]  /*ae60*/  LDG.E.64 R26, desc[UR6][R20.64] ;  /* 0x00000006141a7981 */ /* 0x000ea2000c1e1b00 */
[----:B------:R-:W-:-:S03]  /*ae70*/  IADD3 R34, P0, R34, R6, RZ ;  /* 0x0000000622227210 */ /* 0x000fc60007f1e0ff */
[----:B------:R-:W3:Y:S02]  /*ae80*/  LDG.E.64 R24, desc[UR6][R20.64+0x8] ;  /* 0x0000080614187981 */ /* 0x000ee4000c1e1b00 */
[----:B------:R-:W-:-:S05]  /*ae90*/  IMAD.X R35, R35, 0x1, R41, P0 ;  /* 0x0000000123237824 */ /* 0x000fca00000e0629 */
[----:B------:R-:W3:Y:S01]  /*aea0*/  LDG.E.64 R22, desc[UR6][R34.64] ;  /* 0x0000000622167981 */ /* 0x000ee2000c1e1b00 */
[----:B------:R-:W-:-:S05]  /*aeb0*/  IADD3 R44, P0, R34, R6, RZ ;  /* 0x00000006222c7210 */ /* 0x000fca0007f1e0ff */
[----:B------:R-:W-:-:S05]  /*aec0*/  IMAD.X R45, R35, 0x1, R41, P0 ;  /* 0x00000001232d7824 */ /* 0x000fca00000e0629 */
[----:B------:R-:W4:Y:S01]  /*aed0*/  LDG.E.64 R38, desc[UR6][R44.64] ;  /* 0x000000062c267981 */ /* 0x000f22000c1e1b00 */
[-C--:B--2---:R-:W-:Y:S02]  /*aee0*/  IMAD R37, R33, R26.reuse, RZ ;  /* 0x0000001a21257224 */ /* 0x084fe400078e02ff */
[----:B------:R-:W-:Y:S01]  /*aef0*/  IMAD.WIDE.U32 R28, R32, R26, R30 ;  /* 0x0000001a201c7225 */ /* 0x000fe200078e001e */
[----:B------:R-:W-:-:S03]  /*af00*/  IADD3 R30, P0, R44, R6, RZ ;  /* 0x000000062c1e7210 */ /* 0x000fc60007f1e0ff */
[----:B------:R-:W-:Y:S02]  /*af10*/  IMAD R27, R32, R27, R37 ;  /* 0x0000001b201b7224 */ /* 0x000fe400078e0225 */
[----:B------:R-:W4:Y:S01]  /*af20*/  LDG.E.64 R36, desc[UR6][R20.64+0x10] ;  /* 0x0000100614247981 */ /* 0x000f22000c1e1b00 */
[----:B------:R-:W-:Y:S01]  /*af30*/  IMAD.X R31, R45, 0x1, R41, P0 ;  /* 0x000000012d1f7824 */ /* 0x000fe200000e0629 */
[----:B------:R-:W-:Y:S02]  /*af40*/  IADD3 R26, P0, R30, R6, RZ ;  /* 0x000000061e1a7210 */ /* 0x000fe40007f1e0ff */
[----:B------:R-:W2:Y:S01]  /*af50*/  LDG.E.64 R32, desc[UR6][R20.64+0x18] ;  /* 0x0000180614207981 */ /* 0x000ea2000c1e1b00 */
[----:B------:R-:W-:-:S03]  /*af60*/  IADD3 R29, R29, R27, RZ ;  /* 0x0000001b1d1d7210 */ /* 0x000fc60007ffe0ff */
[----:B------:R0:W2:Y:S01]  /*af70*/  LDG.E.64 R34, desc[UR6][R30.64] ;  /* 0x000000061e227981 */ /* 0x0000a2000c1e1b00 */
[-C--:B---3--:R-:W-:Y:S02]  /*af80*/  IMAD R43, R23, R24.reuse, RZ ;  /* 0x00000018172b7224 */ /* 0x088fe400078e02ff */
[----:B------:R-:W-:Y:S02]  /*af90*/  IMAD.X R27, R31, 0x1, R41, P0 ;  /* 0x000000011f1b7824 */ /* 0x000fe400000e0629 */
[C---:B------:R-:W-:Y:S02]  /*afa0*/  IMAD R43, R22.reuse, R25, R43 ;  /* 0x00000019162b7224 */ /* 0x040fe400078e022b */
[----:B------:R-:W-:Y:S02]  /*afb0*/  IMAD.WIDE.U32 R22, R22, R24, R28 ;  /* 0x0000001816167225 */ /* 0x000fe400078e001c */
[----:B------:R-:W3:Y:S04]  /*afc0*/  LDG.E.64 R28, desc[UR6][R26.64] ;  /* 0x000000061a1c7981 */ /* 0x000ee8000c1e1b00 */
[----:B------:R-:W3:Y:S01]  /*afd0*/  LDG.E.64 R24, desc[UR6][R20.64+0x20] ;  /* 0x0000200614187981 */ /* 0x000ee2000c1e1b00 */
[----:B------:R-:W-:-:S02]  /*afe0*/  IMAD.IADD R23, R23, 0x1, R43 ;  /* 0x0000000117177824 */ /* 0x000fc400078e022b */
[-C--:B----4-:R-:W-:Y:S02]  /*aff0*/  IMAD R39, R39, R36.reuse, RZ ;  /* 0x0000002427277224 */ /* 0x090fe400078e02ff */
[----:B0-----:R-:W-:Y:S01]  /*b000*/  IMAD.WIDE.U32 R30, R38, R36, R22 ;  /* 0x00000024261e7225 */ /* 0x001fe200078e0016 */
[----:B------:R-:W-:-:S03]  /*b010*/  IADD3 R22, P0, R26, R6, RZ ;  /* 0x000000061a167210 */ /* 0x000fc60007f1e0ff */
[----:B------:R-:W-:Y:S02]  /*b020*/  IMAD R39, R38, R37, R39 ;  /* 0x0000002526277224 */ /* 0x000fe400078e0227 */
[-C--:B--2---:R-:W-:Y:S02]  /*b030*/  IMAD R35, R35, R32.reuse, RZ ;  /* 0x0000002023237224 */ /* 0x084fe400078e02ff */
[----:B------:R-:W-:Y:S02]  /*b040*/  IMAD.IADD R31, R31, 0x1, R39 ;  /* 0x000000011f1f7824 */ /* 0x000fe400078e0227 */
[----:B------:R-:W-:Y:S02]  /*b050*/  IMAD.X R23, R27, 0x1, R41, P0 ;  /* 0x000000011b177824 */ /* 0x000fe400000e0629 */
[C---:B------:R-:W-:Y:S02]  /*b060*/  IMAD R35, R34.reuse, R33, R35 ;  /* 0x0000002122237224 */ /* 0x040fe400078e0223 */
[----:B------:R-:W-:Y:S01]  /*b070*/  IMAD.WIDE.U32 R30, R34, R32, R30 ;  /* 0x00000020221e7225 */ /* 0x000fe200078e001e */
[----:B------:R-:W-:Y:S01]  /*b080*/  IADD3 R34, P0, R22, R6, RZ ;  /* 0x0000000616227210 */ /* 0x000fe20007f1e0ff */
[----:B------:R-:W2:Y:S03]  /*b090*/  LDG.E.64 R32, desc[UR6][R20.64+0x28] ;  /* 0x0000280614207981 */ /* 0x000ea6000c1e1b00 */
[----:B------:R-:W-:Y:S01]  /*b0a0*/  IADD3 R31, R31, R35, RZ ;  /* 0x000000231f1f7210 */ /* 0x000fe20007ffe0ff */
[----:B------:R-:W2:Y:S01]  /*b0b0*/  LDG.E.64 R26, desc[UR6][R22.64] ;  /* 0x00000006161a7981 */ /* 0x000ea2000c1e1b00 */
[----:B---3--:R-:W-:-:S02]  /*b0c0*/  IMAD R39, R29, R24, RZ ;  /* 0x000000181d277224 */ /* 0x008fc400078e02ff */
[----:B------:R-:W-:Y:S02]  /*b0d0*/  IMAD.X R35, R23, 0x1, R41, P0 ;  /* 0x0000000117237824 */ /* 0x000fe400000e0629 */
[C---:B------:R-:W-:Y:S02]  /*b0e0*/  IMAD R39, R28.reuse, R25, R39 ;  /* 0x000000191c277224 */ /* 0x040fe400078e0227 */
[----:B------:R-:W-:Y:S01]  /*b0f0*/  IMAD.WIDE.U32 R28, R28, R24, R30 ;  /* 0x000000181c1c7225 */ /* 0x000fe200078e001e */
[----:B------:R-:W-:Y:S01]  /*b100*/  IADD3 R24, P0, R34, R6, RZ ;  /* 0x0000000622187210 */ /* 0x000fe20007f1e0ff */
[----:B------:R-:W3:Y:S04]  /*b110*/  LDG.E.64 R30, desc[UR6][R20.64+0x30] ;  /* 0x00003006141e7981 */ /* 0x000ee8000c1e1b00 */
[----:B------:R0:W3:Y:S01]  /*b120*/  LDG.E.64 R36, desc[UR6][R34.64] ;  /* 0x0000000622247981 */ /* 0x0000e2000c1e1b00 */
[----:B------:R-:W-:-:S03]  /*b130*/  IMAD.X R25, R35, 0x1, R41, P0 ;  /* 0x0000000123197824 */ /* 0x000fc600000e0629 */
[----:B------:R-:W4:Y:S04]  /*b140*/  LDG.E.64 R22, desc[UR6][R20.64+0x38] ;  /* 0x0000380614167981 */ /* 0x000f28000c1e1b00 */
[----:B------:R-:W4:Y:S01]  /*b150*/  LDG.E.64 R44, desc[UR6][R24.64] ;  /* 0x00000006182c7981 */ /* 0x000f22000c1e1b00 */
        /* <DEDUP_REMOVED lines=18> */
[----:B------:R-:W-:-:S05]  /*b280*/  IMAD.WIDE.U32 R30, R44, R22, R26 ;  /* 0x000000162c1e7225 */ /* 0x000fca00078e001a */
[----:B------:R-:W-:-:S07]  /*b290*/  IADD3 R31, R31, R21, RZ ;  /* 0x000000151f1f7210 */ /* 0x000fce0007ffe0ff */
.L_x_5059:
[----:B------:R-:W-:-:S04]  /*b2a0*/  ISETP.NE.U32.AND P3, PT, R40, RZ, PT ;  /* 0x000000ff2800720c */ /* 0x000fc80003f65070 */
[----:B------:R-:W-:-:S13]  /*b2b0*/  ISETP.NE.OR.EX P0, PT, R42, RZ, P0, P3 ;  /* 0x000000ff2a00720c */ /* 0x000fda0000705730 */
[----:B------:R-:W-:Y:S05]  /*b2c0*/  @!P0 BRA `(.L_x_5055) ;  /* 0x0000000000b48947 */ /* 0x000fea0003800000 */
.L_x_5056:
        /* <DEDUP_REMOVED lines=9> */
[----:B------:R-:W3:Y:S01]  /*b360*/  LDG.E.64 R28, desc[UR6][R22.64+0x8] ;  /* 0x00000806161c7981 */ /* 0x000ee2000c1e1b00 */
[----:B------:R-:W-:Y:S02]  /*b370*/  IADD3.X R35, R35, R41, RZ, P0, !PT ;  /* 0x0000002923237210 */ /* 0x000fe400007fe4ff */
[----:B------:R-:W-:-:S03]  /*b380*/  IADD3 R26, P0, R34, R6, RZ ;  /* 0x00000006221a7210 */ /* 0x000fc60007f1e0ff */
[----:B------:R-:W3:Y:S02]  /*b390*/  LDG.E.64 R32, desc[UR6][R34.64] ;  /* 0x0000000622207981 */ /* 0x000ee4000c1e1b00 */
[----:B------:R-:W-:Y:S02]  /*b3a0*/  IMAD.X R27, R35, 0x1, R41, P0 ;  /* 0x00000001231b7824 */ /* 0x000fe400000e0629 */
[----:B------:R-:W4:Y:S01]  /*b3b0*/  LDG.E.64 R34, desc[UR6][R22.64+0x18] ;  /* 0x0000180616227981 */ /* 0x000f22000c1e1b00 */
[-C--:B--2---:R-:W-:Y:S02]  /*b3c0*/  IMAD R37, R25, R20.reuse, RZ ;  /* 0x0000001419257224 */ /* 0x084fe400078e02ff */
[----:B------:R-:W-:Y:S01]  /*b3d0*/  IMAD.WIDE.U32 R30, R24, R20, R30 ;  /* 0x00000014181e7225 */ /* 0x000fe200078e001e */
[----:B------:R-:W-:-:S03]  /*b3e0*/  IADD3 R20, P0, R26, R6, RZ ;  /* 0x000000061a147210 */ /* 0x000fc60007f1e0ff */
[----:B------:R-:W-:Y:S02]  /*b3f0*/  IMAD R43, R24, R21, R37 ;  /* 0x00000015182b7224 */ /* 0x000fe400078e0225 */
[----:B------:R-:W2:Y:S04]  /*b400*/  LDG.E.64 R36, desc[UR6][R26.64] ;  /* 0x000000061a247981 */ /* 0x000ea8000c1e1b00 */
[----:B------:R-:W2:Y:S01]  /*b410*/  LDG.E.64 R24, desc[UR6][R22.64+0x10] ;  /* 0x0000100616187981 */ /* 0x000ea2000c1e1b00 */
[----:B------:R-:W-:-:S05]  /*b420*/  IMAD.X R21, R27, 0x1, R41, P0 ;  /* 0x000000011b157824 */ /* 0x000fca00000e0629 */
[----:B------:R-:W4:Y:S01]  /*b430*/  LDG.E.64 R38, desc[UR6][R20.64] ;  /* 0x0000000614267981 */ /* 0x000f22000c1e1b00 */
        /* <DEDUP_REMOVED lines=11> */
[----:B--2---:R-:W-:-:S04]  /*b4f0*/  IMAD R27, R37, R24, RZ ;  /* 0x00000018251b7224 */ /* 0x004fc800078e02ff */
[C---:B------:R-:W-:Y:S02]  /*b500*/  IMAD R27, R36.reuse, R25, R27 ;  /* 0x00000019241b7224 */ /* 0x040fe400078e021b */
[----:B------:R-:W-:-:S04]  /*b510*/  IMAD.WIDE.U32 R24, R36, R24, R28 ;  /* 0x0000001824187225 */ /* 0x000fc800078e001c */
[----:B------:R-:W-:Y:S02]  /*b520*/  IMAD.IADD R25, R25, 0x1, R27 ;  /* 0x0000000119197824 */ /* 0x000fe400078e021b */
[-C--:B----4-:R-:W-:Y:S02]  /*b530*/  IMAD R23, R39, R34.reuse, RZ ;  /* 0x0000002227177224 */ /* 0x090fe400078e02ff */
[----:B------:R-:W-:Y:S01]  /*b540*/  IMAD.WIDE.U32 R30, R38, R34, R24 ;  /* 0x00000022261e7225 */ /* 0x000fe200078e0018 */
[----:B------:R-:W-:-:S03]  /*b550*/  IADD3 R34, P3, R20, R6, RZ ;  /* 0x0000000614227210 */ /* 0x000fc60007f7e0ff */
[----:B------:R-:W-:Y:S02]  /*b560*/  IMAD R23, R38, R35, R23 ;  /* 0x0000002326177224 */ /* 0x000fe400078e0217 */
[----:B------:R-:W-:-:S03]  /*b570*/  IMAD.X R35, R21, 0x1, R41, P3 ;  /* 0x0000000115237824 */ /* 0x000fc600018e0629 */
[----:B------:R-:W-:Y:S01]  /*b580*/  IADD3 R31, R31, R23, RZ ;  /* 0x000000171f1f7210 */ /* 0x000fe20007ffe0ff */
[----:B------:R-:W-:Y:S06]  /*b590*/  @P0 BRA `(.L_x_5056) ;  /* 0xfffffffc004c0947 */ /* 0x000fec000383ffff */
.L_x_5055:
        /* <DEDUP_REMOVED lines=30> */
[----:B------:R-:W-:Y:S01]  /*b780*/  ISETP.NE.U32.AND P0, PT, R26, 0x2, PT ;  /* 0x000000021a00780c */ /* 0x000fe20003f05070 */
[C---:B------:R-:W-:Y:S01]  /*b790*/  IMAD.SHL.U32 R25, R10.reuse, 0x8, RZ ;  /* 0x000000080a197824 */ /* 0x040fe200078e00ff */
[----:B------:R-:W-:Y:S01]  /*b7a0*/  SHF.L.U64.HI R11, R10, 0x3, R11 ;  /* 0x000000030a0b7819 */ /* 0x000fe2000001020b */
[----:B------:R-:W2:Y:S01]  /*b7b0*/  LDG.E.64 R22, desc[UR6][R6.64+0x8] ;  /* 0x0000080606167981 */ /* 0x000ea2000c1e1b00 */
[----:B------:R-:W-:Y:S02]  /*b7c0*/  ISETP.NE.AND.EX P0, PT, RZ, RZ, PT, P0 ;  /* 0x000000ffff00720c */ /* 0x000fe40003f05300 */
[----:B------:R-:W-:-:S05]  /*b7d0*/  IADD3 R26, P3, R20, R25, RZ ;  /* 0x00000019141a7210 */ /* 0x000fca0007f7e0ff */
[----:B------:R-:W-:-:S06]  /*b7e0*/  IMAD.X R27, R21, 0x1, R11, P3 ;  /* 0x00000001151b7824 */ /* 0x000fcc00018e060b */
[----:B------:R-:W-:Y:S02]  /*b7f0*/  @P0 IADD3 R20, P3, R26, R25, RZ ;  /* 0x000000191a140210 */ /* 0x000fe40007f7e0ff */
[----:B------:R-:W2:Y:S03]  /*b800*/  LDG.E.64 R24, desc[UR6][R26.64] ;  /* 0x000000061a187981 */ /* 0x000ea6000c1e1b00 */
        /* <DEDUP_REMOVED lines=10> */
[----:B------:R-:W-:Y:S01]  /*b8b0*/  @P0 IMAD.IADD R31, R11, 0x1, R23 ;  /* 0x000000010b1f0824 */ /* 0x000fe200078e0217 */
[----:B------:R-:W-:-:S07]  /*b8c0*/  @P0 MOV R30, R10 ;  /* 0x0000000a001e0202 */ /* 0x000fce0000000f00 */
.L_x_5054:
[C---:B------:R-:W-:Y:S01]  /*b8d0*/  SHF.L.U64.HI R25, R12.reuse, 0x3, R13 ;  /* 0x000000030c197819 */ /* 0x040fe2000001020d */
[----:B0-----:R-:W-:Y:S02]  /*b8e0*/  IMAD.SHL.U32 R20, R12, 0x8, RZ ;  /* 0x000000080c147824 */ /* 0x001fe400078e00ff */
[----:B------:R-:W-:Y:S02]  /*b8f0*/  IMAD.U32 R21, RZ, RZ, UR16 ;  /* 0x00000010ff157e24 */ /* 0x000fe4000f8e00ff */
[----:B------:R-:W-:Y:S02]  /*b900*/  IMAD.U32 R22, RZ, RZ, UR16 ;  /* 0x00000010ff167e24 */ /* 0x000fe4000f8e00ff */
[----:B------:R-:W-:Y:S02]  /*b910*/  IMAD.U32 R13, RZ, RZ, UR17 ;  /* 0x00000011ff0d7e24 */ /* 0x000fe4000f8e00ff */
[----:B------:R-:W-:Y:S01]  /*b920*/  IMAD.U32 R12, RZ, RZ, UR17 ;  /* 0x00000011ff0c7e24 */ /* 0x000fe2000f8e00ff */
[----:B------:R-:W-:Y:S06]  /*b930*/  @!P2 BRA `(.L_x_5060) ;  /* 0x000000000088a947 */ /* 0x000fec0003800000 */
[----:B------:R-:W-:Y:S01]  /*b940*/  BSSY B0, `(.L_x_5060) ;  /* 0x0000021000007945 */ /* 0x000fe20003800000 */
[----:B------:R-:W-:Y:S01]  /*b950*/  MOV R34, R3 ;  /* 0x0000000300227202 */ /* 0x000fe20000000f00 */
[----:B------:R-:W-:Y:S02]  /*b960*/  IMAD.MOV.U32 R35, RZ, RZ, R2 ;  /* 0x000000ffff237224 */ /* 0x000fe400078e0002 */
[----:B------:R-:W-:Y:S02]  /*b970*/  IMAD.U32 R33, RZ, RZ, UR16 ;  /* 0x00000010ff217e24 */ /* 0x000fe4000f8e00ff */
[----:B------:R-:W-:Y:S02]  /*b980*/  IMAD.U32 R32, RZ, RZ, UR17 ;  /* 0x00000011ff207e24 */ /* 0x000fe4000f8e00ff */
[----:B------:R-:W-:Y:S02]  /*b990*/  IMAD.U32 R21, RZ, RZ, UR16 ;  /* 0x00000010ff157e24 */ /* 0x000fe4000f8e00ff */
[----:B------:R-:W-:-:S07]  /*b9a0*/  IMAD.U32 R12, RZ, RZ, UR17 ;  /* 0x00000011ff0c7e24 */ /* 0x000fce000f8e00ff */
.L_x_5061:
[--C-:B------:R-:W-:Y:S02]  /*b9b0*/  SHF.R.U64 R29, R34, 0x1, R35.reuse ;  /* 0x00000001221d7819 */ /* 0x100fe40000001223 */
[----:B------:R-:W-:Y:S02]  /*b9c0*/  SHF.R.U32.HI R28, RZ, 0x1, R35 ;  /* 0x00000001ff1c7819 */ /* 0x000fe40000011623 */
[C---:B------:R-:W-:Y:S02]  /*b9d0*/  SHF.L.U32 R26, R29.reuse, 0x3, RZ ;  /* 0x000000031d1a7819 */ /* 0x040fe400000006ff */
[----:B------:R-:W-:Y:S02]  /*b9e0*/  SHF.L.U64.HI R27, R29, 0x3, R28 ;  /* 0x000000031d1b7819 */ /* 0x000fe4000001021c */
        /* <DEDUP_REMOVED lines=23> */
.L_x_5060:
        /* <DEDUP_REMOVED lines=8> */
.L_x_5063:
        /* <DEDUP_REMOVED lines=27> */
.L_x_5062:
[C---:B------:R-:W-:Y:S02]  /*bd90*/  IADD3 R6, P0, -R21.reuse, R22, RZ ;  /* 0x0000001615067210 */ /* 0x040fe40007f1e1ff */
[----:B------:R-:W-:Y:S02]  /*bda0*/  CS2R R38, SRZ ;  /* 0x0000000000267805 */ /* 0x000fe4000001ff00 */
[----:B------:R-:W-:Y:S02]  /*bdb0*/  IADD3 R10, P3, R21, -UR12, RZ ;  /* 0x8000000c150a7c10 */ /* 0x000fe4000ff7e0ff */
[----:B------:R-:W-:Y:S01]  /*bdc0*/  IADD3 R22, P4, R20, UR14, RZ ;  /* 0x0000000e14167c10 */ /* 0x000fe2000ff9e0ff */
[----:B------:R-:W-:Y:S01]  /*bdd0*/  IMAD.X R13, R13, 0x1, ~R12, P0 ;  /* 0x000000010d0d7824 */ /* 0x000fe200000e0e0c */
[----:B------:R-:W-:Y:S02]  /*bde0*/  IADD3.X R11, R12, ~UR13, RZ, P3, !PT ;  /* 0x8000000d0c0b7c10 */ /* 0x000fe40009ffe4ff */
[----:B------:R-:W-:-:S02]  /*bdf0*/  IADD3 R20, P5, R20, UR10, RZ ;  /* 0x0000000a14147c10 */ /* 0x000fc4000ffbe0ff */
[C---:B------:R-:W-:Y:S02]  /*be00*/  IADD3.X R23, R25.reuse, UR15, RZ, P4, !PT ;  /* 0x0000000f19177c10 */ /* 0x040fe4000a7fe4ff */
[--C-:B------:R-:W-:Y:S02]  /*be10*/  SHF.R.S64 R6, R6, 0x3, R13.reuse ;  /* 0x0000000306067819 */ /* 0x100fe4000000100d */
        /* <DEDUP_REMOVED lines=19> */
[----:B0-----:R-:W-:Y:S01]  /*bf50*/  IMAD.WIDE.U32 R22, R10, 0x8, RZ ;  /* 0x000000080a167825 */ /* 0x001fe200078e00ff */
[----:B------:R-:W-:Y:S01]  /*bf60*/  ULDC.64 UR20, c[0x0][0x238] ;  /* 0x00008e0000147ab9 */ /* 0x000fe20000000a00 */
[----:B------:R-:W-:Y:S02]  /*bf70*/  ISETP.GT.U32.AND P0, PT, R7, RZ, PT ;  /* 0x000000ff0700720c */ /* 0x000fe40003f04070 */
[----:B------:R-:W-:Y:S01]  /*bf80*/  IADD3.X R6, R9, -0x1, RZ, P3, !PT ;  /* 0xffffffff09067810 */ /* 0x000fe20001ffe4ff */
[----:B------:R-:W-:Y:S02]  /*bf90*/  IMAD R13, R15, UR4, RZ ;  /* 0x000000040f0d7c24 */ /* 0x000fe4000f8e02ff */
[----:B------:R-:W-:Y:S01]  /*bfa0*/  IMAD.WIDE.U32 R26, R14, UR4, RZ ;  /* 0x000000040e1a7c25 */ /* 0x000fe2000f8e00ff */
[----:B------:R-:W-:-:S03]  /*bfb0*/  ISETP.GT.AND.EX P0, PT, R6, RZ, PT, P0 ;  /* 0x000000ff0600720c */ /* 0x000fc60003f04300 */
[----:B------:R-:W-:Y:S01]  /*bfc0*/  IMAD R13, R14, UR5, R13 ;  /* 0x000000050e0d7c24 */ /* 0x000fe2000f8e020d */
[----:B------:R-:W-:Y:S01]  /*bfd0*/  ULDC.64 UR4, c[0x0][0x228] ;  /* 0x00008a0000047ab9 */ /* 0x000fe20000000a00 */
[----:B------:R-:W-:Y:S01]  /*bfe0*/  IMAD.SHL.U32 R45, R11, 0x8, RZ ;  /* 0x000000080b2d7824 */ /* 0x000fe200078e00ff */
[----:B------:R-:W-:Y:S01]  /*bff0*/  LEA R21, P3, R26, UR4, 0x3 ;  /* 0x000000041a157c11 */ /* 0x000fe2000f8618ff */
[----:B------:R-:W-:Y:S01]  /*c000*/  IMAD.IADD R13, R27, 0x1, R13 ;  /* 0x000000011b0d7824 */ /* 0x000fe200078e020d */
[----:B------:R-:W-:Y:S01]  /*c010*/  UMOV UR4, URZ ;  /* 0x0000003f00047c82 */ /* 0x000fe20008000000 */
[----:B------:R-:W-:-:S03]  /*c020*/  IMAD.IADD R45, R23, 0x1, R45 ;  /* 0x00000001172d7824 */ /* 0x000fc600078e022d */
[----:B------:R-:W-:Y:S01]  /*c030*/  LEA.HI.X R26, R26, UR5, R13, 0x3, P3 ;  /* 0x000000051a1a7c11 */ /* 0x000fe200098f1c0d */
[----:B------:R-:W-:Y:S01]  /*c040*/  UMOV UR5, URZ ;  /* 0x0000003f00057c82 */ /* 0x000fe20008000000 */
[----:B------:R-:W-:Y:S05]  /*c050*/  @!P0 BRA `(.L_x_5066) ;  /* 0x0000000c00948947 */ /* 0x000fea0003800000 */
[----:B------:R-:W-:Y:S02]  /*c060*/  ISETP.GT.U32.AND P3, PT, R7, 0xc, PT ;  /* 0x0000000c0700780c */ /* 0x000fe40003f64070 */
[----:B------:R-:W-:Y:S02]  /*c070*/  PLOP3.LUT P0, PT, PT, PT, PT, 0x80, 0x0 ;  /* 0x000000000000781c */ /* 0x000fe40003f0f070 */
[----:B------:R-:W-:-:S13]  /*c080*/  ISETP.GT.AND.EX P3, PT, R6, RZ, PT, P3 ;  /* 0x000000ff0600720c */ /* 0x000fda0003f64330 */
[----:B------:R-:W-:Y:S05]  /*c090*/  @!P3 BRA `(.L_x_5067) ;  /* 0x00000008003cb947 */ /* 0x000fea0003800000 */
[----:B------:R-:W-:Y:S01]  /*c0a0*/  PLOP3.LUT P0, PT, PT, PT, PT, 0x8, 0x0 ;  /* 0x000000000000781c */ /* 0x000fe20003f0e170 */
[----:B------:R-:W-:-:S12]  /*c0b0*/  ULDC.64 UR18, c[0x0][0x238] ;  /* 0x00008e0000127ab9 */ /* 0x000fd80000000a00 */
.L_x_5068:
[----:B------:R-:W-:Y:S01]  /*c0c0*/  ULEA UR8, UP0, UR4, UR18, 0x3 ;  /* 0x0000001204087291 */ /* 0x000fe2000f80183f */
[----:B------:R-:W-:Y:S02]  /*c0d0*/  IMAD.MOV.U32 R32, RZ, RZ, R21 ;  /* 0x000000ffff207224 */ /* 0x000fe400078e0015 */
[----:B------:R-:W-:Y:S01]  /*c0e0*/  IMAD.MOV.U32 R33, RZ, RZ, R26 ;  /* 0x000000ffff217224 */ /* 0x000fe200078e001a */
[----:B------:R-:W-:Y:S02]  /*c0f0*/  ULEA.HI.X UR9, UR4, UR19, UR5, 0x3, UP0 ;  /* 0x0000001304097291 */ /* 0x000fe400080f1c05 */
[----:B------:R-:W-:-:S03]  /*c100*/  MOV R40, UR8 ;  /* 0x0000000800287c02 */ /* 0x000fc60008000f00 */
[----:B------:R-:W2:Y:S01]  /*c110*/  LDG.E.64 R32, desc[UR6][R32.64] ;  /* 0x0000000620207981 */ /* 0x000ea2000c1e1b00 */
[----:B------:R-:W-:Y:S01]  /*c120*/  IMAD.U32 R41, RZ, RZ, UR9 ;  /* 0x00000009ff297e24 */ /* 0x000fe2000f8e00ff */
[----:B------:R-:W-:-:S04]  /*c130*/  IADD3 R42, P3, R21, R22, RZ ;  /* 0x00000016152a7210 */ /* 0x000fc80007f7e0ff */
[----:B------:R-:W2:Y:S01]  /*c140*/  LDG.E.64 R30, desc[UR6][R40.64] ;  /* 0x00000006281e7981 */ /* 0x000ea2000c1e1b00 */
[----:B------:R-:W-:-:S03]  /*c150*/  IMAD.X R43, R26, 0x1, R45, P3 ;  /* 0x000000011a2b7824 */ /* 0x000fc600018e062d */
[----:B------:R-:W3:Y:S04]  /*c160*/  LDG.E.64 R12, desc[UR6][R40.64+0x8] ;  /* 0x00000806280c7981 */ /* 0x000ee8000c1e1b00 */
[----:B------:R-:W3:Y:S01]  /*c170*/  LDG.E.64 R20, desc[UR6][R42.64] ;  /* 0x000000062a147981 */ /* 0x000ee2000c1e1b00 */
[----:B------:R-:W-:-:S03]  /*c180*/  IADD3 R34, P3, R42, R22, RZ ;  /* 0x000000162a227210 */ /* 0x000fc60007f7e0ff */
[----:B------:R-:W4:Y:S02]  /*c190*/  LDG.E.64 R24, desc[UR6][R40.64+0x10] ;  /* 0x0000100628187981 */ /* 0x000f24000c1e1b00 */
[----:B------:R-:W-:-:S05]  /*c1a0*/  IMAD.X R35, R43, 0x1, R45, P3 ;  /* 0x000000012b237824 */ /* 0x000fca00018e062d */
[----:B------:R0:W4:Y:S01]  /*c1b0*/  LDG.E.64 R26, desc[UR6][R34.64] ;  /* 0x00000006221a7981 */ /* 0x000122000c1e1b00 */
[----:B------:R-:W-:-:S04]  /*c1c0*/  IADD3 R28, P3, R34, R22, RZ ;  /* 0x00000016221c7210 */ /* 0x000fc80007f7e0ff */
[----:B------:R-:W-:Y:S02]  /*c1d0*/  IADD3.X R29, R35, R45, RZ, P3, !PT ;  /* 0x0000002d231d7210 */ /* 0x000fe40001ffe4ff */
[----:B0-----:R-:W-:-:S05]  /*c1e0*/  IADD3 R34, P3, R28, R22, RZ ;  /* 0x000000161c227210 */ /* 0x001fca0007f7e0ff */
[----:B------:R-:W-:Y:S02]  /*c1f0*/  IMAD.X R35, R29, 0x1, R45, P3 ;  /* 0x000000011d237824 */ /* 0x000fe400018e062d */
[-C--:B--2---:R-:W-:Y:S02]  /*c200*/  IMAD R33, R33, R30.reuse, RZ ;  /* 0x0000001e21217224 */ /* 0x084fe400078e02ff */
[----:B------:R-:W-:-:S04]  /*c210*/  IMAD.WIDE.U32 R36, R32, R30, R38 ;  /* 0x0000001e20247225 */ /* 0x000fc800078e0026 */
[----:B------:R-:W-:Y:S02]  /*c220*/  IMAD R39, R32, R31, R33 ;  /* 0x0000001f20277224 */ /* 0x000fe400078e0221 */
[----:B------:R-:W2:Y:S04]  /*c230*/  LDG.E.64 R30, desc[UR6][R40.64+0x18] ;  /* 0x00001806281e7981 */ /* 0x000ea8000c1e1b00 */
[----:B------:R-:W2:Y:S01]  /*c240*/  LDG.E.64 R32, desc[UR6][R28.64] ;  /* 0x000000061c207981 */ /* 0x000ea2000c1e1b00 */
[----:B---3--:R-:W-:Y:S02]  /*c250*/  IMAD R21, R21, R12, RZ ;  /* 0x0000000c15157224 */ /* 0x008fe400078e02ff */
[----:B------:R-:W-:Y:S02]  /*c260*/  IMAD.IADD R37, R37, 0x1, R39 ;  /* 0x0000000125257824 */ /* 0x000fe400078e0227 */
[----:B------:R-:W-:-:S02]  /*c270*/  IMAD R43, R20, R13, R21 ;  /* 0x0000000d142b7224 */ /* 0x000fc400078e0215 */
[----:B------:R-:W-:Y:S02]  /*c280*/  IMAD.WIDE.U32 R38, R20, R12, R36 ;  /* 0x0000000c14267225 */ /* 0x000fe400078e0024 */
[----:B------:R-:W3:Y:S04]  /*c290*/  LDG.E.64 R12, desc[UR6][R40.64+0x20] ;  /* 0x00002006280c7981 */ /* 0x000ee8000c1e1b00 */
[----:B------:R0:W3:Y:S01]  /*c2a0*/  LDG.E.64 R20, desc[UR6][R34.64] ;  /* 0x0000000622147981 */ /* 0x0000e2000c1e1b00 */
[----:B------:R-:W-:Y:S01]  /*c2b0*/  IADD3 R36, P3, R34, R22, RZ ;  /* 0x0000001622247210 */ /* 0x000fe20007f7e0ff */
[----:B----4-:R-:W-:Y:S02]  /*c2c0*/  IMAD R27, R27, R24, RZ ;  /* 0x000000181b1b7224 */ /* 0x010fe400078e02ff */
[----:B------:R-:W-:-:S02]  /*c2d0*/  IMAD.IADD R39, R39, 0x1, R43 ;  /* 0x0000000127277824 */ /* 0x000fc400078e022b */
[----:B------:R-:W-:Y:S02]  /*c2e0*/  IMAD.X R37, R35, 0x1, R45, P3 ;  /* 0x0000000123257824 */ /* 0x000fe400018e062d */
[C---:B------:R-:W-:Y:S02]  /*c2f0*/  IMAD R43, R26.reuse, R25, R27 ;  /* 0x000000191a2b7224 */ /* 0x040fe400078e021b */
[----:B------:R-:W-:Y:S01]  /*c300*/  IMAD.WIDE.U32 R24, R26, R24, R38 ;  /* 0x000000181a187225 */ /* 0x000fe200078e0026 */
[----:B------:R1:W4:Y:S04]  /*c310*/  LDG.E.64 R28, desc[UR6][R36.64] ;  /* 0x00000006241c7981 */ /* 0x000328000c1e1b00 */
[----:B------:R-:W4:Y:S01]  /*c320*/  LDG.E.64 R26, desc[UR6][R40.64+0x28] ;  /* 0x00002806281a7981 */ /* 0x000f22000c1e1b00 */
[----:B0-----:R-:W-:Y:S01]  /*c330*/  IADD3 R34, P3, R36, R22, RZ ;  /* 0x0000001624227210 */ /* 0x001fe20007f7e0ff */
[----:B------:R-:W-:-:S03]  /*c340*/  IMAD.IADD R25, R25, 0x1, R43 ;  /* 0x0000000119197824 */ /* 0x000fc600078e022b */
[----:B------:R-:W-:Y:S01]  /*c350*/  IADD3.X R35, R37, R45, RZ, P3, !PT ;  /* 0x0000002d25237210 */ /* 0x000fe20001ffe4ff */
[-C--:B--2---:R-:W-:Y:S02]  /*c360*/  IMAD R33, R33, R30.reuse, RZ ;  /* 0x0000001e21217224 */ /* 0x084fe400078e02ff */
[C---:B------:R-:W-:Y:S02]  /*c370*/  IMAD.WIDE.U32 R38, R32.reuse, R30, R24 ;  /* 0x0000001e20267225 */ /* 0x040fe400078e0018 */
[----:B------:R-:W2:Y:S02]  /*c380*/  LDG.E.64 R24, desc[UR6][R40.64+0x30] ;  /* 0x0000300628187981 */ /* 0x000ea4000c1e1b00 */
[----:B------:R-:W-:Y:S02]  /*c390*/  IMAD R33, R32, R31, R33 ;  /* 0x0000001f20217224 */ /* 0x000fe400078e0221 */
[----:B------:R0:W2:Y:S01]  /*c3a0*/  LDG.E.64 R30, desc[UR6][R34.64] ;  /* 0x00000006221e7981 */ /* 0x0000a2000c1e1b00 */
[----:B------:R-:W-:Y:S01]  /*c3b0*/  IADD3 R32, P3, R34, R22, RZ ;  /* 0x0000001622207210 */ /* 0x000fe20007f7e0ff */
[----:B------:R-:W-:-:S02]  /*c3c0*/  IMAD.IADD R39, R39, 0x1, R33 ;  /* 0x0000000127277824 */ /* 0x000fc400078e0221 */
[-C--:B---3--:R-:W-:Y:S02]  /*c3d0*/  IMAD R21, R21, R12.reuse, RZ ;  /* 0x0000000c15157224 */ /* 0x088fe400078e02ff */
[----:B------:R-:W-:Y:S02]  /*c3e0*/  IMAD.X R33, R35, 0x1, R45, P3 ;  /* 0x0000000123217824 */ /* 0x000fe400018e062d */
[C---:B------:R-:W-:Y:S02]  /*c3f0*/  IMAD R43, R20.reuse, R13, R21 ;  /* 0x0000000d142b7224 */ /* 0x040fe400078e0215 */
[----:B-1----:R-:W-:Y:S02]  /*c400*/  IMAD.WIDE.U32 R36, R20, R12, R38 ;  /* 0x0000000c14247225 */ /* 0x002fe400078e0026 */
[----:B------:R-:W3:Y:S04]  /*c410*/  LDG.E.64 R12, desc[UR6][R40.64+0x38] ;  /* 0x00003806280c7981 */ /* 0x000ee8000c1e1b00 */
[----:B------:R1:W3:Y:S01]  /*c420*/  LDG.E.64 R20, desc[UR6][R32.64] ;  /* 0x0000000620147981 */ /* 0x0002e2000c1e1b00 */
[----:B0-----:R-:W-:Y:S01]  /*c430*/  IADD3 R34, P3, R32, R22, RZ ;  /* 0x0000001620227210 */ /* 0x001fe20007f7e0ff */
[----:B------:R-:W-:-:S02]  /*c440*/  IMAD.IADD R37, R37, 0x1, R43 ;  /* 0x0000000125257824 */ /* 0x000fc400078e022b */
[-C--:B----4-:R-:W-:Y:S02]  /*c450*/  IMAD R29, R29, R26.reuse, RZ ;  /* 0x0000001a1d1d7224 */ /* 0x090fe400078e02ff */
[----:B------:R-:W-:Y:S02]  /*c460*/  IMAD.X R35, R33, 0x1, R45, P3 ;  /* 0x0000000121237824 */ /* 0x000fe400018e062d */
[C---:B------:R-:W-:Y:S02]  /*c470*/  IMAD R39, R28.reuse, R27, R29 ;  /* 0x0000001b1c277224 */ /* 0x040fe400078e021d */
[----:B------:R-:W-:Y:S02]  /*c480*/  IMAD.WIDE.U32 R36, R28, R26, R36 ;  /* 0x0000001a1c247225 */ /* 0x000fe400078e0024 */
[----:B------:R-:W4:Y:S04]  /*c490*/  LDG.E.64 R26, desc[UR6][R40.64+0x40] ;  /* 0x00004006281a7981 */ /* 0x000f28000c1e1b00 */
[----:B------:R0:W4:Y:S01]  /*c4a0*/  LDG.E.64 R28, desc[UR6][R34.64] ;  /* 0x00000006221c7981 */ /* 0x000122000c1e1b00 */
[----:B-1----:R-:W-:Y:S01]  /*c4b0*/  IADD3 R32, P3, R34, R22, RZ ;  /* 0x0000001622207210 */ /* 0x002fe20007f7e0ff */
[----:B------:R-:W-:-:S03]  /*c4c0*/  IMAD.IADD R37, R37, 0x1, R39 ;  /* 0x0000000125257824 */ /* 0x000fc600078e0227 */
[----:B------:R-:W-:Y:S02]  /*c4d0*/  IADD3.X R33, R35, R45, RZ, P3, !PT ;  /* 0x0000002d23217210 */ /* 0x000fe40001ffe4ff */
[----:B0-----:R-:W-:-:S05]  /*c4e0*/  IADD3 R34, P3, R32, R22, RZ ;  /* 0x0000001620227210 */ /* 0x001fca0007f7e0ff */
[----:B------:R-:W-:Y:S02]  /*c4f0*/  IMAD.X R35, R33, 0x1, R45, P3 ;  /* 0x0000000121237824 */ /* 0x000fe400018e062d */
        /* <DEDUP_REMOVED lines=9> */
[----:B------:R-:W3:Y:S04]  /*c590*/  LDG.E.64 R12, desc[UR6][R40.64+0x50] ;  /* 0x00005006280c7981 */ /* 0x000ee8000c1e1b00 */
[----:B------:R-:W3:Y:S01]  /*c5a0*/  LDG.E.64 R20, desc[UR6][R34.64] ;  /* 0x0000000622147981 */ /* 0x000ee2000c1e1b00 */
[----:B0-----:R-:W-:Y:S01]  /*c5b0*/  IADD3 R32, P3, R34, R22, RZ ;  /* 0x0000001622207210 */ /* 0x001fe20007f7e0ff */
[----:B------:R-:W-:Y:S02]  /*c5c0*/  IMAD.IADD R37, R37, 0x1, R39 ;  /* 0x0000000125257824 */ /* 0x000fe400078e0227 */
[----:B----4-:R-:W-:-:S02]  /*c5d0*/  IMAD R29, R29, R26, RZ ;  /* 0x0000001a1d1d7224 */ /* 0x010fc400078e02ff */
[----:B------:R-:W-:Y:S02]  /*c5e0*/  IMAD.X R33, R35, 0x1, R45, P3 ;  /* 0x0000000123217824 */ /* 0x000fe400018e062d */
[C---:B------:R-:W-:Y:S02]  /*c5f0*/  IMAD R39, R28.reuse, R27, R29 ;  /* 0x0000001b1c277224 */ /* 0x040fe400078e021d */
[----:B------:R-:W-:Y:S02]  /*c600*/  IMAD.WIDE.U32 R36, R28, R26, R36 ;  /* 0x0000001a1c247225 */ /* 0x000fe400078e0024 */
[----:B------:R-:W4:Y:S04]  /*c610*/  LDG.E.64 R26, desc[UR6][R40.64+0x58] ;  /* 0x00005806281a7981 */ /* 0x000f28000c1e1b00 */
[----:B------:R0:W4:Y:S01]  /*c620*/  LDG.E.64 R28, desc[UR6][R32.64] ;  /* 0x00000006201c7981 */ /* 0x000122000c1e1b00 */
[----:B------:R-:W-:-:S02]  /*c630*/  IMAD.IADD R37, R37, 0x1, R39 ;  /* 0x0000000125257824 */ /* 0x000fc400078e0227 */
[----:B--2---:R-:W-:-:S04]  /*c640*/  IMAD R31, R31, R24, RZ ;  /* 0x000000181f1f7224 */ /* 0x004fc800078e02ff */
[C---:B------:R-:W-:Y:S02]  /*c650*/  IMAD R31, R30.reuse, R25, R31 ;  /* 0x000000191e1f7224 */ /* 0x040fe400078e021f */
[----:B------:R-:W-:Y:S01]  /*c660*/  IMAD.WIDE.U32 R24, R30, R24, R36 ;  /* 0x000000181e187225 */ /* 0x000fe200078e0024 */
[-C--:B------:R-:W-:Y:S01]  /*c670*/  IADD3 R30, P3, R32, R22.reuse, RZ ;  /* 0x00000016201e7210 */ /* 0x080fe20007f7e0ff */
[----:B------:R-:W2:Y:S03]  /*c680*/  LDG.E.64 R36, desc[UR6][R40.64+0x60] ;  /* 0x0000600628247981 */ /* 0x000ea6000c1e1b00 */
[----:B------:R-:W-:Y:S01]  /*c690*/  IADD3 R25, R25, R31, RZ ;  /* 0x0000001f19197210 */ /* 0x000fe20007ffe0ff */
[----:B------:R-:W-:Y:S01]  /*c6a0*/  IMAD.X R31, R33, 0x1, R45, P3 ;  /* 0x00000001211f7824 */ /* 0x000fe200018e062d */
[----:B0-----:R-:W-:Y:S01]  /*c6b0*/  IADD3 R32, P3, R30, R22, RZ ;  /* 0x000000161e207210 */ /* 0x001fe20007f7e0ff */
[----:B---3--:R-:W-:-:S03]  /*c6c0*/  IMAD R21, R21, R12, RZ ;  /* 0x0000000c15157224 */ /* 0x008fc600078e02ff */
[----:B------:R0:W2:Y:S01]  /*c6d0*/  LDG.E.64 R38, desc[UR6][R30.64] ;  /* 0x000000061e267981 */ /* 0x0000a2000c1e1b00 */
[----:B------:R-:W-:-:S04]  /*c6e0*/  IMAD.WIDE.U32 R24, R20, R12, R24 ;  /* 0x0000000c14187225 */ /* 0x000fc800078e0018 */
[----:B------:R-:W-:Y:S02]  /*c6f0*/  IMAD R21, R20, R13, R21 ;  /* 0x0000000d14157224 */ /* 0x000fe400078e0215 */
[----:B------:R-:W-:Y:S01]  /*c700*/  IMAD.X R33, R31, 0x1, R45, P3 ;  /* 0x000000011f217824 */ /* 0x000fe200018e062d */
[----:B------:R-:W3:Y:S01]  /*c710*/  LDG.E.64 R12, desc[UR6][R40.64+0x68] ;  /* 0x00006806280c7981 */ /* 0x000ee2000c1e1b00 */
[----:B------:R-:W-:Y:S01]  /*c720*/  IMAD.IADD R25, R25, 0x1, R21 ;  /* 0x0000000119197824 */ /* 0x000fe200078e0215 */
[----:B------:R-:W-:Y:S02]  /*c730*/  IADD3 R42, P3, R32, R22, RZ ;  /* 0x00000016202a7210 */ /* 0x000fe40007f7e0ff */
[----:B------:R-:W3:Y:S01]  /*c740*/  LDG.E.64 R20, desc[UR6][R32.64] ;  /* 0x0000000620147981 */ /* 0x000ee2000c1e1b00 */
[----:B----4-:R-:W-:Y:S02]  /*c750*/  IMAD R29, R29, R26, RZ ;  /* 0x0000001a1d1d7224 */ /* 0x010fe400078e02ff */
[----:B------:R-:W-:Y:S01]  /*c760*/  IMAD.X R43, R33, 0x1, R45, P3 ;  /* 0x00000001212b7824 */ /* 0x000fe200018e062d */
[----:B0-----:R-:W-:Y:S01]  /*c770*/  IADD3 R30, P3, R42, R22, RZ ;  /* 0x000000162a1e7210 */ /* 0x001fe20007f7e0ff */
[----:B------:R-:W-:-:S02]  /*c780*/  IMAD R44, R28, R27, R29 ;  /* 0x0000001b1c2c7224 */ /* 0x000fc400078e021d */
[----:B------:R-:W-:Y:S01]  /*c790*/  IMAD.WIDE.U32 R24, R28, R26, R24 ;  /* 0x0000001a1c187225 */ /* 0x000fe200078e0018 */
[----:B------:R-:W4:Y:S04]  /*c7a0*/  LDG.E.64 R32, desc[UR6][R40.64+0x78] ;  /* 0x0000780628207981 */ /* 0x000f28000c1e1b00 */
[----:B------:R-:W5:Y:S04]  /*c7b0*/  LDG.E.64 R26, desc[UR6][R40.64+0x70] ;  /* 0x00007006281a7981 */ /* 0x000f68000c1e1b00 */
[----:B------:R-:W5:Y:S01]  /*c7c0*/  LDG.E.64 R28, desc[UR6][R42.64] ;  /* 0x000000062a1c7981 */ /* 0x000f62000c1e1b00 */
[----:B------:R-:W-:-:S05]  /*c7d0*/  IMAD.X R31, R43, 0x1, R45, P3 ;  /* 0x000000012b1f7824 */ /* 0x000fca00018e062d */
[----:B------:R-:W4:Y:S01]  /*c7e0*/  LDG.E.64 R34, desc[UR6][R30.64] ;  /* 0x000000061e227981 */ /* 0x000f22000c1e1b00 */
[----:B------:R-:W-:Y:S02]  /*c7f0*/  IADD3 R25, R25, R44, RZ ;  /* 0x0000002c19197210 */ /* 0x000fe40007ffe0ff */
        /* <DEDUP_REMOVED lines=14> */
[----:B-----5:R-:W-:-:S04]  /*c8e0*/  IMAD R21, R29, R26, RZ ;  /* 0x0000001a1d157224 */ /* 0x020fc800078e02ff */
[C---:B------:R-:W-:Y:S02]  /*c8f0*/  IMAD R21, R28.reuse, R27, R21 ;  /* 0x0000001b1c157224 */ /* 0x040fe400078e0215 */
[----:B------:R-:W-:-:S04]  /*c900*/  IMAD.WIDE.U32 R26, R28, R26, R12 ;  /* 0x0000001a1c1a7225 */ /* 0x000fc800078e000c */
[----:B------:R-:W-:Y:S02]  /*c910*/  IMAD.IADD R27, R27, 0x1, R21 ;  /* 0x000000011b1b7824 */ /* 0x000fe400078e0215 */
[----:B----4-:R-:W-:Y:S01]  /*c920*/  IMAD R13, R35, R32, RZ ;  /* 0x00000020230d7224 */ /* 0x010fe200078e02ff */
[----:B------:R-:W-:Y:S01]  /*c930*/  IADD3 R21, P4, R30, R22, RZ ;  /* 0x000000161e157210 */ /* 0x000fe20007f9e0ff */
[----:B------:R-:W-:-:S04]  /*c940*/  IMAD.WIDE.U32 R38, R34, R32, R26 ;  /* 0x0000002022267225 */ /* 0x000fc800078e001a */
[----:B------:R-:W-:Y:S02]  /*c950*/  IMAD R13, R34, R33, R13 ;  /* 0x00000021220d7224 */ /* 0x000fe400078e020d */
[----:B------:R-:W-:Y:S02]  /*c960*/  IMAD.X R26, R31, 0x1, R45, P4 ;  /* 0x000000011f1a7824 */ /* 0x000fe400020e062d */
[----:B------:R-:W-:Y:S01]  /*c970*/  IMAD.IADD R39, R39, 0x1, R13 ;  /* 0x0000000127277824 */ /* 0x000fe200078e020d */
[----:B------:R-:W-:Y:S06]  /*c980*/  @P3 BRA `(.L_x_5068) ;  /* 0xfffffff400cc3947 */ /* 0x000fec000383ffff */
.L_x_5067:
        /* <DEDUP_REMOVED lines=14> */
[--C-:B------:R-:W-:Y:S01]  /*ca70*/  IMAD.X R43, R26, 0x1, R45.reuse, P0 ;  /* 0x000000011a2b7824 */ /* 0x100fe200000e062d */
[-C--:B------:R-:W-:Y:S01]  /*ca80*/  IADD3 R40, P0, R42, R22.reuse, RZ ;  /* 0x000000162a287210 */ /* 0x080fe20007f1e0ff */
[----:B------:R-:W4:Y:S04]  /*ca90*/  LDG.E.64 R28, desc[UR6][R36.64+0x10] ;  /* 0x00001006241c7981 */ /* 0x000f28000c1e1b00 */
[----:B------:R0:W3:Y:S01]  /*caa0*/  LDG.E.64 R32, desc[UR6][R42.64] ;  /* 0x000000062a207981 */ /* 0x0000e2000c1e1b00 */
[----:B------:R-:W-:Y:S01]  /*cab0*/  IMAD.X R41, R43, 0x1, R45, P0 ;  /* 0x000000012b297824 */ /* 0x000fe200000e062d */
[----:B------:R-:W-:-:S04]  /*cac0*/  IADD3 R34, P0, R40, R22, RZ ;  /* 0x0000001628227210 */ /* 0x000fc80007f1e0ff */
[----:B------:R1:W4:Y:S01]  /*cad0*/  LDG.E.64 R26, desc[UR6][R40.64] ;  /* 0x00000006281a7981 */ /* 0x000322000c1e1b00 */
[----:B------:R-:W-:Y:S01]  /*cae0*/  IADD3.X R35, R41, R45, RZ, P0, !PT ;  /* 0x0000002d29237210 */ /* 0x000fe200007fe4ff */
[-C--:B--2---:R-:W-:Y:S02]  /*caf0*/  IMAD R25, R25, R12.reuse, RZ ;  /* 0x0000000c19197224 */ /* 0x084fe400078e02ff */
[----:B------:R-:W-:-:S04]  /*cb00*/  IMAD.WIDE.U32 R30, R24, R12, R38 ;  /* 0x0000000c181e7225 */ /* 0x000fc800078e0026 */
[----:B------:R-:W-:Y:S02]  /*cb10*/  IMAD R39, R24, R13, R25 ;  /* 0x0000000d18277224 */ /* 0x000fe400078e0219 */
[----:B------:R2:W5:Y:S04]  /*cb20*/  LDG.E.64 R24, desc[UR6][R34.64] ;  /* 0x0000000622187981 */ /* 0x000568000c1e1b00 */
[----:B------:R-:W5:Y:S01]  /*cb30*/  LDG.E.64 R12, desc[UR6][R36.64+0x18] ;  /* 0x00001806240c7981 */ /* 0x000f62000c1e1b00 */
        /* <DEDUP_REMOVED lines=10> */
[----:B----4-:R-:W-:-:S02]  /*cbe0*/  IMAD R27, R27, R28, RZ ;  /* 0x0000001c1b1b7224 */ /* 0x010fc400078e02ff */
[----:B------:R-:W-:Y:S02]  /*cbf0*/  IMAD.X R41, R43, 0x1, R45, P0 ;  /* 0x000000012b297824 */ /* 0x000fe400000e062d */
[C---:B------:R-:W-:Y:S02]  /*cc00*/  IMAD R27, R26.reuse, R29, R27 ;  /* 0x0000001d1a1b7224 */ /* 0x040fe400078e021b */
[----:B--2---:R-:W-:Y:S01]  /*cc10*/  IMAD.WIDE.U32 R34, R26, R28, R30 ;  /* 0x0000001c1a227225 */ /* 0x004fe200078e001e */
[----:B------:R-:W-:Y:S01]  /*cc20*/  IADD3 R38, P0, R40, R22, RZ ;  /* 0x0000001628267210 */ /* 0x000fe20007f1e0ff */
[----:B------:R-:W2:Y:S02]  /*cc30*/  LDG.E.64 R30, desc[UR6][R36.64+0x28] ;  /* 0x00002806241e7981 */ /* 0x000ea4000c1e1b00 */
[----:B------:R-:W-:Y:S02]  /*cc40*/  IMAD.IADD R35, R35, 0x1, R27 ;  /* 0x0000000123237824 */ /* 0x000fe400078e021b */
[----:B------:R-:W2:Y:S01]  /*cc50*/  LDG.E.64 R28, desc[UR6][R40.64] ;  /* 0x00000006281c7981 */ /* 0x000ea2000c1e1b00 */
[----:B------:R-:W-:-:S03]  /*cc60*/  IADD3.X R39, R41, R45, RZ, P0, !PT ;  /* 0x0000002d29277210 */ /* 0x000fc600007fe4ff */
[----:B------:R-:W4:Y:S04]  /*cc70*/  LDG.E.64 R26, desc[UR6][R36.64+0x30] ;  /* 0x00003006241a7981 */ /* 0x000f28000c1e1b00 */
[----:B------:R-:W4:Y:S01]  /*cc80*/  LDG.E.64 R40, desc[UR6][R36.64+0x38] ;  /* 0x0000380624287981 */ /* 0x000f22000c1e1b00 */
[-C--:B-----5:R-:W-:Y:S02]  /*cc90*/  IMAD R25, R25, R12.reuse, RZ ;  /* 0x0000000c19197224 */ /* 0x0a0fe400078e02ff */
        /* <DEDUP_REMOVED lines=10> */
[----:B------:R-:W-:Y:S02]  /*cd40*/  IMAD.IADD R21, R21, 0x1, R33 ;  /* 0x0000000115157824 */ /* 0x000fe400078e0221 */
[-C--:B--2---:R-:W-:Y:S02]  /*cd50*/  IMAD R29, R29, R30.reuse, RZ ;  /* 0x0000001e1d1d7224 */ /* 0x084fe400078e02ff */
[----:B------:R-:W-:-:S04]  /*cd60*/  IMAD.WIDE.U32 R20, R28, R30, R20 ;  /* 0x0000001e1c147225 */ /* 0x000fc800078e0014 */
[----:B------:R-:W-:-:S04]  /*cd70*/  IMAD R29, R28, R31, R29 ;  /* 0x0000001f1c1d7224 */ /* 0x000fc800078e021d */
        /* <DEDUP_REMOVED lines=9> */
[----:B-----5:R-:W-:Y:S02]  /*ce10*/  IMAD R21, R43, R40, RZ ;  /* 0x000000282b157224 */ /* 0x020fe400078e02ff */
[----:B------:R-:W-:Y:S02]  /*ce20*/  IMAD.IADD R25, R25, 0x1, R27 ;  /* 0x0000000119197824 */ /* 0x000fe400078e021b */
[----:B------:R-:W-:Y:S01]  /*ce30*/  IMAD R27, R42, R41, R21 ;  /* 0x000000292a1b7224 */ /* 0x000fe200078e0215 */
[----:B------:R-:W-:Y:S01]  /*ce40*/  IADD3 R21, P3, R12, R22, RZ ;  /* 0x000000160c157210 */ /* 0x000fe20007f7e0ff */
[----:B------:R-:W-:-:S04]  /*ce50*/  IMAD.WIDE.U32 R38, R42, R40, R24 ;  /* 0x000000282a267225 */ /* 0x000fc800078e0018 */
[----:B------:R-:W-:Y:S01]  /*ce60*/  IMAD.X R26, R13, 0x1, R45, P3 ;  /* 0x000000010d1a7824 */ /* 0x000fe200018e062d */
[----:B------:R-:W-:-:S07]  /*ce70*/  IADD3 R39, R39, R27, RZ ;  /* 0x0000001b27277210 */ /* 0x000fce0007ffe0ff */
.L_x_5069:
[----:B------:R-:W-:-:S04]  /*ce80*/  ISETP.NE.U32.AND P3, PT, R7, RZ, PT ;  /* 0x000000ff0700720c */ /* 0x000fc80003f65070 */
[----:B------:R-:W-:-:S13]  /*ce90*/  ISETP.NE.OR.EX P0, PT, R6, RZ, P0, P3 ;  /* 0x000000ff0600720c */ /* 0x000fda0000705730 */
[----:B------:R-:W-:Y:S05]  /*cea0*/  @!P0 BRA `(.L_x_5065) ;  /* 0x0000000000b48947 */ /* 0x000fea0003800000 */
.L_x_5066:
[----:B------:R-:W-:Y:S01]  /*ceb0*/  ULEA UR8, UP0, UR4, UR20, 0x3 ;  /* 0x0000001404087291 */ /* 0x000fe2000f80183f */
[----:B------:R-:W-:Y:S01]  /*cec0*/  IMAD.MOV.U32 R28, RZ, RZ, R21 ;  /* 0x000000ffff1c7224 */ /* 0x000fe200078e0015 */
[----:B------:R-:W-:Y:S01]  /*ced0*/  IADD3 R20, P0, R21, R22, RZ ;  /* 0x0000001615147210 */ /* 0x000fe20007f1e0ff */
[----:B------:R-:W-:Y:S01]  /*cee0*/  IMAD.MOV.U32 R29, RZ, RZ, R26 ;  /* 0x000000ffff1d7224 */ /* 0x000fe200078e001a */
[----:B------:R-:W-:Y:S02]  /*cef0*/  ULEA.HI.X UR9, UR4, UR21, UR5, 0x3, UP0 ;  /* 0x0000001504097291 */ /* 0x000fe400080f1c05 */
[----:B------:R-:W-:Y:S02]  /*cf00*/  IMAD.U32 R40, RZ, RZ, UR8 ;  /* 0x00000008ff287e24 */ /* 0x000fe4000f8e00ff */
[----:B------:R-:W2:Y:S02]  /*cf10*/  LDG.E.64 R36, desc[UR6][R28.64] ;  /* 0x000000061c247981 */ /* 0x000ea4000c1e1b00 */
[----:B------:R-:W-:Y:S01]  /*cf20*/  IMAD.U32 R41, RZ, RZ, UR9 ;  /* 0x00000009ff297e24 */ /* 0x000fe2000f8e00ff */
[----:B------:R-:W-:-:S04]  /*cf30*/  IADD3.X R21, R26, R45, RZ, P0, !PT ;  /* 0x0000002d1a157210 */ /* 0x000fc800007fe4ff */
[----:B------:R-:W2:Y:S01]  /*cf40*/  LDG.E.64 R34, desc[UR6][R40.64] ;  /* 0x0000000628227981 */ /* 0x000ea2000c1e1b00 */
[----:B------:R-:W-:-:S03]  /*cf50*/  IADD3 R42, P0, R20, R22, RZ ;  /* 0x00000016142a7210 */ /* 0x000fc60007f1e0ff */
[----:B------:R-:W3:Y:S04]  /*cf60*/  LDG.E.64 R32, desc[UR6][R20.64] ;  /* 0x0000000614207981 */ /* 0x000ee8000c1e1b00 */
[----:B------:R-:W3:Y:S01]  /*cf70*/  LDG.E.64 R12, desc[UR6][R40.64+0x8] ;  /* 0x00000806280c7981 */ /* 0x000ee2000c1e1b00 */
[--C-:B------:R-:W-:Y:S01]  /*cf80*/  IMAD.X R43, R21, 0x1, R45.reuse, P0 ;  /* 0x00000001152b7824 */ /* 0x100fe200000e062d */
[----:B------:R-:W-:Y:S02]  /*cf90*/  IADD3 R26, P0, R42, R22, RZ ;  /* 0x000000162a1a7210 */ /* 0x000fe40007f1e0ff */
        /* <DEDUP_REMOVED lines=25> */
[----:B------:R-:W-:-:S03]  /*d130*/  IADD3 R21, P3, R26, R22, RZ ;  /* 0x000000161a157210 */ /* 0x000fc60007f7e0ff */
[----:B------:R-:W-:Y:S02]  /*d140*/  IMAD R13, R30, R29, R13 ;  /* 0x0000001d1e0d7224 */ /* 0x000fe400078e020d */
[----:B------:R-:W-:-:S03]  /*d150*/  IMAD.X R26, R27, 0x1, R45, P3 ;  /* 0x000000011b1a7824 */ /* 0x000fc600018e062d */
[----:B------:R-:W-:Y:S01]  /*d160*/  IADD3 R39, R39, R13, RZ ;  /* 0x0000000d27277210 */ /* 0x000fe20007ffe0ff */
[----:B------:R-:W-:Y:S06]  /*d170*/  @P0 BRA `(.L_x_5066) ;  /* 0xfffffffc004c0947 */ /* 0x000fec000383ffff */
.L_x_5065:
        /* <DEDUP_REMOVED lines=32> */
[----:B------:R-:W-:Y:S02]  /*d380*/  SHF.L.U64.HI R11, R10, 0x3, R11 ;  /* 0x000000030a0b7819 */ /* 0x000fe4000001020b */
[----:B------:R-:W-:Y:S02]  /*d390*/  ISETP.NE.AND.EX P0, PT, RZ, RZ, PT, P0 ;  /* 0x000000ffff00720c */ /* 0x000fe40003f05300 */
[----:B------:R-:W-:-:S05]  /*d3a0*/  IADD3 R24, P3, R12, R23, RZ ;  /* 0x000000170c187210 */ /* 0x000fca0007f7e0ff */
[--C-:B------:R-:W-:Y:S02]  /*d3b0*/  IMAD.X R25, R13, 0x1, R11.reuse, P3 ;  /* 0x000000010d197824 */ /* 0x100fe400018e060b */
        /* <DEDUP_REMOVED lines=15> */
.L_x_5064:
[C---:B0-----:R-:W-:Y:S01]  /*d4b0*/  SHF.L.U64.HI R23, R14.reuse, 0x3, R15 ;  /* 0x000000030e177819 */ /* 0x041fe2000001020f */
[----:B------:R-:W-:Y:S02]  /*d4c0*/  IMAD.SHL.U32 R14, R14, 0x8, RZ ;  /* 0x000000080e0e7824 */ /* 0x000fe400078e00ff */
        /* <DEDUP_REMOVED lines=12> */
.L_x_5071:
        /* <DEDUP_REMOVED lines=27> */
.L_x_5070:
        /* <DEDUP_REMOVED lines=8> */
.L_x_5073:
        /* <DEDUP_REMOVED lines=27> */
.L_x_5072:
        /* <DEDUP_REMOVED lines=51> */
.L_x_5078:
[----:B------:R-:W-:Y:S01]  /*dca0*/  ULEA UR8, UP0, UR4, UR18, 0x3 ;  /* 0x0000001204087291 */ /* 0x000fe2000f80183f */
[----:B------:R-:W-:Y:S01]  /*dcb0*/  IMAD.MOV.U32 R26, RZ, RZ, R45 ;  /* 0x000000ffff1a7224 */ /* 0x000fe200078e002d */
[----:B------:R-:W-:Y:S01]  /*dcc0*/  IADD3 R44, P3, R45, R20, RZ ;  /* 0x000000142d2c7210 */ /* 0x000fe20007f7e0ff */
[----:B------:R-:W-:Y:S01]  /*dcd0*/  IMAD.MOV.U32 R27, RZ, RZ, R24 ;  /* 0x000000ffff1b7224 */ /* 0x000fe200078e0018 */
[----:B------:R-:W-:Y:S02]  /*dce0*/  ULEA.HI.X UR9, UR4, UR19, UR5, 0x3, UP0 ;  /* 0x0000001304097291 */ /* 0x000fe400080f1c05 */
[----:B------:R-:W-:Y:S02]  /*dcf0*/  MOV R34, UR8 ;  /* 0x0000000800227c02 */ /* 0x000fe40008000f00 */
[----:B------:R-:W2:Y:S02]  /*dd00*/  LDG.E.64 R36, desc[UR6][R26.64] ;  /* 0x000000061a247981 */ /* 0x000ea4000c1e1b00 */
[----:B------:R-:W-:-:S02]  /*dd10*/  IMAD.U32 R35, RZ, RZ, UR9 ;  /* 0x00000009ff237e24 */ /* 0x000fc4000f8e00ff */
[----:B------:R-:W-:-:S03]  /*dd20*/  IMAD.X R45, R24, 0x1, R41, P3 ;  /* 0x00000001182d7824 */ /* 0x000fc600018e0629 */
[----:B------:R-:W2:Y:S01]  /*dd30*/  LDG.E.64 R32, desc[UR6][R34.64] ;  /* 0x0000000622207981 */ /* 0x000ea2000c1e1b00 */
[----:B------:R-:W-:-:S03]  /*dd40*/  IADD3 R42, P3, R44, R20, RZ ;  /* 0x000000142c2a7210 */ /* 0x000fc60007f7e0ff */
[----:B------:R-:W3:Y:S04]  /*dd50*/  LDG.E.64 R30, desc[UR6][R44.64] ;  /* 0x000000062c1e7981 */ /* 0x000ee8000c1e1b00 */
[----:B------:R-:W3:Y:S01]  /*dd60*/  LDG.E.64 R12, desc[UR6][R34.64+0x8] ;  /* 0x00000806220c7981 */ /* 0x000ee2000c1e1b00 */
[----:B------:R-:W-:Y:S01]  /*dd70*/  IMAD.X R43, R45, 0x1, R41, P3 ;  /* 0x000000012d2b7824 */ /* 0x000fe200018e0629 */
[----:B------:R-:W-:Y:S02]  /*dd80*/  IADD3 R24, P3, R42, R20, RZ ;  /* 0x000000142a187210 */ /* 0x000fe40007f7e0ff */
[----:B------:R-:W4:Y:S04]  /*dd90*/  LDG.E.64 R22, desc[UR6][R34.64+0x10] ;  /* 0x0000100622167981 */ /* 0x000f28000c1e1b00 */
[----:B------:R0:W4:Y:S01]  /*dda0*/  LDG.E.64 R14, desc[UR6][R42.64] ;  /* 0x000000062a0e7981 */ /* 0x000122000c1e1b00 */
[----:B------:R-:W-:-:S03]  /*ddb0*/  IADD3.X R25, R43, R41, RZ, P3, !PT ;  /* 0x000000292b197210 */ /* 0x000fc60001ffe4ff */
[----:B------:R-:W5:Y:S04]  /*ddc0*/  LDG.E.64 R28, desc[UR6][R34.64+0x18] ;  /* 0x00001806221c7981 */ /* 0x000f68000c1e1b00 */
[----:B------:R-:W5:Y:S01]  /*ddd0*/  LDG.E.64 R26, desc[UR6][R24.64] ;  /* 0x00000006181a7981 */ /* 0x000f62000c1e1b00 */
[-C--:B--2---:R-:W-:Y:S02]  /*dde0*/  IMAD R37, R37, R32.reuse, RZ ;  /* 0x0000002025257224 */ /* 0x084fe400078e02ff */
[----:B------:R-:W-:Y:S01]  /*ddf0*/  IMAD.WIDE.U32 R38, R36, R32, R38 ;  /* 0x0000002024267225 */ /* 0x000fe200078e0026 */
[----:B------:R-:W-:-:S03]  /*de00*/  IADD3 R32, P3, R24, R20, RZ ;  /* 0x0000001418207210 */ /* 0x000fc60007f7e0ff */
[----:B------:R-:W-:Y:S02]  /*de10*/  IMAD R37, R36, R33, R37 ;  /* 0x0000002124257224 */ /* 0x000fe400078e0225 */
[----:B---3--:R-:W-:Y:S02]  /*de20*/  IMAD R31, R31, R12, RZ ;  /* 0x0000000c1f1f7224 */ /* 0x008fe400078e02ff */
[----:B------:R-:W-:Y:S02]  /*de30*/  IMAD.IADD R39, R39, 0x1, R37 ;  /* 0x0000000127277824 */ /* 0x000fe400078e0225 */
[----:B------:R-:W-:Y:S01]  /*de40*/  IMAD.X R33, R25, 0x1, R41, P3 ;  /* 0x0000000119217824 */ /* 0x000fe200018e0629 */
[----:B0-----:R-:W-:Y:S01]  /*de50*/  IADD3 R42, P3, R32, R20, RZ ;  /* 0x00000014202a7210 */ /* 0x001fe20007f7e0ff */
[C---:B------:R-:W-:Y:S02]  /*de60*/  IMAD R31, R30.reuse, R13, R31 ;  /* 0x0000000d1e1f7224 */ /* 0x040fe400078e021f */
[----:B------:R-:W-:Y:S01]  /*de70*/  IMAD.WIDE.U32 R38, R30, R12, R38 ;  /* 0x0000000c1e267225 */ /* 0x000fe200078e0026 */
[----:B------:R0:W2:Y:S04]  /*de80*/  LDG.E.64 R24, desc[UR6][R32.64] ;  /* 0x0000000620187981 */ /* 0x0000a8000c1e1b00 */
[----:B------:R-:W2:Y:S01]  /*de90*/  LDG.E.64 R12, desc[UR6][R34.64+0x20] ;  /* 0x00002006220c7981 */ /* 0x000ea2000c1e1b00 */
[----:B------:R-:W-:-:S02]  /*dea0*/  IMAD.IADD R31, R39, 0x1, R31 ;  /* 0x00000001271f7824 */ /* 0x000fc400078e021f */
[----:B------:R-:W-:Y:S02]  /*deb0*/  IMAD.MOV.U32 R30, RZ, RZ, R38 ;  /* 0x000000ffff1e7224 */ /* 0x000fe400078e0026 */
[-C--:B----4-:R-:W-:Y:S02]  /*dec0*/  IMAD R15, R15, R22.reuse, RZ ;  /* 0x000000160f0f7224 */ /* 0x090fe400078e02ff */
[----:B------:R-:W-:Y:S02]  /*ded0*/  IMAD.X R43, R33, 0x1, R41, P3 ;  /* 0x00000001212b7824 */ /* 0x000fe400018e0629 */
[C---:B------:R-:W-:Y:S02]  /*dee0*/  IMAD R15, R14.reuse, R23, R15 ;  /* 0x000000170e0f7224 */ /* 0x040fe400078e020f */
[----:B------:R-:W-:Y:S01]  /*def0*/  IMAD.WIDE.U32 R36, R14, R22, R30 ;  /* 0x000000160e247225 */ /* 0x000fe200078e001e */
[----:B------:R-:W-:Y:S01]  /*df00*/  IADD3 R14, P3, R42, R20, RZ ;  /* 0x000000142a0e7210 */ /* 0x000fe20007f7e0ff */
[----:B------:R-:W3:Y:S04]  /*df10*/  LDG.E.64 R30, desc[UR6][R34.64+0x28] ;  /* 0x00002806221e7981 */ /* 0x000ee8000c1e1b00 */
[----:B------:R-:W3:Y:S01]  /*df20*/  LDG.E.64 R22, desc[UR6][R42.64] ;  /* 0x000000062a167981 */ /* 0x000ee2000c1e1b00 */
[----:B0-----:R-:W-:Y:S01]  /*df30*/  IADD3 R33, R37, R15, RZ ;  /* 0x0000000f25217210 */ /* 0x001fe20007ffe0ff */
[----:B-----5:R-:W-:-:S02]  /*df40*/  IMAD R39, R27, R28, RZ ;  /* 0x0000001c1b277224 */ /* 0x020fc400078e02ff */
[----:B------:R-:W-:Y:S02]  /*df50*/  IMAD.MOV.U32 R32, RZ, RZ, R36 ;  /* 0x000000ffff207224 */ /* 0x000fe400078e0024 */
[----:B------:R-:W-:Y:S02]  /*df60*/  IMAD.X R15, R43, 0x1, R41, P3 ;  /* 0x000000012b0f7824 */ /* 0x000fe400018e0629 */
[C---:B------:R-:W-:Y:S02]  /*df70*/  IMAD R39, R26.reuse, R29, R39 ;  /* 0x0000001d1a277224 */ /* 0x040fe400078e0227 */
[----:B------:R-:W-:Y:S01]  /*df80*/  IMAD.WIDE.U32 R28, R26, R28, R32 ;  /* 0x0000001c1a1c7225 */ /* 0x000fe200078e0020 */
[----:B------:R-:W-:Y:S01]  /*df90*/  IADD3 R36, P3, R14, R20, RZ ;  /* 0x000000140e247210 */ /* 0x000fe20007f7e0ff */
[----:B------:R-:W4:Y:S04]  /*dfa0*/  LDG.E.64 R26, desc[UR6][R34.64+0x30] ;  /* 0x00003006221a7981 */ /* 0x000f28000c1e1b00 */
[----:B------:R-:W4:Y:S01]  /*dfb0*/  LDG.E.64 R32, desc[UR6][R14.64] ;  /* 0x000000060e207981 */ /* 0x000f22000c1e1b00 */
[----:B------:R-:W-:-:S03]  /*dfc0*/  IMAD.X R37, R15, 0x1, R41, P3 ;  /* 0x000000010f257824 */ /* 0x000fc600018e0629 */
[----:B------:R-:W5:Y:S04]  /*dfd0*/  LDG.E.64 R42, desc[UR6][R34.64+0x38] ;  /* 0x00003806222a7981 */ /* 0x000f68000c1e1b00 */
[----:B------:R-:W5:Y:S01]  /*dfe0*/  LDG.E.64 R44, desc[UR6][R36.64] ;  /* 0x00000006242c7981 */ /* 0x000f62000c1e1b00 */
[----:B------:R-:W-:Y:S02]  /*dff0*/  IMAD.IADD R29, R29, 0x1, R39 ;  /* 0x000000011d1d7824 */ /* 0x000fe400078e0227 */
[----:B--2---:R-:W-:-:S04]  /*e000*/  IMAD R25, R25, R12, RZ ;  /* 0x0000000c19197224 */ /* 0x004fc800078e02ff */
[C---:B------:R-:W-:Y:S02]  /*e010*/  IMAD R13, R24.reuse, R13, R25 ;  /* 0x0000000d180d7224 */ /* 0x040fe400078e0219 */
[----:B------:R-:W-:Y:S01]  /*e020*/  IMAD.WIDE.U32 R24, R24, R12, R28 ;  /* 0x0000000c18187225 */ /* 0x000fe200078e001c */
[----:B------:R-:W-:-:S03]  /*e030*/  IADD3 R28, P3, R36, R20, RZ ;  /* 0x00000014241c7210 */ /* 0x000fc60007f7e0ff */
[----:B------:R-:W-:Y:S01]  /*e040*/  IMAD.IADD R13, R25, 0x1, R13 ;  /* 0x00000001190d7824 */ /* 0x000fe200078e020d */
[----:B------:R-:W-:Y:S01]  /*e050*/  IADD3.X R29, R37, R41, RZ, P3, !PT ;  /* 0x00000029251d7210 */ /* 0x000fe20001ffe4ff */
[----:B------:R-:W-:Y:S02]  /*e060*/  IMAD.MOV.U32 R12, RZ, RZ, R24 ;  /* 0x000000ffff0c7224 */ /* 0x000fe400078e0018 */
[----:B---3--:R-:W-:Y:S02]  /*e070*/  IMAD R23, R23, R30, RZ ;  /* 0x0000001e17177224 */ /* 0x008fe400078e02ff */
[----:B------:R0:W2:Y:S01]  /*e080*/  LDG.E.64 R14, desc[UR6][R28.64] ;  /* 0x000000061c0e7981 */ /* 0x0000a2000c1e1b00 */
[----:B------:R-:W-:Y:S01]  /*e090*/  IADD3 R38, P3, R28, R20, RZ ;  /* 0x000000141c267210 */ /* 0x000fe20007f7e0ff */
[C---:B------:R-:W-:Y:S02]  /*e0a0*/  IMAD R23, R22.reuse, R31, R23 ;  /* 0x0000001f16177224 */ /* 0x040fe400078e0217 */
[----:B------:R-:W-:-:S02]  /*e0b0*/  IMAD.WIDE.U32 R30, R22, R30, R12 ;  /* 0x0000001e161e7225 */ /* 0x000fc400078e000c */
[----:B------:R-:W2:Y:S02]  /*e0c0*/  LDG.E.64 R12, desc[UR6][R34.64+0x40] ;  /* 0x00004006220c7981 */ /* 0x000ea4000c1e1b00 */
[----:B------:R-:W-:Y:S02]  /*e0d0*/  IMAD.IADD R23, R31, 0x1, R23 ;  /* 0x000000011f177824 */ /* 0x000fe400078e0217 */
[----:B------:R-:W-:Y:S02]  /*e0e0*/  IMAD.X R39, R29, 0x1, R41, P3 ;  /* 0x000000011d277824 */ /* 0x000fe400018e0629 */
[----:B------:R-:W-:Y:S02]  /*e0f0*/  IMAD.MOV.U32 R22, RZ, RZ, R30 ;  /* 0x000000ffff167224 */ /* 0x000fe400078e001e */
[----:B----4-:R-:W-:-:S04]  /*e100*/  IMAD R25, R33, R26, RZ ;  /* 0x0000001a21197224 */ /* 0x010fc800078e02ff */
[C---:B------:R-:W-:Y:S02]  /*e110*/  IMAD R30, R32.reuse, R27, R25 ;  /* 0x0000001b201e7224 */ /* 0x040fe400078e0219 */
[----:B------:R-:W-:Y:S01]  /*e120*/  IMAD.WIDE.U32 R32, R32, R26, R22 ;  /* 0x0000001a20207225 */ /* 0x000fe200078e0016 */
[----:B------:R-:W3:Y:S01]  /*e130*/  LDG.E.64 R24, desc[UR6][R38.64] ;  /* 0x0000000626187981 */ /* 0x000ee2000c1e1b00 */
[----:B------:R-:W-:-:S03]  /*e140*/  IADD3 R22, P3, R38, R20, RZ ;  /* 0x0000001426167210 */ /* 0x000fc60007f7e0ff */
[----:B------:R-:W3:Y:S01]  /*e150*/  LDG.E.64 R26, desc[UR6][R34.64+0x48] ;  /* 0x00004806221a7981 */ /* 0x000ee2000c1e1b00 */
[----:B0-----:R-:W-:Y:S01]  /*e160*/  IMAD.IADD R29, R33, 0x1, R30 ;  /* 0x00000001211d7824 */ /* 0x001fe200078e021e */
[----:B------:R-:W-:Y:S01]  /*e170*/  IADD3.X R23, R39, R41, RZ, P3, !PT ;  /* 0x0000002927177210 */ /* 0x000fe20001ffe4ff */
[-C--:B-----5:R-:W-:Y:S02]  /*e180*/  IMAD R37, R45, R42.reuse, RZ ;  /* 0x0000002a2d257224 */ /* 0x0a0fe400078e02ff */
[----:B------:R-:W-:Y:S01]  /*e190*/  IMAD.MOV.U32 R28, RZ, RZ, R32 ;  /* 0x000000ffff1c7224 */ /* 0x000fe200078e0020 */
[----:B------:R-:W4:Y:S01]  /*e1a0*/  LDG.E.64 R38, desc[UR6][R34.64+0x58] ;  /* 0x0000580622267981 */ /* 0x000f22000c1e1b00 */
[C---:B------:R-:W-:Y:S02]  /*e1b0*/  IMAD R37, R44.reuse, R43, R37 ;  /* 0x0000002b2c257224 */ /* 0x040fe400078e0225 */
[----:B------:R-:W-:Y:S01]  /*e1c0*/  IMAD.WIDE.U32 R42, R44, R42, R28 ;  /* 0x0000002a2c2a7225 */ /* 0x000fe200078e001c */
[----:B------:R3:W5:Y:S04]  /*e1d0*/  LDG.E.64 R30, desc[UR6][R22.64] ;  /* 0x00000006161e7981 */ /* 0x000768000c1e1b00 */
[----:B------:R-:W5:Y:S01]  /*e1e0*/  LDG.E.64 R28, desc[UR6][R34.64+0x50] ;  /* 0x00005006221c7981 */ /* 0x000f62000c1e1b00 */
[----:B------:R-:W-:-:S05]  /*e1f0*/  IADD3 R32, P3, R22, R20, RZ ;  /* 0x0000001416207210 */ /* 0x000fca0007f7e0ff */
[----:B------:R-:W-:-:S05]  /*e200*/  IMAD.X R33, R23, 0x1, R41, P3 ;  /* 0x0000000117217824 */ /* 0x000fca00018e0629 */
[----:B------:R5:W4:Y:S01]  /*e210*/  LDG.E.64 R44, desc[UR6][R32.64] ;  /* 0x00000006202c7981 */ /* 0x000b22000c1e1b00 */
[----:B------:R-:W-:-:S03]  /*e220*/  IMAD.IADD R43, R43, 0x1, R37 ;  /* 0x000000012b2b7824 */ /* 0x000fc600078e0225 */
[----:B------:R-:W4:Y:S01]  /*e230*/  LDG.E.64 R36, desc[UR6][R34.64+0x70] ;  /* 0x0000700622247981 */ /* 0x000f22000c1e1b00 */
[----:B--2---:R-:W-:-:S04]  /*e240*/  IMAD R15, R15, R12, RZ ;  /* 0x0000000c0f0f7224 */ /* 0x004fc800078e02ff */
[C---:B------:R-:W-:Y:S02]  /*e250*/  IMAD R15, R14.reuse, R13, R15 ;  /* 0x0000000d0e0f7224 */ /* 0x040fe400078e020f */
[----:B------:R-:W-:Y:S01]  /*e260*/  IMAD.WIDE.U32 R12, R14, R12, R42 ;  /* 0x0000000c0e0c7225 */ /* 0x000fe200078e002a */
[----:B------:R-:W-:-:S03]  /*e270*/  IADD3 R14, P3, R32, R20, RZ ;  /* 0x00000014200e7210 */ /* 0x000fc60007f7e0ff */
[----:B------:R-:W-:Y:S02]  /*e280*/  IMAD.IADD R13, R13, 0x1, R15 ;  /* 0x000000010d0d7824 */ /* 0x000fe400078e020f */
[----:B------:R-:W-:Y:S02]  /*e290*/  IMAD.X R15, R33, 0x1, R41, P3 ;  /* 0x00000001210f7824 */ /* 0x000fe400018e0629 */
[----:B---3--:R-:W-:-:S04]  /*e2a0*/  IMAD R23, R25, R26, RZ ;  /* 0x0000001a19177224 */ /* 0x008fc800078e02ff */
[C---:B------:R-:W-:Y:S02]  /*e2b0*/  IMAD R27, R24.reuse, R27, R23 ;  /* 0x0000001b181b7224 */ /* 0x040fe400078e0217 */
[----:B------:R-:W-:Y:S01]  /*e2c0*/  IMAD.WIDE.U32 R24, R24, R26, R12 ;  /* 0x0000001a18187225 */ /* 0x000fe200078e000c */
[----:B------:R0:W2:Y:S01]  /*e2d0*/  LDG.E.64 R22, desc[UR6][R14.64] ;  /* 0x000000060e167981 */ /* 0x0000a2000c1e1b00 */
[----:B------:R-:W-:-:S03]  /*e2e0*/  IADD3 R26, P3, R14, R20, RZ ;  /* 0x000000140e1a7210 */ /* 0x000fc60007f7e0ff */
[----:B------:R-:W2:Y:S01]  /*e2f0*/  LDG.E.64 R12, desc[UR6][R34.64+0x60] ;  /* 0x00006006220c7981 */ /* 0x000ea2000c1e1b00 */
[----:B------:R-:W-:Y:S01]  /*e300*/  IADD3 R25, R25, R27, RZ ;  /* 0x0000001b19197210 */ /* 0x000fe20007ffe0ff */
[----:B------:R-:W-:Y:S02]  /*e310*/  IMAD.X R27, R15, 0x1, R41, P3 ;  /* 0x000000010f1b7824 */ /* 0x000fe400018e0629 */
[----:B-----5:R-:W-:Y:S01]  /*e320*/  IMAD R33, R31, R28, RZ ;  /* 0x0000001c1f217224 */ /* 0x020fe200078e02ff */
[----:B------:R-:W-:-:S03]  /*e330*/  IADD3 R32, P3, R26, R20, RZ ;  /* 0x000000141a207210 */ /* 0x000fc60007f7e0ff */
[C---:B------:R-:W-:Y:S02]  /*e340*/  IMAD R33, R30.reuse, R29, R33 ;  /* 0x0000001d1e217224 */ /* 0x040fe400078e0221 */
[----:B------:R-:W-:Y:S02]  /*e350*/  IMAD.WIDE.U32 R28, R30, R28, R24 ;  /* 0x0000001c1e1c7225 */ /* 0x000fe400078e0018 */
[----:B------:R-:W3:Y:S04]  /*e360*/  LDG.E.64 R24, desc[UR6][R34.64+0x68] ;  /* 0x0000680622187981 */ /* 0x000ee8000c1e1b00 */
[----:B------:R-:W3:Y:S01]  /*e370*/  LDG.E.64 R30, desc[UR6][R26.64] ;  /* 0x000000061a1e7981 */ /* 0x000ee2000c1e1b00 */
[----:B------:R-:W-:Y:S02]  /*e380*/  IMAD.IADD R29, R29, 0x1, R33 ;  /* 0x000000011d1d7824 */ /* 0x000fe400078e0221 */
[----:B------:R-:W-:Y:S01]  /*e390*/  IMAD.X R33, R27, 0x1, R41, P3 ;  /* 0x000000011b217824 */ /* 0x000fe200018e0629 */
[----:B0-----:R-:W-:Y:S01]  /*e3a0*/  IADD3 R14, P3, R32, R20, RZ ;  /* 0x00000014200e7210 */ /* 0x001fe20007f7e0ff */
[----:B----4-:R-:W-:-:S03]  /*e3b0*/  IMAD R15, R45, R38, RZ ;  /* 0x000000262d0f7224 */ /* 0x010fc600078e02ff */
[----:B------:R-:W4:Y:S01]  /*e3c0*/  LDG.E.64 R42, desc[UR6][R32.64] ;  /* 0x00000006202a7981 */ /* 0x000f22000c1e1b00 */
[C---:B------:R-:W-:Y:S02]  /*e3d0*/  IMAD R39, R44.reuse, R39, R15 ;  /* 0x000000272c277224 */ /* 0x040fe400078e020f */
[----:B------:R-:W-:Y:S01]  /*e3e0*/  IMAD.X R15, R33, 0x1, R41, P3 ;  /* 0x00000001210f7824 */ /* 0x000fe200018e0629 */
[----:B------:R-:W5:Y:S01]  /*e3f0*/  LDG.E.64 R26, desc[UR6][R34.64+0x78] ;  /* 0x00007806221a7981 */ /* 0x000f62000c1e1b00 */
[----:B------:R-:W-:-:S03]  /*e400*/  IMAD.WIDE.U32 R28, R44, R38, R28 ;  /* 0x000000262c1c7225 */ /* 0x000fc600078e001c */
[----:B------:R-:W5:Y:S01]  /*e410*/  LDG.E.64 R44, desc[UR6][R14.64] ;  /* 0x000000060e2c7981 */ /* 0x000f62000c1e1b00 */
[----:B------:R-:W-:Y:S01]  /*e420*/  IMAD.IADD R29, R29, 0x1, R39 ;  /* 0x000000011d1d7824 */ /* 0x000fe200078e0227 */
[----:B------:R-:W-:-:S04]  /*e430*/  IADD3 R6, P3, R6, -0x10, RZ ;  /* 0xfffffff006067810 */ /* 0x000fc80007f7e0ff */
[----:B------:R-:W-:Y:S02]  /*e440*/  IADD3.X R40, R40, -0x1, RZ, P3, !PT ;  /* 0xffffffff28287810 */ /* 0x000fe40001ffe4ff */
[----:B------:R-:W-:-:S04]  /*e450*/  ISETP.GT.U32.AND P3, PT, R6, 0xc, PT ;  /* 0x0000000c0600780c */ /* 0x000fc80003f64070 */
[----:B------:R-:W-:Y:S01]  /*e460*/  ISETP.GT.AND.EX P3, PT, R40, RZ, PT, P3 ;  /* 0x000000ff2800720c */ /* 0x000fe20003f64330 */
[----:B------:R-:W-:-:S04]  /*e470*/  UIADD3 UR4, UP0, UR4, 0x10, URZ ;  /* 0x0000001004047890 */ /* 0x000fc8000ff1e03f */
[----:B------:R-:W-:Y:S01]  /*e480*/  UIADD3.X UR5, URZ, UR5, URZ, UP0, !UPT ;  /* 0x000000053f057290 */ /* 0x000fe200087fe43f */
[----:B--2---:R-:W-:-:S04]  /*e490*/  IMAD R23, R23, R12, RZ ;  /* 0x0000000c17177224 */ /* 0x004fc800078e02ff */
[C---:B------:R-:W-:Y:S02]  /*e4a0*/  IMAD R23, R22.reuse, R13, R23 ;  /* 0x0000000d16177224 */ /* 0x040fe400078e0217 */
[----:B------:R-:W-:-:S05]  /*e4b0*/  IMAD.WIDE.U32 R12, R22, R12, R28 ;  /* 0x0000000c160c7225 */ /* 0x000fca00078e001c */
[----:B------:R-:W-:Y:S01]  /*e4c0*/  IADD3 R13, R13, R23, RZ ;  /* 0x000000170d0d7210 */ /* 0x000fe20007ffe0ff */
[-C--:B---3--:R-:W-:Y:S02]  /*e4d0*/  IMAD R23, R31, R24.reuse, RZ ;  /* 0x000000181f177224 */ /* 0x088fe400078e02ff */
[----:B------:R-:W-:-:S04]  /*e4e0*/  IMAD.WIDE.U32 R12, R30, R24, R12 ;  /* 0x000000181e0c7225 */ /* 0x000fc800078e000c */
[----:B------:R-:W-:-:S04]  /*e4f0*/  IMAD R23, R30, R25, R23 ;  /* 0x000000191e177224 */ /* 0x000fc800078e0217 */
[----:B------:R-:W-:Y:S02]  /*e500*/  IMAD.IADD R13, R13, 0x1, R23 ;  /* 0x000000010d0d7824 */ /* 0x000fe400078e0217 */
[----:B----4-:R-:W-:-:S04]  /*e510*/  IMAD R23, R43, R36, RZ ;  /* 0x000000242b177224 */ /* 0x010fc800078e02ff */
[C---:B------:R-:W-:Y:S02]  /*e520*/  IMAD R23, R42.reuse, R37, R23 ;  /* 0x000000252a177224 */ /* 0x040fe400078e0217 */
[----:B------:R-:W-:-:S04]  /*e530*/  IMAD.WIDE.U32 R36, R42, R36, R12 ;  /* 0x000000242a247225 */ /* 0x000fc800078e000c */
[----:B------:R-:W-:Y:S02]  /*e540*/  IMAD.IADD R37, R37, 0x1, R23 ;  /* 0x0000000125257824 */ /* 0x000fe400078e0217 */
[----:B-----5:R-:W-:Y:S01]  /*e550*/  IMAD R13, R45, R26, RZ ;  /* 0x0000001a2d0d7224 */ /* 0x020fe200078e02ff */
[----:B------:R-:W-:Y:S01]  /*e560*/  IADD3 R45, P4, R14, R20, RZ ;  /* 0x000000140e2d7210 */ /* 0x000fe20007f9e0ff */
[----:B------:R-:W-:-:S04]  /*e570*/  IMAD.WIDE.U32 R38, R44, R26, R36 ;  /* 0x0000001a2c267225 */ /* 0x000fc800078e0024 */
[----:B------:R-:W-:Y:S02]  /*e580*/  IMAD R13, R44, R27, R13 ;  /* 0x0000001b2c0d7224 */ /* 0x000fe400078e020d */
[----:B------:R-:W-:Y:S02]  /*e590*/  IMAD.X R24, R15, 0x1, R41, P4 ;  /* 0x000000010f187824 */ /* 0x000fe400020e0629 */
[----:B------:R-:W-:Y:S01]  /*e5a0*/  IMAD.IADD R39, R39, 0x1, R13 ;  /* 0x0000000127277824 */ /* 0x000fe200078e020d */
[----:B------:R-:W-:Y:S06]  /*e5b0*/  @P3 BRA `(.L_x_5078) ;  /* 0xfffffff400b83947 */ /* 0x000fec000383ffff */
.L_x_5077:
        /* <DEDUP_REMOVED lines=9> */
[----:B------:R-:W-:Y:S01]  /*e650*/  IADD3 R44, P0, R45, R20, RZ ;  /* 0x000000142d2c7210 */ /* 0x000fe20007f1e0ff */
[----:B------:R-:W2:Y:S02]  /*e660*/  LDG.E.64 R34, desc[UR6][R26.64] ;  /* 0x000000061a227981 */ /* 0x000ea4000c1e1b00 */
[----:B------:R-:W-:-:S05]  /*e670*/  MOV R13, UR9 ;  /* 0x00000009000d7c02 */ /* 0x000fca0008000f00 */
[----:B------:R-:W2:Y:S01]  /*e680*/  LDG.E.64 R36, desc[UR6][R12.64] ;  /* 0x000000060c247981 */ /* 0x000ea2000c1e1b00 */
[--C-:B------:R-:W-:Y:S01]  /*e690*/  IMAD.X R45, R24, 0x1, R41.reuse, P0 ;  /* 0x00000001182d7824 */ /* 0x100fe200000e0629 */
[-C--:B------:R-:W-:Y:S02]  /*e6a0*/  IADD3 R42, P0, R44, R20.reuse, RZ ;  /* 0x000000142c2a7210 */ /* 0x080fe40007f1e0ff */
        /* <DEDUP_REMOVED lines=9> */
[-C--:B--2---:R-:W-:Y:S02]  /*e740*/  IMAD R35, R35, R36.reuse, RZ ;  /* 0x0000002423237224 */ /* 0x084fe400078e02ff */
[----:B------:R-:W-:-:S04]  /*e750*/  IMAD.WIDE.U32 R38, R34, R36, R38 ;  /* 0x0000002422267225 */ /* 0x000fc800078e0026 */
[----:B------:R-:W-:Y:S01]  /*e760*/  IMAD R35, R34, R37, R35 ;  /* 0x0000002522237224 */ /* 0x000fe200078e0223 */
[----:B------:R-:W-:Y:S01]  /*e770*/  IADD3 R34, P0, R14, R20, RZ ;  /* 0x000000140e227210 */ /* 0x000fe20007f1e0ff */
[----:B---3--:R-:W-:-:S03]  /*e780*/  IMAD R31, R31, R32, RZ ;  /* 0x000000201f1f7224 */ /* 0x008fc600078e02ff */
[----:B------:R-:W-:Y:S01]  /*e790*/  IADD3 R39, R39, R35, RZ ;  /* 0x0000002327277210 */ /* 0x000fe20007ffe0ff */
[C---:B------:R-:W-:Y:S02]  /*e7a0*/  IMAD R31, R30.reuse, R33, R31 ;  /* 0x000000211e1f7224 */ /* 0x040fe400078e021f */
[----:B------:R-:W-:Y:S02]  /*e7b0*/  IMAD.X R35, R15, 0x1, R41, P0 ;  /* 0x000000010f237824 */ /* 0x000fe400000e0629 */
[----:B------:R-:W-:Y:S01]  /*e7c0*/  IMAD.WIDE.U32 R36, R30, R32, R38 ;  /* 0x000000201e247225 */ /* 0x000fe200078e0026 */
[----:B------:R-:W-:Y:S01]  /*e7d0*/  IADD3 R32, P0, R34, R20, RZ ;  /* 0x0000001422207210 */ /* 0x000fe20007f1e0ff */
[----:B------:R-:W2:Y:S02]  /*e7e0*/  LDG.E.64 R14, desc[UR6][R12.64+0x20] ;  /* 0x000020060c0e7981 */ /* 0x000ea4000c1e1b00 */
[----:B------:R-:W-:Y:S02]  /*e7f0*/  IMAD.IADD R37, R37, 0x1, R31 ;  /* 0x0000000125257824 */ /* 0x000fe400078e021f */
[----:B------:R5:W2:Y:S01]  /*e800*/  LDG.E.64 R30, desc[UR6][R34.64] ;  /* 0x00000006221e7981 */ /* 0x000aa2000c1e1b00 */
[----:B----4-:R-:W-:-:S02]  /*e810*/  IMAD R23, R23, R28, RZ ;  /* 0x0000001c17177224 */ /* 0x010fc400078e02ff */
[----:B------:R-:W-:Y:S01]  /*e820*/  IMAD.X R33, R35, 0x1, R41, P0 ;  /* 0x0000000123217824 */ /* 0x000fe200000e0629 */
[----:B------:R-:W-:Y:S01]  /*e830*/  IADD3 R38, P0, R32, R20, RZ ;  /* 0x0000001420267210 */ /* 0x000fe20007f1e0ff */
[C---:B------:R-:W-:Y:S02]  /*e840*/  IMAD R39, R22.reuse, R29, R23 ;  /* 0x0000001d16277224 */ /* 0x040fe400078e0217 */
[----:B------:R-:W-:Y:S02]  /*e850*/  IMAD.WIDE.U32 R28, R22, R28, R36 ;  /* 0x0000001c161c7225 */ /* 0x000fe400078e0024 */
[----:B------:R-:W3:Y:S02]  /*e860*/  LDG.E.64 R22, desc[UR6][R12.64+0x28] ;  /* 0x000028060c167981 */ /* 0x000ee4000c1e1b00 */
[----:B------:R-:W-:Y:S02]  /*e870*/  IMAD.IADD R29, R29, 0x1, R39 ;  /* 0x000000011d1d7824 */ /* 0x000fe400078e0227 */
[----:B------:R-:W3:Y:S01]  /*e880*/  LDG.E.64 R36, desc[UR6][R32.64] ;  /* 0x0000000620247981 */ /* 0x000ee2000c1e1b00 */
[----:B-----5:R-:W-:-:S02]  /*e890*/  IMAD R35, R27, R24, RZ ;  /* 0x000000181b237224 */ /* 0x020fc400078e02ff */
[----:B------:R-:W-:Y:S02]  /*e8a0*/  IMAD.X R39, R33, 0x1, R41, P0 ;  /* 0x0000000121277824 */ /* 0x000fe400000e0629 */
[C---:B------:R-:W-:Y:S02]  /*e8b0*/  IMAD R35, R26.reuse, R25, R35 ;  /* 0x000000191a237224 */ /* 0x040fe400078e0223 */
[----:B------:R-:W-:Y:S01]  /*e8c0*/  IMAD.WIDE.U32 R26, R26, R24, R28 ;  /* 0x000000181a1a7225 */ /* 0x000fe200078e001c */
[----:B------:R-:W-:Y:S01]  /*e8d0*/  IADD3 R24, P0, R38, R20, RZ ;  /* 0x0000001426187210 */ /* 0x000fe20007f1e0ff */
[----:B------:R-:W4:Y:S04]  /*e8e0*/  LDG.E.64 R28, desc[UR6][R12.64+0x30] ;  /* 0x000030060c1c7981 */ /* 0x000f28000c1e1b00 */
[----:B------:R-:W4:Y:S01]  /*e8f0*/  LDG.E.64 R42, desc[UR6][R38.64] ;  /* 0x00000006262a7981 */ /* 0x000f22000c1e1b00 */
[----:B------:R-:W-:-:S03]  /*e900*/  IADD3.X R25, R39, R41, RZ, P0, !PT ;  /* 0x0000002927197210 */ /* 0x000fc600007fe4ff */
[----:B------:R4:W5:Y:S04]  /*e910*/  LDG.E.64 R32, desc[UR6][R12.64+0x38] ;  /* 0x000038060c207981 */ /* 0x000968000c1e1b00 */
[----:B------:R-:W5:Y:S01]  /*e920*/  LDG.E.64 R44, desc[UR6][R24.64] ;  /* 0x00000006182c7981 */ /* 0x000f62000c1e1b00 */
        /* <DEDUP_REMOVED lines=12> */
[----:B------:R-:W-:-:S04]  /*e9f0*/  IMAD R27, R36, R23, R27 ;  /* 0x00000017241b7224 */ /* 0x000fc800078e021b */
[----:B------:R-:W-:Y:S02]  /*ea00*/  IMAD.IADD R15, R15, 0x1, R27 ;  /* 0x000000010f0f7824 */ /* 0x000fe400078e021b */
[----:B----4-:R-:W-:-:S04]  /*ea10*/  IMAD R13, R43, R28, RZ ;  /* 0x0000001c2b0d7224 */ /* 0x010fc800078e02ff */
[C---:B------:R-:W-:Y:S02]  /*ea20*/  IMAD R13, R42.reuse, R29, R13 ;  /* 0x0000001d2a0d7224 */ /* 0x040fe400078e020d */
[----:B------:R-:W-:-:S04]  /*ea30*/  IMAD.WIDE.U32 R28, R42, R28, R14 ;  /* 0x0000001c2a1c7225 */ /* 0x000fc800078e000e */
[----:B-----5:R-:W-:Y:S02]  /*ea40*/  IMAD R15, R45, R32, RZ ;  /* 0x000000202d0f7224 */ /* 0x020fe400078e02ff */
[----:B------:R-:W-:Y:S01]  /*ea50*/  IMAD.IADD R29, R29, 0x1, R13 ;  /* 0x000000011d1d7824 */ /* 0x000fe200078e020d */
[----:B------:R-:W-:Y:S01]  /*ea60*/  IADD3 R45, P3, R24, R20, RZ ;  /* 0x00000014182d7210 */ /* 0x000fe20007f7e0ff */
[C---:B------:R-:W-:Y:S02]  /*ea70*/  IMAD R15, R44.reuse, R33, R15 ;  /* 0x000000212c0f7224 */ /* 0x040fe400078e020f */
[----:B------:R-:W-:Y:S01]  /*ea80*/  IMAD.WIDE.U32 R38, R44, R32, R28 ;  /* 0x000000202c267225 */ /* 0x000fe200078e001c */
[----:B------:R-:W-:-:S03]  /*ea90*/  IADD3.X R24, R25, R41, RZ, P3, !PT ;  /* 0x0000002919187210 */ /* 0x000fc60001ffe4ff */
[----:B------:R-:W-:-:S07]  /*eaa0*/  IMAD.IADD R39, R39, 0x1, R15 ;  /* 0x0000000127277824 */ /* 0x000fce00078e020f */
.L_x_5079:
[----:B------:R-:W-:-:S04]  /*eab0*/  ISETP.NE.U32.AND P3, PT, R6, RZ, PT ;  /* 0x000000ff0600720c */ /* 0x000fc80003f65070 */
[----:B------:R-:W-:-:S13]  /*eac0*/  ISETP.NE.OR.EX P0, PT, R40, RZ, P0, P3 ;  /* 0x000000ff2800720c */ /* 0x000fda0000705730 */
[----:B------:R-:W-:Y:S05]  /*ead0*/  @!P0 BRA `(.L_x_5075) ;  /* 0x0000000000b48947 */ /* 0x000fea0003800000 */
.L_x_5076:
[----:B------:R-:W-:Y:S01]  /*eae0*/  ULEA UR8, UP0, UR4, UR20, 0x3 ;  /* 0x0000001404087291 */ /* 0x000fe2000f80183f */
[----:B------:R-:W-:Y:S01]  /*eaf0*/  IMAD.MOV.U32 R26, RZ, RZ, R45 ;  /* 0x000000ffff1a7224 */ /* 0x000fe200078e002d */
[----:B------:R-:W-:Y:S01]  /*eb00*/  IADD3 R44, P0, R45, R20, RZ ;  /* 0x000000142d2c7210 */ /* 0x000fe20007f1e0ff */
[----:B------:R-:W-:Y:S01]  /*eb10*/  IMAD.MOV.U32 R27, RZ, RZ, R24 ;  /* 0x000000ffff1b7224 */ /* 0x000fe200078e0018 */
[----:B------:R-:W-:Y:S02]  /*eb20*/  ULEA.HI.X UR9, UR4, UR21, UR5, 0x3, UP0 ;  /* 0x0000001504097291 */ /* 0x000fe400080f1c05 */
[----:B------:R-:W-:Y:S02]  /*eb30*/  IMAD.U32 R36, RZ, RZ, UR8 ;  /* 0x00000008ff247e24 */ /* 0x000fe4000f8e00ff */
[----:B------:R-:W2:Y:S02]  /*eb40*/  LDG.E.64 R34, desc[UR6][R26.64] ;  /* 0x000000061a227981 */ /* 0x000ea4000c1e1b00 */
[----:B------:R-:W-:-:S02]  /*eb50*/  IMAD.U32 R37, RZ, RZ, UR9 ;  /* 0x00000009ff257e24 */ /* 0x000fc4000f8e00ff */
[----:B------:R-:W-:-:S03]  /*eb60*/  IMAD.X R45, R24, 0x1, R41, P0 ;  /* 0x00000001182d7824 */ /* 0x000fc600000e0629 */
[----:B------:R-:W2:Y:S01]  /*eb70*/  LDG.E.64 R32, desc[UR6][R36.64] ;  /* 0x0000000624207981 */ /* 0x000ea2000c1e1b00 */
[----:B------:R-:W-:-:S03]  /*eb80*/  IADD3 R42, P0, R44, R20, RZ ;  /* 0x000000142c2a7210 */ /* 0x000fc60007f1e0ff */
[----:B------:R0:W3:Y:S01]  /*eb90*/  LDG.E.64 R30, desc[UR6][R44.64] ;  /* 0x000000062c1e7981 */ /* 0x0000e2000c1e1b00 */
[----:B------:R-:W-:-:S03]  /*eba0*/  IADD3.X R43, R45, R41, RZ, P0, !PT ;  /* 0x000000292d2b7210 */ /* 0x000fc600007fe4ff */
[----:B------:R-:W3:Y:S01]  /*ebb0*/  LDG.E.64 R12, desc[UR6][R36.64+0x8] ;  /* 0x00000806240c7981 */ /* 0x000ee2000c1e1b00 */
[----:B------:R-:W-:-:S03]  /*ebc0*/  IADD3 R24, P0, R42, R20, RZ ;  /* 0x000000142a187210 */ /* 0x000fc60007f1e0ff */
[----:B------:R-:W4:Y:S04]  /*ebd0*/  LDG.E.64 R14, desc[UR6][R42.64] ;  /* 0x000000062a0e7981 */ /* 0x000f28000c1e1b00 */
[----:B------:R-:W4:Y:S01]  /*ebe0*/  LDG.E.64 R22, desc[UR6][R36.64+0x10] ;  /* 0x0000100624167981 */ /* 0x000f22000c1e1b00 */
[----:B------:R-:W-:-:S03]  /*ebf0*/  IMAD.X R25, R43, 0x1, R41, P0 ;  /* 0x000000012b197824 */ /* 0x000fc600000e0629 */
[----:B------:R-:W5:Y:S04]  /*ec00*/  LDG.E.64 R26, desc[UR6][R36.64+0x18] ;  /* 0x00001806241a7981 */ /* 0x000f68000c1e1b00 */
[----:B------:R1:W5:Y:S01]  /*ec10*/  LDG.E.64 R28, desc[UR6][R24.64] ;  /* 0x00000006181c7981 */ /* 0x000362000c1e1b00 */
[----:B------:R-:W-:-:S04]  /*ec20*/  IADD3 R6, P0, R6, -0x4, RZ ;  /* 0xfffffffc06067810 */ /* 0x000fc80007f1e0ff */
[----:B------:R-:W-:Y:S02]  /*ec30*/  IADD3.X R40, R40, -0x1, RZ, P0, !PT ;  /* 0xffffffff28287810 */ /* 0x000fe400007fe4ff */
[----:B------:R-:W-:-:S04]  /*ec40*/  ISETP.NE.U32.AND P0, PT, R6, RZ, PT ;  /* 0x000000ff0600720c */ /* 0x000fc80003f05070 */
[----:B------:R-:W-:Y:S01]  /*ec50*/  ISETP.NE.AND.EX P0, PT, R40, RZ, PT, P0 ;  /* 0x000000ff2800720c */ /* 0x000fe20003f05300 */
[----:B------:R-:W-:Y:S01]  /*ec60*/  UIADD3 UR4, UP0, UR4, 0x4, URZ ;  /* 0x0000000404047890 */ /* 0x000fe2000ff1e03f */
[----:B0-----:R-:W-:-:S03]  /*ec70*/  IADD3 R45, P3, R24, R20, RZ ;  /* 0x00000014182d7210 */ /* 0x001fc60007f7e0ff */
[----:B------:R-:W-:Y:S01]  /*ec80*/  UIADD3.X UR5, URZ, UR5, URZ, UP0, !UPT ;  /* 0x000000053f057290 */ /* 0x000fe200087fe43f */
[----:B-1----:R-:W-:Y:S01]  /*ec90*/  IADD3.X R24, R25, R41, RZ, P3, !PT ;  /* 0x0000002919187210 */ /* 0x002fe20001ffe4ff */
        /* <DEDUP_REMOVED lines=17> */
.L_x_5075:
        /* <DEDUP_REMOVED lines=50> */
.L_x_5074:
[C---:B------:R-:W-:Y:S01]  /*f0d0*/  SHF.L.U64.HI R23, R16.reuse, 0x3, R17 ;  /* 0x0000000310177819 */ /* 0x040fe20000010211 */
[----:B0-----:R-:W-:Y:S01]  /*f0e0*/  IMAD.U32 R14, RZ, RZ, UR16 ;  /* 0x00000010ff0e7e24 */ /* 0x001fe2000f8e00ff */
[----:B------:R-:W-:Y:S01]  /*f0f0*/  SHF.L.U32 R16, R16, 0x3, RZ ;  /* 0x0000000310107819 */ /* 0x000fe200000006ff */
[----:B------:R-:W-:Y:S02]  /*f100*/  IMAD.U32 R15, RZ, RZ, UR16 ;  /* 0x00000010ff0f7e24 */ /* 0x000fe4000f8e00ff */
[----:B------:R-:W-:Y:S02]  /*f110*/  IMAD.U32 R13, RZ, RZ, UR17 ;  /* 0x00000011ff0d7e24 */ /* 0x000fe4000f8e00ff */
[----:B------:R-:W-:Y:S01]  /*f120*/  IMAD.U32 R12, RZ, RZ, UR17 ;  /* 0x00000011ff0c7e24 */ /* 0x000fe2000f8e00ff */
[----:B------:R-:W-:Y:S06]  /*f130*/  @!P2 BRA `(.L_x_5080) ;  /* 0x000000000088a947 */ /* 0x000fec0003800000 */
[----:B------:R-:W-:Y:S01]  /*f140*/  BSSY B0, `(.L_x_5080) ;  /* 0x0000021000007945 */ /* 0x000fe20003800000 */
[----:B------:R-:W-:Y:S01]  /*f150*/  IMAD.MOV.U32 R28, RZ, RZ, R3 ;  /* 0x000000ffff1c7224 */ /* 0x000fe200078e0003 */
[----:B------:R-:W-:Y:S01]  /*f160*/  MOV R29, R2 ;  /* 0x00000002001d7202 */ /* 0x000fe20000000f00 */
[----:B------:R-:W-:Y:S02]  /*f170*/  IMAD.U32 R24, RZ, RZ, UR16 ;  /* 0x00000010ff187e24 */ /* 0x000fe4000f8e00ff */
[----:B------:R-:W-:Y:S02]  /*f180*/  IMAD.U32 R26, RZ, RZ, UR17 ;  /* 0x00000011ff1a7e24 */ /* 0x000fe4000f8e00ff */
[----:B------:R-:W-:Y:S02]  /*f190*/  IMAD.U32 R14, RZ, RZ, UR16 ;  /* 0x00000010ff0e7e24 */ /* 0x000fe4000f8e00ff */
[----:B------:R-:W-:-:S07]  /*f1a0*/  IMAD.U32 R12, RZ, RZ, UR17 ;  /* 0x00000011ff0c7e24 */ /* 0x000fce000f8e00ff */
.L_x_5081:
        /* <DEDUP_REMOVED lines=14> */
[----:B------:R-:W-:Y:S01]  /*f290*/  IADD3 R17, P5, P6, R14, 0x8, R21 ;  /* 0x000000080e117810 */ /* 0x000fe20007ebe015 */
[----:B------:R-:W-:Y:S01]  /*f2a0*/  IMAD.X R11, R29, 0x1, R20, P3 ;  /* 0x000000011d0b7824 */ /* 0x000fe200018e0614 */
[----:B------:R-:W-:Y:S02]  /*f2b0*/  SEL R28, R10, R27, !P0 ;  /* 0x0000001b0a1c7207 */ /* 0x000fe40004000000 */
[----:B------:R-:W-:-:S02]  /*f2c0*/  SEL R14, R17, R14, !P0 ;  /* 0x0000000e110e7207 */ /* 0x000fc40004000000 */
[----:B------:R-:W-:Y:S02]  /*f2d0*/  SEL R29, R11, R22, !P0 ;  /* 0x000000160b1d7207 */ /* 0x000fe40004000000 */
[----:B------:R-:W-:Y:S02]  /*f2e0*/  ISETP.GT.U32.AND P3, PT, R28, RZ, PT ;  /* 0x000000ff1c00720c */ /* 0x000fe40003f64070 */
[----:B------:R-:W-:Y:S02]  /*f2f0*/  IADD3.X R11, R12, RZ, R25, P5, P6 ;  /* 0x000000ff0c0b7210 */ /* 0x000fe40002fec419 */
[----:B------:R-:W-:Y:S02]  /*f300*/  ISETP.GT.AND.EX P3, PT, R29, RZ, PT, P3 ;  /* 0x000000ff1d00720c */ /* 0x000fe40003f64330 */
[----:B------:R-:W-:Y:S02]  /*f310*/  SEL R12, R11, R12, !P0 ;  /* 0x0000000c0b0c7207 */ /* 0x000fe40004000000 */
[----:B------:R-:W-:-:S02]  /*f320*/  SEL R24, R6, R24, !P0 ;  /* 0x0000001806187207 */ /* 0x000fc40004000000 */
[----:B------:R-:W-:-:S07]  /*f330*/  SEL R26, R7, R26, !P0 ;  /* 0x0000001a071a7207 */ /* 0x000fce0004000000 */
[----:B------:R-:W-:Y:S05]  /*f340*/  @P3 BRA `(.L_x_5081) ;  /* 0xfffffffc00983947 */ /* 0x000fea000383ffff */
[----:B------:R-:W-:Y:S05]  /*f350*/  BSYNC B0 ;  /* 0x0000000000007941 */ /* 0x000fea0003800000 */
.L_x_5080:
        /* <DEDUP_REMOVED lines=8> */
.L_x_5083:
        /* <DEDUP_REMOVED lines=19> */
[----:B------:R-:W-:Y:S02]  /*f510*/  IADD3.X R6, R13, RZ, R24, P5, P6 ;  /* 0x000000ff0d067210 */ /* 0x000fe40002fec418 */
[----:B------:R-:W-:Y:S02]  /*f520*/  IADD3.X R7, RZ, R7, RZ, P4, !PT ;  /* 0x00000007ff077210 */ /* 0x000fe400027fe4ff */
[----:B------:R-:W-:Y:S02]  /*f530*/  SEL R15, R15, R10, !P0 ;  /* 0x0000000a0f0f7207 */ /* 0x000fe40004000000 */
[----:B------:R-:W-:Y:S02]  /*f540*/  SEL R13, R13, R6, !P0 ;  /* 0x000000060d0d7207 */ /* 0x000fe40004000000 */
[----:B------:R-:W-:Y:S02]  /*f550*/  SEL R25, R25, R11, !P0 ;  /* 0x0000000b19197207 */ /* 0x000fe40004000000 */
[----:B------:R-:W-:Y:S01]  /*f560*/  SEL R27, R27, R7, !P0 ;  /* 0x000000071b1b7207 */ /* 0x000fe20004000000 */
[----:B------:R-:W-:Y:S06]  /*f570*/  @P3 BRA `(.L_x_5083) ;  /* 0xfffffffc00983947 */ /* 0x000fec000383ffff */
[----:B------:R-:W-:Y:S05]  /*f580*/  BSYNC B0 ;  /* 0x0000000000007941 */ /* 0x000fea0003800000 */
.L_x_5082:
[C---:B------:R-:W-:Y:S02]  /*f590*/  IADD3 R6, P0, -R14.reuse, R15, RZ ;  /* 0x0000000f0e067210 */ /* 0x040fe40007f1e1ff */
[----:B------:R-:W-:Y:S02]  /*f5a0*/  IADD3 R10, P3, R14, -UR12, RZ ;  /* 0x8000000c0e0a7c10 */ /* 0x000fe4000ff7e0ff */
[----:B------:R-:W-:Y:S01]  /*f5b0*/  IADD3 R20, P4, R16, UR14, RZ ;  /* 0x0000000e10147c10 */ /* 0x000fe2000ff9e0ff */
[----:B------:R-:W-:Y:S01]  /*f5c0*/  IMAD.X R13, R13, 0x1, ~R12, P0 ;  /* 0x000000010d0d7824 */ /* 0x000fe200000e0e0c */
[----:B------:R-:W-:Y:S02]  /*f5d0*/  IADD3.X R11, R12, ~UR13, RZ, P3, !PT ;  /* 0x8000000d0c0b7c10 */ /* 0x000fe40009ffe4ff */
[----:B------:R-:W-:Y:S02]  /*f5e0*/  IADD3 R14, P5, R16, UR10, RZ ;  /* 0x0000000a100e7c10 */ /* 0x000fe4000ffbe0ff */
[----:B------:R-:W-:-:S02]  /*f5f0*/  CS2R R16, SRZ ;  /* 0x0000000000107805 */ /* 0x000fc4000001ff00 */
        /* <DEDUP_REMOVED lines=23> */
[----:B------:R-:W-:Y:S02]  /*f770*/  IADD3.X R40, R9, -0x1, RZ, P0, !PT ;  /* 0xffffffff09287810 */ /* 0x000fe400007fe4ff */
[----:B------:R-:W-:Y:S01]  /*f780*/  ISETP.GT.U32.AND P0, PT, R6, RZ, PT ;  /* 0x000000ff0600720c */ /* 0x000fe20003f04070 */
        /* <DEDUP_REMOVED lines=19> */
.L_x_5088:
        /* <DEDUP_REMOVED lines=8> */
[--C-:B------:R-:W-:Y:S01]  /*f940*/  IMAD.X R29, R13, 0x1, R41.reuse, P1 ;  /* 0x000000010d1d7824 */ /* 0x100fe200008e0629 */
[-C--:B------:R-:W-:Y:S01]  /*f950*/  IADD3 R32, P1, R28, R14.reuse, RZ ;  /* 0x0000000e1c207210 */ /* 0x080fe20007f3e0ff */
[----:B------:R-:W4:Y:S04]  /*f960*/  LDG.E.64 R24, desc[UR6][R20.64+0x10] ;  /* 0x0000100614187981 */ /* 0x000f28000c1e1b00 */
[----:B------:R-:W3:Y:S01]  /*f970*/  LDG.E.64 R36, desc[UR6][R28.64] ;  /* 0x000000061c247981 */ /* 0x000ee2000c1e1b00 */
[----:B------:R-:W-:Y:S01]  /*f980*/  IMAD.X R33, R29, 0x1, R41, P1 ;  /* 0x000000011d217824 */ /* 0x000fe200008e0629 */
[----:B------:R-:W-:-:S02]  /*f990*/  IADD3 R42, P1, R32, R14, RZ ;  /* 0x0000000e202a7210 */ /* 0x000fc40007f3e0ff */
[----:B------:R-:W5:Y:S04]  /*f9a0*/  LDG.E.64 R12, desc[UR6][R20.64+0x18] ;  /* 0x00001806140c7981 */ /* 0x000f68000c1e1b00 */
[----:B------:R0:W4:Y:S01]  /*f9b0*/  LDG.E.64 R30, desc[UR6][R32.64] ;  /* 0x00000006201e7981 */ /* 0x000122000c1e1b00 */
[--C-:B------:R-:W-:Y:S01]  /*f9c0*/  IMAD.X R43, R33, 0x1, R41.reuse, P1 ;  /* 0x00000001212b7824 */ /* 0x100fe200008e0629 */
[-C--:B------:R-:W-:Y:S02]  /*f9d0*/  IADD3 R44, P1, R42, R14.reuse, RZ ;  /* 0x0000000e2a2c7210 */ /* 0x080fe40007f3e0ff */
[----:B------:R-:W5:Y:S04]  /*f9e0*/  LDG.E.64 R38, desc[UR6][R20.64+0x20] ;  /* 0x0000200614267981 */ /* 0x000f68000c1e1b00 */
[----:B------:R1:W5:Y:S01]  /*f9f0*/  LDG.E.64 R26, desc[UR6][R42.64] ;  /* 0x000000062a1a7981 */ /* 0x000362000c1e1b00 */
[----:B------:R-:W-:Y:S01]  /*fa00*/  IMAD.X R45, R43, 0x1, R41, P1 ;  /* 0x000000012b2d7824 */ /* 0x000fe200008e0629 */
[----:B0-----:R-:W-:-:S05]  /*fa10*/  IADD3 R32, P1, R44, R14, RZ ;  /* 0x0000000e2c207210 */ /* 0x001fca0007f3e0ff */
[----:B------:R-:W-:Y:S02]  /*fa20*/  IMAD.X R33, R45, 0x1, R41, P1 ;  /* 0x000000012d217824 */ /* 0x000fe400008e0629 */
[-C--:B--2---:R-:W-:Y:S02]  /*fa30*/  IMAD R23, R23, R8.reuse, RZ ;  /* 0x0000000817177224 */ /* 0x084fe400078e02ff */
[C---:B------:R-:W-:Y:S02]  /*fa40*/  IMAD.WIDE.U32 R28, R22.reuse, R8, R16 ;  /* 0x00000008161c7225 */ /* 0x040fe400078e0010 */
[----:B------:R-:W2:Y:S02]  /*fa50*/  LDG.E.64 R16, desc[UR6][R32.64] ;  /* 0x0000000620107981 */ /* 0x000ea4000c1e1b00 */
[----:B-1----:R-:W-:Y:S02]  /*fa60*/  IMAD R43, R22, R9, R23 ;  /* 0x00000009162b7224 */ /* 0x002fe400078e0217 */
[----:B------:R-:W2:Y:S04]  /*fa70*/  LDG.E.64 R22, desc[UR6][R44.64] ;  /* 0x000000062c167981 */ /* 0x000ea8000c1e1b00 */
[----:B------:R-:W2:Y:S01]  /*fa80*/  LDG.E.64 R8, desc[UR6][R20.64+0x28] ;  /* 0x0000280614087981 */ /* 0x000ea2000c1e1b00 */
[----:B------:R-:W-:Y:S01]  /*fa90*/  IADD3 R29, R29, R43, RZ ;  /* 0x0000002b1d1d7210 */ /* 0x000fe20007ffe0ff */
[----:B---3--:R-:W-:Y:S01]  /*faa0*/  IMAD R37, R37, R34, RZ ;  /* 0x0000002225257224 */ /* 0x008fe200078e02ff */
[----:B------:R-:W-:-:S03]  /*fab0*/  IADD3 R42, P1, R32, R14, RZ ;  /* 0x0000000e202a7210 */ /* 0x000fc60007f3e0ff */
[C---:B------:R-:W-:Y:S02]  /*fac0*/  IMAD R35, R36.reuse, R35, R37 ;  /* 0x0000002324237224 */ /* 0x040fe400078e0225 */
[----:B------:R-:W-:Y:S02]  /*fad0*/  IMAD.WIDE.U32 R28, R36, R34, R28 ;  /* 0x00000022241c7225 */ /* 0x000fe400078e001c */
[----:B------:R-:W3:Y:S02]  /*fae0*/  LDG.E.64 R36, desc[UR6][R20.64+0x30] ;  /* 0x0000300614247981 */ /* 0x000ee4000c1e1b00 */
[----:B----4-:R-:W-:Y:S02]  /*faf0*/  IMAD R31, R31, R24, RZ ;  /* 0x000000181f1f7224 */ /* 0x010fe400078e02ff */
[----:B------:R-:W-:Y:S02]  /*fb00*/  IMAD.IADD R29, R29, 0x1, R35 ;  /* 0x000000011d1d7824 */ /* 0x000fe400078e0223 */
[----:B------:R-:W-:-:S02]  /*fb10*/  IMAD.X R43, R33, 0x1, R41, P1 ;  /* 0x00000001212b7824 */ /* 0x000fc400008e0629 */
[C---:B------:R-:W-:Y:S01]  /*fb20*/  IMAD R31, R30.reuse, R25, R31 ;  /* 0x000000191e1f7224 */ /* 0x040fe200078e021f */
[----:B------:R-:W4:Y:S01]  /*fb30*/  LDG.E.64 R32, desc[UR6][R20.64+0x38] ;  /* 0x0000380614207981 */ /* 0x000f22000c1e1b00 */
[----:B------:R-:W-:Y:S01]  /*fb40*/  IMAD.WIDE.U32 R24, R30, R24, R28 ;  /* 0x000000181e187225 */ /* 0x000fe200078e001c */
[----:B------:R-:W-:Y:S02]  /*fb50*/  IADD3 R28, P1, R42, R14, RZ ;  /* 0x0000000e2a1c7210 */ /* 0x000fe40007f3e0ff */
[----:B------:R0:W3:Y:S01]  /*fb60*/  LDG.E.64 R34, desc[UR6][R42.64] ;  /* 0x000000062a227981 */ /* 0x0000e2000c1e1b00 */
[----:B-----5:R-:W-:Y:S02]  /*fb70*/  IMAD R27, R27, R12, RZ ;  /* 0x0000000c1b1b7224 */ /* 0x020fe400078e02ff */
[----:B------:R-:W-:Y:S02]  /*fb80*/  IMAD.IADD R25, R25, 0x1, R31 ;  /* 0x0000000119197824 */ /* 0x000fe400078e021f */
[----:B------:R-:W-:-:S02]  /*fb90*/  IMAD.X R29, R43, 0x1, R41, P1 ;  /* 0x000000012b1d7824 */ /* 0x000fc400008e0629 */
[C---:B------:R-:W-:Y:S02]  /*fba0*/  IMAD R27, R26.reuse, R13, R27 ;  /* 0x0000000d1a1b7224 */ /* 0x040fe400078e021b */
[----:B------:R-:W-:Y:S01]  /*fbb0*/  IMAD.WIDE.U32 R12, R26, R12, R24 ;  /* 0x0000000c1a0c7225 */ /* 0x000fe200078e0018 */
[----:B------:R-:W4:Y:S01]  /*fbc0*/  LDG.E.64 R30, desc[UR6][R28.64] ;  /* 0x000000061c1e7981 */ /* 0x000f22000c1e1b00 */
[-C--:B------:R-:W-:Y:S02]  /*fbd0*/  IADD3 R24, P1, R28, R14.reuse, RZ ;  /* 0x0000000e1c187210 */ /* 0x080fe40007f3e0ff */
[----:B------:R-:W-:Y:S02]  /*fbe0*/  IMAD.IADD R13, R13, 0x1, R27 ;  /* 0x000000010d0d7824 */ /* 0x000fe400078e021b */
[----:B------:R-:W-:Y:S02]  /*fbf0*/  IADD3.X R25, R29, R41, RZ, P1, !PT ;  /* 0x000000291d197210 */ /* 0x000fe40000ffe4ff */
[----:B0-----:R-:W-:-:S05]  /*fc00*/  IADD3 R42, P1, R24, R14, RZ ;  /* 0x0000000e182a7210 */ /* 0x001fca0007f3e0ff */
[----:B------:R-:W-:-:S05]  /*fc10*/  IMAD.X R43, R25, 0x1, R41, P1 ;  /* 0x00000001192b7824 */ /* 0x000fca00008e0629 */
[----:B------:R-:W5:Y:S01]  /*fc20*/  LDG.E.64 R28, desc[UR6][R42.64] ;  /* 0x000000062a1c7981 */ /* 0x000f62000c1e1b00 */
[----:B--2---:R-:W-:-:S04]  /*fc30*/  IMAD R27, R23, R38, RZ ;  /* 0x00000026171b7224 */ /* 0x004fc800078e02ff */
[C---:B------:R-:W-:Y:S02]  /*fc40*/  IMAD R27, R22.reuse, R39, R27 ;  /* 0x00000027161b7224 */ /* 0x040fe400078e021b */
[----:B------:R-:W-:Y:S02]  /*fc50*/  IMAD.WIDE.U32 R38, R22, R38, R12 ;  /* 0x0000002616267225 */ /* 0x000fe400078e000c */
[----:B------:R-:W2:Y:S02]  /*fc60*/  LDG.E.64 R12, desc[UR6][R20.64+0x40] ;  /* 0x00004006140c7981 */ /* 0x000ea4000c1e1b00 */
[----:B------:R-:W-:Y:S02]  /*fc70*/  IMAD.IADD R39, R39, 0x1, R27 ;  /* 0x0000000127277824 */ /* 0x000fe400078e021b */
[----:B------:R-:W2:Y:S01]  /*fc80*/  LDG.E.64 R22, desc[UR6][R24.64] ;  /* 0x0000000618167981 */ /* 0x000ea2000c1e1b00 */
[-C--:B------:R-:W-:Y:S02]  /*fc90*/  IMAD R45, R17, R8.reuse, RZ ;  /* 0x00000008112d7224 */ /* 0x080fe400078e02ff */
[----:B------:R-:W-:Y:S01]  /*fca0*/  IMAD.WIDE.U32 R38, R16, R8, R38 ;  /* 0x0000000810267225 */ /* 0x000fe200078e0026 */
[----:B------:R-:W-:Y:S01]  /*fcb0*/  IADD3 R8, P1, R42, R14, RZ ;  /* 0x0000000e2a087210 */ /* 0x000fe20007f3e0ff */
[----:B------:R-:W5:Y:S02]  /*fcc0*/  LDG.E.64 R26, desc[UR6][R20.64+0x50] ;  /* 0x00005006141a7981 */ /* 0x000f64000c1e1b00 */
[----:B------:R-:W-:-:S02]  /*fcd0*/  IMAD R45, R16, R9, R45 ;  /* 0x00000009102d7224 */ /* 0x000fc400078e022d */
[----:B------:R-:W5:Y:S01]  /*fce0*/  LDG.E.64 R16, desc[UR6][R20.64+0x48] ;  /* 0x0000480614107981 */ /* 0x000f62000c1e1b00 */
[----:B------:R-:W-:-:S05]  /*fcf0*/  IMAD.X R9, R43, 0x1, R41, P1 ;  /* 0x000000012b097824 */ /* 0x000fca00008e0629 */
[----:B------:R-:W5:Y:S01]  /*fd00*/  LDG.E.64 R24, desc[UR6][R8.64] ;  /* 0x0000000608187981 */ /* 0x000f62000c1e1b00 */
[-C--:B---3--:R-:W-:Y:S02]  /*fd10*/  IMAD R35, R35, R36.reuse, RZ ;  /* 0x0000002423237224 */ /* 0x088fe400078e02ff */
[----:B------:R-:W-:Y:S02]  /*fd20*/  IMAD.IADD R39, R39, 0x1, R45 ;  /* 0x0000000127277824 */ /* 0x000fe400078e022d */
[C---:B------:R-:W-:Y:S02]  /*fd30*/  IMAD R37, R34.reuse, R37, R35 ;  /* 0x0000002522257224 */ /* 0x040fe400078e0223 */
[----:B------:R-:W-:Y:S01]  /*fd40*/  IMAD.WIDE.U32 R34, R34, R36, R38 ;  /* 0x0000002422227225 */ /* 0x000fe200078e0026 */
[----:B------:R-:W-:-:S03]  /*fd50*/  IADD3 R36, P1, R8, R14, RZ ;  /* 0x0000000e08247210 */ /* 0x000fc60007f3e0ff */
[-C--:B----4-:R-:W-:Y:S02]  /*fd60*/  IMAD R39, R31, R32.reuse, RZ ;  /* 0x000000201f277224 */ /* 0x090fe400078e02ff */
[----:B------:R-:W-:Y:S01]  /*fd70*/  IMAD.IADD R35, R35, 0x1, R37 ;  /* 0x0000000123237824 */ /* 0x000fe200078e0225 */
[----:B------:R-:W-:Y:S01]  /*fd80*/  IADD3.X R37, R9, R41, RZ, P1, !PT ;  /* 0x0000002909257210 */ /* 0x000fe20000ffe4ff */
[C---:B------:R-:W-:Y:S01]  /*fd90*/  IMAD R39, R30.reuse, R33, R39 ;  /* 0x000000211e277224 */ /* 0x040fe200078e0227 */
[----:B------:R-:W3:Y:S01]  /*fda0*/  LDG.E.64 R8, desc[UR6][R20.64+0x58] ;  /* 0x0000580614087981 */ /* 0x000ee2000c1e1b00 */
[----:B------:R-:W-:Y:S01]  /*fdb0*/  IMAD.WIDE.U32 R30, R30, R32, R34 ;  /* 0x000000201e1e7225 */ /* 0x000fe200078e0022 */
[----:B------:R-:W-:Y:S02]  /*fdc0*/  IADD3 R34, P1, R36, R14, RZ ;  /* 0x0000000e24227210 */ /* 0x000fe40007f3e0ff */
[----:B------:R5:W3:Y:S01]  /*fdd0*/  LDG.E.64 R32, desc[UR6][R36.64] ;  /* 0x0000000624207981 */ /* 0x000ae2000c1e1b00 */
[----:B------:R-:W-:-:S02]  /*fde0*/  IMAD.IADD R31, R31, 0x1, R39 ;  /* 0x000000011f1f7824 */ /* 0x000fc400078e0227 */
[----:B------:R-:W-:Y:S01]  /*fdf0*/  IMAD.X R35, R37, 0x1, R41, P1 ;  /* 0x0000000125237824 */ /* 0x000fe200008e0629 */
[----:B------:R-:W-:Y:S01]  /*fe00*/  IADD3 R38, P1, R34, R14, RZ ;  /* 0x0000000e22267210 */ /* 0x000fe20007f3e0ff */
[----:B--2---:R-:W-:-:S04]  /*fe10*/  IMAD R39, R23, R12, RZ ;  /* 0x0000000c17277224 */ /* 0x004fc800078e02ff */
[C---:B------:R-:W-:Y:S02]  /*fe20*/  IMAD R39, R22.reuse, R13, R39 ;  /* 0x0000000d16277224 */ /* 0x040fe400078e0227 */
[----:B------:R-:W-:Y:S02]  /*fe30*/  IMAD.WIDE.U32 R22, R22, R12, R30 ;  /* 0x0000000c16167225 */ /* 0x000fe400078e001e */
[----:B------:R-:W2:Y:S02]  /*fe40*/  LDG.E.64 R12, desc[UR6][R20.64+0x60] ;  /* 0x00006006140c7981 */ /* 0x000ea4000c1e1b00 */
[----:B------:R-:W-:Y:S02]  /*fe50*/  IMAD.IADD R23, R23, 0x1, R39 ;  /* 0x0000000117177824 */ /* 0x000fe400078e0227 */
[----:B------:R0:W2:Y:S01]  /*fe60*/  LDG.E.64 R30, desc[UR6][R34.64] ;  /* 0x00000006221e7981 */ /* 0x0000a2000c1e1b00 */
[----:B-----5:R-:W-:Y:S02]  /*fe70*/  IMAD R37, R29, R16, RZ ;  /* 0x000000101d257224 */ /* 0x020fe400078e02ff */
[----:B------:R-:W-:Y:S01]  /*fe80*/  IMAD.X R39, R35, 0x1, R41, P1 ;  /* 0x0000000123277824 */ /* 0x000fe200008e0629 */
[----:B------:R-:W-:Y:S01]  /*fe90*/  IADD3 R36, P1, R38, R14, RZ ;  /* 0x0000000e26247210 */ /* 0x000fe20007f3e0ff */
[----:B------:R-:W-:-:S02]  /*fea0*/  IMAD R37, R28, R17, R37 ;  /* 0x000000111c257224 */ /* 0x000fc400078e0225 */
[----:B------:R-:W-:Y:S02]  /*feb0*/  IMAD.WIDE.U32 R22, R28, R16, R22 ;  /* 0x000000101c167225 */ /* 0x000fe400078e0016 */
[----:B------:R-:W4:Y:S02]  /*fec0*/  LDG.E.64 R16, desc[UR6][R20.64+0x68] ;  /* 0x0000680614107981 */ /* 0x000f24000c1e1b00 */
[----:B------:R-:W-:Y:S02]  /*fed0*/  IMAD.IADD R23, R23, 0x1, R37 ;  /* 0x0000000117177824 */ /* 0x000fe400078e0225 */
[----:B------:R-:W4:Y:S01]  /*fee0*/  LDG.E.64 R28, desc[UR6][R38.64] ;  /* 0x00000006261c7981 */ /* 0x000f22000c1e1b00 */
[----:B0-----:R-:W-:Y:S01]  /*fef0*/  IMAD R35, R25, R26, RZ ;  /* 0x0000001a19237224 */ /* 0x001fe200078e02ff */
[----:B------:R-:W-:-:S03]  /*ff00*/  IADD3.X R37, R39, R41, RZ, P1, !PT ;  /* 0x0000002927257210 */ /* 0x000fc60000ffe4ff */
[C---:B------:R-:W-:Y:S02]  /*ff10*/  IMAD R35, R24.reuse, R27, R35 ;  /* 0x0000001b18237224 */ /* 0x040fe400078e0223 */
[----:B------:R-:W-:Y:S01]  /*ff20*/  IMAD.WIDE.U32 R24, R24, R26, R22 ;  /* 0x0000001a18187225 */ /* 0x000fe200078e0016 */
[----:B------:R-:W5:Y:S01]  /*ff30*/  LDG.E.64 R42, desc[UR6][R36.64] ;  /* 0x00000006242a7981 */ /* 0x000f62000c1e1b00 */
[----:B------:R-:W-:-:S03]  /*ff40*/  IADD3 R22, P1, R36, R14, RZ ;  /* 0x0000000e24167210 */ /* 0x000fc60007f3e0ff */
[----:B------:R-:W5:Y:S02]  /*ff50*/  LDG.E.64 R26, desc[UR6][R20.64+0x70] ;  /* 0x00007006141a7981 */ /* 0x000f64000c1e1b00 */
[----:B------:R-:W-:Y:S02]  /*ff60*/  IMAD.X R23, R37, 0x1, R41, P1 ;  /* 0x0000000125177824 */ /* 0x000fe400008e0629 */
[----:B------:R-:W5:Y:S04]  /*ff70*/  LDG.E.64 R38, desc[UR6][R20.64+0x78] ;  /* 0x0000780614267981 */ /* 0x000f68000c1e1b00 */
[----:B------:R-:W5:Y:S01]  /*ff80*/  LDG.E.64 R44, desc[UR6][R22.64] ;  /* 0x00000006162c7981 */ /* 0x000f62000c1e1b00 */
[----:B---3--:R-:W-:Y:S02]  /*ff90*/  IMAD R33, R33, R8, RZ ;  /* 0x0000000821217224 */ /* 0x008fe400078e02ff */
[----:B------:R-:W-:-:S02]  /*ffa0*/  IMAD.IADD R25, R25, 0x1, R35 ;  /* 0x0000000119197824 */ /* 0x000fc400078e0223 */
[C---:B------:R-:W-:Y:S02]  /*ffb0*/  IMAD R33, R32.reuse, R9, R33 ;  /* 0x0000000920217224 */ /* 0x040fe400078e0221 */
[----:B------:R-:W-:-:S04]  /*ffc0*/  IMAD.WIDE.U32 R8, R32, R8, R24 ;  /* 0x0000000820087225 */ /* 0x000fc800078e0018 */
[----:B------:R-:W-:Y:S01]  /*ffd0*/  IMAD.IADD R9, R9, 0x1, R33 ;  /* 0x0000000109097824 */ /* 0x000fe200078e0221 */
        /* <DEDUP_REMOVED lines=10> */
[----:B----4-:R-:W-:-:S04]  /*10080*/  IMAD R13, R29, R16, RZ ;  /* 0x000000101d0d7224 */ /* 0x010fc800078e02ff */
[C---:B------:R-:W-:Y:S02]  /*10090*/  IMAD R13, R28.reuse, R17, R13 ;  /* 0x000000111c0d7224 */ /* 0x040fe400078e020d */
[----:B------:R-:W-:-:S04]  /*100a0*/  IMAD.WIDE.U32 R16, R28, R16, R8 ;  /* 0x000000101c107225 */ /* 0x000fc800078e0008 */
[----:B------:R-:W-:Y:S02]  /*100b0*/  IMAD.IADD R17, R17, 0x1, R13 ;  /* 0x0000000111117824 */ /* 0x000fe400078e020d */
[----:B-----5:R-:W-:-:S04]  /*100c0*/  IMAD R9, R43, R26, RZ ;  /* 0x0000001a2b097224 */ /* 0x020fc800078e02ff */
[C---:B------:R-:W-:Y:S02]  /*100d0*/  IMAD R9, R42.reuse, R27, R9 ;  /* 0x0000001b2a097224 */ /* 0x040fe400078e0209 */
[----:B------:R-:W-:Y:S01]  /*100e0*/  IMAD.WIDE.U32 R26, R42, R26, R16 ;  /* 0x0000001a2a1a7225 */ /* 0x000fe200078e0010 */
[----:B------:R-:W-:-:S04]  /*100f0*/  IADD3 R12, P3, R22, R14, RZ ;  /* 0x0000000e160c7210 */ /* 0x000fc80007f7e0ff */
[----:B------:R-:W-:Y:S01]  /*10100*/  IADD3 R27, R27, R9, RZ ;  /* 0x000000091b1b7210 */ /* 0x000fe20007ffe0ff */
[----:B------:R-:W-:-:S04]  /*10110*/  IMAD R9, R45, R38, RZ ;  /* 0x000000262d097224 */ /* 0x000fc800078e02ff */
[C---:B------:R-:W-:Y:S02]  /*10120*/  IMAD R9, R44.reuse, R39, R9 ;  /* 0x000000272c097224 */ /* 0x040fe400078e0209 */
[----:B------:R-:W-:-:S04]  /*10130*/  IMAD.WIDE.U32 R16, R44, R38, R26 ;  /* 0x000000262c107225 */ /* 0x000fc800078e001a */
[----:B------:R-:W-:Y:S02]  /*10140*/  IMAD.IADD R17, R17, 0x1, R9 ;  /* 0x0000000111117824 */ /* 0x000fe400078e0209 */
[----:B------:R-:W-:Y:S01]  /*10150*/  IMAD.X R13, R23, 0x1, R41, P3 ;  /* 0x00000001170d7824 */ /* 0x000fe200018e0629 */
[----:B------:R-:W-:Y:S06]  /*10160*/  @P1 BRA `(.L_x_5088) ;  /* 0xfffffff400d41947 */ /* 0x000fec000383ffff */
.L_x_5087:
        /* <DEDUP_REMOVED lines=8> */
[----:B------:R-:W-:Y:S01]  /*101f0*/  IMAD.U32 R35, RZ, RZ, UR9 ;  /* 0x00000009ff237e24 */ /* 0x000fe2000f8e00ff */
[----:B------:R-:W-:-:S04]  /*10200*/  IADD3 R38, P0, R12, R14, RZ ;  /* 0x0000000e0c267210 */ /* 0x000fc80007f1e0ff */
[----:B------:R-:W2:Y:S01]  /*10210*/  LDG.E.64 R32, desc[UR6][R34.64] ;  /* 0x0000000622207981 */ /* 0x000ea2000c1e1b00 */
[----:B------:R-:W-:Y:S01]  /*10220*/  IMAD.X R39, R13, 0x1, R41, P0 ;  /* 0x000000010d277824 */ /* 0x000fe200000e0629 */
[----:B------:R-:W-:Y:S02]  /*10230*/  IADD3 R42, P0, R38, R14, RZ ;  /* 0x0000000e262a7210 */ /* 0x000fe40007f1e0ff */
[----:B------:R-:W3:Y:S04]  /*10240*/  LDG.E.64 R12, desc[UR6][R34.64+0x8] ;  /* 0x00000806220c7981 */ /* 0x000ee8000c1e1b00 */
[----:B------:R0:W3:Y:S01]  /*10250*/  LDG.E.64 R8, desc[UR6][R38.64] ;  /* 0x0000000626087981 */ /* 0x0000e2000c1e1b00 */
[----:B------:R-:W-:-:S03]  /*10260*/  IADD3.X R43, R39, R41, RZ, P0, !PT ;  /* 0x00000029272b7210 */ /* 0x000fc600007fe4ff */
[----:B------:R-:W4:Y:S04]  /*10270*/  LDG.E.64 R22, desc[UR6][R34.64+0x10] ;  /* 0x0000100622167981 */ /* 0x000f28000c1e1b00 */
[----:B------:R-:W4:Y:S01]  /*10280*/  LDG.E.64 R20, desc[UR6][R42.64] ;  /* 0x000000062a147981 */ /* 0x000f22000c1e1b00 */
[----:B------:R-:W-:-:S03]  /*10290*/  IADD3 R24, P0, R42, R14, RZ ;  /* 0x0000000e2a187210 */ /* 0x000fc60007f1e0ff */
[----:B------:R-:W5:Y:S02]  /*102a0*/  LDG.E.64 R30, desc[UR6][R34.64+0x18] ;  /* 0x00001806221e7981 */ /* 0x000f64000c1e1b00 */
[----:B------:R-:W-:Y:S01]  /*102b0*/  IMAD.X R25, R43, 0x1, R41, P0 ;  /* 0x000000012b197824 */ /* 0x000fe200000e0629 */
[----:B------:R-:W-:-:S04]  /*102c0*/  IADD3 R26, P0, R24, R14, RZ ;  /* 0x0000000e181a7210 */ /* 0x000fc80007f1e0ff */
[----:B------:R1:W5:Y:S01]  /*102d0*/  LDG.E.64 R28, desc[UR6][R24.64] ;  /* 0x00000006181c7981 */ /* 0x000362000c1e1b00 */
[----:B------:R-:W-:Y:S01]  /*102e0*/  IMAD.X R27, R25, 0x1, R41, P0 ;  /* 0x00000001191b7824 */ /* 0x000fe200000e0629 */
[----:B0-----:R-:W-:-:S05]  /*102f0*/  IADD3 R38, P0, R26, R14, RZ ;  /* 0x0000000e1a267210 */ /* 0x001fca0007f1e0ff */
[----:B------:R-:W-:Y:S01]  /*10300*/  IMAD.X R39, R27, 0x1, R41, P0 ;  /* 0x000000011b277824 */ /* 0x000fe200000e0629 */
[----:B-1----:R-:W-:Y:S01]  /*10310*/  IADD3 R24, P0, R38, R14, RZ ;  /* 0x0000000e26187210 */ /* 0x002fe20007f1e0ff */
        /* <DEDUP_REMOVED lines=11> */
[----:B------:R-:W-:Y:S01]  /*103d0*/  IMAD.IADD R13, R13, 0x1, R25 ;  /* 0x000000010d0d7824 */ /* 0x000fe200078e0219 */
[----:B------:R-:W-:Y:S01]  /*103e0*/  IADD3.X R25, R39, R41, RZ, P0, !PT ;  /* 0x0000002927197210 */ /* 0x000fe200007fe4ff */
[----:B----4-:R-:W-:-:S04]  /*103f0*/  IMAD R27, R21, R22, RZ ;  /* 0x00000016151b7224 */ /* 0x010fc800078e02ff */
[C---:B------:R-:W-:Y:S01]  /*10400*/  IMAD R27, R20.reuse, R23, R27 ;  /* 0x00000017141b7224 */ /* 0x040fe200078e021b */
[----:B------:R-:W4:Y:S01]  /*10410*/  LDG.E.64 R42, desc[UR6][R24.64] ;  /* 0x00000006182a7981 */ /* 0x000f22000c1e1b00 */
[----:B------:R-:W-:Y:S01]  /*10420*/  IMAD.WIDE.U32 R20, R20, R22, R12 ;  /* 0x0000001614147225 */ /* 0x000fe200078e000c */
[----:B------:R-:W-:Y:S02]  /*10430*/  IADD3 R12, P0, R24, R14, RZ ;  /* 0x0000000e180c7210 */ /* 0x000fe40007f1e0ff */
[----:B------:R-:W4:Y:S03]  /*10440*/  LDG.E.64 R22, desc[UR6][R34.64+0x30] ;  /* 0x0000300622167981 */ /* 0x000f26000c1e1b00 */
[----:B------:R-:W-:Y:S01]  /*10450*/  IMAD.X R13, R25, 0x1, R41, P0 ;  /* 0x00000001190d7824 */ /* 0x000fe200000e0629 */
[----:B------:R-:W4:Y:S04]  /*10460*/  LDG.E.64 R38, desc[UR6][R34.64+0x38] ;  /* 0x0000380622267981 */ /* 0x000f28000c1e1b00 */
[----:B------:R0:W4:Y:S01]  /*10470*/  LDG.E.64 R44, desc[UR6][R12.64] ;  /* 0x000000060c2c7981 */ /* 0x000122000c1e1b00 */
[----:B------:R-:W-:-:S02]  /*10480*/  IMAD.IADD R21, R21, 0x1, R27 ;  /* 0x0000000115157824 */ /* 0x000fc400078e021b */
[-C--:B-----5:R-:W-:Y:S02]  /*10490*/  IMAD R27, R29, R30.reuse, RZ ;  /* 0x0000001e1d1b7224 */ /* 0x0a0fe400078e02ff */
[----:B------:R-:W-:-:S04]  /*104a0*/  IMAD.WIDE.U32 R20, R28, R30, R20 ;  /* 0x0000001e1c147225 */ /* 0x000fc800078e0014 */
[----:B------:R-:W-:-:S04]  /*104b0*/  IMAD R27, R28, R31, R27 ;  /* 0x0000001f1c1b7224 */ /* 0x000fc800078e021b */
        /* <DEDUP_REMOVED lines=19> */
[----:B------:R-:W-:Y:S01]  /*105f0*/  IMAD R9, R45, R38, RZ ;  /* 0x000000262d097224 */ /* 0x000fe200078e02ff */
[----:B------:R-:W-:-:S03]  /*10600*/  IADD3 R23, R23, R17, RZ ;  /* 0x0000001117177210 */ /* 0x000fc60007ffe0ff */
[C---:B------:R-:W-:Y:S02]  /*10610*/  IMAD R9, R44.reuse, R39, R9 ;  /* 0x000000272c097224 */ /* 0x040fe400078e0209 */
[----:B------:R-:W-:-:S04]  /*10620*/  IMAD.WIDE.U32 R16, R44, R38, R22 ;  /* 0x000000262c107225 */ /* 0x000fc800078e0016 */
[----:B------:R-:W-:-:S07]  /*10630*/  IMAD.IADD R17, R17, 0x1, R9 ;  /* 0x0000000111117824 */ /* 0x000fce00078e0209 */
.L_x_5089:
[----:B------:R-:W-:-:S04]  /*10640*/  ISETP.NE.U32.AND P1, PT, R6, RZ, PT ;  /* 0x000000ff0600720c */ /* 0x000fc80003f25070 */
[----:B------:R-:W-:-:S13]  /*10650*/  ISETP.NE.OR.EX P0, PT, R40, RZ, P0, P1 ;  /* 0x000000ff2800720c */ /* 0x000fda0000705710 */
[----:B------:R-:W-:Y:S05]  /*10660*/  @!P0 BRA `(.L_x_5085) ;  /* 0x0000000000ac8947 */ /* 0x000fea0003800000 */
.L_x_5086:
[----:B------:R-:W-:Y:S01]  /*10670*/  ULEA UR8, UP0, UR4, UR20, 0x3 ;  /* 0x0000001404087291 */ /* 0x000fe2000f80183f */
[----:B------:R-:W-:Y:S01]  /*10680*/  IADD3 R36, P0, R12, R14, RZ ;  /* 0x0000000e0c247210 */ /* 0x000fe20007f1e0ff */
[----:B------:R-:W2:Y:S02]  /*10690*/  LDG.E.64 R32, desc[UR6][R12.64] ;  /* 0x000000060c207981 */ /* 0x000ea4000c1e1b00 */
[----:B------:R-:W-:Y:S02]  /*106a0*/  ULEA.HI.X UR9, UR4, UR21, UR5, 0x3, UP0 ;  /* 0x0000001504097291 */ /* 0x000fe400080f1c05 */
[----:B------:R-:W-:-:S04]  /*106b0*/  IMAD.U32 R34, RZ, RZ, UR8 ;  /* 0x00000008ff227e24 */ /* 0x000fc8000f8e00ff */
[----:B------:R-:W-:Y:S02]  /*106c0*/  IMAD.U32 R35, RZ, RZ, UR9 ;  /* 0x00000009ff237e24 */ /* 0x000fe4000f8e00ff */
[----:B------:R-:W-:-:S03]  /*106d0*/  IMAD.X R37, R13, 0x1, R41, P0 ;  /* 0x000000010d257824 */ /* 0x000fc600000e0629 */
[----:B------:R-:W2:Y:S01]  /*106e0*/  LDG.E.64 R8, desc[UR6][R34.64] ;  /* 0x0000000622087981 */ /* 0x000ea2000c1e1b00 */
[----:B------:R-:W-:-:S03]  /*106f0*/  IADD3 R38, P0, R36, R14, RZ ;  /* 0x0000000e24267210 */ /* 0x000fc60007f1e0ff */
[----:B------:R-:W3:Y:S04]  /*10700*/  LDG.E.64 R12, desc[UR6][R36.64] ;  /* 0x00000006240c7981 */ /* 0x000ee8000c1e1b00 */
[----:B------:R-:W3:Y:S01]  /*10710*/  LDG.E.64 R20, desc[UR6][R34.64+0x8] ;  /* 0x0000080622147981 */ /* 0x000ee2000c1e1b00 */
[----:B------:R-:W-:Y:S02]  /*10720*/  IADD3.X R39, R37, R41, RZ, P0, !PT ;  /* 0x0000002925277210 */ /* 0x000fe400007fe4ff */
        /* <DEDUP_REMOVED lines=27> */
[----:B------:R-:W-:Y:S01]  /*108e0*/  IMAD R9, R30, R29, R9 ;  /* 0x0000001d1e097224 */ /* 0x000fe200078e0209 */
[----:B------:R-:W-:-:S03]  /*108f0*/  IADD3.X R13, R27, R41, RZ, P1, !PT ;  /* 0x000000291b0d7210 */ /* 0x000fc60000ffe4ff */
[----:B------:R-:W-:Y:S01]  /*10900*/  IMAD.IADD R17, R17, 0x1, R9 ;  /* 0x0000000111117824 */ /* 0x000fe200078e0209 */
[----:B------:R-:W-:Y:S06]  /*10910*/  @P0 BRA `(.L_x_5086) ;  /* 0xfffffffc00540947 */ /* 0x000fec000383ffff */
.L_x_5085:
        /* <DEDUP_REMOVED lines=9> */
[----:B------:R-:W-:Y:S02]  /*109b0*/  ULDC.64 UR8, c[0x0][0x238] ;  /* 0x00008e0000087ab9 */ /* 0x000fe40000000a00 */
[----:B------:R-:W-:Y:S01]  /*109c0*/  ULEA UR8, UP0, UR4, UR8, 0x3 ;  /* 0x0000000804087291 */ /* 0x000fe2000f80183f */
[----:B------:R-:W-:Y:S02]  /*109d0*/  IMAD.IADD R13, R13, 0x1, R9 ;  /* 0x000000010d0d7824 */ /* 0x000fe400078e0209 */
[----:B------:R-:W-:Y:S02]  /*109e0*/  IMAD R9, R11, UR4, R6 ;  /* 0x000000040b097c24 */ /* 0x000fe4000f8e0206 */
        /* <DEDUP_REMOVED lines=24> */
[----:B------:R-:W3:Y:S04]  /*10b70*/  @P0 LDG.E.64 R14, desc[UR6][R8.64+0x10] ;  /* 0x00001006080e0981 */ /* 0x000ee8000c1e1b00 */
[----:B------:R-:W2:Y:S01]  /*10b80*/  LDG.E.64 R6, desc[UR6][R20.64] ;  /* 0x0000000614067981 */ /* 0x000ea2000c1e1b00 */
[----:B------:R-:W-:-:S06]  /*10b90*/  @P0 IMAD.X R13, R21, 0x1, R13, P1 ;  /* 0x00000001150d0824 */ /* 0x000fcc00008e060d */
        /* <DEDUP_REMOVED lines=10> */
.L_x_5084:
        /* <DEDUP_REMOVED lines=14> */
.L_x_5091:
        /* <DEDUP_REMOVED lines=27> */
.L_x_5090:
[----:B------:R-:W-:Y:S05]  /*10ed0*/  @!P2 BRA `(.L_x_5092) ;  /* 0x000000000078a947 */ /* 0x000fea0003800000 */
[----:B------:R-:W-:Y:S01]  /*10ee0*/  BSSY B0, `(.L_x_5092) ;  /* 0x000001d000007945 */ /* 0x000fe20003800000 */
[----:B------:R-:W-:Y:S02]  /*10ef0*/  IMAD.U32 R11, RZ, RZ, UR16 ;  /* 0x00000010ff0b7e24 */ /* 0x000fe4000f8e00ff */
[----:B------:R-:W-:-:S07]  /*10f00*/  IMAD.U32 R9, RZ, RZ, UR17 ;  /* 0x00000011ff097e24 */ /* 0x000fce000f8e00ff */
.L_x_5093:
        /* <DEDUP_REMOVED lines=27> */
.L_x_5092:
[C---:B------:R-:W-:Y:S02]  /*110c0*/  IADD3 R2, P0, -R10.reuse, R11, RZ ;  /* 0x0000000b0a027210 */ /* 0x040fe40007f1e1ff */
        /* <DEDUP_REMOVED lines=12> */
[----:B------:R2:W-:Y:S02]  /*11190*/  STG.E.64 desc[UR6][R18.64], R4 ;  /* 0x0000000412007986 */ /* 0x0005e4000c101b06 */
.L_x_4981:
[----:B-12---:R-:W1:Y:S01]  /*111a0*/  S2R R5, SR_TID.X ;  /* 0x0000000000057919 */ /* 0x006e620000002100 */
[----:B0-----:R-:W0:Y:S02]  /*111b0*/  LDC.64 R2, c[0x0][0x270] ;  /* 0x00009c00ff027b82 */ /* 0x001e240000000a00 */
[----:B0-----:R-:W-:-:S04]  /*111c0*/  IMAD.WIDE.U32 R2, R0, 0x8, R2 ;  /* 0x0000000800027825 */ /* 0x001fc800078e0002 */
[----:B-1----:R-:W-:-:S05]  /*111d0*/  IMAD.WIDE R2, R5, 0x10, R2 ;  /* 0x0000001005027825 */ /* 0x002fca00078e0202 */
[----:B------:R-:W-:Y:S04]  /*111e0*/  STG.E.128 desc[UR6][R2.64], RZ ;  /* 0x000000ff02007986 */ /* 0x000fe8000c101d06 */
[----:B------:R-:W-:Y:S04]  /*111f0*/  STG.E.128 desc[UR6][R2.64+0x800], RZ ;  /* 0x000800ff02007986 */ /* 0x000fe8000c101d06 */
[----:B------:R-:W-:Y:S04]  /*11200*/  STG.E.128 desc[UR6][R2.64+0x1000], RZ ;  /* 0x001000ff02007986 */ /* 0x000fe8000c101d06 */
[----:B------:R-:W-:Y:S01]  /*11210*/  STG.E.128 desc[UR6][R2.64+0x1800], RZ ;  /* 0x001800ff02007986 */ /* 0x000fe2000c101d06 */
[----:B------:R-:W-:Y:S05]  /*11220*/  EXIT ;  /* 0x000000000000794d */ /* 0x000fea0003800000 */
.L_x_4978:
[----:B------:R-:W0:Y:S01]  /*11230*/  S2R R27, SR_TID.X ;  /* 0x00000000001b7919 */ /* 0x000e220000002100 */
[----:B------:R-:W-:Y:S02]  /*11240*/  CS2R R38, SRZ ;  /* 0x0000000000267805 */ /* 0x000fe4000001ff00 */
[----:B------:R-:W-:Y:S01]  /*11250*/  CS2R R24, SRZ ;  /* 0x0000000000187805 */ /* 0x000fe2000001ff00 */
[----:B------:R-:W-:Y:S01]  /*11260*/  ULDC.64 UR4, c[0x0][0x218] ;  /* 0x0000860000047ab9 */ /* 0x000fe20000000a00 */
[----:B------:R-:W-:Y:S01]  /*11270*/  ULDC.64 UR8, c[0x0][0x248] ;  /* 0x0000920000087ab9 */ /* 0x000fe20000000a00 */
[----:B0-----:R-:W-:Y:S01]  /*11280*/  ISETP.GE.AND P1, PT, R27, R2, PT ;  /* 0x000000021b00720c */ /* 0x001fe20003f26270 */
[----:B------:R-:W-:-:S12]  /*11290*/  IMAD.MOV.U32 R3, RZ, RZ, R27 ;  /* 0x000000ffff037224 */ /* 0x000fd800078e001b */
[----:B------:R-:W-:-:S05]  /*112a0*/  @!P1 VIADD R3, R27, 0x80 ;  /* 0x000000801b039836 */ /* 0x000fca0000000000 */
[----:B------:R-:W-:-:S13]  /*112b0*/  ISETP.GE.AND P6, PT, R3, R2, PT ;  /* 0x000000020300720c */ /* 0x000fda0003fc6270 */
[----:B------:R-:W-:Y:S01]  /*112c0*/  @!P6 IADD3 R5, R0, R3, RZ ;  /* 0x000000030005e210 */ /* 0x000fe20007ffe0ff */
[----:B------:R-:W-:Y:S01]  /*112d0*/  @!P6 VIADD R3, R3, 0x80 ;  /* 0x000000800303e836 */ /* 0x000fe20000000000 */
[----:B------:R-:W0:Y:S04]  /*112e0*/  @!P6 LDC.64 R14, c[0x0][0x278] ;  /* 0x00009e00ff0eeb82 */ /* 0x000e280000000a00 */
[----:B------:R-:W-:-:S13]  /*112f0*/  ISETP.GE.AND P5, PT, R3, R2, PT ;  /* 0x000000020300720c */ /* 0x000fda0003fa6270 */
[----:B------:R-:W-:Y:S01]  /*11300*/  @!P5 IMAD.IADD R21, R0, 0x1, R3 ;  /* 0x000000010015d824 */ /* 0x000fe200078e0203 */
[----:B------:R-:W1:Y:S01]  /*11310*/  @!P5 LDC.64 R16, c[0x0][0x278] ;  /* 0x00009e00ff10db82 */ /* 0x000e620000000a00 */
[----:B------:R-:W-:-:S05]  /*11320*/  @!P5 VIADD R3, R3, 0x80 ;  /* 0x000000800303d836 */ /* 0x000fca0000000000 */
[----:B------:R-:W-:Y:S01]  /*11330*/  ISETP.GE.AND P4, PT, R3, R2, PT ;  /* 0x000000020300720c */ /* 0x000fe20003f86270 */
[----:B0-----:R-:W-:Y:S02]  /*11340*/  @!P6 IMAD.WIDE.U32 R14, R5, 0x8, R14 ;  /* 0x00000008050ee825 */ /* 0x001fe400078e000e */
[----:B------:R-:W0:Y:S03]  /*11350*/  @!P1 LDC.64 R4, c[0x0][0x278] ;  /* 0x00009e00ff049b82 */ /* 0x000e260000000a00 */
[----:B------:R-:W5:Y:S07]  /*11360*/  @!P6 LDG.E.64 R38, desc[UR6][R14.64] ;  /* 0x000000060e26e981 */ /* 0x000f6e000c1e1b00 */
[----:B------:R-:W-:Y:S01]  /*11370*/  @!P4 IMAD.IADD R23, R0, 0x1, R3 ;  /* 0x000000010017c824 */ /* 0x000fe200078e0203 */
[----:B------:R-:W2:Y:S01]  /*11380*/  @!P4 LDC.64 R18, c[0x0][0x278] ;  /* 0x00009e00ff12cb82 */ /* 0x000ea20000000a00 */
[----:B------:R-:W-:-:S05]  /*11390*/  @!P4 VIADD R3, R3, 0x80 ;  /* 0x000000800303c836 */ /* 0x000fca0000000000 */
[----:B------:R-:W-:-:S13]  /*113a0*/  ISETP.GE.AND P3, PT, R3, R2, PT ;  /* 0x000000020300720c */ /* 0x000fda0003f66270 */
[----:B------:R-:W-:Y:S01]  /*113b0*/  @!P3 IADD3 R29, R0, R3, RZ ;  /* 0x00000003001db210 */ /* 0x000fe20007ffe0ff */
[----:B------:R-:W-:Y:S01]  /*113c0*/  @!P3 VIADD R3, R3, 0x80 ;  /* 0x000000800303b836 */ /* 0x000fe20000000000 */
[----:B------:R-:W3:Y:S04]  /*113d0*/  @!P3 LDC.64 R12, c[0x0][0x278] ;  /* 0x00009e00ff0cbb82 */ /* 0x000ee80000000a00 */
[----:B------:R-:W-:-:S13]  /*113e0*/  ISETP.GE.AND P2, PT, R3, R2, PT ;  /* 0x000000020300720c */ /* 0x000fda0003f46270 */
[----:B------:R-:W-:Y:S01]  /*113f0*/  @!P2 IMAD.IADD R31, R0, 0x1, R3 ;  /* 0x00000001001fa824 */ /* 0x000fe200078e0203 */
[----:B------:R-:W4:Y:S01]  /*11400*/  @!P2 LDC.64 R10, c[0x0][0x278] ;  /* 0x00009e00ff0aab82 */ /* 0x000f220000000a00 */
[----:B------:R-:W-:-:S05]  /*11410*/  @!P2 VIADD R3, R3, 0x80 ;  /* 0x000000800303a836 */ /* 0x000fca0000000000 */
[----:B------:R-:W-:-:S13]  /*11420*/  ISETP.GE.AND P0, PT, R3, R2, PT ;  /* 0x000000020300720c */ /* 0x000fda0003f06270 */
[----:B------:R-:W-:Y:S01]  /*11430*/  @!P0 IMAD.IADD R33, R0, 0x1, R3 ;  /* 0x0000000100218824 */ /* 0x000fe200078e0203 */
[----:B------:R-:W0:Y:S01]  /*11440*/  @!P0 LDC.64 R8, c[0x0][0x278] ;  /* 0x00009e00ff088b82 */ /* 0x000e220000000a00 */
[----:B------:R-:W-:-:S05]  /*11450*/  @!P0 VIADD R3, R3, 0x80 ;  /* 0x0000008003038836 */ /* 0x000fca0000000000 */
[----:B------:R-:W-:-:S13]  /*11460*/  ISETP.GE.AND P6, PT, R3, R2, PT ;  /* 0x000000020300720c */ /* 0x000fda0003fc6270 */
[----:B------:R-:W0:Y:S01]  /*11470*/  @!P6 LDC.64 R6, c[0x0][0x278] ;  /* 0x00009e00ff06eb82 */ /* 0x000e220000000a00 */
[----:B-1----:R-:W-:Y:S01]  /*11480*/  @!P5 IMAD.WIDE.U32 R16, R21, 0x8, R16 ;  /* 0x000000081510d825 */ /* 0x002fe200078e0010 */
[----:B------:R-:W-:-:S03]  /*11490*/  @!P6 IADD3 R21, R0, R3, RZ ;  /* 0x000000030015e210 */ /* 0x000fc60007ffe0ff */
[----:B------:R-:W-:Y:S01]  /*114a0*/  @!P1 IMAD.IADD R3, R0, 0x1, R27 ;  /* 0x0000000100039824 */ /* 0x000fe200078e021b */
[----:B------:R1:W5:Y:S01]  /*114b0*/  @!P5 LDG.E.64 R24, desc[UR6][R16.64] ;  /* 0x000000061018d981 */ /* 0x000362000c1e1b00 */
[----:B--2---:R-:W-:-:S04]  /*114c0*/  @!P4 IMAD.WIDE.U32 R22, R23, 0x8, R18 ;  /* 0x000000081716c825 */ /* 0x004fc800078e0012 */
[----:B---3--:R-:W-:Y:S01]  /*114d0*/  @!P3 IMAD.WIDE.U32 R18, R29, 0x8, R12 ;  /* 0x000000081d12b825 */ /* 0x008fe200078e000c */
[----:B------:R-:W-:-:S03]  /*114e0*/  CS2R R12, SRZ ;  /* 0x00000000000c7805 */ /* 0x000fc6000001ff00 */
[----:B----4-:R-:W-:Y:S01]  /*114f0*/  @!P2 IMAD.WIDE.U32 R26, R31, 0x8, R10 ;  /* 0x000000081f1aa825 */ /* 0x010fe200078e000a */
[----:B------:R-:W-:Y:S02]  /*11500*/  CS2R R10, SRZ ;  /* 0x00000000000a7805 */ /* 0x000fe4000001ff00 */
[----:B-1----:R-:W-:Y:S01]  /*11510*/  CS2R R16, SRZ ;  /* 0x0000000000107805 */ /* 0x002fe2000001ff00 */
[----:B------:R-:W5:Y:S01]  /*11520*/  @!P3 LDG.E.64 R12, desc[UR6][R18.64] ;  /* 0x00000006120cb981 */ /* 0x000f62000c1e1b00 */
[----:B0-----:R-:W-:-:S03]  /*11530*/  @!P1 IMAD.WIDE.U32 R4, R3, 0x8, R4 ;  /* 0x0000000803049825 */ /* 0x001fc600078e0004 */
[----:B------:R-:W5:Y:S01]  /*11540*/  @!P2 LDG.E.64 R10, desc[UR6][R26.64] ;  /* 0x000000061a0aa981 */ /* 0x000f62000c1e1b00 */
[----:B------:R-:W-:Y:S01]  /*11550*/  @!P6 IMAD.WIDE.U32 R20, R21, 0x8, R6 ;  /* 0x000000081514e825 */ /* 0x000fe200078e0006 */
[----:B------:R-:W-:Y:S02]  /*11560*/  CS2R R6, SRZ ;  /* 0x0000000000067805 */ /* 0x000fe4000001ff00 */
[----:B------:R-:W5:Y:S04]  /*11570*/  @!P1 LDG.E.64 R16, desc[UR6][R4.64] ;  /* 0x0000000604109981 */ /* 0x000f68000c1e1b00 */
[----:B------:R-:W5:Y:S01]  /*11580*/  @!P6 LDG.E.64 R6, desc[UR6][R20.64] ;  /* 0x000000061406e981 */ /* 0x000f62000c1e1b00 */
[----:B------:R-:W-:Y:S01]  /*11590*/  CS2R R14, SRZ ;  /* 0x00000000000e7805 */ /* 0x000fe2000001ff00 */
[----:B------:R-:W-:Y:S01]  /*115a0*/  @!P0 IMAD.WIDE.U32 R28, R33, 0x8, R8 ;  /* 0x00000008211c8825 */ /* 0x000fe200078e0008 */
[----:B------:R-:W-:-:S04]  /*115b0*/  CS2R R8, SRZ ;  /* 0x0000000000087805 */ /* 0x000fc8000001ff00 */
[----:B------:R0:W5:Y:S04]  /*115c0*/  @!P4 LDG.E.64 R14, desc[UR6][R22.64] ;  /* 0x00000006160ec981 */ /* 0x000168000c1e1b00 */
[----:B------:R1:W5:Y:S01]  /*115d0*/  @!P0 LDG.E.64 R8, desc[UR6][R28.64] ;  /* 0x000000061c088981 */ /* 0x000362000c1e1b00 */
[----:B------:R-:W-:Y:S01]  /*115e0*/  ISETP.NE.U32.AND P0, PT, RZ, UR4, PT ;  /* 0x00000004ff007c0c */ /* 0x000fe2000bf05070 */
[----:B0-----:R-:W0:Y:S03]  /*115f0*/  LDC.64 R22, c[0x0][0x250] ;  /* 0x00009400ff167b82 */ /* 0x001e260000000a00 */
[----:B------:R-:W-:Y:S01]  /*11600*/  ISETP.NE.AND.EX P0, PT, RZ, UR5, PT, P0 ;  /* 0x00000005ff007c0c */ /* 0x000fe2000bf05300 */
[----:B------:R-:W-:-:S12]  /*11610*/  BSSY B0, `(.L_x_5094) ;  /* 0x0001195000007945 */ /* 0x000fd80003800000 */
[----:B-1----:R-:W-:Y:S05]  /*11620*/  @!P0 BRA `(.L_x_5095) ;  /* 0x0000003000f48947 */ /* 0x002fea0003800000 */
[----:B0-----:R-:W-:Y:S01]  /*11630*/  IMAD.WIDE.U32 R4, R22, 0x8, RZ ;  /* 0x0000000816047825 */ /* 0x001fe200078e00ff */
[----:B------:R-:W-:Y:S03]  /*11640*/  BSSY B1, `(.L_x_5096) ;  /* 0x0000069000017945 */ /* 0x000fe60003800000 */
[----:B------:R-:W-:Y:S02]  /*11650*/  IMAD.SHL.U32 R21, R23, 0x8, RZ ;  /* 0x0000000817157824 */ /* 0x000fe400078e00ff */
[----:B------:R-:W-:Y:S02]  /*11660*/  IMAD.U32 R18, RZ, RZ, UR8 ;  /* 0x00000008ff127e24 */ /* 0x000fe4000f8e00ff */
[----:B------:R-:W-:Y:S02]  /*11670*/  IMAD.U32 R19, RZ, RZ, UR9 ;  /* 0x00000009ff137e24 */ /* 0x000fe4000f8e00ff */
[----:B------:R-:W-:Y:S01]  /*11680*/  IMAD.IADD R21, R5, 0x1, R21 ;  /* 0x0000000105157824 */ /* 0x000fe200078e0215 */
[----:B------:R-:W-:Y:S06]  /*11690*/  @P1 BRA `(.L_x_5097) ;  /* 0x00000004008c1947 */ /* 0x000fec0003800000 */
[C---:B-----5:R-:W-:Y:S02]  /*116a0*/  SHF.L.U32 R3, R16.reuse, 0x3, RZ ;  /* 0x0000000310037819 */ /* 0x060fe400000006ff */
[----:B------:R-:W-:Y:S02]  /*116b0*/  SHF.L.U64.HI R20, R16, 0x3, R17 ;  /* 0x0000000310147819 */ /* 0x000fe40000010211 */
[----:B------:R-:W-:-:S04]  /*116c0*/  IADD3 R16, P0, R3, UR4, RZ ;  /* 0x0000000403107c10 */ /* 0x000fc8000ff1e0ff */
[----:B------:R-:W-:-:S06]  /*116d0*/  IADD3.X R17, R20, UR5, RZ, P0, !PT ;  /* 0x0000000514117c10 */ /* 0x000fcc00087fe4ff */
[----:B------:R-:W5:Y:S01]  /*116e0*/  LDG.E.64 R16, desc[UR6][R16.64] ;  /* 0x0000000610107981 */ /* 0x000f62000c1e1b00 */
[C---:B------:R-:W-:Y:S01]  /*116f0*/  ISETP.GE.U32.AND P0, PT, R4.reuse, 0x1, PT ;  /* 0x000000010400780c */ /* 0x040fe20003f06070 */
[----:B------:R-:W-:Y:S01]  /*11700*/  IMAD.U32 R29, RZ, RZ, UR8 ;  /* 0x00000008ff1d7e24 */ /* 0x000fe2000f8e00ff */
[--C-:B------:R-:W-:Y:S01]  /*11710*/  SHF.R.S64 R31, R4, 0x3, R21.reuse ;  /* 0x00000003041f7819 */ /* 0x100fe20000001015 */
[----:B------:R-:W-:Y:S01]  /*11720*/  IMAD.U32 R28, RZ, RZ, UR9 ;  /* 0x00000009ff1c7e24 */ /* 0x000fe2000f8e00ff */
[----:B------:R-:W-:Y:S02]  /*11730*/  ISETP.GE.AND.EX P0, PT, R21, RZ, PT, P0 ;  /* 0x000000ff1500720c */ /* 0x000fe40003f06300 */
[----:B------:R-:W-:-:S11]  /*11740*/  SHF.R.S32.HI R30, RZ, 0x3, R21 ;  /* 0x00000003ff1e7819 */ /* 0x000fd60000011415 */
        /* <DEDUP_REMOVED lines=8> */
.L_x_5099:
        /* <DEDUP_REMOVED lines=16> */
[----:B------:R-:W-:Y:S02]  /*118d0*/  IADD3.X R27, R28, RZ, R36, P5, P6 ;  /* 0x000000ff1c1b7210 */ /* 0x000fe40002fec424 */
[----:B------:R-:W-:Y:S02]  /*118e0*/  SEL R34, R34, R37, !P2 ;  /* 0x0000002522227207 */ /* 0x000fe40005000000 */
[----:B------:R-:W-:-:S02]  /*118f0*/  IADD3 R37, P4, R22, 0x8, RZ ;  /* 0x0000000816257810 */ /* 0x000fc40007f9e0ff */
[----:B------:R-:W-:Y:S02]  /*11900*/  ISETP.GT.AND.EX P3, PT, R34, RZ, PT, P3 ;  /* 0x000000ff2200720c */ /* 0x000fe40003f64330 */
[----:B------:R-:W-:Y:S02]  /*11910*/  IADD3.X R22, RZ, R23, RZ, P4, !PT ;  /* 0x00000017ff167210 */ /* 0x000fe400027fe4ff */
[----:B------:R-:W-:Y:S02]  /*11920*/  SEL R29, R26, R29, !P2 ;  /* 0x0000001d1a1d7207 */ /* 0x000fe40005000000 */
[----:B------:R-:W-:Y:S02]  /*11930*/  SEL R28, R27, R28, !P2 ;  /* 0x0000001c1b1c7207 */ /* 0x000fe40005000000 */
[----:B------:R-:W-:Y:S02]  /*11940*/  SEL R32, R37, R32, !P2 ;  /* 0x0000002025207207 */ /* 0x000fe40005000000 */
[----:B------:R-:W-:-:S03]  /*11950*/  SEL R33, R22, R33, !P2 ;  /* 0x0000002116217207 */ /* 0x000fc60005000000 */
[----:B------:R-:W-:Y:S05]  /*11960*/  @P3 BRA `(.L_x_5099) ;  /* 0xfffffffc00983947 */ /* 0x000fea000383ffff */
[----:B------:R-:W-:Y:S05]  /*11970*/  BSYNC B2 ;  /* 0x0000000000027941 */ /* 0x000fea0003800000 */
.L_x_5098:
[----:B------:R-:W-:Y:S02]  /*11980*/  ULDC.64 UR10, c[0x0][0x248] ;  /* 0x00009200000a7ab9 */ /* 0x000fe40000000a00 */
[----:B------:R-:W-:Y:S02]  /*11990*/  IMAD.U32 R32, RZ, RZ, UR10 ;  /* 0x0000000aff207e24 */ /* 0x000fe4000f8e00ff */
[----:B------:R-:W-:Y:S01]  /*119a0*/  IMAD.U32 R33, RZ, RZ, UR11 ;  /* 0x0000000bff217e24 */ /* 0x000fe2000f8e00ff */
[----:B------:R-:W-:Y:S06]  /*119b0*/  @!P0 BRA `(.L_x_5100) ;  /* 0x0000000000808947 */ /* 0x000fec0003800000 */
[----:B------:R-:W-:Y:S01]  /*119c0*/  BSSY B2, `(.L_x_5100) ;  /* 0x000001f000027945 */ /* 0x000fe20003800000 */
[----:B------:R-:W-:Y:S01]  /*119d0*/  IMAD.U32 R35, RZ, RZ, UR10 ;  /* 0x0000000aff237e24 */ /* 0x000fe2000f8e00ff */
[----:B------:R-:W-:Y:S01]  /*119e0*/  MOV R33, UR11 ;  /* 0x0000000b00217c02 */ /* 0x000fe20008000f00 */
[----:B------:R-:W-:Y:S02]  /*119f0*/  IMAD.U32 R34, RZ, RZ, UR11 ;  /* 0x0000000bff227e24 */ /* 0x000fe4000f8e00ff */
[----:B------:R-:W-:-:S07]  /*11a00*/  IMAD.U32 R32, RZ, RZ, UR10 ;  /* 0x0000000aff207e24 */ /* 0x000fce000f8e00ff */
.L_x_5101:
        /* <DEDUP_REMOVED lines=9> */
[----:B--2--5:R-:W-:Y:S02]  /*11aa0*/  ISETP.GE.U32.AND P0, PT, R16, R26, PT ;  /* 0x0000001a1000720c */ /* 0x024fe40003f06070 */
[----:B------:R-:W-:Y:S02]  /*11ab0*/  LOP3.LUT R26, RZ, R42, RZ, 0x33, !PT ;  /* 0x0000002aff1a7212 */ /* 0x000fe400078e33ff */
[----:B------:R-:W-:Y:S02]  /*11ac0*/  ISETP.GE.AND.EX P0, PT, R17, R27, PT, P0 ;  /* 0x0000001b1100720c */ /* 0x000fe40003f06300 */
[----:B------:R-:W-:Y:S02]  /*11ad0*/  IADD3 R31, P2, R31, R26, RZ ;  /* 0x0000001a1f1f7210 */ /* 0x000fe40007f5e0ff */
[----:B------:R-:W-:Y:S02]  /*11ae0*/  LOP3.LUT R27, RZ, R37, RZ, 0x33, !PT ;  /* 0x00000025ff1b7212 */ /* 0x000fe400078e33ff */
[----:B------:R-:W-:-:S02]  /*11af0*/  SEL R31, R42, R31, !P0 ;  /* 0x0000001f2a1f7207 */ /* 0x000fc40004000000 */
[----:B------:R-:W-:Y:S01]  /*11b00*/  SEL R35, R35, R22, !P0 ;  /* 0x0000001623237207 */ /* 0x000fe20004000000 */
[----:B------:R-:W-:Y:S01]  /*11b10*/  IMAD.X R30, R30, 0x1, R27, P2 ;  /* 0x000000011e1e7824 */ /* 0x000fe200010e061b */
[----:B------:R-:W-:Y:S02]  /*11b20*/  ISETP.GT.U32.AND P2, PT, R31, RZ, PT ;  /* 0x000000ff1f00720c */ /* 0x000fe40003f44070 */
[----:B------:R-:W-:Y:S02]  /*11b30*/  IADD3 R27, P4, P5, R32, 0x8, R40 ;  /* 0x00000008201b7810 */ /* 0x000fe40007d9e028 */
[----:B------:R-:W-:Y:S02]  /*11b40*/  SEL R30, R37, R30, !P0 ;  /* 0x0000001e251e7207 */ /* 0x000fe40004000000 */
[----:B------:R-:W-:Y:S02]  /*11b50*/  IADD3.X R36, R33, RZ, R36, P4, P5 ;  /* 0x000000ff21247210 */ /* 0x000fe400027ea424 */
[----:B------:R-:W-:-:S02]  /*11b60*/  ISETP.GT.AND.EX P2, PT, R30, RZ, PT, P2 ;  /* 0x000000ff1e00720c */ /* 0x000fc40003f44320 */
[----:B------:R-:W-:Y:S02]  /*11b70*/  SEL R32, R32, R27, !P0 ;  /* 0x0000001b20207207 */ /* 0x000fe40004000000 */
[----:B------:R-:W-:Y:S02]  /*11b80*/  SEL R33, R33, R36, !P0 ;  /* 0x0000002421217207 */ /* 0x000fe40004000000 */
[----:B------:R-:W-:-:S07]  /*11b90*/  SEL R34, R34, R23, !P0 ;  /* 0x0000001722227207 */ /* 0x000fce0004000000 */
[----:B------:R-:W-:Y:S05]  /*11ba0*/  @P2 BRA `(.L_x_5101) ;  /* 0xfffffffc00982947 */ /* 0x000fea000383ffff */
[----:B------:R-:W-:Y:S05]  /*11bb0*/  BSYNC B2 ;  /* 0x0000000000027941 */ /* 0x000fea0003800000 */
.L_x_5100:
[----:B------:R-:W-:Y:S01]  /*11bc0*/  ULDC.64 UR12, c[0x0][0x248] ;  /* 0x00009200000c7ab9 */ /* 0x000fe20000000a00 */
[C---:B------:R-:W-:Y:S01]  /*11bd0*/  IADD3 R22, P0, -R29.reuse, R32, RZ ;  /* 0x000000201d167210 */ /* 0x040fe20007f1e1ff */
[----:B------:R-:W-:Y:S01]  /*11be0*/  ULDC.64 UR10, c[0x0][0x258] ;  /* 0x00009600000a7ab9 */ /* 0x000fe20000000a00 */
[----:B------:R-:W-:-:S03]  /*11bf0*/  IADD3 R26, P2, R29, -UR12, RZ ;  /* 0x8000000c1d1a7c10 */ /* 0x000fc6000ff5e0ff */
[----:B------:R-:W-:Y:S01]  /*11c00*/  IMAD.X R33, R33, 0x1, ~R28, P0 ;  /* 0x0000000121217824 */ /* 0x000fe200000e0e1c */
[----:B------:R-:W-:Y:S01]  /*11c10*/  IADD3.X R27, R28, ~UR13, RZ, P2, !PT ;  /* 0x8000000d1c1b7c10 */ /* 0x000fe200097fe4ff */
[----:B------:R-:W-:Y:S01]  /*11c20*/  ULDC.64 UR12, c[0x0][0x260] ;  /* 0x00009800000c7ab9 */ /* 0x000fe20000000a00 */
[C---:B-----5:R-:W-:Y:S02]  /*11c30*/  IADD3 R16, P0, R3.reuse, UR10, RZ ;  /* 0x0000000a03107c10 */ /* 0x060fe4000ff1e0ff */
        /* <DEDUP_REMOVED lines=9> */
.L_x_5097:
[----:B------:R-:W-:Y:S05]  /*11cd0*/  BSYNC B1 ;  /* 0x0000000000017941 */ /* 0x000fea0003800000 */
.L_x_5096:
[----:B------:R-:W1:Y:S01]  /*11ce0*/  S2R R3, SR_TID.X ;  /* 0x0000000000037919 */ /* 0x000e620000002100 */
[----:B------:R-:W-:Y:S01]  /*11cf0*/  BSSY B1, `(.L_x_5102) ;  /* 0x0000067000017945 */ /* 0x000fe20003800000 */
[----:B-1----:R-:W-:-:S04]  /*11d00*/  IADD3 R3, R3, 0x80, RZ ;  /* 0x0000008003037810 */ /* 0x002fc80007ffe0ff */
[----:B------:R-:W-:-:S13]  /*11d10*/  ISETP.GE.AND P0, PT, R3, R2, PT ;  /* 0x000000020300720c */ /* 0x000fda0003f06270 */
[----:B------:R-:W-:Y:S05]  /*11d20*/  @P0 BRA `(.L_x_5103) ;  /* 0x00000004008c0947 */ /* 0x000fea0003800000 */
[C---:B-----5:R-:W-:Y:S01]  /*11d30*/  IMAD.SHL.U32 R20, R38.reuse, 0x8, RZ ;  /* 0x0000000826147824 */ /* 0x060fe200078e00ff */
[----:B------:R-:W-:-:S04]  /*11d40*/  SHF.L.U64.HI R38, R38, 0x3, R39 ;  /* 0x0000000326267819 */ /* 0x000fc80000010227 */
[----:B0-----:R-:W-:-:S04]  /*11d50*/  IADD3 R16, P0, R20, UR4, RZ ;  /* 0x0000000414107c10 */ /* 0x001fc8000ff1e0ff */
[----:B------:R-:W-:-:S06]  /*11d60*/  IADD3.X R17, R38, UR5, RZ, P0, !PT ;  /* 0x0000000526117c10 */ /* 0x000fcc00087fe4ff */
[----:B------:R-:W5:Y:S01]  /*11d70*/  LDG.E.64 R16, desc[UR6][R16.64] ;  /* 0x0000000610107981 */ /* 0x000f62000c1e1b00 */
[----:B------:R-:W0:Y:S01]  /*11d80*/  LDC R33, c[0x0][0x24c] ;  /* 0x00009300ff217b82 */ /* 0x000e220000000800 */
[C---:B------:R-:W-:Y:S01]  /*11d90*/  ISETP.GE.U32.AND P0, PT, R4.reuse, 0x1, PT ;  /* 0x000000010400780c */ /* 0x040fe20003f06070 */
[----:B------:R-:W-:Y:S01]  /*11da0*/  ULDC UR8, c[0x0][0x248] ;  /* 0x0000920000087ab9 */ /* 0x000fe20000000800 */
[--C-:B------:R-:W-:Y:S01]  /*11db0*/  SHF.R.S64 R31, R4, 0x3, R21.reuse ;  /* 0x00000003041f7819 */ /* 0x100fe20000001015 */
[----:B------:R-:W-:Y:S01]  /*11dc0*/  IMAD.U32 R29, RZ, RZ, UR8 ;  /* 0x00000008ff1d7e24 */ /* 0x000fe2000f8e00ff */
[----:B------:R-:W-:Y:S02]  /*11dd0*/  ISETP.GE.AND.EX P0, PT, R21, RZ, PT, P0 ;  /* 0x000000ff1500720c */ /* 0x000fe40003f06300 */
[----:B------:R-:W-:Y:S01]  /*11de0*/  SHF.R.S32.HI R30, RZ, 0x3, R21 ;  /* 0x00000003ff1e7819 */ /* 0x000fe20000011415 */
[----:B0-----:R-:W-:-:S10]  /*11df0*/  IMAD.MOV.U32 R28, RZ, RZ, R33 ;  /* 0x000000ffff1c7224 */ /* 0x001fd400078e0021 */
[----:B------:R-:W-:Y:S05]  /*11e00*/  @!P0 BRA `(.L_x_5104) ;  /* 0x0000000000888947 */ /* 0x000fea0003800000 */
[----:B------:R-:W-:Y:S01]  /*11e10*/  BSSY B2, `(.L_x_5104) ;  /* 0x0000021000027945 */ /* 0x000fe20003800000 */
[----:B------:R-:W-:Y:S01]  /*11e20*/  IMAD.MOV.U32 R36, RZ, RZ, R31 ;  /* 0x000000ffff247224 */ /* 0x000fe200078e001f */
[----:B------:R-:W-:Y:S01]  /*11e30*/  MOV R32, UR8 ;  /* 0x0000000800207c02 */ /* 0x000fe20008000f00 */
[----:B------:R-:W-:Y:S02]  /*11e40*/  IMAD.MOV.U32 R35, RZ, RZ, R30 ;  /* 0x000000ffff237224 */ /* 0x000fe400078e001e */
[--C-:B------:R-:W-:Y:S02]  /*11e50*/  IMAD.MOV.U32 R34, RZ, RZ, R33.reuse ;  /* 0x000000ffff227224 */ /* 0x100fe400078e0021 */
[----:B------:R-:W-:Y:S02]  /*11e60*/  IMAD.U32 R29, RZ, RZ, UR8 ;  /* 0x00000008ff1d7e24 */ /* 0x000fe4000f8e00ff */
[----:B------:R-:W-:-:S07]  /*11e70*/  IMAD.MOV.U32 R28, RZ, RZ, R33 ;  /* 0x000000ffff1c7224 */ /* 0x000fce00078e0021 */
.L_x_5105:
        /* <DEDUP_REMOVED lines=9> */
[----:B--2--5:R-:W-:Y:S02]  /*11f10*/  ISETP.GE.U32.AND P2, PT, R26, R16, PT ;  /* 0x000000101a00720c */ /* 0x024fe40003f46070 */
[----:B------:R-:W-:Y:S02]  /*11f20*/  LOP3.LUT R26, RZ, R39, RZ, 0x33, !PT ;  /* 0x00000027ff1a7212 */ /* 0x000fe400078e33ff */
[----:B------:R-:W-:Y:S02]  /*11f30*/  ISETP.GE.AND.EX P2, PT, R27, R17, PT, P2 ;  /* 0x000000111b00720c */ /* 0x000fe40003f46320 */
[----:B------:R-:W-:Y:S02]  /*11f40*/  LOP3.LUT R27, RZ, R41, RZ, 0x33, !PT ;  /* 0x00000029ff1b7212 */ /* 0x000fe400078e33ff */
[----:B------:R-:W-:-:S02]  /*11f50*/  SEL R29, R40, R29, !P2 ;  /* 0x0000001d281d7207 */ /* 0x000fc40005000000 */
[----:B------:R-:W-:Y:S02]  /*11f60*/  IADD3 R36, P3, R36, R27, RZ ;  /* 0x0000001b24247210 */ /* 0x000fe40007f7e0ff */
[----:B------:R-:W-:Y:S02]  /*11f70*/  IADD3 R27, P4, R22, 0x8, RZ ;  /* 0x00000008161b7810 */ /* 0x000fe40007f9e0ff */
[----:B------:R-:W-:Y:S02]  /*11f80*/  IADD3.X R26, R35, R26, RZ, P3, !PT ;  /* 0x0000001a231a7210 */ /* 0x000fe40001ffe4ff */
[----:B------:R-:W-:Y:S01]  /*11f90*/  SEL R36, R36, R41, !P2 ;  /* 0x0000002924247207 */ /* 0x000fe20005000000 */
[----:B------:R-:W-:Y:S01]  /*11fa0*/  IMAD.X R23, RZ, RZ, R23, P4 ;  /* 0x000000ffff177224 */ /* 0x000fe200020e0617 */
[----:B------:R-:W-:Y:S02]  /*11fb0*/  SEL R35, R26, R39, !P2 ;  /* 0x000000271a237207 */ /* 0x000fe40005000000 */
[----:B------:R-:W-:-:S02]  /*11fc0*/  ISETP.GT.U32.AND P3, PT, R36, RZ, PT ;  /* 0x000000ff2400720c */ /* 0x000fc40003f64070 */
[----:B------:R-:W-:Y:S02]  /*11fd0*/  SEL R28, R37, R28, !P2 ;  /* 0x0000001c251c7207 */ /* 0x000fe40005000000 */
[----:B------:R-:W-:Y:S02]  /*11fe0*/  ISETP.GT.AND.EX P3, PT, R35, RZ, PT, P3 ;  /* 0x000000ff2300720c */ /* 0x000fe40003f64330 */
[----:B------:R-:W-:Y:S02]  /*11ff0*/  SEL R32, R27, R32, !P2 ;  /* 0x000000201b207207 */ /* 0x000fe40005000000 */
[----:B------:R-:W-:-:S09]  /*12000*/  SEL R34, R23, R34, !P2 ;  /* 0x0000002217227207 */ /* 0x000fd20005000000 */
[----:B------:R-:W-:Y:S05]  /*12010*/  @P3 BRA `(.L_x_5105) ;  /* 0xfffffffc00983947 */ /* 0x000fea000383ffff */
[----:B------:R-:W-:Y:S05]  /*12020*/  BSYNC B2 ;  /* 0x0000000000027941 */ /* 0x000fea0003800000 */
.L_x_5104:
[----:B------:R-:W-:Y:S02]  /*12030*/  ULDC UR8, c[0x0][0x248] ;  /* 0x0000920000087ab9 */ /* 0x000fe40000000800 */
[----:B------:R-:W-:Y:S01]  /*12040*/  IMAD.U32 R32, RZ, RZ, UR8 ;  /* 0x00000008ff207e24 */ /* 0x000fe2000f8e00ff */
[----:B------:R-:W-:Y:S06]  /*12050*/  @!P0 BRA `(.L_x_5106) ;  /* 0x00000000007c8947 */ /* 0x000fec0003800000 */
[----:B------:R-:W-:Y:S01]  /*12060*/  BSSY B2, `(.L_x_5106) ;  /* 0x000001e000027945 */ /* 0x000fe20003800000 */
[----:B------:R-:W-:Y:S02]  /*12070*/  IMAD.MOV.U32 R34, RZ, RZ, R33 ;  /* 0x000000ffff227224 */ /* 0x000fe400078e0021 */
[----:B------:R-:W-:Y:S02]  /*12080*/  IMAD.U32 R35, RZ, RZ, UR8 ;  /* 0x00000008ff237e24 */ /* 0x000fe4000f8e00ff */
[----:B------:R-:W-:-:S07]  /*12090*/  IMAD.U32 R32, RZ, RZ, UR8 ;  /* 0x00000008ff207e24 */ /* 0x000fce000f8e00ff */
.L_x_5107:
[--C-:B------:R-:W-:Y:S02]  /*120a0*/  SHF.R.U64 R40, R31, 0x1, R30.reuse ;  /* 0x000000011f287819 */ /* 0x100fe4000000121e */
[----:B------:R-:W-:Y:S02]  /*120b0*/  SHF.R.U32.HI R39, RZ, 0x1, R30 ;  /* 0x00000001ff277819 */ /* 0x000fe4000001161e */
[C---:B------:R-:W-:Y:S02]  /*120c0*/  SHF.L.U32 R37, R40.reuse, 0x3, RZ ;  /* 0x0000000328257819 */ /* 0x040fe400000006ff */
[----:B------:R-:W-:Y:S02]  /*120d0*/  SHF.L.U64.HI R36, R40, 0x3, R39 ;  /* 0x0000000328247819 */ /* 0x000fe40000010227 */
        /* <DEDUP_REMOVED lines=23> */
.L_x_5106:
        /* <DEDUP_REMOVED lines=17> */
.L_x_5103:
[----:B------:R-:W-:Y:S05]  /*12360*/  BSYNC B1 ;  /* 0x0000000000017941 */ /* 0x000fea0003800000 */
.L_x_5102:
[----:B01---5:R-:W0:Y:S01]  /*12370*/  S2R R16, SR_TID.X ;  /* 0x0000000000107919 */ /* 0x023e220000002100 */
[----:B------:R-:W-:Y:S01]  /*12380*/  ULDC.64 UR12, c[0x0][0x248] ;  /* 0x00009200000c7ab9 */ /* 0x000fe20000000a00 */
[----:B------:R-:W-:Y:S01]  /*12390*/  BSSY B1, `(.L_x_5108) ;  /* 0x0000066000017945 */ /* 0x000fe20003800000 */
[----:B0-----:R-:W-:-:S05]  /*123a0*/  VIADD R17, R16, 0x100 ;  /* 0x0000010010117836 */ /* 0x001fca0000000000 */
[----:B------:R-:W-:-:S13]  /*123b0*/  ISETP.GE.AND P0, PT, R17, R2, PT ;  /* 0x000000021100720c */ /* 0x000fda0003f06270 */
[----:B------:R-:W-:Y:S05]  /*123c0*/  @P0 BRA `(.L_x_5109) ;  /* 0x0000000400880947 */ /* 0x000fea0003800000 */
[C---:B------:R-:W-:Y:S02]  /*123d0*/  SHF.L.U32 R17, R24.reuse, 0x3, RZ ;  /* 0x0000000318117819 */ /* 0x040fe400000006ff */
        /* <DEDUP_REMOVED lines=8> */
[----:B------:R-:W-:Y:S01]  /*12460*/  ISETP.GE.AND.EX P0, PT, R21, RZ, PT, P0 ;  /* 0x000000ff1500720c */ /* 0x000fe20003f06300 */
[----:B------:R-:W-:Y:S01]  /*12470*/  IMAD.U32 R28, RZ, RZ, UR13 ;  /* 0x0000000dff1c7e24 */ /* 0x000fe2000f8e00ff */
        /* <DEDUP_REMOVED lines=9> */
.L_x_5111:
        /* <DEDUP_REMOVED lines=12> */
[----:B------:R-:W-:Y:S02]  /*125d0*/  LOP3.LUT R27, RZ, R39, RZ, 0x33, !PT ;  /* 0x00000027ff1b7212 */ /* 0x000fe400078e33ff */
[----:B------:R-:W-:Y:S02]  /*125e0*/  SEL R33, R24, R33, !P2 ;  /* 0x0000002118217207 */ /* 0x000fe40005000000 */
[----:B------:R-:W-:-:S02]  /*125f0*/  IADD3 R36, P3, R36, R27, RZ ;  /* 0x0000001b24247210 */ /* 0x000fc40007f7e0ff */
[----:B------:R-:W-:Y:S02]  /*12600*/  SEL R34, R25, R34, !P2 ;  /* 0x0000002219227207 */ /* 0x000fe40005000000 */
[----:B------:R-:W-:Y:S02]  /*12610*/  IADD3.X R35, R35, R26, RZ, P3, !PT ;  /* 0x0000001a23237210 */ /* 0x000fe40001ffe4ff */
[----:B------:R-:W-:Y:S02]  /*12620*/  SEL R36, R36, R39, !P2 ;  /* 0x0000002724247207 */ /* 0x000fe40005000000 */
[----:B------:R-:W-:Y:S02]  /*12630*/  SEL R35, R35, R40, !P2 ;  /* 0x0000002823237207 */ /* 0x000fe40005000000 */
[----:B------:R-:W-:Y:S02]  /*12640*/  ISETP.GT.U32.AND P3, PT, R36, RZ, PT ;  /* 0x000000ff2400720c */ /* 0x000fe40003f64070 */
[----:B------:R-:W-:-:S02]  /*12650*/  IADD3 R26, P5, P6, R29, 0x8, R38 ;  /* 0x000000081d1a7810 */ /* 0x000fc40007ebe026 */
[----:B------:R-:W-:Y:S02]  /*12660*/  ISETP.GT.AND.EX P3, PT, R35, RZ, PT, P3 ;  /* 0x000000ff2300720c */ /* 0x000fe40003f64330 */
[----:B------:R-:W-:Y:S02]  /*12670*/  IADD3.X R37, R28, RZ, R37, P5, P6 ;  /* 0x000000ff1c257210 */ /* 0x000fe40002fec425 */
[----:B------:R-:W-:Y:S02]  /*12680*/  SEL R29, R26, R29, !P2 ;  /* 0x0000001d1a1d7207 */ /* 0x000fe40005000000 */
[----:B------:R-:W-:-:S07]  /*12690*/  SEL R28, R37, R28, !P2 ;  /* 0x0000001c251c7207 */ /* 0x000fce0005000000 */
[----:B------:R-:W-:Y:S05]  /*126a0*/  @P3 BRA `(.L_x_5111) ;  /* 0xfffffffc00983947 */ /* 0x000fea000383ffff */
[----:B------:R-:W-:Y:S05]  /*126b0*/  BSYNC B2 ;  /* 0x0000000000027941 */ /* 0x000fea0003800000 */
.L_x_5110:
[----:B------:R-:W-:Y:S01]  /*126c0*/  IMAD.U32 R33, RZ, RZ, UR13 ;  /* 0x0000000dff217e24 */ /* 0x000fe2000f8e00ff */
[----:B------:R-:W-:Y:S06]  /*126d0*/  @!P0 BRA `(.L_x_5112) ;  /* 0x0000000000808947 */ /* 0x000fec0003800000 */
[----:B------:R-:W-:Y:S01]  /*126e0*/  BSSY B2, `(.L_x_5112) ;  /* 0x000001f000027945 */ /* 0x000fe20003800000 */
[----:B------:R-:W-:Y:S01]  /*126f0*/  IMAD.U32 R35, RZ, RZ, UR12 ;  /* 0x0000000cff237e24 */ /* 0x000fe2000f8e00ff */
[----:B------:R-:W-:Y:S01]  /*12700*/  MOV R33, UR13 ;  /* 0x0000000d00217c02 */ /* 0x000fe20008000f00 */
[----:B------:R-:W-:Y:S02]  /*12710*/  IMAD.U32 R34, RZ, RZ, UR13 ;  /* 0x0000000dff227e24 */ /* 0x000fe4000f8e00ff */
[----:B------:R-:W-:-:S07]  /*12720*/  IMAD.U32 R30, RZ, RZ, UR12 ;  /* 0x0000000cff1e7e24 */ /* 0x000fce000f8e00ff */
.L_x_5113:
        /* <DEDUP_REMOVED lines=9> */
[----:B--2--5:R-:W-:Y:S02]  /*127c0*/  ISETP.GE.U32.AND P0, PT, R22, R26, PT ;  /* 0x0000001a1600720c */ /* 0x024fe40003f06070 */
[----:B------:R-:W-:Y:S02]  /*127d0*/  LOP3.LUT R26, RZ, R40, RZ, 0x33, !PT ;  /* 0x00000028ff1a7212 */ /* 0x000fe400078e33ff */
        /* <DEDUP_REMOVED lines=16> */
.L_x_5112:
        /* <DEDUP_REMOVED lines=17> */
.L_x_5109:
[----:B------:R-:W-:Y:S05]  /*129f0*/  BSYNC B1 ;  /* 0x0000000000017941 */ /* 0x000fea0003800000 */
.L_x_5108:
[----:B------:R-:W-:Y:S01]  /*12a00*/  IADD3 R17, R16, 0x180, RZ ;  /* 0x0000018010117810 */ /* 0x000fe20007ffe0ff */
[----:B------:R-:W-:Y:S03]  /*12a10*/  BSSY B1, `(.L_x_5114) ;  /* 0x0000065000017945 */ /* 0x000fe60003800000 */
[----:B------:R-:W-:-:S13]  /*12a20*/  ISETP.GE.AND P0, PT, R17, R2, PT ;  /* 0x000000021100720c */ /* 0x000fda0003f06270 */
[----:B------:R-:W-:Y:S05]  /*12a30*/  @P0 BRA `(.L_x_5115) ;  /* 0x0000000400880947 */ /* 0x000fea0003800000 */
[C---:B------:R-:W-:Y:S01]  /*12a40*/  IMAD.SHL.U32 R20, R14.reuse, 0x8, RZ ;  /* 0x000000080e147824 */ /* 0x040fe200078e00ff */
[----:B------:R-:W-:-:S04]  /*12a50*/  SHF.L.U64.HI R17, R14, 0x3, R15 ;  /* 0x000000030e117819 */ /* 0x000fc8000001020f */
[----:B------:R-:W-:-:S04]  /*12a60*/  IADD3 R14, P0, R20, UR4, RZ ;  /* 0x00000004140e7c10 */ /* 0x000fc8000ff1e0ff */
[----:B------:R-:W-:-:S06]  /*12a70*/  IADD3.X R15, R17, UR5, RZ, P0, !PT ;  /* 0x00000005110f7c10 */ /* 0x000fcc00087fe4ff */
[----:B------:R-:W5:Y:S01]  /*12a80*/  LDG.E.64 R14, desc[UR6][R14.64] ;  /* 0x000000060e0e7981 */ /* 0x000f62000c1e1b00 */
[C---:B------:R-:W-:Y:S01]  /*12a90*/  ISETP.GE.U32.AND P0, PT, R4.reuse, 0x1, PT ;  /* 0x000000010400780c */ /* 0x040fe20003f06070 */
[----:B0-----:R-:W-:Y:S01]  /*12aa0*/  IMAD.U32 R28, RZ, RZ, UR12 ;  /* 0x0000000cff1c7e24 */ /* 0x001fe2000f8e00ff */
[--C-:B------:R-:W-:Y:S01]  /*12ab0*/  SHF.R.S64 R30, R4, 0x3, R21.reuse ;  /* 0x00000003041e7819 */ /* 0x100fe20000001015 */
[----:B------:R-:W-:Y:S01]  /*12ac0*/  IMAD.U32 R29, RZ, RZ, UR12 ;  /* 0x0000000cff1d7e24 */ /* 0x000fe2000f8e00ff */
[----:B------:R-:W-:Y:S01]  /*12ad0*/  ISETP.GE.AND.EX P0, PT, R21, RZ, PT, P0 ;  /* 0x000000ff1500720c */ /* 0x000fe20003f06300 */
[----:B------:R-:W-:Y:S01]  /*12ae0*/  IMAD.U32 R27, RZ, RZ, UR13 ;  /* 0x0000000dff1b7e24 */ /* 0x000fe2000f8e00ff */
[----:B------:R-:W-:Y:S01]  /*12af0*/  SHF.R.S32.HI R31, RZ, 0x3, R21 ;  /* 0x00000003ff1f7819 */ /* 0x000fe20000011415 */
[----:B------:R-:W-:-:S10]  /*12b00*/  IMAD.U32 R26, RZ, RZ, UR13 ;  /* 0x0000000dff1a7e24 */ /* 0x000fd4000f8e00ff */
[----:B------:R-:W-:Y:S05]  /*12b10*/  @!P0 BRA `(.L_x_5116) ;  /* 0x0000000000888947 */ /* 0x000fea0003800000 */
[----:B------:R-:W-:Y:S01]  /*12b20*/  BSSY B2, `(.L_x_5116) ;  /* 0x0000021000027945 */ /* 0x000fe20003800000 */
[----:B------:R-:W-:Y:S01]  /*12b30*/  MOV R34, R30 ;  /* 0x0000001e00227202 */ /* 0x000fe20000000f00 */
[----:B------:R-:W-:Y:S02]  /*12b40*/  IMAD.MOV.U32 R35, RZ, RZ, R31 ;  /* 0x000000ffff237224 */ /* 0x000fe400078e001f */
[----:B------:R-:W-:Y:S02]  /*12b50*/  IMAD.U32 R32, RZ, RZ, UR12 ;  /* 0x0000000cff207e24 */ /* 0x000fe4000f8e00ff */
[----:B------:R-:W-:Y:S02]  /*12b60*/  IMAD.U32 R33, RZ, RZ, UR13 ;  /* 0x0000000dff217e24 */ /* 0x000fe4000f8e00ff */
[----:B------:R-:W-:Y:S02]  /*12b70*/  IMAD.U32 R28, RZ, RZ, UR12 ;  /* 0x0000000cff1c7e24 */ /* 0x000fe4000f8e00ff */
[----:B------:R-:W-:-:S07]  /*12b80*/  IMAD.U32 R26, RZ, RZ, UR13 ;  /* 0x0000000dff1a7e24 */ /* 0x000fce000f8e00ff */
.L_x_5117:
        /* <DEDUP_REMOVED lines=27> */
.L_x_5116:
[----:B------:R-:W-:Y:S05]  /*12d40*/  @!P0 BRA `(.L_x_5118) ;  /* 0x0000000000808947 */ /* 0x000fea0003800000 */
[----:B------:R-:W-:Y:S01]  /*12d50*/  BSSY B2, `(.L_x_5118) ;  /* 0x000001f000027945 */ /* 0x000fe20003800000 */
[----:B------:R-:W-:Y:S01]  /*12d60*/  IMAD.U32 R37, RZ, RZ, UR12 ;  /* 0x0000000cff257e24 */ /* 0x000fe2000f8e00ff */
[----:B------:R-:W-:Y:S01]  /*12d70*/  MOV R29, UR12 ;  /* 0x0000000c001d7c02 */ /* 0x000fe20008000f00 */
[----:B------:R-:W-:Y:S02]  /*12d80*/  IMAD.U32 R38, RZ, RZ, UR13 ;  /* 0x0000000dff267e24 */ /* 0x000fe4000f8e00ff */
[----:B------:R-:W-:-:S07]  /*12d90*/  IMAD.U32 R27, RZ, RZ, UR13 ;  /* 0x0000000dff1b7e24 */ /* 0x000fce000f8e00ff */
.L_x_5119:
        /* <DEDUP_REMOVED lines=12> */
[----:B------:R-:W-:Y:S01]  /*12e60*/  IADD3 R25, P3, R22, 0x8, RZ ;  /* 0x0000000816197810 */ /* 0x000fe20007f7e0ff */
[----:B------:R-:W-:Y:S01]  /*12e70*/  IMAD.X R31, R31, 0x1, R24, P2 ;  /* 0x000000011f1f7824 */ /* 0x000fe200010e0618 */
[----:B------:R-:W-:-:S02]  /*12e80*/  SEL R30, R35, R30, !P0 ;  /* 0x0000001e231e7207 */ /* 0x000fc40004000000 */
[----:B------:R-:W-:Y:S01]  /*12e90*/  IADD3 R24, P4, P5, R29, 0x8, R32 ;  /* 0x000000081d187810 */ /* 0x000fe20007d9e020 */
[----:B------:R-:W-:Y:S01]  /*12ea0*/  IMAD.X R23, RZ, RZ, R23, P3 ;  /* 0x000000ffff177224 */ /* 0x000fe200018e0617 */
[----:B------:R-:W-:Y:S02]  /*12eb0*/  SEL R31, R36, R31, !P0 ;  /* 0x0000001f241f7207 */ /* 0x000fe40004000000 */
[----:B------:R-:W-:Y:S02]  /*12ec0*/  ISETP.GT.U32.AND P2, PT, R30, RZ, PT ;  /* 0x000000ff1e00720c */ /* 0x000fe40003f44070 */
        /* <DEDUP_REMOVED lines=8> */
.L_x_5118:
[----:B------:R-:W-:Y:S01]  /*12f50*/  ULDC.64 UR10, c[0x0][0x248] ;  /* 0x00009200000a7ab9 */ /* 0x000fe20000000a00 */
[C---:B-----5:R-:W-:Y:S01]  /*12f60*/  IADD3 R14, P0, -R28.reuse, R29, RZ ;  /* 0x0000001d1c0e7210 */ /* 0x060fe20007f1e1ff */
[----:B------:R-:W-:Y:S01]  /*12f70*/  ULDC.64 UR8, c[0x0][0x258] ;  /* 0x0000960000087ab9 */ /* 0x000fe20000000a00 */
[----:B------:R-:W-:Y:S02]  /*12f80*/  IADD3 R24, P2, R28, -UR10, RZ ;  /* 0x8000000a1c187c10 */ /* 0x000fe4000ff5e0ff */
[C---:B------:R-:W-:Y:S02]  /*12f90*/  IADD3.X R27, ~R26.reuse, R27, RZ, P0, !PT ;  /* 0x0000001b1a1b7210 */ /* 0x040fe400007fe5ff */
[----:B------:R-:W-:Y:S01]  /*12fa0*/  IADD3.X R25, R26, ~UR11, RZ, P2, !PT ;  /* 0x8000000b1a197c10 */ /* 0x000fe200097fe4ff */
[----:B------:R-:W-:Y:S01]  /*12fb0*/  ULDC.64 UR10, c[0x0][0x260] ;  /* 0x00009800000a7ab9 */ /* 0x000fe20000000a00 */
[C---:B------:R-:W-:Y:S02]  /*12fc0*/  IADD3 R22, P0, R20.reuse, UR8, RZ ;  /* 0x0000000814167c10 */ /* 0x040fe4000ff1e0ff */
[----:B------:R-:W-:-:S02]  /*12fd0*/  IADD3 R26, P2, R20, UR10, RZ ;  /* 0x0000000a141a7c10 */ /* 0x000fc4000ff5e0ff */
        /* <DEDUP_REMOVED lines=8> */
.L_x_5115:
[----:B------:R-:W-:Y:S05]  /*13060*/  BSYNC B1 ;  /* 0x0000000000017941 */ /* 0x000fea0003800000 */
.L_x_5114:
[----:B-1----:R-:W-:Y:S01]  /*13070*/  VIADD R15, R16, 0x200 ;  /* 0x00000200100f7836 */ /* 0x002fe20000000000 */
[----:B------:R-:W-:Y:S04]  /*13080*/  BSSY B1, `(.L_x_5120) ;  /* 0x0000065000017945 */ /* 0x000fe80003800000 */
        /* <DEDUP_REMOVED lines=13> */
[----:B------:R-:W-:Y:S02]  /*13160*/  SHF.R.S32.HI R28, RZ, 0x3, R21 ;  /* 0x00000003ff1c7819 */ /* 0x000fe40000011415 */
[----:B------:R-:W-:-:S09]  /*13170*/  MOV R17, UR13 ;  /* 0x0000000d00117c02 */ /* 0x000fd20008000f00 */
        /* <DEDUP_REMOVED lines=8> */
.L_x_5123:
        /* <DEDUP_REMOVED lines=27> */
.L_x_5122:
[----:B------:R-:W-:Y:S05]  /*133b0*/  @!P0 BRA `(.L_x_5124) ;  /* 0x0000000000808947 */ /* 0x000fea0003800000 */
[----:B------:R-:W-:Y:S01]  /*133c0*/  BSSY B2, `(.L_x_5124) ;  /* 0x000001f000027945 */ /* 0x000fe20003800000 */
[----:B------:R-:W-:Y:S01]  /*133d0*/  IMAD.U32 R37, RZ, RZ, UR12 ;  /* 0x0000000cff257e24 */ /* 0x000fe2000f8e00ff */
[----:B------:R-:W-:Y:S01]  /*133e0*/  MOV R36, UR13 ;  /* 0x0000000d00247c02 */ /* 0x000fe20008000f00 */
[----:B------:R-:W-:Y:S02]  /*133f0*/  IMAD.U32 R27, RZ, RZ, UR12 ;  /* 0x0000000cff1b7e24 */ /* 0x000fe4000f8e00ff */
[----:B------:R-:W-:-:S07]  /*13400*/  IMAD.U32 R20, RZ, RZ, UR13 ;  /* 0x0000000dff147e24 */ /* 0x000fce000f8e00ff */
.L_x_5125:
        /* <DEDUP_REMOVED lines=9> */
[----:B------:R-:W-:-:S05]  /*134a0*/  IADD3 R29, P2, R29, R30, RZ ;  /* 0x0000001e1d1d7210 */ /* 0x000fca0007f5e0ff */
[----:B------:R-:W-:Y:S01]  /*134b0*/  IMAD.X R28, R28, 0x1, R31, P2 ;  /* 0x000000011c1c7824 */ /* 0x000fe200010e061f */
[----:B0-----:R-:W-:-:S04]  /*134c0*/  IADD3 R22, P3, R22, 0x8, RZ ;  /* 0x0000000816167810 */ /* 0x001fc80007f7e0ff */
[----:B------:R-:W-:Y:S02]  /*134d0*/  IADD3.X R23, RZ, R23, RZ, P3, !PT ;  /* 0x00000017ff177210 */ /* 0x000fe40001ffe4ff */
[----:B--2--5:R-:W-:Y:S02]  /*134e0*/  ISETP.GE.U32.AND P0, PT, R12, R24, PT ;  /* 0x000000180c00720c */ /* 0x024fe40003f06070 */
        /* <DEDUP_REMOVED lines=13> */
.L_x_5124:
[----:B------:R-:W-:Y:S01]  /*135c0*/  ULDC.64 UR10, c[0x0][0x248] ;  /* 0x00009200000a7ab9 */ /* 0x000fe20000000a00 */
[C---:B-----5:R-:W-:Y:S01]  /*135d0*/  IADD3 R12, P0, -R26.reuse, R27, RZ ;  /* 0x0000001b1a0c7210 */ /* 0x060fe20007f1e1ff */
        /* <DEDUP_REMOVED lines=15> */
.L_x_5121:
[----:B------:R-:W-:Y:S05]  /*136d0*/  BSYNC B1 ;  /* 0x0000000000017941 */ /* 0x000fea0003800000 */
.L_x_5120:
        /* <DEDUP_REMOVED lines=25> */
.L_x_5129:
        /* <DEDUP_REMOVED lines=27> */
.L_x_5128:
[----:B------:R-:W-:Y:S05]  /*13a20*/  @!P0 BRA `(.L_x_5130) ;  /* 0x0000000000808947 */ /* 0x000fea0003800000 */
[----:B------:R-:W-:Y:S01]  /*13a30*/  BSSY B2, `(.L_x_5130) ;  /* 0x000001f000027945 */ /* 0x000fe20003800000 */
[----:B------:R-:W-:Y:S01]  /*13a40*/  MOV R35, UR12 ;  /* 0x0000000c00237c02 */ /* 0x000fe20008000f00 */
[----:B------:R-:W-:Y:S02]  /*13a50*/  IMAD.U32 R32, RZ, RZ, UR13 ;  /* 0x0000000dff207e24 */ /* 0x000fe4000f8e00ff */
[----:B------:R-:W-:Y:S02]  /*13a60*/  IMAD.U32 R25, RZ, RZ, UR12 ;  /* 0x0000000cff197e24 */ /* 0x000fe4000f8e00ff */
[----:B------:R-:W-:-:S07]  /*13a70*/  IMAD.U32 R20, RZ, RZ, UR13 ;  /* 0x0000000dff147e24 */ /* 0x000fce000f8e00ff */
.L_x_5131:
        /* <DEDUP_REMOVED lines=13> */
[----:B------:R-:W-:Y:S02]  /*13b50*/  ISETP.GE.AND.EX P0, PT, R11, R23, PT, P0 ;  /* 0x000000170b00720c */ /* 0x000fe40003f06300 */
[----:B------:R-:W-:Y:S02]  /*13b60*/  IADD3.X R27, R27, R22, RZ, P2, !PT ;  /* 0x000000161b1b7210 */ /* 0x000fe400017fe4ff */
[----:B------:R-:W-:Y:S02]  /*13b70*/  SEL R26, R33, R26, !P0 ;  /* 0x0000001a211a7207 */ /* 0x000fe40004000000 */
[----:B------:R-:W-:-:S02]  /*13b80*/  SEL R27, R30, R27, !P0 ;  /* 0x0000001b1e1b7207 */ /* 0x000fc40004000000 */
[----:B------:R-:W-:Y:S02]  /*13b90*/  ISETP.GT.U32.AND P2, PT, R26, RZ, PT ;  /* 0x000000ff1a00720c */ /* 0x000fe40003f44070 */
[----:B------:R-:W-:Y:S02]  /*13ba0*/  IADD3 R22, P4, P5, R25, 0x8, R28 ;  /* 0x0000000819167810 */ /* 0x000fe40007d9e01c */
[----:B------:R-:W-:Y:S02]  /*13bb0*/  ISETP.GT.AND.EX P2, PT, R27, RZ, PT, P2 ;  /* 0x000000ff1b00720c */ /* 0x000fe40003f44320 */
[C---:B------:R-:W-:Y:S02]  /*13bc0*/  IADD3.X R23, R20.reuse, RZ, R31, P4, P5 ;  /* 0x000000ff14177210 */ /* 0x040fe400027ea41f */
[----:B------:R-:W-:Y:S02]  /*13bd0*/  SEL R25, R25, R22, !P0 ;  /* 0x0000001619197207 */ /* 0x000fe40004000000 */
[----:B------:R-:W-:-:S02]  /*13be0*/  SEL R20, R20, R23, !P0 ;  /* 0x0000001714147207 */ /* 0x000fc40004000000 */
[----:B------:R-:W-:Y:S02]  /*13bf0*/  SEL R35, R35, R12, !P0 ;  /* 0x0000000c23237207 */ /* 0x000fe40004000000 */
[----:B------:R-:W-:-:S03]  /*13c00*/  SEL R32, R32, R13, !P0 ;  /* 0x0000000d20207207 */ /* 0x000fc60004000000 */
[----:B------:R-:W-:Y:S05]  /*13c10*/  @P2 BRA `(.L_x_5131) ;  /* 0xfffffffc00982947 */ /* 0x000fea000383ffff */
[----:B------:R-:W-:Y:S05]  /*13c20*/  BSYNC B2 ;  /* 0x0000000000027941 */ /* 0x000fea0003800000 */
.L_x_5130:
        /* <DEDUP_REMOVED lines=17> */
.L_x_5127:
[----:B------:R-:W-:Y:S05]  /*13d40*/  BSYNC B1 ;  /* 0x0000000000017941 */ /* 0x000fea0003800000 */
.L_x_5126:
        /* <DEDUP_REMOVED lines=25> */
.L_x_5135:
        /* <DEDUP_REMOVED lines=27> */
.L_x_5134:
[----:B------:R-:W-:Y:S05]  /*14090*/  @!P0 BRA `(.L_x_5136) ;  /* 0x0000000000808947 */ /* 0x000fea0003800000 */
[----:B------:R-:W-:Y:S01]  /*140a0*/  BSSY B2, `(.L_x_5136) ;  /* 0x000001f000027945 */ /* 0x000fe20003800000 */
[----:B------:R-:W-:Y:S02]  /*140b0*/  IMAD.U32 R33, RZ, RZ, UR12 ;  /* 0x0000000cff217e24 */ /* 0x000fe4000f8e00ff */
[----:B------:R-:W-:Y:S02]  /*140c0*/  IMAD.U32 R30, RZ, RZ, UR13 ;  /* 0x0000000dff1e7e24 */ /* 0x000fe4000f8e00ff */
[----:B------:R-:W-:Y:S02]  /*140d0*/  IMAD.U32 R23, RZ, RZ, UR12 ;  /* 0x0000000cff177e24 */ /* 0x000fe4000f8e00ff */
[----:B------:R-:W-:-:S07]  /*140e0*/  IMAD.U32 R20, RZ, RZ, UR13 ;  /* 0x0000000dff147e24 */ /* 0x000fce000f8e00ff */
.L_x_5137:
[--C-:B------:R-:W-:Y:S02]  /*140f0*/  SHF.R.U64 R31, R24, 0x1, R25.reuse ;  /* 0x00000001181f7819 */ /* 0x100fe40000001219 */
[----:B------:R-:W-:-:S03]  /*14100*/  SHF.R.U32.HI R28, RZ, 0x1, R25 ;  /* 0x00000001ff1c7819 */ /* 0x000fc60000011619 */
[C---:B------:R-:W-:Y:S01]  /*14110*/  IMAD.SHL.U32 R26, R31.reuse, 0x8, RZ ;  /* 0x000000081f1a7824 */ /* 0x040fe200078e00ff */
[----:B------:R-:W-:-:S04]  /*14120*/  SHF.L.U64.HI R29, R31, 0x3, R28 ;  /* 0x000000031f1d7819 */ /* 0x000fc8000001021c */
[----:B------:R-:W-:-:S04]  /*14130*/  IADD3 R10, P0, R33, R26, RZ ;  /* 0x0000001a210a7210 */ /* 0x000fc80007f1e0ff */
[----:B------:R-:W-:-:S05]  /*14140*/  IADD3.X R11, R30, R29, RZ, P0, !PT ;  /* 0x0000001d1e0b7210 */ /* 0x000fca00007fe4ff */
        /* <DEDUP_REMOVED lines=21> */
.L_x_5136:
        /* <DEDUP_REMOVED lines=17> */
.L_x_5133:
[----:B------:R-:W-:Y:S05]  /*143b0*/  BSYNC B1 ;  /* 0x0000000000017941 */ /* 0x000fea0003800000 */
.L_x_5132:
[----:B-1----:R-:W-:-:S05]  /*143c0*/  VIADD R9, R16, 0x380 ;  /* 0x0000038010097836 */ /* 0x002fca0000000000 */
        /* <DEDUP_REMOVED lines=17> */
[----:B0-----:R-:W-:Y:S01]  /*144e0*/  IMAD.MOV.U32 R29, RZ, RZ, R15 ;  /* 0x000000ffff1d7224 */ /* 0x001fe200078e000f */
[----:B------:R-:W-:Y:S01]  /*144f0*/  MOV R24, UR12 ;  /* 0x0000000c00187c02 */ /* 0x000fe20008000f00 */
[----:B------:R-:W-:Y:S02]  /*14500*/  IMAD.MOV.U32 R28, RZ, RZ, R16 ;  /* 0x000000ffff1c7224 */ /* 0x000fe400078e0010 */
[----:B------:R-:W-:Y:S02]  /*14510*/  IMAD.U32 R26, RZ, RZ, UR13 ;  /* 0x0000000dff1a7e24 */ /* 0x000fe4000f8e00ff */
[----:B------:R-:W-:Y:S02]  /*14520*/  IMAD.U32 R14, RZ, RZ, UR12 ;  /* 0x0000000cff0e7e24 */ /* 0x000fe4000f8e00ff */
[----:B------:R-:W-:-:S07]  /*14530*/  IMAD.U32 R12, RZ, RZ, UR13 ;  /* 0x0000000dff0c7e24 */ /* 0x000fce000f8e00ff */
.L_x_5140:
        /* <DEDUP_REMOVED lines=27> */
.L_x_5139:
[----:B------:R-:W-:Y:S05]  /*146f0*/  @!P0 BRA `(.L_x_5141) ;  /* 0x0000000000788947 */ /* 0x000fea0003800000 */
[----:B------:R-:W-:Y:S01]  /*14700*/  BSSY B1, `(.L_x_5141) ;  /* 0x000001d000017945 */ /* 0x000fe20003800000 */
[----:B------:R-:W-:Y:S02]  /*14710*/  IMAD.U32 R17, RZ, RZ, UR12 ;  /* 0x0000000cff117e24 */ /* 0x000fe4000f8e00ff */
[----:B------:R-:W-:-:S07]  /*14720*/  IMAD.U32 R13, RZ, RZ, UR13 ;  /* 0x0000000dff0d7e24 */ /* 0x000fce000f8e00ff */
.L_x_5142:
[--C-:B0-----:R-:W-:Y:S02]  /*14730*/  SHF.R.U64 R26, R15, 0x1, R16.reuse ;  /* 0x000000010f1a7819 */ /* 0x101fe40000001210 */
        /* <DEDUP_REMOVED lines=8> */
[----:B------:R-:W-:-:S04]  /*147c0*/  IADD3 R15, P2, R15, R20, RZ ;  /* 0x000000140f0f7210 */ /* 0x000fc80007f5e0ff */
[----:B------:R-:W-:Y:S02]  /*147d0*/  IADD3.X R16, R16, R21, RZ, P2, !PT ;  /* 0x0000001510107210 */ /* 0x000fe400017fe4ff */
[----:B--2--5:R-:W-:Y:S02]  /*147e0*/  ISETP.GE.U32.AND P0, PT, R6, R10, PT ;  /* 0x0000000a0600720c */ /* 0x024fe40003f06070 */
[----:B------:R-:W-:Y:S02]  /*147f0*/  IADD3 R10, P4, P5, R17, 0x8, R22 ;  /* 0x00000008110a7810 */ /* 0x000fe40007d9e016 */
[----:B------:R-:W-:Y:S02]  /*14800*/  ISETP.GE.AND.EX P0, PT, R7, R11, PT, P0 ;  /* 0x0000000b0700720c */ /* 0x000fe40003f06300 */
[----:B------:R-:W-:Y:S02]  /*14810*/  IADD3 R11, P3, R4, 0x8, RZ ;  /* 0x00000008040b7810 */ /* 0x000fe40007f7e0ff */
[----:B------:R-:W-:-:S02]  /*14820*/  SEL R15, R26, R15, !P0 ;  /* 0x0000000f1a0f7207 */ /* 0x000fc40004000000 */
[----:B------:R-:W-:Y:S01]  /*14830*/  SEL R16, R23, R16, !P0 ;  /* 0x0000001017107207 */ /* 0x000fe20004000000 */
[----:B------:R-:W-:Y:S01]  /*14840*/  IMAD.X R20, RZ, RZ, R5, P3 ;  /* 0x000000ffff147224 */ /* 0x000fe200018e0605 */
[----:B------:R-:W-:Y:S02]  /*14850*/  ISETP.GT.U32.AND P2, PT, R15, RZ, PT ;  /* 0x000000ff0f00720c */ /* 0x000fe40003f44070 */
[----:B------:R-:W-:Y:S02]  /*14860*/  IADD3.X R4, R13, RZ, R24, P4, P5 ;  /* 0x000000ff0d047210 */ /* 0x000fe400027ea418 */
[----:B------:R-:W-:Y:S02]  /*14870*/  ISETP.GT.AND.EX P2, PT, R16, RZ, PT, P2 ;  /* 0x000000ff1000720c */ /* 0x000fe40003f44320 */
[----:B------:R-:W-:Y:S02]  /*14880*/  SEL R17, R17, R10, !P0 ;  /* 0x0000000a11117207 */ /* 0x000fe40004000000 */
[----:B------:R-:W-:-:S02]  /*14890*/  SEL R13, R13, R4, !P0 ;  /* 0x000000040d0d7207 */ /* 0x000fc40004000000 */
[----:B------:R-:W-:Y:S02]  /*148a0*/  SEL R18, R18, R11, !P0 ;  /* 0x0000000b12127207 */ /* 0x000fe40004000000 */
[----:B------:R-:W-:-:S05]  /*148b0*/  SEL R19, R19, R20, !P0 ;  /* 0x0000001413137207 */ /* 0x000fca0004000000 */
[----:B------:R-:W-:Y:S05]  /*148c0*/  @P2 BRA `(.L_x_5142) ;  /* 0xfffffffc00982947 */ /* 0x000fea000383ffff */
[----:B------:R-:W-:Y:S05]  /*148d0*/  BSYNC B1 ;  /* 0x0000000000017941 */ /* 0x000fea0003800000 */
.L_x_5141:
        /* <DEDUP_REMOVED lines=18> */
.L_x_5095:
[----:B------:R-:W-:Y:S01]  /*14a00*/  BSSY B1, `(.L_x_5143) ;  /* 0x00001ce000017945 */ /* 0x000fe20003800000 */
[C---:B0-----:R-:W-:Y:S01]  /*14a10*/  SHF.L.U64.HI R4, R22.reuse, 0x3, R23 ;  /* 0x0000000316047819 */ /* 0x041fe20000010217 */
[----:B------:R-:W-:Y:S02]  /*14a20*/  IMAD.SHL.U32 R5, R22, 0x8, RZ ;  /* 0x0000000816057824 */ /* 0x000fe400078e00ff */
        /* <DEDUP_REMOVED lines=11> */
[----:B------:R-:W-:Y:S01]  /*14ae0*/  UMOV UR4, URZ ;  /* 0x0000003f00047c82 */ /* 0x000fe20008000000 */
[----:B------:R-:W-:Y:S01]  /*14af0*/  UMOV UR5, URZ ;  /* 0x0000003f00057c82 */ /* 0x000fe20008000000 */
[----:B------:R-:W-:Y:S02]  /*14b00*/  ISETP.GE.U32.AND P0, PT, R3, 0x3, PT ;  /* 0x000000030300780c */ /* 0x000fe40003f06070 */
[----:B------:R-:W-:Y:S02]  /*14b10*/  CS2R R40, SRZ ;  /* 0x0000000000287805 */ /* 0x000fe4000001ff00 */
[----:B------:R-:W-:-:S04]  /*14b20*/  IADD3.X R3, R19, -0x1, RZ, P2, !PT ;  /* 0xffffffff13037810 */ /* 0x000fc800017fe4ff */
[----:B------:R-:W-:-:S13]  /*14b30*/  ISETP.GE.U32.AND.EX P0, PT, R3, RZ, PT, P0 ;  /* 0x000000ff0300720c */ /* 0x000fda0003f06100 */
[----:B------:R-:W-:Y:S05]  /*14b40*/  @!P0 BRA `(.L_x_5146) ;  /* 0x0000001000988947 */ /* 0x000fea0003800000 */
[----:B------:R-:W-:Y:S01]  /*14b50*/  LOP3.LUT R3, R18, 0x3, RZ, 0xc0, !PT ;  /* 0x0000000312037812 */ /* 0x000fe200078ec0ff */
[----:B------:R-:W-:Y:S01]  /*14b60*/  ULDC.64 UR4, c[0x0][0x230] ;  /* 0x00008c0000047ab9 */ /* 0x000fe20000000a00 */
[----:B0-----:R-:W-:Y:S01]  /*14b70*/  IMAD.WIDE.U32 R26, R20, 0x8, RZ ;  /* 0x00000008141a7825 */ /* 0x001fe200078e00ff */
[----:B------:R-:W-:Y:S01]  /*14b80*/  ULDC.64 UR12, c[0x0][0x238] ;  /* 0x00008e00000c7ab9 */ /* 0x000fe20000000a00 */
[----:B------:R-:W-:Y:S02]  /*14b90*/  IADD3 R3, P0, -R3, R18, RZ ;  /* 0x0000001203037210 */ /* 0x000fe40007f1e1ff */
[----:B-----5:R-:W-:Y:S02]  /*14ba0*/  IMAD R23, R17, UR4, RZ ;  /* 0x0000000411177c24 */ /* 0x020fe4000f8e02ff */
[----:B------:R-:W-:Y:S01]  /*14bb0*/  IADD3.X R19, R19, -0x1, RZ, P0, !PT ;  /* 0xffffffff13137810 */ /* 0x000fe200007fe4ff */
[----:B------:R-:W-:Y:S01]  /*14bc0*/  IMAD.WIDE.U32 R32, R16, UR4, RZ ;  /* 0x0000000410207c25 */ /* 0x000fe2000f8e00ff */
[----:B------:R-:W-:-:S03]  /*14bd0*/  ISETP.GT.U32.AND P0, PT, R3, RZ, PT ;  /* 0x000000ff0300720c */ /* 0x000fc60003f04070 */
[----:B------:R-:W-:Y:S01]  /*14be0*/  IMAD R23, R16, UR5, R23 ;  /* 0x0000000510177c24 */ /* 0x000fe2000f8e0217 */
[----:B------:R-:W-:Y:S01]  /*14bf0*/  ISETP.GT.AND.EX P0, PT, R19, RZ, PT, P0 ;  /* 0x000000ff1300720c */ /* 0x000fe20003f04300 */
[----:B------:R-:W-:Y:S01]  /*14c00*/  ULDC.64 UR4, c[0x0][0x228] ;  /* 0x00008a0000047ab9 */ /* 0x000fe20000000a00 */
[----:B------:R-:W-:Y:S01]  /*14c10*/  IMAD.SHL.U32 R43, R21, 0x8, RZ ;  /* 0x00000008152b7824 */ /* 0x000fe200078e00ff */
[C---:B------:R-:W-:Y:S01]  /*14c20*/  LEA R29, P2, R32.reuse, UR4, 0x3 ;  /* 0x00000004201d7c11 */ /* 0x040fe2000f8418ff */
[----:B------:R-:W-:Y:S01]  /*14c30*/  IMAD.IADD R23, R33, 0x1, R23 ;  /* 0x0000000121177824 */ /* 0x000fe200078e0217 */
[----:B------:R-:W-:Y:S02]  /*14c40*/  UMOV UR4, URZ ;  /* 0x0000003f00047c82 */ /* 0x000fe40008000000 */
[----:B------:R-:W-:Y:S02]  /*14c50*/  IADD3 R43, R27, R43, RZ ;  /* 0x0000002b1b2b7210 */ /* 0x000fe40007ffe0ff */
[----:B------:R-:W-:Y:S01]  /*14c60*/  LEA.HI.X R32, R32, UR5, R23, 0x3, P2 ;  /* 0x0000000520207c11 */ /* 0x000fe200090f1c17 */
[----:B------:R-:W-:-:S03]  /*14c70*/  UMOV UR5, URZ ;  /* 0x0000003f00057c82 */ /* 0x000fc60008000000 */
[----:B------:R-:W-:Y:S05]  /*14c80*/  @!P0 BRA `(.L_x_5147) ;  /* 0x0000000c00948947 */ /* 0x000fea0003800000 */
[----:B------:R-:W-:Y:S02]  /*14c90*/  ISETP.GT.U32.AND P2, PT, R3, 0xc, PT ;  /* 0x0000000c0300780c */ /* 0x000fe40003f44070 */
[----:B------:R-:W-:Y:S02]  /*14ca0*/  PLOP3.LUT P0, PT, PT, PT, PT, 0x80, 0x0 ;  /* 0x000000000000781c */ /* 0x000fe40003f0f070 */
[----:B------:R-:W-:-:S13]  /*14cb0*/  ISETP.GT.AND.EX P2, PT, R19, RZ, PT, P2 ;  /* 0x000000ff1300720c */ /* 0x000fda0003f44320 */
[----:B------:R-:W-:Y:S05]  /*14cc0*/  @!P2 BRA `(.L_x_5148) ;  /* 0x00000008003ca947 */ /* 0x000fea0003800000 */
[----:B------:R-:W-:Y:S01]  /*14cd0*/  PLOP3.LUT P0, PT, PT, PT, PT, 0x8, 0x0 ;  /* 0x000000000000781c */ /* 0x000fe20003f0e170 */
[----:B------:R-:W-:-:S12]  /*14ce0*/  ULDC.64 UR10, c[0x0][0x238] ;  /* 0x00008e00000a7ab9 */ /* 0x000fd80000000a00 */
.L_x_5149:
[----:B------:R-:W-:Y:S01]  /*14cf0*/  ULEA UR8, UP0, UR4, UR10, 0x3 ;  /* 0x0000000a04087291 */ /* 0x000fe2000f80183f */
[----:B------:R-:W-:Y:S01]  /*14d00*/  IMAD.MOV.U32 R44, RZ, RZ, R29 ;  /* 0x000000ffff2c7224 */ /* 0x000fe200078e001d */
[----:B------:R-:W-:Y:S01]  /*14d10*/  IADD3 R22, P2, R29, R26, RZ ;  /* 0x0000001a1d167210 */ /* 0x000fe20007f5e0ff */
[----:B------:R-:W-:Y:S01]  /*14d20*/  IMAD.MOV.U32 R45, RZ, RZ, R32 ;  /* 0x000000ffff2d7224 */ /* 0x000fe200078e0020 */
[----:B------:R-:W-:Y:S02]  /*14d30*/  ULEA.HI.X UR9, UR4, UR11, UR5, 0x3, UP0 ;  /* 0x0000000b04097291 */ /* 0x000fe400080f1c05 */
[----:B------:R-:W-:Y:S02]  /*14d40*/  IMAD.U32 R30, RZ, RZ, UR8 ;  /* 0x00000008ff1e7e24 */ /* 0x000fe4000f8e00ff */
[----:B------:R-:W2:Y:S02]  /*14d50*/  LDG.E.64 R34, desc[UR6][R44.64] ;  /* 0x000000062c227981 */ /* 0x000ea4000c1e1b00 */
        /* <DEDUP_REMOVED lines=15> */
[----:B------:R0:W2:Y:S01]  /*14e50*/  LDG.E.64 R34, desc[UR6][R28.64] ;  /* 0x000000061c227981 */ /* 0x0000a2000c1e1b00 */
[----:B------:R-:W-:Y:S01]  /*14e60*/  IADD3 R36, P2, R28, R26, RZ ;  /* 0x0000001a1c247210 */ /* 0x000fe20007f5e0ff */
[----:B------:R-:W-:Y:S02]  /*14e70*/  IMAD.IADD R33, R33, 0x1, R37 ;  /* 0x0000000121217824 */ /* 0x000fe400078e0225 */
[----:B------:R-:W3:Y:S02]  /*14e80*/  LDG.E.64 R40, desc[UR6][R30.64+0x18] ;  /* 0x000018061e287981 */ /* 0x000ee4000c1e1b00 */
[----:B------:R-:W-:-:S05]  /*14e90*/  IMAD.X R37, R29, 0x1, R43, P2 ;  /* 0x000000011d257824 */ /* 0x000fca00010e062b */
[----:B------:R-:W3:Y:S01]  /*14ea0*/  LDG.E.64 R44, desc[UR6][R36.64] ;  /* 0x00000006242c7981 */ /* 0x000ee2000c1e1b00 */
[----:B0-----:R-:W-:-:S05]  /*14eb0*/  IADD3 R28, P2, R36, R26, RZ ;  /* 0x0000001a241c7210 */ /* 0x001fca0007f5e0ff */
[----:B------:R-:W-:Y:S02]  /*14ec0*/  IMAD.X R29, R37, 0x1, R43, P2 ;  /* 0x00000001251d7824 */ /* 0x000fe400010e062b */
[----:B------:R-:W4:Y:S01]  /*14ed0*/  LDG.E.64 R36, desc[UR6][R30.64+0x28] ;  /* 0x000028061e247981 */ /* 0x000f22000c1e1b00 */
[----:B--2---:R-:W-:-:S04]  /*14ee0*/  IMAD R35, R35, R22, RZ ;  /* 0x0000001623237224 */ /* 0x004fc800078e02ff */
[C---:B------:R-:W-:Y:S02]  /*14ef0*/  IMAD R35, R34.reuse, R23, R35 ;  /* 0x0000001722237224 */ /* 0x040fe400078e0223 */
[----:B------:R-:W-:Y:S01]  /*14f00*/  IMAD.WIDE.U32 R22, R34, R22, R32 ;  /* 0x0000001622167225 */ /* 0x000fe200078e0020 */
[----:B------:R-:W-:Y:S01]  /*14f10*/  IADD3 R34, P2, R28, R26, RZ ;  /* 0x0000001a1c227210 */ /* 0x000fe20007f5e0ff */
[----:B------:R0:W2:Y:S02]  /*14f20*/  LDG.E.64 R32, desc[UR6][R28.64] ;  /* 0x000000061c207981 */ /* 0x0000a4000c1e1b00 */
[----:B------:R-:W-:Y:S02]  /*14f30*/  IMAD.IADD R23, R23, 0x1, R35 ;  /* 0x0000000117177824 */ /* 0x000fe400078e0223 */
[----:B---3--:R-:W-:-:S04]  /*14f40*/  IMAD R35, R45, R40, RZ ;  /* 0x000000282d237224 */ /* 0x008fc800078e02ff */
[C---:B------:R-:W-:Y:S02]  /*14f50*/  IMAD R35, R44.reuse, R41, R35 ;  /* 0x000000292c237224 */ /* 0x040fe400078e0223 */
[----:B------:R-:W-:Y:S02]  /*14f60*/  IMAD.WIDE.U32 R40, R44, R40, R22 ;  /* 0x000000282c287225 */ /* 0x000fe400078e0016 */
[----:B------:R-:W2:Y:S03]  /*14f70*/  LDG.E.64 R22, desc[UR6][R30.64+0x20] ;  /* 0x000020061e167981 */ /* 0x000ea6000c1e1b00 */
[----:B------:R-:W-:Y:S01]  /*14f80*/  IADD3 R41, R41, R35, RZ ;  /* 0x0000002329297210 */ /* 0x000fe20007ffe0ff */
[----:B------:R-:W-:-:S05]  /*14f90*/  IMAD.X R35, R29, 0x1, R43, P2 ;  /* 0x000000011d237824 */ /* 0x000fca00010e062b */
[----:B------:R1:W4:Y:S01]  /*14fa0*/  LDG.E.64 R44, desc[UR6][R34.64] ;  /* 0x00000006222c7981 */ /* 0x000322000c1e1b00 */
[----:B0-----:R-:W-:-:S05]  /*14fb0*/  IADD3 R28, P2, R34, R26, RZ ;  /* 0x0000001a221c7210 */ /* 0x001fca0007f5e0ff */
[----:B------:R-:W-:Y:S01]  /*14fc0*/  IMAD.X R29, R35, 0x1, R43, P2 ;  /* 0x00000001231d7824 */ /* 0x000fe200010e062b */
[----:B-1----:R-:W-:-:S05]  /*14fd0*/  IADD3 R34, P2, R28, R26, RZ ;  /* 0x0000001a1c227210 */ /* 0x002fca0007f5e0ff */
[----:B------:R-:W-:Y:S02]  /*14fe0*/  IMAD.X R35, R29, 0x1, R43, P2 ;  /* 0x000000011d237824 */ /* 0x000fe400010e062b */
[----:B--2---:R-:W-:-:S04]  /*14ff0*/  IMAD R33, R33, R22, RZ ;  /* 0x0000001621217224 */ /* 0x004fc800078e02ff */
[C---:B------:R-:W-:Y:S02]  /*15000*/  IMAD R33, R32.reuse, R23, R33 ;  /* 0x0000001720217224 */ /* 0x040fe400078e0221 */
[----:B------:R-:W-:-:S04]  /*15010*/  IMAD.WIDE.U32 R22, R32, R22, R40 ;  /* 0x0000001620167225 */ /* 0x000fc800078e0028 */
[----:B------:R-:W-:Y:S02]  /*15020*/  IMAD.IADD R23, R23, 0x1, R33 ;  /* 0x0000000117177824 */ /* 0x000fe400078e0221 */
[-C--:B----4-:R-:W-:Y:S01]  /*15030*/  IMAD R41, R45, R36.reuse, RZ ;  /* 0x000000242d297224 */ /* 0x090fe200078e02ff */
[----:B------:R0:W2:Y:S03]  /*15040*/  LDG.E.64 R32, desc[UR6][R28.64] ;  /* 0x000000061c207981 */ /* 0x0000a6000c1e1b00 */
[C---:B------:R-:W-:Y:S02]  /*15050*/  IMAD R41, R44.reuse, R37, R41 ;  /* 0x000000252c297224 */ /* 0x040fe400078e0229 */
[----:B------:R-:W-:Y:S02]  /*15060*/  IMAD.WIDE.U32 R36, R44, R36, R22 ;  /* 0x000000242c247225 */ /* 0x000fe400078e0016 */
[----:B------:R-:W2:Y:S02]  /*15070*/  LDG.E.64 R22, desc[UR6][R30.64+0x30] ;  /* 0x000030061e167981 */ /* 0x000ea4000c1e1b00 */
[----:B------:R-:W-:-:S02]  /*15080*/  IMAD.IADD R37, R37, 0x1, R41 ;  /* 0x0000000125257824 */ /* 0x000fc400078e0229 */
[----:B------:R1:W3:Y:S04]  /*15090*/  LDG.E.64 R44, desc[UR6][R34.64] ;  /* 0x00000006222c7981 */ /* 0x0002e8000c1e1b00 */
[----:B------:R-:W3:Y:S01]  /*150a0*/  LDG.E.64 R40, desc[UR6][R30.64+0x38] ;  /* 0x000038061e287981 */ /* 0x000ee2000c1e1b00 */
[----:B0-----:R-:W-:-:S05]  /*150b0*/  IADD3 R28, P2, R34, R26, RZ ;  /* 0x0000001a221c7210 */ /* 0x001fca0007f5e0ff */
[----:B------:R-:W-:Y:S01]  /*150c0*/  IMAD.X R29, R35, 0x1, R43, P2 ;  /* 0x00000001231d7824 */ /* 0x000fe200010e062b */
[----:B-1----:R-:W-:-:S05]  /*150d0*/  IADD3 R34, P2, R28, R26, RZ ;  /* 0x0000001a1c227210 */ /* 0x002fca0007f5e0ff */
[----:B------:R-:W-:Y:S02]  /*150e0*/  IMAD.X R35, R29, 0x1, R43, P2 ;  /* 0x000000011d237824 */ /* 0x000fe400010e062b */
[----:B--2---:R-:W-:-:S04]  /*150f0*/  IMAD R33, R33, R22, RZ ;  /* 0x0000001621217224 */ /* 0x004fc800078e02ff */
[C---:B------:R-:W-:Y:S02]  /*15100*/  IMAD R33, R32.reuse, R23, R33 ;  /* 0x0000001720217224 */ /* 0x040fe400078e0221 */
[----:B------:R-:W-:-:S04]  /*15110*/  IMAD.WIDE.U32 R22, R32, R22, R36 ;  /* 0x0000001620167225 */ /* 0x000fc800078e0024 */
[-C--:B---3--:R-:W-:Y:S01]  /*15120*/  IMAD R37, R45, R40.reuse, RZ ;  /* 0x000000282d257224 */ /* 0x088fe200078e02ff */
[----:B------:R-:W-:Y:S02]  /*15130*/  IADD3 R23, R23, R33, RZ ;  /* 0x0000002117177210 */ /* 0x000fe40007ffe0ff */
[----:B------:R0:W2:Y:S01]  /*15140*/  LDG.E.64 R32, desc[UR6][R28.64] ;  /* 0x000000061c207981 */ /* 0x0000a2000c1e1b00 */
        /* <DEDUP_REMOVED lines=14> */
[-C--:B---3--:R-:W-:Y:S01]  /*15230*/  IMAD R41, R45, R36.reuse, RZ ;  /* 0x000000242d297224 */ /* 0x088fe200078e02ff */
[----:B------:R0:W2:Y:S03]  /*15240*/  LDG.E.64 R32, desc[UR6][R28.64] ;  /* 0x000000061c207981 */ /* 0x0000a6000c1e1b00 */
[C---:B------:R-:W-:Y:S02]  /*15250*/  IMAD R41, R44.reuse, R37, R41 ;  /* 0x000000252c297224 */ /* 0x040fe400078e0229 */
[----:B------:R-:W-:Y:S02]  /*15260*/  IMAD.WIDE.U32 R36, R44, R36, R22 ;  /* 0x000000242c247225 */ /* 0x000fe400078e0016 */
[----:B------:R-:W2:Y:S03]  /*15270*/  LDG.E.64 R22, desc[UR6][R30.64+0x50] ;  /* 0x000050061e167981 */ /* 0x000ea6000c1e1b00 */
[----:B------:R-:W-:Y:S01]  /*15280*/  IADD3 R37, R37, R41, RZ ;  /* 0x0000002925257210 */ /* 0x000fe20007ffe0ff */
        /* <DEDUP_REMOVED lines=14> */
[----:B------:R-:W2:Y:S02]  /*15370*/  LDG.E.64 R22, desc[UR6][R30.64+0x60] ;  /* 0x000060061e167981 */ /* 0x000ea4000c1e1b00 */
[----:B------:R-:W-:-:S02]  /*15380*/  IMAD.IADD R41, R41, 0x1, R37 ;  /* 0x0000000129297824 */ /* 0x000fc400078e0225 */
[----:B------:R-:W3:Y:S04]  /*15390*/  LDG.E.64 R44, desc[UR6][R34.64] ;  /* 0x00000006222c7981 */ /* 0x000ee8000c1e1b00 */
        /* <DEDUP_REMOVED lines=8> */
[----:B------:R-:W4:Y:S03]  /*15420*/  LDG.E.64 R40, desc[UR6][R28.64] ;  /* 0x000000061c287981 */ /* 0x000f26000c1e1b00 */
[----:B------:R-:W-:Y:S01]  /*15430*/  IADD3 R23, R23, R33, RZ ;  /* 0x0000002117177210 */ /* 0x000fe20007ffe0ff */
[----:B---3--:R-:W-:-:S04]  /*15440*/  IMAD R33, R45, R36, RZ ;  /* 0x000000242d217224 */ /* 0x008fc800078e02ff */
[C---:B------:R-:W-:Y:S02]  /*15450*/  IMAD R37, R44.reuse, R37, R33 ;  /* 0x000000252c257224 */ /* 0x040fe400078e0221 */
[----:B------:R-:W-:Y:S02]  /*15460*/  IMAD.X R33, R29, 0x1, R43, P2 ;  /* 0x000000011d217824 */ /* 0x000fe400010e062b */
[----:B------:R-:W-:Y:S02]  /*15470*/  IMAD.WIDE.U32 R22, R44, R36, R22 ;  /* 0x000000242c167225 */ /* 0x000fe400078e0016 */
[----:B------:R-:W2:Y:S04]  /*15480*/  LDG.E.64 R44, desc[UR6][R30.64+0x78] ;  /* 0x000078061e2c7981 */ /* 0x000ea8000c1e1b00 */
        /* <DEDUP_REMOVED lines=8> */
[-C--:B----4-:R-:W-:Y:S02]  /*15510*/  IMAD R37, R41, R34.reuse, RZ ;  /* 0x0000002229257224 */ /* 0x090fe400078e02ff */
[----:B------:R-:W-:-:S04]  /*15520*/  IMAD.WIDE.U32 R22, R40, R34, R22 ;  /* 0x0000002228167225 */ /* 0x000fc800078e0016 */
[----:B------:R-:W-:-:S04]  /*15530*/  IMAD R37, R40, R35, R37 ;  /* 0x0000002328257224 */ /* 0x000fc800078e0225 */
[----:B------:R-:W-:Y:S02]  /*15540*/  IMAD.IADD R23, R23, 0x1, R37 ;  /* 0x0000000117177824 */ /* 0x000fe400078e0225 */
[-C--:B--2---:R-:W-:Y:S02]  /*15550*/  IMAD R29, R29, R44.reuse, RZ ;  /* 0x0000002c1d1d7224 */ /* 0x084fe400078e02ff */
[----:B------:R-:W-:-:S04]  /*15560*/  IMAD.WIDE.U32 R40, R28, R44, R22 ;  /* 0x0000002c1c287225 */ /* 0x000fc800078e0016 */
[----:B------:R-:W-:Y:S01]  /*15570*/  IMAD R31, R28, R45, R29 ;  /* 0x0000002d1c1f7224 */ /* 0x000fe200078e021d */
[----:B------:R-:W-:-:S03]  /*15580*/  IADD3 R29, P3, R32, R26, RZ ;  /* 0x0000001a201d7210 */ /* 0x000fc60007f7e0ff */
[----:B------:R-:W-:Y:S01]  /*15590*/  IMAD.IADD R41, R41, 0x1, R31 ;  /* 0x0000000129297824 */ /* 0x000fe200078e021f */
[----:B------:R-:W-:Y:S01]  /*155a0*/  IADD3.X R32, R33, R43, RZ, P3, !PT ;  /* 0x0000002b21207210 */ /* 0x000fe20001ffe4ff */
[----:B------:R-:W-:Y:S08]  /*155b0*/  @P2 BRA `(.L_x_5149) ;  /* 0xfffffff400cc2947 */ /* 0x000ff0000383ffff */
.L_x_5148:
        /* <DEDUP_REMOVED lines=37> */
[----:B------:R-:W-:Y:S02]  /*15810*/  IMAD.WIDE.U32 R22, R34, R22, R32 ;  /* 0x0000001622167225 */ /* 0x000fe400078e0020 */
[----:B------:R-:W2:Y:S02]  /*15820*/  LDG.E.64 R32, desc[UR6][R28.64] ;  /* 0x000000061c207981 */ /* 0x000ea4000c1e1b00 */
[----:B------:R-:W-:Y:S02]  /*15830*/  IMAD.IADD R23, R23, 0x1, R35 ;  /* 0x0000000117177824 */ /* 0x000fe400078e0223 */
[----:B---3--:R-:W-:-:S04]  /*15840*/  IMAD R35, R45, R40, RZ ;  /* 0x000000282d237224 */ /* 0x008fc800078e02ff */
[C---:B------:R-:W-:Y:S02]  /*15850*/  IMAD R35, R44.reuse, R41, R35 ;  /* 0x000000292c237224 */ /* 0x040fe400078e0223 */
[----:B------:R-:W-:Y:S02]  /*15860*/  IMAD.WIDE.U32 R40, R44, R40, R22 ;  /* 0x000000282c287225 */ /* 0x000fe400078e0016 */
[----:B------:R-:W2:Y:S01]  /*15870*/  LDG.E.64 R22, desc[UR6][R30.64+0x20] ;  /* 0x000020061e167981 */ /* 0x000ea2000c1e1b00 */
[----:B------:R-:W-:Y:S02]  /*15880*/  IADD3 R34, P0, R28, R26, RZ ;  /* 0x0000001a1c227210 */ /* 0x000fe40007f1e0ff */
[----:B------:R-:W-:-:S03]  /*15890*/  IADD3 R41, R41, R35, RZ ;  /* 0x0000002329297210 */ /* 0x000fc60007ffe0ff */
[----:B------:R-:W-:Y:S02]  /*158a0*/  IMAD.X R35, R29, 0x1, R43, P0 ;  /* 0x000000011d237824 */ /* 0x000fe400000e062b */
[----:B------:R-:W3:Y:S04]  /*158b0*/  LDG.E.64 R28, desc[UR6][R30.64+0x30] ;  /* 0x000030061e1c7981 */ /* 0x000ee8000c1e1b00 */
[----:B------:R-:W4:Y:S01]  /*158c0*/  LDG.E.64 R44, desc[UR6][R34.64] ;  /* 0x00000006222c7981 */ /* 0x000f22000c1e1b00 */
[----:B--2---:R-:W-:-:S04]  /*158d0*/  IMAD R33, R33, R22, RZ ;  /* 0x0000001621217224 */ /* 0x004fc800078e02ff */
[C---:B------:R-:W-:Y:S02]  /*158e0*/  IMAD R23, R32.reuse, R23, R33 ;  /* 0x0000001720177224 */ /* 0x040fe400078e0221 */
[----:B------:R-:W-:Y:S01]  /*158f0*/  IMAD.WIDE.U32 R32, R32, R22, R40 ;  /* 0x0000001620207225 */ /* 0x000fe200078e0028 */
[----:B------:R-:W-:-:S03]  /*15900*/  IADD3 R22, P0, R34, R26, RZ ;  /* 0x0000001a22167210 */ /* 0x000fc60007f1e0ff */
[----:B------:R-:W-:Y:S02]  /*15910*/  IMAD.IADD R33, R33, 0x1, R23 ;  /* 0x0000000121217824 */ /* 0x000fe400078e0217 */
[----:B------:R-:W-:Y:S02]  /*15920*/  IMAD.X R23, R35, 0x1, R43, P0 ;  /* 0x0000000123177824 */ /* 0x000fe400000e062b */
[----:B----4-:R-:W-:-:S03]  /*15930*/  IMAD R41, R45, R36, RZ ;  /* 0x000000242d297224 */ /* 0x010fc600078e02ff */
[----:B------:R-:W3:Y:S01]  /*15940*/  LDG.E.64 R34, desc[UR6][R22.64] ;  /* 0x0000000616227981 */ /* 0x000ee2000c1e1b00 */
        /* <DEDUP_REMOVED lines=12> */
[----:B---3--:R-:W-:-:S04]  /*15a10*/  IMAD R35, R35, R28, RZ ;  /* 0x0000001c23237224 */ /* 0x008fc800078e02ff */
[C---:B------:R-:W-:Y:S02]  /*15a20*/  IMAD R35, R34.reuse, R29, R35 ;  /* 0x0000001d22237224 */ /* 0x040fe400078e0223 */
[----:B------:R-:W-:-:S05]  /*15a30*/  IMAD.WIDE.U32 R28, R34, R28, R36 ;  /* 0x0000001c221c7225 */ /* 0x000fca00078e0024 */
[----:B------:R-:W-:Y:S01]  /*15a40*/  IADD3 R29, R29, R35, RZ ;  /* 0x000000231d1d7210 */ /* 0x000fe20007ffe0ff */
[-C--:B--2---:R-:W-:Y:S02]  /*15a50*/  IMAD R37, R23, R44.reuse, RZ ;  /* 0x0000002c17257224 */ /* 0x084fe400078e02ff */
[----:B------:R-:W-:Y:S01]  /*15a60*/  IMAD.WIDE.U32 R40, R22, R44, R28 ;  /* 0x0000002c16287225 */ /* 0x000fe200078e001c */
[----:B------:R-:W-:-:S03]  /*15a70*/  IADD3 R29, P2, R32, R26, RZ ;  /* 0x0000001a201d7210 */ /* 0x000fc60007f5e0ff */
[----:B------:R-:W-:Y:S02]  /*15a80*/  IMAD R37, R22, R45, R37 ;  /* 0x0000002d16257224 */ /* 0x000fe400078e0225 */
[----:B------:R-:W-:Y:S02]  /*15a90*/  IMAD.X R32, R33, 0x1, R43, P2 ;  /* 0x0000000121207824 */ /* 0x000fe400010e062b */
[----:B------:R-:W-:-:S07]  /*15aa0*/  IMAD.IADD R41, R41, 0x1, R37 ;  /* 0x0000000129297824 */ /* 0x000fce00078e0225 */
.L_x_5150:
[----:B------:R-:W-:-:S04]  /*15ab0*/  ISETP.NE.U32.AND P2, PT, R3, RZ, PT ;  /* 0x000000ff0300720c */ /* 0x000fc80003f45070 */
[----:B------:R-:W-:-:S13]  /*15ac0*/  ISETP.NE.OR.EX P0, PT, R19, RZ, P0, P2 ;  /* 0x000000ff1300720c */ /* 0x000fda0000705720 */
[----:B------:R-:W-:Y:S05]  /*15ad0*/  @!P0 BRA `(.L_x_5146) ;  /* 0x0000000000b48947 */ /* 0x000fea0003800000 */
.L_x_5147:
[----:B------:R-:W-:Y:S01]  /*15ae0*/  ULEA UR8, UP0, UR4, UR12, 0x3 ;  /* 0x0000000c04087291 */ /* 0x000fe2000f80183f */
[----:B------:R-:W-:Y:S01]  /*15af0*/  IMAD.MOV.U32 R44, RZ, RZ, R29 ;  /* 0x000000ffff2c7224 */ /* 0x000fe200078e001d */
[----:B------:R-:W-:Y:S02]  /*15b00*/  MOV R45, R32 ;  /* 0x00000020002d7202 */ /* 0x000fe40000000f00 */
[----:B------:R-:W-:Y:S01]  /*15b10*/  ULEA.HI.X UR9, UR4, UR13, UR5, 0x3, UP0 ;  /* 0x0000000d04097291 */ /* 0x000fe200080f1c05 */
[----:B------:R-:W-:Y:S01]  /*15b20*/  IADD3 R28, P0, R29, R26, RZ ;  /* 0x0000001a1d1c7210 */ /* 0x000fe20007f1e0ff */
[----:B------:R-:W-:Y:S01]  /*15b30*/  IMAD.U32 R22, RZ, RZ, UR8 ;  /* 0x00000008ff167e24 */ /* 0x000fe2000f8e00ff */
[----:B------:R-:W2:Y:S03]  /*15b40*/  LDG.E.64 R34, desc[UR6][R44.64] ;  /* 0x000000062c227981 */ /* 0x000ea6000c1e1b00 */
[----:B------:R-:W-:-:S05]  /*15b50*/  IMAD.U32 R23, RZ, RZ, UR9 ;  /* 0x00000009ff177e24 */ /* 0x000fca000f8e00ff */
        /* <DEDUP_REMOVED lines=14> */
[----:B------:R-:W-:-:S03]  /*15c40*/  IMAD.WIDE.U32 R30, R30, R32, R40 ;  /* 0x000000201e1e7225 */ /* 0x000fc600078e0028 */
[----:B------:R-:W2:Y:S01]  /*15c50*/  LDG.E.64 R40, desc[UR6][R34.64] ;  /* 0x0000000622287981 */ /* 0x000ea2000c1e1b00 */
[----:B------:R-:W-:-:S05]  /*15c60*/  IADD3 R32, P0, R34, R26, RZ ;  /* 0x0000001a22207210 */ /* 0x000fca0007f1e0ff */
        /* <DEDUP_REMOVED lines=9> */
[----:B--2---:R-:W-:-:S04]  /*15d00*/  IMAD R37, R41, R28, RZ ;  /* 0x0000001c29257224 */ /* 0x004fc800078e02ff */
[C---:B------:R-:W-:Y:S02]  /*15d10*/  IMAD R37, R40.reuse, R29, R37 ;  /* 0x0000001d28257224 */ /* 0x040fe400078e0225 */
[----:B------:R-:W-:-:S05]  /*15d20*/  IMAD.WIDE.U32 R28, R40, R28, R30 ;  /* 0x0000001c281c7225 */ /* 0x000fca00078e001e */
[----:B------:R-:W-:Y:S01]  /*15d30*/  IADD3 R29, R29, R37, RZ ;  /* 0x000000251d1d7210 */ /* 0x000fe20007ffe0ff */
[-C--:B----4-:R-:W-:Y:S02]  /*15d40*/  IMAD R31, R35, R44.reuse, RZ ;  /* 0x0000002c231f7224 */ /* 0x090fe400078e02ff */
[----:B------:R-:W-:Y:S01]  /*15d50*/  IMAD.WIDE.U32 R40, R34, R44, R28 ;  /* 0x0000002c22287225 */ /* 0x000fe200078e001c */
[----:B------:R-:W-:-:S03]  /*15d60*/  IADD3 R29, P2, R32, R26, RZ ;  /* 0x0000001a201d7210 */ /* 0x000fc60007f5e0ff */
[----:B------:R-:W-:Y:S02]  /*15d70*/  IMAD R31, R34, R45, R31 ;  /* 0x0000002d221f7224 */ /* 0x000fe400078e021f */
[----:B------:R-:W-:Y:S02]  /*15d80*/  IMAD.X R32, R33, 0x1, R43, P2 ;  /* 0x0000000121207824 */ /* 0x000fe400010e062b */
[----:B------:R-:W-:Y:S01]  /*15d90*/  IMAD.IADD R41, R41, 0x1, R31 ;  /* 0x0000000129297824 */ /* 0x000fe200078e021f */
[----:B------:R-:W-:Y:S06]  /*15da0*/  @P0 BRA `(.L_x_5147) ;  /* 0xfffffffc004c0947 */ /* 0x000fec000383ffff */
.L_x_5146:
[----:B------:R-:W-:-:S04]  /*15db0*/  LOP3.LUT R32, R18, 0x3, RZ, 0xc0, !PT ;  /* 0x0000000312207812 */ /* 0x000fc800078ec0ff */
        /* <DEDUP_REMOVED lines=9> */
[----:B------:R-:W-:Y:S01]  /*15e50*/  ULDC.64 UR8, c[0x0][0x238] ;  /* 0x00008e0000087ab9 */ /* 0x000fe20000000a00 */
[----:B------:R-:W-:Y:S01]  /*15e60*/  IMAD.MOV.U32 R26, RZ, RZ, R22 ;  /* 0x000000ffff1a7224 */ /* 0x000fe200078e0016 */
[----:B------:R-:W-:Y:S01]  /*15e70*/  ULEA UR8, UP0, UR4, UR8, 0x3 ;  /* 0x0000000804087291 */ /* 0x000fe2000f80183f */
[----:B------:R-:W-:Y:S02]  /*15e80*/  IMAD.IADD R27, R3, 0x1, R23 ;  /* 0x00000001031b7824 */ /* 0x000fe400078e0217 */
[----:B------:R-:W-:Y:S01]  /*15e90*/  IMAD R3, R21, UR4, R18 ;  /* 0x0000000415037c24 */ /* 0x000fe2000f8e0212 */
[----:B------:R-:W-:Y:S02]  /*15ea0*/  ULEA.HI.X UR5, UR4, UR9, UR5, 0x3, UP0 ;  /* 0x0000000904057291 */ /* 0x000fe400080f1c05 */
[----:B------:R-:W-:Y:S01]  /*15eb0*/  IMAD.WIDE.U32 R28, R20, UR4, R26 ;  /* 0x00000004141c7c25 */ /* 0x000fe2000f8e001a */
[----:B------:R-:W-:-:S03]  /*15ec0*/  MOV R18, UR8 ;  /* 0x0000000800127c02 */ /* 0x000fc60008000f00 */
[----:B------:R-:W-:Y:S01]  /*15ed0*/  IMAD.IADD R29, R29, 0x1, R3 ;  /* 0x000000011d1d7824 */ /* 0x000fe200078e0203 */
        /* <DEDUP_REMOVED lines=35> */
.L_x_5145:
[----:B------:R-:W1:Y:S01]  /*16110*/  LDC R23, c[0x0][0x248] ;  /* 0x00009200ff177b82 */ /* 0x000e620000000800 */
[C---:B------:R-:W-:Y:S02]  /*16120*/  ISETP.GE.U32.AND P0, PT, R5.reuse, 0x1, PT ;  /* 0x000000010500780c */ /* 0x040fe40003f06070 */
[--C-:B------:R-:W-:Y:S02]  /*16130*/  SHF.R.S64 R28, R5, 0x3, R4.reuse ;  /* 0x00000003051c7819 */ /* 0x100fe40000001004 */
[----:B------:R-:W-:Y:S02]  /*16140*/  ISETP.GE.AND.EX P0, PT, R4, RZ, PT, P0 ;  /* 0x000000ff0400720c */ /* 0x000fe40003f06300 */
[----:B------:R-:W-:Y:S01]  /*16150*/  SHF.R.S32.HI R27, RZ, 0x3, R4 ;  /* 0x00000003ff1b7819 */ /* 0x000fe20000011404 */
[----:B------:R-:W2:Y:S01]  /*16160*/  LDC R26, c[0x0][0x24c] ;  /* 0x00009300ff1a7b82 */ /* 0x000ea20000000800 */
[----:B-1----:R-:W-:Y:S01]  /*16170*/  MOV R22, R23 ;  /* 0x0000001700167202 */ /* 0x002fe20000000f00 */
[----:B--2---:R-:W-:-:S08]  /*16180*/  IMAD.MOV.U32 R3, RZ, RZ, R26 ;  /* 0x000000ffff037224 */ /* 0x004fd000078e001a */
[----:B------:R-:W-:Y:S05]  /*16190*/  @!P0 BRA `(.L_x_5151) ;  /* 0x0000000000888947 */ /* 0x000fea0003800000 */
[----:B------:R-:W-:Y:S01]  /*161a0*/  BSSY B2, `(.L_x_5151) ;  /* 0x0000021000027945 */ /* 0x000fe20003800000 */
[----:B------:R-:W-:Y:S01]  /*161b0*/  IMAD.MOV.U32 R32, RZ, RZ, R28 ;  /* 0x000000ffff207224 */ /* 0x000fe200078e001c */
[----:B------:R-:W-:Y:S01]  /*161c0*/  MOV R22, R23 ;  /* 0x0000001700167202 */ /* 0x000fe20000000f00 */
[----:B------:R-:W-:Y:S02]  /*161d0*/  IMAD.MOV.U32 R31, RZ, RZ, R27 ;  /* 0x000000ffff1f7224 */ /* 0x000fe400078e001b */
[----:B------:R-:W-:Y:S02]  /*161e0*/  IMAD.MOV.U32 R29, RZ, RZ, R23 ;  /* 0x000000ffff1d7224 */ /* 0x000fe400078e0017 */
[--C-:B------:R-:W-:Y:S02]  /*161f0*/  IMAD.MOV.U32 R30, RZ, RZ, R26.reuse ;  /* 0x000000ffff1e7224 */ /* 0x100fe400078e001a */
[----:B------:R-:W-:-:S07]  /*16200*/  IMAD.MOV.U32 R3, RZ, RZ, R26 ;  /* 0x000000ffff037224 */ /* 0x000fce00078e001a */
.L_x_5152:
[--C-:B------:R-:W-:Y:S02]  /*16210*/  SHF.R.U64 R35, R32, 0x1, R31.reuse ;  /* 0x0000000120237819 */ /* 0x100fe4000000121f */
[----:B------:R-:W-:-:S03]  /*16220*/  SHF.R.U32.HI R36, RZ, 0x1, R31 ;  /* 0x00000001ff247819 */ /* 0x000fc6000001161f */
[C---:B------:R-:W-:Y:S01]  /*16230*/  IMAD.SHL.U32 R34, R35.reuse, 0x8, RZ ;  /* 0x0000000823227824 */ /* 0x040fe200078e00ff */
[----:B------:R-:W-:-:S04]  /*16240*/  SHF.L.U64.HI R33, R35, 0x3, R36 ;  /* 0x0000000323217819 */ /* 0x000fc80000010224 */
[----:B------:R-:W-:-:S05]  /*16250*/  IADD3 R18, P2, R29, R34, RZ ;  /* 0x000000221d127210 */ /* 0x000fca0007f5e0ff */
[----:B------:R-:W-:-:S05]  /*16260*/  IMAD.X R19, R30, 0x1, R33, P2 ;  /* 0x000000011e137824 */ /* 0x000fca00010e0621 */
[----:B0-----:R-:W2:Y:S02]  /*16270*/  LDG.E.64 R20, desc[UR6][R18.64] ;  /* 0x0000000612147981 */ /* 0x001ea4000c1e1b00 */
[----:B--2---:R-:W-:Y:S02]  /*16280*/  ISETP.GE.U32.AND P2, PT, R20, R40, PT ;  /* 0x000000281400720c */ /* 0x004fe40003f46070 */
[----:B------:R-:W-:Y:S02]  /*16290*/  LOP3.LUT R20, RZ, R36, RZ, 0x33, !PT ;  /* 0x00000024ff147212 */ /* 0x000fe400078e33ff */
[----:B------:R-:W-:Y:S02]  /*162a0*/  ISETP.GE.AND.EX P2, PT, R21, R41, PT, P2 ;  /* 0x000000291500720c */ /* 0x000fe40003f46320 */
[----:B------:R-:W-:-:S04]  /*162b0*/  LOP3.LUT R21, RZ, R35, RZ, 0x33, !PT ;  /* 0x00000023ff157212 */ /* 0x000fc800078e33ff */
[----:B------:R-:W-:Y:S02]  /*162c0*/  IADD3 R32, P3, R32, R21, RZ ;  /* 0x0000001520207210 */ /* 0x000fe40007f7e0ff */
[----:B------:R-:W-:Y:S02]  /*162d0*/  IADD3 R21, P5, P6, R22, 0x8, R34 ;  /* 0x0000000816157810 */ /* 0x000fe40007ebe022 */
[----:B------:R-:W-:Y:S01]  /*162e0*/  SEL R32, R32, R35, !P2 ;  /* 0x0000002320207207 */ /* 0x000fe20005000000 */
[----:B------:R-:W-:Y:S01]  /*162f0*/  IMAD.X R31, R31, 0x1, R20, P3 ;  /* 0x000000011f1f7824 */ /* 0x000fe200018e0614 */
[----:B------:R-:W-:Y:S02]  /*16300*/  IADD3 R20, P4, R18, 0x8, RZ ;  /* 0x0000000812147810 */ /* 0x000fe40007f9e0ff */
[----:B------:R-:W-:Y:S02]  /*16310*/  ISETP.GT.U32.AND P3, PT, R32, RZ, PT ;  /* 0x000000ff2000720c */ /* 0x000fe40003f64070 */
[----:B------:R-:W-:Y:S01]  /*16320*/  SEL R31, R31, R36, !P2 ;  /* 0x000000241f1f7207 */ /* 0x000fe20005000000 */
[----:B------:R-:W-:Y:S01]  /*16330*/  IMAD.X R19, RZ, RZ, R19, P4 ;  /* 0x000000ffff137224 */ /* 0x000fe200020e0613 */
[----:B------:R-:W-:-:S02]  /*16340*/  IADD3.X R18, R3, RZ, R33, P5, P6 ;  /* 0x000000ff03127210 */ /* 0x000fc40002fec421 */
[----:B------:R-:W-:Y:S02]  /*16350*/  ISETP.GT.AND.EX P3, PT, R31, RZ, PT, P3 ;  /* 0x000000ff1f00720c */ /* 0x000fe40003f64330 */
[----:B------:R-:W-:Y:S02]  /*16360*/  SEL R22, R21, R22, !P2 ;  /* 0x0000001615167207 */ /* 0x000fe40005000000 */
[----:B------:R-:W-:Y:S02]  /*16370*/  SEL R3, R18, R3, !P2 ;  /* 0x0000000312037207 */ /* 0x000fe40005000000 */
[----:B------:R-:W-:Y:S02]  /*16380*/  SEL R29, R20, R29, !P2 ;  /* 0x0000001d141d7207 */ /* 0x000fe40005000000 */
[----:B------:R-:W-:-:S05]  /*16390*/  SEL R30, R19, R30, !P2 ;  /* 0x0000001e131e7207 */ /* 0x000fca0005000000 */
[----:B------:R-:W-:Y:S05]  /*163a0*/  @P3 BRA `(.L_x_5152) ;  /* 0xfffffffc00983947 */ /* 0x000fea000383ffff */
[----:B------:R-:W-:Y:S05]  /*163b0*/  BSYNC B2 ;  /* 0x0000000000027941 */ /* 0x000fea0003800000 */
.L_x_5151:
[----:B------:R-:W-:Y:S05]  /*163c0*/  @!P0 BRA `(.L_x_5153) ;  /* 0x0000000000788947 */ /* 0x000fea0003800000 */
[----:B------:R-:W-:Y:S01]  /*163d0*/  BSSY B2, `(.L_x_5153) ;  /* 0x000001d000027945 */ /* 0x000fe20003800000 */
[----:B------:R-:W-:Y:S01]  /*163e0*/  MOV R29, R23 ;  /* 0x00000017001d7202 */ /* 0x000fe20000000f00 */
[----:B------:R-:W-:-:S07]  /*163f0*/  IMAD.MOV.U32 R30, RZ, RZ, R26 ;  /* 0x000000ffff1e7224 */ /* 0x000fce00078e001a */
.L_x_5154:
[--C-:B------:R-:W-:Y:S02]  /*16400*/  SHF.R.U64 R35, R28, 0x1, R27.reuse ;  /* 0x000000011c237819 */ /* 0x100fe4000000121b */
[----:B------:R-:W-:-:S03]  /*16410*/  SHF.R.U32.HI R34, RZ, 0x1, R27 ;  /* 0x00000001ff227819 */ /* 0x000fc6000001161b */
[C---:B------:R-:W-:Y:S01]  /*16420*/  IMAD.SHL.U32 R32, R35.reuse, 0x8, RZ ;  /* 0x0000000823207824 */ /* 0x040fe200078e00ff */
[----:B------:R-:W-:-:S04]  /*16430*/  SHF.L.U64.HI R33, R35, 0x3, R34 ;  /* 0x0000000323217819 */ /* 0x000fc80000010222 */
[----:B------:R-:W-:-:S05]  /*16440*/  IADD3 R18, P0, R29, R32, RZ ;  /* 0x000000201d127210 */ /* 0x000fca0007f1e0ff */
[----:B------:R-:W-:-:S05]  /*16450*/  IMAD.X R19, R30, 0x1, R33, P0 ;  /* 0x000000011e137824 */ /* 0x000fca00000e0621 */
[----:B0-----:R0:W2:Y:S01]  /*16460*/  LDG.E.64 R20, desc[UR6][R18.64] ;  /* 0x0000000612147981 */ /* 0x0010a2000c1e1b00 */
[----:B------:R-:W-:-:S04]  /*16470*/  LOP3.LUT R31, RZ, R35, RZ, 0x33, !PT ;  /* 0x00000023ff1f7212 */ /* 0x000fc800078e33ff */
[----:B------:R-:W-:Y:S02]  /*16480*/  IADD3 R28, P2, R28, R31, RZ ;  /* 0x0000001f1c1c7210 */ /* 0x000fe40007f5e0ff */
[----:B0-----:R-:W-:-:S05]  /*16490*/  IADD3 R18, P3, R18, 0x8, RZ ;  /* 0x0000000812127810 */ /* 0x001fca0007f7e0ff */
[----:B------:R-:W-:Y:S01]  /*164a0*/  IMAD.X R19, RZ, RZ, R19, P3 ;  /* 0x000000ffff137224 */ /* 0x000fe200018e0613 */
[----:B--2---:R-:W-:Y:S02]  /*164b0*/  ISETP.GE.U32.AND P0, PT, R40, R20, PT ;  /* 0x000000142800720c */ /* 0x004fe40003f06070 */
        /* <DEDUP_REMOVED lines=15> */
.L_x_5153:
[----:B------:R-:W-:Y:S01]  /*165b0*/  ULDC.64 UR4, c[0x0][0x248] ;  /* 0x0000920000047ab9 */ /* 0x000fe20000000a00 */
[C---:B------:R-:W-:Y:S01]  /*165c0*/  IADD3 R23, P0, -R22.reuse, R23, RZ ;  /* 0x0000001716177210 */ /* 0x040fe20007f1e1ff */
[----:B------:R-:W-:Y:S01]  /*165d0*/  ULDC.64 UR8, c[0x0][0x260] ;  /* 0x0000980000087ab9 */ /* 0x000fe20000000a00 */
[----:B0-----:R-:W-:Y:S02]  /*165e0*/  IADD3 R20, P2, R22, -UR4, RZ ;  /* 0x8000000416147c10 */ /* 0x001fe4000ff5e0ff */
        /* <DEDUP_REMOVED lines=15> */
.L_x_5144:
[----:B------:R-:W-:Y:S05]  /*166e0*/  BSYNC B1 ;  /* 0x0000000000017941 */ /* 0x000fea0003800000 */
.L_x_5143:
[----:B------:R-:W1:Y:S01]  /*166f0*/  S2R R40, SR_TID.X ;  /* 0x0000000000287919 */ /* 0x000e620000002100 */
[----:B------:R-:W-:Y:S01]  /*16700*/  BSSY B1, `(.L_x_5155) ;  /* 0x00001c7000017945 */ /* 0x000fe20003800000 */
[----:B-1----:R-:W-:-:S05]  /*16710*/  VIADD R3, R40, 0x80 ;  /* 0x0000008028037836 */ /* 0x002fca0000000000 */
[----:B------:R-:W-:-:S13]  /*16720*/  ISETP.GE.AND P0, PT, R3, R2, PT ;  /* 0x000000020300720c */ /* 0x000fda0003f06270 */
[----:B------:R-:W-:Y:S05]  /*16730*/  @P0 BRA `(.L_x_5156) ;  /* 0x0000001c000c0947 */ /* 0x000fea0003800000 */
[----:B0----5:R-:W0:Y:S01]  /*16740*/  LDC.64 R16, c[0x0][0x220] ;  /* 0x00008800ff107b82 */ /* 0x021e220000000a00 */
        /* <DEDUP_REMOVED lines=21> */
[----:B------:R-:W-:Y:S01]  /*168a0*/  IADD3.X R43, R17, -0x1, RZ, P0, !PT ;  /* 0xffffffff112b7810 */ /* 0x000fe200007fe4ff */
[----:B------:R-:W-:Y:S01]  /*168b0*/  IMAD.WIDE.U32 R22, R38, UR4, RZ ;  /* 0x0000000426167c25 */ /* 0x000fe2000f8e00ff */
[----:B------:R-:W-:-:S03]  /*168c0*/  ISETP.GT.U32.AND P0, PT, R42, RZ, PT ;  /* 0x000000ff2a00720c */ /* 0x000fc60003f04070 */
[----:B------:R-:W-:Y:S01]  /*168d0*/  IMAD R21, R38, UR5, R21 ;  /* 0x0000000526157c24 */ /* 0x000fe2000f8e0215 */
[----:B------:R-:W-:Y:S01]  /*168e0*/  ISETP.GT.AND.EX P0, PT, R43, RZ, PT, P0 ;  /* 0x000000ff2b00720c */ /* 0x000fe20003f04300 */
[----:B------:R-:W-:Y:S01]  /*168f0*/  ULDC.64 UR4, c[0x0][0x228] ;  /* 0x00008a0000047ab9 */ /* 0x000fe20000000a00 */
[----:B0-----:R-:W-:Y:S01]  /*16900*/  IMAD.SHL.U32 R17, R19, 0x8, RZ ;  /* 0x0000000813117824 */ /* 0x001fe200078e00ff */
[----:B------:R-:W-:Y:S01]  /*16910*/  LEA R30, P2, R22, UR4, 0x3 ;  /* 0x00000004161e7c11 */ /* 0x000fe2000f8418ff */
[----:B------:R-:W-:Y:S01]  /*16920*/  IMAD.IADD R31, R23, 0x1, R21 ;  /* 0x00000001171f7824 */ /* 0x000fe200078e0215 */
[----:B------:R-:W-:Y:S01]  /*16930*/  UMOV UR4, URZ ;  /* 0x0000003f00047c82 */ /* 0x000fe20008000000 */
[----:B------:R-:W-:-:S03]  /*16940*/  IMAD.WIDE.U32 R20, R18, 0x8, RZ ;  /* 0x0000000812147825 */ /* 0x000fc600078e00ff */
[----:B------:R-:W-:Y:S01]  /*16950*/  LEA.HI.X R31, R22, UR5, R31, 0x3, P2 ;  /* 0x00000005161f7c11 */ /* 0x000fe200090f1c1f */
[----:B------:R-:W-:Y:S01]  /*16960*/  UMOV UR5, URZ ;  /* 0x0000003f00057c82 */ /* 0x000fe20008000000 */
        /* <DEDUP_REMOVED lines=8> */
.L_x_5161:
[----:B------:R-:W-:Y:S01]  /*169f0*/  ULEA UR8, UP0, UR4, UR10, 0x3 ;  /* 0x0000000a04087291 */ /* 0x000fe2000f80183f */
[----:B------:R0:W2:Y:S03]  /*16a00*/  LDG.E.64 R28, desc[UR6][R30.64] ;  /* 0x000000061e1c7981 */ /* 0x0000a6000c1e1b00 */
[----:B------:R-:W-:Y:S02]  /*16a10*/  ULEA.HI.X UR9, UR4, UR11, UR5, 0x3, UP0 ;  /* 0x0000000b04097291 */ /* 0x000fe400080f1c05 */
[----:B------:R-:W-:-:S04]  /*16a20*/  MOV R26, UR8 ;  /* 0x00000008001a7c02 */ /* 0x000fc80008000f00 */
[----:B------:R-:W-:Y:S01]  /*16a30*/  IMAD.U32 R27, RZ, RZ, UR9 ;  /* 0x00000009ff1b7e24 */ /* 0x000fe2000f8e00ff */
[----:B0-----:R-:W-:-:S04]  /*16a40*/  IADD3 R30, P2, R30, R20, RZ ;  /* 0x000000141e1e7210 */ /* 0x001fc80007f5e0ff */
[----:B------:R-:W2:Y:S01]  /*16a50*/  LDG.E.64 R22, desc[UR6][R26.64] ;  /* 0x000000061a167981 */ /* 0x000ea2000c1e1b00 */
[----:B------:R-:W-:-:S03]  /*16a60*/  IMAD.X R31, R31, 0x1, R17, P2 ;  /* 0x000000011f1f7824 */ /* 0x000fc600010e0611 */
        /* <DEDUP_REMOVED lines=8> */
[----:B------:R-:W-:Y:S02]  /*16af0*/  IMAD.X R23, R31, 0x1, R17, P2 ;  /* 0x000000011f177824 */ /* 0x000fe400010e0611 */
[----:B------:R-:W-:Y:S01]  /*16b00*/  IMAD R31, R34, R33, R29 ;  /* 0x00000021221f7224 */ /* 0x000fe200078e021d */
[----:B------:R-:W-:Y:S01]  /*16b10*/  IADD3 R30, P2, R22, R20, RZ ;  /* 0x00000014161e7210 */ /* 0x000fe20007f5e0ff */
[----:B------:R-:W-:Y:S01]  /*16b20*/  IMAD.WIDE.U32 R32, R34, R32, R36 ;  /* 0x0000002022207225 */ /* 0x000fe200078e0024 */
[----:B------:R-:W2:Y:S04]  /*16b30*/  LDG.E.64 R28, desc[UR6][R26.64+0x10] ;  /* 0x000010061a1c7981 */ /* 0x000ea8000c1e1b00 */
[----:B------:R0:W2:Y:S01]  /*16b40*/  LDG.E.64 R34, desc[UR6][R22.64] ;  /* 0x0000000616227981 */ /* 0x0000a2000c1e1b00 */
[----:B------:R-:W-:Y:S01]  /*16b50*/  IMAD.IADD R33, R33, 0x1, R31 ;  /* 0x0000000121217824 */ /* 0x000fe200078e021f */
[----:B------:R-:W-:-:S02]  /*16b60*/  IADD3.X R31, R23, R17, RZ, P2, !PT ;  /* 0x00000011171f7210 */ /* 0x000fc400017fe4ff */
[----:B------:R-:W3:Y:S04]  /*16b70*/  LDG.E.64 R36, desc[UR6][R26.64+0x18] ;  /* 0x000018061a247981 */ /* 0x000ee8000c1e1b00 */
[----:B------:R-:W3:Y:S01]  /*16b80*/  LDG.E.64 R44, desc[UR6][R30.64] ;  /* 0x000000061e2c7981 */ /* 0x000ee2000c1e1b00 */
[----:B0-----:R-:W-:-:S05]  /*16b90*/  IADD3 R22, P2, R30, R20, RZ ;  /* 0x000000141e167210 */ /* 0x001fca0007f5e0ff */
[----:B------:R-:W-:-:S05]  /*16ba0*/  IMAD.X R23, R31, 0x1, R17, P2 ;  /* 0x000000011f177824 */ /* 0x000fca00010e0611 */
[----:B------:R0:W4:Y:S01]  /*16bb0*/  LDG.E.64 R30, desc[UR6][R22.64] ;  /* 0x00000006161e7981 */ /* 0x000122000c1e1b00 */
[-C--:B--2---:R-:W-:Y:S02]  /*16bc0*/  IMAD R35, R35, R28.reuse, RZ ;  /* 0x0000001c23237224 */ /* 0x084fe400078e02ff */
[----:B------:R-:W-:-:S04]  /*16bd0*/  IMAD.WIDE.U32 R32, R34, R28, R32 ;  /* 0x0000001c22207225 */ /* 0x000fc800078e0020 */
[----:B------:R-:W-:Y:S02]  /*16be0*/  IMAD R29, R34, R29, R35 ;  /* 0x0000001d221d7224 */ /* 0x000fe400078e0223 */
[----:B---3--:R-:W-:Y:S02]  /*16bf0*/  IMAD R35, R45, R36, RZ ;  /* 0x000000242d237224 */ /* 0x008fe400078e02ff */
[----:B------:R-:W-:Y:S01]  /*16c00*/  IMAD.IADD R33, R33, 0x1, R29 ;  /* 0x0000000121217824 */ /* 0x000fe200078e021d */
[----:B------:R-:W-:Y:S01]  /*16c10*/  IADD3 R34, P2, R22, R20, RZ ;  /* 0x0000001416227210 */ /* 0x000fe20007f5e0ff */
[C---:B------:R-:W-:Y:S01]  /*16c20*/  IMAD R35, R44.reuse, R37, R35 ;  /* 0x000000252c237224 */ /* 0x040fe200078e0223 */
[----:B------:R-:W4:Y:S01]  /*16c30*/  LDG.E.64 R28, desc[UR6][R26.64+0x20] ;  /* 0x000020061a1c7981 */ /* 0x000f22000c1e1b00 */
[----:B------:R-:W-:-:S03]  /*16c40*/  IMAD.WIDE.U32 R32, R44, R36, R32 ;  /* 0x000000242c207225 */ /* 0x000fc600078e0020 */
[----:B------:R-:W2:Y:S01]  /*16c50*/  LDG.E.64 R36, desc[UR6][R26.64+0x28] ;  /* 0x000028061a247981 */ /* 0x000ea2000c1e1b00 */
[----:B------:R-:W-:Y:S02]  /*16c60*/  IMAD.IADD R33, R33, 0x1, R35 ;  /* 0x0000000121217824 */ /* 0x000fe400078e0223 */
[----:B------:R-:W-:-:S05]  /*16c70*/  IMAD.X R35, R23, 0x1, R17, P2 ;  /* 0x0000000117237824 */ /* 0x000fca00010e0611 */
[----:B------:R-:W2:Y:S01]  /*16c80*/  LDG.E.64 R44, desc[UR6][R34.64] ;  /* 0x00000006222c7981 */ /* 0x000ea2000c1e1b00 */
[----:B0-----:R-:W-:-:S04]  /*16c90*/  IADD3 R22, P2, R34, R20, RZ ;  /* 0x0000001422167210 */ /* 0x001fc80007f5e0ff */
[----:B------:R-:W-:-:S05]  /*16ca0*/  IADD3.X R23, R35, R17, RZ, P2, !PT ;  /* 0x0000001123177210 */ /* 0x000fca00017fe4ff */
[----:B------:R0:W3:Y:S01]  /*16cb0*/  LDG.E.64 R34, desc[UR6][R22.64] ;  /* 0x0000000616227981 */ /* 0x0000e2000c1e1b00 */
[----:B----4-:R-:W-:-:S04]  /*16cc0*/  IMAD R31, R31, R28, RZ ;  /* 0x0000001c1f1f7224 */ /* 0x010fc800078e02ff */
[C---:B------:R-:W-:Y:S02]  /*16cd0*/  IMAD R29, R30.reuse, R29, R31 ;  /* 0x0000001d1e1d7224 */ /* 0x040fe400078e021f */
[----:B------:R-:W-:-:S04]  /*16ce0*/  IMAD.WIDE.U32 R30, R30, R28, R32 ;  /* 0x0000001c1e1e7225 */ /* 0x000fc800078e0020 */
[----:B------:R-:W-:Y:S02]  /*16cf0*/  IMAD.IADD R31, R31, 0x1, R29 ;  /* 0x000000011f1f7824 */ /* 0x000fe400078e021d */
[----:B--2---:R-:W-:Y:S01]  /*16d00*/  IMAD R33, R45, R36, RZ ;  /* 0x000000242d217224 */ /* 0x004fe200078e02ff */
[----:B------:R-:W-:Y:S01]  /*16d10*/  IADD3 R32, P2, R22, R20, RZ ;  /* 0x0000001416207210 */ /* 0x000fe20007f5e0ff */
[C---:B------:R-:W-:Y:S01]  /*16d20*/  IMAD.WIDE.U32 R30, R44.reuse, R36, R30 ;  /* 0x000000242c1e7225 */ /* 0x040fe200078e001e */
[----:B------:R-:W3:Y:S03]  /*16d30*/  LDG.E.64 R28, desc[UR6][R26.64+0x30] ;  /* 0x000030061a1c7981 */ /* 0x000ee6000c1e1b00 */
[----:B------:R-:W-:Y:S02]  /*16d40*/  IMAD R33, R44, R37, R33 ;  /* 0x000000252c217224 */ /* 0x000fe400078e0221 */
[----:B------:R-:W2:Y:S02]  /*16d50*/  LDG.E.64 R36, desc[UR6][R26.64+0x38] ;  /* 0x000038061a247981 */ /* 0x000ea4000c1e1b00 */
[----:B------:R-:W-:-:S02]  /*16d60*/  IMAD.IADD R31, R31, 0x1, R33 ;  /* 0x000000011f1f7824 */ /* 0x000fc400078e0221 */
[----:B------:R-:W-:-:S05]  /*16d70*/  IMAD.X R33, R23, 0x1, R17, P2 ;  /* 0x0000000117217824 */ /* 0x000fca00010e0611 */
[----:B------:R-:W2:Y:S01]  /*16d80*/  LDG.E.64 R44, desc[UR6][R32.64] ;  /* 0x00000006202c7981 */ /* 0x000ea2000c1e1b00 */
[----:B0-----:R-:W-:-:S05]  /*16d90*/  IADD3 R22, P2, R32, R20, RZ ;  /* 0x0000001420167210 */ /* 0x001fca0007f5e0ff */
[----:B------:R-:W-:-:S05]  /*16da0*/  IMAD.X R23, R33, 0x1, R17, P2 ;  /* 0x0000000121177824 */ /* 0x000fca00010e0611 */
[----:B------:R0:W4:Y:S01]  /*16db0*/  LDG.E.64 R32, desc[UR6][R22.64] ;  /* 0x0000000616207981 */ /* 0x000122000c1e1b00 */
[-C--:B---3--:R-:W-:Y:S02]  /*16dc0*/  IMAD R35, R35, R28.reuse, RZ ;  /* 0x0000001c23237224 */ /* 0x088fe400078e02ff */
[----:B------:R-:W-:-:S04]  /*16dd0*/  IMAD.WIDE.U32 R30, R34, R28, R30 ;  /* 0x0000001c221e7225 */ /* 0x000fc800078e001e */
[----:B------:R-:W-:-:S04]  /*16de0*/  IMAD R29, R34, R29, R35 ;  /* 0x0000001d221d7224 */ /* 0x000fc800078e0223 */
[----:B------:R-:W-:Y:S01]  /*16df0*/  IMAD.IADD R31, R31, 0x1, R29 ;  /* 0x000000011f1f7824 */ /* 0x000fe200078e021d */
[----:B------:R-:W-:Y:S01]  /*16e00*/  IADD3 R34, P2, R22, R20, RZ ;  /* 0x0000001416227210 */ /* 0x000fe20007f5e0ff */
[----:B------:R-:W4:Y:S01]  /*16e10*/  LDG.E.64 R28, desc[UR6][R26.64+0x40] ;  /* 0x000040061a1c7981 */ /* 0x000f22000c1e1b00 */
[-C--:B--2---:R-:W-:Y:S02]  /*16e20*/  IMAD R35, R45, R36.reuse, RZ ;  /* 0x000000242d237224 */ /* 0x084fe400078e02ff */
[----:B------:R-:W-:-:S04]  /*16e30*/  IMAD.WIDE.U32 R30, R44, R36, R30 ;  /* 0x000000242c1e7225 */ /* 0x000fc800078e001e */
[----:B------:R-:W-:Y:S02]  /*16e40*/  IMAD R35, R44, R37, R35 ;  /* 0x000000252c237224 */ /* 0x000fe400078e0223 */
[----:B------:R-:W2:Y:S02]  /*16e50*/  LDG.E.64 R36, desc[UR6][R26.64+0x48] ;  /* 0x000048061a247981 */ /* 0x000ea4000c1e1b00 */
[----:B------:R-:W-:Y:S01]  /*16e60*/  IMAD.IADD R31, R31, 0x1, R35 ;  /* 0x000000011f1f7824 */ /* 0x000fe200078e0223 */
[----:B------:R-:W-:-:S05]  /*16e70*/  IADD3.X R35, R23, R17, RZ, P2, !PT ;  /* 0x0000001117237210 */ /* 0x000fca00017fe4ff */
[----:B------:R-:W2:Y:S01]  /*16e80*/  LDG.E.64 R44, desc[UR6][R34.64] ;  /* 0x00000006222c7981 */ /* 0x000ea2000c1e1b00 */
[----:B0-----:R-:W-:-:S05]  /*16e90*/  IADD3 R22, P2, R34, R20, RZ ;  /* 0x0000001422167210 */ /* 0x001fca0007f5e0ff */
[----:B------:R-:W-:-:S05]  /*16ea0*/  IMAD.X R23, R35, 0x1, R17, P2 ;  /* 0x0000000123177824 */ /* 0x000fca00010e0611 */
[----:B------:R0:W3:Y:S01]  /*16eb0*/  LDG.E.64 R34, desc[UR6][R22.64] ;  /* 0x0000000616227981 */ /* 0x0000e2000c1e1b00 */
[-C--:B----4-:R-:W-:Y:S02]  /*16ec0*/  IMAD R33, R33, R28.reuse, RZ ;  /* 0x0000001c21217224 */ /* 0x090fe400078e02ff */
[----:B------:R-:W-:-:S04]  /*16ed0*/  IMAD.WIDE.U32 R30, R32, R28, R30 ;  /* 0x0000001c201e7225 */ /* 0x000fc800078e001e */
[----:B------:R-:W-:-:S04]  /*16ee0*/  IMAD R29, R32, R29, R33 ;  /* 0x0000001d201d7224 */ /* 0x000fc800078e0221 */
[----:B------:R-:W-:Y:S01]  /*16ef0*/  IMAD.IADD R31, R31, 0x1, R29 ;  /* 0x000000011f1f7824 */ /* 0x000fe200078e021d */
[----:B------:R-:W-:Y:S01]  /*16f00*/  IADD3 R32, P2, R22, R20, RZ ;  /* 0x0000001416207210 */ /* 0x000fe20007f5e0ff */
[----:B------:R-:W3:Y:S01]  /*16f10*/  LDG.E.64 R28, desc[UR6][R26.64+0x50] ;  /* 0x000050061a1c7981 */ /* 0x000ee2000c1e1b00 */
[-C--:B--2---:R-:W-:Y:S02]  /*16f20*/  IMAD R33, R45, R36.reuse, RZ ;  /* 0x000000242d217224 */ /* 0x084fe400078e02ff */
[----:B------:R-:W-:-:S04]  /*16f30*/  IMAD.WIDE.U32 R30, R44, R36, R30 ;  /* 0x000000242c1e7225 */ /* 0x000fc800078e001e */
[----:B------:R-:W-:Y:S02]  /*16f40*/  IMAD R33, R44, R37, R33 ;  /* 0x000000252c217224 */ /* 0x000fe400078e0221 */
[----:B------:R-:W2:Y:S02]  /*16f50*/  LDG.E.64 R36, desc[UR6][R26.64+0x58] ;  /* 0x000058061a247981 */ /* 0x000ea4000c1e1b00 */
[----:B------:R-:W-:Y:S02]  /*16f60*/  IMAD.IADD R31, R31, 0x1, R33 ;  /* 0x000000011f1f7824 */ /* 0x000fe400078e0221 */
[----:B------:R-:W-:-:S05]  /*16f70*/  IMAD.X R33, R23, 0x1, R17, P2 ;  /* 0x0000000117217824 */ /* 0x000fca00010e0611 */
[----:B------:R-:W2:Y:S01]  /*16f80*/  LDG.E.64 R44, desc[UR6][R32.64] ;  /* 0x00000006202c7981 */ /* 0x000ea2000c1e1b00 */
[----:B0-----:R-:W-:-:S04]  /*16f90*/  IADD3 R22, P2, R32, R20, RZ ;  /* 0x0000001420167210 */ /* 0x001fc80007f5e0ff */
[----:B------:R-:W-:-:S05]  /*16fa0*/  IADD3.X R23, R33, R17, RZ, P2, !PT ;  /* 0x0000001121177210 */ /* 0x000fca00017fe4ff */
        /* <DEDUP_REMOVED lines=11> */
[----:B------:R-:W-:Y:S02]  /*17060*/  IMAD.IADD R31, R31, 0x1, R35 ;  /* 0x000000011f1f7824 */ /* 0x000fe400078e0223 */
[----:B------:R-:W-:-:S05]  /*17070*/  IMAD.X R35, R23, 0x1, R17, P2 ;  /* 0x0000000117237824 */ /* 0x000fca00010e0611 */
[----:B------:R-:W2:Y:S01]  /*17080*/  LDG.E.64 R44, desc[UR6][R34.64] ;  /* 0x00000006222c7981 */ /* 0x000ea2000c1e1b00 */
[----:B0-----:R-:W-:-:S05]  /*17090*/  IADD3 R22, P2, R34, R20, RZ ;  /* 0x0000001422167210 */ /* 0x001fca0007f5e0ff */
[----:B------:R-:W-:Y:S02]  /*170a0*/  IMAD.X R23, R35, 0x1, R17, P2 ;  /* 0x0000000123177824 */ /* 0x000fe400010e0611 */
[----:B------:R-:W3:Y:S01]  /*170b0*/  LDG.E.64 R34, desc[UR6][R26.64+0x70] ;  /* 0x000070061a227981 */ /* 0x000ee2000c1e1b00 */
[-C--:B----4-:R-:W-:Y:S02]  /*170c0*/  IMAD R33, R33, R28.reuse, RZ ;  /* 0x0000001c21217224 */ /* 0x090fe400078e02ff */
[----:B------:R-:W-:-:S04]  /*170d0*/  IMAD.WIDE.U32 R30, R32, R28, R30 ;  /* 0x0000001c201e7225 */ /* 0x000fc800078e001e */
[----:B------:R-:W-:-:S04]  /*170e0*/  IMAD R29, R32, R29, R33 ;  /* 0x0000001d201d7224 */ /* 0x000fc800078e0221 */
[----:B------:R-:W-:Y:S01]  /*170f0*/  IMAD.IADD R31, R31, 0x1, R29 ;  /* 0x000000011f1f7824 */ /* 0x000fe200078e021d */
[----:B------:R-:W-:-:S05]  /*17100*/  IADD3 R28, P2, R22, R20, RZ ;  /* 0x00000014161c7210 */ /* 0x000fca0007f5e0ff */
[----:B------:R-:W-:Y:S02]  /*17110*/  IMAD.X R29, R23, 0x1, R17, P2 ;  /* 0x00000001171d7824 */ /* 0x000fe400010e0611 */
[-C--:B--2---:R-:W-:Y:S02]  /*17120*/  IMAD R33, R45, R36.reuse, RZ ;  /* 0x000000242d217224 */ /* 0x084fe400078e02ff */
[----:B------:R-:W-:-:S04]  /*17130*/  IMAD.WIDE.U32 R30, R44, R36, R30 ;  /* 0x000000242c1e7225 */ /* 0x000fc800078e001e */
[----:B------:R-:W-:Y:S02]  /*17140*/  IMAD R33, R44, R37, R33 ;  /* 0x000000252c217224 */ /* 0x000fe400078e0221 */
[----:B------:R-:W3:Y:S04]  /*17150*/  LDG.E.64 R36, desc[UR6][R22.64] ;  /* 0x0000000616247981 */ /* 0x000ee8000c1e1b00 */
[----:B------:R-:W2:Y:S04]  /*17160*/  LDG.E.64 R44, desc[UR6][R26.64+0x78] ;  /* 0x000078061a2c7981 */ /* 0x000ea8000c1e1b00 */
[----:B------:R-:W2:Y:S01]  /*17170*/  LDG.E.64 R22, desc[UR6][R28.64] ;  /* 0x000000061c167981 */ /* 0x000ea2000c1e1b00 */
[----:B------:R-:W-:-:S02]  /*17180*/  IADD3 R42, P2, R42, -0x10, RZ ;  /* 0xfffffff02a2a7810 */ /* 0x000fc40007f5e0ff */
[----:B------:R-:W-:Y:S02]  /*17190*/  IADD3 R31, R31, R33, RZ ;  /* 0x000000211f1f7210 */ /* 0x000fe40007ffe0ff */
[----:B------:R-:W-:Y:S02]  /*171a0*/  IADD3.X R43, R43, -0x1, RZ, P2, !PT ;  /* 0xffffffff2b2b7810 */ /* 0x000fe400017fe4ff */
[----:B------:R-:W-:-:S04]  /*171b0*/  ISETP.GT.U32.AND P2, PT, R42, 0xc, PT ;  /* 0x0000000c2a00780c */ /* 0x000fc80003f44070 */
[----:B------:R-:W-:Y:S01]  /*171c0*/  ISETP.GT.AND.EX P2, PT, R43, RZ, PT, P2 ;  /* 0x000000ff2b00720c */ /* 0x000fe20003f44320 */
[----:B------:R-:W-:-:S04]  /*171d0*/  UIADD3 UR4, UP0, UR4, 0x10, URZ ;  /* 0x0000001004047890 */ /* 0x000fc8000ff1e03f */
[----:B------:R-:W-:Y:S01]  /*171e0*/  UIADD3.X UR5, URZ, UR5, URZ, UP0, !UPT ;  /* 0x000000053f057290 */ /* 0x000fe200087fe43f */
[-C--:B---3--:R-:W-:Y:S02]  /*171f0*/  IMAD R33, R37, R34.reuse, RZ ;  /* 0x0000002225217224 */ /* 0x088fe400078e02ff */
[----:B------:R-:W-:-:S04]  /*17200*/  IMAD.WIDE.U32 R30, R36, R34, R30 ;  /* 0x00000022241e7225 */ /* 0x000fc800078e001e */
[----:B------:R-:W-:-:S04]  /*17210*/  IMAD R33, R36, R35, R33 ;  /* 0x0000002324217224 */ /* 0x000fc800078e0221 */
[----:B------:R-:W-:Y:S02]  /*17220*/  IMAD.IADD R31, R31, 0x1, R33 ;  /* 0x000000011f1f7824 */ /* 0x000fe400078e0221 */
[-C--:B--2---:R-:W-:Y:S02]  /*17230*/  IMAD R23, R23, R44.reuse, RZ ;  /* 0x0000002c17177224 */ /* 0x084fe400078e02ff */
[----:B------:R-:W-:Y:S01]  /*17240*/  IMAD.WIDE.U32 R36, R22, R44, R30 ;  /* 0x0000002c16247225 */ /* 0x000fe200078e001e */
[----:B------:R-:W-:-:S03]  /*17250*/  IADD3 R30, P3, R28, R20, RZ ;  /* 0x000000141c1e7210 */ /* 0x000fc60007f7e0ff */
[----:B------:R-:W-:Y:S02]  /*17260*/  IMAD R23, R22, R45, R23 ;  /* 0x0000002d16177224 */ /* 0x000fe400078e0217 */
[----:B------:R-:W-:Y:S02]  /*17270*/  IMAD.X R31, R29, 0x1, R17, P3 ;  /* 0x000000011d1f7824 */ /* 0x000fe400018e0611 */
[----:B------:R-:W-:Y:S01]  /*17280*/  IMAD.IADD R37, R37, 0x1, R23 ;  /* 0x0000000125257824 */ /* 0x000fe200078e0217 */
[----:B------:R-:W-:Y:S06]  /*17290*/  @P2 BRA `(.L_x_5161) ;  /* 0xfffffff400d42947 */ /* 0x000fec000383ffff */
.L_x_5160:
        /* <DEDUP_REMOVED lines=11> */
[----:B------:R-:W-:-:S03]  /*17350*/  IADD3.X R23, R17, R31, RZ, P0, !PT ;  /* 0x0000001f11177210 */ /* 0x000fc600007fe4ff */
[----:B------:R-:W3:Y:S04]  /*17360*/  LDG.E.64 R30, desc[UR6][R28.64+0x8] ;  /* 0x000008061c1e7981 */ /* 0x000ee8000c1e1b00 */
[----:B------:R-:W3:Y:S01]  /*17370*/  LDG.E.64 R34, desc[UR6][R22.64] ;  /* 0x0000000616227981 */ /* 0x000ee2000c1e1b00 */
[-C--:B--2---:R-:W-:Y:S02]  /*17380*/  IMAD R33, R33, R26.reuse, RZ ;  /* 0x0000001a21217224 */ /* 0x084fe400078e02ff */
[----:B------:R-:W-:Y:S01]  /*17390*/  IMAD.WIDE.U32 R36, R32, R26, R36 ;  /* 0x0000001a20247225 */ /* 0x000fe200078e0024 */
[----:B------:R-:W-:-:S03]  /*173a0*/  IADD3 R26, P0, R22, R20, RZ ;  /* 0x00000014161a7210 */ /* 0x000fc60007f1e0ff */
[----:B------:R-:W-:Y:S02]  /*173b0*/  IMAD R33, R32, R27, R33 ;  /* 0x0000001b20217224 */ /* 0x000fe400078e0221 */
[----:B------:R-:W-:Y:S02]  /*173c0*/  IMAD.X R27, R23, 0x1, R17, P0 ;  /* 0x00000001171b7824 */ /* 0x000fe400000e0611 */
[----:B------:R-:W-:Y:S01]  /*173d0*/  IMAD.IADD R37, R37, 0x1, R33 ;  /* 0x0000000125257824 */ /* 0x000fe200078e0221 */
[----:B------:R-:W2:Y:S01]  /*173e0*/  LDG.E.64 R22, desc[UR6][R28.64+0x10] ;  /* 0x000010061c167981 */ /* 0x000ea2000c1e1b00 */
[----:B---3--:R-:W-:Y:S01]  /*173f0*/  IMAD R33, R35, R30, RZ ;  /* 0x0000001e23217224 */ /* 0x008fe200078e02ff */
[----:B------:R-:W-:-:S03]  /*17400*/  IADD3 R32, P0, R26, R20, RZ ;  /* 0x000000141a207210 */ /* 0x000fc60007f1e0ff */
[C---:B------:R-:W-:Y:S02]  /*17410*/  IMAD R33, R34.reuse, R31, R33 ;  /* 0x0000001f22217224 */ /* 0x040fe400078e0221 */
[----:B------:R-:W-:Y:S02]  /*17420*/  IMAD.WIDE.U32 R30, R34, R30, R36 ;  /* 0x0000001e221e7225 */ /* 0x000fe400078e0024 */
[----:B------:R-:W2:Y:S02]  /*17430*/  LDG.E.64 R34, desc[UR6][R26.64] ;  /* 0x000000061a227981 */ /* 0x000ea4000c1e1b00 */
[----:B------:R-:W-:Y:S02]  /*17440*/  IMAD.IADD R31, R31, 0x1, R33 ;  /* 0x000000011f1f7824 */ /* 0x000fe400078e0221 */
[----:B------:R-:W-:Y:S01]  /*17450*/  IMAD.X R33, R27, 0x1, R17, P0 ;  /* 0x000000011b217824 */ /* 0x000fe200000e0611 */
[----:B------:R-:W3:Y:S04]  /*17460*/  LDG.E.64 R36, desc[UR6][R28.64+0x18] ;  /* 0x000018061c247981 */ /* 0x000ee8000c1e1b00 */
[----:B------:R-:W3:Y:S04]  /*17470*/  LDG.E.64 R44, desc[UR6][R32.64] ;  /* 0x00000006202c7981 */ /* 0x000ee8000c1e1b00 */
[----:B------:R-:W4:Y:S01]  /*17480*/  LDG.E.64 R26, desc[UR6][R28.64+0x20] ;  /* 0x000020061c1a7981 */ /* 0x000f22000c1e1b00 */
[----:B--2---:R-:W-:-:S02]  /*17490*/  IMAD R35, R35, R22, RZ ;  /* 0x0000001623237224 */ /* 0x004fc400078e02ff */
[----:B------:R-:W-:Y:S01]  /*174a0*/  IMAD.WIDE.U32 R30, R34, R22, R30 ;  /* 0x00000016221e7225 */ /* 0x000fe200078e001e */
[----:B------:R-:W-:-:S03]  /*174b0*/  IADD3 R22, P0, R32, R20, RZ ;  /* 0x0000001420167210 */ /* 0x000fc60007f1e0ff */
[----:B------:R-:W-:-:S04]  /*174c0*/  IMAD R23, R34, R23, R35 ;  /* 0x0000001722177224 */ /* 0x000fc800078e0223 */
[----:B------:R-:W-:Y:S01]  /*174d0*/  IMAD.IADD R31, R31, 0x1, R23 ;  /* 0x000000011f1f7824 */ /* 0x000fe200078e0217 */
[----:B------:R-:W-:Y:S01]  /*174e0*/  IADD3.X R23, R33, R17, RZ, P0, !PT ;  /* 0x0000001121177210 */ /* 0x000fe200007fe4ff */
[----:B---3--:R-:W-:Y:S01]  /*174f0*/  IMAD R35, R45, R36, RZ ;  /* 0x000000242d237224 */ /* 0x008fe200078e02ff */
[----:B------:R-:W-:Y:S01]  /*17500*/  IADD3 R34, P0, R22, R20, RZ ;  /* 0x0000001416227210 */ /* 0x000fe20007f1e0ff */
[C---:B------:R-:W-:Y:S02]  /*17510*/  IMAD.WIDE.U32 R30, R44.reuse, R36, R30 ;  /* 0x000000242c1e7225 */ /* 0x040fe400078e001e */
[----:B------:R-:W4:Y:S02]  /*17520*/  LDG.E.64 R32, desc[UR6][R22.64] ;  /* 0x0000000616207981 */ /* 0x000f24000c1e1b00 */
[----:B------:R-:W-:Y:S02]  /*17530*/  IMAD R35, R44, R37, R35 ;  /* 0x000000252c237224 */ /* 0x000fe400078e0223 */
[----:B------:R-:W2:Y:S02]  /*17540*/  LDG.E.64 R36, desc[UR6][R28.64+0x28] ;  /* 0x000028061c247981 */ /* 0x000ea4000c1e1b00 */
[----:B------:R-:W-:-:S02]  /*17550*/  IMAD.IADD R31, R31, 0x1, R35 ;  /* 0x000000011f1f7824 */ /* 0x000fc400078e0223 */
[----:B------:R-:W-:-:S05]  /*17560*/  IMAD.X R35, R23, 0x1, R17, P0 ;  /* 0x0000000117237824 */ /* 0x000fca00000e0611 */
[----:B------:R-:W2:Y:S01]  /*17570*/  LDG.E.64 R44, desc[UR6][R34.64] ;  /* 0x00000006222c7981 */ /* 0x000ea2000c1e1b00 */
[-C--:B----4-:R-:W-:Y:S02]  /*17580*/  IMAD R33, R33, R26.reuse, RZ ;  /* 0x0000001a21217224 */ /* 0x090fe400078e02ff */
[----:B------:R-:W-:Y:S01]  /*17590*/  IMAD.WIDE.U32 R30, R32, R26, R30 ;  /* 0x0000001a201e7225 */ /* 0x000fe200078e001e */
[----:B------:R-:W-:-:S03]  /*175a0*/  IADD3 R26, P0, R34, R20, RZ ;  /* 0x00000014221a7210 */ /* 0x000fc60007f1e0ff */
[----:B------:R-:W-:Y:S02]  /*175b0*/  IMAD R27, R32, R27, R33 ;  /* 0x0000001b201b7224 */ /* 0x000fe400078e0221 */
[----:B------:R-:W-:Y:S01]  /*175c0*/  IMAD.MOV.U32 R22, RZ, RZ, R30 ;  /* 0x000000ffff167224 */ /* 0x000fe200078e001e */
[----:B------:R-:W3:Y:S01]  /*175d0*/  LDG.E.64 R32, desc[UR6][R28.64+0x30] ;  /* 0x000030061c207981 */ /* 0x000ee2000c1e1b00 */
[----:B------:R-:W-:Y:S02]  /*175e0*/  IMAD.IADD R23, R31, 0x1, R27 ;  /* 0x000000011f177824 */ /* 0x000fe400078e021b */
[----:B------:R-:W-:Y:S02]  /*175f0*/  IMAD.X R27, R35, 0x1, R17, P0 ;  /* 0x00000001231b7824 */ /* 0x000fe400000e0611 */
[----:B--2---:R-:W-:-:S03]  /*17600*/  IMAD R31, R45, R36, RZ ;  /* 0x000000242d1f7224 */ /* 0x004fc600078e02ff */
[----:B------:R-:W3:Y:S01]  /*17610*/  LDG.E.64 R34, desc[UR6][R26.64] ;  /* 0x000000061a227981 */ /* 0x000ee2000c1e1b00 */
[C---:B------:R-:W-:Y:S02]  /*17620*/  IMAD R31, R44.reuse, R37, R31 ;  /* 0x000000252c1f7224 */ /* 0x040fe400078e021f */
[----:B------:R-:W-:Y:S01]  /*17630*/  IMAD.WIDE.U32 R36, R44, R36, R22 ;  /* 0x000000242c247225 */ /* 0x000fe200078e0016 */
[----:B------:R-:W-:Y:S01]  /*17640*/  IADD3 R22, P0, R26, R20, RZ ;  /* 0x000000141a167210 */ /* 0x000fe20007f1e0ff */
[----:B------:R-:W2:Y:S03]  /*17650*/  LDG.E.64 R44, desc[UR6][R28.64+0x38] ;  /* 0x000038061c2c7981 */ /* 0x000ea6000c1e1b00 */
[----:B------:R-:W-:-:S05]  /*17660*/  IADD3.X R23, R27, R17, RZ, P0, !PT ;  /* 0x000000111b177210 */ /* 0x000fca00007fe4ff */
        /* <DEDUP_REMOVED lines=17> */
.L_x_5162:
[----:B------:R-:W-:-:S04]  /*17780*/  ISETP.NE.U32.AND P2, PT, R42, RZ, PT ;  /* 0x000000ff2a00720c */ /* 0x000fc80003f45070 */
[----:B------:R-:W-:-:S13]  /*17790*/  ISETP.NE.OR.EX P0, PT, R43, RZ, P0, P2 ;  /* 0x000000ff2b00720c */ /* 0x000fda0000705720 */
[----:B------:R-:W-:Y:S05]  /*177a0*/  @!P0 BRA `(.L_x_5158) ;  /* 0x0000000000ac8947 */ /* 0x000fea0003800000 */
.L_x_5159:
[----:B------:R-:W-:Y:S01]  /*177b0*/  ULEA UR8, UP0, UR4, UR12, 0x3 ;  /* 0x0000000c04087291 */ /* 0x000fe2000f80183f */
[----:B------:R0:W2:Y:S03]  /*177c0*/  LDG.E.64 R26, desc[UR6][R30.64] ;  /* 0x000000061e1a7981 */ /* 0x0000a6000c1e1b00 */
[----:B------:R-:W-:Y:S02]  /*177d0*/  ULEA.HI.X UR9, UR4, UR13, UR5, 0x3, UP0 ;  /* 0x0000000d04097291 */ /* 0x000fe400080f1c05 */
[----:B------:R-:W-:-:S04]  /*177e0*/  IMAD.U32 R22, RZ, RZ, UR8 ;  /* 0x00000008ff167e24 */ /* 0x000fc8000f8e00ff */
[----:B------:R-:W-:Y:S02]  /*177f0*/  MOV R23, UR9 ;  /* 0x0000000900177c02 */ /* 0x000fe40008000f00 */
[----:B0-----:R-:W-:-:S03]  /*17800*/  IADD3 R30, P0, R30, R20, RZ ;  /* 0x000000141e1e7210 */ /* 0x001fc60007f1e0ff */
[----:B------:R-:W2:Y:S02]  /*17810*/  LDG.E.64 R28, desc[UR6][R22.64] ;  /* 0x00000006161c7981 */ /* 0x000ea4000c1e1b00 */
[----:B------:R-:W-:Y:S02]  /*17820*/  IMAD.X R31, R31, 0x1, R17, P0 ;  /* 0x000000011f1f7824 */ /* 0x000fe400000e0611 */
[----:B------:R-:W3:Y:S04]  /*17830*/  LDG.E.64 R34, desc[UR6][R22.64+0x8] ;  /* 0x0000080616227981 */ /* 0x000ee8000c1e1b00 */
[----:B------:R-:W3:Y:S04]  /*17840*/  LDG.E.64 R32, desc[UR6][R30.64] ;  /* 0x000000061e207981 */ /* 0x000ee8000c1e1b00 */
[----:B------:R-:W4:Y:S01]  /*17850*/  LDG.E.64 R44, desc[UR6][R22.64+0x18] ;  /* 0x00001806162c7981 */ /* 0x000f22000c1e1b00 */
[----:B--2---:R-:W-:-:S02]  /*17860*/  IMAD R27, R27, R28, RZ ;  /* 0x0000001c1b1b7224 */ /* 0x004fc400078e02ff */
[----:B------:R-:W-:-:S04]  /*17870*/  IMAD.WIDE.U32 R36, R26, R28, R36 ;  /* 0x0000001c1a247225 */ /* 0x000fc800078e0024 */
[----:B------:R-:W-:Y:S01]  /*17880*/  IMAD R27, R26, R29, R27 ;  /* 0x0000001d1a1b7224 */ /* 0x000fe200078e021b */
[----:B------:R-:W-:Y:S01]  /*17890*/  IADD3 R26, P0, R30, R20, RZ ;  /* 0x000000141e1a7210 */ /* 0x000fe20007f1e0ff */
[-C--:B---3--:R-:W-:Y:S02]  /*178a0*/  IMAD R29, R33, R34.reuse, RZ ;  /* 0x00000022211d7224 */ /* 0x088fe400078e02ff */
[----:B------:R-:W-:Y:S02]  /*178b0*/  IMAD.IADD R37, R37, 0x1, R27 ;  /* 0x0000000125257824 */ /* 0x000fe400078e021b */
[----:B------:R-:W-:Y:S02]  /*178c0*/  IMAD.X R27, R31, 0x1, R17, P0 ;  /* 0x000000011f1b7824 */ /* 0x000fe400000e0611 */
[C---:B------:R-:W-:Y:S02]  /*178d0*/  IMAD R31, R32.reuse, R35, R29 ;  /* 0x00000023201f7224 */ /* 0x040fe400078e021d */
[----:B------:R-:W-:-:S02]  /*178e0*/  IMAD.WIDE.U32 R32, R32, R34, R36 ;  /* 0x0000002220207225 */ /* 0x000fc400078e0024 */
[----:B------:R-:W2:Y:S01]  /*178f0*/  LDG.E.64 R36, desc[UR6][R26.64] ;  /* 0x000000061a247981 */ /* 0x000ea2000c1e1b00 */
[----:B------:R-:W-:-:S03]  /*17900*/  IADD3 R28, P0, R26, R20, RZ ;  /* 0x000000141a1c7210 */ /* 0x000fc60007f1e0ff */
[----:B------:R-:W2:Y:S02]  /*17910*/  LDG.E.64 R34, desc[UR6][R22.64+0x10] ;  /* 0x0000100616227981 */ /* 0x000ea4000c1e1b00 */
        /* <DEDUP_REMOVED lines=20> */
.L_x_5158:
[----:B------:R-:W-:-:S13]  /*17a60*/  LOP3.LUT P0, RZ, R16, 0x3, RZ, 0xc0, !PT ;  /* 0x0000000310ff7812 */ /* 0x000fda000780c0ff */
[----:B------:R-:W-:Y:S05]  /*17a70*/  @!P0 BRA `(.L_x_5157) ;  /* 0x0000000000c88947 */ /* 0x000fea0003800000 */
[C---:B0-----:R-:W-:Y:S01]  /*17a80*/  IMAD R16, R18.reuse, UR5, RZ ;  /* 0x0000000512107c24 */ /* 0x041fe2000f8e02ff */
[----:B------:R-:W-:Y:S01]  /*17a90*/  ULDC.64 UR10, c[0x0][0x230] ;  /* 0x00008c00000a7ab9 */ /* 0x000fe20000000a00 */
[----:B------:R-:W-:Y:S01]  /*17aa0*/  IMAD.WIDE.U32 R20, R18, UR4, RZ ;  /* 0x0000000412147c25 */ /* 0x000fe2000f8e00ff */
[----:B------:R-:W-:Y:S01]  /*17ab0*/  ULDC.64 UR8, c[0x0][0x238] ;  /* 0x00008e0000087ab9 */ /* 0x000fe20000000a00 */
[----:B------:R-:W-:Y:S01]  /*17ac0*/  ULDC.64 UR12, c[0x0][0x228] ;  /* 0x00008a00000c7ab9 */ /* 0x000fe20000000a00 */
[----:B------:R-:W-:Y:S02]  /*17ad0*/  ULEA UR8, UP0, UR4, UR8, 0x3 ;  /* 0x0000000804087291 */ /* 0x000fe4000f80183f */
[----:B------:R-:W-:Y:S02]  /*17ae0*/  IMAD R23, R19, UR4, R16 ;  /* 0x0000000413177c24 */ /* 0x000fe4000f8e0210 */
[----:B------:R-:W-:Y:S01]  /*17af0*/  IMAD R31, R39, UR10, RZ ;  /* 0x0000000a271f7c24 */ /* 0x000fe2000f8e02ff */
[----:B------:R-:W-:Y:S01]  /*17b00*/  ULEA.HI.X UR4, UR4, UR9, UR5, 0x3, UP0 ;  /* 0x0000000904047291 */ /* 0x000fe200080f1c05 */
[----:B------:R-:W-:Y:S01]  /*17b10*/  IMAD.IADD R23, R21, 0x1, R23 ;  /* 0x0000000115177824 */ /* 0x000fe200078e0217 */
[----:B------:R-:W-:Y:S01]  /*17b20*/  MOV R16, UR8 ;  /* 0x0000000800107c02 */ /* 0x000fe20008000f00 */
[----:B------:R-:W-:-:S02]  /*17b30*/  IMAD.MOV.U32 R22, RZ, RZ, R20 ;  /* 0x000000ffff167224 */ /* 0x000fc400078e0014 */
[C---:B------:R-:W-:Y:S02]  /*17b40*/  IMAD R31, R38.reuse, UR11, R31 ;  /* 0x0000000b261f7c24 */ /* 0x040fe4000f8e021f */
[----:B------:R-:W-:-:S04]  /*17b50*/  IMAD.WIDE.U32 R26, R38, UR10, R22 ;  /* 0x0000000a261a7c25 */ /* 0x000fc8000f8e0016 */
        /* <DEDUP_REMOVED lines=13> */
[----:B------:R-:W-:-:S05]  /*17c30*/  IADD3 R20, P0, R20, R18, RZ ;  /* 0x0000001214147210 */ /* 0x000fca0007f1e0ff */
[----:B------:R-:W-:Y:S01]  /*17c40*/  IMAD.X R21, R23, 0x1, R19, P0 ;  /* 0x0000000117157824 */ /* 0x000fe200000e0613 */
[----:B------:R-:W-:Y:S01]  /*17c50*/  ISETP.NE.U32.AND P0, PT, R41, 0x2, PT ;  /* 0x000000022900780c */ /* 0x000fe20003f05070 */
[----:B------:R-:W2:Y:S01]  /*17c60*/  LDG.E.64 R22, desc[UR6][R16.64+0x8] ;  /* 0x0000080610167981 */ /* 0x000ea2000c1e1b00 */
[----:B------:R-:W-:Y:S02]  /*17c70*/  IMAD.WIDE.U32 R20, R38, UR10, R20 ;  /* 0x0000000a26147c25 */ /* 0x000fe4000f8e0014 */
[----:B------:R-:W-:Y:S02]  /*17c80*/  ISETP.NE.AND.EX P0, PT, RZ, RZ, PT, P0 ;  /* 0x000000ffff00720c */ /* 0x000fe40003f05300 */
[----:B------:R-:W-:Y:S01]  /*17c90*/  IMAD.IADD R31, R31, 0x1, R21 ;  /* 0x000000011f1f7824 */ /* 0x000fe200078e0215 */
[----:B------:R-:W-:-:S04]  /*17ca0*/  LEA R26, P2, R20, UR12, 0x3 ;  /* 0x0000000c141a7c11 */ /* 0x000fc8000f8418ff */
[----:B------:R-:W-:-:S06]  /*17cb0*/  LEA.HI.X R27, R20, UR13, R31, 0x3, P2 ;  /* 0x0000000d141b7c11 */ /* 0x000fcc00090f1c1f */
[C---:B------:R-:W-:Y:S01]  /*17cc0*/  @P0 LEA R28, P2, R18.reuse, R26, 0x3 ;  /* 0x0000001a121c0211 */ /* 0x040fe200078418ff */
[----:B------:R-:W2:Y:S03]  /*17cd0*/  LDG.E.64 R20, desc[UR6][R26.64] ;  /* 0x000000061a147981 */ /* 0x000ea6000c1e1b00 */
[----:B------:R-:W-:Y:S02]  /*17ce0*/  @P0 LEA.HI.X R29, R18, R27, R19, 0x3, P2 ;  /* 0x0000001b121d0211 */ /* 0x000fe400010f1c13 */
        /* <DEDUP_REMOVED lines=9> */
[----:B------:R-:W-:Y:S01]  /*17d80*/  @P0 IMAD.MOV.U32 R36, RZ, RZ, R18 ;  /* 0x000000ffff240224 */ /* 0x000fe200078e0012 */
[----:B------:R-:W-:-:S07]  /*17d90*/  @P0 IADD3 R37, R19, R23, RZ ;  /* 0x0000001713250210 */ /* 0x000fce0007ffe0ff */
.L_x_5157:
[----:B------:R-:W1:Y:S01]  /*17da0*/  LDC R22, c[0x0][0x24c] ;  /* 0x00009300ff167b82 */ /* 0x000e620000000800 */
[C---:B------:R-:W-:Y:S02]  /*17db0*/  ISETP.GE.U32.AND P0, PT, R5.reuse, 0x1, PT ;  /* 0x000000010500780c */ /* 0x040fe40003f06070 */
[--C-:B------:R-:W-:Y:S02]  /*17dc0*/  SHF.R.S64 R27, R5, 0x3, R4.reuse ;  /* 0x00000003051b7819 */ /* 0x100fe40000001004 */
[----:B------:R-:W-:Y:S02]  /*17dd0*/  ISETP.GE.AND.EX P0, PT, R4, RZ, PT, P0 ;  /* 0x000000ff0400720c */ /* 0x000fe40003f06300 */
[----:B------:R-:W-:Y:S01]  /*17de0*/  SHF.R.S32.HI R26, RZ, 0x3, R4 ;  /* 0x00000003ff1a7819 */ /* 0x000fe20000011404 */
[----:B------:R-:W2:Y:S01]  /*17df0*/  LDC R23, c[0x0][0x248] ;  /* 0x00009200ff177b82 */ /* 0x000ea20000000800 */
[----:B-1----:R-:W-:Y:S02]  /*17e00*/  IMAD.MOV.U32 R21, RZ, RZ, R22 ;  /* 0x000000ffff157224 */ /* 0x002fe400078e0016 */
[----:B--2---:R-:W-:-:S07]  /*17e10*/  IMAD.MOV.U32 R20, RZ, RZ, R23 ;  /* 0x000000ffff147224 */ /* 0x004fce00078e0017 */
[----:B------:R-:W-:Y:S05]  /*17e20*/  @!P0 BRA `(.L_x_5163) ;  /* 0x0000000000888947 */ /* 0x000fea0003800000 */
[----:B------:R-:W-:Y:S01]  /*17e30*/  BSSY B2, `(.L_x_5163) ;  /* 0x0000021000027945 */ /* 0x000fe20003800000 */
[----:B------:R-:W-:Y:S01]  /*17e40*/  IMAD.MOV.U32 R31, RZ, RZ, R27 ;  /* 0x000000ffff1f7224 */ /* 0x000fe200078e001b */
[----:B------:R-:W-:Y:S01]  /*17e50*/  MOV R28, R23 ;  /* 0x00000017001c7202 */ /* 0x000fe20000000f00 */
[----:B------:R-:W-:Y:S02]  /*17e60*/  IMAD.MOV.U32 R30, RZ, RZ, R26 ;  /* 0x000000ffff1e7224 */ /* 0x000fe400078e001a */
[--C-:B------:R-:W-:Y:S02]  /*17e70*/  IMAD.MOV.U32 R29, RZ, RZ, R22.reuse ;  /* 0x000000ffff1d7224 */ /* 0x100fe400078e0016 */
[----:B------:R-:W-:Y:S02]  /*17e80*/  IMAD.MOV.U32 R20, RZ, RZ, R23 ;  /* 0x000000ffff147224 */ /* 0x000fe400078e0017 */
[----:B------:R-:W-:-:S07]  /*17e90*/  IMAD.MOV.U32 R21, RZ, RZ, R22 ;  /* 0x000000ffff157224 */ /* 0x000fce00078e0016 */
.L_x_5164:
        /* <DEDUP_REMOVED lines=10> */
[----:B------:R-:W-:Y:S02]  /*17f40*/  IADD3 R31, P3, R31, R18, RZ ;  /* 0x000000121f1f7210 */ /* 0x000fe40007f7e0ff */
[----:B------:R-:W-:-:S02]  /*17f50*/  LOP3.LUT R19, RZ, R35, RZ, 0x33, !PT ;  /* 0x00000023ff137212 */ /* 0x000fc400078e33ff */
[----:B------:R-:W-:Y:S02]  /*17f60*/  SEL R31, R31, R34, !P2 ;  /* 0x000000221f1f7207 */ /* 0x000fe40005000000 */
[----:B------:R-:W-:Y:S02]  /*17f70*/  IADD3.X R30, R30, R19, RZ, P3, !PT ;  /* 0x000000131e1e7210 */ /* 0x000fe40001ffe4ff */
[----:B------:R-:W-:Y:S02]  /*17f80*/  ISETP.GT.U32.AND P3, PT, R31, RZ, PT ;  /* 0x000000ff1f00720c */ /* 0x000fe40003f64070 */
[----:B------:R-:W-:Y:S02]  /*17f90*/  SEL R30, R30, R35, !P2 ;  /* 0x000000231e1e7207 */ /* 0x000fe40005000000 */
[----:B------:R-:W-:Y:S02]  /*17fa0*/  IADD3 R19, P5, P6, R20, 0x8, R33 ;  /* 0x0000000814137810 */ /* 0x000fe40007ebe021 */
[----:B------:R-:W-:-:S02]  /*17fb0*/  ISETP.GT.AND.EX P3, PT, R30, RZ, PT, P3 ;  /* 0x000000ff1e00720c */ /* 0x000fc40003f64330 */
[----:B------:R-:W-:Y:S02]  /*17fc0*/  IADD3 R33, P4, R16, 0x8, RZ ;  /* 0x0000000810217810 */ /* 0x000fe40007f9e0ff */
[----:B------:R-:W-:Y:S02]  /*17fd0*/  IADD3.X R32, R21, RZ, R32, P5, P6 ;  /* 0x000000ff15207210 */ /* 0x000fe40002fec420 */
[----:B------:R-:W-:Y:S01]  /*17fe0*/  SEL R20, R19, R20, !P2 ;  /* 0x0000001413147207 */ /* 0x000fe20005000000 */
[----:B------:R-:W-:Y:S01]  /*17ff0*/  IMAD.X R16, RZ, RZ, R17, P4 ;  /* 0x000000ffff107224 */ /* 0x000fe200020e0611 */
[----:B------:R-:W-:Y:S02]  /*18000*/  SEL R21, R32, R21, !P2 ;  /* 0x0000001520157207 */ /* 0x000fe40005000000 */
[----:B------:R-:W-:Y:S02]  /*18010*/  SEL R28, R33, R28, !P2 ;  /* 0x0000001c211c7207 */ /* 0x000fe40005000000 */
[----:B------:R-:W-:Y:S01]  /*18020*/  SEL R29, R16, R29, !P2 ;  /* 0x0000001d101d7207 */ /* 0x000fe20005000000 */
[----:B------:R-:W-:Y:S06]  /*18030*/  @P3 BRA `(.L_x_5164) ;  /* 0xfffffffc00983947 */ /* 0x000fec000383ffff */
[----:B------:R-:W-:Y:S05]  /*18040*/  BSYNC B2 ;  /* 0x0000000000027941 */ /* 0x000fea0003800000 */
.L_x_5163:
[----:B------:R-:W-:Y:S05]  /*18050*/  @!P0 BRA `(.L_x_5165) ;  /* 0x0000000000788947 */ /* 0x000fea0003800000 */
[----:B------:R-:W-:Y:S01]  /*18060*/  BSSY B2, `(.L_x_5165) ;  /* 0x000001d000027945 */ /* 0x000fe20003800000 */
[----:B------:R-:W-:Y:S02]  /*18070*/  IMAD.MOV.U32 R28, RZ, RZ, R23 ;  /* 0x000000ffff1c7224 */ /* 0x000fe400078e0017 */
[----:B------:R-:W-:-:S07]  /*18080*/  IMAD.MOV.U32 R29, RZ, RZ, R22 ;  /* 0x000000ffff1d7224 */ /* 0x000fce00078e0016 */
.L_x_5166:
[--C-:B------:R-:W-:Y:S02]  /*18090*/  SHF.R.U64 R34, R27, 0x1, R26.reuse ;  /* 0x000000011b227819 */ /* 0x100fe4000000121a */
[----:B------:R-:W-:-:S03]  /*180a0*/  SHF.R.U32.HI R35, RZ, 0x1, R26 ;  /* 0x00000001ff237819 */ /* 0x000fc6000001161a */
[C---:B------:R-:W-:Y:S01]  /*180b0*/  IMAD.SHL.U32 R32, R34.reuse, 0x8, RZ ;  /* 0x0000000822207824 */ /* 0x040fe200078e00ff */
[----:B------:R-:W-:-:S04]  /*180c0*/  SHF.L.U64.HI R33, R34, 0x3, R35 ;  /* 0x0000000322217819 */ /* 0x000fc80000010223 */
[----:B------:R-:W-:-:S05]  /*180d0*/  IADD3 R16, P0, R28, R32, RZ ;  /* 0x000000201c107210 */ /* 0x000fca0007f1e0ff */
[----:B------:R-:W-:-:S05]  /*180e0*/  IMAD.X R17, R29, 0x1, R33, P0 ;  /* 0x000000011d117824 */ /* 0x000fca00000e0621 */
[----:B0-----:R0:W2:Y:S01]  /*180f0*/  LDG.E.64 R18, desc[UR6][R16.64] ;  /* 0x0000000610127981 */ /* 0x0010a2000c1e1b00 */
[----:B------:R-:W-:Y:S02]  /*18100*/  LOP3.LUT R30, RZ, R34, RZ, 0x33, !PT ;  /* 0x00000022ff1e7212 */ /* 0x000fe400078e33ff */
[----:B------:R-:W-:Y:S02]  /*18110*/  LOP3.LUT R31, RZ, R35, RZ, 0x33, !PT ;  /* 0x00000023ff1f7212 */ /* 0x000fe400078e33ff */
[----:B------:R-:W-:-:S04]  /*18120*/  IADD3 R27, P2, R27, R30, RZ ;  /* 0x0000001e1b1b7210 */ /* 0x000fc80007f5e0ff */
[----:B------:R-:W-:Y:S02]  /*18130*/  IADD3.X R26, R26, R31, RZ, P2, !PT ;  /* 0x0000001f1a1a7210 */ /* 0x000fe400017fe4ff */
[----:B------:R-:W-:-:S05]  /*18140*/  IADD3 R31, P3, R16, 0x8, RZ ;  /* 0x00000008101f7810 */ /* 0x000fca0007f7e0ff */
[----:B0-----:R-:W-:Y:S01]  /*18150*/  IMAD.X R16, RZ, RZ, R17, P3 ;  /* 0x000000ffff107224 */ /* 0x001fe200018e0611 */
[----:B--2---:R-:W-:Y:S02]  /*18160*/  ISETP.GE.U32.AND P0, PT, R36, R18, PT ;  /* 0x000000122400720c */ /* 0x004fe40003f06070 */
[----:B------:R-:W-:Y:S02]  /*18170*/  IADD3 R18, P4, P5, R23, 0x8, R32 ;  /* 0x0000000817127810 */ /* 0x000fe40007d9e020 */
[----:B------:R-:W-:Y:S02]  /*18180*/  ISETP.GE.AND.EX P0, PT, R37, R19, PT, P0 ;  /* 0x000000132500720c */ /* 0x000fe40003f06300 */
[----:B------:R-:W-:Y:S02]  /*18190*/  IADD3.X R19, R22, RZ, R33, P4, P5 ;  /* 0x000000ff16137210 */ /* 0x000fe400027ea421 */
[----:B------:R-:W-:Y:S02]  /*181a0*/  SEL R27, R34, R27, !P0 ;  /* 0x0000001b221b7207 */ /* 0x000fe40004000000 */
[----:B------:R-:W-:-:S02]  /*181b0*/  SEL R26, R35, R26, !P0 ;  /* 0x0000001a231a7207 */ /* 0x000fc40004000000 */
[----:B------:R-:W-:Y:S02]  /*181c0*/  ISETP.GT.U32.AND P2, PT, R27, RZ, PT ;  /* 0x000000ff1b00720c */ /* 0x000fe40003f44070 */
[----:B------:R-:W-:Y:S02]  /*181d0*/  SEL R23, R23, R18, !P0 ;  /* 0x0000001217177207 */ /* 0x000fe40004000000 */
[----:B------:R-:W-:Y:S02]  /*181e0*/  ISETP.GT.AND.EX P2, PT, R26, RZ, PT, P2 ;  /* 0x000000ff1a00720c */ /* 0x000fe40003f44320 */
[----:B------:R-:W-:Y:S02]  /*181f0*/  SEL R22, R22, R19, !P0 ;  /* 0x0000001316167207 */ /* 0x000fe40004000000 */
[----:B------:R-:W-:Y:S02]  /*18200*/  SEL R28, R28, R31, !P0 ;  /* 0x0000001f1c1c7207 */ /* 0x000fe40004000000 */
[----:B------:R-:W-:-:S07]  /*18210*/  SEL R29, R29, R16, !P0 ;  /* 0x000000101d1d7207 */ /* 0x000fce0004000000 */
[----:B------:R-:W-:Y:S05]  /*18220*/  @P2 BRA `(.L_x_5166) ;  /* 0xfffffffc00982947 */ /* 0x000fea000383ffff */
[----:B------:R-:W-:Y:S05]  /*18230*/  BSYNC B2 ;  /* 0x0000000000027941 */ /* 0x000fea0003800000 */
.L_x_5165:
[----:B------:R-:W-:Y:S01]  /*18240*/  ULDC.64 UR4, c[0x0][0x248] ;  /* 0x0000920000047ab9 */ /* 0x000fe20000000a00 */
[----:B------:R-:W-:Y:S01]  /*18250*/  IADD3 R16, P0, -R20, R23, RZ ;  /* 0x0000001714107210 */ /* 0x000fe20007f1e1ff */
[----:B------:R-:W-:Y:S01]  /*18260*/  IMAD.SHL.U32 R23, R38, 0x8, RZ ;  /* 0x0000000826177824 */ /* 0x000fe200078e00ff */
[----:B------:R-:W-:Y:S01]  /*18270*/  IADD3 R20, P2, R20, -UR4, RZ ;  /* 0x8000000414147c10 */ /* 0x000fe2000ff5e0ff */
[----:B------:R-:W-:Y:S01]  /*18280*/  ULDC.64 UR8, c[0x0][0x260] ;  /* 0x0000980000087ab9 */ /* 0x000fe20000000a00 */
[----:B------:R-:W-:Y:S01]  /*18290*/  SHF.L.U64.HI R26, R38, 0x3, R39 ;  /* 0x00000003261a7819 */ /* 0x000fe20000010227 */
[----:B------:R-:W-:Y:S01]  /*182a0*/  IMAD.X R17, R22, 0x1, ~R21, P0 ;  /* 0x0000000116117824 */ /* 0x000fe200000e0e15 */
[----:B------:R-:W-:Y:S01]  /*182b0*/  IADD3.X R21, R21, ~UR5, RZ, P2, !PT ;  /* 0x8000000515157c10 */ /* 0x000fe200097fe4ff */
[----:B------:R-:W-:Y:S01]  /*182c0*/  ULDC.64 UR4, c[0x0][0x258] ;  /* 0x0000960000047ab9 */ /* 0x000fe20000000a00 */
[C---:B------:R-:W-:Y:S02]  /*182d0*/  IADD3 R22, P2, R23.reuse, UR8, RZ ;  /* 0x0000000817167c10 */ /* 0x040fe4000ff5e0ff */
[----:B0-----:R-:W-:-:S02]  /*182e0*/  IADD3 R18, P0, R23, UR4, RZ ;  /* 0x0000000417127c10 */ /* 0x001fc4000ff1e0ff */
        /* <DEDUP_REMOVED lines=8> */
.L_x_5156:
[----:B------:R-:W-:Y:S05]  /*18370*/  BSYNC B1 ;  /* 0x0000000000017941 */ /* 0x000fea0003800000 */
.L_x_5155:
[----:B01---5:R-:W-:Y:S01]  /*18380*/  VIADD R17, R40, 0x100 ;  /* 0x0000010028117836 */ /* 0x023fe20000000000 */
[----:B------:R-:W-:Y:S04]  /*18390*/  BSSY B1, `(.L_x_5167) ;  /* 0x00001c4000017945 */ /* 0x000fe80003800000 */
        /* <DEDUP_REMOVED lines=9> */
[----:B------:R-:W-:Y:S01]  /*18430*/  IMAD R17, R25, UR4, RZ ;  /* 0x0000000419117c24 */ /* 0x000fe2000f8e02ff */
[----:B------:R-:W-:-:S03]  /*18440*/  ISETP.GE.AND.EX P0, PT, R23, RZ, PT, P0 ;  /* 0x000000ff1700720c */ /* 0x000fc60003f06300 */
[----:B------:R-:W-:-:S10]  /*18450*/  IMAD R37, R24, UR5, R17 ;  /* 0x0000000518257c24 */ /* 0x000fd4000f8e0211 */
[----:B------:R-:W-:Y:S05]  /*18460*/  @!P0 BRA `(.L_x_5169) ;  /* 0x0000001400608947 */ /* 0x000fea0003800000 */
[----:B------:R-:W-:Y:S01]  /*18470*/  IADD3 R16, P2, R22, -0x1, RZ ;  /* 0xffffffff16107810 */ /* 0x000fe20007f5e0ff */
[----:B------:R-:W0:Y:S01]  /*18480*/  LDC.64 R20, c[0x0][0x240] ;  /* 0x00009000ff147b82 */ /* 0x000e220000000a00 */
[----:B------:R-:W-:Y:S01]  /*18490*/  IMAD.WIDE.U32 R18, R24, UR4, RZ ;  /* 0x0000000418127c25 */ /* 0x000fe2000f8e00ff */
[----:B------:R-:W-:Y:S01]  /*184a0*/  UMOV UR4, URZ ;  /* 0x0000003f00047c82 */ /* 0x000fe20008000000 */
[----:B------:R-:W-:Y:S01]  /*184b0*/  ISETP.GE.U32.AND P0, PT, R16, 0x3, PT ;  /* 0x000000031000780c */ /* 0x000fe20003f06070 */
[----:B------:R-:W-:Y:S01]  /*184c0*/  UMOV UR5, URZ ;  /* 0x0000003f00057c82 */ /* 0x000fe20008000000 */
[----:B------:R-:W-:Y:S02]  /*184d0*/  IADD3.X R16, R23, -0x1, RZ, P2, !PT ;  /* 0xffffffff17107810 */ /* 0x000fe400017fe4ff */
[----:B------:R-:W-:Y:S02]  /*184e0*/  CS2R R38, SRZ ;  /* 0x0000000000267805 */ /* 0x000fe4000001ff00 */
[----:B------:R-:W-:Y:S01]  /*184f0*/  LOP3.LUT R17, R22, 0x3, RZ, 0xc0, !PT ;  /* 0x0000000316117812 */ /* 0x000fe200078ec0ff */
[----:B------:R-:W-:Y:S01]  /*18500*/  IMAD.IADD R27, R19, 0x1, R37 ;  /* 0x00000001131b7824 */ /* 0x000fe200078e0225 */
[----:B------:R-:W-:-:S13]  /*18510*/  ISETP.GE.U32.AND.EX P0, PT, R16, RZ, PT, P0 ;  /* 0x000000ff1000720c */ /* 0x000fda0003f06100 */
[----:B------:R-:W-:Y:S05]  /*18520*/  @!P0 BRA `(.L_x_5170) ;  /* 0x0000001000748947 */ /* 0x000fea0003800000 */
[----:B------:R-:W-:Y:S01]  /*18530*/  IADD3 R16, P0, -R17, R22, RZ ;  /* 0x0000001611107210 */ /* 0x000fe20007f1e1ff */
[----:B------:R-:W-:Y:S01]  /*18540*/  ULDC.64 UR4, c[0x0][0x228] ;  /* 0x00008a0000047ab9 */ /* 0x000fe20000000a00 */
[----:B------:R-:W-:Y:S01]  /*18550*/  IADD3 R37, R37, R19, RZ ;  /* 0x0000001325257210 */ /* 0x000fe20007ffe0ff */
[----:B0-----:R-:W-:Y:S01]  /*18560*/  IMAD.WIDE.U32 R28, R20, 0x8, RZ ;  /* 0x00000008141c7825 */ /* 0x001fe200078e00ff */
[----:B------:R-:W-:Y:S01]  /*18570*/  IADD3.X R23, R23, -0x1, RZ, P0, !PT ;  /* 0xffffffff17177810 */ /* 0x000fe200007fe4ff */
[----:B------:R-:W-:Y:S01]  /*18580*/  ULDC.64 UR12, c[0x0][0x238] ;  /* 0x00008e00000c7ab9 */ /* 0x000fe20000000a00 */
[----:B------:R-:W-:Y:S01]  /*18590*/  ISETP.GT.U32.AND P0, PT, R16, RZ, PT ;  /* 0x000000ff1000720c */ /* 0x000fe20003f04070 */
[----:B------:R-:W-:Y:S01]  /*185a0*/  IMAD.SHL.U32 R41, R21, 0x8, RZ ;  /* 0x0000000815297824 */ /* 0x000fe200078e00ff */
[C---:B------:R-:W-:Y:S01]  /*185b0*/  LEA R36, P2, R18.reuse, UR4, 0x3 ;  /* 0x0000000412247c11 */ /* 0x040fe2000f8418ff */
[----:B------:R-:W-:Y:S01]  /*185c0*/  UMOV UR4, URZ ;  /* 0x0000003f00047c82 */ /* 0x000fe20008000000 */
[----:B------:R-:W-:Y:S01]  /*185d0*/  ISETP.GT.AND.EX P0, PT, R23, RZ, PT, P0 ;  /* 0x000000ff1700720c */ /* 0x000fe20003f04300 */
[----:B------:R-:W-:Y:S01]  /*185e0*/  IMAD.IADD R41, R29, 0x1, R41 ;  /* 0x000000011d297824 */ /* 0x000fe200078e0229 */
[----:B------:R-:W-:Y:S01]  /*185f0*/  LEA.HI.X R37, R18, UR5, R37, 0x3, P2 ;  /* 0x0000000512257c11 */ /* 0x000fe200090f1c25 */
[----:B------:R-:W-:-:S10]  /*18600*/  UMOV UR5, URZ ;  /* 0x0000003f00057c82 */ /* 0x000fd40008000000 */
[----:B------:R-:W-:Y:S05]  /*18610*/  @!P0 BRA `(.L_x_5171) ;  /* 0x0000000c00848947 */ /* 0x000fea0003800000 */
[----:B------:R-:W-:Y:S02]  /*18620*/  ISETP.GT.U32.AND P2, PT, R16, 0xc, PT ;  /* 0x0000000c1000780c */ /* 0x000fe40003f44070 */
[----:B------:R-:W-:Y:S02]  /*18630*/  PLOP3.LUT P0, PT, PT, PT, PT, 0x80, 0x0 ;  /* 0x000000000000781c */ /* 0x000fe40003f0f070 */
[----:B------:R-:W-:-:S13]  /*18640*/  ISETP.GT.AND.EX P2, PT, R23, RZ, PT, P2 ;  /* 0x000000ff1700720c */ /* 0x000fda0003f44320 */
[----:B------:R-:W-:Y:S05]  /*18650*/  @!P2 BRA `(.L_x_5172) ;  /* 0x000000080034a947 */ /* 0x000fea0003800000 */
[----:B------:R-:W-:Y:S01]  /*18660*/  PLOP3.LUT P0, PT, PT, PT, PT, 0x8, 0x0 ;  /* 0x000000000000781c */ /* 0x000fe20003f0e170 */
[----:B------:R-:W-:-:S12]  /*18670*/  ULDC.64 UR10, c[0x0][0x238] ;  /* 0x00008e00000a7ab9 */ /* 0x000fd80000000a00 */
.L_x_5173:
[----:B------:R-:W-:Y:S01]  /*18680*/  ULEA UR8, UP0, UR4, UR10, 0x3 ;  /* 0x0000000a04087291 */ /* 0x000fe2000f80183f */
[----:B------:R0:W2:Y:S03]  /*18690*/  LDG.E.64 R34, desc[UR6][R36.64] ;  /* 0x0000000624227981 */ /* 0x0000a6000c1e1b00 */
[----:B------:R-:W-:Y:S02]  /*186a0*/  ULEA.HI.X UR9, UR4, UR11, UR5, 0x3, UP0 ;  /* 0x0000000b04097291 */ /* 0x000fe400080f1c05 */
[----:B------:R-:W-:-:S04]  /*186b0*/  IMAD.U32 R32, RZ, RZ, UR8 ;  /* 0x00000008ff207e24 */ /* 0x000fc8000f8e00ff */
[----:B------:R-:W-:-:S05]  /*186c0*/  IMAD.U32 R33, RZ, RZ, UR9 ;  /* 0x00000009ff217e24 */ /* 0x000fca000f8e00ff */
[----:B------:R-:W2:Y:S01]  /*186d0*/  LDG.E.64 R30, desc[UR6][R32.64] ;  /* 0x00000006201e7981 */ /* 0x000ea2000c1e1b00 */
[----:B0-----:R-:W-:-:S05]  /*186e0*/  IADD3 R36, P2, R36, R28, RZ ;  /* 0x0000001c24247210 */ /* 0x001fca0007f5e0ff */
[----:B------:R-:W-:Y:S02]  /*186f0*/  IMAD.X R37, R37, 0x1, R41, P2 ;  /* 0x0000000125257824 */ /* 0x000fe400010e0629 */
[-C--:B--2---:R-:W-:Y:S02]  /*18700*/  IMAD R35, R35, R30.reuse, RZ ;  /* 0x0000001e23237224 */ /* 0x084fe400078e02ff */
[----:B------:R-:W-:-:S04]  /*18710*/  IMAD.WIDE.U32 R38, R34, R30, R38 ;  /* 0x0000001e22267225 */ /* 0x000fc800078e0026 */
[----:B------:R-:W-:Y:S02]  /*18720*/  IMAD R43, R34, R31, R35 ;  /* 0x0000001f222b7224 */ /* 0x000fe400078e0223 */
[----:B------:R-:W2:Y:S04]  /*18730*/  LDG.E.64 R34, desc[UR6][R36.64] ;  /* 0x0000000624227981 */ /* 0x000ea8000c1e1b00 */
[----:B------:R-:W2:Y:S01]  /*18740*/  LDG.E.64 R30, desc[UR6][R32.64+0x8] ;  /* 0x00000806201e7981 */ /* 0x000ea2000c1e1b00 */
[----:B------:R-:W-:Y:S02]  /*18750*/  IADD3 R42, P2, R36, R28, RZ ;  /* 0x0000001c242a7210 */ /* 0x000fe40007f5e0ff */
[----:B------:R-:W-:-:S03]  /*18760*/  IADD3 R39, R39, R43, RZ ;  /* 0x0000002b27277210 */ /* 0x000fc60007ffe0ff */
[----:B------:R-:W-:-:S05]  /*18770*/  IMAD.X R43, R37, 0x1, R41, P2 ;  /* 0x00000001252b7824 */ /* 0x000fca00010e0629 */
[----:B------:R-:W3:Y:S01]  /*18780*/  LDG.E.64 R44, desc[UR6][R42.64] ;  /* 0x000000062a2c7981 */ /* 0x000ee2000c1e1b00 */
[----:B--2---:R-:W-:-:S04]  /*18790*/  IMAD R35, R35, R30, RZ ;  /* 0x0000001e23237224 */ /* 0x004fc800078e02ff */
[C---:B------:R-:W-:Y:S02]  /*187a0*/  IMAD R35, R34.reuse, R31, R35 ;  /* 0x0000001f22237224 */ /* 0x040fe400078e0223 */
[----:B------:R-:W-:Y:S02]  /*187b0*/  IMAD.WIDE.U32 R30, R34, R30, R38 ;  /* 0x0000001e221e7225 */ /* 0x000fe400078e0026 */
[----:B------:R-:W3:Y:S01]  /*187c0*/  LDG.E.64 R38, desc[UR6][R32.64+0x10] ;  /* 0x0000100620267981 */ /* 0x000ee2000c1e1b00 */
[----:B------:R-:W-:Y:S01]  /*187d0*/  IADD3 R34, P2, R42, R28, RZ ;  /* 0x0000001c2a227210 */ /* 0x000fe20007f5e0ff */
[----:B------:R-:W-:-:S04]  /*187e0*/  IMAD.IADD R31, R31, 0x1, R35 ;  /* 0x000000011f1f7824 */ /* 0x000fc800078e0223 */
[----:B------:R-:W-:Y:S02]  /*187f0*/  IMAD.X R35, R43, 0x1, R41, P2 ;  /* 0x000000012b237824 */ /* 0x000fe400010e0629 */
[-C--:B---3--:R-:W-:Y:S02]  /*18800*/  IMAD R37, R45, R38.reuse, RZ ;  /* 0x000000262d257224 */ /* 0x088fe400078e02ff */
[----:B------:R-:W-:-:S04]  /*18810*/  IMAD.WIDE.U32 R30, R44, R38, R30 ;  /* 0x000000262c1e7225 */ /* 0x000fc800078e001e */
[----:B------:R-:W-:Y:S02]  /*18820*/  IMAD R37, R44, R39, R37 ;  /* 0x000000272c257224 */ /* 0x000fe400078e0225 */
[----:B------:R-:W2:Y:S04]  /*18830*/  LDG.E.64 R44, desc[UR6][R34.64] ;  /* 0x00000006222c7981 */ /* 0x000ea8000c1e1b00 */
[----:B------:R-:W2:Y:S01]  /*18840*/  LDG.E.64 R38, desc[UR6][R32.64+0x18] ;  /* 0x0000180620267981 */ /* 0x000ea2000c1e1b00 */
[----:B------:R-:W-:Y:S01]  /*18850*/  IADD3 R36, P2, R34, R28, RZ ;  /* 0x0000001c22247210 */ /* 0x000fe20007f5e0ff */
[----:B------:R-:W-:-:S04]  /*18860*/  IMAD.IADD R31, R31, 0x1, R37 ;  /* 0x000000011f1f7824 */ /* 0x000fc800078e0225 */
        /* <DEDUP_REMOVED lines=8> */
[----:B------:R-:W-:Y:S02]  /*188f0*/  IMAD.X R35, R37, 0x1, R41, P2 ;  /* 0x0000000125237824 */ /* 0x000fe400010e0629 */
[-C--:B--2---:R-:W-:Y:S02]  /*18900*/  IMAD R39, R45, R42.reuse, RZ ;  /* 0x0000002a2d277224 */ /* 0x084fe400078e02ff */
        /* <DEDUP_REMOVED lines=76> */
[----:B------:R-:W-:-:S03]  /*18dd0*/  IMAD.IADD R31, R31, 0x1, R39 ;  /* 0x000000011f1f7824 */ /* 0x000fc600078e0227 */
[----:B------:R-:W3:Y:S01]  /*18de0*/  LDG.E.64 R38, desc[UR6][R32.64+0x78] ;  /* 0x0000780620267981 */ /* 0x000ee2000c1e1b00 */
[----:B--2---:R-:W-:-:S04]  /*18df0*/  IMAD R35, R45, R42, RZ ;  /* 0x0000002a2d237224 */ /* 0x004fc800078e02ff */
[C---:B------:R-:W-:Y:S02]  /*18e00*/  IMAD R34, R44.reuse, R43, R35 ;  /* 0x0000002b2c227224 */ /* 0x040fe400078e0223 */
[----:B------:R-:W-:Y:S01]  /*18e10*/  IMAD.WIDE.U32 R42, R44, R42, R30 ;  /* 0x0000002a2c2a7225 */ /* 0x000fe200078e001e */
[----:B------:R-:W-:-:S05]  /*18e20*/  IADD3 R30, P2, R36, R28, RZ ;  /* 0x0000001c241e7210 */ /* 0x000fca0007f5e0ff */
[----:B------:R-:W-:-:S05]  /*18e30*/  IMAD.X R31, R37, 0x1, R41, P2 ;  /* 0x00000001251f7824 */ /* 0x000fca00010e0629 */
[----:B------:R-:W3:Y:S01]  /*18e40*/  LDG.E.64 R44, desc[UR6][R30.64] ;  /* 0x000000061e2c7981 */ /* 0x000ee2000c1e1b00 */
[----:B------:R-:W-:-:S04]  /*18e50*/  IADD3 R16, P2, R16, -0x10, RZ ;  /* 0xfffffff010107810 */ /* 0x000fc80007f5e0ff */
[----:B------:R-:W-:Y:S02]  /*18e60*/  IADD3.X R23, R23, -0x1, RZ, P2, !PT ;  /* 0xffffffff17177810 */ /* 0x000fe400017fe4ff */
[----:B------:R-:W-:-:S04]  /*18e70*/  ISETP.GT.U32.AND P2, PT, R16, 0xc, PT ;  /* 0x0000000c1000780c */ /* 0x000fc80003f44070 */
[----:B------:R-:W-:Y:S01]  /*18e80*/  ISETP.GT.AND.EX P2, PT, R23, RZ, PT, P2 ;  /* 0x000000ff1700720c */ /* 0x000fe20003f44320 */
[----:B------:R-:W-:Y:S01]  /*18e90*/  IMAD.IADD R43, R43, 0x1, R34 ;  /* 0x000000012b2b7824 */ /* 0x000fe200078e0222 */
[----:B------:R-:W-:Y:S01]  /*18ea0*/  UIADD3 UR4, UP0, UR4, 0x10, URZ ;  /* 0x0000001004047890 */ /* 0x000fe2000ff1e03f */
[----:B------:R-:W-:-:S03]  /*18eb0*/  IADD3 R36, P3, R30, R28, RZ ;  /* 0x0000001c1e247210 */ /* 0x000fc60007f7e0ff */
[----:B------:R-:W-:Y:S01]  /*18ec0*/  UIADD3.X UR5, URZ, UR5, URZ, UP0, !UPT ;  /* 0x000000053f057290 */ /* 0x000fe200087fe43f */
[----:B------:R-:W-:Y:S01]  /*18ed0*/  IADD3.X R37, R31, R41, RZ, P3, !PT ;  /* 0x000000291f257210 */ /* 0x000fe20001ffe4ff */
[----:B---3--:R-:W-:-:S04]  /*18ee0*/  IMAD R35, R45, R38, RZ ;  /* 0x000000262d237224 */ /* 0x008fc800078e02ff */
[C---:B------:R-:W-:Y:S02]  /*18ef0*/  IMAD R35, R44.reuse, R39, R35 ;  /* 0x000000272c237224 */ /* 0x040fe400078e0223 */
[----:B------:R-:W-:-:S04]  /*18f00*/  IMAD.WIDE.U32 R38, R44, R38, R42 ;  /* 0x000000262c267225 */ /* 0x000fc800078e002a */
[----:B------:R-:W-:Y:S01]  /*18f10*/  IMAD.IADD R39, R39, 0x1, R35 ;  /* 0x0000000127277824 */ /* 0x000fe200078e0223 */
[----:B------:R-:W-:Y:S06]  /*18f20*/  @P2 BRA `(.L_x_5173) ;  /* 0xfffffff400d42947 */ /* 0x000fec000383ffff */
.L_x_5172:
[----:B------:R-:W-:-:S04]  /*18f30*/  ISETP.GT.U32.AND P2, PT, R16, 0x4, PT ;  /* 0x000000041000780c */ /* 0x000fc80003f44070 */
[----:B------:R-:W-:-:S13]  /*18f40*/  ISETP.GT.AND.EX P2, PT, R23, RZ, PT, P2 ;  /* 0x000000ff1700720c */ /* 0x000fda0003f44320 */
[----:B------:R-:W-:Y:S05]  /*18f50*/  @!P2 BRA `(.L_x_5174) ;  /* 0x000000040028a947 */ /* 0x000fea0003800000 */
[----:B------:R-:W-:Y:S01]  /*18f60*/  ULDC.64 UR8, c[0x0][0x238] ;  /* 0x00008e0000087ab9 */ /* 0x000fe20000000a00 */
[----:B------:R0:W2:Y:S01]  /*18f70*/  LDG.E.64 R34, desc[UR6][R36.64] ;  /* 0x0000000624227981 */ /* 0x0000a2000c1e1b00 */
[----:B------:R-:W-:-:S04]  /*18f80*/  ULEA UR8, UP0, UR4, UR8, 0x3 ;  /* 0x0000000804087291 */ /* 0x000fc8000f80183f */
        /* <DEDUP_REMOVED lines=13> */
[----:B------:R-:W-:-:S05]  /*19060*/  IMAD.X R43, R37, 0x1, R41, P0 ;  /* 0x00000001252b7824 */ /* 0x000fca00000e0629 */
[----:B------:R-:W3:Y:S01]  /*19070*/  LDG.E.64 R44, desc[UR6][R42.64] ;  /* 0x000000062a2c7981 */ /* 0x000ee2000c1e1b00 */
[----:B--2---:R-:W-:-:S04]  /*19080*/  IMAD R35, R35, R30, RZ ;  /* 0x0000001e23237224 */ /* 0x004fc800078e02ff */
[C---:B------:R-:W-:Y:S02]  /*19090*/  IMAD R35, R34.reuse, R31, R35 ;  /* 0x0000001f22237224 */ /* 0x040fe400078e0223 */
[----:B------:R-:W-:Y:S02]  /*190a0*/  IMAD.WIDE.U32 R30, R34, R30, R38 ;  /* 0x0000001e221e7225 */ /* 0x000fe400078e0026 */
[----:B------:R-:W3:Y:S01]  /*190b0*/  LDG.E.64 R38, desc[UR6][R32.64+0x10] ;  /* 0x0000100620267981 */ /* 0x000ee2000c1e1b00 */
[----:B------:R-:W-:Y:S02]  /*190c0*/  IADD3 R34, P0, R42, R28, RZ ;  /* 0x0000001c2a227210 */ /* 0x000fe40007f1e0ff */
[----:B------:R-:W-:-:S03]  /*190d0*/  IADD3 R31, R31, R35, RZ ;  /* 0x000000231f1f7210 */ /* 0x000fc60007ffe0ff */
        /* <DEDUP_REMOVED lines=38> */
[----:B------:R-:W-:Y:S01]  /*19340*/  IMAD.IADD R43, R43, 0x1, R34 ;  /* 0x000000012b2b7824 */ /* 0x000fe200078e0222 */
[----:B------:R-:W-:Y:S02]  /*19350*/  IADD3 R16, P3, R16, -0x8, RZ ;  /* 0xfffffff810107810 */ /* 0x000fe40007f7e0ff */
[----:B------:R-:W-:Y:S01]  /*19360*/  IADD3 R36, P2, R30, R28, RZ ;  /* 0x0000001c1e247210 */ /* 0x000fe20007f5e0ff */
[----:B------:R-:W-:Y:S01]  /*19370*/  UIADD3 UR4, UP0, UR4, 0x8, URZ ;  /* 0x0000000804047890 */ /* 0x000fe2000ff1e03f */
[----:B------:R-:W-:Y:S02]  /*19380*/  PLOP3.LUT P0, PT, PT, PT, PT, 0x8, 0x0 ;  /* 0x000000000000781c */ /* 0x000fe40003f0e170 */
[----:B------:R-:W-:Y:S02]  /*19390*/  IADD3.X R23, R23, -0x1, RZ, P3, !PT ;  /* 0xffffffff17177810 */ /* 0x000fe40001ffe4ff */
[----:B------:R-:W-:Y:S01]  /*193a0*/  IADD3.X R37, R31, R41, RZ, P2, !PT ;  /* 0x000000291f257210 */ /* 0x000fe200017fe4ff */
[----:B------:R-:W-:Y:S01]  /*193b0*/  UIADD3.X UR5, URZ, UR5, URZ, UP0, !UPT ;  /* 0x000000053f057290 */ /* 0x000fe200087fe43f */
[----:B---3--:R-:W-:-:S04]  /*193c0*/  IMAD R35, R45, R38, RZ ;  /* 0x000000262d237224 */ /* 0x008fc800078e02ff */
[C---:B------:R-:W-:Y:S02]  /*193d0*/  IMAD R35, R44.reuse, R39, R35 ;  /* 0x000000272c237224 */ /* 0x040fe400078e0223 */
[----:B------:R-:W-:-:S04]  /*193e0*/  IMAD.WIDE.U32 R38, R44, R38, R42 ;  /* 0x000000262c267225 */ /* 0x000fc800078e002a */
[----:B------:R-:W-:-:S07]  /*193f0*/  IMAD.IADD R39, R39, 0x1, R35 ;  /* 0x0000000127277824 */ /* 0x000fce00078e0223 */
.L_x_5174:
[----:B------:R-:W-:-:S04]  /*19400*/  ISETP.NE.U32.AND P2, PT, R16, RZ, PT ;  /* 0x000000ff1000720c */ /* 0x000fc80003f45070 */
[----:B------:R-:W-:-:S13]  /*19410*/  ISETP.NE.OR.EX P0, PT, R23, RZ, P0, P2 ;  /* 0x000000ff1700720c */ /* 0x000fda0000705720 */
[----:B------:R-:W-:Y:S05]  /*19420*/  @!P0 BRA `(.L_x_5170) ;  /* 0x0000000000b48947 */ /* 0x000fea0003800000 */
.L_x_5171:
        /* <DEDUP_REMOVED lines=8> */
[----:B------:R-:W-:-:S05]  /*194b0*/  IADD3 R36, P0, R36, R28, RZ ;  /* 0x0000001c24247210 */ /* 0x000fca0007f1e0ff */
        /* <DEDUP_REMOVED lines=13> */
[----:B------:R-:W3:Y:S02]  /*19590*/  LDG.E.64 R38, desc[UR6][R30.64+0x10] ;  /* 0x000010061e267981 */ /* 0x000ee4000c1e1b00 */
[----:B------:R-:W-:Y:S02]  /*195a0*/  IMAD.IADD R35, R35, 0x1, R43 ;  /* 0x0000000123237824 */ /* 0x000fe400078e022b */
[----:B------:R-:W2:Y:S01]  /*195b0*/  LDG.E.64 R42, desc[UR6][R30.64+0x18] ;  /* 0x000018061e2a7981 */ /* 0x000ea2000c1e1b00 */
[----:B---3--:R-:W-:-:S04]  /*195c0*/  IMAD R37, R45, R38, RZ ;  /* 0x000000262d257224 */ /* 0x008fc800078e02ff */
[C---:B------:R-:W-:Y:S02]  /*195d0*/  IMAD R36, R44.reuse, R39, R37 ;  /* 0x000000272c247224 */ /* 0x040fe400078e0225 */
[----:B------:R-:W-:Y:S01]  /*195e0*/  IMAD.WIDE.U32 R38, R44, R38, R34 ;  /* 0x000000262c267225 */ /* 0x000fe200078e0022 */
[----:B------:R-:W-:-:S05]  /*195f0*/  IADD3 R34, P0, R32, R28, RZ ;  /* 0x0000001c20227210 */ /* 0x000fca0007f1e0ff */
[----:B------:R-:W-:-:S05]  /*19600*/  IMAD.X R35, R33, 0x1, R41, P0 ;  /* 0x0000000121237824 */ /* 0x000fca00000e0629 */
[----:B------:R-:W2:Y:S01]  /*19610*/  LDG.E.64 R44, desc[UR6][R34.64] ;  /* 0x00000006222c7981 */ /* 0x000ea2000c1e1b00 */
[----:B------:R-:W-:-:S04]  /*19620*/  IADD3 R16, P0, R16, -0x4, RZ ;  /* 0xfffffffc10107810 */ /* 0x000fc80007f1e0ff */
[----:B------:R-:W-:Y:S02]  /*19630*/  IADD3.X R23, R23, -0x1, RZ, P0, !PT ;  /* 0xffffffff17177810 */ /* 0x000fe400007fe4ff */
[----:B------:R-:W-:-:S04]  /*19640*/  ISETP.NE.U32.AND P0, PT, R16, RZ, PT ;  /* 0x000000ff1000720c */ /* 0x000fc80003f05070 */
[----:B------:R-:W-:Y:S01]  /*19650*/  ISETP.NE.AND.EX P0, PT, R23, RZ, PT, P0 ;  /* 0x000000ff1700720c */ /* 0x000fe20003f05300 */
[----:B------:R-:W-:Y:S01]  /*19660*/  IMAD.IADD R39, R39, 0x1, R36 ;  /* 0x0000000127277824 */ /* 0x000fe200078e0224 */
[----:B------:R-:W-:Y:S01]  /*19670*/  UIADD3 UR4, UP0, UR4, 0x4, URZ ;  /* 0x0000000404047890 */ /* 0x000fe2000ff1e03f */
[----:B------:R-:W-:-:S03]  /*19680*/  IADD3 R36, P2, R34, R28, RZ ;  /* 0x0000001c22247210 */ /* 0x000fc60007f5e0ff */
[----:B------:R-:W-:Y:S01]  /*19690*/  UIADD3.X UR5, URZ, UR5, URZ, UP0, !UPT ;  /* 0x000000053f057290 */ /* 0x000fe200087fe43f */
[----:B------:R-:W-:Y:S01]  /*196a0*/  IADD3.X R37, R35, R41, RZ, P2, !PT ;  /* 0x0000002923257210 */ /* 0x000fe200017fe4ff */
[-C--:B--2---:R-:W-:Y:S02]  /*196b0*/  IMAD R33, R45, R42.reuse, RZ ;  /* 0x0000002a2d217224 */ /* 0x084fe400078e02ff */
[----:B------:R-:W-:-:S04]  /*196c0*/  IMAD.WIDE.U32 R38, R44, R42, R38 ;  /* 0x0000002a2c267225 */ /* 0x000fc800078e0026 */
[----:B------:R-:W-:-:S04]  /*196d0*/  IMAD R33, R44, R43, R33 ;  /* 0x0000002b2c217224 */ /* 0x000fc800078e0221 */
[----:B------:R-:W-:Y:S01]  /*196e0*/  IMAD.IADD R39, R39, 0x1, R33 ;  /* 0x0000000127277824 */ /* 0x000fe200078e0221 */
[----:B------:R-:W-:Y:S06]  /*196f0*/  @P0 BRA `(.L_x_5171) ;  /* 0xfffffffc004c0947 */ /* 0x000fec000383ffff */
.L_x_5170:
[----:B------:R-:W-:-:S13]  /*19700*/  LOP3.LUT P0, RZ, R22, 0x3, RZ, 0xc0, !PT ;  /* 0x0000000316ff7812 */ /* 0x000fda000780c0ff */
[----:B------:R-:W-:Y:S05]  /*19710*/  @!P0 BRA `(.L_x_5169) ;  /* 0x0000000000b48947 */ /* 0x000fea0003800000 */
[C---:B0-----:R-:W-:Y:S01]  /*19720*/  IMAD R16, R20.reuse, UR5, RZ ;  /* 0x0000000514107c24 */ /* 0x041fe2000f8e02ff */
[----:B------:R-:W-:Y:S01]  /*19730*/  ULDC.64 UR8, c[0x0][0x238] ;  /* 0x00008e0000087ab9 */ /* 0x000fe20000000a00 */
[----:B------:R-:W-:Y:S01]  /*19740*/  IMAD.MOV.U32 R26, RZ, RZ, R18 ;  /* 0x000000ffff1a7224 */ /* 0x000fe200078e0012 */
[----:B------:R-:W-:Y:S02]  /*19750*/  ULEA UR8, UP0, UR4, UR8, 0x3 ;  /* 0x0000000804087291 */ /* 0x000fe4000f80183f */
[----:B------:R-:W-:Y:S01]  /*19760*/  IMAD R33, R21, UR4, R16 ;  /* 0x0000000415217c24 */ /* 0x000fe2000f8e0210 */
[----:B------:R-:W-:Y:S01]  /*19770*/  ULDC.64 UR10, c[0x0][0x228] ;  /* 0x00008a00000a7ab9 */ /* 0x000fe20000000a00 */
[----:B------:R-:W-:Y:S01]  /*19780*/  IMAD.WIDE.U32 R30, R20, UR4, R26 ;  /* 0x00000004141e7c25 */ /* 0x000fe2000f8e001a */
[----:B------:R-:W-:-:S03]  /*19790*/  ULEA.HI.X UR5, UR4, UR9, UR5, 0x3, UP0 ;  /* 0x0000000904057291 */ /* 0x000fc600080f1c05 */
[----:B------:R-:W-:Y:S01]  /*197a0*/  IMAD.IADD R23, R31, 0x1, R33 ;  /* 0x000000011f177824 */ /* 0x000fe200078e0221 */
[----:B------:R-:W-:Y:S01]  /*197b0*/  LEA R28, P0, R30, UR10, 0x3 ;  /* 0x0000000a1e1c7c11 */ /* 0x000fe2000f8018ff */
[----:B------:R-:W-:-:S03]  /*197c0*/  IMAD.U32 R22, RZ, RZ, UR8 ;  /* 0x00000008ff167e24 */ /* 0x000fc6000f8e00ff */
[----:B------:R-:W-:Y:S01]  /*197d0*/  LEA.HI.X R29, R30, UR11, R23, 0x3, P0 ;  /* 0x0000000b1e1d7c11 */ /* 0x000fe200080f1c17 */
[----:B------:R-:W-:-:S05]  /*197e0*/  IMAD.U32 R23, RZ, RZ, UR5 ;  /* 0x00000005ff177e24 */ /* 0x000fca000f8e00ff */
        /* <DEDUP_REMOVED lines=18> */
[----:B------:R-:W2:Y:S04]  /*19910*/  LDG.E.64 R16, desc[UR6][R22.64+0x8] ;  /* 0x0000080616107981 */ /* 0x000ea8000c1e1b00 */
[----:B------:R-:W2:Y:S01]  /*19920*/  LDG.E.64 R18, desc[UR6][R28.64] ;  /* 0x000000061c127981 */ /* 0x000ea2000c1e1b00 */
[----:B------:R-:W-:-:S03]  /*19930*/  @P0 LEA.HI.X R27, R20, R29, R21, 0x3, P2 ;  /* 0x0000001d141b0211 */ /* 0x000fc600010f1c15 */
        /* <DEDUP_REMOVED lines=11> */
.L_x_5169:
[----:B------:R-:W0:Y:S01]  /*199f0*/  LDC R23, c[0x0][0x24c] ;  /* 0x00009300ff177b82 */ /* 0x000e220000000800 */
[C---:B------:R-:W-:Y:S02]  /*19a00*/  ISETP.GE.U32.AND P0, PT, R5.reuse, 0x1, PT ;  /* 0x000000010500780c */ /* 0x040fe40003f06070 */
[--C-:B------:R-:W-:Y:S02]  /*19a10*/  SHF.R.S64 R26, R5, 0x3, R4.reuse ;  /* 0x00000003051a7819 */ /* 0x100fe40000001004 */
[----:B------:R-:W-:Y:S02]  /*19a20*/  ISETP.GE.AND.EX P0, PT, R4, RZ, PT, P0 ;  /* 0x000000ff0400720c */ /* 0x000fe40003f06300 */
[----:B------:R-:W-:Y:S01]  /*19a30*/  SHF.R.S32.HI R27, RZ, 0x3, R4 ;  /* 0x00000003ff1b7819 */ /* 0x000fe20000011404 */
[----:B------:R-:W1:Y:S01]  /*19a40*/  LDC R22, c[0x0][0x248] ;  /* 0x00009200ff167b82 */ /* 0x000e620000000800 */
[----:B0-----:R-:W-:Y:S02]  /*19a50*/  IMAD.MOV.U32 R20, RZ, RZ, R23 ;  /* 0x000000ffff147224 */ /* 0x001fe400078e0017 */
[----:B-1----:R-:W-:-:S07]  /*19a60*/  IMAD.MOV.U32 R21, RZ, RZ, R22 ;  /* 0x000000ffff157224 */ /* 0x002fce00078e0016 */
[----:B------:R-:W-:Y:S05]  /*19a70*/  @!P0 BRA `(.L_x_5175) ;  /* 0x0000000000888947 */ /* 0x000fea0003800000 */
[----:B------:R-:W-:Y:S01]  /*19a80*/  BSSY B2, `(.L_x_5175) ;  /* 0x0000021000027945 */ /* 0x000fe20003800000 */
[----:B------:R-:W-:Y:S01]  /*19a90*/  IMAD.MOV.U32 R31, RZ, RZ, R26 ;  /* 0x000000ffff1f7224 */ /* 0x000fe200078e001a */
[----:B------:R-:W-:Y:S01]  /*19aa0*/  MOV R30, R27 ;  /* 0x0000001b001e7202 */ /* 0x000fe20000000f00 */
[--C-:B------:R-:W-:Y:S02]  /*19ab0*/  IMAD.MOV.U32 R28, RZ, RZ, R22.reuse ;  /* 0x000000ffff1c7224 */ /* 0x100fe400078e0016 */
[--C-:B------:R-:W-:Y:S02]  /*19ac0*/  IMAD.MOV.U32 R29, RZ, RZ, R23.reuse ;  /* 0x000000ffff1d7224 */ /* 0x100fe400078e0017 */
[----:B------:R-:W-:Y:S02]  /*19ad0*/  IMAD.MOV.U32 R21, RZ, RZ, R22 ;  /* 0x000000ffff157224 */ /* 0x000fe400078e0016 */
[----:B------:R-:W-:-:S07]  /*19ae0*/  IMAD.MOV.U32 R20, RZ, RZ, R23 ;  /* 0x000000ffff147224 */ /* 0x000fce00078e0017 */
.L_x_5176:
        /* <DEDUP_REMOVED lines=27> */
.L_x_5175:
[----:B------:R-:W-:Y:S05]  /*19ca0*/  @!P0 BRA `(.L_x_5177) ;  /* 0x00000000007c8947 */ /* 0x000fea0003800000 */
[----:B------:R-:W-:Y:S01]  /*19cb0*/  BSSY B2, `(.L_x_5177) ;  /* 0x000001e000027945 */ /* 0x000fe20003800000 */
[----:B------:R-:W-:Y:S02]  /*19cc0*/  IMAD.MOV.U32 R35, RZ, RZ, R27 ;  /* 0x000000ffff237224 */ /* 0x000fe400078e001b */
[----:B------:R-:W-:Y:S02]  /*19cd0*/  IMAD.MOV.U32 R32, RZ, RZ, R22 ;  /* 0x000000ffff207224 */ /* 0x000fe400078e0016 */
[----:B------:R-:W-:-:S07]  /*19ce0*/  IMAD.MOV.U32 R33, RZ, RZ, R23 ;  /* 0x000000ffff217224 */ /* 0x000fce00078e0017 */
.L_x_5178:
        /* <DEDUP_REMOVED lines=15> */
[----:B------:R-:W-:Y:S02]  /*19de0*/  SEL R22, R22, R19, !P0 ;  /* 0x0000001316167207 */ /* 0x000fe40004000000 */
[----:B------:R-:W-:Y:S02]  /*19df0*/  SEL R35, R30, R18, !P0 ;  /* 0x000000121e237207 */ /* 0x000fe40004000000 */
[----:B------:R-:W-:Y:S02]  /*19e00*/  ISETP.GT.U32.AND P2, PT, R26, RZ, PT ;  /* 0x000000ff1a00720c */ /* 0x000fe40003f44070 */
[----:B------:R-:W-:Y:S02]  /*19e10*/  IADD3 R18, P3, R16, 0x8, RZ ;  /* 0x0000000810127810 */ /* 0x000fe40007f7e0ff */
[----:B------:R-:W-:Y:S02]  /*19e20*/  ISETP.GT.AND.EX P2, PT, R35, RZ, PT, P2 ;  /* 0x000000ff2300720c */ /* 0x000fe40003f44320 */
[----:B------:R-:W-:Y:S01]  /*19e30*/  IADD3.X R16, R23, RZ, R28, P4, P5 ;  /* 0x000000ff17107210 */ /* 0x000fe200027ea41c */
[----:B------:R-:W-:Y:S01]  /*19e40*/  IMAD.X R17, RZ, RZ, R17, P3 ;  /* 0x000000ffff117224 */ /* 0x000fe200018e0611 */
[----:B------:R-:W-:-:S02]  /*19e50*/  SEL R32, R32, R18, !P0 ;  /* 0x0000001220207207 */ /* 0x000fc40004000000 */
[----:B------:R-:W-:Y:S02]  /*19e60*/  SEL R23, R23, R16, !P0 ;  /* 0x0000001017177207 */ /* 0x000fe40004000000 */
[----:B------:R-:W-:-:S05]  /*19e70*/  SEL R33, R33, R17, !P0 ;  /* 0x0000001121217207 */ /* 0x000fca0004000000 */
[----:B------:R-:W-:Y:S05]  /*19e80*/  @P2 BRA `(.L_x_5178) ;  /* 0xfffffffc00982947 */ /* 0x000fea000383ffff */
[----:B------:R-:W-:Y:S05]  /*19e90*/  BSYNC B2 ;  /* 0x0000000000027941 */ /* 0x000fea0003800000 */
.L_x_5177:
[----:B------:R-:W-:Y:S01]  /*19ea0*/  ULDC.64 UR4, c[0x0][0x248] ;  /* 0x0000920000047ab9 */ /* 0x000fe20000000a00 */
[C---:B------:R-:W-:Y:S01]  /*19eb0*/  IADD3 R16, P0, -R21.reuse, R22, RZ ;  /* 0x0000001615107210 */ /* 0x040fe20007f1e1ff */
[C---:B------:R-:W-:Y:S01]  /*19ec0*/  IMAD.SHL.U32 R22, R24.reuse, 0x8, RZ ;  /* 0x0000000818167824 */ /* 0x040fe200078e00ff */
        /* <DEDUP_REMOVED lines=16> */
.L_x_5168:
[----:B------:R-:W-:Y:S05]  /*19fd0*/  BSYNC B1 ;  /* 0x0000000000017941 */ /* 0x000fea0003800000 */
.L_x_5167:
[----:B0-----:R-:W-:Y:S01]  /*19fe0*/  IADD3 R17, R40, 0x180, RZ ;  /* 0x0000018028117810 */ /* 0x001fe20007ffe0ff */
[----:B------:R-:W-:Y:S01]  /*19ff0*/  ULDC.64 UR10, c[0x0][0x248] ;  /* 0x00009200000a7ab9 */ /* 0x000fe20000000a00 */
[----:B------:R-:W-:Y:S02]  /*1a000*/  BSSY B1, `(.L_x_5179) ;  /* 0x00001c9000017945 */ /* 0x000fe40003800000 */
        /* <DEDUP_REMOVED lines=13> */
[C---:B------:R-:W-:Y:S01]  /*1a0e0*/  IADD3 R20, P2, R16.reuse, -0x1, RZ ;  /* 0xffffffff10147810 */ /* 0x040fe20007f5e0ff */
[----:B------:R-:W0:Y:S01]  /*1a0f0*/  LDC.64 R18, c[0x0][0x240] ;  /* 0x00009000ff127b82 */ /* 0x000e220000000a00 */
[----:B------:R-:W-:Y:S01]  /*1a100*/  UMOV UR5, URZ ;  /* 0x0000003f00057c82 */ /* 0x000fe20008000000 */
[----:B------:R-:W-:Y:S02]  /*1a110*/  LOP3.LUT R41, R16, 0x3, RZ, 0xc0, !PT ;  /* 0x0000000310297812 */ /* 0x000fe400078ec0ff */
        /* <DEDUP_REMOVED lines=8> */
[----:B------:R-:W-:Y:S01]  /*1a1a0*/  IADD3 R42, P0, -R41, R16, RZ ;  /* 0x00000010292a7210 */ /* 0x000fe20007f1e1ff */
[----:B------:R-:W-:Y:S01]  /*1a1b0*/  ULDC.64 UR4, c[0x0][0x228] ;  /* 0x00008a0000047ab9 */ /* 0x000fe20000000a00 */
[----:B0-----:R-:W-:Y:S01]  /*1a1c0*/  IMAD.SHL.U32 R27, R19, 0x8, RZ ;  /* 0x00000008131b7824 */ /* 0x001fe200078e00ff */
[----:B------:R-:W-:Y:S01]  /*1a1d0*/  LEA R29, P2, R20, UR4, 0x3 ;  /* 0x00000004141d7c11 */ /* 0x000fe2000f8418ff */
[----:B------:R-:W-:Y:S01]  /*1a1e0*/  UMOV UR4, URZ ;  /* 0x0000003f00047c82 */ /* 0x000fe20008000000 */
[----:B------:R-:W-:Y:S01]  /*1a1f0*/  IADD3.X R43, R17, -0x1, RZ, P0, !PT ;  /* 0xffffffff112b7810 */ /* 0x000fe200007fe4ff */
[----:B------:R-:W-:Y:S01]  /*1a200*/  IMAD.IADD R17, R25, 0x1, R21 ;  /* 0x0000000119117824 */ /* 0x000fe200078e0215 */
[----:B------:R-:W-:Y:S01]  /*1a210*/  ISETP.GT.U32.AND P0, PT, R42, RZ, PT ;  /* 0x000000ff2a00720c */ /* 0x000fe20003f04070 */
[----:B------:R-:W-:Y:S01]  /*1a220*/  IMAD.WIDE.U32 R24, R18, 0x8, RZ ;  /* 0x0000000812187825 */ /* 0x000fe200078e00ff */
[----:B------:R-:W-:Y:S02]  /*1a230*/  ULDC.64 UR14, c[0x0][0x238] ;  /* 0x00008e00000e7ab9 */ /* 0x000fe40000000a00 */
[----:B------:R-:W-:-:S02]  /*1a240*/  ISETP.GT.AND.EX P0, PT, R43, RZ, PT, P0 ;  /* 0x000000ff2b00720c */ /* 0x000fc40003f04300 */
[----:B------:R-:W-:Y:S01]  /*1a250*/  LEA.HI.X R34, R20, UR5, R17, 0x3, P2 ;  /* 0x0000000514227c11 */ /* 0x000fe200090f1c11 */
[----:B------:R-:W-:Y:S01]  /*1a260*/  UMOV UR5, URZ ;  /* 0x0000003f00057c82 */ /* 0x000fe20008000000 */
[----:B------:R-:W-:-:S09]  /*1a270*/  IMAD.IADD R17, R25, 0x1, R27 ;  /* 0x0000000119117824 */ /* 0x000fd200078e021b */
[----:B------:R-:W-:Y:S05]  /*1a280*/  @!P0 BRA `(.L_x_5183) ;  /* 0x0000000c00948947 */ /* 0x000fea0003800000 */
[----:B------:R-:W-:Y:S02]  /*1a290*/  ISETP.GT.U32.AND P2, PT, R42, 0xc, PT ;  /* 0x0000000c2a00780c */ /* 0x000fe40003f44070 */
[----:B------:R-:W-:Y:S02]  /*1a2a0*/  PLOP3.LUT P0, PT, PT, PT, PT, 0x80, 0x0 ;  /* 0x000000000000781c */ /* 0x000fe40003f0f070 */
[----:B------:R-:W-:-:S13]  /*1a2b0*/  ISETP.GT.AND.EX P2, PT, R43, RZ, PT, P2 ;  /* 0x000000ff2b00720c */ /* 0x000fda0003f44320 */
[----:B------:R-:W-:Y:S05]  /*1a2c0*/  @!P2 BRA `(.L_x_5184) ;  /* 0x00000008003ca947 */ /* 0x000fea0003800000 */
[----:B------:R-:W-:Y:S01]  /*1a2d0*/  PLOP3.LUT P0, PT, PT, PT, PT, 0x8, 0x0 ;  /* 0x000000000000781c */ /* 0x000fe20003f0e170 */
[----:B------:R-:W-:-:S12]  /*1a2e0*/  ULDC.64 UR12, c[0x0][0x238] ;  /* 0x00008e00000c7ab9 */ /* 0x000fd80000000a00 */
.L_x_5185:
[----:B------:R-:W-:Y:S01]  /*1a2f0*/  ULEA UR8, UP0, UR4, UR12, 0x3 ;  /* 0x0000000c04087291 */ /* 0x000fe2000f80183f */
[----:B------:R-:W-:Y:S01]  /*1a300*/  IMAD.MOV.U32 R44, RZ, RZ, R29 ;  /* 0x000000ffff2c7224 */ /* 0x000fe200078e001d */
[----:B------:R-:W-:Y:S01]  /*1a310*/  IADD3 R26, P2, R29, R24, RZ ;  /* 0x000000181d1a7210 */ /* 0x000fe20007f5e0ff */
[----:B------:R-:W-:Y:S01]  /*1a320*/  IMAD.MOV.U32 R45, RZ, RZ, R34 ;  /* 0x000000ffff2d7224 */ /* 0x000fe200078e0022 */
[----:B------:R-:W-:Y:S02]  /*1a330*/  ULEA.HI.X UR9, UR4, UR13, UR5, 0x3, UP0 ;  /* 0x0000000d04097291 */ /* 0x000fe400080f1c05 */
[----:B------:R-:W-:Y:S02]  /*1a340*/  IMAD.U32 R30, RZ, RZ, UR8 ;  /* 0x00000008ff1e7e24 */ /* 0x000fe4000f8e00ff */
[----:B------:R-:W2:Y:S02]  /*1a350*/  LDG.E.64 R32, desc[UR6][R44.64] ;  /* 0x000000062c207981 */ /* 0x000ea4000c1e1b00 */
[----:B------:R-:W-:Y:S01]  /*1a360*/  MOV R31, UR9 ;  /* 0x00000009001f7c02 */ /* 0x000fe20008000f00 */
[----:B------:R-:W-:-:S04]  /*1a370*/  IMAD.X R27, R34, 0x1, R17, P2 ;  /* 0x00000001221b7824 */ /* 0x000fc800010e0611 */
[----:B------:R-:W2:Y:S04]  /*1a380*/  LDG.E.64 R28, desc[UR6][R30.64] ;  /* 0x000000061e1c7981 */ /* 0x000ea8000c1e1b00 */
        /* <DEDUP_REMOVED lines=13> */
[----:B------:R-:W2:Y:S03]  /*1a460*/  LDG.E.64 R36, desc[UR6][R28.64] ;  /* 0x000000061c247981 */ /* 0x000ea6000c1e1b00 */
[----:B------:R-:W-:Y:S01]  /*1a470*/  IADD3 R35, R35, R33, RZ ;  /* 0x0000002123237210 */ /* 0x000fe20007ffe0ff */
        /* <DEDUP_REMOVED lines=8> */
[----:B------:R-:W-:Y:S02]  /*1a500*/  IMAD.IADD R35, R35, 0x1, R27 ;  /* 0x0000000123237824 */ /* 0x000fe400078e021b */
[----:B------:R-:W-:Y:S02]  /*1a510*/  IMAD.X R27, R33, 0x1, R17, P2 ;  /* 0x00000001211b7824 */ /* 0x000fe400010e0611 */
[----:B---3--:R-:W-:Y:S01]  /*1a520*/  IMAD R37, R45, R38, RZ ;  /* 0x000000262d257224 */ /* 0x008fe200078e02ff */
[----:B------:R-:W-:Y:S01]  /*1a530*/  IADD3 R36, P2, R26, R24, RZ ;  /* 0x000000181a247210 */ /* 0x000fe20007f5e0ff */
[C---:B------:R-:W-:Y:S01]  /*1a540*/  IMAD.WIDE.U32 R34, R44.reuse, R38, R34 ;  /* 0x000000262c227225 */ /* 0x040fe200078e0022 */
[----:B------:R0:W4:Y:S03]  /*1a550*/  LDG.E.64 R32, desc[UR6][R26.64] ;  /* 0x000000061a207981 */ /* 0x000126000c1e1b00 */
[----:B------:R-:W-:-:S02]  /*1a560*/  IMAD R37, R44, R39, R37 ;  /* 0x000000272c257224 */ /* 0x000fc400078e0225 */
[----:B------:R-:W2:Y:S02]  /*1a570*/  LDG.E.64 R38, desc[UR6][R30.64+0x28] ;  /* 0x000028061e267981 */ /* 0x000ea4000c1e1b00 */
[----:B------:R-:W-:Y:S02]  /*1a580*/  IMAD.IADD R35, R35, 0x1, R37 ;  /* 0x0000000123237824 */ /* 0x000fe400078e0225 */
[----:B------:R-:W-:-:S05]  /*1a590*/  IMAD.X R37, R27, 0x1, R17, P2 ;  /* 0x000000011b257824 */ /* 0x000fca00010e0611 */
[----:B------:R-:W2:Y:S01]  /*1a5a0*/  LDG.E.64 R44, desc[UR6][R36.64] ;  /* 0x00000006242c7981 */ /* 0x000ea2000c1e1b00 */
[----:B0-----:R-:W-:-:S05]  /*1a5b0*/  IADD3 R26, P2, R36, R24, RZ ;  /* 0x00000018241a7210 */ /* 0x001fca0007f5e0ff */
[----:B------:R-:W-:-:S05]  /*1a5c0*/  IMAD.X R27, R37, 0x1, R17, P2 ;  /* 0x00000001251b7824 */ /* 0x000fca00010e0611 */
[----:B------:R0:W3:Y:S01]  /*1a5d0*/  LDG.E.64 R36, desc[UR6][R26.64] ;  /* 0x000000061a247981 */ /* 0x0000e2000c1e1b00 */
[----:B----4-:R-:W-:-:S04]  /*1a5e0*/  IMAD R33, R33, R28, RZ ;  /* 0x0000001c21217224 */ /* 0x010fc800078e02ff */
[C---:B------:R-:W-:Y:S02]  /*1a5f0*/  IMAD R29, R32.reuse, R29, R33 ;  /* 0x0000001d201d7224 */ /* 0x040fe400078e0221 */
[----:B------:R-:W-:-:S05]  /*1a600*/  IMAD.WIDE.U32 R32, R32, R28, R34 ;  /* 0x0000001c20207225 */ /* 0x000fca00078e0022 */
[----:B------:R-:W-:Y:S01]  /*1a610*/  IADD3 R33, R33, R29, RZ ;  /* 0x0000001d21217210 */ /* 0x000fe20007ffe0ff */
        /* <DEDUP_REMOVED lines=21> */
[----:B------:R-:W2:Y:S03]  /*1a770*/  LDG.E.64 R38, desc[UR6][R30.64+0x48] ;  /* 0x000048061e267981 */ /* 0x000ea6000c1e1b00 */
[----:B------:R-:W-:Y:S01]  /*1a780*/  IADD3 R33, R33, R37, RZ ;  /* 0x0000002521217210 */ /* 0x000fe20007ffe0ff */
[----:B------:R-:W-:-:S05]  /*1a790*/  IMAD.X R37, R27, 0x1, R17, P2 ;  /* 0x000000011b257824 */ /* 0x000fca00010e0611 */
        /* <DEDUP_REMOVED lines=18> */
[----:B------:R-:W-:-:S05]  /*1a8c0*/  IMAD.X R27, R35, 0x1, R17, P2 ;  /* 0x00000001231b7824 */ /* 0x000fca00010e0611 */
[----:B------:R0:W4:Y:S01]  /*1a8d0*/  LDG.E.64 R34, desc[UR6][R26.64] ;  /* 0x000000061a227981 */ /* 0x000122000c1e1b00 */
[-C--:B---3--:R-:W-:Y:S02]  /*1a8e0*/  IMAD R37, R37, R28.reuse, RZ ;  /* 0x0000001c25257224 */ /* 0x088fe400078e02ff */
[----:B------:R-:W-:-:S04]  /*1a8f0*/  IMAD.WIDE.U32 R32, R36, R28, R32 ;  /* 0x0000001c24207225 */ /* 0x000fc800078e0020 */
[----:B------:R-:W-:-:S05]  /*1a900*/  IMAD R29, R36, R29, R37 ;  /* 0x0000001d241d7224 */ /* 0x000fca00078e0225 */
[----:B------:R-:W-:Y:S02]  /*1a910*/  IADD3 R33, R33, R29, RZ ;  /* 0x0000001d21217210 */ /* 0x000fe40007ffe0ff */
        /* <DEDUP_REMOVED lines=16> */
[----:B------:R-:W-:-:S04]  /*1aa20*/  IADD3 R34, P2, R26, R24, RZ ;  /* 0x000000181a227210 */ /* 0x000fc80007f5e0ff */
[----:B------:R-:W-:Y:S01]  /*1aa30*/  IADD3.X R35, R27, R17, RZ, P2, !PT ;  /* 0x000000111b237210 */ /* 0x000fe200017fe4ff */
[-C--:B--2---:R-:W-:Y:S02]  /*1aa40*/  IMAD R29, R45, R38.reuse, RZ ;  /* 0x000000262d1d7224 */ /* 0x084fe400078e02ff */
[----:B------:R-:W-:-:S04]  /*1aa50*/  IMAD.WIDE.U32 R32, R44, R38, R32 ;  /* 0x000000262c207225 */ /* 0x000fc800078e0020 */
[----:B------:R-:W-:Y:S02]  /*1aa60*/  IMAD R29, R44, R39, R29 ;  /* 0x000000272c1d7224 */ /* 0x000fe400078e021d */
[----:B------:R-:W3:Y:S04]  /*1aa70*/  LDG.E.64 R38, desc[UR6][R26.64] ;  /* 0x000000061a267981 */ /* 0x000ee8000c1e1b00 */
        /* <DEDUP_REMOVED lines=20> */
.L_x_5184:
[----:B------:R-:W-:-:S04]  /*1abc0*/  ISETP.GT.U32.AND P2, PT, R42, 0x4, PT ;  /* 0x000000042a00780c */ /* 0x000fc80003f44070 */
[----:B------:R-:W-:-:S13]  /*1abd0*/  ISETP.GT.AND.EX P2, PT, R43, RZ, PT, P2 ;  /* 0x000000ff2b00720c */ /* 0x000fda0003f44320 */
[----:B------:R-:W-:Y:S05]  /*1abe0*/  @!P2 BRA `(.L_x_5186) ;  /* 0x000000040030a947 */ /* 0x000fea0003800000 */
[----:B------:R-:W-:Y:S01]  /*1abf0*/  ULDC.64 UR8, c[0x0][0x238] ;  /* 0x00008e0000087ab9 */ /* 0x000fe20000000a00 */
[----:B------:R-:W-:Y:S01]  /*1ac00*/  IMAD.MOV.U32 R44, RZ, RZ, R29 ;  /* 0x000000ffff2c7224 */ /* 0x000fe200078e001d */
[----:B------:R-:W-:Y:S01]  /*1ac10*/  ULEA UR8, UP0, UR4, UR8, 0x3 ;  /* 0x0000000804087291 */ /* 0x000fe2000f80183f */
[--C-:B------:R-:W-:Y:S01]  /*1ac20*/  IMAD.MOV.U32 R45, RZ, RZ, R34.reuse ;  /* 0x000000ffff2d7224 */ /* 0x100fe200078e0022 */
[----:B------:R-:W-:Y:S02]  /*1ac30*/  IADD3 R26, P0, R29, R24, RZ ;  /* 0x000000181d1a7210 */ /* 0x000fe40007f1e0ff */
[----:B------:R-:W-:Y:S02]  /*1ac40*/  ULEA.HI.X UR9, UR4, UR9, UR5, 0x3, UP0 ;  /* 0x0000000904097291 */ /* 0x000fe400080f1c05 */
[----:B------:R-:W-:Y:S01]  /*1ac50*/  IMAD.U32 R30, RZ, RZ, UR8 ;  /* 0x00000008ff1e7e24 */ /* 0x000fe2000f8e00ff */
[----:B------:R-:W2:Y:S03]  /*1ac60*/  LDG.E.64 R32, desc[UR6][R44.64] ;  /* 0x000000062c207981 */ /* 0x000ea6000c1e1b00 */
        /* <DEDUP_REMOVED lines=38> */
[----:B------:R-:W-:Y:S02]  /*1aed0*/  IMAD.X R27, R37, 0x1, R17, P0 ;  /* 0x00000001251b7824 */ /* 0x000fe400000e0611 */
[----:B------:R-:W3:Y:S01]  /*1aee0*/  LDG.E.64 R36, desc[UR6][R30.64+0x30] ;  /* 0x000030061e247981 */ /* 0x000ee2000c1e1b00 */
[----:B----4-:R-:W-:-:S04]  /*1aef0*/  IMAD R33, R33, R28, RZ ;  /* 0x0000001c21217224 */ /* 0x010fc800078e02ff */
[C---:B------:R-:W-:Y:S02]  /*1af00*/  IMAD R29, R32.reuse, R29, R33 ;  /* 0x0000001d201d7224 */ /* 0x040fe400078e0221 */
[----:B------:R-:W-:-:S05]  /*1af10*/  IMAD.WIDE.U32 R32, R32, R28, R34 ;  /* 0x0000001c20207225 */ /* 0x000fca00078e0022 */
[----:B------:R-:W-:Y:S01]  /*1af20*/  IADD3 R33, R33, R29, RZ ;  /* 0x0000001d21217210 */ /* 0x000fe20007ffe0ff */
[----:B--2---:R-:W-:Y:S01]  /*1af30*/  IMAD R29, R45, R38, RZ ;  /* 0x000000262d1d7224 */ /* 0x004fe200078e02ff */
[----:B------:R-:W-:Y:S01]  /*1af40*/  IADD3 R34, P0, R26, R24, RZ ;  /* 0x000000181a227210 */ /* 0x000fe20007f1e0ff */
[----:B------:R-:W-:-:S04]  /*1af50*/  IMAD.WIDE.U32 R32, R44, R38, R32 ;  /* 0x000000262c207225 */ /* 0x000fc800078e0020 */
[----:B------:R-:W-:Y:S02]  /*1af60*/  IMAD R29, R44, R39, R29 ;  /* 0x000000272c1d7224 */ /* 0x000fe400078e021d */
[----:B------:R-:W3:Y:S01]  /*1af70*/  LDG.E.64 R38, desc[UR6][R26.64] ;  /* 0x000000061a267981 */ /* 0x000ee2000c1e1b00 */
[----:B------:R-:W-:-:S03]  /*1af80*/  IMAD.X R35, R27, 0x1, R17, P0 ;  /* 0x000000011b237824 */ /* 0x000fc600000e0611 */
[----:B------:R-:W2:Y:S04]  /*1af90*/  LDG.E.64 R44, desc[UR6][R30.64+0x38] ;  /* 0x000038061e2c7981 */ /* 0x000ea8000c1e1b00 */
        /* <DEDUP_REMOVED lines=14> */
[----:B------:R-:W-:Y:S01]  /*1b080*/  IMAD R33, R26, R45, R33 ;  /* 0x0000002d1a217224 */ /* 0x000fe200078e0221 */
[----:B------:R-:W-:-:S03]  /*1b090*/  IADD3.X R34, R35, R17, RZ, P2, !PT ;  /* 0x0000001123227210 */ /* 0x000fc600017fe4ff */
[----:B------:R-:W-:-:S07]  /*1b0a0*/  IMAD.IADD R39, R39, 0x1, R33 ;  /* 0x0000000127277824 */ /* 0x000fce00078e0221 */
.L_x_5186:
[----:B------:R-:W-:-:S04]  /*1b0b0*/  ISETP.NE.U32.AND P2, PT, R42, RZ, PT ;  /* 0x000000ff2a00720c */ /* 0x000fc80003f45070 */
[----:B------:R-:W-:-:S13]  /*1b0c0*/  ISETP.NE.OR.EX P0, PT, R43, RZ, P0, P2 ;  /* 0x000000ff2b00720c */ /* 0x000fda0000705720 */
[----:B------:R-:W-:Y:S05]  /*1b0d0*/  @!P0 BRA `(.L_x_5182) ;  /* 0x0000000000b48947 */ /* 0x000fea0003800000 */
.L_x_5183:
        /* <DEDUP_REMOVED lines=17> */
[----:B---3--:R-:W-:-:S03]  /*1b1f0*/  IMAD R33, R35, R36, RZ ;  /* 0x0000002423217224 */ /* 0x008fc600078e02ff */
[----:B------:R-:W-:Y:S01]  /*1b200*/  IADD3 R39, R39, R31, RZ ;  /* 0x0000001f27277210 */ /* 0x000fe20007ffe0ff */
[----:B------:R-:W-:Y:S02]  /*1b210*/  IMAD.X R31, R29, 0x1, R17, P0 ;  /* 0x000000011d1f7824 */ /* 0x000fe400000e0611 */
[C---:B------:R-:W-:Y:S02]  /*1b220*/  IMAD R29, R34.reuse, R37, R33 ;  /* 0x00000025221d7224 */ /* 0x040fe400078e0221 */
[----:B------:R-:W-:Y:S01]  /*1b230*/  IMAD.WIDE.U32 R36, R34, R36, R38 ;  /* 0x0000002422247225 */ /* 0x000fe200078e0026 */
        /* <DEDUP_REMOVED lines=19> */
[----:B------:R-:W-:Y:S01]  /*1b370*/  IMAD R31, R30, R45, R31 ;  /* 0x0000002d1e1f7224 */ /* 0x000fe200078e021f */
[----:B------:R-:W-:-:S03]  /*1b380*/  IADD3.X R34, R35, R17, RZ, P2, !PT ;  /* 0x0000001123227210 */ /* 0x000fc600017fe4ff */
[----:B------:R-:W-:Y:S01]  /*1b390*/  IMAD.IADD R39, R39, 0x1, R31 ;  /* 0x0000000127277824 */ /* 0x000fe200078e021f */
[----:B------:R-:W-:Y:S06]  /*1b3a0*/  @P0 BRA `(.L_x_5183) ;  /* 0xfffffffc004c0947 */ /* 0x000fec000383ffff */
.L_x_5182:
        /* <DEDUP_REMOVED lines=14> */
[----:B------:R-:W-:-:S04]  /*1b490*/  IMAD.U32 R17, RZ, RZ, UR5 ;  /* 0x00000005ff117e24 */ /* 0x000fc8000f8e00ff */
        /* <DEDUP_REMOVED lines=32> */
.L_x_5181:
        /* <DEDUP_REMOVED lines=10> */
[----:B------:R-:W-:Y:S01]  /*1b740*/  IMAD.U32 R32, RZ, RZ, UR10 ;  /* 0x0000000aff207e24 */ /* 0x000fe2000f8e00ff */
[----:B------:R-:W-:Y:S01]  /*1b750*/  MOV R20, UR11 ;  /* 0x0000000b00147c02 */ /* 0x000fe20008000f00 */
[----:B------:R-:W-:Y:S02]  /*1b760*/  IMAD.U32 R34, RZ, RZ, UR11 ;  /* 0x0000000bff227e24 */ /* 0x000fe4000f8e00ff */
[----:B------:R-:W-:Y:S02]  /*1b770*/  IMAD.MOV.U32 R35, RZ, RZ, R24 ;  /* 0x000000ffff237224 */ /* 0x000fe400078e0018 */
[----:B------:R-:W-:Y:S02]  /*1b780*/  IMAD.MOV.U32 R30, RZ, RZ, R25 ;  /* 0x000000ffff1e7224 */ /* 0x000fe400078e0019 */
[----:B------:R-:W-:-:S07]  /*1b790*/  IMAD.U32 R22, RZ, RZ, UR10 ;  /* 0x0000000aff167e24 */ /* 0x000fce000f8e00ff */
.L_x_5188:
        /* <DEDUP_REMOVED lines=27> */
.L_x_5187:
[----:B------:R-:W-:Y:S05]  /*1b950*/  @!P0 BRA `(.L_x_5189) ;  /* 0x0000000000808947 */ /* 0x000fea0003800000 */
[----:B------:R-:W-:Y:S01]  /*1b960*/  BSSY B2, `(.L_x_5189) ;  /* 0x000001f000027945 */ /* 0x000fe20003800000 */
[----:B------:R-:W-:Y:S01]  /*1b970*/  IMAD.U32 R31, RZ, RZ, UR10 ;  /* 0x0000000aff1f7e24 */ /* 0x000fe2000f8e00ff */
[----:B------:R-:W-:Y:S01]  /*1b980*/  MOV R32, UR11 ;  /* 0x0000000b00207c02 */ /* 0x000fe20008000f00 */
[----:B------:R-:W-:Y:S02]  /*1b990*/  IMAD.U32 R23, RZ, RZ, UR10 ;  /* 0x0000000aff177e24 */ /* 0x000fe4000f8e00ff */
[----:B------:R-:W-:-:S07]  /*1b9a0*/  IMAD.U32 R21, RZ, RZ, UR11 ;  /* 0x0000000bff157e24 */ /* 0x000fce000f8e00ff */
.L_x_5190:
[--C-:B------:R-:W-:Y:S02]  /*1b9b0*/  SHF.R.U64 R29, R24, 0x1, R25.reuse ;  /* 0x00000001181d7819 */ /* 0x100fe40000001219 */
[----:B------:R-:W-:-:S03]  /*1b9c0*/  SHF.R.U32.HI R30, RZ, 0x1, R25 ;  /* 0x00000001ff1e7819 */ /* 0x000fc60000011619 */
[C---:B------:R-:W-:Y:S01]  /*1b9d0*/  IMAD.SHL.U32 R26, R29.reuse, 0x8, RZ ;  /* 0x000000081d1a7824 */ /* 0x040fe200078e00ff */
[----:B------:R-:W-:-:S04]  /*1b9e0*/  SHF.L.U64.HI R28, R29, 0x3, R30 ;  /* 0x000000031d1c7819 */ /* 0x000fc8000001021e */
[----:B------:R-:W-:-:S05]  /*1b9f0*/  IADD3 R16, P0, R31, R26, RZ ;  /* 0x0000001a1f107210 */ /* 0x000fca0007f1e0ff */
[----:B------:R-:W-:-:S05]  /*1ba00*/  IMAD.X R17, R32, 0x1, R28, P0 ;  /* 0x0000000120117824 */ /* 0x000fca00000e061c */
[----:B0-----:R-:W2:Y:S01]  /*1ba10*/  LDG.E.64 R18, desc[UR6][R16.64] ;  /* 0x0000000610127981 */ /* 0x001ea2000c1e1b00 */
[----:B------:R-:W-:-:S04]  /*1ba20*/  LOP3.LUT R27, RZ, R29, RZ, 0x33, !PT ;  /* 0x0000001dff1b7212 */ /* 0x000fc800078e33ff */
[----:B------:R-:W-:Y:S02]  /*1ba30*/  IADD3 R24, P2, R24, R27, RZ ;  /* 0x0000001b18187210 */ /* 0x000fe40007f5e0ff */
[----:B--2---:R-:W-:Y:S02]  /*1ba40*/  ISETP.GE.U32.AND P0, PT, R38, R18, PT ;  /* 0x000000122600720c */ /* 0x004fe40003f06070 */
[----:B------:R-:W-:Y:S02]  /*1ba50*/  LOP3.LUT R18, RZ, R30, RZ, 0x33, !PT ;  /* 0x0000001eff127212 */ /* 0x000fe400078e33ff */
[----:B------:R-:W-:Y:S02]  /*1ba60*/  ISETP.GE.AND.EX P0, PT, R39, R19, PT, P0 ;  /* 0x000000132700720c */ /* 0x000fe40003f06300 */
[----:B------:R-:W-:Y:S01]  /*1ba70*/  IADD3 R19, P3, R16, 0x8, RZ ;  /* 0x0000000810137810 */ /* 0x000fe20007f7e0ff */
[----:B------:R-:W-:Y:S01]  /*1ba80*/  IMAD.X R25, R25, 0x1, R18, P2 ;  /* 0x0000000119197824 */ /* 0x000fe200010e0612 */
[----:B------:R-:W-:-:S02]  /*1ba90*/  SEL R24, R29, R24, !P0 ;  /* 0x000000181d187207 */ /* 0x000fc40004000000 */
[----:B------:R-:W-:Y:S02]  /*1baa0*/  IADD3 R18, P4, P5, R23, 0x8, R26 ;  /* 0x0000000817127810 */ /* 0x000fe40007d9e01a */
        /* <DEDUP_REMOVED lines=11> */
.L_x_5189:
[----:B------:R-:W-:Y:S01]  /*1bb60*/  ULDC.64 UR4, c[0x0][0x248] ;  /* 0x0000920000047ab9 */ /* 0x000fe20000000a00 */
[C---:B------:R-:W-:Y:S01]  /*1bb70*/  IADD3 R23, P0, -R22.reuse, R23, RZ ;  /* 0x0000001716177210 */ /* 0x040fe20007f1e1ff */
[----:B------:R-:W-:Y:S01]  /*1bb80*/  ULDC.64 UR8, c[0x0][0x260] ;  /* 0x0000980000087ab9 */ /* 0x000fe20000000a00 */
[----:B0-----:R-:W-:Y:S02]  /*1bb90*/  IADD3 R18, P2, R22, -UR4, RZ ;  /* 0x8000000416127c10 */ /* 0x001fe4000ff5e0ff */
        /* <DEDUP_REMOVED lines=15> */
.L_x_5180:
[----:B------:R-:W-:Y:S05]  /*1bc90*/  BSYNC B1 ;  /* 0x0000000000017941 */ /* 0x000fea0003800000 */
.L_x_5179:
[----:B0-----:R-:W-:Y:S01]  /*1bca0*/  VIADD R15, R40, 0x200 ;  /* 0x00000200280f7836 */ /* 0x001fe20000000000 */
        /* <DEDUP_REMOVED lines=28> */
[----:B------:R-:W-:Y:S01]  /*1be70*/  IMAD.IADD R23, R23, 0x1, R17 ;  /* 0x0000000117177824 */ /* 0x000fe200078e0211 */
[----:B------:R-:W-:Y:S01]  /*1be80*/  LEA R37, P2, R16, UR4, 0x3 ;  /* 0x0000000410257c11 */ /* 0x000fe2000f8418ff */
[----:B------:R-:W-:Y:S01]  /*1be90*/  UMOV UR4, URZ ;  /* 0x0000003f00047c82 */ /* 0x000fe20008000000 */
[----:B------:R-:W-:Y:S01]  /*1bea0*/  IADD3.X R38, R21, -0x1, RZ, P0, !PT ;  /* 0xffffffff15267810 */ /* 0x000fe200007fe4ff */
[----:B0-----:R-:W-:Y:S01]  /*1beb0*/  IMAD.WIDE.U32 R20, R18, 0x8, RZ ;  /* 0x0000000812147825 */ /* 0x001fe200078e00ff */
[----:B------:R-:W-:Y:S01]  /*1bec0*/  ISETP.GT.U32.AND P0, PT, R39, RZ, PT ;  /* 0x000000ff2700720c */ /* 0x000fe20003f04070 */
[----:B------:R-:W-:Y:S01]  /*1bed0*/  ULDC.64 UR14, c[0x0][0x238] ;  /* 0x00008e00000e7ab9 */ /* 0x000fe20000000a00 */
[----:B------:R-:W-:Y:S02]  /*1bee0*/  SHF.L.U32 R45, R19, 0x3, RZ ;  /* 0x00000003132d7819 */ /* 0x000fe400000006ff */
        /* <DEDUP_REMOVED lines=11> */
.L_x_5197:
        /* <DEDUP_REMOVED lines=8> */
[----:B------:R-:W-:-:S04]  /*1c020*/  IADD3 R36, P2, R37, R20, RZ ;  /* 0x0000001425247210 */ /* 0x000fc80007f5e0ff */
[----:B------:R-:W-:Y:S02]  /*1c030*/  IADD3.X R37, R22, R45, RZ, P2, !PT ;  /* 0x0000002d16257210 */ /* 0x000fe400017fe4ff */
[----:B------:R-:W3:Y:S04]  /*1c040*/  LDG.E.64 R22, desc[UR6][R30.64+0x8] ;  /* 0x000008061e167981 */ /* 0x000ee8000c1e1b00 */
[----:B------:R0:W3:Y:S01]  /*1c050*/  LDG.E.64 R26, desc[UR6][R36.64] ;  /* 0x00000006241a7981 */ /* 0x0000e2000c1e1b00 */
[----:B------:R-:W-:-:S05]  /*1c060*/  IADD3 R24, P2, R36, R20, RZ ;  /* 0x0000001424187210 */ /* 0x000fca0007f5e0ff */
        /* <DEDUP_REMOVED lines=9> */
[----:B------:R-:W-:Y:S02]  /*1c100*/  IMAD.X R37, R25, 0x1, R45, P2 ;  /* 0x0000000119257824 */ /* 0x000fe400010e062d */
[C---:B------:R-:W-:Y:S02]  /*1c110*/  IMAD R43, R26.reuse, R23, R43 ;  /* 0x000000171a2b7224 */ /* 0x040fe400078e022b */
[----:B------:R-:W-:Y:S02]  /*1c120*/  IMAD.WIDE.U32 R22, R26, R22, R32 ;  /* 0x000000161a167225 */ /* 0x000fe400078e0020 */
[----:B------:R-:W3:Y:S04]  /*1c130*/  LDG.E.64 R32, desc[UR6][R36.64] ;  /* 0x0000000624207981 */ /* 0x000ee8000c1e1b00 */
[----:B------:R-:W3:Y:S01]  /*1c140*/  LDG.E.64 R26, desc[UR6][R30.64+0x18] ;  /* 0x000018061e1a7981 */ /* 0x000ee2000c1e1b00 */
[----:B-1----:R-:W-:Y:S01]  /*1c150*/  IADD3 R24, P2, R36, R20, RZ ;  /* 0x0000001424187210 */ /* 0x002fe20007f5e0ff */
[----:B------:R-:W-:-:S04]  /*1c160*/  IMAD.IADD R23, R23, 0x1, R43 ;  /* 0x0000000117177824 */ /* 0x000fc800078e022b */
[----:B------:R-:W-:-:S05]  /*1c170*/  IMAD.X R25, R37, 0x1, R45, P2 ;  /* 0x0000000125197824 */ /* 0x000fca00010e062d */
[----:B------:R0:W4:Y:S01]  /*1c180*/  LDG.E.64 R42, desc[UR6][R24.64] ;  /* 0x00000006182a7981 */ /* 0x000122000c1e1b00 */
[-C--:B--2---:R-:W-:Y:S02]  /*1c190*/  IMAD R35, R35, R28.reuse, RZ ;  /* 0x0000001c23237224 */ /* 0x084fe400078e02ff */
[----:B------:R-:W-:-:S04]  /*1c1a0*/  IMAD.WIDE.U32 R22, R34, R28, R22 ;  /* 0x0000001c22167225 */ /* 0x000fc800078e0016 */
[----:B------:R-:W-:Y:S02]  /*1c1b0*/  IMAD R35, R34, R29, R35 ;  /* 0x0000001d22237224 */ /* 0x000fe400078e0223 */
[----:B------:R-:W4:Y:S01]  /*1c1c0*/  LDG.E.64 R28, desc[UR6][R30.64+0x20] ;  /* 0x000020061e1c7981 */ /* 0x000f22000c1e1b00 */
[----:B------:R-:W-:Y:S02]  /*1c1d0*/  IADD3 R34, P2, R24, R20, RZ ;  /* 0x0000001418227210 */ /* 0x000fe40007f5e0ff */
[----:B------:R-:W-:-:S03]  /*1c1e0*/  IADD3 R23, R23, R35, RZ ;  /* 0x0000002317177210 */ /* 0x000fc60007ffe0ff */
[----:B------:R-:W-:Y:S02]  /*1c1f0*/  IMAD.X R35, R25, 0x1, R45, P2 ;  /* 0x0000000119237824 */ /* 0x000fe400010e062d */
[-C--:B---3--:R-:W-:Y:S02]  /*1c200*/  IMAD R33, R33, R26.reuse, RZ ;  /* 0x0000001a21217224 */ /* 0x088fe400078e02ff */
[C---:B------:R-:W-:Y:S01]  /*1c210*/  IMAD.WIDE.U32 R22, R32.reuse, R26, R22 ;  /* 0x0000001a20167225 */ /* 0x040fe200078e0016 */
[----:B------:R-:W2:Y:S03]  /*1c220*/  LDG.E.64 R36, desc[UR6][R34.64] ;  /* 0x0000000622247981 */ /* 0x000ea6000c1e1b00 */
[----:B------:R-:W-:Y:S02]  /*1c230*/  IMAD R33, R32, R27, R33 ;  /* 0x0000001b20217224 */ /* 0x000fe400078e0221 */
[----:B------:R-:W2:Y:S01]  /*1c240*/  LDG.E.64 R26, desc[UR6][R30.64+0x28] ;  /* 0x000028061e1a7981 */ /* 0x000ea2000c1e1b00 */
[----:B0-----:R-:W-:Y:S01]  /*1c250*/  IADD3 R24, P2, R34, R20, RZ ;  /* 0x0000001422187210 */ /* 0x001fe20007f5e0ff */
[----:B------:R-:W-:-:S04]  /*1c260*/  IMAD.IADD R23, R23, 0x1, R33 ;  /* 0x0000000117177824 */ /* 0x000fc800078e0221 */
[----:B------:R-:W-:Y:S02]  /*1c270*/  IMAD.X R25, R35, 0x1, R45, P2 ;  /* 0x0000000123197824 */ /* 0x000fe400010e062d */
        /* <DEDUP_REMOVED lines=37> */
[----:B-1----:R-:W-:Y:S02]  /*1c4d0*/  IADD3 R32, P2, R24, R20, RZ ;  /* 0x0000001418207210 */ /* 0x002fe40007f5e0ff */
[----:B------:R-:W-:Y:S01]  /*1c4e0*/  IADD3 R23, R23, R35, RZ ;  /* 0x0000002317177210 */ /* 0x000fe20007ffe0ff */
        /* <DEDUP_REMOVED lines=15> */
[----:B--2---:R-:W-:-:S02]  /*1c5e0*/  IMAD R33, R37, R26, RZ ;  /* 0x0000001a25217224 */ /* 0x004fc400078e02ff */
[----:B------:R-:W-:Y:S02]  /*1c5f0*/  IMAD.IADD R35, R43, 0x1, R34 ;  /* 0x000000012b237824 */ /* 0x000fe400078e0222 */
[----:B------:R-:W-:Y:S02]  /*1c600*/  IMAD.MOV.U32 R34, RZ, RZ, R42 ;  /* 0x000000ffff227224 */ /* 0x000fe400078e002a */
[C---:B------:R-:W-:Y:S01]  /*1c610*/  IMAD R37, R36.reuse, R27, R33 ;  /* 0x0000001b24257224 */ /* 0x040fe200078e0221 */
[----:B------:R-:W-:Y:S01]  /*1c620*/  IADD3.X R33, R25, R45, RZ, P2, !PT ;  /* 0x0000002d19217210 */ /* 0x000fe200017fe4ff */
[----:B------:R-:W-:Y:S01]  /*1c630*/  IMAD.WIDE.U32 R26, R36, R26, R34 ;  /* 0x0000001a241a7225 */ /* 0x000fe200078e0022 */
[----:B------:R-:W-:Y:S01]  /*1c640*/  IADD3 R36, P2, R32, R20, RZ ;  /* 0x0000001420247210 */ /* 0x000fe20007f5e0ff */
[----:B------:R-:W2:Y:S04]  /*1c650*/  LDG.E.64 R24, desc[UR6][R30.64+0x68] ;  /* 0x000068061e187981 */ /* 0x000ea8000c1e1b00 */
[----:B------:R-:W2:Y:S01]  /*1c660*/  LDG.E.64 R34, desc[UR6][R32.64] ;  /* 0x0000000620227981 */ /* 0x000ea2000c1e1b00 */
[----:B------:R-:W-:-:S02]  /*1c670*/  IMAD.IADD R27, R27, 0x1, R37 ;  /* 0x000000011b1b7824 */ /* 0x000fc400078e0225 */
[----:B------:R-:W-:Y:S01]  /*1c680*/  IMAD.X R37, R33, 0x1, R45, P2 ;  /* 0x0000000121257824 */ /* 0x000fe200010e062d */
[----:B------:R-:W4:Y:S04]  /*1c690*/  LDG.E.64 R42, desc[UR6][R30.64+0x70] ;  /* 0x000070061e2a7981 */ /* 0x000f28000c1e1b00 */
[----:B------:R-:W4:Y:S04]  /*1c6a0*/  LDG.E.64 R32, desc[UR6][R36.64] ;  /* 0x0000000624207981 */ /* 0x000f28000c1e1b00 */
[----:B------:R-:W5:Y:S01]  /*1c6b0*/  LDG.E.64 R30, desc[UR6][R30.64+0x78] ;  /* 0x000078061e1e7981 */ /* 0x000f62000c1e1b00 */
[----:B---3--:R-:W-:-:S02]  /*1c6c0*/  IMAD R29, R29, R22, RZ ;  /* 0x000000161d1d7224 */ /* 0x008fc400078e02ff */
[----:B------:R-:W-:Y:S01]  /*1c6d0*/  IMAD.WIDE.U32 R26, R28, R22, R26 ;  /* 0x000000161c1a7225 */ /* 0x000fe200078e001a */
[----:B------:R-:W-:-:S03]  /*1c6e0*/  IADD3 R22, P2, R36, R20, RZ ;  /* 0x0000001424167210 */ /* 0x000fc60007f5e0ff */
[----:B------:R-:W-:Y:S02]  /*1c6f0*/  IMAD R29, R28, R23, R29 ;  /* 0x000000171c1d7224 */ /* 0x000fe400078e021d */
[----:B------:R-:W-:-:S05]  /*1c700*/  IMAD.X R23, R37, 0x1, R45, P2 ;  /* 0x0000000125177824 */ /* 0x000fca00010e062d */
[----:B------:R-:W5:Y:S01]  /*1c710*/  LDG.E.64 R36, desc[UR6][R22.64] ;  /* 0x0000000616247981 */ /* 0x000f62000c1e1b00 */
[----:B------:R-:W-:Y:S01]  /*1c720*/  IMAD.IADD R27, R27, 0x1, R29 ;  /* 0x000000011b1b7824 */ /* 0x000fe200078e021d */
[----:B------:R-:W-:Y:S01]  /*1c730*/  IADD3 R39, P2, R39, -0x10, RZ ;  /* 0xfffffff027277810 */ /* 0x000fe20007f5e0ff */
[----:B--2---:R-:W-:-:S03]  /*1c740*/  IMAD R29, R35, R24, RZ ;  /* 0x00000018231d7224 */ /* 0x004fc600078e02ff */
[----:B------:R-:W-:Y:S01]  /*1c750*/  IADD3.X R38, R38, -0x1, RZ, P2, !PT ;  /* 0xffffffff26267810 */ /* 0x000fe200017fe4ff */
[C---:B------:R-:W-:Y:S02]  /*1c760*/  IMAD R29, R34.reuse, R25, R29 ;  /* 0x00000019221d7224 */ /* 0x040fe400078e021d */
[----:B------:R-:W-:Y:S01]  /*1c770*/  IMAD.WIDE.U32 R24, R34, R24, R26 ;  /* 0x0000001822187225 */ /* 0x000fe200078e001a */
[----:B------:R-:W-:-:S03]  /*1c780*/  ISETP.GT.U32.AND P2, PT, R39, 0xc, PT ;  /* 0x0000000c2700780c */ /* 0x000fc60003f44070 */
[----:B------:R-:W-:Y:S02]  /*1c790*/  IMAD.IADD R25, R25, 0x1, R29 ;  /* 0x0000000119197824 */ /* 0x000fe400078e021d */
[-C--:B----4-:R-:W-:Y:S01]  /*1c7a0*/  IMAD R27, R33, R42.reuse, RZ ;  /* 0x0000002a211b7224 */ /* 0x090fe200078e02ff */
[----:B------:R-:W-:Y:S01]  /*1c7b0*/  ISETP.GT.AND.EX P2, PT, R38, RZ, PT, P2 ;  /* 0x000000ff2600720c */ /* 0x000fe20003f44320 */
[----:B------:R-:W-:-:S04]  /*1c7c0*/  IMAD.WIDE.U32 R24, R32, R42, R24 ;  /* 0x0000002a20187225 */ /* 0x000fc800078e0018 */
[----:B------:R-:W-:Y:S01]  /*1c7d0*/  IMAD R27, R32, R43, R27 ;  /* 0x0000002b201b7224 */ /* 0x000fe200078e021b */
[----:B------:R-:W-:-:S04]  /*1c7e0*/  UIADD3 UR4, UP0, UR4, 0x10, URZ ;  /* 0x0000001004047890 */ /* 0x000fc8000ff1e03f */
[----:B------:R-:W-:Y:S01]  /*1c7f0*/  IADD3 R25, R25, R27, RZ ;  /* 0x0000001b19197210 */ /* 0x000fe20007ffe0ff */
[----:B------:R-:W-:Y:S01]  /*1c800*/  UIADD3.X UR5, URZ, UR5, URZ, UP0, !UPT ;  /* 0x000000053f057290 */ /* 0x000fe200087fe43f */
[----:B-----5:R-:W-:Y:S01]  /*1c810*/  IMAD R27, R37, R30, RZ ;  /* 0x0000001e251b7224 */ /* 0x020fe200078e02ff */
[----:B------:R-:W-:Y:S01]  /*1c820*/  IADD3 R37, P3, R22, R20, RZ ;  /* 0x0000001416257210 */ /* 0x000fe20007f7e0ff */
[----:B------:R-:W-:-:S04]  /*1c830*/  IMAD.WIDE.U32 R32, R36, R30, R24 ;  /* 0x0000001e24207225 */ /* 0x000fc800078e0018 */
[----:B------:R-:W-:Y:S02]  /*1c840*/  IMAD R27, R36, R31, R27 ;  /* 0x0000001f241b7224 */ /* 0x000fe400078e021b */
[----:B------:R-:W-:Y:S02]  /*1c850*/  IMAD.X R22, R23, 0x1, R45, P3 ;  /* 0x0000000117167824 */ /* 0x000fe400018e062d */
[----:B------:R-:W-:Y:S01]  /*1c860*/  IMAD.IADD R33, R33, 0x1, R27 ;  /* 0x0000000121217824 */ /* 0x000fe200078e021b */
[----:B------:R-:W-:Y:S06]  /*1c870*/  @P2 BRA `(.L_x_5197) ;  /* 0xfffffff400c82947 */ /* 0x000fec000383ffff */
.L_x_5196:
[----:B------:R-:W-:-:S04]  /*1c880*/  ISETP.GT.U32.AND P2, PT, R39, 0x4, PT ;  /* 0x000000042700780c */ /* 0x000fc80003f44070 */
[----:B------:R-:W-:-:S13]  /*1c890*/  ISETP.GT.AND.EX P2, PT, R38, RZ, PT, P2 ;  /* 0x000000ff2600720c */ /* 0x000fda0003f44320 */
[----:B------:R-:W-:Y:S05]  /*1c8a0*/  @!P2 BRA `(.L_x_5198) ;  /* 0x000000040030a947 */ /* 0x000fea0003800000 */
[----:B------:R-:W-:Y:S01]  /*1c8b0*/  ULDC.64 UR8, c[0x0][0x238] ;  /* 0x00008e0000087ab9 */ /* 0x000fe20000000a00 */
[----:B------:R-:W-:Y:S01]  /*1c8c0*/  IMAD.MOV.U32 R30, RZ, RZ, R37 ;  /* 0x000000ffff1e7224 */ /* 0x000fe200078e0025 */
[----:B------:R-:W-:Y:S01]  /*1c8d0*/  ULEA UR8, UP0, UR4, UR8, 0x3 ;  /* 0x0000000804087291 */ /* 0x000fe2000f80183f */
[----:B------:R-:W-:-:S03]  /*1c8e0*/  MOV R31, R22 ;  /* 0x00000016001f7202 */ /* 0x000fc60000000f00 */
[----:B------:R-:W-:Y:S02]  /*1c8f0*/  ULEA.HI.X UR9, UR4, UR9, UR5, 0x3, UP0 ;  /* 0x0000000904097291 */ /* 0x000fe400080f1c05 */
[----:B------:R-:W-:Y:S01]  /*1c900*/  IMAD.U32 R34, RZ, RZ, UR8 ;  /* 0x00000008ff227e24 */ /* 0x000fe2000f8e00ff */
[----:B------:R-:W2:Y:S03]  /*1c910*/  LDG.E.64 R30, desc[UR6][R30.64] ;  /* 0x000000061e1e7981 */ /* 0x000ea6000c1e1b00 */
[----:B------:R-:W-:-:S05]  /*1c920*/  IMAD.U32 R35, RZ, RZ, UR9 ;  /* 0x00000009ff237e24 */ /* 0x000fca000f8e00ff */
[----:B------:R-:W2:Y:S01]  /*1c930*/  LDG.E.64 R26, desc[UR6][R34.64] ;  /* 0x00000006221a7981 */ /* 0x000ea2000c1e1b00 */
[----:B------:R-:W-:-:S05]  /*1c940*/  IADD3 R36, P0, R37, R20, RZ ;  /* 0x0000001425247210 */ /* 0x000fca0007f1e0ff */
[----:B------:R-:W-:Y:S02]  /*1c950*/  IMAD.X R37, R45, 0x1, R22, P0 ;  /* 0x000000012d257824 */ /* 0x000fe400000e0616 */
[----:B------:R-:W3:Y:S04]  /*1c960*/  LDG.E.64 R22, desc[UR6][R34.64+0x8] ;  /* 0x0000080622167981 */ /* 0x000ee8000c1e1b00 */
        /* <DEDUP_REMOVED lines=10> */
[-C--:B---3--:R-:W-:Y:S02]  /*1ca10*/  IMAD R25, R25, R22.reuse, RZ ;  /* 0x0000001619197224 */ /* 0x088fe400078e02ff */
[----:B------:R-:W-:Y:S02]  /*1ca20*/  IMAD.X R37, R43, 0x1, R45, P0 ;  /* 0x000000012b257824 */ /* 0x000fe400000e062d */
[C---:B------:R-:W-:Y:S02]  /*1ca30*/  IMAD R23, R24.reuse, R23, R25 ;  /* 0x0000001718177224 */ /* 0x040fe400078e0219 */
[----:B------:R-:W-:Y:S01]  /*1ca40*/  IMAD.WIDE.U32 R28, R24, R22, R28 ;  /* 0x00000016181c7225 */ /* 0x000fe200078e001c */
[----:B------:R0:W3:Y:S04]  /*1ca50*/  LDG.E.64 R26, desc[UR6][R36.64] ;  /* 0x00000006241a7981 */ /* 0x0000e8000c1e1b00 */
[----:B------:R-:W3:Y:S01]  /*1ca60*/  LDG.E.64 R24, desc[UR6][R34.64+0x18] ;  /* 0x0000180622187981 */ /* 0x000ee2000c1e1b00 */
[----:B------:R-:W-:Y:S01]  /*1ca70*/  IADD3 R22, P0, R36, R20, RZ ;  /* 0x0000001424167210 */ /* 0x000fe20007f1e0ff */
[----:B------:R-:W-:-:S03]  /*1ca80*/  IMAD.IADD R29, R29, 0x1, R23 ;  /* 0x000000011d1d7824 */ /* 0x000fc600078e0217 */
[----:B------:R-:W-:Y:S01]  /*1ca90*/  IADD3.X R23, R37, R45, RZ, P0, !PT ;  /* 0x0000002d25177210 */ /* 0x000fe200007fe4ff */
        /* <DEDUP_REMOVED lines=13> */
[----:B------:R-:W-:-:S03]  /*1cb70*/  IADD3 R42, P0, R36, R20, RZ ;  /* 0x00000014242a7210 */ /* 0x000fc60007f1e0ff */
[----:B------:R-:W-:Y:S02]  /*1cb80*/  IMAD.IADD R27, R27, 0x1, R25 ;  /* 0x000000011b1b7824 */ /* 0x000fe400078e0219 */
[----:B------:R-:W3:Y:S01]  /*1cb90*/  LDG.E.64 R24, desc[UR6][R36.64] ;  /* 0x0000000624187981 */ /* 0x000ee2000c1e1b00 */
[----:B------:R-:W-:-:S03]  /*1cba0*/  IMAD.X R43, R37, 0x1, R45, P0 ;  /* 0x00000001252b7824 */ /* 0x000fc600000e062d */
        /* <DEDUP_REMOVED lines=8> */
[----:B------:R-:W-:Y:S01]  /*1cc30*/  IADD3 R27, R27, R44, RZ ;  /* 0x0000002c1b1b7210 */ /* 0x000fe20007ffe0ff */
        /* <DEDUP_REMOVED lines=12> */
[----:B-----5:R-:W-:Y:S02]  /*1cd00*/  IMAD R27, R37, R34, RZ ;  /* 0x00000022251b7224 */ /* 0x020fe400078e02ff */
[----:B------:R-:W-:Y:S01]  /*1cd10*/  IMAD.IADD R23, R23, 0x1, R25 ;  /* 0x0000000117177824 */ /* 0x000fe200078e0219 */
[----:B------:R-:W-:Y:S01]  /*1cd20*/  IADD3 R37, P2, R28, R20, RZ ;  /* 0x000000141c257210 */ /* 0x000fe20007f5e0ff */
[C---:B------:R-:W-:Y:S02]  /*1cd30*/  IMAD R27, R36.reuse, R35, R27 ;  /* 0x00000023241b7224 */ /* 0x040fe400078e021b */
[----:B------:R-:W-:-:S04]  /*1cd40*/  IMAD.WIDE.U32 R32, R36, R34, R22 ;  /* 0x0000002224207225 */ /* 0x000fc800078e0016 */
[----:B------:R-:W-:Y:S02]  /*1cd50*/  IMAD.IADD R33, R33, 0x1, R27 ;  /* 0x0000000121217824 */ /* 0x000fe400078e021b */
[----:B------:R-:W-:-:S07]  /*1cd60*/  IMAD.X R22, R29, 0x1, R45, P2 ;  /* 0x000000011d167824 */ /* 0x000fce00010e062d */
.L_x_5198:
[----:B------:R-:W-:-:S04]  /*1cd70*/  ISETP.NE.U32.AND P2, PT, R39, RZ, PT ;  /* 0x000000ff2700720c */ /* 0x000fc80003f45070 */
[----:B------:R-:W-:-:S13]  /*1cd80*/  ISETP.NE.OR.EX P0, PT, R38, RZ, P0, P2 ;  /* 0x000000ff2600720c */ /* 0x000fda0000705720 */
[----:B------:R-:W-:Y:S05]  /*1cd90*/  @!P0 BRA `(.L_x_5194) ;  /* 0x0000000000b48947 */ /* 0x000fea0003800000 */
.L_x_5195:
[----:B------:R-:W-:Y:S01]  /*1cda0*/  ULEA UR8, UP0, UR4, UR14, 0x3 ;  /* 0x0000000e04087291 */ /* 0x000fe2000f80183f */
[----:B------:R-:W-:Y:S02]  /*1cdb0*/  IMAD.MOV.U32 R28, RZ, RZ, R37 ;  /* 0x000000ffff1c7224 */ /* 0x000fe400078e0025 */
[----:B------:R-:W-:Y:S01]  /*1cdc0*/  IMAD.MOV.U32 R29, RZ, RZ, R22 ;  /* 0x000000ffff1d7224 */ /* 0x000fe200078e0016 */
[----:B------:R-:W-:Y:S02]  /*1cdd0*/  ULEA.HI.X UR9, UR4, UR15, UR5, 0x3, UP0 ;  /* 0x0000000f04097291 */ /* 0x000fe400080f1c05 */
[----:B------:R-:W-:-:S03]  /*1cde0*/  IMAD.U32 R24, RZ, RZ, UR8 ;  /* 0x00000008ff187e24 */ /* 0x000fc6000f8e00ff */
[----:B------:R-:W2:Y:S01]  /*1cdf0*/  LDG.E.64 R28, desc[UR6][R28.64] ;  /* 0x000000061c1c7981 */ /* 0x000ea2000c1e1b00 */
[----:B------:R-:W-:-:S05]  /*1ce00*/  MOV R25, UR9 ;  /* 0x0000000900197c02 */ /* 0x000fca0008000f00 */
[----:B------:R-:W2:Y:S01]  /*1ce10*/  LDG.E.64 R26, desc[UR6][R24.64] ;  /* 0x00000006181a7981 */ /* 0x000ea2000c1e1b00 */
[----:B------:R-:W-:-:S03]  /*1ce20*/  IADD3 R30, P0, R37, R20, RZ ;  /* 0x00000014251e7210 */ /* 0x000fc60007f1e0ff */
[----:B------:R-:W3:Y:S02]  /*1ce30*/  LDG.E.64 R34, desc[UR6][R24.64+0x8] ;  /* 0x0000080618227981 */ /* 0x000ee4000c1e1b00 */
[----:B------:R-:W-:Y:S01]  /*1ce40*/  IMAD.X R31, R22, 0x1, R45, P0 ;  /* 0x00000001161f7824 */ /* 0x000fe200000e062d */
[----:B------:R-:W-:-:S04]  /*1ce50*/  IADD3 R22, P0, R30, R20, RZ ;  /* 0x000000141e167210 */ /* 0x000fc80007f1e0ff */
[----:B------:R-:W3:Y:S01]  /*1ce60*/  LDG.E.64 R36, desc[UR6][R30.64] ;  /* 0x000000061e247981 */ /* 0x000ee2000c1e1b00 */
[----:B------:R-:W-:-:S03]  /*1ce70*/  IMAD.X R23, R31, 0x1, R45, P0 ;  /* 0x000000011f177824 */ /* 0x000fc600000e062d */
        /* <DEDUP_REMOVED lines=9> */
[----:B------:R-:W-:Y:S01]  /*1cf10*/  IADD3 R33, R33, R44, RZ ;  /* 0x0000002c21217210 */ /* 0x000fe20007ffe0ff */
[----:B---3--:R-:W-:Y:S01]  /*1cf20*/  IMAD R37, R37, R34, RZ ;  /* 0x0000002225257224 */ /* 0x008fe200078e02ff */
[----:B------:R-:W-:-:S03]  /*1cf30*/  IADD3 R39, P0, R39, -0x4, RZ ;  /* 0xfffffffc27277810 */ /* 0x000fc60007f1e0ff */
[----:B------:R-:W-:Y:S01]  /*1cf40*/  IMAD R37, R36, R35, R37 ;  /* 0x0000002324257224 */ /* 0x000fe200078e0225 */
[----:B------:R-:W-:Y:S01]  /*1cf50*/  IADD3.X R38, R38, -0x1, RZ, P0, !PT ;  /* 0xffffffff26267810 */ /* 0x000fe200007fe4ff */
[----:B------:R-:W-:Y:S01]  /*1cf60*/  IMAD.WIDE.U32 R32, R36, R34, R32 ;  /* 0x0000002224207225 */ /* 0x000fe200078e0020 */
[----:B------:R-:W-:-:S03]  /*1cf70*/  ISETP.NE.U32.AND P0, PT, R39, RZ, PT ;  /* 0x000000ff2700720c */ /* 0x000fc60003f05070 */
[----:B------:R-:W-:Y:S01]  /*1cf80*/  IMAD.IADD R33, R33, 0x1, R37 ;  /* 0x0000000121217824 */ /* 0x000fe200078e0225 */
[----:B------:R-:W-:Y:S01]  /*1cf90*/  ISETP.NE.AND.EX P0, PT, R38, RZ, PT, P0 ;  /* 0x000000ff2600720c */ /* 0x000fe20003f05300 */
[----:B------:R-:W-:Y:S01]  /*1cfa0*/  UIADD3 UR4, UP0, UR4, 0x4, URZ ;  /* 0x0000000404047890 */ /* 0x000fe2000ff1e03f */
[----:B------:R-:W-:-:S03]  /*1cfb0*/  IADD3 R37, P2, R26, R20, RZ ;  /* 0x000000141a257210 */ /* 0x000fc60007f5e0ff */
[----:B------:R-:W-:Y:S01]  /*1cfc0*/  UIADD3.X UR5, URZ, UR5, URZ, UP0, !UPT ;  /* 0x000000053f057290 */ /* 0x000fe200087fe43f */
[----:B--2---:R-:W-:-:S04]  /*1cfd0*/  IMAD R35, R43, R28, RZ ;  /* 0x0000001c2b237224 */ /* 0x004fc800078e02ff */
[C---:B------:R-:W-:Y:S02]  /*1cfe0*/  IMAD R35, R42.reuse, R29, R35 ;  /* 0x0000001d2a237224 */ /* 0x040fe400078e0223 */
[----:B------:R-:W-:-:S04]  /*1cff0*/  IMAD.WIDE.U32 R28, R42, R28, R32 ;  /* 0x0000001c2a1c7225 */ /* 0x000fc800078e0020 */
[----:B------:R-:W-:Y:S02]  /*1d000*/  IMAD.IADD R29, R29, 0x1, R35 ;  /* 0x000000011d1d7824 */ /* 0x000fe400078e0223 */
[-C--:B----4-:R-:W-:Y:S02]  /*1d010*/  IMAD R23, R23, R30.reuse, RZ ;  /* 0x0000001e17177224 */ /* 0x090fe400078e02ff */
[----:B------:R-:W-:-:S04]  /*1d020*/  IMAD.WIDE.U32 R32, R22, R30, R28 ;  /* 0x0000001e16207225 */ /* 0x000fc800078e001c */
[----:B------:R-:W-:Y:S02]  /*1d030*/  IMAD R23, R22, R31, R23 ;  /* 0x0000001f16177224 */ /* 0x000fe400078e0217 */
[----:B------:R-:W-:Y:S02]  /*1d040*/  IMAD.X R22, R27, 0x1, R45, P2 ;  /* 0x000000011b167824 */ /* 0x000fe400010e062d */
[----:B------:R-:W-:Y:S01]  /*1d050*/  IMAD.IADD R33, R33, 0x1, R23 ;  /* 0x0000000121217824 */ /* 0x000fe200078e0217 */
[----:B------:R-:W-:Y:S06]  /*1d060*/  @P0 BRA `(.L_x_5195) ;  /* 0xfffffffc004c0947 */ /* 0x000fec000383ffff */
.L_x_5194:
[----:B------:R-:W-:-:S04]  /*1d070*/  ISETP.NE.U32.AND P0, PT, R41, RZ, PT ;  /* 0x000000ff2900720c */ /* 0x000fc80003f05070 */
[----:B------:R-:W-:-:S13]  /*1d080*/  ISETP.NE.AND.EX P0, PT, RZ, RZ, PT, P0 ;  /* 0x000000ffff00720c */ /* 0x000fda0003f05300 */
        /* <DEDUP_REMOVED lines=9> */
[----:B------:R-:W-:Y:S01]  /*1d120*/  IMAD.U32 R20, RZ, RZ, UR8 ;  /* 0x00000008ff147e24 */ /* 0x000fe2000f8e00ff */
[----:B------:R-:W-:Y:S02]  /*1d130*/  LEA R28, P0, R22, UR12, 0x3 ;  /* 0x0000000c161c7c11 */ /* 0x000fe4000f8018ff */
[----:B------:R-:W-:-:S04]  /*1d140*/  IADD3 R21, R23, R27, RZ ;  /* 0x0000001b17157210 */ /* 0x000fc80007ffe0ff */
        /* <DEDUP_REMOVED lines=34> */
.L_x_5193:
[C---:B------:R-:W-:Y:S01]  /*1d370*/  ISETP.GE.U32.AND P0, PT, R5.reuse, 0x1, PT ;  /* 0x000000010500780c */ /* 0x040fe20003f06070 */
[----:B------:R-:W-:Y:S01]  /*1d380*/  IMAD.U32 R20, RZ, RZ, UR10 ;  /* 0x0000000aff147e24 */ /* 0x000fe2000f8e00ff */
[--C-:B------:R-:W-:Y:S01]  /*1d390*/  SHF.R.S64 R22, R5, 0x3, R4.reuse ;  /* 0x0000000305167819 */ /* 0x100fe20000001004 */
[----:B------:R-:W-:Y:S01]  /*1d3a0*/  IMAD.U32 R21, RZ, RZ, UR10 ;  /* 0x0000000aff157e24 */ /* 0x000fe2000f8e00ff */
[----:B------:R-:W-:Y:S01]  /*1d3b0*/  ISETP.GE.AND.EX P0, PT, R4, RZ, PT, P0 ;  /* 0x000000ff0400720c */ /* 0x000fe20003f06300 */
[----:B0-----:R-:W-:Y:S01]  /*1d3c0*/  IMAD.U32 R19, RZ, RZ, UR11 ;  /* 0x0000000bff137e24 */ /* 0x001fe2000f8e00ff */
[----:B------:R-:W-:Y:S01]  /*1d3d0*/  SHF.R.S32.HI R23, RZ, 0x3, R4 ;  /* 0x00000003ff177819 */ /* 0x000fe20000011404 */
[----:B------:R-:W-:-:S10]  /*1d3e0*/  IMAD.U32 R18, RZ, RZ, UR11 ;  /* 0x0000000bff127e24 */ /* 0x000fd4000f8e00ff */
[----:B------:R-:W-:Y:S05]  /*1d3f0*/  @!P0 BRA `(.L_x_5199) ;  /* 0x0000000000888947 */ /* 0x000fea0003800000 */
[----:B------:R-:W-:Y:S01]  /*1d400*/  BSSY B2, `(.L_x_5199) ;  /* 0x0000021000027945 */ /* 0x000fe20003800000 */
[----:B------:R-:W-:Y:S01]  /*1d410*/  IMAD.U32 R30, RZ, RZ, UR10 ;  /* 0x0000000aff1e7e24 */ /* 0x000fe2000f8e00ff */
[----:B------:R-:W-:Y:S01]  /*1d420*/  MOV R34, UR11 ;  /* 0x0000000b00227c02 */ /* 0x000fe20008000f00 */
[----:B------:R-:W-:Y:S02]  /*1d430*/  IMAD.MOV.U32 R35, RZ, RZ, R22 ;  /* 0x000000ffff237224 */ /* 0x000fe400078e0016 */
[----:B------:R-:W-:Y:S02]  /*1d440*/  IMAD.MOV.U32 R28, RZ, RZ, R23 ;  /* 0x000000ffff1c7224 */ /* 0x000fe400078e0017 */
[----:B------:R-:W-:Y:S02]  /*1d450*/  IMAD.U32 R20, RZ, RZ, UR10 ;  /* 0x0000000aff147e24 */ /* 0x000fe4000f8e00ff */
[----:B------:R-:W-:-:S07]  /*1d460*/  IMAD.U32 R18, RZ, RZ, UR11 ;  /* 0x0000000bff127e24 */ /* 0x000fce000f8e00ff */
.L_x_5200:
        /* <DEDUP_REMOVED lines=27> */
.L_x_5199:
[----:B------:R-:W-:Y:S05]  /*1d620*/  @!P0 BRA `(.L_x_5201) ;  /* 0x0000000000808947 */ /* 0x000fea0003800000 */
[----:B------:R-:W-:Y:S01]  /*1d630*/  BSSY B2, `(.L_x_5201) ;  /* 0x000001f000027945 */ /* 0x000fe20003800000 */
[----:B------:R-:W-:Y:S01]  /*1d640*/  IMAD.U32 R29, RZ, RZ, UR10 ;  /* 0x0000000aff1d7e24 */ /* 0x000fe2000f8e00ff */
[----:B------:R-:W-:Y:S01]  /*1d650*/  MOV R19, UR11 ;  /* 0x0000000b00137c02 */ /* 0x000fe20008000f00 */
[----:B------:R-:W-:Y:S02]  /*1d660*/  IMAD.U32 R30, RZ, RZ, UR11 ;  /* 0x0000000bff1e7e24 */ /* 0x000fe4000f8e00ff */
[----:B------:R-:W-:-:S07]  /*1d670*/  IMAD.U32 R21, RZ, RZ, UR10 ;  /* 0x0000000aff157e24 */ /* 0x000fce000f8e00ff */
.L_x_5202:
        /* <DEDUP_REMOVED lines=27> */
.L_x_5201:
[----:B------:R-:W-:Y:S01]  /*1d830*/  ULDC.64 UR4, c[0x0][0x248] ;  /* 0x0000920000047ab9 */ /* 0x000fe20000000a00 */
[C---:B------:R-:W-:Y:S01]  /*1d840*/  SHF.L.U64.HI R22, R12.reuse, 0x3, R13 ;  /* 0x000000030c167819 */ /* 0x040fe2000001020d */
[----:B------:R-:W-:Y:S01]  /*1d850*/  IMAD.SHL.U32 R12, R12, 0x8, RZ ;  /* 0x000000080c0c7824 */ /* 0x000fe200078e00ff */
[C---:B------:R-:W-:Y:S01]  /*1d860*/  IADD3 R16, P2, R20.reuse, -UR4, RZ ;  /* 0x8000000414107c10 */ /* 0x040fe2000ff5e0ff */
[----:B------:R-:W-:Y:S01]  /*1d870*/  ULDC.64 UR8, c[0x0][0x260] ;  /* 0x0000980000087ab9 */ /* 0x000fe20000000a00 */
[----:B------:R-:W-:Y:S02]  /*1d880*/  IADD3 R21, P0, -R20, R21, RZ ;  /* 0x0000001514157210 */ /* 0x000fe40007f1e1ff */
[C---:B------:R-:W-:Y:S01]  /*1d890*/  IADD3.X R17, R18.reuse, ~UR5, RZ, P2, !PT ;  /* 0x8000000512117c10 */ /* 0x040fe200097fe4ff */
[----:B------:R-:W-:Y:S01]  /*1d8a0*/  ULDC.64 UR4, c[0x0][0x258] ;  /* 0x0000960000047ab9 */ /* 0x000fe20000000a00 */
[----:B------:R-:W-:Y:S02]  /*1d8b0*/  IADD3.X R20, ~R18, R19, RZ, P0, !PT ;  /* 0x0000001312147210 */ /* 0x000fe400007fe5ff */
        /* <DEDUP_REMOVED lines=10> */
.L_x_5192:
[----:B------:R-:W-:Y:S05]  /*1d960*/  BSYNC B1 ;  /* 0x0000000000017941 */ /* 0x000fea0003800000 */
.L_x_5191:
        /* <DEDUP_REMOVED lines=29> */
[----:B------:R-:W-:Y:S01]  /*1db40*/  IMAD.IADD R25, R25, 0x1, R15 ;  /* 0x0000000119197824 */ /* 0x000fe200078e020f */
[----:B------:R-:W-:Y:S01]  /*1db50*/  LEA R24, P2, R14, UR4, 0x3 ;  /* 0x000000040e187c11 */ /* 0x000fe2000f8418ff */
[----:B0-----:R-:W-:Y:S01]  /*1db60*/  IMAD.WIDE.U32 R22, R12, 0x8, RZ ;  /* 0x000000080c167825 */ /* 0x001fe200078e00ff */
[----:B------:R-:W-:Y:S01]  /*1db70*/  IADD3.X R42, R39, -0x1, RZ, P0, !PT ;  /* 0xffffffff272a7810 */ /* 0x000fe200007fe4ff */
[----:B------:R-:W-:Y:S01]  /*1db80*/  UMOV UR4, URZ ;  /* 0x0000003f00047c82 */ /* 0x000fe20008000000 */
[----:B------:R-:W-:Y:S01]  /*1db90*/  ISETP.GT.U32.AND P0, PT, R38, RZ, PT ;  /* 0x000000ff2600720c */ /* 0x000fe20003f04070 */
[----:B------:R-:W-:Y:S01]  /*1dba0*/  IMAD.SHL.U32 R39, R13, 0x8, RZ ;  /* 0x000000080d277824 */ /* 0x000fe200078e00ff */
[----:B------:R-:W-:Y:S01]  /*1dbb0*/  LEA.HI.X R25, R14, UR5, R25, 0x3, P2 ;  /* 0x000000050e197c11 */ /* 0x000fe200090f1c19 */
[----:B------:R-:W-:Y:S01]  /*1dbc0*/  UMOV UR5, URZ ;  /* 0x0000003f00057c82 */ /* 0x000fe20008000000 */
[----:B------:R-:W-:Y:S01]  /*1dbd0*/  ISETP.GT.AND.EX P0, PT, R42, RZ, PT, P0 ;  /* 0x000000ff2a00720c */ /* 0x000fe20003f04300 */
[----:B------:R-:W-:Y:S01]  /*1dbe0*/  ULDC.64 UR14, c[0x0][0x238] ;  /* 0x00008e00000e7ab9 */ /* 0x000fe20000000a00 */
[----:B------:R-:W-:-:S11]  /*1dbf0*/  IMAD.IADD R39, R23, 0x1, R39 ;  /* 0x0000000117277824 */ /* 0x000fd600078e0227 */
[----:B------:R-:W-:Y:S05]  /*1dc00*/  @!P0 BRA `(.L_x_5207) ;  /* 0x0000000c00908947 */ /* 0x000fea0003800000 */
[----:B------:R-:W-:Y:S02]  /*1dc10*/  ISETP.GT.U32.AND P2, PT, R38, 0xc, PT ;  /* 0x0000000c2600780c */ /* 0x000fe40003f44070 */
[----:B------:R-:W-:Y:S02]  /*1dc20*/  PLOP3.LUT P0, PT, PT, PT, PT, 0x80, 0x0 ;  /* 0x000000000000781c */ /* 0x000fe40003f0f070 */
[----:B------:R-:W-:-:S13]  /*1dc30*/  ISETP.GT.AND.EX P2, PT, R42, RZ, PT, P2 ;  /* 0x000000ff2a00720c */ /* 0x000fda0003f44320 */
[----:B------:R-:W-:Y:S05]  /*1dc40*/  @!P2 BRA `(.L_x_5208) ;  /* 0x000000080040a947 */ /* 0x000fea0003800000 */
[----:B------:R-:W-:Y:S01]  /*1dc50*/  PLOP3.LUT P0, PT, PT, PT, PT, 0x8, 0x0 ;  /* 0x000000000000781c */ /* 0x000fe20003f0e170 */
[----:B------:R-:W-:-:S12]  /*1dc60*/  ULDC.64 UR12, c[0x0][0x238] ;  /* 0x00008e00000c7ab9 */ /* 0x000fd80000000a00 */
.L_x_5209:
[----:B------:R-:W-:Y:S01]  /*1dc70*/  ULEA UR8, UP0, UR4, UR12, 0x3 ;  /* 0x0000000c04087291 */ /* 0x000fe2000f80183f */
[----:B------:R-:W-:Y:S02]  /*1dc80*/  IMAD.MOV.U32 R20, RZ, RZ, R24 ;  /* 0x000000ffff147224 */ /* 0x000fe400078e0018 */
[----:B------:R-:W-:Y:S01]  /*1dc90*/  IMAD.MOV.U32 R21, RZ, RZ, R25 ;  /* 0x000000ffff157224 */ /* 0x000fe200078e0019 */
[----:B------:R-:W-:Y:S02]  /*1dca0*/  ULEA.HI.X UR9, UR4, UR13, UR5, 0x3, UP0 ;  /* 0x0000000d04097291 */ /* 0x000fe400080f1c05 */
[----:B------:R-:W-:-:S03]  /*1dcb0*/  MOV R36, UR8 ;  /* 0x0000000800247c02 */ /* 0x000fc60008000f00 */
[----:B------:R-:W2:Y:S01]  /*1dcc0*/  LDG.E.64 R20, desc[UR6][R20.64] ;  /* 0x0000000614147981 */ /* 0x000ea2000c1e1b00 */
[----:B------:R-:W-:-:S05]  /*1dcd0*/  IMAD.U32 R37, RZ, RZ, UR9 ;  /* 0x00000009ff257e24 */ /* 0x000fca000f8e00ff */
[----:B------:R-:W2:Y:S01]  /*1dce0*/  LDG.E.64 R18, desc[UR6][R36.64] ;  /* 0x0000000624127981 */ /* 0x000ea2000c1e1b00 */
[----:B------:R-:W-:-:S03]  /*1dcf0*/  IADD3 R24, P2, R24, R22, RZ ;  /* 0x0000001618187210 */ /* 0x000fc60007f5e0ff */
[----:B------:R-:W3:Y:S02]  /*1dd00*/  LDG.E.64 R28, desc[UR6][R36.64+0x8] ;  /* 0x00000806241c7981 */ /* 0x000ee4000c1e1b00 */
[----:B------:R-:W-:Y:S01]  /*1dd10*/  IMAD.X R25, R25, 0x1, R39, P2 ;  /* 0x0000000119197824 */ /* 0x000fe200010e0627 */
[----:B------:R-:W-:-:S04]  /*1dd20*/  IADD3 R44, P2, R24, R22, RZ ;  /* 0x00000016182c7210 */ /* 0x000fc80007f5e0ff */
[----:B------:R0:W3:Y:S01]  /*1dd30*/  LDG.E.64 R34, desc[UR6][R24.64] ;  /* 0x0000000618227981 */ /* 0x0000e2000c1e1b00 */
[----:B------:R-:W-:Y:S01]  /*1dd40*/  IMAD.X R45, R25, 0x1, R39, P2 ;  /* 0x00000001192d7824 */ /* 0x000fe200010e0627 */
[----:B------:R-:W-:-:S04]  /*1dd50*/  IADD3 R32, P2, R44, R22, RZ ;  /* 0x000000162c207210 */ /* 0x000fc80007f5e0ff */
[----:B------:R-:W-:Y:S01]  /*1dd60*/  IADD3.X R33, R45, R39, RZ, P2, !PT ;  /* 0x000000272d217210 */ /* 0x000fe200017fe4ff */
[-C--:B--2---:R-:W-:Y:S02]  /*1dd70*/  IMAD R27, R21, R18.reuse, RZ ;  /* 0x00000012151b7224 */ /* 0x084fe400078e02ff */
[C---:B0-----:R-:W-:Y:S02]  /*1dd80*/  IMAD.WIDE.U32 R24, R20.reuse, R18, R30 ;  /* 0x0000001214187225 */ /* 0x041fe400078e001e */
[----:B------:R0:W2:Y:S02]  /*1dd90*/  LDG.E.64 R30, desc[UR6][R44.64] ;  /* 0x000000062c1e7981 */ /* 0x0000a4000c1e1b00 */
[----:B------:R-:W-:Y:S02]  /*1dda0*/  IMAD R43, R20, R19, R27 ;  /* 0x00000013142b7224 */ /* 0x000fe400078e021b */
[----:B------:R-:W2:Y:S04]  /*1ddb0*/  LDG.E.64 R26, desc[UR6][R36.64+0x10] ;  /* 0x00001006241a7981 */ /* 0x000ea8000c1e1b00 */
[----:B------:R1:W4:Y:S04]  /*1ddc0*/  LDG.E.64 R20, desc[UR6][R32.64] ;  /* 0x0000000620147981 */ /* 0x000328000c1e1b00 */
[----:B------:R-:W4:Y:S01]  /*1ddd0*/  LDG.E.64 R18, desc[UR6][R36.64+0x18] ;  /* 0x0000180624127981 */ /* 0x000f22000c1e1b00 */
[----:B------:R-:W-:-:S02]  /*1dde0*/  IMAD.IADD R25, R25, 0x1, R43 ;  /* 0x0000000119197824 */ /* 0x000fc400078e022b */
[-C--:B---3--:R-:W-:Y:S02]  /*1ddf0*/  IMAD R35, R35, R28.reuse, RZ ;  /* 0x0000001c23237224 */ /* 0x088fe400078e02ff */
[----:B------:R-:W-:Y:S01]  /*1de00*/  IMAD.WIDE.U32 R24, R34, R28, R24 ;  /* 0x0000001c22187225 */ /* 0x000fe200078e0018 */
[----:B------:R-:W-:-:S03]  /*1de10*/  IADD3 R28, P2, R32, R22, RZ ;  /* 0x00000016201c7210 */ /* 0x000fc60007f5e0ff */
[----:B------:R-:W-:-:S04]  /*1de20*/  IMAD R29, R34, R29, R35 ;  /* 0x0000001d221d7224 */ /* 0x000fc800078e0223 */
[----:B------:R-:W-:Y:S02]  /*1de30*/  IMAD.IADD R25, R25, 0x1, R29 ;  /* 0x0000000119197824 */ /* 0x000fe400078e021d */
[----:B------:R-:W-:Y:S01]  /*1de40*/  IMAD.X R29, R33, 0x1, R39, P2 ;  /* 0x00000001211d7824 */ /* 0x000fe200010e0627 */
[----:B0-----:R-:W-:-:S04]  /*1de50*/  IADD3 R44, P2, R28, R22, RZ ;  /* 0x000000161c2c7210 */ /* 0x001fc80007f5e0ff */
[----:B------:R-:W3:Y:S01]  /*1de60*/  LDG.E.64 R34, desc[UR6][R28.64] ;  /* 0x000000061c227981 */ /* 0x000ee2000c1e1b00 */
[----:B------:R-:W-:Y:S01]  /*1de70*/  IMAD.X R45, R29, 0x1, R39, P2 ;  /* 0x000000011d2d7824 */ /* 0x000fe200010e0627 */
[----:B-1----:R-:W-:Y:S02]  /*1de80*/  IADD3 R32, P2, R44, R22, RZ ;  /* 0x000000162c207210 */ /* 0x002fe40007f5e0ff */
[----:B------:R-:W5:Y:S02]  /*1de90*/  LDG.E.64 R28, desc[UR6][R36.64+0x28] ;  /* 0x00002806241c7981 */ /* 0x000f64000c1e1b00 */
[----:B------:R-:W-:Y:S01]  /*1dea0*/  IADD3.X R33, R45, R39, RZ, P2, !PT ;  /* 0x000000272d217210 */ /* 0x000fe200017fe4ff */
[-C--:B--2---:R-:W-:Y:S02]  /*1deb0*/  IMAD R31, R31, R26.reuse, RZ ;  /* 0x0000001a1f1f7224 */ /* 0x084fe400078e02ff */
[----:B------:R-:W-:-:S04]  /*1dec0*/  IMAD.WIDE.U32 R24, R30, R26, R24 ;  /* 0x0000001a1e187225 */ /* 0x000fc800078e0018 */
[----:B------:R-:W-:Y:S02]  /*1ded0*/  IMAD R31, R30, R27, R31 ;  /* 0x0000001b1e1f7224 */ /* 0x000fe400078e021f */
[----:B------:R-:W3:Y:S02]  /*1dee0*/  LDG.E.64 R26, desc[UR6][R36.64+0x20] ;  /* 0x00002006241a7981 */ /* 0x000ee4000c1e1b00 */
[----:B------:R-:W-:Y:S02]  /*1def0*/  IMAD.IADD R25, R25, 0x1, R31 ;  /* 0x0000000119197824 */ /* 0x000fe400078e021f */
[----:B------:R-:W5:Y:S01]  /*1df00*/  LDG.E.64 R30, desc[UR6][R44.64] ;  /* 0x000000062c1e7981 */ /* 0x000f62000c1e1b00 */
[-C--:B----4-:R-:W-:Y:S02]  /*1df10*/  IMAD R43, R21, R18.reuse, RZ ;  /* 0x00000012152b7224 */ /* 0x090fe400078e02ff */
[----:B------:R-:W-:-:S04]  /*1df20*/  IMAD.WIDE.U32 R24, R20, R18, R24 ;  /* 0x0000001214187225 */ /* 0x000fc800078e0018 */
[----:B------:R-:W-:Y:S02]  /*1df30*/  IMAD R43, R20, R19, R43 ;  /* 0x00000013142b7224 */ /* 0x000fe400078e022b */
[----:B------:R0:W2:Y:S04]  /*1df40*/  LDG.E.64 R20, desc[UR6][R32.64] ;  /* 0x0000000620147981 */ /* 0x0000a8000c1e1b00 */
[----:B------:R-:W2:Y:S01]  /*1df50*/  LDG.E.64 R18, desc[UR6][R36.64+0x30] ;  /* 0x0000300624127981 */ /* 0x000ea2000c1e1b00 */
[----:B------:R-:W-:Y:S02]  /*1df60*/  IMAD.IADD R25, R25, 0x1, R43 ;  /* 0x0000000119197824 */ /* 0x000fe400078e022b */
[-C--:B---3--:R-:W-:Y:S02]  /*1df70*/  IMAD R35, R35, R26.reuse, RZ ;  /* 0x0000001a23237224 */ /* 0x088fe400078e02ff */
[----:B------:R-:W-:Y:S01]  /*1df80*/  IMAD.WIDE.U32 R24, R34, R26, R24 ;  /* 0x0000001a22187225 */ /* 0x000fe200078e0018 */
[----:B------:R-:W-:-:S03]  /*1df90*/  IADD3 R26, P2, R32, R22, RZ ;  /* 0x00000016201a7210 */ /* 0x000fc60007f5e0ff */
[----:B------:R-:W-:Y:S02]  /*1dfa0*/  IMAD R27, R34, R27, R35 ;  /* 0x0000001b221b7224 */ /* 0x000fe400078e0223 */
[----:B-----5:R-:W-:Y:S02]  /*1dfb0*/  IMAD R31, R31, R28, RZ ;  /* 0x0000001c1f1f7224 */ /* 0x020fe400078e02ff */
[----:B------:R-:W-:Y:S02]  /*1dfc0*/  IMAD.IADD R25, R25, 0x1, R27 ;  /* 0x0000000119197824 */ /* 0x000fe400078e021b */
[----:B------:R-:W-:Y:S01]  /*1dfd0*/  IMAD.X R27, R33, 0x1, R39, P2 ;  /* 0x00000001211b7824 */ /* 0x000fe200010e0627 */
[----:B------:R-:W-:Y:S01]  /*1dfe0*/  IADD3 R44, P2, R26, R22, RZ ;  /* 0x000000161a2c7210 */ /* 0x000fe20007f5e0ff */
[C---:B------:R-:W-:Y:S02]  /*1dff0*/  IMAD R31, R30.reuse, R29, R31 ;  /* 0x0000001d1e1f7224 */ /* 0x040fe400078e021f */
[----:B------:R-:W-:Y:S01]  /*1e000*/  IMAD.WIDE.U32 R24, R30, R28, R24 ;  /* 0x0000001c1e187225 */ /* 0x000fe200078e0018 */
[----:B------:R-:W3:Y:S04]  /*1e010*/  LDG.E.64 R34, desc[UR6][R26.64] ;  /* 0x000000061a227981 */ /* 0x000ee8000c1e1b00 */
[----:B------:R-:W3:Y:S01]  /*1e020*/  LDG.E.64 R28, desc[UR6][R36.64+0x38] ;  /* 0x00003806241c7981 */ /* 0x000ee2000c1e1b00 */
[----:B------:R-:W-:Y:S01]  /*1e030*/  IMAD.X R45, R27, 0x1, R39, P2 ;  /* 0x000000011b2d7824 */ /* 0x000fe200010e0627 */
[----:B0-----:R-:W-:Y:S01]  /*1e040*/  IADD3 R32, P2, R44, R22, RZ ;  /* 0x000000162c207210 */ /* 0x001fe20007f5e0ff */
[----:B------:R-:W-:Y:S01]  /*1e050*/  IMAD.IADD R25, R25, 0x1, R31 ;  /* 0x0000000119197824 */ /* 0x000fe200078e021f */
[----:B------:R-:W4:Y:S01]  /*1e060*/  LDG.E.64 R26, desc[UR6][R36.64+0x40] ;  /* 0x00004006241a7981 */ /* 0x000f22000c1e1b00 */
[----:B--2---:R-:W-:-:S03]  /*1e070*/  IMAD R43, R21, R18, RZ ;  /* 0x00000012152b7224 */ /* 0x004fc600078e02ff */
[----:B------:R-:W4:Y:S01]  /*1e080*/  LDG.E.64 R30, desc[UR6][R44.64] ;  /* 0x000000062c1e7981 */ /* 0x000f22000c1e1b00 */
[----:B------:R-:W-:Y:S01]  /*1e090*/  IADD3.X R33, R45, R39, RZ, P2, !PT ;  /* 0x000000272d217210 */ /* 0x000fe200017fe4ff */
[C---:B------:R-:W-:Y:S02]  /*1e0a0*/  IMAD R43, R20.reuse, R19, R43 ;  /* 0x00000013142b7224 */ /* 0x040fe400078e022b */
[----:B------:R-:W-:Y:S02]  /*1e0b0*/  IMAD.WIDE.U32 R24, R20, R18, R24 ;  /* 0x0000001214187225 */ /* 0x000fe400078e0018 */
[----:B------:R-:W2:Y:S04]  /*1e0c0*/  LDG.E.64 R20, desc[UR6][R32.64] ;  /* 0x0000000620147981 */ /* 0x000ea8000c1e1b00 */
[----:B------:R-:W2:Y:S01]  /*1e0d0*/  LDG.E.64 R18, desc[UR6][R36.64+0x48] ;  /* 0x0000480624127981 */ /* 0x000ea2000c1e1b00 */
[----:B------:R-:W-:-:S02]  /*1e0e0*/  IMAD.IADD R25, R25, 0x1, R43 ;  /* 0x0000000119197824 */ /* 0x000fc400078e022b */
[----:B---3--:R-:W-:-:S04]  /*1e0f0*/  IMAD R35, R35, R28, RZ ;  /* 0x0000001c23237224 */ /* 0x008fc800078e02ff */
[C---:B------:R-:W-:Y:S02]  /*1e100*/  IMAD R29, R34.reuse, R29, R35 ;  /* 0x0000001d221d7224 */ /* 0x040fe400078e0223 */
[----:B------:R-:W-:Y:S01]  /*1e110*/  IMAD.WIDE.U32 R34, R34, R28, R24 ;  /* 0x0000001c22227225 */ /* 0x000fe200078e0018 */
[----:B------:R-:W-:-:S03]  /*1e120*/  IADD3 R24, P2, R32, R22, RZ ;  /* 0x0000001620187210 */ /* 0x000fc60007f5e0ff */
[----:B------:R-:W-:Y:S02]  /*1e130*/  IMAD.IADD R29, R35, 0x1, R29 ;  /* 0x00000001231d7824 */ /* 0x000fe400078e021d */
[-C--:B----4-:R-:W-:Y:S02]  /*1e140*/  IMAD R31, R31, R26.reuse, RZ ;  /* 0x0000001a1f1f7224 */ /* 0x090fe400078e02ff */
[----:B------:R-:W-:Y:S02]  /*1e150*/  IMAD.MOV.U32 R28, RZ, RZ, R34 ;  /* 0x000000ffff1c7224 */ /* 0x000fe400078e0022 */
[----:B------:R-:W-:Y:S02]  /*1e160*/  IMAD.X R25, R33, 0x1, R39, P2 ;  /* 0x0000000121197824 */ /* 0x000fe400010e0627 */
[C---:B------:R-:W-:Y:S02]  /*1e170*/  IMAD R27, R30.reuse, R27, R31 ;  /* 0x0000001b1e1b7224 */ /* 0x040fe400078e021f */
[----:B------:R-:W-:Y:S01]  /*1e180*/  IMAD.WIDE.U32 R28, R30, R26, R28 ;  /* 0x0000001a1e1c7225 */ /* 0x000fe200078e001c */
[----:B------:R-:W-:Y:S01]  /*1e190*/  IADD3 R44, P2, R24, R22, RZ ;  /* 0x00000016182c7210 */ /* 0x000fe20007f5e0ff */
[----:B------:R-:W3:Y:S02]  /*1e1a0*/  LDG.E.64 R32, desc[UR6][R36.64+0x50] ;  /* 0x0000500624207981 */ /* 0x000ee4000c1e1b00 */
[----:B------:R-:W-:-:S02]  /*1e1b0*/  IMAD.IADD R29, R29, 0x1, R27 ;  /* 0x000000011d1d7824 */ /* 0x000fc400078e021b */
[----:B------:R-:W3:Y:S01]  /*1e1c0*/  LDG.E.64 R34, desc[UR6][R24.64] ;  /* 0x0000000618227981 */ /* 0x000ee2000c1e1b00 */
[-C--:B--2---:R-:W-:Y:S01]  /*1e1d0*/  IMAD R43, R21, R18.reuse, RZ ;  /* 0x00000012152b7224 */ /* 0x084fe200078e02ff */
[----:B------:R-:W-:Y:S01]  /*1e1e0*/  IADD3.X R45, R25, R39, RZ, P2, !PT ;  /* 0x00000027192d7210 */ /* 0x000fe200017fe4ff */
[C---:B------:R-:W-:Y:S01]  /*1e1f0*/  IMAD.WIDE.U32 R28, R20.reuse, R18, R28 ;  /* 0x00000012141c7225 */ /* 0x040fe200078e001c */
[----:B------:R-:W2:Y:S03]  /*1e200*/  LDG.E.64 R26, desc[UR6][R36.64+0x60] ;  /* 0x00006006241a7981 */ /* 0x000ea6000c1e1b00 */
[----:B------:R-:W-:Y:S01]  /*1e210*/  IMAD R43, R20, R19, R43 ;  /* 0x00000013142b7224 */ /* 0x000fe200078e022b */
[----:B------:R-:W-:Y:S01]  /*1e220*/  IADD3 R20, P2, R44, R22, RZ ;  /* 0x000000162c147210 */ /* 0x000fe20007f5e0ff */
[----:B------:R-:W4:Y:S04]  /*1e230*/  LDG.E.64 R18, desc[UR6][R36.64+0x58] ;  /* 0x0000580624127981 */ /* 0x000f28000c1e1b00 */
[----:B------:R-:W4:Y:S01]  /*1e240*/  LDG.E.64 R30, desc[UR6][R44.64] ;  /* 0x000000062c1e7981 */ /* 0x000f22000c1e1b00 */
[----:B------:R-:W-:-:S05]  /*1e250*/  IMAD.X R21, R45, 0x1, R39, P2 ;  /* 0x000000012d157824 */ /* 0x000fca00010e0627 */
[----:B------:R-:W2:Y:S01]  /*1e260*/  LDG.E.64 R24, desc[UR6][R20.64] ;  /* 0x0000000614187981 */ /* 0x000ea2000c1e1b00 */
[----:B------:R-:W-:Y:S02]  /*1e270*/  IMAD.IADD R29, R29, 0x1, R43 ;  /* 0x000000011d1d7824 */ /* 0x000fe400078e022b */
[-C--:B---3--:R-:W-:Y:S02]  /*1e280*/  IMAD R35, R35, R32.reuse, RZ ;  /* 0x0000002023237224 */ /* 0x088fe400078e02ff */
[----:B------:R-:W-:Y:S01]  /*1e290*/  IMAD.WIDE.U32 R28, R34, R32, R28 ;  /* 0x00000020221c7225 */ /* 0x000fe200078e001c */
[----:B------:R-:W-:-:S03]  /*1e2a0*/  IADD3 R32, P2, R20, R22, RZ ;  /* 0x0000001614207210 */ /* 0x000fc60007f5e0ff */
[----:B------:R-:W-:-:S04]  /*1e2b0*/  IMAD R33, R34, R33, R35 ;  /* 0x0000002122217224 */ /* 0x000fc800078e0223 */
[----:B------:R-:W-:Y:S02]  /*1e2c0*/  IMAD.IADD R29, R29, 0x1, R33 ;  /* 0x000000011d1d7824 */ /* 0x000fe400078e0221 */
[----:B------:R-:W-:Y:S02]  /*1e2d0*/  IMAD.X R33, R21, 0x1, R39, P2 ;  /* 0x0000000115217824 */ /* 0x000fe400010e0627 */
[-C--:B----4-:R-:W-:Y:S01]  /*1e2e0*/  IMAD R31, R31, R18.reuse, RZ ;  /* 0x000000121f1f7224 */ /* 0x090fe200078e02ff */
[----:B------:R-:W3:Y:S03]  /*1e2f0*/  LDG.E.64 R20, desc[UR6][R36.64+0x68] ;  /* 0x0000680624147981 */ /* 0x000ee6000c1e1b00 */
[C---:B------:R-:W-:Y:S02]  /*1e300*/  IMAD R31, R30.reuse, R19, R31 ;  /* 0x000000131e1f7224 */ /* 0x040fe400078e021f */
[----:B------:R-:W-:Y:S01]  /*1e310*/  IMAD.WIDE.U32 R18, R30, R18, R28 ;  /* 0x000000121e127225 */ /* 0x000fe200078e001c */
[----:B------:R-:W-:Y:S01]  /*1e320*/  IADD3 R30, P2, R32, R22, RZ ;  /* 0x00000016201e7210 */ /* 0x000fe20007f5e0ff */
[----:B------:R-:W3:Y:S02]  /*1e330*/  LDG.E.64 R28, desc[UR6][R32.64] ;  /* 0x00000006201c7981 */ /* 0x000ee4000c1e1b00 */
[----:B--2---:R-:W-:-:S02]  /*1e340*/  IMAD R35, R25, R26, RZ ;  /* 0x0000001a19237224 */ /* 0x004fc400078e02ff */
[----:B------:R-:W-:Y:S01]  /*1e350*/  IMAD.IADD R19, R19, 0x1, R31 ;  /* 0x0000000113137824 */ /* 0x000fe200078e021f */
[----:B------:R-:W-:Y:S01]  /*1e360*/  IADD3.X R31, R33, R39, RZ, P2, !PT ;  /* 0x00000027211f7210 */ /* 0x000fe200017fe4ff */
[C---:B------:R-:W-:Y:S02]  /*1e370*/  IMAD R35, R24.reuse, R27, R35 ;  /* 0x0000001b18237224 */ /* 0x040fe400078e0223 */
[----:B------:R-:W-:Y:S01]  /*1e380*/  IMAD.WIDE.U32 R24, R24, R26, R18 ;  /* 0x0000001a18187225 */ /* 0x000fe200078e0012 */
[----:B------:R-:W-:Y:S01]  /*1e390*/  IADD3 R18, P2, R30, R22, RZ ;  /* 0x000000161e127210 */ /* 0x000fe20007f5e0ff */
[----:B------:R-:W2:Y:S04]  /*1e3a0*/  LDG.E.64 R26, desc[UR6][R36.64+0x70] ;  /* 0x00007006241a7981 */ /* 0x000ea8000c1e1b00 */
[----:B------:R-:W2:Y:S01]  /*1e3b0*/  LDG.E.64 R44, desc[UR6][R30.64] ;  /* 0x000000061e2c7981 */ /* 0x000ea2000c1e1b00 */
[----:B------:R-:W-:-:S03]  /*1e3c0*/  IMAD.X R19, R31, 0x1, R39, P2 ;  /* 0x000000011f137824 */ /* 0x000fc600010e0627 */
        /* <DEDUP_REMOVED lines=14> */
[----:B------:R-:W-:-:S04]  /*1e4b0*/  IMAD.WIDE.U32 R20, R44, R26, R20 ;  /* 0x0000001a2c147225 */ /* 0x000fc800078e0014 */
[----:B------:R-:W-:-:S04]  /*1e4c0*/  IMAD R25, R44, R27, R25 ;  /* 0x0000001b2c197224 */ /* 0x000fc800078e0219 */
[----:B------:R-:W-:Y:S02]  /*1e4d0*/  IMAD.IADD R21, R21, 0x1, R25 ;  /* 0x0000000115157824 */ /* 0x000fe400078e0219 */
[----:B----4-:R-:W-:Y:S01]  /*1e4e0*/  IMAD R25, R31, R32, RZ ;  /* 0x000000201f197224 */ /* 0x010fe200078e02ff */
[----:B------:R-:W-:-:S03]  /*1e4f0*/  IADD3 R24, P3, R18, R22, RZ ;  /* 0x0000001612187210 */ /* 0x000fc60007f7e0ff */
[C---:B------:R-:W-:Y:S02]  /*1e500*/  IMAD R25, R30.reuse, R33, R25 ;  /* 0x000000211e197224 */ /* 0x040fe400078e0219 */
[----:B------:R-:W-:-:S04]  /*1e510*/  IMAD.WIDE.U32 R30, R30, R32, R20 ;  /* 0x000000201e1e7225 */ /* 0x000fc800078e0014 */
[----:B------:R-:W-:Y:S01]  /*1e520*/  IMAD.IADD R31, R31, 0x1, R25 ;  /* 0x000000011f1f7824 */ /* 0x000fe200078e0219 */
[----:B------:R-:W-:Y:S01]  /*1e530*/  IADD3.X R25, R19, R39, RZ, P3, !PT ;  /* 0x0000002713197210 */ /* 0x000fe20001ffe4ff */
[----:B------:R-:W-:Y:S06]  /*1e540*/  @P2 BRA `(.L_x_5209) ;  /* 0xfffffff400c82947 */ /* 0x000fec000383ffff */
.L_x_5208:
        /* <DEDUP_REMOVED lines=11> */
[----:B------:R-:W-:-:S03]  /*1e600*/  IMAD.X R35, R39, 0x1, R25, P0 ;  /* 0x0000000127237824 */ /* 0x000fc600000e0619 */
[----:B------:R-:W3:Y:S04]  /*1e610*/  LDG.E.64 R20, desc[UR6][R18.64+0x8] ;  /* 0x0000080612147981 */ /* 0x000ee8000c1e1b00 */
[----:B------:R-:W3:Y:S01]  /*1e620*/  LDG.E.64 R24, desc[UR6][R34.64] ;  /* 0x0000000622187981 */ /* 0x000ee2000c1e1b00 */
[----:B------:R-:W-:-:S05]  /*1e630*/  IADD3 R26, P0, R34, R22, RZ ;  /* 0x00000016221a7210 */ /* 0x000fca0007f1e0ff */
[----:B------:R-:W-:Y:S01]  /*1e640*/  IMAD.X R27, R35, 0x1, R39, P0 ;  /* 0x00000001231b7824 */ /* 0x000fe200000e0627 */
[----:B------:R-:W-:Y:S01]  /*1e650*/  IADD3 R44, P0, R26, R22, RZ ;  /* 0x000000161a2c7210 */ /* 0x000fe20007f1e0ff */
[----:B------:R-:W4:Y:S03]  /*1e660*/  LDG.E.64 R34, desc[UR6][R18.64+0x10] ;  /* 0x0000100612227981 */ /* 0x000f26000c1e1b00 */
[----:B------:R-:W-:Y:S01]  /*1e670*/  IADD3.X R45, R27, R39, RZ, P0, !PT ;  /* 0x000000271b2d7210 */ /* 0x000fe200007fe4ff */
[-C--:B--2---:R-:W-:Y:S02]  /*1e680*/  IMAD R33, R33, R28.reuse, RZ ;  /* 0x0000001c21217224 */ /* 0x084fe400078e02ff */
[C---:B------:R-:W-:Y:S02]  /*1e690*/  IMAD.WIDE.U32 R36, R32.reuse, R28, R30 ;  /* 0x0000001c20247225 */ /* 0x040fe400078e001e */
[----:B------:R-:W2:Y:S02]  /*1e6a0*/  LDG.E.64 R30, desc[UR6][R18.64+0x18] ;  /* 0x00001806121e7981 */ /* 0x000ea4000c1e1b00 */
[----:B------:R-:W-:-:S02]  /*1e6b0*/  IMAD R29, R32, R29, R33 ;  /* 0x0000001d201d7224 */ /* 0x000fc400078e0221 */
[----:B------:R-:W4:Y:S01]  /*1e6c0*/  LDG.E.64 R32, desc[UR6][R26.64] ;  /* 0x000000061a207981 */ /* 0x000f22000c1e1b00 */
[-C--:B---3--:R-:W-:Y:S02]  /*1e6d0*/  IMAD R43, R25, R20.reuse, RZ ;  /* 0x00000014192b7224 */ /* 0x088fe400078e02ff */
[----:B------:R-:W-:Y:S02]  /*1e6e0*/  IMAD.IADD R37, R37, 0x1, R29 ;  /* 0x0000000125257824 */ /* 0x000fe400078e021d */
[C---:B------:R-:W-:Y:S01]  /*1e6f0*/  IMAD R43, R24.reuse, R21, R43 ;  /* 0x00000015182b7224 */ /* 0x040fe200078e022b */
[----:B------:R-:W2:Y:S01]  /*1e700*/  LDG.E.64 R28, desc[UR6][R44.64] ;  /* 0x000000062c1c7981 */ /* 0x000ea2000c1e1b00 */
[----:B------:R-:W-:Y:S01]  /*1e710*/  IMAD.WIDE.U32 R36, R24, R20, R36 ;  /* 0x0000001418247225 */ /* 0x000fe200078e0024 */
[----:B------:R-:W-:Y:S02]  /*1e720*/  IADD3 R24, P0, R44, R22, RZ ;  /* 0x000000162c187210 */ /* 0x000fe40007f1e0ff */
[----:B------:R-:W3:Y:S03]  /*1e730*/  LDG.E.64 R20, desc[UR6][R18.64+0x20] ;  /* 0x0000200612147981 */ /* 0x000ee6000c1e1b00 */
[----:B------:R-:W-:-:S05]  /*1e740*/  IMAD.X R25, R45, 0x1, R39, P0 ;  /* 0x000000012d197824 */ /* 0x000fca00000e0627 */
[----:B------:R0:W3:Y:S01]  /*1e750*/  LDG.E.64 R26, desc[UR6][R24.64] ;  /* 0x00000006181a7981 */ /* 0x0000e2000c1e1b00 */
[----:B------:R-:W-:Y:S02]  /*1e760*/  IMAD.IADD R37, R37, 0x1, R43 ;  /* 0x0000000125257824 */ /* 0x000fe400078e022b */
[----:B----4-:R-:W-:-:S04]  /*1e770*/  IMAD R33, R33, R34, RZ ;  /* 0x0000002221217224 */ /* 0x010fc800078e02ff */
[C---:B------:R-:W-:Y:S02]  /*1e780*/  IMAD R33, R32.reuse, R35, R33 ;  /* 0x0000002320217224 */ /* 0x040fe400078e0221 */
[----:B------:R-:W-:Y:S01]  /*1e790*/  IMAD.WIDE.U32 R34, R32, R34, R36 ;  /* 0x0000002220227225 */ /* 0x000fe200078e0024 */
[----:B------:R-:W-:-:S03]  /*1e7a0*/  IADD3 R32, P0, R24, R22, RZ ;  /* 0x0000001618207210 */ /* 0x000fc60007f1e0ff */
[----:B------:R-:W-:Y:S02]  /*1e7b0*/  IMAD.IADD R35, R35, 0x1, R33 ;  /* 0x0000000123237824 */ /* 0x000fe400078e0221 */
[-C--:B--2---:R-:W-:Y:S02]  /*1e7c0*/  IMAD R29, R29, R30.reuse, RZ ;  /* 0x0000001e1d1d7224 */ /* 0x084fe400078e02ff */
[----:B------:R-:W-:Y:S02]  /*1e7d0*/  IMAD.X R33, R25, 0x1, R39, P0 ;  /* 0x0000000119217824 */ /* 0x000fe400000e0627 */
[C---:B------:R-:W-:Y:S02]  /*1e7e0*/  IMAD R37, R28.reuse, R31, R29 ;  /* 0x0000001f1c257224 */ /* 0x040fe400078e021d */
[----:B0-----:R-:W-:Y:S01]  /*1e7f0*/  IMAD.WIDE.U32 R24, R28, R30, R34 ;  /* 0x0000001e1c187225 */ /* 0x001fe200078e0022 */
[----:B------:R-:W-:Y:S01]  /*1e800*/  IADD3 R34, P0, R32, R22, RZ ;  /* 0x0000001620227210 */ /* 0x000fe20007f1e0ff */
[----:B------:R-:W2:Y:S02]  /*1e810*/  LDG.E.64 R28, desc[UR6][R18.64+0x28] ;  /* 0x00002806121c7981 */ /* 0x000ea4000c1e1b00 */
[----:B------:R-:W-:-:S02]  /*1e820*/  IMAD.IADD R25, R25, 0x1, R37 ;  /* 0x0000000119197824 */ /* 0x000fc400078e0225 */
[----:B------:R-:W2:Y:S01]  /*1e830*/  LDG.E.64 R30, desc[UR6][R32.64] ;  /* 0x00000006201e7981 */ /* 0x000ea2000c1e1b00 */
[-C--:B---3--:R-:W-:Y:S01]  /*1e840*/  IMAD R37, R27, R20.reuse, RZ ;  /* 0x000000141b257224 */ /* 0x088fe200078e02ff */
[----:B------:R-:W-:Y:S01]  /*1e850*/  IADD3.X R35, R33, R39, RZ, P0, !PT ;  /* 0x0000002721237210 */ /* 0x000fe200007fe4ff */
[----:B------:R-:W-:Y:S01]  /*1e860*/  IMAD.WIDE.U32 R24, R26, R20, R24 ;  /* 0x000000141a187225 */ /* 0x000fe200078e0018 */
[----:B------:R-:W-:-:S03]  /*1e870*/  IADD3 R20, P0, R34, R22, RZ ;  /* 0x0000001622147210 */ /* 0x000fc60007f1e0ff */
[----:B------:R-:W-:Y:S01]  /*1e880*/  IMAD R37, R26, R21, R37 ;  /* 0x000000151a257224 */ /* 0x000fe200078e0225 */
[----:B------:R-:W3:Y:S04]  /*1e890*/  LDG.E.64 R44, desc[UR6][R34.64] ;  /* 0x00000006222c7981 */ /* 0x000ee8000c1e1b00 */
[----:B------:R-:W3:Y:S01]  /*1e8a0*/  LDG.E.64 R26, desc[UR6][R18.64+0x30] ;  /* 0x00003006121a7981 */ /* 0x000ee2000c1e1b00 */
[----:B------:R-:W-:-:S03]  /*1e8b0*/  IMAD.X R21, R35, 0x1, R39, P0 ;  /* 0x0000000123157824 */ /* 0x000fc600000e0627 */
        /* <DEDUP_REMOVED lines=19> */
[----:B------:R-:W-:-:S03]  /*1e9f0*/  IADD3 R24, P2, R20, R22, RZ ;  /* 0x0000001614187210 */ /* 0x000fc60007f5e0ff */
[----:B------:R-:W-:Y:S01]  /*1ea00*/  IMAD.IADD R31, R31, 0x1, R19 ;  /* 0x000000011f1f7824 */ /* 0x000fe200078e0213 */
[----:B------:R-:W-:-:S09]  /*1ea10*/  IADD3.X R25, R21, R39, RZ, P2, !PT ;  /* 0x0000002715197210 */ /* 0x000fd200017fe4ff */
.L_x_5210:
[----:B------:R-:W-:-:S04]  /*1ea20*/  ISETP.NE.U32.AND P2, PT, R38, RZ, PT ;  /* 0x000000ff2600720c */ /* 0x000fc80003f45070 */
[----:B------:R-:W-:-:S13]  /*1ea30*/  ISETP.NE.OR.EX P0, PT, R42, RZ, P0, P2 ;  /* 0x000000ff2a00720c */ /* 0x000fda0000705720 */
[----:B------:R-:W-:Y:S05]  /*1ea40*/  @!P0 BRA `(.L_x_5206) ;  /* 0x0000000000b08947 */ /* 0x000fea0003800000 */
.L_x_5207:
[----:B------:R-:W-:Y:S01]  /*1ea50*/  ULEA UR8, UP0, UR4, UR14, 0x3 ;  /* 0x0000000e04087291 */ /* 0x000fe2000f80183f */
[----:B------:R0:W2:Y:S03]  /*1ea60*/  LDG.E.64 R26, desc[UR6][R24.64] ;  /* 0x00000006181a7981 */ /* 0x0000a6000c1e1b00 */
[----:B------:R-:W-:Y:S02]  /*1ea70*/  ULEA.HI.X UR9, UR4, UR15, UR5, 0x3, UP0 ;  /* 0x0000000f04097291 */ /* 0x000fe400080f1c05 */
[----:B------:R-:W-:-:S04]  /*1ea80*/  IMAD.U32 R18, RZ, RZ, UR8 ;  /* 0x00000008ff127e24 */ /* 0x000fc8000f8e00ff */
[----:B------:R-:W-:-:S05]  /*1ea90*/  IMAD.U32 R19, RZ, RZ, UR9 ;  /* 0x00000009ff137e24 */ /* 0x000fca000f8e00ff */
[----:B------:R-:W2:Y:S01]  /*1eaa0*/  LDG.E.64 R20, desc[UR6][R18.64] ;  /* 0x0000000612147981 */ /* 0x000ea2000c1e1b00 */
[----:B0-----:R-:W-:-:S03]  /*1eab0*/  IADD3 R24, P0, R24, R22, RZ ;  /* 0x0000001618187210 */ /* 0x001fc60007f1e0ff */
[----:B------:R-:W3:Y:S02]  /*1eac0*/  LDG.E.64 R32, desc[UR6][R18.64+0x8] ;  /* 0x0000080612207981 */ /* 0x000ee4000c1e1b00 */
[----:B------:R-:W-:Y:S01]  /*1ead0*/  IMAD.X R25, R25, 0x1, R39, P0 ;  /* 0x0000000119197824 */ /* 0x000fe200000e0627 */
[----:B------:R-:W-:-:S04]  /*1eae0*/  IADD3 R28, P0, R24, R22, RZ ;  /* 0x00000016181c7210 */ /* 0x000fc80007f1e0ff */
[----:B------:R-:W3:Y:S01]  /*1eaf0*/  LDG.E.64 R34, desc[UR6][R24.64] ;  /* 0x0000000618227981 */ /* 0x000ee2000c1e1b00 */
[----:B------:R-:W-:-:S05]  /*1eb00*/  IMAD.X R29, R25, 0x1, R39, P0 ;  /* 0x00000001191d7824 */ /* 0x000fca00000e0627 */
[----:B------:R0:W4:Y:S04]  /*1eb10*/  LDG.E.64 R36, desc[UR6][R28.64] ;  /* 0x000000061c247981 */ /* 0x000128000c1e1b00 */
        /* <DEDUP_REMOVED lines=9> */
[----:B---3--:R-:W-:Y:S01]  /*1ebb0*/  IMAD R35, R35, R32, RZ ;  /* 0x0000002023237224 */ /* 0x008fe200078e02ff */
[----:B------:R-:W-:-:S03]  /*1ebc0*/  IADD3 R38, P0, R38, -0x4, RZ ;  /* 0xfffffffc26267810 */ /* 0x000fc60007f1e0ff */
[C---:B------:R-:W-:Y:S02]  /*1ebd0*/  IMAD R35, R34.reuse, R33, R35 ;  /* 0x0000002122237224 */ /* 0x040fe400078e0223 */
[----:B------:R-:W-:Y:S01]  /*1ebe0*/  IMAD.WIDE.U32 R30, R34, R32, R30 ;  /* 0x00000020221e7225 */ /* 0x000fe200078e001e */
[----:B------:R-:W-:Y:S02]  /*1ebf0*/  IADD3.X R42, R42, -0x1, RZ, P0, !PT ;  /* 0xffffffff2a2a7810 */ /* 0x000fe400007fe4ff */
[----:B------:R-:W-:Y:S01]  /*1ec00*/  ISETP.NE.U32.AND P0, PT, R38, RZ, PT ;  /* 0x000000ff2600720c */ /* 0x000fe20003f05070 */
[----:B0-----:R-:W-:Y:S02]  /*1ec10*/  IMAD.IADD R29, R31, 0x1, R35 ;  /* 0x000000011f1d7824 */ /* 0x001fe400078e0223 */
[----:B------:R-:W-:Y:S01]  /*1ec20*/  IMAD.MOV.U32 R28, RZ, RZ, R30 ;  /* 0x000000ffff1c7224 */ /* 0x000fe200078e001e */
        /* <DEDUP_REMOVED lines=14> */
.L_x_5206:
[----:B------:R-:W-:-:S04]  /*1ed10*/  ISETP.NE.U32.AND P0, PT, R41, RZ, PT ;  /* 0x000000ff2900720c */ /* 0x000fc80003f05070 */
[----:B------:R-:W-:-:S13]  /*1ed20*/  ISETP.NE.AND.EX P0, PT, RZ, RZ, PT, P0 ;  /* 0x000000ffff00720c */ /* 0x000fda0003f05300 */
[----:B------:R-:W-:Y:S05]  /*1ed30*/  @!P0 BRA `(.L_x_5205) ;  /* 0x0000000000b48947 */ /* 0x000fea0003800000 */
[----:B------:R-:W-:Y:S01]  /*1ed40*/  MOV R16, R14 ;  /* 0x0000000e00107202 */ /* 0x000fe20000000f00 */
[C---:B0-----:R-:W-:Y:S01]  /*1ed50*/  IMAD R18, R12.reuse, UR5, RZ ;  /* 0x000000050c127c24 */ /* 0x041fe2000f8e02ff */
[----:B------:R-:W-:Y:S01]  /*1ed60*/  ULDC.64 UR8, c[0x0][0x238] ;  /* 0x00008e0000087ab9 */ /* 0x000fe20000000a00 */
[----:B------:R-:W-:Y:S01]  /*1ed70*/  ULDC.64 UR12, c[0x0][0x228] ;  /* 0x00008a00000c7ab9 */ /* 0x000fe20000000a00 */
[----:B------:R-:W-:Y:S02]  /*1ed80*/  ULEA UR8, UP0, UR4, UR8, 0x3 ;  /* 0x0000000804087291 */ /* 0x000fe4000f80183f */
[----:B------:R-:W-:Y:S02]  /*1ed90*/  IMAD.WIDE.U32 R20, R12, UR4, R16 ;  /* 0x000000040c147c25 */ /* 0x000fe4000f8e0010 */
[----:B------:R-:W-:Y:S02]  /*1eda0*/  ULEA.HI.X UR5, UR4, UR9, UR5, 0x3, UP0 ;  /* 0x0000000904057291 */ /* 0x000fe400080f1c05 */
[----:B------:R-:W-:Y:S01]  /*1edb0*/  IMAD R27, R13, UR4, R18 ;  /* 0x000000040d1b7c24 */ /* 0x000fe2000f8e0212 */
[----:B------:R-:W-:Y:S01]  /*1edc0*/  LEA R24, P0, R20, UR12, 0x3 ;  /* 0x0000000c14187c11 */ /* 0x000fe2000f8018ff */
[----:B------:R-:W-:-:S02]  /*1edd0*/  IMAD.U32 R18, RZ, RZ, UR8 ;  /* 0x00000008ff127e24 */ /* 0x000fc4000f8e00ff */
[----:B------:R-:W-:-:S05]  /*1ede0*/  IMAD.IADD R19, R21, 0x1, R27 ;  /* 0x0000000115137824 */ /* 0x000fca00078e021b */
        /* <DEDUP_REMOVED lines=34> */
.L_x_5205:
[C---:B------:R-:W-:Y:S01]  /*1f010*/  ISETP.GE.U32.AND P0, PT, R5.reuse, 0x1, PT ;  /* 0x000000010500780c */ /* 0x040fe20003f06070 */
[----:B------:R-:W-:Y:S01]  /*1f020*/  IMAD.U32 R18, RZ, RZ, UR10 ;  /* 0x0000000aff127e24 */ /* 0x000fe2000f8e00ff */
        /* <DEDUP_REMOVED lines=8> */
[----:B------:R-:W-:Y:S01]  /*1f0b0*/  MOV R28, UR10 ;  /* 0x0000000a001c7c02 */ /* 0x000fe20008000f00 */
[----:B------:R-:W-:Y:S02]  /*1f0c0*/  IMAD.U32 R32, RZ, RZ, UR11 ;  /* 0x0000000bff207e24 */ /* 0x000fe4000f8e00ff */
[----:B------:R-:W-:Y:S02]  /*1f0d0*/  IMAD.MOV.U32 R33, RZ, RZ, R20 ;  /* 0x000000ffff217224 */ /* 0x000fe400078e0014 */
[----:B------:R-:W-:Y:S02]  /*1f0e0*/  IMAD.MOV.U32 R26, RZ, RZ, R21 ;  /* 0x000000ffff1a7224 */ /* 0x000fe400078e0015 */
[----:B------:R-:W-:Y:S02]  /*1f0f0*/  IMAD.U32 R18, RZ, RZ, UR10 ;  /* 0x0000000aff127e24 */ /* 0x000fe4000f8e00ff */
[----:B------:R-:W-:-:S07]  /*1f100*/  IMAD.U32 R16, RZ, RZ, UR11 ;  /* 0x0000000bff107e24 */ /* 0x000fce000f8e00ff */
.L_x_5212:
[--C-:B------:R-:W-:Y:S02]  /*1f110*/  SHF.R.U64 R29, R33, 0x1, R26.reuse ;  /* 0x00000001211d7819 */ /* 0x100fe4000000121a */
[----:B------:R-:W-:Y:S02]  /*1f120*/  SHF.R.U32.HI R24, RZ, 0x1, R26 ;  /* 0x00000001ff187819 */ /* 0x000fe4000001161a */
[C---:B------:R-:W-:Y:S02]  /*1f130*/  SHF.L.U32 R25, R29.reuse, 0x3, RZ ;  /* 0x000000031d197819 */ /* 0x040fe400000006ff */
[----:B------:R-:W-:Y:S02]  /*1f140*/  SHF.L.U64.HI R27, R29, 0x3, R24 ;  /* 0x000000031d1b7819 */ /* 0x000fe40000010218 */
[----:B0-----:R-:W-:-:S05]  /*1f150*/  IADD3 R12, P2, R28, R25, RZ ;  /* 0x000000191c0c7210 */ /* 0x001fca0007f5e0ff */
        /* <DEDUP_REMOVED lines=22> */
.L_x_5211:
[----:B------:R-:W-:Y:S05]  /*1f2c0*/  @!P0 BRA `(.L_x_5213) ;  /* 0x0000000000808947 */ /* 0x000fea0003800000 */
[----:B------:R-:W-:Y:S01]  /*1f2d0*/  BSSY B2, `(.L_x_5213) ;  /* 0x000001f000027945 */ /* 0x000fe20003800000 */
[----:B------:R-:W-:Y:S01]  /*1f2e0*/  IMAD.U32 R27, RZ, RZ, UR10 ;  /* 0x0000000aff1b7e24 */ /* 0x000fe2000f8e00ff */
[----:B------:R-:W-:Y:S01]  /*1f2f0*/  MOV R19, UR10 ;  /* 0x0000000a00137c02 */ /* 0x000fe20008000f00 */
[----:B------:R-:W-:Y:S02]  /*1f300*/  IMAD.U32 R28, RZ, RZ, UR11 ;  /* 0x0000000bff1c7e24 */ /* 0x000fe4000f8e00ff */
[----:B------:R-:W-:-:S07]  /*1f310*/  IMAD.U32 R17, RZ, RZ, UR11 ;  /* 0x0000000bff117e24 */ /* 0x000fce000f8e00ff */
.L_x_5214:
[--C-:B------:R-:W-:Y:S02]  /*1f320*/  SHF.R.U64 R25, R20, 0x1, R21.reuse ;  /* 0x0000000114197819 */ /* 0x100fe40000001215 */
[----:B------:R-:W-:-:S03]  /*1f330*/  SHF.R.U32.HI R26, RZ, 0x1, R21 ;  /* 0x00000001ff1a7819 */ /* 0x000fc60000011615 */
[C---:B------:R-:W-:Y:S01]  /*1f340*/  IMAD.SHL.U32 R22, R25.reuse, 0x8, RZ ;  /* 0x0000000819167824 */ /* 0x040fe200078e00ff */
[----:B------:R-:W-:-:S04]  /*1f350*/  SHF.L.U64.HI R24, R25, 0x3, R26 ;  /* 0x0000000319187819 */ /* 0x000fc8000001021a */
[----:B0-----:R-:W-:-:S05]  /*1f360*/  IADD3 R12, P0, R27, R22, RZ ;  /* 0x000000161b0c7210 */ /* 0x001fca0007f1e0ff */
        /* <DEDUP_REMOVED lines=22> */
.L_x_5213:
[----:B------:R-:W-:Y:S01]  /*1f4d0*/  ULDC.64 UR4, c[0x0][0x248] ;  /* 0x0000920000047ab9 */ /* 0x000fe20000000a00 */
[C---:B------:R-:W-:Y:S01]  /*1f4e0*/  IADD3 R19, P0, -R18.reuse, R19, RZ ;  /* 0x0000001312137210 */ /* 0x040fe20007f1e1ff */
[----:B------:R-:W-:Y:S01]  /*1f4f0*/  ULDC.64 UR8, c[0x0][0x260] ;  /* 0x0000980000087ab9 */ /* 0x000fe20000000a00 */
[----:B------:R-:W-:Y:S02]  /*1f500*/  IADD3 R14, P2, R18, -UR4, RZ ;  /* 0x80000004120e7c10 */ /* 0x000fe4000ff5e0ff */
[C---:B------:R-:W-:Y:S01]  /*1f510*/  SHF.L.U64.HI R20, R10.reuse, 0x3, R11 ;  /* 0x000000030a147819 */ /* 0x040fe2000001020b */
[----:B------:R-:W-:Y:S01]  /*1f520*/  IMAD.X R18, R17, 0x1, ~R16, P0 ;  /* 0x0000000111127824 */ /* 0x000fe200000e0e10 */
[----:B------:R-:W-:Y:S02]  /*1f530*/  SHF.L.U32 R10, R10, 0x3, RZ ;  /* 0x000000030a0a7819 */ /* 0x000fe400000006ff */
[----:B------:R-:W-:Y:S01]  /*1f540*/  IADD3.X R15, R16, ~UR5, RZ, P2, !PT ;  /* 0x80000005100f7c10 */ /* 0x000fe200097fe4ff */
[----:B------:R-:W-:Y:S01]  /*1f550*/  ULDC.64 UR4, c[0x0][0x258] ;  /* 0x0000960000047ab9 */ /* 0x000fe20000000a00 */
[----:B------:R-:W-:-:S02]  /*1f560*/  IADD3 R16, P2, R10, UR8, RZ ;  /* 0x000000080a107c10 */ /* 0x000fc4000ff5e0ff */
[----:B0-----:R-:W-:Y:S02]  /*1f570*/  IADD3 R12, P0, R10, UR4, RZ ;  /* 0x000000040a0c7c10 */ /* 0x001fe4000ff1e0ff */
        /* <DEDUP_REMOVED lines=8> */
.L_x_5204:
[----:B------:R-:W-:Y:S05]  /*1f600*/  BSYNC B1 ;  /* 0x0000000000017941 */ /* 0x000fea0003800000 */
.L_x_5203:
        /* <DEDUP_REMOVED lines=35> */
[----:B------:R-:W-:Y:S01]  /*1f840*/  UMOV UR4, URZ ;  /* 0x0000003f00047c82 */ /* 0x000fe20008000000 */
[----:B------:R-:W-:Y:S01]  /*1f850*/  LEA.HI.X R23, R14, UR5, R23, 0x3, P2 ;  /* 0x000000050e177c11 */ /* 0x000fe200090f1c17 */
[----:B------:R-:W-:Y:S01]  /*1f860*/  UMOV UR5, URZ ;  /* 0x0000003f00057c82 */ /* 0x000fe20008000000 */
[----:B------:R-:W-:Y:S01]  /*1f870*/  ISETP.GT.AND.EX P0, PT, R41, RZ, PT, P0 ;  /* 0x000000ff2900720c */ /* 0x000fe20003f04300 */
[----:B------:R-:W-:Y:S01]  /*1f880*/  ULDC.64 UR14, c[0x0][0x238] ;  /* 0x00008e00000e7ab9 */ /* 0x000fe20000000a00 */
[----:B------:R-:W-:-:S11]  /*1f890*/  IADD3 R43, R19, R43, RZ ;  /* 0x0000002b132b7210 */ /* 0x000fd60007ffe0ff */
[----:B------:R-:W-:Y:S05]  /*1f8a0*/  @!P0 BRA `(.L_x_5219) ;  /* 0x0000000c008c8947 */ /* 0x000fea0003800000 */
[----:B------:R-:W-:Y:S02]  /*1f8b0*/  ISETP.GT.U32.AND P2, PT, R38, 0xc, PT ;  /* 0x0000000c2600780c */ /* 0x000fe40003f44070 */
[----:B------:R-:W-:Y:S02]  /*1f8c0*/  PLOP3.LUT P0, PT, PT, PT, PT, 0x80, 0x0 ;  /* 0x000000000000781c */ /* 0x000fe40003f0f070 */
[----:B------:R-:W-:-:S13]  /*1f8d0*/  ISETP.GT.AND.EX P2, PT, R41, RZ, PT, P2 ;  /* 0x000000ff2900720c */ /* 0x000fda0003f44320 */
[----:B------:R-:W-:Y:S05]  /*1f8e0*/  @!P2 BRA `(.L_x_5220) ;  /* 0x00000008003ca947 */ /* 0x000fea0003800000 */
[----:B------:R-:W-:Y:S01]  /*1f8f0*/  PLOP3.LUT P0, PT, PT, PT, PT, 0x8, 0x0 ;  /* 0x000000000000781c */ /* 0x000fe20003f0e170 */
[----:B------:R-:W-:-:S12]  /*1f900*/  ULDC.64 UR12, c[0x0][0x238] ;  /* 0x00008e00000c7ab9 */ /* 0x000fd80000000a00 */
.L_x_5221:
[----:B------:R-:W-:Y:S01]  /*1f910*/  ULEA UR8, UP0, UR4, UR12, 0x3 ;  /* 0x0000000c04087291 */ /* 0x000fe2000f80183f */
[----:B------:R-:W-:Y:S02]  /*1f920*/  IMAD.MOV.U32 R30, RZ, RZ, R22 ;  /* 0x000000ffff1e7224 */ /* 0x000fe400078e0016 */
[----:B------:R-:W-:Y:S01]  /*1f930*/  IMAD.MOV.U32 R31, RZ, RZ, R23 ;  /* 0x000000ffff1f7224 */ /* 0x000fe200078e0017 */
[----:B------:R-:W-:Y:S02]  /*1f940*/  ULEA.HI.X UR9, UR4, UR13, UR5, 0x3, UP0 ;  /* 0x0000000d04097291 */ /* 0x000fe400080f1c05 */
[----:B------:R-:W-:Y:S02]  /*1f950*/  IMAD.U32 R28, RZ, RZ, UR8 ;  /* 0x00000008ff1c7e24 */ /* 0x000fe4000f8e00ff */
[----:B------:R-:W2:Y:S02]  /*1f960*/  LDG.E.64 R34, desc[UR6][R30.64] ;  /* 0x000000061e227981 */ /* 0x000ea4000c1e1b00 */
        /* <DEDUP_REMOVED lines=8> */
[----:B------:R3:W4:Y:S04]  /*1f9f0*/  LDG.E.64 R20, desc[UR6][R44.64] ;  /* 0x000000062c147981 */ /* 0x000728000c1e1b00 */
[----:B------:R-:W4:Y:S01]  /*1fa00*/  LDG.E.64 R22, desc[UR6][R28.64+0x10] ;  /* 0x000010061c167981 */ /* 0x000f22000c1e1b00 */
[----:B------:R-:W-:-:S05]  /*1fa10*/  IADD3 R24, P2, R44, R18, RZ ;  /* 0x000000122c187210 */ /* 0x000fca0007f5e0ff */
        /* <DEDUP_REMOVED lines=10> */
[----:B------:R-:W-:Y:S01]  /*1fac0*/  IMAD R45, R26, R11, R45 ;  /* 0x0000000b1a2d7224 */ /* 0x000fe200078e022d */
[----:B0-----:R-:W-:Y:S01]  /*1fad0*/  IADD3 R24, P2, R36, R18, RZ ;  /* 0x0000001224187210 */ /* 0x001fe20007f5e0ff */
[----:B------:R-:W-:Y:S02]  /*1fae0*/  IMAD.WIDE.U32 R10, R26, R10, R30 ;  /* 0x0000000a1a0a7225 */ /* 0x000fe400078e001e */
[----:B------:R-:W3:Y:S04]  /*1faf0*/  LDG.E.64 R30, desc[UR6][R36.64] ;  /* 0x00000006241e7981 */ /* 0x000ee8000c1e1b00 */
[----:B------:R-:W3:Y:S01]  /*1fb00*/  LDG.E.64 R26, desc[UR6][R28.64+0x20] ;  /* 0x000020061c1a7981 */ /* 0x000ee2000c1e1b00 */
[----:B----4-:R-:W-:-:S02]  /*1fb10*/  IMAD R21, R21, R22, RZ ;  /* 0x0000001615157224 */ /* 0x010fc400078e02ff */
[----:B------:R-:W-:Y:S02]  /*1fb20*/  IMAD.IADD R11, R11, 0x1, R45 ;  /* 0x000000010b0b7824 */ /* 0x000fe400078e022d */
[----:B------:R-:W-:Y:S02]  /*1fb30*/  IMAD.X R25, R37, 0x1, R43, P2 ;  /* 0x0000000125197824 */ /* 0x000fe400010e062b */
[C---:B------:R-:W-:Y:S02]  /*1fb40*/  IMAD R23, R20.reuse, R23, R21 ;  /* 0x0000001714177224 */ /* 0x040fe400078e0215 */
[----:B------:R-:W-:Y:S01]  /*1fb50*/  IMAD.WIDE.U32 R10, R20, R22, R10 ;  /* 0x00000016140a7225 */ /* 0x000fe200078e000a */
[----:B------:R0:W4:Y:S04]  /*1fb60*/  LDG.E.64 R44, desc[UR6][R24.64] ;  /* 0x00000006182c7981 */ /* 0x000128000c1e1b00 */
[----:B------:R-:W4:Y:S01]  /*1fb70*/  LDG.E.64 R20, desc[UR6][R28.64+0x28] ;  /* 0x000028061c147981 */ /* 0x000f22000c1e1b00 */
[----:B------:R-:W-:-:S02]  /*1fb80*/  IADD3 R22, P2, R24, R18, RZ ;  /* 0x0000001218167210 */ /* 0x000fc40007f5e0ff */
[----:B------:R-:W-:-:S03]  /*1fb90*/  IADD3 R11, R11, R23, RZ ;  /* 0x000000170b0b7210 */ /* 0x000fc60007ffe0ff */
[----:B------:R-:W-:-:S05]  /*1fba0*/  IMAD.X R23, R25, 0x1, R43, P2 ;  /* 0x0000000119177824 */ /* 0x000fca00010e062b */
[----:B------:R1:W5:Y:S01]  /*1fbb0*/  LDG.E.64 R36, desc[UR6][R22.64] ;  /* 0x0000000616247981 */ /* 0x000362000c1e1b00 */
[----:B0-----:R-:W-:-:S05]  /*1fbc0*/  IADD3 R24, P2, R22, R18, RZ ;  /* 0x0000001216187210 */ /* 0x001fca0007f5e0ff */
[----:B------:R-:W-:Y:S01]  /*1fbd0*/  IMAD.X R25, R23, 0x1, R43, P2 ;  /* 0x0000000117197824 */ /* 0x000fe200010e062b */
[----:B-1----:R-:W-:-:S05]  /*1fbe0*/  IADD3 R22, P2, R24, R18, RZ ;  /* 0x0000001218167210 */ /* 0x002fca0007f5e0ff */
[----:B------:R-:W-:Y:S02]  /*1fbf0*/  IMAD.X R23, R25, 0x1, R43, P2 ;  /* 0x0000000119177824 */ /* 0x000fe400010e062b */
[-C--:B--2---:R-:W-:Y:S02]  /*1fc00*/  IMAD R35, R35, R32.reuse, RZ ;  /* 0x0000002023237224 */ /* 0x084fe400078e02ff */
[----:B------:R-:W-:-:S04]  /*1fc10*/  IMAD.WIDE.U32 R10, R34, R32, R10 ;  /* 0x00000020220a7225 */ /* 0x000fc800078e000a */
[----:B------:R-:W-:Y:S02]  /*1fc20*/  IMAD R35, R34, R33, R35 ;  /* 0x0000002122237224 */ /* 0x000fe400078e0223 */
[----:B------:R-:W5:Y:S02]  /*1fc30*/  LDG.E.64 R32, desc[UR6][R28.64+0x30] ;  /* 0x000030061c207981 */ /* 0x000f64000c1e1b00 */
[----:B------:R-:W-:Y:S02]  /*1fc40*/  IMAD.IADD R11, R11, 0x1, R35 ;  /* 0x000000010b0b7824 */ /* 0x000fe400078e0223 */
[----:B------:R0:W2:Y:S01]  /*1fc50*/  LDG.E.64 R34, desc[UR6][R24.64] ;  /* 0x0000000618227981 */ /* 0x0000a2000c1e1b00 */
[-C--:B---3--:R-:W-:Y:S02]  /*1fc60*/  IMAD R31, R31, R26.reuse, RZ ;  /* 0x0000001a1f1f7224 */ /* 0x088fe400078e02ff */
[----:B------:R-:W-:-:S04]  /*1fc70*/  IMAD.WIDE.U32 R10, R30, R26, R10 ;  /* 0x0000001a1e0a7225 */ /* 0x000fc800078e000a */
[----:B------:R-:W-:Y:S02]  /*1fc80*/  IMAD R31, R30, R27, R31 ;  /* 0x0000001b1e1f7224 */ /* 0x000fe400078e021f */
[----:B------:R-:W2:Y:S02]  /*1fc90*/  LDG.E.64 R26, desc[UR6][R28.64+0x38] ;  /* 0x000038061c1a7981 */ /* 0x000ea4000c1e1b00 */
[----:B------:R-:W-:Y:S02]  /*1fca0*/  IMAD.IADD R11, R11, 0x1, R31 ;  /* 0x000000010b0b7824 */ /* 0x000fe400078e021f */
[-C--:B----4-:R-:W-:Y:S02]  /*1fcb0*/  IMAD R31, R45, R20.reuse, RZ ;  /* 0x000000142d1f7224 */ /* 0x090fe400078e02ff */
[----:B------:R-:W-:-:S04]  /*1fcc0*/  IMAD.WIDE.U32 R10, R44, R20, R10 ;  /* 0x000000142c0a7225 */ /* 0x000fc800078e000a */
[----:B------:R-:W-:Y:S02]  /*1fcd0*/  IMAD R31, R44, R21, R31 ;  /* 0x000000152c1f7224 */ /* 0x000fe400078e021f */
[----:B------:R1:W3:Y:S04]  /*1fce0*/  LDG.E.64 R44, desc[UR6][R22.64] ;  /* 0x00000006162c7981 */ /* 0x0002e8000c1e1b00 */
[----:B------:R-:W3:Y:S01]  /*1fcf0*/  LDG.E.64 R20, desc[UR6][R28.64+0x40] ;  /* 0x000040061c147981 */ /* 0x000ee2000c1e1b00 */
[----:B0-----:R-:W-:Y:S02]  /*1fd00*/  IADD3 R24, P2, R22, R18, RZ ;  /* 0x0000001216187210 */ /* 0x001fe40007f5e0ff */
[----:B------:R-:W-:-:S03]  /*1fd10*/  IADD3 R11, R11, R31, RZ ;  /* 0x0000001f0b0b7210 */ /* 0x000fc60007ffe0ff */
[----:B------:R-:W-:Y:S01]  /*1fd20*/  IMAD.X R25, R23, 0x1, R43, P2 ;  /* 0x0000000117197824 */ /* 0x000fe200010e062b */
[----:B-1----:R-:W-:-:S05]  /*1fd30*/  IADD3 R22, P2, R24, R18, RZ ;  /* 0x0000001218167210 */ /* 0x002fca0007f5e0ff */
[----:B------:R-:W-:Y:S02]  /*1fd40*/  IMAD.X R23, R25, 0x1, R43, P2 ;  /* 0x0000000119177824 */ /* 0x000fe400010e062b */
[-C--:B-----5:R-:W-:Y:S02]  /*1fd50*/  IMAD R31, R37, R32.reuse, RZ ;  /* 0x00000020251f7224 */ /* 0x0a0fe400078e02ff */
[----:B------:R-:W-:-:S04]  /*1fd60*/  IMAD.WIDE.U32 R10, R36, R32, R10 ;  /* 0x00000020240a7225 */ /* 0x000fc800078e000a */
[----:B------:R-:W-:Y:S02]  /*1fd70*/  IMAD R33, R36, R33, R31 ;  /* 0x0000002124217224 */ /* 0x000fe400078e021f */
[----:B------:R0:W4:Y:S04]  /*1fd80*/  LDG.E.64 R36, desc[UR6][R24.64] ;  /* 0x0000000618247981 */ /* 0x000128000c1e1b00 */
[----:B------:R-:W4:Y:S01]  /*1fd90*/  LDG.E.64 R30, desc[UR6][R28.64+0x48] ;  /* 0x000048061c1e7981 */ /* 0x000f22000c1e1b00 */
[----:B------:R-:W-:Y:S02]  /*1fda0*/  IMAD.IADD R11, R11, 0x1, R33 ;  /* 0x000000010b0b7824 */ /* 0x000fe400078e0221 */
[-C--:B--2---:R-:W-:Y:S02]  /*1fdb0*/  IMAD R33, R35, R26.reuse, RZ ;  /* 0x0000001a23217224 */ /* 0x084fe400078e02ff */
[----:B------:R-:W-:Y:S01]  /*1fdc0*/  IMAD.WIDE.U32 R10, R34, R26, R10 ;  /* 0x0000001a220a7225 */ /* 0x000fe200078e000a */
[----:B0-----:R-:W-:-:S03]  /*1fdd0*/  IADD3 R24, P2, R22, R18, RZ ;  /* 0x0000001216187210 */ /* 0x001fc60007f5e0ff */
[----:B------:R-:W-:Y:S02]  /*1fde0*/  IMAD R33, R34, R27, R33 ;  /* 0x0000001b22217224 */ /* 0x000fe400078e0221 */
[----:B------:R4:W2:Y:S04]  /*1fdf0*/  LDG.E.64 R34, desc[UR6][R22.64] ;  /* 0x0000000616227981 */ /* 0x0008a8000c1e1b00 */
[----:B------:R-:W2:Y:S01]  /*1fe00*/  LDG.E.64 R26, desc[UR6][R28.64+0x50] ;  /* 0x000050061c1a7981 */ /* 0x000ea2000c1e1b00 */
[----:B------:R-:W-:Y:S02]  /*1fe10*/  IMAD.IADD R11, R11, 0x1, R33 ;  /* 0x000000010b0b7824 */ /* 0x000fe400078e0221 */
[----:B------:R-:W-:Y:S02]  /*1fe20*/  IMAD.X R25, R23, 0x1, R43, P2 ;  /* 0x0000000117197824 */ /* 0x000fe400010e062b */
[----:B---3--:R-:W-:-:S04]  /*1fe30*/  IMAD R33, R45, R20, RZ ;  /* 0x000000142d217224 */ /* 0x008fc800078e02ff */
[C---:B------:R-:W-:Y:S02]  /*1fe40*/  IMAD R32, R44.reuse, R21, R33 ;  /* 0x000000152c207224 */ /* 0x040fe400078e0221 */
[----:B------:R-:W-:Y:S02]  /*1fe50*/  IMAD.WIDE.U32 R44, R44, R20, R10 ;  /* 0x000000142c2c7225 */ /* 0x000fe400078e000a */
[----:B------:R0:W3:Y:S04]  /*1fe60*/  LDG.E.64 R20, desc[UR6][R24.64] ;  /* 0x0000000618147981 */ /* 0x0000e8000c1e1b00 */
[----:B------:R-:W3:Y:S01]  /*1fe70*/  LDG.E.64 R10, desc[UR6][R28.64+0x58] ;  /* 0x000058061c0a7981 */ /* 0x000ee2000c1e1b00 */
[----:B------:R-:W-:-:S03]  /*1fe80*/  IADD3 R45, R45, R32, RZ ;  /* 0x000000202d2d7210 */ /* 0x000fc60007ffe0ff */
[----:B------:R-:W5:Y:S01]  /*1fe90*/  LDG.E.64 R32, desc[UR6][R28.64+0x60] ;  /* 0x000060061c207981 */ /* 0x000f62000c1e1b00 */
[----:B----4-:R-:W-:-:S04]  /*1fea0*/  IMAD R23, R37, R30, RZ ;  /* 0x0000001e25177224 */ /* 0x010fc800078e02ff */
[C---:B------:R-:W-:Y:S02]  /*1feb0*/  IMAD R31, R36.reuse, R31, R23 ;  /* 0x0000001f241f7224 */ /* 0x040fe400078e0217 */
[----:B------:R-:W-:Y:S01]  /*1fec0*/  IMAD.WIDE.U32 R22, R36, R30, R44 ;  /* 0x0000001e24167225 */ /* 0x000fe200078e002c */
[----:B------:R-:W-:-:S03]  /*1fed0*/  IADD3 R30, P2, R24, R18, RZ ;  /* 0x00000012181e7210 */ /* 0x000fc60007f5e0ff */
[----:B------:R-:W-:Y:S02]  /*1fee0*/  IMAD.IADD R23, R23, 0x1, R31 ;  /* 0x0000000117177824 */ /* 0x000fe400078e021f */
[----:B------:R-:W-:Y:S01]  /*1fef0*/  IMAD.X R31, R25, 0x1, R43, P2 ;  /* 0x00000001191f7824 */ /* 0x000fe200010e062b */
[----:B0-----:R-:W-:Y:S01]  /*1ff00*/  IADD3 R24, P2, R30, R18, RZ ;  /* 0x000000121e187210 */ /* 0x001fe20007f5e0ff */
[----:B--2---:R-:W-:-:S03]  /*1ff10*/  IMAD R25, R35, R26, RZ ;  /* 0x0000001a23197224 */ /* 0x004fc600078e02ff */
[----:B------:R0:W5:Y:S01]  /*1ff20*/  LDG.E.64 R36, desc[UR6][R30.64] ;  /* 0x000000061e247981 */ /* 0x000162000c1e1b00 */
[----:B------:R-:W-:-:S04]  /*1ff30*/  IMAD.WIDE.U32 R22, R34, R26, R22 ;  /* 0x0000001a22167225 */ /* 0x000fc800078e0016 */
[----:B------:R-:W-:Y:S02]  /*1ff40*/  IMAD R27, R34, R27, R25 ;  /* 0x0000001b221b7224 */ /* 0x000fe400078e0219 */
[----:B------:R-:W-:Y:S01]  /*1ff50*/  IMAD.X R25, R31, 0x1, R43, P2 ;  /* 0x000000011f197824 */ /* 0x000fe200010e062b */
[----:B------:R-:W-:Y:S01]  /*1ff60*/  IADD3 R44, P2, R24, R18, RZ ;  /* 0x00000012182c7210 */ /* 0x000fe20007f5e0ff */
[----:B------:R-:W-:Y:S02]  /*1ff70*/  IMAD.IADD R23, R23, 0x1, R27 ;  /* 0x0000000117177824 */ /* 0x000fe400078e021b */
[----:B------:R-:W2:Y:S04]  /*1ff80*/  LDG.E.64 R26, desc[UR6][R28.64+0x68] ;  /* 0x000068061c1a7981 */ /* 0x000ea8000c1e1b00 */
[----:B------:R-:W2:Y:S01]  /*1ff90*/  LDG.E.64 R34, desc[UR6][R24.64] ;  /* 0x0000000618227981 */ /* 0x000ea2000c1e1b00 */
[----:B---3--:R-:W-:-:S02]  /*1ffa0*/  IMAD R21, R21, R10, RZ ;  /* 0x0000000a15157224 */ /* 0x008fc400078e02ff */
[----:B------:R-:W-:Y:S02]  /*1ffb0*/  IMAD.X R45, R25, 0x1, R43, P2 ;  /* 0x00000001192d7824 */ /* 0x000fe400010e062b */
[C---:B0-----:R-:W-:Y:S02]  /*1ffc0*/  IMAD R31, R20.reuse, R11, R21 ;  /* 0x0000000b141f7224 */ /* 0x041fe400078e0215 */
[----:B------:R-:W-:Y:S01]  /*1ffd0*/  IMAD.WIDE.U32 R20, R20, R10, R22 ;  /* 0x0000000a14147225 */ /* 0x000fe200078e0016 */
[----:B------:R-:W-:Y:S01]  /*1ffe0*/  IADD3 R10, P2, R44, R18, RZ ;  /* 0x000000122c0a7210 */ /* 0x000fe20007f5e0ff */
[----:B------:R-:W3:Y:S04]  /*1fff0*/  LDG.E.64 R24, desc[UR6][R44.64] ;  /* 0x000000062c187981 */ /* 0x000ee8000c1e1b00 */
[----:B------:R-:W3:Y:S01]  /*20000*/  LDG.E.64 R22, desc[UR6][R28.64+0x70] ;  /* 0x000070061c167981 */ /* 0x000ee2000c1e1b00 */
[----:B------:R-:W-:-:S05]  /*20010*/  IADD3.X R11, R45, R43, RZ, P2, !PT ;  /* 0x0000002b2d0b7210 */ /* 0x000fca00017fe4ff */
        /* <DEDUP_REMOVED lines=9> */
[-C--:B-----5:R-:W-:Y:S02]  /*200b0*/  IMAD R31, R37, R32.reuse, RZ ;  /* 0x00000020251f7224 */ /* 0x0a0fe400078e02ff */
[----:B------:R-:W-:-:S04]  /*200c0*/  IMAD.WIDE.U32 R20, R36, R32, R20 ;  /* 0x0000002024147225 */ /* 0x000fc800078e0014 */
[----:B------:R-:W-:-:S04]  /*200d0*/  IMAD R31, R36, R33, R31 ;  /* 0x00000021241f7224 */ /* 0x000fc800078e021f */
[----:B------:R-:W-:Y:S02]  /*200e0*/  IMAD.IADD R21, R21, 0x1, R31 ;  /* 0x0000000115157824 */ /* 0x000fe400078e021f */
[-C--:B--2---:R-:W-:Y:S02]  /*200f0*/  IMAD R31, R35, R26.reuse, RZ ;  /* 0x0000001a231f7224 */ /* 0x084fe400078e02ff */
[----:B------:R-:W-:-:S04]  /*20100*/  IMAD.WIDE.U32 R20, R34, R26, R20 ;  /* 0x0000001a22147225 */ /* 0x000fc800078e0014 */
[----:B------:R-:W-:-:S04]  /*20110*/  IMAD R31, R34, R27, R31 ;  /* 0x0000001b221f7224 */ /* 0x000fc800078e021f */
[----:B------:R-:W-:Y:S02]  /*20120*/  IMAD.IADD R21, R21, 0x1, R31 ;  /* 0x0000000115157824 */ /* 0x000fe400078e021f */
[-C--:B---3--:R-:W-:Y:S02]  /*20130*/  IMAD R25, R25, R22.reuse, RZ ;  /* 0x0000001619197224 */ /* 0x088fe400078e02ff */
[----:B------:R-:W-:-:S04]  /*20140*/  IMAD.WIDE.U32 R20, R24, R22, R20 ;  /* 0x0000001618147225 */ /* 0x000fc800078e0014 */
[----:B------:R-:W-:-:S04]  /*20150*/  IMAD R25, R24, R23, R25 ;  /* 0x0000001718197224 */ /* 0x000fc800078e0219 */
[----:B------:R-:W-:Y:S02]  /*20160*/  IMAD.IADD R21, R21, 0x1, R25 ;  /* 0x0000000115157824 */ /* 0x000fe400078e0219 */
[----:B----4-:R-:W-:Y:S01]  /*20170*/  IMAD R23, R45, R28, RZ ;  /* 0x0000001c2d177224 */ /* 0x010fe200078e02ff */
[----:B------:R-:W-:Y:S01]  /*20180*/  IADD3 R22, P3, R10, R18, RZ ;  /* 0x000000120a167210 */ /* 0x000fe20007f7e0ff */
[----:B------:R-:W-:-:S04]  /*20190*/  IMAD.WIDE.U32 R36, R44, R28, R20 ;  /* 0x0000001c2c247225 */ /* 0x000fc800078e0014 */
[----:B------:R-:W-:-:S04]  /*201a0*/  IMAD R23, R44, R29, R23 ;  /* 0x0000001d2c177224 */ /* 0x000fc800078e0217 */
[----:B------:R-:W-:Y:S01]  /*201b0*/  IMAD.IADD R37, R37, 0x1, R23 ;  /* 0x0000000125257824 */ /* 0x000fe200078e0217 */
[----:B------:R-:W-:Y:S01]  /*201c0*/  IADD3.X R23, R11, R43, RZ, P3, !PT ;  /* 0x0000002b0b177210 */ /* 0x000fe20001ffe4ff */
[----:B------:R-:W-:Y:S06]  /*201d0*/  @P2 BRA `(.L_x_5221) ;  /* 0xfffffff400cc2947 */ /* 0x000fec000383ffff */
.L_x_5220:
        /* <DEDUP_REMOVED lines=10> */
[----:B------:R-:W-:-:S03]  /*20280*/  IADD3 R26, P0, R22, R18, RZ ;  /* 0x00000012161a7210 */ /* 0x000fc60007f1e0ff */
[----:B------:R-:W3:Y:S02]  /*20290*/  LDG.E.64 R30, desc[UR6][R20.64+0x8] ;  /* 0x00000806141e7981 */ /* 0x000ee4000c1e1b00 */
[----:B------:R-:W-:Y:S01]  /*202a0*/  IMAD.X R27, R43, 0x1, R23, P0 ;  /* 0x000000012b1b7824 */ /* 0x000fe200000e0617 */
[----:B------:R-:W-:-:S04]  /*202b0*/  IADD3 R44, P0, R26, R18, RZ ;  /* 0x000000121a2c7210 */ /* 0x000fc80007f1e0ff */
[----:B------:R-:W3:Y:S01]  /*202c0*/  LDG.E.64 R32, desc[UR6][R26.64] ;  /* 0x000000061a207981 */ /* 0x000ee2000c1e1b00 */
[----:B------:R-:W-:-:S05]  /*202d0*/  IMAD.X R45, R27, 0x1, R43, P0 ;  /* 0x000000011b2d7824 */ /* 0x000fca00000e062b */
[----:B------:R1:W4:Y:S04]  /*202e0*/  LDG.E.64 R28, desc[UR6][R44.64] ;  /* 0x000000062c1c7981 */ /* 0x000328000c1e1b00 */
[----:B------:R-:W4:Y:S01]  /*202f0*/  LDG.E.64 R26, desc[UR6][R20.64+0x10] ;  /* 0x00001006141a7981 */ /* 0x000f22000c1e1b00 */
[----:B0-----:R-:W-:-:S05]  /*20300*/  IADD3 R22, P0, R44, R18, RZ ;  /* 0x000000122c167210 */ /* 0x001fca0007f1e0ff */
[----:B------:R-:W-:Y:S02]  /*20310*/  IMAD.X R23, R45, 0x1, R43, P0 ;  /* 0x000000012d177824 */ /* 0x000fe400000e062b */
[-C--:B--2---:R-:W-:Y:S02]  /*20320*/  IMAD R25, R25, R10.reuse, RZ ;  /* 0x0000000a19197224 */ /* 0x084fe400078e02ff */
[----:B------:R-:W-:-:S04]  /*20330*/  IMAD.WIDE.U32 R34, R24, R10, R36 ;  /* 0x0000000a18227225 */ /* 0x000fc800078e0024 */
[----:B------:R-:W-:Y:S02]  /*20340*/  IMAD R37, R24, R11, R25 ;  /* 0x0000000b18257224 */ /* 0x000fe400078e0219 */
[----:B------:R0:W2:Y:S04]  /*20350*/  LDG.E.64 R10, desc[UR6][R22.64] ;  /* 0x00000006160a7981 */ /* 0x0000a8000c1e1b00 */
[----:B------:R-:W2:Y:S01]  /*20360*/  LDG.E.64 R24, desc[UR6][R20.64+0x18] ;  /* 0x0000180614187981 */ /* 0x000ea2000c1e1b00 */
[----:B------:R-:W-:Y:S01]  /*20370*/  IADD3 R35, R35, R37, RZ ;  /* 0x0000002523237210 */ /* 0x000fe20007ffe0ff */
[----:B---3--:R-:W-:Y:S01]  /*20380*/  IMAD R33, R33, R30, RZ ;  /* 0x0000001e21217224 */ /* 0x008fe200078e02ff */
[----:B-1----:R-:W-:-:S03]  /*20390*/  IADD3 R44, P0, R22, R18, RZ ;  /* 0x00000012162c7210 */ /* 0x002fc60007f1e0ff */
[C---:B------:R-:W-:Y:S02]  /*203a0*/  IMAD R33, R32.reuse, R31, R33 ;  /* 0x0000001f20217224 */ /* 0x040fe400078e0221 */
[----:B------:R-:W-:Y:S02]  /*203b0*/  IMAD.WIDE.U32 R30, R32, R30, R34 ;  /* 0x0000001e201e7225 */ /* 0x000fe400078e0022 */
[----:B------:R-:W3:Y:S02]  /*203c0*/  LDG.E.64 R34, desc[UR6][R20.64+0x20] ;  /* 0x0000200614227981 */ /* 0x000ee4000c1e1b00 */
[----:B----4-:R-:W-:Y:S02]  /*203d0*/  IMAD R29, R29, R26, RZ ;  /* 0x0000001a1d1d7224 */ /* 0x010fe400078e02ff */
[----:B------:R-:W-:Y:S02]  /*203e0*/  IMAD.IADD R31, R31, 0x1, R33 ;  /* 0x000000011f1f7824 */ /* 0x000fe400078e0221 */
[----:B------:R-:W-:-:S02]  /*203f0*/  IMAD.X R45, R23, 0x1, R43, P0 ;  /* 0x00000001172d7824 */ /* 0x000fc400000e062b */
[C---:B------:R-:W-:Y:S02]  /*20400*/  IMAD R29, R28.reuse, R27, R29 ;  /* 0x0000001b1c1d7224 */ /* 0x040fe400078e021d */
[----:B------:R-:W-:Y:S01]  /*20410*/  IMAD.WIDE.U32 R26, R28, R26, R30 ;  /* 0x0000001a1c1a7225 */ /* 0x000fe200078e001e */
[-C--:B------:R-:W-:Y:S01]  /*20420*/  IADD3 R28, P0, R44, R18.reuse, RZ ;  /* 0x000000122c1c7210 */ /* 0x080fe20007f1e0ff */
[----:B------:R-:W3:Y:S02]  /*20430*/  LDG.E.64 R36, desc[UR6][R44.64] ;  /* 0x000000062c247981 */ /* 0x000ee4000c1e1b00 */
[----:B------:R-:W-:Y:S02]  /*20440*/  IMAD.IADD R27, R27, 0x1, R29 ;  /* 0x000000011b1b7824 */ /* 0x000fe400078e021d */
[--C-:B------:R-:W-:Y:S01]  /*20450*/  IMAD.X R29, R45, 0x1, R43.reuse, P0 ;  /* 0x000000012d1d7824 */ /* 0x100fe200000e062b */
[----:B0-----:R-:W-:Y:S01]  /*20460*/  IADD3 R22, P0, R28, R18, RZ ;  /* 0x000000121c167210 */ /* 0x001fe20007f1e0ff */
[----:B------:R-:W4:Y:S04]  /*20470*/  LDG.E.64 R30, desc[UR6][R20.64+0x28] ;  /* 0x00002806141e7981 */ /* 0x000f28000c1e1b00 */
[----:B------:R-:W4:Y:S01]  /*20480*/  LDG.E.64 R32, desc[UR6][R28.64] ;  /* 0x000000061c207981 */ /* 0x000f22000c1e1b00 */
[----:B------:R-:W-:-:S03]  /*20490*/  IMAD.X R23, R29, 0x1, R43, P0 ;  /* 0x000000011d177824 */ /* 0x000fc600000e062b */
[----:B------:R0:W5:Y:S04]  /*204a0*/  LDG.E.64 R44, desc[UR6][R20.64+0x38] ;  /* 0x00003806142c7981 */ /* 0x000168000c1e1b00 */
[----:B------:R-:W0:Y:S01]  /*204b0*/  LDG.E.64 R28, desc[UR6][R20.64+0x30] ;  /* 0x00003006141c7981 */ /* 0x000e22000c1e1b00 */
[----:B--2---:R-:W-:-:S04]  /*204c0*/  IMAD R11, R11, R24, RZ ;  /* 0x000000180b0b7224 */ /* 0x004fc800078e02ff */
[C---:B------:R-:W-:Y:S02]  /*204d0*/  IMAD R42, R10.reuse, R25, R11 ;  /* 0x000000190a2a7224 */ /* 0x040fe400078e020b */
[----:B------:R-:W-:Y:S01]  /*204e0*/  IMAD.WIDE.U32 R24, R10, R24, R26 ;  /* 0x000000180a187225 */ /* 0x000fe200078e001a */
[----:B------:R-:W-:Y:S01]  /*204f0*/  IADD3 R10, P0, R22, R18, RZ ;  /* 0x00000012160a7210 */ /* 0x000fe20007f1e0ff */
[----:B------:R-:W0:Y:S03]  /*20500*/  LDG.E.64 R26, desc[UR6][R22.64] ;  /* 0x00000006161a7981 */ /* 0x000e26000c1e1b00 */
[----:B------:R-:W-:-:S05]  /*20510*/  IADD3.X R11, R23, R43, RZ, P0, !PT ;  /* 0x0000002b170b7210 */ /* 0x000fca00007fe4ff */
[----:B------:R-:W5:Y:S01]  /*20520*/  LDG.E.64 R22, desc[UR6][R10.64] ;  /* 0x000000060a167981 */ /* 0x000f62000c1e1b00 */
[----:B------:R-:W-:Y:S02]  /*20530*/  IMAD.IADD R25, R25, 0x1, R42 ;  /* 0x0000000119197824 */ /* 0x000fe400078e022a */
[-C--:B---3--:R-:W-:Y:S02]  /*20540*/  IMAD R37, R37, R34.reuse, RZ ;  /* 0x0000002225257224 */ /* 0x088fe400078e02ff */
[----:B------:R-:W-:-:S04]  /*20550*/  IMAD.WIDE.U32 R24, R36, R34, R24 ;  /* 0x0000002224187225 */ /* 0x000fc800078e0018 */
[----:B------:R-:W-:-:S04]  /*20560*/  IMAD R37, R36, R35, R37 ;  /* 0x0000002324257224 */ /* 0x000fc800078e0225 */
[----:B------:R-:W-:Y:S02]  /*20570*/  IMAD.IADD R25, R25, 0x1, R37 ;  /* 0x0000000119197824 */ /* 0x000fe400078e0225 */
[-C--:B----4-:R-:W-:Y:S02]  /*20580*/  IMAD R33, R33, R30.reuse, RZ ;  /* 0x0000001e21217224 */ /* 0x090fe400078e02ff */
        /* <DEDUP_REMOVED lines=8> */
[-C--:B0-----:R-:W-:Y:S02]  /*20610*/  IMAD R21, R27, R28.reuse, RZ ;  /* 0x0000001c1b157224 */ /* 0x081fe400078e02ff */
[----:B------:R-:W-:-:S04]  /*20620*/  IMAD.WIDE.U32 R24, R26, R28, R24 ;  /* 0x0000001c1a187225 */ /* 0x000fc800078e0018 */
[----:B------:R-:W-:Y:S02]  /*20630*/  IMAD R21, R26, R29, R21 ;  /* 0x0000001d1a157224 */ /* 0x000fe400078e0215 */
[-C--:B-----5:R-:W-:Y:S02]  /*20640*/  IMAD R23, R23, R44.reuse, RZ ;  /* 0x0000002c17177224 */ /* 0x0a0fe400078e02ff */
[----:B------:R-:W-:Y:S02]  /*20650*/  IMAD.IADD R25, R25, 0x1, R21 ;  /* 0x0000000119197824 */ /* 0x000fe400078e0215 */
[C---:B------:R-:W-:Y:S02]  /*20660*/  IMAD R23, R22.reuse, R45, R23 ;  /* 0x0000002d16177224 */ /* 0x040fe400078e0217 */
[----:B------:R-:W-:Y:S01]  /*20670*/  IMAD.WIDE.U32 R36, R22, R44, R24 ;  /* 0x0000002c16247225 */ /* 0x000fe200078e0018 */
[----:B------:R-:W-:-:S03]  /*20680*/  IADD3 R22, P2, R10, R18, RZ ;  /* 0x000000120a167210 */ /* 0x000fc60007f5e0ff */
[----:B------:R-:W-:Y:S01]  /*20690*/  IMAD.IADD R37, R37, 0x1, R23 ;  /* 0x0000000125257824 */ /* 0x000fe200078e0217 */
[----:B------:R-:W-:-:S09]  /*206a0*/  IADD3.X R23, R11, R43, RZ, P2, !PT ;  /* 0x0000002b0b177210 */ /* 0x000fd200017fe4ff */
.L_x_5222:
[----:B------:R-:W-:-:S04]  /*206b0*/  ISETP.NE.U32.AND P2, PT, R38, RZ, PT ;  /* 0x000000ff2600720c */ /* 0x000fc80003f45070 */
[----:B------:R-:W-:-:S13]  /*206c0*/  ISETP.NE.OR.EX P0, PT, R41, RZ, P0, P2 ;  /* 0x000000ff2900720c */ /* 0x000fda0000705720 */
[----:B------:R-:W-:Y:S05]  /*206d0*/  @!P0 BRA `(.L_x_5218) ;  /* 0x0000000000ac8947 */ /* 0x000fea0003800000 */
.L_x_5219:
[----:B------:R-:W-:Y:S01]  /*206e0*/  ULEA UR8, UP0, UR4, UR14, 0x3 ;  /* 0x0000000e04087291 */ /* 0x000fe2000f80183f */
[----:B------:R-:W-:Y:S01]  /*206f0*/  IADD3 R24, P0, R22, R18, RZ ;  /* 0x0000001216187210 */ /* 0x000fe20007f1e0ff */
[----:B------:R-:W2:Y:S02]  /*20700*/  LDG.E.64 R32, desc[UR6][R22.64] ;  /* 0x0000000616207981 */ /* 0x000ea4000c1e1b00 */
[----:B------:R-:W-:Y:S02]  /*20710*/  ULEA.HI.X UR9, UR4, UR15, UR5, 0x3, UP0 ;  /* 0x0000000f04097291 */ /* 0x000fe400080f1c05 */
[----:B------:R-:W-:-:S04]  /*20720*/  IMAD.U32 R44, RZ, RZ, UR8 ;  /* 0x00000008ff2c7e24 */ /* 0x000fc8000f8e00ff */
[----:B------:R-:W-:-:S05]  /*20730*/  IMAD.U32 R45, RZ, RZ, UR9 ;  /* 0x00000009ff2d7e24 */ /* 0x000fca000f8e00ff */
        /* <DEDUP_REMOVED lines=8> */
[----:B------:R-:W5:Y:S04]  /*207c0*/  LDG.E.64 R22, desc[UR6][R44.64+0x18] ;  /* 0x000018062c167981 */ /* 0x000f68000c1e1b00 */
[----:B------:R-:W4:Y:S01]  /*207d0*/  LDG.E.64 R24, desc[UR6][R20.64] ;  /* 0x0000000614187981 */ /* 0x000f22000c1e1b00 */
[----:B------:R-:W-:-:S05]  /*207e0*/  IMAD.X R11, R21, 0x1, R43, P0 ;  /* 0x00000001150b7824 */ /* 0x000fca00000e062b */
        /* <DEDUP_REMOVED lines=26> */
.L_x_5218:
        /* <DEDUP_REMOVED lines=46> */
[----:B------:R-:W-:Y:S01]  /*20c70*/  @P0 IMAD.IADD R37, R13, 0x1, R15 ;  /* 0x000000010d250824 */ /* 0x000fe200078e020f */
[----:B------:R-:W-:-:S07]  /*20c80*/  @P0 MOV R36, R12 ;  /* 0x0000000c00240202 */ /* 0x000fce0000000f00 */
.L_x_5217:
        /* <DEDUP_REMOVED lines=16> */
.L_x_5224:
[--C-:B------:R-:W-:Y:S02]  /*20d90*/  SHF.R.U64 R27, R29, 0x1, R24.reuse ;  /* 0x000000011d1b7819 */ /* 0x100fe40000001218 */
[----:B------:R-:W-:-:S03]  /*20da0*/  SHF.R.U32.HI R22, RZ, 0x1, R24 ;  /* 0x00000001ff167819 */ /* 0x000fc60000011618 */
[C---:B------:R-:W-:Y:S01]  /*20db0*/  IMAD.SHL.U32 R23, R27.reuse, 0x8, RZ ;  /* 0x000000081b177824 */ /* 0x040fe200078e00ff */
[----:B------:R-:W-:-:S04]  /*20dc0*/  SHF.L.U64.HI R25, R27, 0x3, R22 ;  /* 0x000000031b197819 */ /* 0x000fc80000010216 */
[----:B------:R-:W-:-:S04]  /*20dd0*/  IADD3 R10, P2, R26, R23, RZ ;  /* 0x000000171a0a7210 */ /* 0x000fc80007f5e0ff */
[----:B------:R-:W-:-:S05]  /*20de0*/  IADD3.X R11, R28, R25, RZ, P2, !PT ;  /* 0x000000191c0b7210 */ /* 0x000fca00017fe4ff */
        /* <DEDUP_REMOVED lines=21> */
.L_x_5223:
[----:B------:R-:W-:Y:S05]  /*20f40*/  @!P0 BRA `(.L_x_5225) ;  /* 0x0000000000808947 */ /* 0x000fea0003800000 */
[----:B------:R-:W-:Y:S01]  /*20f50*/  BSSY B2, `(.L_x_5225) ;  /* 0x000001f000027945 */ /* 0x000fe20003800000 */
[----:B------:R-:W-:Y:S01]  /*20f60*/  IMAD.U32 R25, RZ, RZ, UR10 ;  /* 0x0000000aff197e24 */ /* 0x000fe2000f8e00ff */
[----:B------:R-:W-:Y:S01]  /*20f70*/  MOV R15, UR11 ;  /* 0x0000000b000f7c02 */ /* 0x000fe20008000f00 */
[----:B------:R-:W-:Y:S02]  /*20f80*/  IMAD.U32 R26, RZ, RZ, UR11 ;  /* 0x0000000bff1a7e24 */ /* 0x000fe4000f8e00ff */
[----:B------:R-:W-:-:S07]  /*20f90*/  IMAD.U32 R17, RZ, RZ, UR10 ;  /* 0x0000000aff117e24 */ /* 0x000fce000f8e00ff */
.L_x_5226:
        /* <DEDUP_REMOVED lines=27> */
.L_x_5225:
[----:B------:R-:W-:Y:S01]  /*21150*/  ULDC.64 UR4, c[0x0][0x248] ;  /* 0x0000920000047ab9 */ /* 0x000fe20000000a00 */
[C---:B------:R-:W-:Y:S01]  /*21160*/  SHF.L.U64.HI R18, R8.reuse, 0x3, R9 ;  /* 0x0000000308127819 */ /* 0x040fe20000010209 */
[----:B------:R-:W-:Y:S01]  /*21170*/  IMAD.SHL.U32 R8, R8, 0x8, RZ ;  /* 0x0000000808087824 */ /* 0x000fe200078e00ff */
[C---:B0-----:R-:W-:Y:S01]  /*21180*/  IADD3 R12, P2, R16.reuse, -UR4, RZ ;  /* 0x80000004100c7c10 */ /* 0x041fe2000ff5e0ff */
        /* <DEDUP_REMOVED lines=15> */
.L_x_5216:
[----:B------:R-:W-:Y:S05]  /*21280*/  BSYNC B1 ;  /* 0x0000000000017941 */ /* 0x000fea0003800000 */
.L_x_5215:
[----:B0-----:R-:W-:-:S05]  /*21290*/  VIADD R9, R40, 0x380 ;  /* 0x0000038028097836 */ /* 0x001fca0000000000 */
        /* <DEDUP_REMOVED lines=46> */
.L_x_5231:
        /* <DEDUP_REMOVED lines=9> */
[----:B------:R-:W2:Y:S04]  /*21610*/  LDG.E.64 R34, desc[UR6][R18.64] ;  /* 0x0000000612227981 */ /* 0x000ea8000c1e1b00 */
[----:B------:R0:W3:Y:S04]  /*21620*/  LDG.E.64 R32, desc[UR6][R44.64] ;  /* 0x000000062c207981 */ /* 0x0000e8000c1e1b00 */
[----:B------:R-:W3:Y:S01]  /*21630*/  LDG.E.64 R30, desc[UR6][R18.64+0x8] ;  /* 0x00000806121e7981 */ /* 0x000ee2000c1e1b00 */
[----:B------:R-:W-:-:S03]  /*21640*/  IADD3 R42, P2, R44, R20, RZ ;  /* 0x000000142c2a7210 */ /* 0x000fc60007f5e0ff */
[----:B------:R-:W4:Y:S02]  /*21650*/  LDG.E.64 R26, desc[UR6][R18.64+0x10] ;  /* 0x00001006121a7981 */ /* 0x000f24000c1e1b00 */
[----:B------:R-:W-:Y:S02]  /*21660*/  IMAD.X R43, R45, 0x1, R41, P2 ;  /* 0x000000012d2b7824 */ /* 0x000fe400010e0629 */
[----:B------:R-:W5:Y:S04]  /*21670*/  LDG.E.64 R24, desc[UR6][R18.64+0x18] ;  /* 0x0000180612187981 */ /* 0x000f68000c1e1b00 */
[----:B------:R-:W4:Y:S01]  /*21680*/  LDG.E.64 R22, desc[UR6][R42.64] ;  /* 0x000000062a167981 */ /* 0x000f22000c1e1b00 */
[----:B------:R-:W-:-:S04]  /*21690*/  IADD3 R28, P2, R42, R20, RZ ;  /* 0x000000142a1c7210 */ /* 0x000fc80007f5e0ff */
[----:B------:R-:W-:-:S05]  /*216a0*/  IADD3.X R29, R43, R41, RZ, P2, !PT ;  /* 0x000000292b1d7210 */ /* 0x000fca00017fe4ff */
[----:B------:R1:W5:Y:S01]  /*216b0*/  LDG.E.64 R16, desc[UR6][R28.64] ;  /* 0x000000061c107981 */ /* 0x000362000c1e1b00 */
[----:B0-----:R-:W-:-:S05]  /*216c0*/  IADD3 R44, P2, R28, R20, RZ ;  /* 0x000000141c2c7210 */ /* 0x001fca0007f5e0ff */
[----:B------:R-:W-:-:S05]  /*216d0*/  IMAD.X R45, R29, 0x1, R41, P2 ;  /* 0x000000011d2d7824 */ /* 0x000fca00010e0629 */
[----:B------:R-:W5:Y:S01]  /*216e0*/  LDG.E.64 R42, desc[UR6][R44.64] ;  /* 0x000000062c2a7981 */ /* 0x000f62000c1e1b00 */
[-C--:B--2---:R-:W-:Y:S02]  /*216f0*/  IMAD R37, R37, R34.reuse, RZ ;  /* 0x0000002225257224 */ /* 0x084fe400078e02ff */
[----:B------:R-:W-:-:S04]  /*21700*/  IMAD.WIDE.U32 R38, R36, R34, R38 ;  /* 0x0000002224267225 */ /* 0x000fc800078e0026 */
[----:B------:R-:W-:Y:S02]  /*21710*/  IMAD R37, R36, R35, R37 ;  /* 0x0000002324257224 */ /* 0x000fe400078e0225 */
[-C--:B---3--:R-:W-:Y:S01]  /*21720*/  IMAD R33, R33, R30.reuse, RZ ;  /* 0x0000001e21217224 */ /* 0x088fe200078e02ff */
[----:B------:R-:W2:Y:S01]  /*21730*/  LDG.E.64 R34, desc[UR6][R18.64+0x28] ;  /* 0x0000280612227981 */ /* 0x000ea2000c1e1b00 */
[----:B------:R-:W-:Y:S02]  /*21740*/  IMAD.IADD R39, R39, 0x1, R37 ;  /* 0x0000000127277824 */ /* 0x000fe400078e0225 */
[C---:B------:R-:W-:Y:S02]  /*21750*/  IMAD R31, R32.reuse, R31, R33 ;  /* 0x0000001f201f7224 */ /* 0x040fe400078e0221 */
[----:B-1----:R-:W-:Y:S01]  /*21760*/  IMAD.WIDE.U32 R28, R32, R30, R38 ;  /* 0x0000001e201c7225 */ /* 0x002fe200078e0026 */
[----:B------:R-:W-:Y:S01]  /*21770*/  IADD3 R32, P2, R44, R20, RZ ;  /* 0x000000142c207210 */ /* 0x000fe20007f5e0ff */
[----:B------:R-:W3:Y:S04]  /*21780*/  LDG.E.64 R38, desc[UR6][R18.64+0x20] ;  /* 0x0000200612267981 */ /* 0x000ee8000c1e1b00 */
[----:B------:R-:W-:-:S02]  /*21790*/  IMAD.X R33, R45, 0x1, R41, P2 ;  /* 0x000000012d217824 */ /* 0x000fc400010e0629 */
[----:B------:R-:W-:-:S03]  /*217a0*/  IMAD.MOV.U32 R30, RZ, RZ, R28 ;  /* 0x000000ffff1e7224 */ /* 0x000fc600078e001c */
[----:B------:R-:W2:Y:S01]  /*217b0*/  LDG.E.64 R36, desc[UR6][R32.64] ;  /* 0x0000000620247981 */ /* 0x000ea2000c1e1b00 */
[----:B------:R-:W-:Y:S01]  /*217c0*/  IADD3 R28, P2, R32, R20, RZ ;  /* 0x00000014201c7210 */ /* 0x000fe20007f5e0ff */
[----:B------:R-:W-:Y:S02]  /*217d0*/  IMAD.IADD R31, R29, 0x1, R31 ;  /* 0x000000011d1f7824 */ /* 0x000fe400078e021f */
[----:B----4-:R-:W-:Y:S01]  /*217e0*/  IMAD R23, R23, R26, RZ ;  /* 0x0000001a17177224 */ /* 0x010fe200078e02ff */
[----:B------:R-:W-:-:S03]  /*217f0*/  IADD3.X R29, R33, R41, RZ, P2, !PT ;  /* 0x00000029211d7210 */ /* 0x000fc600017fe4ff */
[C---:B------:R-:W-:Y:S02]  /*21800*/  IMAD R27, R22.reuse, R27, R23 ;  /* 0x0000001b161b7224 */ /* 0x040fe400078e0217 */
[----:B------:R-:W-:Y:S01]  /*21810*/  IMAD.WIDE.U32 R22, R22, R26, R30 ;  /* 0x0000001a16167225 */ /* 0x000fe200078e001e */
[----:B------:R0:W4:Y:S04]  /*21820*/  LDG.E.64 R44, desc[UR6][R28.64] ;  /* 0x000000061c2c7981 */ /* 0x000128000c1e1b00 */
[----:B------:R-:W4:Y:S01]  /*21830*/  LDG.E.64 R30, desc[UR6][R18.64+0x30] ;  /* 0x00003006121e7981 */ /* 0x000f22000c1e1b00 */
[----:B------:R-:W-:Y:S01]  /*21840*/  IADD3 R26, P2, R28, R20, RZ ;  /* 0x000000141c1a7210 */ /* 0x000fe20007f5e0ff */
[----:B------:R-:W-:Y:S02]  /*21850*/  IMAD.IADD R23, R23, 0x1, R27 ;  /* 0x0000000117177824 */ /* 0x000fe400078e021b */
[----:B-----5:R-:W-:-:S02]  /*21860*/  IMAD R17, R17, R24, RZ ;  /* 0x0000001811117224 */ /* 0x020fc400078e02ff */
[----:B------:R-:W-:Y:S02]  /*21870*/  IMAD.X R27, R29, 0x1, R41, P2 ;  /* 0x000000011d1b7824 */ /* 0x000fe400010e0629 */
[C---:B------:R-:W-:Y:S02]  /*21880*/  IMAD R25, R16.reuse, R25, R17 ;  /* 0x0000001910197224 */ /* 0x040fe400078e0211 */
[----:B------:R-:W-:Y:S01]  /*21890*/  IMAD.WIDE.U32 R16, R16, R24, R22 ;  /* 0x0000001810107225 */ /* 0x000fe200078e0016 */
[----:B------:R1:W5:Y:S04]  /*218a0*/  LDG.E.64 R32, desc[UR6][R26.64] ;  /* 0x000000061a207981 */ /* 0x000368000c1e1b00 */
[----:B------:R-:W5:Y:S01]  /*218b0*/  LDG.E.64 R22, desc[UR6][R18.64+0x38] ;  /* 0x0000380612167981 */ /* 0x000f62000c1e1b00 */
[----:B------:R-:W-:Y:S01]  /*218c0*/  IMAD.IADD R17, R17, 0x1, R25 ;  /* 0x0000000111117824 */ /* 0x000fe200078e0219 */
[----:B0-----:R-:W-:-:S05]  /*218d0*/  IADD3 R28, P2, R26, R20, RZ ;  /* 0x000000141a1c7210 */ /* 0x001fca0007f5e0ff */
[----:B------:R-:W-:Y:S02]  /*218e0*/  IMAD.X R29, R27, 0x1, R41, P2 ;  /* 0x000000011b1d7824 */ /* 0x000fe400010e0629 */
[-C--:B---3--:R-:W-:Y:S02]  /*218f0*/  IMAD R25, R43, R38.reuse, RZ ;  /* 0x000000262b197224 */ /* 0x088fe400078e02ff */
[----:B------:R-:W-:-:S04]  /*21900*/  IMAD.WIDE.U32 R16, R42, R38, R16 ;  /* 0x000000262a107225 */ /* 0x000fc800078e0010 */
[----:B------:R-:W-:Y:S02]  /*21910*/  IMAD R24, R42, R39, R25 ;  /* 0x000000272a187224 */ /* 0x000fe400078e0219 */
[----:B------:R-:W3:Y:S01]  /*21920*/  LDG.E.64 R38, desc[UR6][R18.64+0x48] ;  /* 0x0000480612267981 */ /* 0x000ee2000c1e1b00 */
[-C--:B--2---:R-:W-:Y:S02]  /*21930*/  IMAD R25, R37, R34.reuse, RZ ;  /* 0x0000002225197224 */ /* 0x084fe400078e02ff */
[----:B------:R-:W-:Y:S02]  /*21940*/  IMAD.IADD R17, R17, 0x1, R24 ;  /* 0x0000000111117824 */ /* 0x000fe400078e0218 */
[C---:B-1----:R-:W-:Y:S02]  /*21950*/  IMAD R26, R36.reuse, R35, R25 ;  /* 0x00000023241a7224 */ /* 0x042fe400078e0219 */
[----:B------:R-:W-:Y:S01]  /*21960*/  IMAD.WIDE.U32 R36, R36, R34, R16 ;  /* 0x0000002224247225 */ /* 0x000fe200078e0010 */
[----:B------:R0:W2:Y:S01]  /*21970*/  LDG.E.64 R24, desc[UR6][R28.64] ;  /* 0x000000061c187981 */ /* 0x0000a2000c1e1b00 */
[----:B------:R-:W-:-:S03]  /*21980*/  IADD3 R34, P2, R28, R20, RZ ;  /* 0x000000141c227210 */ /* 0x000fc60007f5e0ff */
[----:B------:R-:W2:Y:S01]  /*21990*/  LDG.E.64 R16, desc[UR6][R18.64+0x40] ;  /* 0x0000400612107981 */ /* 0x000ea2000c1e1b00 */
[----:B------:R-:W-:Y:S01]  /*219a0*/  IADD3 R27, R37, R26, RZ ;  /* 0x0000001a251b7210 */ /* 0x000fe20007ffe0ff */
[----:B------:R-:W-:Y:S02]  /*219b0*/  IMAD.MOV.U32 R26, RZ, RZ, R36 ;  /* 0x000000ffff1a7224 */ /* 0x000fe400078e0024 */
[-C--:B----4-:R-:W-:Y:S02]  /*219c0*/  IMAD R37, R45, R30.reuse, RZ ;  /* 0x0000001e2d257224 */ /* 0x090fe400078e02ff */
[----:B------:R-:W-:Y:S02]  /*219d0*/  IMAD.X R35, R29, 0x1, R41, P2 ;  /* 0x000000011d237824 */ /* 0x000fe400010e0629 */
[----:B------:R-:W-:Y:S01]  /*219e0*/  IMAD.WIDE.U32 R26, R44, R30, R26 ;  /* 0x0000001e2c1a7225 */ /* 0x000fe200078e001a */
[----:B------:R-:W-:Y:S02]  /*219f0*/  IADD3 R30, P2, R34, R20, RZ ;  /* 0x00000014221e7210 */ /* 0x000fe40007f5e0ff */
[----:B------:R-:W3:Y:S01]  /*21a00*/  LDG.E.64 R42, desc[UR6][R34.64] ;  /* 0x00000006222a7981 */ /* 0x000ee2000c1e1b00 */
[----:B------:R-:W-:-:S04]  /*21a10*/  IMAD R31, R44, R31, R37 ;  /* 0x0000001f2c1f7224 */ /* 0x000fc800078e0225 */
[----:B0-----:R-:W-:Y:S02]  /*21a20*/  IMAD.IADD R29, R27, 0x1, R31 ;  /* 0x000000011b1d7824 */ /* 0x001fe400078e021f */
[----:B------:R-:W-:Y:S02]  /*21a30*/  IMAD.X R31, R35, 0x1, R41, P2 ;  /* 0x00000001231f7824 */ /* 0x000fe400010e0629 */
[----:B------:R-:W-:Y:S01]  /*21a40*/  IMAD.MOV.U32 R28, RZ, RZ, R26 ;  /* 0x000000ffff1c7224 */ /* 0x000fe200078e001a */
[----:B------:R-:W4:Y:S01]  /*21a50*/  LDG.E.64 R34, desc[UR6][R18.64+0x50] ;  /* 0x0000500612227981 */ /* 0x000f22000c1e1b00 */
[----:B------:R-:W-:-:S03]  /*21a60*/  IADD3 R26, P2, R30, R20, RZ ;  /* 0x000000141e1a7210 */ /* 0x000fc60007f5e0ff */
[----:B------:R-:W4:Y:S01]  /*21a70*/  LDG.E.64 R36, desc[UR6][R30.64] ;  /* 0x000000061e247981 */ /* 0x000f22000c1e1b00 */
[----:B-----5:R-:W-:Y:S01]  /*21a80*/  IMAD R33, R33, R22, RZ ;  /* 0x0000001621217224 */ /* 0x020fe200078e02ff */
[----:B------:R-:W-:-:S03]  /*21a90*/  IADD3.X R27, R31, R41, RZ, P2, !PT ;  /* 0x000000291f1b7210 */ /* 0x000fc600017fe4ff */
[C---:B------:R-:W-:Y:S02]  /*21aa0*/  IMAD R33, R32.reuse, R23, R33 ;  /* 0x0000001720217224 */ /* 0x040fe400078e0221 */
[----:B------:R-:W-:Y:S01]  /*21ab0*/  IMAD.WIDE.U32 R22, R32, R22, R28 ;  /* 0x0000001620167225 */ /* 0x000fe200078e001c */
[----:B------:R0:W5:Y:S04]  /*21ac0*/  LDG.E.64 R44, desc[UR6][R26.64] ;  /* 0x000000061a2c7981 */ /* 0x000168000c1e1b00 */
[----:B------:R-:W5:Y:S01]  /*21ad0*/  LDG.E.64 R28, desc[UR6][R18.64+0x58] ;  /* 0x00005806121c7981 */ /* 0x000f62000c1e1b00 */
[----:B------:R-:W-:-:S03]  /*21ae0*/  IMAD.IADD R23, R23, 0x1, R33 ;  /* 0x0000000117177824 */ /* 0x000fc600078e0221 */
[----:B------:R-:W5:Y:S01]  /*21af0*/  LDG.E.64 R30, desc[UR6][R18.64+0x68] ;  /* 0x00006806121e7981 */ /* 0x000f62000c1e1b00 */
[----:B--2---:R-:W-:-:S04]  /*21b00*/  IMAD R25, R25, R16, RZ ;  /* 0x0000001019197224 */ /* 0x004fc800078e02ff */
[C---:B------:R-:W-:Y:S02]  /*21b10*/  IMAD R25, R24.reuse, R17, R25 ;  /* 0x0000001118197224 */ /* 0x040fe400078e0219 */
[----:B------:R-:W-:Y:S01]  /*21b20*/  IMAD.WIDE.U32 R16, R24, R16, R22 ;  /* 0x0000001018107225 */ /* 0x000fe200078e0016 */
[----:B------:R-:W-:-:S03]  /*21b30*/  IADD3 R22, P2, R26, R20, RZ ;  /* 0x000000141a167210 */ /* 0x000fc60007f5e0ff */
[----:B------:R-:W-:Y:S02]  /*21b40*/  IMAD.IADD R17, R17, 0x1, R25 ;  /* 0x0000000111117824 */ /* 0x000fe400078e0219 */
[-C--:B---3--:R-:W-:Y:S02]  /*21b50*/  IMAD R25, R43, R38.reuse, RZ ;  /* 0x000000262b197224 */ /* 0x088fe400078e02ff */
[----:B------:R-:W-:Y:S02]  /*21b60*/  IMAD.X R23, R27, 0x1, R41, P2 ;  /* 0x000000011b177824 */ /* 0x000fe400010e0629 */
[C---:B0-----:R-:W-:Y:S02]  /*21b70*/  IMAD R27, R42.reuse, R39, R25 ;  /* 0x000000272a1b7224 */ /* 0x041fe400078e0219 */
[----:B------:R-:W-:Y:S01]  /*21b80*/  IMAD.WIDE.U32 R38, R42, R38, R16 ;  /* 0x000000262a267225 */ /* 0x000fe200078e0010 */
[----:B------:R0:W2:Y:S01]  /*21b90*/  LDG.E.64 R24, desc[UR6][R22.64] ;  /* 0x0000000616187981 */ /* 0x0000a2000c1e1b00 */
[----:B------:R-:W-:-:S03]  /*21ba0*/  IADD3 R26, P2, R22, R20, RZ ;  /* 0x00000014161a7210 */ /* 0x000fc60007f5e0ff */
[----:B------:R-:W2:Y:S01]  /*21bb0*/  LDG.E.64 R16, desc[UR6][R18.64+0x60] ;  /* 0x0000600612107981 */ /* 0x000ea2000c1e1b00 */
[----:B------:R-:W-:Y:S02]  /*21bc0*/  IMAD.IADD R39, R39, 0x1, R27 ;  /* 0x0000000127277824 */ /* 0x000fe400078e021b */
[-C--:B----4-:R-:W-:Y:S02]  /*21bd0*/  IMAD R37, R37, R34.reuse, RZ ;  /* 0x0000002225257224 */ /* 0x090fe400078e02ff */
[----:B------:R-:W-:Y:S02]  /*21be0*/  IMAD.X R27, R23, 0x1, R41, P2 ;  /* 0x00000001171b7824 */ /* 0x000fe400010e0629 */
[C---:B------:R-:W-:Y:S02]  /*21bf0*/  IMAD R37, R36.reuse, R35, R37 ;  /* 0x0000002324257224 */ /* 0x040fe400078e0225 */
[----:B------:R-:W-:Y:S01]  /*21c00*/  IMAD.WIDE.U32 R34, R36, R34, R38 ;  /* 0x0000002224227225 */ /* 0x000fe200078e0026 */
[----:B------:R-:W-:Y:S01]  /*21c10*/  IADD3 R36, P2, R26, R20, RZ ;  /* 0x000000141a247210 */ /* 0x000fe20007f5e0ff */
[----:B------:R-:W3:Y:S03]  /*21c20*/  LDG.E.64 R32, desc[UR6][R26.64] ;  /* 0x000000061a207981 */ /* 0x000ee6000c1e1b00 */
[----:B------:R-:W-:Y:S01]  /*21c30*/  IADD3 R35, R35, R37, RZ ;  /* 0x0000002523237210 */ /* 0x000fe20007ffe0ff */
[----:B-----5:R-:W-:-:S02]  /*21c40*/  IMAD R39, R45, R28, RZ ;  /* 0x0000001c2d277224 */ /* 0x020fc400078e02ff */
[----:B------:R-:W-:Y:S02]  /*21c50*/  IMAD.X R37, R27, 0x1, R41, P2 ;  /* 0x000000011b257824 */ /* 0x000fe400010e0629 */
[C---:B------:R-:W-:Y:S02]  /*21c60*/  IMAD R39, R44.reuse, R29, R39 ;  /* 0x0000001d2c277224 */ /* 0x040fe400078e0227 */
[----:B------:R-:W-:Y:S01]  /*21c70*/  IMAD.WIDE.U32 R28, R44, R28, R34 ;  /* 0x0000001c2c1c7225 */ /* 0x000fe200078e0022 */
[----:B------:R-:W4:Y:S01]  /*21c80*/  LDG.E.64 R42, desc[UR6][R36.64] ;  /* 0x00000006242a7981 */ /* 0x000f22000c1e1b00 */
[----:B0-----:R-:W-:-:S03]  /*21c90*/  IADD3 R22, P2, R36, R20, RZ ;  /* 0x0000001424167210 */ /* 0x001fc60007f5e0ff */
[----:B------:R-:W4:Y:S02]  /*21ca0*/  LDG.E.64 R34, desc[UR6][R18.64+0x70] ;  /* 0x0000700612227981 */ /* 0x000f24000c1e1b00 */
[----:B------:R-:W-:Y:S02]  /*21cb0*/  IMAD.X R23, R37, 0x1, R41, P2 ;  /* 0x0000000125177824 */ /* 0x000fe400010e0629 */
[----:B------:R4:W5:Y:S04]  /*21cc0*/  LDG.E.64 R26, desc[UR6][R18.64+0x78] ;  /* 0x00007806121a7981 */ /* 0x000968000c1e1b00 */
        /* <DEDUP_REMOVED lines=19> */
[----:B-----5:R-:W-:Y:S01]  /*21e00*/  IMAD R17, R45, R26, RZ ;  /* 0x0000001a2d117224 */ /* 0x020fe200078e02ff */
[----:B------:R-:W-:Y:S02]  /*21e10*/  IADD3 R35, R35, R19, RZ ;  /* 0x0000001323237210 */ /* 0x000fe40007ffe0ff */
[----:B------:R-:W-:Y:S01]  /*21e20*/  IADD3 R45, P3, R22, R20, RZ ;  /* 0x00000014162d7210 */ /* 0x000fe20007f7e0ff */
[C---:B------:R-:W-:Y:S02]  /*21e30*/  IMAD R17, R44.reuse, R27, R17 ;  /* 0x0000001b2c117224 */ /* 0x040fe400078e0211 */
[----:B------:R-:W-:-:S04]  /*21e40*/  IMAD.WIDE.U32 R38, R44, R26, R34 ;  /* 0x0000001a2c267225 */ /* 0x000fc800078e0022 */
[----:B------:R-:W-:Y:S02]  /*21e50*/  IMAD.IADD R39, R39, 0x1, R17 ;  /* 0x0000000127277824 */ /* 0x000fe400078e0211 */
[----:B------:R-:W-:Y:S01]  /*21e60*/  IMAD.X R22, R23, 0x1, R41, P3 ;  /* 0x0000000117167824 */ /* 0x000fe200018e0629 */
[----:B------:R-:W-:Y:S06]  /*21e70*/  @P2 BRA `(.L_x_5231) ;  /* 0xfffffff400c02947 */ /* 0x000fec000383ffff */
.L_x_5230:
        /* <DEDUP_REMOVED lines=9> */
[----:B------:R-:W-:Y:S01]  /*21f10*/  IADD3 R44, P0, R45, R20, RZ ;  /* 0x000000142d2c7210 */ /* 0x000fe20007f1e0ff */
[----:B------:R-:W2:Y:S02]  /*21f20*/  LDG.E.64 R34, desc[UR6][R18.64] ;  /* 0x0000000612227981 */ /* 0x000ea4000c1e1b00 */
[----:B------:R-:W-:Y:S02]  /*21f30*/  IMAD.U32 R17, RZ, RZ, UR9 ;  /* 0x00000009ff117e24 */ /* 0x000fe4000f8e00ff */
[----:B------:R-:W-:-:S03]  /*21f40*/  IMAD.X R45, R41, 0x1, R22, P0 ;  /* 0x00000001292d7824 */ /* 0x000fc600000e0616 */
        /* <DEDUP_REMOVED lines=15> */
[-C--:B---3--:R-:W-:Y:S02]  /*22040*/  IMAD R31, R31, R32.reuse, RZ ;  /* 0x000000201f1f7224 */ /* 0x088fe400078e02ff */
[----:B------:R-:W-:Y:S02]  /*22050*/  IMAD.IADD R39, R39, 0x1, R35 ;  /* 0x0000000127277824 */ /* 0x000fe400078e0223 */
[C---:B------:R-:W-:Y:S02]  /*22060*/  IMAD R31, R30.reuse, R33, R31 ;  /* 0x000000211e1f7224 */ /* 0x040fe400078e021f */
[----:B------:R-:W-:-:S04]  /*22070*/  IMAD.WIDE.U32 R36, R30, R32, R38 ;  /* 0x000000201e247225 */ /* 0x000fc800078e0026 */
[----:B------:R-:W-:Y:S01]  /*22080*/  IMAD.X R35, R25, 0x1, R41, P0 ;  /* 0x0000000119237824 */ /* 0x000fe200000e0629 */
[----:B------:R-:W-:Y:S01]  /*22090*/  IADD3 R37, R37, R31, RZ ;  /* 0x0000001f25257210 */ /* 0x000fe20007ffe0ff */
[----:B------:R-:W2:Y:S01]  /*220a0*/  LDG.E.64 R24, desc[UR6][R16.64+0x20] ;  /* 0x0000200610187981 */ /* 0x000ea2000c1e1b00 */
[----:B------:R-:W-:-:S03]  /*220b0*/  IADD3 R32, P0, R34, R20, RZ ;  /* 0x0000001422207210 */ /* 0x000fc60007f1e0ff */
[----:B------:R5:W2:Y:S01]  /*220c0*/  LDG.E.64 R30, desc[UR6][R34.64] ;  /* 0x00000006221e7981 */ /* 0x000aa2000c1e1b00 */
[----:B----4-:R-:W-:Y:S02]  /*220d0*/  IMAD R23, R23, R28, RZ ;  /* 0x0000001c17177224 */ /* 0x010fe400078e02ff */
[----:B------:R-:W-:Y:S01]  /*220e0*/  IMAD.X R33, R35, 0x1, R41, P0 ;  /* 0x0000000123217824 */ /* 0x000fe200000e0629 */
[----:B------:R-:W-:Y:S01]  /*220f0*/  IADD3 R38, P0, R32, R20, RZ ;  /* 0x0000001420267210 */ /* 0x000fe20007f1e0ff */
[C---:B------:R-:W-:Y:S02]  /*22100*/  IMAD R39, R22.reuse, R29, R23 ;  /* 0x0000001d16277224 */ /* 0x040fe400078e0217 */
[----:B------:R-:W-:Y:S02]  /*22110*/  IMAD.WIDE.U32 R28, R22, R28, R36 ;  /* 0x0000001c161c7225 */ /* 0x000fe400078e0024 */
[----:B------:R-:W3:Y:S02]  /*22120*/  LDG.E.64 R22, desc[UR6][R16.64+0x28] ;  /* 0x0000280610167981 */ /* 0x000ee4000c1e1b00 */
[----:B-----5:R-:W-:-:S02]  /*22130*/  IMAD R35, R27, R18, RZ ;  /* 0x000000121b237224 */ /* 0x020fc400078e02ff */
[----:B------:R-:W3:Y:S01]  /*22140*/  LDG.E.64 R36, desc[UR6][R32.64] ;  /* 0x0000000620247981 */ /* 0x000ee2000c1e1b00 */
[----:B------:R-:W-:Y:S02]  /*22150*/  IMAD.IADD R29, R29, 0x1, R39 ;  /* 0x000000011d1d7824 */ /* 0x000fe400078e0227 */
[----:B------:R-:W-:Y:S02]  /*22160*/  IMAD.X R39, R33, 0x1, R41, P0 ;  /* 0x0000000121277824 */ /* 0x000fe400000e0629 */
[C---:B------:R-:W-:Y:S02]  /*22170*/  IMAD R35, R26.reuse, R19, R35 ;  /* 0x000000131a237224 */ /* 0x040fe400078e0223 */
[----:B------:R-:W-:Y:S01]  /*22180*/  IMAD.WIDE.U32 R26, R26, R18, R28 ;  /* 0x000000121a1a7225 */ /* 0x000fe200078e001c */
[----:B------:R-:W-:Y:S01]  /*22190*/  IADD3 R18, P0, R38, R20, RZ ;  /* 0x0000001426127210 */ /* 0x000fe20007f1e0ff */
[----:B------:R-:W4:Y:S04]  /*221a0*/  LDG.E.64 R28, desc[UR6][R16.64+0x30] ;  /* 0x00003006101c7981 */ /* 0x000f28000c1e1b00 */
[----:B------:R-:W4:Y:S01]  /*221b0*/  LDG.E.64 R42, desc[UR6][R38.64] ;  /* 0x00000006262a7981 */ /* 0x000f22000c1e1b00 */
[----:B------:R-:W-:-:S03]  /*221c0*/  IMAD.X R19, R39, 0x1, R41, P0 ;  /* 0x0000000127137824 */ /* 0x000fc600000e0629 */
        /* <DEDUP_REMOVED lines=10> */
[----:B------:R-:W-:-:S05]  /*22270*/  IMAD.WIDE.U32 R24, R30, R24, R26 ;  /* 0x000000181e187225 */ /* 0x000fca00078e001a */
[----:B------:R-:W-:Y:S01]  /*22280*/  IADD3 R25, R25, R31, RZ ;  /* 0x0000001f19197210 */ /* 0x000fe20007ffe0ff */
[----:B---3--:R-:W-:-:S04]  /*22290*/  IMAD R27, R37, R22, RZ ;  /* 0x00000016251b7224 */ /* 0x008fc800078e02ff */
[C---:B------:R-:W-:Y:S02]  /*222a0*/  IMAD R27, R36.reuse, R23, R27 ;  /* 0x00000017241b7224 */ /* 0x040fe400078e021b */
[----:B------:R-:W-:-:S04]  /*222b0*/  IMAD.WIDE.U32 R22, R36, R22, R24 ;  /* 0x0000001624167225 */ /* 0x000fc800078e0018 */
        /* <DEDUP_REMOVED lines=10> */
[----:B------:R-:W-:-:S07]  /*22360*/  IMAD.X R22, R19, 0x1, R41, P2 ;  /* 0x0000000113167824 */ /* 0x000fce00010e0629 */
.L_x_5232:
[----:B------:R-:W-:-:S04]  /*22370*/  ISETP.NE.U32.AND P2, PT, R8, RZ, PT ;  /* 0x000000ff0800720c */ /* 0x000fc80003f45070 */
[----:B------:R-:W-:-:S13]  /*22380*/  ISETP.NE.OR.EX P0, PT, R40, RZ, P0, P2 ;  /* 0x000000ff2800720c */ /* 0x000fda0000705720 */
[----:B------:R-:W-:Y:S05]  /*22390*/  @!P0 BRA `(.L_x_5228) ;  /* 0x0000000000b48947 */ /* 0x000fea0003800000 */
.L_x_5229:
        /* <DEDUP_REMOVED lines=9> */
[----:B------:R-:W2:Y:S01]  /*22430*/  LDG.E.64 R32, desc[UR6][R36.64] ;  /* 0x0000000624207981 */ /* 0x000ea2000c1e1b00 */
[----:B------:R-:W-:-:S03]  /*22440*/  IADD3 R42, P0, R44, R20, RZ ;  /* 0x000000142c2a7210 */ /* 0x000fc60007f1e0ff */
[----:B------:R0:W3:Y:S04]  /*22450*/  LDG.E.64 R30, desc[UR6][R44.64] ;  /* 0x000000062c1e7981 */ /* 0x0000e8000c1e1b00 */
        /* <DEDUP_REMOVED lines=12> */
[----:B------:R-:W-:Y:S01]  /*22520*/  UIADD3 UR4, UP0, UR4, 0x4, URZ ;  /* 0x0000000404047890 */ /* 0x000fe2000ff1e03f */
[----:B0-----:R-:W-:-:S03]  /*22530*/  IADD3 R45, P2, R24, R20, RZ ;  /* 0x00000014182d7210 */ /* 0x001fc60007f5e0ff */
        /* <DEDUP_REMOVED lines=15> */
[----:B------:R-:W-:Y:S02]  /*22630*/  IMAD R17, R28, R27, R17 ;  /* 0x0000001b1c117224 */ /* 0x000fe400078e0211 */
[----:B------:R-:W-:Y:S02]  /*22640*/  IMAD.X R22, R25, 0x1, R41, P2 ;  /* 0x0000000119167824 */ /* 0x000fe400010e0629 */
[----:B------:R-:W-:Y:S01]  /*22650*/  IMAD.IADD R39, R39, 0x1, R17 ;  /* 0x0000000127277824 */ /* 0x000fe200078e0211 */
[----:B------:R-:W-:Y:S06]  /*22660*/  @P0 BRA `(.L_x_5229) ;  /* 0xfffffffc004c0947 */ /* 0x000fec000383ffff */
.L_x_5228:
        /* <DEDUP_REMOVED lines=48> */
.L_x_5227:
        /* <DEDUP_REMOVED lines=16> */
.L_x_5234:
        /* <DEDUP_REMOVED lines=27> */
.L_x_5233:
[----:B------:R-:W-:Y:S05]  /*22c20*/  @!P0 BRA `(.L_x_5235) ;  /* 0x0000000000808947 */ /* 0x000fea0003800000 */
[----:B------:R-:W-:Y:S01]  /*22c30*/  BSSY B1, `(.L_x_5235) ;  /* 0x000001f000017945 */ /* 0x000fe20003800000 */
[----:B------:R-:W-:Y:S01]  /*22c40*/  IMAD.U32 R21, RZ, RZ, UR10 ;  /* 0x0000000aff157e24 */ /* 0x000fe2000f8e00ff */
[----:B------:R-:W-:Y:S01]  /*22c50*/  MOV R11, UR11 ;  /* 0x0000000b000b7c02 */ /* 0x000fe20008000f00 */
[----:B------:R-:W-:Y:S02]  /*22c60*/  IMAD.U32 R23, RZ, RZ, UR11 ;  /* 0x0000000bff177e24 */ /* 0x000fe4000f8e00ff */
[----:B------:R-:W-:-:S07]  /*22c70*/  IMAD.U32 R15, RZ, RZ, UR10 ;  /* 0x0000000aff0f7e24 */ /* 0x000fce000f8e00ff */
.L_x_5236:
        /* <DEDUP_REMOVED lines=27> */
.L_x_5235:
[----:B------:R-:W-:Y:S01]  /*22e30*/  ULDC.64 UR4, c[0x0][0x248] ;  /* 0x0000920000047ab9 */ /* 0x000fe20000000a00 */
[C---:B------:R-:W-:Y:S01]  /*22e40*/  IADD3 R4, P0, -R12.reuse, R15, RZ ;  /* 0x0000000f0c047210 */ /* 0x040fe20007f1e1ff */
[----:B------:R-:W-:Y:S01]  /*22e50*/  ULDC.64 UR8, c[0x0][0x260] ;  /* 0x0000980000087ab9 */ /* 0x000fe20000000a00 */
[----:B------:R-:W-:Y:S02]  /*22e60*/  IADD3 R8, P2, R12, -UR4, RZ ;  /* 0x800000040c087c10 */ /* 0x000fe4000ff5e0ff */
[C---:B------:R-:W-:Y:S01]  /*22e70*/  SHF.L.U64.HI R12, R6.reuse, 0x3, R7 ;  /* 0x00000003060c7819 */ /* 0x040fe20000010207 */
[----:B------:R-:W-:Y:S01]  /*22e80*/  IMAD.SHL.U32 R7, R6, 0x8, RZ ;  /* 0x0000000806077824 */ /* 0x000fe200078e00ff */
        /* <DEDUP_REMOVED lines=13> */
.L_x_5138:
[----:B------:R-:W-:Y:S05]  /*22f60*/  BSYNC B0 ;  /* 0x0000000000007941 */ /* 0x000fea0003800000 */
.L_x_5094:
[----:B01----:R-:W0:Y:S01]  /*22f70*/  S2R R9, SR_TID.X ;  /* 0x0000000000097919 */ /* 0x003e220000002100 */
[----:B------:R-:W1:Y:S01]  /*22f80*/  @!P1 LDC.64 R4, c[0x0][0x270] ;  /* 0x00009c00ff049b82 */ /* 0x000e620000000a00 */
[----:B------:R-:W-:Y:S04]  /*22f90*/  BSSY B0, `(.L_x_5237) ;  /* 0x0000032000007945 */ /* 0x000fe80003800000 */
[----:B------:R-:W-:Y:S01]  /*22fa0*/  BSSY B1, `(.L_x_5238) ;  /* 0x000002a000017945 */ /* 0x000fe20003800000 */
[----:B0-----:R-:W-:-:S04]  /*22fb0*/  @!P1 IMAD.IADD R7, R0, 0x1, R9 ;  /* 0x0000000100079824 */ /* 0x001fc800078e0209 */
[----:B-1----:R-:W-:-:S04]  /*22fc0*/  @!P1 IMAD.WIDE.U32 R4, R7, 0x8, R4 ;  /* 0x0000000807049825 */ /* 0x002fc800078e0004 */
[----:B------:R-:W-:Y:S01]  /*22fd0*/  IMAD.MOV.U32 R7, RZ, RZ, R9 ;  /* 0x000000ffff077224 */ /* 0x000fe200078e0009 */
[----:B------:R0:W-:Y:S01]  /*22fe0*/  @!P1 STG.E.64 desc[UR6][R4.64], RZ ;  /* 0x000000ff04009986 */ /* 0x0001e2000c101b06 */
[----:B------:R-:W-:-:S05]  /*22ff0*/  @!P1 IMAD.MOV.U32 R7, RZ, RZ, R3 ;  /* 0x000000ffff079224 */ /* 0x000fca00078e0003 */
[----:B------:R-:W-:-:S13]  /*23000*/  ISETP.GE.AND P0, PT, R7, R2, PT ;  /* 0x000000020700720c */ /* 0x000fda0003f06270 */
[----:B0-----:R-:W-:Y:S05]  /*23010*/  @P0 BRA `(.L_x_5239) ;  /* 0x0000000000300947 */ /* 0x001fea0003800000 */
[----:B------:R-:W0:Y:S01]  /*23020*/  LDC.64 R4, c[0x0][0x270] ;  /* 0x00009c00ff047b82 */ /* 0x000e220000000a00 */
[----:B------:R-:W-:Y:S02]  /*23030*/  IMAD.IADD R3, R0, 0x1, R7 ;  /* 0x0000000100037824 */ /* 0x000fe400078e0207 */
[----:B------:R-:W-:-:S05]  /*23040*/  VIADD R7, R7, 0x80 ;  /* 0x0000008007077836 */ /* 0x000fca0000000000 */
[----:B------:R-:W-:Y:S01]  /*23050*/  ISETP.GE.AND P0, PT, R7, R2, PT ;  /* 0x000000020700720c */ /* 0x000fe20003f06270 */
[----:B0-----:R-:W-:-:S05]  /*23060*/  IMAD.WIDE.U32 R4, R3, 0x8, R4 ;  /* 0x0000000803047825 */ /* 0x001fca00078e0004 */
[----:B------:R0:W-:Y:S07]  /*23070*/  STG.E.64 desc[UR6][R4.64], RZ ;  /* 0x000000ff04007986 */ /* 0x0001ee000c101b06 */
[----:B------:R-:W-:Y:S05]  /*23080*/  @P0 BRA `(.L_x_5240) ;  /* 0x0000000000300947 */ /* 0x000fea0003800000 */
[----:B0-----:R-:W0:Y:S01]  /*23090*/  LDC.64 R4, c[0x0][0x270] ;  /* 0x00009c00ff047b82 */ /* 0x001e220000000a00 */
[----:B------:R-:W-:Y:S01]  /*230a0*/  IADD3 R3, R0, R7, RZ ;  /* 0x0000000700037210 */ /* 0x000fe20007ffe0ff */
[----:B------:R-:W-:-:S04]  /*230b0*/  VIADD R7, R7, 0x80 ;  /* 0x0000008007077836 */ /* 0x000fc80000000000 */
[----:B0-----:R-:W-:-:S05]  /*230c0*/  IMAD.WIDE.U32 R4, R3, 0x8, R4 ;  /* 0x0000000803047825 */ /* 0x001fca00078e0004 */
[----:B------:R0:W-:Y:S02]  /*230d0*/  STG.E.64 desc[UR6][R4.64], RZ ;  /* 0x000000ff04007986 */ /* 0x0001e4000c101b06 */
.L_x_5239:
[----:B------:R-:W-:-:S13]  /*230e0*/  ISETP.GE.AND P0, PT, R7, R2, PT ;  /* 0x000000020700720c */ /* 0x000fda0003f06270 */
[----:B------:R-:W-:Y:S05]  /*230f0*/  @P0 BRA `(.L_x_5241) ;  /* 0x0000000000300947 */ /* 0x000fea0003800000 */
[----:B0-----:R-:W0:Y:S01]  /*23100*/  LDC.64 R4, c[0x0][0x270] ;  /* 0x00009c00ff047b82 */ /* 0x001e220000000a00 */
[----:B------:R-:W-:Y:S02]  /*23110*/  IMAD.IADD R3, R0, 0x1, R7 ;  /* 0x0000000100037824 */ /* 0x000fe400078e0207 */
[----:B------:R-:W-:Y:S02]  /*23120*/  VIADD R7, R7, 0x80 ;  /* 0x0000008007077836 */ /* 0x000fe40000000000 */
[----:B0-----:R-:W-:-:S05]  /*23130*/  IMAD.WIDE.U32 R4, R3, 0x8, R4 ;  /* 0x0000000803047825 */ /* 0x001fca00078e0004 */
[----:B------:R1:W-:Y:S02]  /*23140*/  STG.E.64 desc[UR6][R4.64], RZ ;  /* 0x000000ff04007986 */ /* 0x0003e4000c101b06 */
.L_x_5240:
[----:B------:R-:W-:-:S13]  /*23150*/  ISETP.GE.AND P0, PT, R7, R2, PT ;  /* 0x000000020700720c */ /* 0x000fda0003f06270 */
[----:B------:R-:W-:Y:S05]  /*23160*/  @P0 BRA `(.L_x_5242) ;  /* 0x0000000000340947 */ /* 0x000fea0003800000 */
[----:B01----:R-:W0:Y:S01]  /*23170*/  LDC.64 R4, c[0x0][0x270] ;  /* 0x00009c00ff047b82 */ /* 0x003e220000000a00 */
[----:B------:R-:W-:Y:S02]  /*23180*/  IMAD.IADD R3, R0, 0x1, R7 ;  /* 0x0000000100037824 */ /* 0x000fe400078e0207 */
[----:B------:R-:W-:Y:S02]  /*23190*/  VIADD R7, R7, 0x80 ;  /* 0x0000008007077836 */ /* 0x000fe40000000000 */
[----:B0-----:R-:W-:-:S05]  /*231a0*/  IMAD.WIDE.U32 R4, R3, 0x8, R4 ;  /* 0x0000000803047825 */ /* 0x001fca00078e0004 */
[----:B------:R1:W-:Y:S02]  /*231b0*/  STG.E.64 desc[UR6][R4.64], RZ ;  /* 0x000000ff04007986 */ /* 0x0003e4000c101b06 */
.L_x_5241:
[----:B------:R-:W-:-:S13]  /*231c0*/  ISETP.GE.AND P0, PT, R7, R2, PT ;  /* 0x000000020700720c */ /* 0x000fda0003f06270 */
[----:B------:R-:W-:Y:S05]  /*231d0*/  @P0 BREAK B1 ;  /* 0x0000000000010942 */ /* 0x000fea0003800000 */
[----:B------:R-:W-:Y:S05]  /*231e0*/  @P0 BRA `(.L_x_5243) ;  /* 0x0000000000300947 */ /* 0x000fea0003800000 */
[----:B01----:R-:W0:Y:S01]  /*231f0*/  LDC.64 R4, c[0x0][0x270] ;  /* 0x00009c00ff047b82 */ /* 0x003e220000000a00 */
[----:B------:R-:W-:Y:S01]  /*23200*/  IADD3 R3, R0, R7, RZ ;  /* 0x0000000700037210 */ /* 0x000fe20007ffe0ff */
[----:B------:R-:W-:-:S04]  /*23210*/  VIADD R7, R7, 0x80 ;  /* 0x0000008007077836 */ /* 0x000fc80000000000 */
[----:B0-----:R-:W-:-:S05]  /*23220*/  IMAD.WIDE.U32 R4, R3, 0x8, R4 ;  /* 0x0000000803047825 */ /* 0x001fca00078e0004 */
[----:B------:R2:W-:Y:S02]  /*23230*/  STG.E.64 desc[UR6][R4.64], RZ ;  /* 0x000000ff04007986 */ /* 0x0005e4000c101b06 */
.L_x_5242:
[----:B------:R-:W-:Y:S05]  /*23240*/  BSYNC B1 ;  /* 0x0000000000017941 */ /* 0x000fea0003800000 */
.L_x_5238:
[----:B------:R-:W-:-:S13]  /*23250*/  ISETP.GE.AND P0, PT, R7, R2, PT ;  /* 0x000000020700720c */ /* 0x000fda0003f06270 */
[----:B012---:R-:W0:Y:S01]  /*23260*/  @!P0 LDC.64 R4, c[0x0][0x270] ;  /* 0x00009c00ff048b82 */ /* 0x007e220000000a00 */
[----:B------:R-:W-:Y:S02]  /*23270*/  @!P0 IMAD.IADD R3, R0, 0x1, R7 ;  /* 0x0000000100038824 */ /* 0x000fe400078e0207 */
[----:B------:R-:W-:Y:S02]  /*23280*/  @!P0 VIADD R7, R7, 0x80 ;  /* 0x0000008007078836 */ /* 0x000fe40000000000 */
[----:B0-----:R-:W-:-:S05]  /*23290*/  @!P0 IMAD.WIDE.U32 R4, R3, 0x8, R4 ;  /* 0x0000000803048825 */ /* 0x001fca00078e0004 */
[----:B------:R2:W-:Y:S02]  /*232a0*/  @!P0 STG.E.64 desc[UR6][R4.64], RZ ;  /* 0x000000ff04008986 */ /* 0x0005e4000c101b06 */
.L_x_5243:
[----:B------:R-:W-:Y:S05]  /*232b0*/  BSYNC B0 ;  /* 0x0000000000007941 */ /* 0x000fea0003800000 */
.L_x_5237:
[----:B------:R-:W-:Y:S05]  /*232c0*/  WARPSYNC.ALL ;  /* 0x0000000000007948 */ /* 0x000fea0003800000 */
[----:B------:R-:W-:-:S13]  /*232d0*/  ISETP.GE.AND P0, PT, R7, R2, PT ;  /* 0x000000020700720c */ /* 0x000fda0003f06270 */
[----:B------:R-:W-:Y:S05]  /*232e0*/  @P0 EXIT ;  /* 0x000000000000094d */ /* 0x000fea0003800000 */
[----:B------:R-:W3:Y:S01]  /*232f0*/  LDC.64 R2, c[0x0][0x270] ;  /* 0x00009c00ff027b82 */ /* 0x000ee20000000a00 */
[----:B------:R-:W-:-:S04]  /*23300*/  IMAD.IADD R7, R0, 0x1, R7 ;  /* 0x0000000100077824 */ /* 0x000fc800078e0207 */
[----:B---3--:R-:W-:-:S05]  /*23310*/  IMAD.WIDE.U32 R2, R7, 0x8, R2 ;  /* 0x0000000807027825 */ /* 0x008fca00078e0002 */
[----:B------:R-:W-:Y:S01]  /*23320*/  STG.E.64 desc[UR6][R2.64], RZ ;  /* 0x000000ff02007986 */ /* 0x000fe2000c101b06 */
[----:B------:R-:W-:Y:S05]  /*23330*/  EXIT ;  /* 0x000000000000794d */ /* 0x000fea0003800000 */
.L_x_5244:
        /* <DEDUP_REMOVED lines=12> */
.L_x_18568:


//--------------------- .text._ZN2at6native29vectorized_elementwise_kernelILi4EZZNS0_73_GLOBAL__N__c8866d80_35_SparseBinaryOpIntersectionKernel_cu_9e10b42f_311142_sparse_binary_op_intersection_kernel_implINS2_18CUDAKernelLauncherENS2_36CUDAValueSelectionIntersectionKernelINS2_9LhsProjOpEEElLl0EEEvRNS_6TensorERKS8_SB_RKSt6vectorIlSaIlEERKSt8optionalIS8_ESK_bbENKUlvE3_clEvEUllE_St5arrayIPcLm2EEEEviT0_T1_ --------------------------
	.section	.text._ZN2at6native29vectorized_elementwise_kernelILi4EZZNS0_73_GLOBAL__N__c8866d80_35_SparseBinaryOpIntersectionKernel_cu_9e10b42f_311142_sparse_binary_op_intersection_kernel_implINS2_18CUDAKernelLauncherENS2_36CUDAValueSelectionIntersectionKernelINS2_9LhsProjOpEEElLl0EEEvRNS_6TensorERKS8_SB_RKSt6vectorIlSaIlEERKSt8optionalIS8_ESK_bbENKUlvE3_clEvEUllE_St5arrayIPcLm2EEEEviT0_T1_,"ax",@progbits
	.align	128
        .global         _ZN2at6native29vectorized_elementwise_kernelILi4EZZNS0_73_GLOBAL__N__c8866d80_35_SparseBinaryOpIntersectionKernel_cu_9e10b42f_311142_sparse_binary_op_intersection_kernel_implINS2_18CUDAKernelLauncherENS2_36CUDAValueSelectionIntersectionKernelINS2_9LhsProjOpEEElLl0EEEvRNS_6TensorERKS8_SB_RKSt6vectorIlSaIlEERKSt8optionalIS8_ESK_bbENKUlvE3_clEvEUllE_St5arrayIPcLm2EEEEviT0_T1_
        .type           _ZN2at6native29vectorized_elementwise_kernelILi4EZZNS0_73_GLOBAL__N__c8866d80_35_SparseBinaryOpIntersectionKernel_cu_9e10b42f_311142_sparse_binary_op_intersection_kernel_implINS2_18CUDAKernelLauncherENS2_36CUDAValueSelectionIntersectionKernelINS2_9LhsProjOpEEElLl0EEEvRNS_6TensorERKS8_SB_RKSt6vectorIlSaIlEERKSt8optionalIS8_ESK_bbENKUlvE3_clEvEUllE_St5arrayIPcLm2EEEEviT0_T1_,@function
        .size           _ZN2at6native29vectorized_elementwise_kernelILi4EZZNS0_73_GLOBAL__N__c8866d80_35_SparseBinaryOpIntersectionKernel_cu_9e10b42f_311142_sparse_binary_op_intersection_kernel_implINS2_18CUDAKernelLauncherENS2_36CUDAValueSelectionIntersectionKernelINS2_9LhsProjOpEEElLl0EEEvRNS_6TensorERKS8_SB_RKSt6vectorIlSaIlEERKSt8optionalIS8_ESK_bbENKUlvE3_clEvEUllE_St5arrayIPcLm2EEEEviT0_T1_,(.L_x_18569 - _ZN2at6native29vectorized_elementwise_kernelILi4EZZNS0_73_GLOBAL__N__c8866d80_35_SparseBinaryOpIntersectionKernel_cu_9e10b42f_311142_sparse_binary_op_intersection_kernel_implINS2_18CUDAKernelLauncherENS2_36CUDAValueSelectionIntersectionKernelINS2_9LhsProjOpEEElLl0EEEvRNS_6TensorERKS8_SB_RKSt6vectorIlSaIlEERKSt8optionalIS8_ESK_bbENKUlvE3_clEvEUllE_St5arrayIPcLm2EEEEviT0_T1_)
        .other          _ZN2at6native29vectorized_elementwise_kernelILi4EZZNS0_73_GLOBAL__N__c8866d80_35_SparseBinaryOpIntersectionKernel_cu_9e10b42f_311142_sparse_binary_op_intersection_kernel_implINS2_18CUDAKernelLauncherENS2_36CUDAValueSelectionIntersectionKernelINS2_9LhsProjOpEEElLl0EEEvRNS_6TensorERKS8_SB_RKSt6vectorIlSaIlEERKSt8optionalIS8_ESK_bbENKUlvE3_clEvEUllE_St5arrayIPcLm2EEEEviT0_T1_,@"STO_CUDA_ENTRY STV_DEFAULT"
_ZN2at6native29vectorized_elementwise_kernelILi4EZZNS0_73_GLOBAL__N__c8866d80_35_SparseBinaryOpIntersectionKernel_cu_9e10b42f_311142_sparse_binary_op_intersection_kernel_implINS2_18CUDAKernelLauncherENS2_36CUDAValueSelectionIntersectionKernelINS2_9LhsProjOpEEElLl0EEEvRNS_6TensorERKS8_SB_RKSt6vectorIlSaIlEERKSt8optionalIS8_ESK_bbENKUlvE3_clEvEUllE_St5arrayIPcLm2EEEEviT0_T1_:
.text._ZN2at6native29vectorized_elementwise_kernelILi4EZZNS0_73_GLOBAL__N__c8866d80_35_SparseBinaryOpIntersectionKernel_cu_9e10b42f_311142_sparse_binary_op_intersection_kernel_implINS2_18CUDAKernelLauncherENS2_36CUDAValueSelectionIntersectionKernelINS2_9LhsProjOpEEElLl0EEEvRNS_6TensorERKS8_SB_RKSt6vectorIlSaIlEERKSt8optionalIS8_ESK_bbENKUlvE3_clEvEUllE_St5arrayIPcLm2EEEEviT0_T1_:
        /* <DEDUP_REMOVED lines=105> */
.L_x_5247:
[----:B------:R-:W-:Y:S01]  /*0690*/  BSSY B0, `(.L_x_5249) ;  /* 0x0000021000007945 */ /* 0x000fe20003800000 */
[----:B------:R-:W-:Y:S02]  /*06a0*/  IMAD.U32 R37, RZ, RZ, UR14 ;  /* 0x0000000eff257e24 */ /* 0x000fe4000f8e00ff */
[----:B------:R-:W-:Y:S02]  /*06b0*/  IMAD.U32 R36, RZ, RZ, UR15 ;  /* 0x0000000fff247e24 */ /* 0x000fe4000f8e00ff */
[----:B------:R-:W-:Y:S02]  /*06c0*/  IMAD.U32 R35, RZ, RZ, UR14 ;  /* 0x0000000eff237e24 */ /* 0x000fe4000f8e00ff */
[----:B------:R-:W-:Y:S02]  /*06d0*/  IMAD.U32 R34, RZ, RZ, UR15 ;  /* 0x0000000fff227e24 */ /* 0x000fe4000f8e00ff */
[----:B------:R-:W-:Y:S02]  /*06e0*/  IMAD.MOV.U32 R31, RZ, RZ, R32 ;  /* 0x000000ffff1f7224 */ /* 0x000fe400078e0020 */
[----:B------:R-:W-:-:S07]  /*06f0*/  IMAD.MOV.U32 R30, RZ, RZ, R33 ;  /* 0x000000ffff1e7224 */ /* 0x000fce00078e0021 */
.L_x_5250:
        /* <DEDUP_REMOVED lines=27> */
.L_x_5249:
        /* <DEDUP_REMOVED lines=8> */
.L_x_5252:
        /* <DEDUP_REMOVED lines=27> */
.L_x_5251:
        /* <DEDUP_REMOVED lines=28> */
.L_x_5254:
        /* <DEDUP_REMOVED lines=27> */
.L_x_5253:
[----:B------:R-:W-:Y:S01]  /*0e50*/  BSSY B0, `(.L_x_5255) ;  /* 0x0000021000007945 */ /* 0x000fe20003800000 */
[----:B------:R-:W-:Y:S01]  /*0e60*/  IMAD.MOV.U32 R34, RZ, RZ, R32 ;  /* 0x000000ffff227224 */ /* 0x000fe200078e0020 */
[----:B------:R-:W-:Y:S01]  /*0e70*/  MOV R31, UR8 ;  /* 0x00000008001f7c02 */ /* 0x000fe20008000f00 */
[----:B------:R-:W-:Y:S02]  /*0e80*/  IMAD.MOV.U32 R35, RZ, RZ, R33 ;  /* 0x000000ffff237224 */ /* 0x000fe400078e0021 */
[----:B------:R-:W-:Y:S02]  /*0e90*/  IMAD.U32 R30, RZ, RZ, UR9 ;  /* 0x00000009ff1e7e24 */ /* 0x000fe4000f8e00ff */
[----:B------:R-:W-:Y:S02]  /*0ea0*/  IMAD.U32 R28, RZ, RZ, UR8 ;  /* 0x00000008ff1c7e24 */ /* 0x000fe4000f8e00ff */
[----:B------:R-:W-:-:S07]  /*0eb0*/  IMAD.U32 R29, RZ, RZ, UR9 ;  /* 0x00000009ff1d7e24 */ /* 0x000fce000f8e00ff */
.L_x_5256:
        /* <DEDUP_REMOVED lines=27> */
.L_x_5255:
        /* <DEDUP_REMOVED lines=23> */
.L_x_5258:
        /* <DEDUP_REMOVED lines=27> */
.L_x_5257:
[----:B------:R-:W-:Y:S01]  /*1390*/  BSSY B0, `(.L_x_5259) ;  /* 0x0000021000007945 */ /* 0x000fe20003800000 */
[----:B------:R-:W-:Y:S01]  /*13a0*/  IMAD.MOV.U32 R38, RZ, RZ, R32 ;  /* 0x000000ffff267224 */ /* 0x000fe200078e0020 */
[----:B------:R-:W-:Y:S01]  /*13b0*/  MOV R35, R33 ;  /* 0x0000002100237202 */ /* 0x000fe20000000f00 */
[----:B------:R-:W-:Y:S02]  /*13c0*/  IMAD.U32 R34, RZ, RZ, UR8 ;  /* 0x00000008ff227e24 */ /* 0x000fe4000f8e00ff */
[----:B------:R-:W-:Y:S02]  /*13d0*/  IMAD.U32 R36, RZ, RZ, UR9 ;  /* 0x00000009ff247e24 */ /* 0x000fe4000f8e00ff */
[----:B------:R-:W-:Y:S02]  /*13e0*/  IMAD.U32 R30, RZ, RZ, UR8 ;  /* 0x00000008ff1e7e24 */ /* 0x000fe4000f8e00ff */
[----:B------:R-:W-:-:S07]  /*13f0*/  IMAD.U32 R24, RZ, RZ, UR9 ;  /* 0x00000009ff187e24 */ /* 0x000fce000f8e00ff */
.L_x_5260:
        /* <DEDUP_REMOVED lines=27> */
.L_x_5259:
        /* <DEDUP_REMOVED lines=28> */
.L_x_5262:
        /* <DEDUP_REMOVED lines=27> */
.L_x_5261:
[----:B------:R-:W-:Y:S01]  /*1920*/  BSSY B0, `(.L_x_5263) ;  /* 0x0000021000007945 */ /* 0x000fe20003800000 */
[----:B------:R-:W-:Y:S01]  /*1930*/  MOV R34, R32 ;  /* 0x0000002000227202 */ /* 0x000fe20000000f00 */
[----:B------:R-:W-:Y:S02]  /*1940*/  IMAD.MOV.U32 R35, RZ, RZ, R33 ;  /* 0x000000ffff237224 */ /* 0x000fe400078e0021 */
[----:B------:R-:W-:Y:S02]  /*1950*/  IMAD.U32 R30, RZ, RZ, UR8 ;  /* 0x00000008ff1e7e24 */ /* 0x000fe4000f8e00ff */
[----:B------:R-:W-:Y:S02]  /*1960*/  IMAD.U32 R31, RZ, RZ, UR9 ;  /* 0x00000009ff1f7e24 */ /* 0x000fe4000f8e00ff */
[----:B------:R-:W-:Y:S02]  /*1970*/  IMAD.U32 R29, RZ, RZ, UR8 ;  /* 0x00000008ff1d7e24 */ /* 0x000fe4000f8e00ff */
[----:B------:R-:W-:-:S07]  /*1980*/  IMAD.U32 R9, RZ, RZ, UR9 ;  /* 0x00000009ff097e24 */ /* 0x000fce000f8e00ff */
.L_x_5264:
        /* <DEDUP_REMOVED lines=27> */
.L_x_5263:
        /* <DEDUP_REMOVED lines=26> */
.L_x_5266:
        /* <DEDUP_REMOVED lines=27> */
.L_x_5265:
[----:B------:R-:W-:Y:S01]  /*1e90*/  BSSY B0, `(.L_x_5267) ;  /* 0x0000021000007945 */ /* 0x000fe20003800000 */
[----:B------:R-:W-:Y:S02]  /*1ea0*/  IMAD.MOV.U32 R31, RZ, RZ, R32 ;  /* 0x000000ffff1f7224 */ /* 0x000fe400078e0020 */
[----:B------:R-:W-:Y:S02]  /*1eb0*/  IMAD.MOV.U32 R30, RZ, RZ, R33 ;  /* 0x000000ffff1e7224 */ /* 0x000fe400078e0021 */
[----:B------:R-:W-:Y:S02]  /*1ec0*/  IMAD.U32 R27, RZ, RZ, UR8 ;  /* 0x00000008ff1b7e24 */ /* 0x000fe4000f8e00ff */
[----:B------:R-:W-:Y:S02]  /*1ed0*/  IMAD.U32 R29, RZ, RZ, UR9 ;  /* 0x00000009ff1d7e24 */ /* 0x000fe4000f8e00ff */
[----:B------:R-:W-:Y:S02]  /*1ee0*/  IMAD.U32 R25, RZ, RZ, UR8 ;  /* 0x00000008ff197e24 */ /* 0x000fe4000f8e00ff */
[----:B------:R-:W-:-:S07]  /*1ef0*/  IMAD.U32 R9, RZ, RZ, UR9 ;  /* 0x00000009ff097e24 */ /* 0x000fce000f8e00ff */
.L_x_5268:
        /* <DEDUP_REMOVED lines=27> */
.L_x_5267:
        /* <DEDUP_REMOVED lines=26> */
.L_x_5270:
        /* <DEDUP_REMOVED lines=27> */
.L_x_5269:
[----:B------:R-:W-:Y:S01]  /*2400*/  BSSY B0, `(.L_x_5271) ;  /* 0x0000021000007945 */ /* 0x000fe20003800000 */
[----:B------:R-:W-:Y:S01]  /*2410*/  IMAD.MOV.U32 R29, RZ, RZ, R32 ;  /* 0x000000ffff1d7224 */ /* 0x000fe200078e0020 */
[----:B------:R-:W-:Y:S01]  /*2420*/  MOV R27, UR9 ;  /* 0x00000009001b7c02 */ /* 0x000fe20008000f00 */
[----:B------:R-:W-:Y:S02]  /*2430*/  IMAD.MOV.U32 R28, RZ, RZ, R33 ;  /* 0x000000ffff1c7224 */ /* 0x000fe400078e0021 */
[----:B------:R-:W-:Y:S02]  /*2440*/  IMAD.U32 R24, RZ, RZ, UR8 ;  /* 0x00000008ff187e24 */ /* 0x000fe4000f8e00ff */
[----:B------:R-:W-:Y:S02]  /*2450*/  IMAD.U32 R26, RZ, RZ, UR9 ;  /* 0x00000009ff1a7e24 */ /* 0x000fe4000f8e00ff */
[----:B------:R-:W-:-:S07]  /*2460*/  IMAD.U32 R25, RZ, RZ, UR8 ;  /* 0x00000008ff197e24 */ /* 0x000fce000f8e00ff */
.L_x_5272:
        /* <DEDUP_REMOVED lines=27> */
.L_x_5271:
        /* <DEDUP_REMOVED lines=26> */
.L_x_5274:
        /* <DEDUP_REMOVED lines=27> */
.L_x_5273:
[----:B------:R-:W-:Y:S01]  /*2970*/  BSSY B0, `(.L_x_5275) ;  /* 0x0000021000007945 */ /* 0x000fe20003800000 */
[----:B------:R-:W-:Y:S01]  /*2980*/  IMAD.MOV.U32 R27, RZ, RZ, R32 ;  /* 0x000000ffff1b7224 */ /* 0x000fe200078e0020 */
[----:B------:R-:W-:Y:S01]  /*2990*/  MOV R23, UR8 ;  /* 0x0000000800177c02 */ /* 0x000fe20008000f00 */
[----:B------:R-:W-:Y:S02]  /*29a0*/  IMAD.MOV.U32 R26, RZ, RZ, R33 ;  /* 0x000000ffff1a7224 */ /* 0x000fe400078e0021 */
[----:B------:R-:W-:Y:S02]  /*29b0*/  IMAD.U32 R22, RZ, RZ, UR8 ;  /* 0x00000008ff167e24 */ /* 0x000fe4000f8e00ff */
[----:B------:R-:W-:Y:S02]  /*29c0*/  IMAD.U32 R24, RZ, RZ, UR9 ;  /* 0x00000009ff187e24 */ /* 0x000fe4000f8e00ff */
[----:B------:R-:W-:-:S07]  /*29d0*/  IMAD.U32 R25, RZ, RZ, UR9 ;  /* 0x00000009ff197e24 */ /* 0x000fce000f8e00ff */
.L_x_5276:
        /* <DEDUP_REMOVED lines=27> */
.L_x_5275:
        /* <DEDUP_REMOVED lines=26> */
.L_x_5278:
        /* <DEDUP_REMOVED lines=27> */
.L_x_5277:
[----:B------:R-:W-:Y:S01]  /*2ee0*/  BSSY B0, `(.L_x_5279) ;  /* 0x000001d000007945 */ /* 0x000fe20003800000 */
[----:B------:R-:W-:Y:S02]  /*2ef0*/  IMAD.U32 R19, RZ, RZ, UR8 ;  /* 0x00000008ff137e24 */ /* 0x000fe4000f8e00ff */
[----:B------:R-:W-:-:S07]  /*2f00*/  IMAD.U32 R22, RZ, RZ, UR9 ;  /* 0x00000009ff167e24 */ /* 0x000fce000f8e00ff */
.L_x_5280:
        /* <DEDUP_REMOVED lines=27> */
.L_x_5279:
        /* <DEDUP_REMOVED lines=15> */
.L_x_5246:
        /* <DEDUP_REMOVED lines=45> */
.L_x_5285:
        /* <DEDUP_REMOVED lines=140> */
.L_x_5284:
        /* <DEDUP_REMOVED lines=79> */
.L_x_5286:
[----:B------:R-:W-:-:S04]  /*4230*/  ISETP.NE.U32.AND P2, PT, R2, RZ, PT ;  /* 0x000000ff0200720c */ /* 0x000fc80003f45070 */
[----:B------:R-:W-:-:S13]  /*4240*/  ISETP.NE.OR.EX P0, PT, R3, RZ, P0, P2 ;  /* 0x000000ff0300720c */ /* 0x000fda0000705720 */
[----:B------:R-:W-:Y:S05]  /*4250*/  @!P0 BRA `(.L_x_5282) ;  /* 0x0000000000b08947 */ /* 0x000fea0003800000 */
.L_x_5283:
        /* <DEDUP_REMOVED lines=44> */
.L_x_5282:
        /* <DEDUP_REMOVED lines=50> */
.L_x_5281:
        /* <DEDUP_REMOVED lines=21> */
.L_x_5288:
        /* <DEDUP_REMOVED lines=27> */
.L_x_5287:
        /* <DEDUP_REMOVED lines=9> */
.L_x_5290:
        /* <DEDUP_REMOVED lines=27> */
.L_x_5289:
        /* <DEDUP_REMOVED lines=54> */
.L_x_5295:
        /* <DEDUP_REMOVED lines=142> */
.L_x_5294:
        /* <DEDUP_REMOVED lines=79> */
.L_x_5296:
[----:B------:R-:W-:-:S04]  /*5eb0*/  ISETP.NE.U32.AND P3, PT, R41, RZ, PT ;  /* 0x000000ff2900720c */ /* 0x000fc80003f65070 */
[----:B------:R-:W-:-:S13]  /*5ec0*/  ISETP.NE.OR.EX P0, PT, R40, RZ, P0, P3 ;  /* 0x000000ff2800720c */ /* 0x000fda0000705730 */
[----:B------:R-:W-:Y:S05]  /*5ed0*/  @!P0 BRA `(.L_x_5292) ;  /* 0x0000000000b48947 */ /* 0x000fea0003800000 */
.L_x_5293:
        /* <DEDUP_REMOVED lines=45> */
.L_x_5292:
        /* <DEDUP_REMOVED lines=51> */
.L_x_5291:
        /* <DEDUP_REMOVED lines=15> */
.L_x_5298:
        /* <DEDUP_REMOVED lines=27> */
.L_x_5297:
        /* <DEDUP_REMOVED lines=8> */
.L_x_5300:
        /* <DEDUP_REMOVED lines=27> */
.L_x_5299:
        /* <DEDUP_REMOVED lines=54> */
.L_x_5305:
        /* <DEDUP_REMOVED lines=142> */
.L_x_5304:
        /* <DEDUP_REMOVED lines=79> */
.L_x_5306:
[----:B------:R-:W-:-:S04]  /*7ae0*/  ISETP.NE.U32.AND P3, PT, R41, RZ, PT ;  /* 0x000000ff2900720c */ /* 0x000fc80003f65070 */
[----:B------:R-:W-:-:S13]  /*7af0*/  ISETP.NE.OR.EX P0, PT, R40, RZ, P0, P3 ;  /* 0x000000ff2800720c */ /* 0x000fda0000705730 */
[----:B------:R-:W-:Y:S05]  /*7b00*/  @!P0 BRA `(.L_x_5302) ;  /* 0x0000000000b48947 */ /* 0x000fea0003800000 */
.L_x_5303:
        /* <DEDUP_REMOVED lines=45> */
.L_x_5302:
        /* <DEDUP_REMOVED lines=52> */
.L_x_5301:
        /* <DEDUP_REMOVED lines=15> */
.L_x_5308:
        /* <DEDUP_REMOVED lines=27> */
.L_x_5307:
        /* <DEDUP_REMOVED lines=8> */
.L_x_5310:
        /* <DEDUP_REMOVED lines=27> */
.L_x_5309:
        /* <DEDUP_REMOVED lines=50> */
.L_x_5315:
        /* <DEDUP_REMOVED lines=141> */
.L_x_5314:
        /* <DEDUP_REMOVED lines=79> */
.L_x_5316:
[----:B------:R-:W-:-:S04]  /*96d0*/  ISETP.NE.U32.AND P3, PT, R7, RZ, PT ;  /* 0x000000ff0700720c */ /* 0x000fc80003f65070 */
[----:B------:R-:W-:-:S13]  /*96e0*/  ISETP.NE.OR.EX P0, PT, R6, RZ, P0, P3 ;  /* 0x000000ff0600720c */ /* 0x000fda0000705730 */
[----:B------:R-:W-:Y:S05]  /*96f0*/  @!P0 BRA `(.L_x_5312) ;  /* 0x0000000000b48947 */ /* 0x000fea0003800000 */
.L_x_5313:
        /* <DEDUP_REMOVED lines=45> */
.L_x_5312:
        /* <DEDUP_REMOVED lines=51> */
.L_x_5311:
        /* <DEDUP_REMOVED lines=15> */
.L_x_5318:
        /* <DEDUP_REMOVED lines=27> */
.L_x_5317:
        /* <DEDUP_REMOVED lines=8> */
.L_x_5320:
        /* <DEDUP_REMOVED lines=27> */
.L_x_5319:
        /* <DEDUP_REMOVED lines=51> */
.L_x_5325:
        /* <DEDUP_REMOVED lines=139> */
.L_x_5324:
        /* <DEDUP_REMOVED lines=79> */
.L_x_5326:
[----:B------:R-:W-:-:S04]  /*b2a0*/  ISETP.NE.U32.AND P3, PT, R40, RZ, PT ;  /* 0x000000ff2800720c */ /* 0x000fc80003f65070 */
[----:B------:R-:W-:-:S13]  /*b2b0*/  ISETP.NE.OR.EX P0, PT, R42, RZ, P0, P3 ;  /* 0x000000ff2a00720c */ /* 0x000fda0000705730 */
[----:B------:R-:W-:Y:S05]  /*b2c0*/  @!P0 BRA `(.L_x_5322) ;  /* 0x0000000000b48947 */ /* 0x000fea0003800000 */
.L_x_5323:
        /* <DEDUP_REMOVED lines=45> */
.L_x_5322:
        /* <DEDUP_REMOVED lines=51> */
.L_x_5321:
        /* <DEDUP_REMOVED lines=14> */
.L_x_5328:
        /* <DEDUP_REMOVED lines=27> */
.L_x_5327:
        /* <DEDUP_REMOVED lines=8> */
.L_x_5330:
        /* <DEDUP_REMOVED lines=27> */
.L_x_5329:
        /* <DEDUP_REMOVED lines=51> */
.L_x_5335:
        /* <DEDUP_REMOVED lines=141> */
.L_x_5334:
        /* <DEDUP_REMOVED lines=79> */
.L_x_5336:
[----:B------:R-:W-:-:S04]  /*ce80*/  ISETP.NE.U32.AND P3, PT, R7, RZ, PT ;  /* 0x000000ff0700720c */ /* 0x000fc80003f65070 */
[----:B------:R-:W-:-:S13]  /*ce90*/  ISETP.NE.OR.EX P0, PT, R6, RZ, P0, P3 ;  /* 0x000000ff0600720c */ /* 0x000fda0000705730 */
[----:B------:R-:W-:Y:S05]  /*cea0*/  @!P0 BRA `(.L_x_5332) ;  /* 0x0000000000b48947 */ /* 0x000fea0003800000 */
.L_x_5333:
        /* <DEDUP_REMOVED lines=45> */
.L_x_5332:
        /* <DEDUP_REMOVED lines=51> */
.L_x_5331:
        /* <DEDUP_REMOVED lines=14> */
.L_x_5338:
        /* <DEDUP_REMOVED lines=27> */
.L_x_5337:
        /* <DEDUP_REMOVED lines=8> */
.L_x_5340:
        /* <DEDUP_REMOVED lines=27> */
.L_x_5339:
        /* <DEDUP_REMOVED lines=51> */
.L_x_5345:
        /* <DEDUP_REMOVED lines=146> */
.L_x_5344:
        /* <DEDUP_REMOVED lines=79> */
.L_x_5346:
[----:B------:R-:W-:-:S04]  /*eab0*/  ISETP.NE.U32.AND P3, PT, R6, RZ, PT ;  /* 0x000000ff0600720c */ /* 0x000fc80003f65070 */
[----:B------:R-:W-:-:S13]  /*eac0*/  ISETP.NE.OR.EX P0, PT, R40, RZ, P0, P3 ;  /* 0x000000ff2800720c */ /* 0x000fda0000705730 */
[----:B------:R-:W-:Y:S05]  /*ead0*/  @!P0 BRA `(.L_x_5342) ;  /* 0x0000000000b48947 */ /* 0x000fea0003800000 */
.L_x_5343:
        /* <DEDUP_REMOVED lines=45> */
.L_x_5342:
        /* <DEDUP_REMOVED lines=50> */
.L_x_5341:
        /* <DEDUP_REMOVED lines=14> */
.L_x_5348:
        /* <DEDUP_REMOVED lines=27> */
.L_x_5347:
        /* <DEDUP_REMOVED lines=8> */
.L_x_5350:
        /* <DEDUP_REMOVED lines=27> */
.L_x_5349:
        /* <DEDUP_REMOVED lines=51> */
.L_x_5355:
        /* <DEDUP_REMOVED lines=139> */
.L_x_5354:
        /* <DEDUP_REMOVED lines=77> */
.L_x_5356:
[----:B------:R-:W-:-:S04]  /*10640*/  ISETP.NE.U32.AND P1, PT, R6, RZ, PT ;  /* 0x000000ff0600720c */ /* 0x000fc80003f25070 */
[----:B------:R-:W-:-:S13]  /*10650*/  ISETP.NE.OR.EX P0, PT, R40, RZ, P0, P1 ;  /* 0x000000ff2800720c */ /* 0x000fda0000705710 */
[----:B------:R-:W-:Y:S05]  /*10660*/  @!P0 BRA `(.L_x_5352) ;  /* 0x0000000000ac8947 */ /* 0x000fea0003800000 */
.L_x_5353:
        /* <DEDUP_REMOVED lines=43> */
.L_x_5352:
        /* <DEDUP_REMOVED lines=50> */
.L_x_5351:
        /* <DEDUP_REMOVED lines=14> */
.L_x_5358:
        /* <DEDUP_REMOVED lines=27> */
.L_x_5357:
[----:B------:R-:W-:Y:S05]  /*10ed0*/  @!P2 BRA `(.L_x_5359) ;  /* 0x000000000078a947 */ /* 0x000fea0003800000 */
[----:B------:R-:W-:Y:S01]  /*10ee0*/  BSSY B0, `(.L_x_5359) ;  /* 0x000001d000007945 */ /* 0x000fe20003800000 */
[----:B------:R-:W-:Y:S02]  /*10ef0*/  IMAD.U32 R11, RZ, RZ, UR16 ;  /* 0x00000010ff0b7e24 */ /* 0x000fe4000f8e00ff */
[----:B------:R-:W-:-:S07]  /*10f00*/  IMAD.U32 R9, RZ, RZ, UR17 ;  /* 0x00000011ff097e24 */ /* 0x000fce000f8e00ff */
.L_x_5360:
        /* <DEDUP_REMOVED lines=27> */
.L_x_5359:
        /* <DEDUP_REMOVED lines=14> */
.L_x_5248:
        /* <DEDUP_REMOVED lines=9> */
.L_x_5245:
        /* <DEDUP_REMOVED lines=90> */
.L_x_5366:
        /* <DEDUP_REMOVED lines=27> */
.L_x_5365:
        /* <DEDUP_REMOVED lines=9> */
.L_x_5368:
        /* <DEDUP_REMOVED lines=27> */
.L_x_5367:
        /* <DEDUP_REMOVED lines=17> */
.L_x_5364:
[----:B------:R-:W-:Y:S05]  /*11cd0*/  BSYNC B1 ;  /* 0x0000000000017941 */ /* 0x000fea0003800000 */
.L_x_5363:
        /* <DEDUP_REMOVED lines=26> */
.L_x_5372:
        /* <DEDUP_REMOVED lines=27> */
.L_x_5371:
[----:B------:R-:W-:Y:S02]  /*12030*/  ULDC UR8, c[0x0][0x248] ;  /* 0x0000920000087ab9 */ /* 0x000fe40000000800 */
[----:B------:R-:W-:Y:S01]  /*12040*/  IMAD.U32 R32, RZ, RZ, UR8 ;  /* 0x00000008ff207e24 */ /* 0x000fe2000f8e00ff */
[----:B------:R-:W-:Y:S06]  /*12050*/  @!P0 BRA `(.L_x_5373) ;  /* 0x00000000007c8947 */ /* 0x000fec0003800000 */
[----:B------:R-:W-:Y:S01]  /*12060*/  BSSY B2, `(.L_x_5373) ;  /* 0x000001e000027945 */ /* 0x000fe20003800000 */
[----:B------:R-:W-:Y:S02]  /*12070*/  IMAD.MOV.U32 R34, RZ, RZ, R33 ;  /* 0x000000ffff227224 */ /* 0x000fe400078e0021 */
[----:B------:R-:W-:Y:S02]  /*12080*/  IMAD.U32 R35, RZ, RZ, UR8 ;  /* 0x00000008ff237e24 */ /* 0x000fe4000f8e00ff */
[----:B------:R-:W-:-:S07]  /*12090*/  IMAD.U32 R32, RZ, RZ, UR8 ;  /* 0x00000008ff207e24 */ /* 0x000fce000f8e00ff */
.L_x_5374:
        /* <DEDUP_REMOVED lines=27> */
.L_x_5373:
        /* <DEDUP_REMOVED lines=17> */
.L_x_5370:
[----:B------:R-:W-:Y:S05]  /*12360*/  BSYNC B1 ;  /* 0x0000000000017941 */ /* 0x000fea0003800000 */
.L_x_5369:
        /* <DEDUP_REMOVED lines=26> */
.L_x_5378:
        /* <DEDUP_REMOVED lines=27> */
.L_x_5377:
[----:B------:R-:W-:Y:S01]  /*126c0*/  IMAD.U32 R33, RZ, RZ, UR13 ;  /* 0x0000000dff217e24 */ /* 0x000fe2000f8e00ff */
[----:B------:R-:W-:Y:S06]  /*126d0*/  @!P0 BRA `(.L_x_5379) ;  /* 0x0000000000808947 */ /* 0x000fec0003800000 */
[----:B------:R-:W-:Y:S01]  /*126e0*/  BSSY B2, `(.L_x_5379) ;  /* 0x000001f000027945 */ /* 0x000fe20003800000 */
[----:B------:R-:W-:Y:S01]  /*126f0*/  IMAD.U32 R35, RZ, RZ, UR12 ;  /* 0x0000000cff237e24 */ /* 0x000fe2000f8e00ff */
[----:B------:R-:W-:Y:S01]  /*12700*/  MOV R33, UR13 ;  /* 0x0000000d00217c02 */ /* 0x000fe20008000f00 */
[----:B------:R-:W-:Y:S02]  /*12710*/  IMAD.U32 R34, RZ, RZ, UR13 ;  /* 0x0000000dff227e24 */ /* 0x000fe4000f8e00ff */
[----:B------:R-:W-:-:S07]  /*12720*/  IMAD.U32 R30, RZ, RZ, UR12 ;  /* 0x0000000cff1e7e24 */ /* 0x000fce000f8e00ff */
.L_x_5380:
        /* <DEDUP_REMOVED lines=27> */
.L_x_5379:
        /* <DEDUP_REMOVED lines=17> */
.L_x_5376:
[----:B------:R-:W-:Y:S05]  /*129f0*/  BSYNC B1 ;  /* 0x0000000000017941 */ /* 0x000fea0003800000 */
.L_x_5375:
        /* <DEDUP_REMOVED lines=25> */
.L_x_5384:
        /* <DEDUP_REMOVED lines=27> */
.L_x_5383:
[----:B------:R-:W-:Y:S05]  /*12d40*/  @!P0 BRA `(.L_x_5385) ;  /* 0x0000000000808947 */ /* 0x000fea0003800000 */
[----:B------:R-:W-:Y:S01]  /*12d50*/  BSSY B2, `(.L_x_5385) ;  /* 0x000001f000027945 */ /* 0x000fe20003800000 */
[----:B------:R-:W-:Y:S01]  /*12d60*/  IMAD.U32 R37, RZ, RZ, UR12 ;  /* 0x0000000cff257e24 */ /* 0x000fe2000f8e00ff */
[----:B------:R-:W-:Y:S01]  /*12d70*/  MOV R29, UR12 ;  /* 0x0000000c001d7c02 */ /* 0x000fe20008000f00 */
[----:B------:R-:W-:Y:S02]  /*12d80*/  IMAD.U32 R38, RZ, RZ, UR13 ;  /* 0x0000000dff267e24 */ /* 0x000fe4000f8e00ff */
[----:B------:R-:W-:-:S07]  /*12d90*/  IMAD.U32 R27, RZ, RZ, UR13 ;  /* 0x0000000dff1b7e24 */ /* 0x000fce000f8e00ff */
.L_x_5386:
        /* <DEDUP_REMOVED lines=27> */
.L_x_5385:
        /* <DEDUP_REMOVED lines=17> */
.L_x_5382:
[----:B------:R-:W-:Y:S05]  /*13060*/  BSYNC B1 ;  /* 0x0000000000017941 */ /* 0x000fea0003800000 */
.L_x_5381:
        /* <DEDUP_REMOVED lines=25> */
.L_x_5390:
        /* <DEDUP_REMOVED lines=27> */
.L_x_5389:
[----:B------:R-:W-:Y:S05]  /*133b0*/  @!P0 BRA `(.L_x_5391) ;  /* 0x0000000000808947 */ /* 0x000fea0003800000 */
[----:B------:R-:W-:Y:S01]  /*133c0*/  BSSY B2, `(.L_x_5391) ;  /* 0x000001f000027945 */ /* 0x000fe20003800000 */
[----:B------:R-:W-:Y:S01]  /*133d0*/  IMAD.U32 R37, RZ, RZ, UR12 ;  /* 0x0000000cff257e24 */ /* 0x000fe2000f8e00ff */
[----:B------:R-:W-:Y:S01]  /*133e0*/  MOV R36, UR13 ;  /* 0x0000000d00247c02 */ /* 0x000fe20008000f00 */
[----:B------:R-:W-:Y:S02]  /*133f0*/  IMAD.U32 R27, RZ, RZ, UR12 ;  /* 0x0000000cff1b7e24 */ /* 0x000fe4000f8e00ff */
[----:B------:R-:W-:-:S07]  /*13400*/  IMAD.U32 R20, RZ, RZ, UR13 ;  /* 0x0000000dff147e24 */ /* 0x000fce000f8e00ff */
.L_x_5392:
        /* <DEDUP_REMOVED lines=27> */
.L_x_5391:
        /* <DEDUP_REMOVED lines=17> */
.L_x_5388:
[----:B------:R-:W-:Y:S05]  /*136d0*/  BSYNC B1 ;  /* 0x0000000000017941 */ /* 0x000fea0003800000 */
.L_x_5387:
        /* <DEDUP_REMOVED lines=25> */
.L_x_5396:
        /* <DEDUP_REMOVED lines=27> */
.L_x_5395:
[----:B------:R-:W-:Y:S05]  /*13a20*/  @!P0 BRA `(.L_x_5397) ;  /* 0x0000000000808947 */ /* 0x000fea0003800000 */
[----:B------:R-:W-:Y:S01]  /*13a30*/  BSSY B2, `(.L_x_5397) ;  /* 0x000001f000027945 */ /* 0x000fe20003800000 */
[----:B------:R-:W-:Y:S01]  /*13a40*/  MOV R35, UR12 ;  /* 0x0000000c00237c02 */ /* 0x000fe20008000f00 */
[----:B------:R-:W-:Y:S02]  /*13a50*/  IMAD.U32 R32, RZ, RZ, UR13 ;  /* 0x0000000dff207e24 */ /* 0x000fe4000f8e00ff */
[----:B------:R-:W-:Y:S02]  /*13a60*/  IMAD.U32 R25, RZ, RZ, UR12 ;  /* 0x0000000cff197e24 */ /* 0x000fe4000f8e00ff */
[----:B------:R-:W-:-:S07]  /*13a70*/  IMAD.U32 R20, RZ, RZ, UR13 ;  /* 0x0000000dff147e24 */ /* 0x000fce000f8e00ff */
.L_x_5398:
        /* <DEDUP_REMOVED lines=27> */
.L_x_5397:
        /* <DEDUP_REMOVED lines=17> */
.L_x_5394:
[----:B------:R-:W-:Y:S05]  /*13d40*/  BSYNC B1 ;  /* 0x0000000000017941 */ /* 0x000fea0003800000 */
.L_x_5393:
        /* <DEDUP_REMOVED lines=25> */
.L_x_5402:
        /* <DEDUP_REMOVED lines=27> */
.L_x_5401:
[----:B------:R-:W-:Y:S05]  /*14090*/  @!P0 BRA `(.L_x_5403) ;  /* 0x0000000000808947 */ /* 0x000fea0003800000 */
[----:B------:R-:W-:Y:S01]  /*140a0*/  BSSY B2, `(.L_x_5403) ;  /* 0x000001f000027945 */ /* 0x000fe20003800000 */
[----:B------:R-:W-:Y:S02]  /*140b0*/  IMAD.U32 R33, RZ, RZ, UR12 ;  /* 0x0000000cff217e24 */ /* 0x000fe4000f8e00ff */
[----:B------:R-:W-:Y:S02]  /*140c0*/  IMAD.U32 R30, RZ, RZ, UR13 ;  /* 0x0000000dff1e7e24 */ /* 0x000fe4000f8e00ff */
[----:B------:R-:W-:Y:S02]  /*140d0*/  IMAD.U32 R23, RZ, RZ, UR12 ;  /* 0x0000000cff177e24 */ /* 0x000fe4000f8e00ff */
[----:B------:R-:W-:-:S07]  /*140e0*/  IMAD.U32 R20, RZ, RZ, UR13 ;  /* 0x0000000dff147e24 */ /* 0x000fce000f8e00ff */
.L_x_5404:
        /* <DEDUP_REMOVED lines=27> */
.L_x_5403:
        /* <DEDUP_REMOVED lines=17> */
.L_x_5400:
[----:B------:R-:W-:Y:S05]  /*143b0*/  BSYNC B1 ;  /* 0x0000000000017941 */ /* 0x000fea0003800000 */
.L_x_5399:
        /* <DEDUP_REMOVED lines=24> */
.L_x_5407:
        /* <DEDUP_REMOVED lines=27> */
.L_x_5406:
[----:B------:R-:W-:Y:S05]  /*146f0*/  @!P0 BRA `(.L_x_5408) ;  /* 0x0000000000788947 */ /* 0x000fea0003800000 */
[----:B------:R-:W-:Y:S01]  /*14700*/  BSSY B1, `(.L_x_5408) ;  /* 0x000001d000017945 */ /* 0x000fe20003800000 */
[----:B------:R-:W-:Y:S02]  /*14710*/  IMAD.U32 R17, RZ, RZ, UR12 ;  /* 0x0000000cff117e24 */ /* 0x000fe4000f8e00ff */
[----:B------:R-:W-:-:S07]  /*14720*/  IMAD.U32 R13, RZ, RZ, UR13 ;  /* 0x0000000dff0d7e24 */ /* 0x000fce000f8e00ff */
.L_x_5409:
        /* <DEDUP_REMOVED lines=27> */
.L_x_5408:
        /* <DEDUP_REMOVED lines=18> */
.L_x_5362:
        /* <DEDUP_REMOVED lines=47> */
.L_x_5416:
        /* <DEDUP_REMOVED lines=141> */
.L_x_5415:
        /* <DEDUP_REMOVED lines=79> */
.L_x_5417:
[----:B------:R-:W-:-:S04]  /*15ab0*/  ISETP.NE.U32.AND P2, PT, R3, RZ, PT ;  /* 0x000000ff0300720c */ /* 0x000fc80003f45070 */
[----:B------:R-:W-:-:S13]  /*15ac0*/  ISETP.NE.OR.EX P0, PT, R19, RZ, P0, P2 ;  /* 0x000000ff1300720c */ /* 0x000fda0000705720 */
[----:B------:R-:W-:Y:S05]  /*15ad0*/  @!P0 BRA `(.L_x_5413) ;  /* 0x0000000000b48947 */ /* 0x000fea0003800000 */
.L_x_5414:
        /* <DEDUP_REMOVED lines=45> */
.L_x_5413:
        /* <DEDUP_REMOVED lines=54> */
.L_x_5412:
        /* <DEDUP_REMOVED lines=16> */
.L_x_5419:
        /* <DEDUP_REMOVED lines=27> */
.L_x_5418:
[----:B------:R-:W-:Y:S05]  /*163c0*/  @!P0 BRA `(.L_x_5420) ;  /* 0x0000000000788947 */ /* 0x000fea0003800000 */
[----:B------:R-:W-:Y:S01]  /*163d0*/  BSSY B2, `(.L_x_5420) ;  /* 0x000001d000027945 */ /* 0x000fe20003800000 */
[----:B------:R-:W-:Y:S01]  /*163e0*/  MOV R29, R23 ;  /* 0x00000017001d7202 */ /* 0x000fe20000000f00 */
[----:B------:R-:W-:-:S07]  /*163f0*/  IMAD.MOV.U32 R30, RZ, RZ, R26 ;  /* 0x000000ffff1e7224 */ /* 0x000fce00078e001a */
.L_x_5421:
        /* <DEDUP_REMOVED lines=27> */
.L_x_5420:
        /* <DEDUP_REMOVED lines=19> */
.L_x_5411:
[----:B------:R-:W-:Y:S05]  /*166e0*/  BSYNC B1 ;  /* 0x0000000000017941 */ /* 0x000fea0003800000 */
.L_x_5410:
        /* <DEDUP_REMOVED lines=48> */
.L_x_5428:
        /* <DEDUP_REMOVED lines=139> */
.L_x_5427:
        /* <DEDUP_REMOVED lines=78> */
.L_x_5429:
[----:B------:R-:W-:-:S04]  /*17780*/  ISETP.NE.U32.AND P2, PT, R42, RZ, PT ;  /* 0x000000ff2a00720c */ /* 0x000fc80003f45070 */
[----:B------:R-:W-:-:S13]  /*17790*/  ISETP.NE.OR.EX P0, PT, R43, RZ, P0, P2 ;  /* 0x000000ff2b00720c */ /* 0x000fda0000705720 */
[----:B------:R-:W-:Y:S05]  /*177a0*/  @!P0 BRA `(.L_x_5425) ;  /* 0x0000000000ac8947 */ /* 0x000fea0003800000 */
.L_x_5426:
        /* <DEDUP_REMOVED lines=43> */
.L_x_5425:
        /* <DEDUP_REMOVED lines=52> */
.L_x_5424:
        /* <DEDUP_REMOVED lines=16> */
.L_x_5431:
        /* <DEDUP_REMOVED lines=27> */
.L_x_5430:
[----:B------:R-:W-:Y:S05]  /*18050*/  @!P0 BRA `(.L_x_5432) ;  /* 0x0000000000788947 */ /* 0x000fea0003800000 */
[----:B------:R-:W-:Y:S01]  /*18060*/  BSSY B2, `(.L_x_5432) ;  /* 0x000001d000027945 */ /* 0x000fe20003800000 */
[----:B------:R-:W-:Y:S02]  /*18070*/  IMAD.MOV.U32 R28, RZ, RZ, R23 ;  /* 0x000000ffff1c7224 */ /* 0x000fe400078e0017 */
[----:B------:R-:W-:-:S07]  /*18080*/  IMAD.MOV.U32 R29, RZ, RZ, R22 ;  /* 0x000000ffff1d7224 */ /* 0x000fce00078e0016 */
.L_x_5433:
        /* <DEDUP_REMOVED lines=27> */
.L_x_5432:
        /* <DEDUP_REMOVED lines=19> */
.L_x_5423:
[----:B------:R-:W-:Y:S05]  /*18370*/  BSYNC B1 ;  /* 0x0000000000017941 */ /* 0x000fea0003800000 */
.L_x_5422:
        /* <DEDUP_REMOVED lines=48> */
.L_x_5440:
        /* <DEDUP_REMOVED lines=139> */
.L_x_5439:
        /* <DEDUP_REMOVED lines=77> */
.L_x_5441:
[----:B------:R-:W-:-:S04]  /*19400*/  ISETP.NE.U32.AND P2, PT, R16, RZ, PT ;  /* 0x000000ff1000720c */ /* 0x000fc80003f45070 */
[----:B------:R-:W-:-:S13]  /*19410*/  ISETP.NE.OR.EX P0, PT, R23, RZ, P0, P2 ;  /* 0x000000ff1700720c */ /* 0x000fda0000705720 */
[----:B------:R-:W-:Y:S05]  /*19420*/  @!P0 BRA `(.L_x_5437) ;  /* 0x0000000000b48947 */ /* 0x000fea0003800000 */
.L_x_5438:
        /* <DEDUP_REMOVED lines=45> */
.L_x_5437:
        /* <DEDUP_REMOVED lines=47> */
.L_x_5436:
        /* <DEDUP_REMOVED lines=16> */
.L_x_5443:
        /* <DEDUP_REMOVED lines=27> */
.L_x_5442:
[----:B------:R-:W-:Y:S05]  /*19ca0*/  @!P0 BRA `(.L_x_5444) ;  /* 0x00000000007c8947 */ /* 0x000fea0003800000 */
[----:B------:R-:W-:Y:S01]  /*19cb0*/  BSSY B2, `(.L_x_5444) ;  /* 0x000001e000027945 */ /* 0x000fe20003800000 */
[----:B------:R-:W-:Y:S02]  /*19cc0*/  IMAD.MOV.U32 R35, RZ, RZ, R27 ;  /* 0x000000ffff237224 */ /* 0x000fe400078e001b */
[----:B------:R-:W-:Y:S02]  /*19cd0*/  IMAD.MOV.U32 R32, RZ, RZ, R22 ;  /* 0x000000ffff207224 */ /* 0x000fe400078e0016 */
[----:B------:R-:W-:-:S07]  /*19ce0*/  IMAD.MOV.U32 R33, RZ, RZ, R23 ;  /* 0x000000ffff217224 */ /* 0x000fce00078e0017 */
.L_x_5445:
        /* <DEDUP_REMOVED lines=27> */
.L_x_5444:
        /* <DEDUP_REMOVED lines=19> */
.L_x_5435:
[----:B------:R-:W-:Y:S05]  /*19fd0*/  BSYNC B1 ;  /* 0x0000000000017941 */ /* 0x000fea0003800000 */
.L_x_5434:
        /* <DEDUP_REMOVED lines=49> */
.L_x_5452:
        /* <DEDUP_REMOVED lines=141> */
.L_x_5451:
        /* <DEDUP_REMOVED lines=79> */
.L_x_5453:
[----:B------:R-:W-:-:S04]  /*1b0b0*/  ISETP.NE.U32.AND P2, PT, R42, RZ, PT ;  /* 0x000000ff2a00720c */ /* 0x000fc80003f45070 */
[----:B------:R-:W-:-:S13]  /*1b0c0*/  ISETP.NE.OR.EX P0, PT, R43, RZ, P0, P2 ;  /* 0x000000ff2b00720c */ /* 0x000fda0000705720 */
[----:B------:R-:W-:Y:S05]  /*1b0d0*/  @!P0 BRA `(.L_x_5449) ;  /* 0x0000000000b48947 */ /* 0x000fea0003800000 */
.L_x_5450:
        /* <DEDUP_REMOVED lines=45> */
.L_x_5449:
        /* <DEDUP_REMOVED lines=47> */
.L_x_5448:
        /* <DEDUP_REMOVED lines=16> */
.L_x_5455:
        /* <DEDUP_REMOVED lines=27> */
.L_x_5454:
[----:B------:R-:W-:Y:S05]  /*1b950*/  @!P0 BRA `(.L_x_5456) ;  /* 0x0000000000808947 */ /* 0x000fea0003800000 */
[----:B------:R-:W-:Y:S01]  /*1b960*/  BSSY B2, `(.L_x_5456) ;  /* 0x000001f000027945 */ /* 0x000fe20003800000 */
[----:B------:R-:W-:Y:S01]  /*1b970*/  IMAD.U32 R31, RZ, RZ, UR10 ;  /* 0x0000000aff1f7e24 */ /* 0x000fe2000f8e00ff */
[----:B------:R-:W-:Y:S01]  /*1b980*/  MOV R32, UR11 ;  /* 0x0000000b00207c02 */ /* 0x000fe20008000f00 */
[----:B------:R-:W-:Y:S02]  /*1b990*/  IMAD.U32 R23, RZ, RZ, UR10 ;  /* 0x0000000aff177e24 */ /* 0x000fe4000f8e00ff */
[----:B------:R-:W-:-:S07]  /*1b9a0*/  IMAD.U32 R21, RZ, RZ, UR11 ;  /* 0x0000000bff157e24 */ /* 0x000fce000f8e00ff */
.L_x_5457:
        /* <DEDUP_REMOVED lines=27> */
.L_x_5456:
        /* <DEDUP_REMOVED lines=19> */
.L_x_5447:
[----:B------:R-:W-:Y:S05]  /*1bc90*/  BSYNC B1 ;  /* 0x0000000000017941 */ /* 0x000fea0003800000 */
.L_x_5446:
        /* <DEDUP_REMOVED lines=48> */
.L_x_5464:
        /* <DEDUP_REMOVED lines=142> */
.L_x_5463:
        /* <DEDUP_REMOVED lines=79> */
.L_x_5465:
[----:B------:R-:W-:-:S04]  /*1cd70*/  ISETP.NE.U32.AND P2, PT, R39, RZ, PT ;  /* 0x000000ff2700720c */ /* 0x000fc80003f45070 */
[----:B------:R-:W-:-:S13]  /*1cd80*/  ISETP.NE.OR.EX P0, PT, R38, RZ, P0, P2 ;  /* 0x000000ff2600720c */ /* 0x000fda0000705720 */
[----:B------:R-:W-:Y:S05]  /*1cd90*/  @!P0 BRA `(.L_x_5461) ;  /* 0x0000000000b48947 */ /* 0x000fea0003800000 */
.L_x_5462:
        /* <DEDUP_REMOVED lines=45> */
.L_x_5461:
        /* <DEDUP_REMOVED lines=48> */
.L_x_5460:
        /* <DEDUP_REMOVED lines=16> */
.L_x_5467:
        /* <DEDUP_REMOVED lines=27> */
.L_x_5466:
[----:B------:R-:W-:Y:S05]  /*1d620*/  @!P0 BRA `(.L_x_5468) ;  /* 0x0000000000808947 */ /* 0x000fea0003800000 */
[----:B------:R-:W-:Y:S01]  /*1d630*/  BSSY B2, `(.L_x_5468) ;  /* 0x000001f000027945 */ /* 0x000fe20003800000 */
[----:B------:R-:W-:Y:S01]  /*1d640*/  IMAD.U32 R29, RZ, RZ, UR10 ;  /* 0x0000000aff1d7e24 */ /* 0x000fe2000f8e00ff */
[----:B------:R-:W-:Y:S01]  /*1d650*/  MOV R19, UR11 ;  /* 0x0000000b00137c02 */ /* 0x000fe20008000f00 */
[----:B------:R-:W-:Y:S02]  /*1d660*/  IMAD.U32 R30, RZ, RZ, UR11 ;  /* 0x0000000bff1e7e24 */ /* 0x000fe4000f8e00ff */
[----:B------:R-:W-:-:S07]  /*1d670*/  IMAD.U32 R21, RZ, RZ, UR10 ;  /* 0x0000000aff157e24 */ /* 0x000fce000f8e00ff */
.L_x_5469:
        /* <DEDUP_REMOVED lines=27> */
.L_x_5468:
        /* <DEDUP_REMOVED lines=19> */
.L_x_5459:
[----:B------:R-:W-:Y:S05]  /*1d960*/  BSYNC B1 ;  /* 0x0000000000017941 */ /* 0x000fea0003800000 */
.L_x_5458:
        /* <DEDUP_REMOVED lines=48> */
.L_x_5476:
        /* <DEDUP_REMOVED lines=142> */
.L_x_5475:
        /* <DEDUP_REMOVED lines=77> */
.L_x_5477:
[----:B------:R-:W-:-:S04]  /*1ea20*/  ISETP.NE.U32.AND P2, PT, R38, RZ, PT ;  /* 0x000000ff2600720c */ /* 0x000fc80003f45070 */
[----:B------:R-:W-:-:S13]  /*1ea30*/  ISETP.NE.OR.EX P0, PT, R42, RZ, P0, P2 ;  /* 0x000000ff2a00720c */ /* 0x000fda0000705720 */
[----:B------:R-:W-:Y:S05]  /*1ea40*/  @!P0 BRA `(.L_x_5473) ;  /* 0x0000000000b08947 */ /* 0x000fea0003800000 */
.L_x_5474:
        /* <DEDUP_REMOVED lines=44> */
.L_x_5473:
        /* <DEDUP_REMOVED lines=48> */
.L_x_5472:
        /* <DEDUP_REMOVED lines=16> */
.L_x_5479:
        /* <DEDUP_REMOVED lines=27> */
.L_x_5478:
[----:B------:R-:W-:Y:S05]  /*1f2c0*/  @!P0 BRA `(.L_x_5480) ;  /* 0x0000000000808947 */ /* 0x000fea0003800000 */
[----:B------:R-:W-:Y:S01]  /*1f2d0*/  BSSY B2, `(.L_x_5480) ;  /* 0x000001f000027945 */ /* 0x000fe20003800000 */
[----:B------:R-:W-:Y:S01]  /*1f2e0*/  IMAD.U32 R27, RZ, RZ, UR10 ;  /* 0x0000000aff1b7e24 */ /* 0x000fe2000f8e00ff */
[----:B------:R-:W-:Y:S01]  /*1f2f0*/  MOV R19, UR10 ;  /* 0x0000000a00137c02 */ /* 0x000fe20008000f00 */
[----:B------:R-:W-:Y:S02]  /*1f300*/  IMAD.U32 R28, RZ, RZ, UR11 ;  /* 0x0000000bff1c7e24 */ /* 0x000fe4000f8e00ff */
[----:B------:R-:W-:-:S07]  /*1f310*/  IMAD.U32 R17, RZ, RZ, UR11 ;  /* 0x0000000bff117e24 */ /* 0x000fce000f8e00ff */
.L_x_5481:
        /* <DEDUP_REMOVED lines=27> */
.L_x_5480:
        /* <DEDUP_REMOVED lines=19> */
.L_x_5471:
[----:B------:R-:W-:Y:S05]  /*1f600*/  BSYNC B1 ;  /* 0x0000000000017941 */ /* 0x000fea0003800000 */
.L_x_5470:
        /* <DEDUP_REMOVED lines=48> */
.L_x_5488:
        /* <DEDUP_REMOVED lines=141> */
.L_x_5487:
        /* <DEDUP_REMOVED lines=77> */
.L_x_5489:
[----:B------:R-:W-:-:S04]  /*206b0*/  ISETP.NE.U32.AND P2, PT, R38, RZ, PT ;  /* 0x000000ff2600720c */ /* 0x000fc80003f45070 */
[----:B------:R-:W-:-:S13]  /*206c0*/  ISETP.NE.OR.EX P0, PT, R41, RZ, P0, P2 ;  /* 0x000000ff2900720c */ /* 0x000fda0000705720 */
[----:B------:R-:W-:Y:S05]  /*206d0*/  @!P0 BRA `(.L_x_5485) ;  /* 0x0000000000ac8947 */ /* 0x000fea0003800000 */
.L_x_5486:
        /* <DEDUP_REMOVED lines=43> */
.L_x_5485:
        /* <DEDUP_REMOVED lines=48> */
.L_x_5484:
        /* <DEDUP_REMOVED lines=16> */
.L_x_5491:
        /* <DEDUP_REMOVED lines=27> */
.L_x_5490:
[----:B------:R-:W-:Y:S05]  /*20f40*/  @!P0 BRA `(.L_x_5492) ;  /* 0x0000000000808947 */ /* 0x000fea0003800000 */
[----:B------:R-:W-:Y:S01]  /*20f50*/  BSSY B2, `(.L_x_5492) ;  /* 0x000001f000027945 */ /* 0x000fe20003800000 */
[----:B------:R-:W-:Y:S01]  /*20f60*/  IMAD.U32 R25, RZ, RZ, UR10 ;  /* 0x0000000aff197e24 */ /* 0x000fe2000f8e00ff */
[----:B------:R-:W-:Y:S01]  /*20f70*/  MOV R15, UR11 ;  /* 0x0000000b000f7c02 */ /* 0x000fe20008000f00 */
[----:B------:R-:W-:Y:S02]  /*20f80*/  IMAD.U32 R26, RZ, RZ, UR11 ;  /* 0x0000000bff1a7e24 */ /* 0x000fe4000f8e00ff */
[----:B------:R-:W-:-:S07]  /*20f90*/  IMAD.U32 R17, RZ, RZ, UR10 ;  /* 0x0000000aff117e24 */ /* 0x000fce000f8e00ff */
.L_x_5493:
        /* <DEDUP_REMOVED lines=27> */
.L_x_5492:
        /* <DEDUP_REMOVED lines=19> */
.L_x_5483:
[----:B------:R-:W-:Y:S05]  /*21280*/  BSYNC B1 ;  /* 0x0000000000017941 */ /* 0x000fea0003800000 */
.L_x_5482:
        /* <DEDUP_REMOVED lines=47> */
.L_x_5498:
        /* <DEDUP_REMOVED lines=144> */
.L_x_5497:
        /* <DEDUP_REMOVED lines=79> */
.L_x_5499:
[----:B------:R-:W-:-:S04]  /*22370*/  ISETP.NE.U32.AND P2, PT, R8, RZ, PT ;  /* 0x000000ff0800720c */ /* 0x000fc80003f45070 */
[----:B------:R-:W-:-:S13]  /*22380*/  ISETP.NE.OR.EX P0, PT, R40, RZ, P0, P2 ;  /* 0x000000ff2800720c */ /* 0x000fda0000705720 */
[----:B------:R-:W-:Y:S05]  /*22390*/  @!P0 BRA `(.L_x_5495) ;  /* 0x0000000000b48947 */ /* 0x000fea0003800000 */
.L_x_5496:
        /* <DEDUP_REMOVED lines=45> */
.L_x_5495:
        /* <DEDUP_REMOVED lines=48> */
.L_x_5494:
        /* <DEDUP_REMOVED lines=16> */
.L_x_5501:
        /* <DEDUP_REMOVED lines=27> */
.L_x_5500:
[----:B------:R-:W-:Y:S05]  /*22c20*/  @!P0 BRA `(.L_x_5502) ;  /* 0x0000000000808947 */ /* 0x000fea0003800000 */
[----:B------:R-:W-:Y:S01]  /*22c30*/  BSSY B1, `(.L_x_5502) ;  /* 0x000001f000017945 */ /* 0x000fe20003800000 */
[----:B------:R-:W-:Y:S01]  /*22c40*/  IMAD.U32 R21, RZ, RZ, UR10 ;  /* 0x0000000aff157e24 */ /* 0x000fe2000f8e00ff */
[----:B------:R-:W-:Y:S01]  /*22c50*/  MOV R11, UR11 ;  /* 0x0000000b000b7c02 */ /* 0x000fe20008000f00 */
[----:B------:R-:W-:Y:S02]  /*22c60*/  IMAD.U32 R23, RZ, RZ, UR11 ;  /* 0x0000000bff177e24 */ /* 0x000fe4000f8e00ff */
[----:B------:R-:W-:-:S07]  /*22c70*/  IMAD.U32 R15, RZ, RZ, UR10 ;  /* 0x0000000aff0f7e24 */ /* 0x000fce000f8e00ff */
.L_x_5503:
        /* <DEDUP_REMOVED lines=27> */
.L_x_5502:
        /* <DEDUP_REMOVED lines=19> */
.L_x_5405:
[----:B------:R-:W-:Y:S05]  /*22f60*/  BSYNC B0 ;  /* 0x0000000000007941 */ /* 0x000fea0003800000 */
.L_x_5361:
        /* <DEDUP_REMOVED lines=23> */
.L_x_5506:
[----:B------:R-:W-:-:S13]  /*230e0*/  ISETP.GE.AND P0, PT, R7, R2, PT ;  /* 0x000000020700720c */ /* 0x000fda0003f06270 */
[----:B------:R-:W-:Y:S05]  /*230f0*/  @P0 BRA `(.L_x_5508) ;  /* 0x0000000000300947 */ /* 0x000fea0003800000 */
[----:B0-----:R-:W0:Y:S01]  /*23100*/  LDC.64 R4, c[0x0][0x270] ;  /* 0x00009c00ff047b82 */ /* 0x001e220000000a00 */
[----:B------:R-:W-:Y:S02]  /*23110*/  IMAD.IADD R3, R0, 0x1, R7 ;  /* 0x0000000100037824 */ /* 0x000fe400078e0207 */
[----:B------:R-:W-:Y:S02]  /*23120*/  VIADD R7, R7, 0x80 ;  /* 0x0000008007077836 */ /* 0x000fe40000000000 */
[----:B0-----:R-:W-:-:S05]  /*23130*/  IMAD.WIDE.U32 R4, R3, 0x8, R4 ;  /* 0x0000000803047825 */ /* 0x001fca00078e0004 */
[----:B------:R1:W-:Y:S02]  /*23140*/  STG.E.64 desc[UR6][R4.64], RZ ;  /* 0x000000ff04007986 */ /* 0x0003e4000c101b06 */
.L_x_5507:
[----:B------:R-:W-:-:S13]  /*23150*/  ISETP.GE.AND P0, PT, R7, R2, PT ;  /* 0x000000020700720c */ /* 0x000fda0003f06270 */
[----:B------:R-:W-:Y:S05]  /*23160*/  @P0 BRA `(.L_x_5509) ;  /* 0x0000000000340947 */ /* 0x000fea0003800000 */
[----:B01----:R-:W0:Y:S01]  /*23170*/  LDC.64 R4, c[0x0][0x270] ;  /* 0x00009c00ff047b82 */ /* 0x003e220000000a00 */
[----:B------:R-:W-:Y:S02]  /*23180*/  IMAD.IADD R3, R0, 0x1, R7 ;  /* 0x0000000100037824 */ /* 0x000fe400078e0207 */
[----:B------:R-:W-:Y:S02]  /*23190*/  VIADD R7, R7, 0x80 ;  /* 0x0000008007077836 */ /* 0x000fe40000000000 */
[----:B0-----:R-:W-:-:S05]  /*231a0*/  IMAD.WIDE.U32 R4, R3, 0x8, R4 ;  /* 0x0000000803047825 */ /* 0x001fca00078e0004 */
[----:B------:R1:W-:Y:S02]  /*231b0*/  STG.E.64 desc[UR6][R4.64], RZ ;  /* 0x000000ff04007986 */ /* 0x0003e4000c101b06 */
.L_x_5508:
        /* <DEDUP_REMOVED lines=8> */
.L_x_5509:
[----:B------:R-:W-:Y:S05]  /*23240*/  BSYNC B1 ;  /* 0x0000000000017941 */ /* 0x000fea0003800000 */
.L_x_5505:
[----:B------:R-:W-:-:S13]  /*23250*/  ISETP.GE.AND P0, PT, R7, R2, PT ;  /* 0x000000020700720c */ /* 0x000fda0003f06270 */
[----:B012---:R-:W0:Y:S01]  /*23260*/  @!P0 LDC.64 R4, c[0x0][0x270] ;  /* 0x00009c00ff048b82 */ /* 0x007e220000000a00 */
[----:B------:R-:W-:Y:S02]  /*23270*/  @!P0 IMAD.IADD R3, R0, 0x1, R7 ;  /* 0x0000000100038824 */ /* 0x000fe400078e0207 */
[----:B------:R-:W-:Y:S02]  /*23280*/  @!P0 VIADD R7, R7, 0x80 ;  /* 0x0000008007078836 */ /* 0x000fe40000000000 */
[----:B0-----:R-:W-:-:S05]  /*23290*/  @!P0 IMAD.WIDE.U32 R4, R3, 0x8, R4 ;  /* 0x0000000803048825 */ /* 0x001fca00078e0004 */
[----:B------:R2:W-:Y:S02]  /*232a0*/  @!P0 STG.E.64 desc[UR6][R4.64], RZ ;  /* 0x000000ff04008986 */ /* 0x0005e4000c101b06 */
.L_x_5510:
[----:B------:R-:W-:Y:S05]  /*232b0*/  BSYNC B0 ;  /* 0x0000000000007941 */ /* 0x000fea0003800000 */
.L_x_5504:
        /* <DEDUP_REMOVED lines=8> */
.L_x_5511:
        /* <DEDUP_REMOVED lines=12> */
.L_x_18569:


//--------------------- .text._ZN2at6native29vectorized_elementwise_kernelILi8EZZNS0_73_GLOBAL__N__c8866d80_35_SparseBinaryOpIntersectionKernel_cu_9e10b42f_311142_sparse_binary_op_intersection_kernel_implINS2_18CUDAKernelLauncherENS2_36CUDAValueSelectionIntersectionKernelINS2_9LhsProjOpEEElLl0EEEvRNS_6TensorERKS8_SB_RKSt6vectorIlSaIlEERKSt8optionalIS8_ESK_bbENKUlvE3_clEvEUllE_St5arrayIPcLm2EEEEviT0_T1_ --------------------------
	.section	.text._ZN2at6native29vectorized_elementwise_kernelILi8EZZNS0_73_GLOBAL__N__c8866d80_35_SparseBinaryOpIntersectionKernel_cu_9e10b42f_311142_sparse_binary_op_intersection_kernel_implINS2_18CUDAKernelLauncherENS2_36CUDAValueSelectionIntersectionKernelINS2_9LhsProjOpEEElLl0EEEvRNS_6TensorERKS8_SB_RKSt6vectorIlSaIlEERKSt8optionalIS8_ESK_bbENKUlvE3_clEvEUllE_St5arrayIPcLm2EEEEviT0_T1_,"ax",@progbits
	.align	128
        .global         _ZN2at6native29vectorized_elementwise_kernelILi8EZZNS0_73_GLOBAL__N__c8866d80_35_SparseBinaryOpIntersectionKernel_cu_9e10b42f_311142_sparse_binary_op_intersection_kernel_implINS2_18CUDAKernelLauncherENS2_36CUDAValueSelectionIntersectionKernelINS2_9LhsProjOpEEElLl0EEEvRNS_6TensorERKS8_SB_RKSt6vectorIlSaIlEERKSt8optionalIS8_ESK_bbENKUlvE3_clEvEUllE_St5arrayIPcLm2EEEEviT0_T1_
        .type           _ZN2at6native29vectorized_elementwise_kernelILi8EZZNS0_73_GLOBAL__N__c8866d80_35_SparseBinaryOpIntersectionKernel_cu_9e10b42f_311142_sparse_binary_op_intersection_kernel_implINS2_18CUDAKernelLauncherENS2_36CUDAValueSelectionIntersectionKernelINS2_9LhsProjOpEEElLl0EEEvRNS_6TensorERKS8_SB_RKSt6vectorIlSaIlEERKSt8optionalIS8_ESK_bbENKUlvE3_clEvEUllE_St5arrayIPcLm2EEEEviT0_T1_,@function
        .size           _ZN2at6native29vectorized_elementwise_kernelILi8EZZNS0_73_GLOBAL__N__c8866d80_35_SparseBinaryOpIntersectionKernel_cu_9e10b42f_311142_sparse_binary_op_intersection_kernel_implINS2_18CUDAKernelLauncherENS2_36CUDAValueSelectionIntersectionKernelINS2_9LhsProjOpEEElLl0EEEvRNS_6TensorERKS8_SB_RKSt6vectorIlSaIlEERKSt8optionalIS8_ESK_bbENKUlvE3_clEvEUllE_St5arrayIPcLm2EEEEviT0_T1_,(.L_x_18570 - _ZN2at6native29vectorized_elementwise_kernelILi8EZZNS0_73_GLOBAL__N__c8866d80_35_SparseBinaryOpIntersectionKernel_cu_9e10b42f_311142_sparse_binary_op_intersection_kernel_implINS2_18CUDAKernelLauncherENS2_36CUDAValueSelectionIntersectionKernelINS2_9LhsProjOpEEElLl0EEEvRNS_6TensorERKS8_SB_RKSt6vectorIlSaIlEERKSt8optionalIS8_ESK_bbENKUlvE3_clEvEUllE_St5arrayIPcLm2EEEEviT0_T1_)
        .other          _ZN2at6native29vectorized_elementwise_kernelILi8EZZNS0_73_GLOBAL__N__c8866d80_35_SparseBinaryOpIntersectionKernel_cu_9e10b42f_311142_sparse_binary_op_intersection_kernel_implINS2_18CUDAKernelLauncherENS2_36CUDAValueSelectionIntersectionKernelINS2_9LhsProjOpEEElLl0EEEvRNS_6TensorERKS8_SB_RKSt6vectorIlSaIlEERKSt8optionalIS8_ESK_bbENKUlvE3_clEvEUllE_St5arrayIPcLm2EEEEviT0_T1_,@"STO_CUDA_ENTRY STV_DEFAULT"
_ZN2at6native29vectorized_elementwise_kernelILi8EZZNS0_73_GLOBAL__N__c8866d80_35_SparseBinaryOpIntersectionKernel_cu_9e10b42f_311142_sparse_binary_op_intersection_kernel_implINS2_18CUDAKernelLauncherENS2_36CUDAValueSelectionIntersectionKernelINS2_9LhsProjOpEEElLl0EEEvRNS_6TensorERKS8_SB_RKSt6vectorIlSaIlEERKSt8optionalIS8_ESK_bbENKUlvE3_clEvEUllE_St5arrayIPcLm2EEEEviT0_T1_:
.text._ZN2at6native29vectorized_elementwise_kernelILi8EZZNS0_73_GLOBAL__N__c8866d80_35_SparseBinaryOpIntersectionKernel_cu_9e10b42f_311142_sparse_binary_op_intersection_kernel_implINS2_18CUDAKernelLauncherENS2_36CUDAValueSelectionIntersectionKernelINS2_9LhsProjOpEEElLl0EEEvRNS_6TensorERKS8_SB_RKSt6vectorIlSaIlEERKSt8optionalIS8_ESK_bbENKUlvE3_clEvEUllE_St5arrayIPcLm2EEEEviT0_T1_:
        /* <DEDUP_REMOVED lines=105> */
.L_x_5514:
[----:B------:R-:W-:Y:S01]  /*0690*/  BSSY B0, `(.L_x_5516) ;  /* 0x0000021000007945 */ /* 0x000fe20003800000 */
[----:B------:R-:W-:Y:S02]  /*06a0*/  IMAD.U32 R37, RZ, RZ, UR14 ;  /* 0x0000000eff257e24 */ /* 0x000fe4000f8e00ff */
[----:B------:R-:W-:Y:S02]  /*06b0*/  IMAD.U32 R36, RZ, RZ, UR15 ;  /* 0x0000000fff247e24 */ /* 0x000fe4000f8e00ff */
[----:B------:R-:W-:Y:S02]  /*06c0*/  IMAD.U32 R35, RZ, RZ, UR14 ;  /* 0x0000000eff237e24 */ /* 0x000fe4000f8e00ff */
[----:B------:R-:W-:Y:S02]  /*06d0*/  IMAD.U32 R34, RZ, RZ, UR15 ;  /* 0x0000000fff227e24 */ /* 0x000fe4000f8e00ff */
[----:B------:R-:W-:Y:S02]  /*06e0*/  IMAD.MOV.U32 R31, RZ, RZ, R32 ;  /* 0x000000ffff1f7224 */ /* 0x000fe400078e0020 */
[----:B------:R-:W-:-:S07]  /*06f0*/  IMAD.MOV.U32 R30, RZ, RZ, R33 ;  /* 0x000000ffff1e7224 */ /* 0x000fce00078e0021 */
.L_x_5517:
        /* <DEDUP_REMOVED lines=27> */
.L_x_5516:
        /* <DEDUP_REMOVED lines=8> */
.L_x_5519:
        /* <DEDUP_REMOVED lines=27> */
.L_x_5518:
        /* <DEDUP_REMOVED lines=28> */
.L_x_5521:
        /* <DEDUP_REMOVED lines=27> */
.L_x_5520:
[----:B------:R-:W-:Y:S01]  /*0e50*/  BSSY B0, `(.L_x_5522) ;  /* 0x0000021000007945 */ /* 0x000fe20003800000 */
[----:B------:R-:W-:Y:S01]  /*0e60*/  IMAD.MOV.U32 R34, RZ, RZ, R32 ;  /* 0x000000ffff227224 */ /* 0x000fe200078e0020 */
[----:B------:R-:W-:Y:S01]  /*0e70*/  MOV R31, UR8 ;  /* 0x00000008001f7c02 */ /* 0x000fe20008000f00 */
[----:B------:R-:W-:Y:S02]  /*0e80*/  IMAD.MOV.U32 R35, RZ, RZ, R33 ;  /* 0x000000ffff237224 */ /* 0x000fe400078e0021 */
[----:B------:R-:W-:Y:S02]  /*0e90*/  IMAD.U32 R30, RZ, RZ, UR9 ;  /* 0x00000009ff1e7e24 */ /* 0x000fe4000f8e00ff */
[----:B------:R-:W-:Y:S02]  /*0ea0*/  IMAD.U32 R28, RZ, RZ, UR8 ;  /* 0x00000008ff1c7e24 */ /* 0x000fe4000f8e00ff */
[----:B------:R-:W-:-:S07]  /*0eb0*/  IMAD.U32 R29, RZ, RZ, UR9 ;  /* 0x00000009ff1d7e24 */ /* 0x000fce000f8e00ff */
.L_x_5523:
        /* <DEDUP_REMOVED lines=27> */
.L_x_5522:
        /* <DEDUP_REMOVED lines=23> */
.L_x_5525:
        /* <DEDUP_REMOVED lines=27> */
.L_x_5524:
[----:B------:R-:W-:Y:S01]  /*1390*/  BSSY B0, `(.L_x_5526) ;  /* 0x0000021000007945 */ /* 0x000fe20003800000 */
[----:B------:R-:W-:Y:S01]  /*13a0*/  IMAD.MOV.U32 R38, RZ, RZ, R32 ;  /* 0x000000ffff267224 */ /* 0x000fe200078e0020 */
[----:B------:R-:W-:Y:S01]  /*13b0*/  MOV R35, R33 ;  /* 0x0000002100237202 */ /* 0x000fe20000000f00 */
[----:B------:R-:W-:Y:S02]  /*13c0*/  IMAD.U32 R34, RZ, RZ, UR8 ;  /* 0x00000008ff227e24 */ /* 0x000fe4000f8e00ff */
[----:B------:R-:W-:Y:S02]  /*13d0*/  IMAD.U32 R36, RZ, RZ, UR9 ;  /* 0x00000009ff247e24 */ /* 0x000fe4000f8e00ff */
[----:B------:R-:W-:Y:S02]  /*13e0*/  IMAD.U32 R30, RZ, RZ, UR8 ;  /* 0x00000008ff1e7e24 */ /* 0x000fe4000f8e00ff */
[----:B------:R-:W-:-:S07]  /*13f0*/  IMAD.U32 R24, RZ, RZ, UR9 ;  /* 0x00000009ff187e24 */ /* 0x000fce000f8e00ff */
.L_x_5527:
        /* <DEDUP_REMOVED lines=27> */
.L_x_5526:
        /* <DEDUP_REMOVED lines=28> */
.L_x_5529:
        /* <DEDUP_REMOVED lines=27> */
.L_x_5528:
[----:B------:R-:W-:Y:S01]  /*1920*/  BSSY B0, `(.L_x_5530) ;  /* 0x0000021000007945 */ /* 0x000fe20003800000 */
[----:B------:R-:W-:Y:S01]  /*1930*/  MOV R34, R32 ;  /* 0x0000002000227202 */ /* 0x000fe20000000f00 */
[----:B------:R-:W-:Y:S02]  /*1940*/  IMAD.MOV.U32 R35, RZ, RZ, R33 ;  /* 0x000000ffff237224 */ /* 0x000fe400078e0021 */
[----:B------:R-:W-:Y:S02]  /*1950*/  IMAD.U32 R30, RZ, RZ, UR8 ;  /* 0x00000008ff1e7e24 */ /* 0x000fe4000f8e00ff */
[----:B------:R-:W-:Y:S02]  /*1960*/  IMAD.U32 R31, RZ, RZ, UR9 ;  /* 0x00000009ff1f7e24 */ /* 0x000fe4000f8e00ff */
[----:B------:R-:W-:Y:S02]  /*1970*/  IMAD.U32 R29, RZ, RZ, UR8 ;  /* 0x00000008ff1d7e24 */ /* 0x000fe4000f8e00ff */
[----:B------:R-:W-:-:S07]  /*1980*/  IMAD.U32 R9, RZ, RZ, UR9 ;  /* 0x00000009ff097e24 */ /* 0x000fce000f8e00ff */
.L_x_5531:
        /* <DEDUP_REMOVED lines=27> */
.L_x_5530:
        /* <DEDUP_REMOVED lines=26> */
.L_x_5533:
        /* <DEDUP_REMOVED lines=27> */
.L_x_5532:
[----:B------:R-:W-:Y:S01]  /*1e90*/  BSSY B0, `(.L_x_5534) ;  /* 0x0000021000007945 */ /* 0x000fe20003800000 */
[----:B------:R-:W-:Y:S02]  /*1ea0*/  IMAD.MOV.U32 R31, RZ, RZ, R32 ;  /* 0x000000ffff1f7224 */ /* 0x000fe400078e0020 */
[----:B------:R-:W-:Y:S02]  /*1eb0*/  IMAD.MOV.U32 R30, RZ, RZ, R33 ;  /* 0x000000ffff1e7224 */ /* 0x000fe400078e0021 */
[----:B------:R-:W-:Y:S02]  /*1ec0*/  IMAD.U32 R27, RZ, RZ, UR8 ;  /* 0x00000008ff1b7e24 */ /* 0x000fe4000f8e00ff */
[----:B------:R-:W-:Y:S02]  /*1ed0*/  IMAD.U32 R29, RZ, RZ, UR9 ;  /* 0x00000009ff1d7e24 */ /* 0x000fe4000f8e00ff */
[----:B------:R-:W-:Y:S02]  /*1ee0*/  IMAD.U32 R25, RZ, RZ, UR8 ;  /* 0x00000008ff197e24 */ /* 0x000fe4000f8e00ff */
[----:B------:R-:W-:-:S07]  /*1ef0*/  IMAD.U32 R9, RZ, RZ, UR9 ;  /* 0x00000009ff097e24 */ /* 0x000fce000f8e00ff */
.L_x_5535:
        /* <DEDUP_REMOVED lines=27> */
.L_x_5534:
        /* <DEDUP_REMOVED lines=26> */
.L_x_5537:
        /* <DEDUP_REMOVED lines=27> */
.L_x_5536:
[----:B------:R-:W-:Y:S01]  /*2400*/  BSSY B0, `(.L_x_5538) ;  /* 0x0000021000007945 */ /* 0x000fe20003800000 */
[----:B------:R-:W-:Y:S01]  /*2410*/  IMAD.MOV.U32 R29, RZ, RZ, R32 ;  /* 0x000000ffff1d7224 */ /* 0x000fe200078e0020 */
[----:B------:R-:W-:Y:S01]  /*2420*/  MOV R27, UR9 ;  /* 0x00000009001b7c02 */ /* 0x000fe20008000f00 */
[----:B------:R-:W-:Y:S02]  /*2430*/  IMAD.MOV.U32 R28, RZ, RZ, R33 ;  /* 0x000000ffff1c7224 */ /* 0x000fe400078e0021 */
[----:B------:R-:W-:Y:S02]  /*2440*/  IMAD.U32 R24, RZ, RZ, UR8 ;  /* 0x00000008ff187e24 */ /* 0x000fe4000f8e00ff */
[----:B------:R-:W-:Y:S02]  /*2450*/  IMAD.U32 R26, RZ, RZ, UR9 ;  /* 0x00000009ff1a7e24 */ /* 0x000fe4000f8e00ff */
[----:B------:R-:W-:-:S07]  /*2460*/  IMAD.U32 R25, RZ, RZ, UR8 ;  /* 0x00000008ff197e24 */ /* 0x000fce000f8e00ff */
.L_x_5539:
        /* <DEDUP_REMOVED lines=27> */
.L_x_5538:
        /* <DEDUP_REMOVED lines=26> */
.L_x_5541:
        /* <DEDUP_REMOVED lines=27> */
.L_x_5540:
[----:B------:R-:W-:Y:S01]  /*2970*/  BSSY B0, `(.L_x_5542) ;  /* 0x0000021000007945 */ /* 0x000fe20003800000 */
[----:B------:R-:W-:Y:S01]  /*2980*/  IMAD.MOV.U32 R27, RZ, RZ, R32 ;  /* 0x000000ffff1b7224 */ /* 0x000fe200078e0020 */
[----:B------:R-:W-:Y:S01]  /*2990*/  MOV R23, UR8 ;  /* 0x0000000800177c02 */ /* 0x000fe20008000f00 */
[----:B------:R-:W-:Y:S02]  /*29a0*/  IMAD.MOV.U32 R26, RZ, RZ, R33 ;  /* 0x000000ffff1a7224 */ /* 0x000fe400078e0021 */
[----:B------:R-:W-:Y:S02]  /*29b0*/  IMAD.U32 R22, RZ, RZ, UR8 ;  /* 0x00000008ff167e24 */ /* 0x000fe4000f8e00ff */
[----:B------:R-:W-:Y:S02]  /*29c0*/  IMAD.U32 R24, RZ, RZ, UR9 ;  /* 0x00000009ff187e24 */ /* 0x000fe4000f8e00ff */
[----:B------:R-:W-:-:S07]  /*29d0*/  IMAD.U32 R25, RZ, RZ, UR9 ;  /* 0x00000009ff197e24 */ /* 0x000fce000f8e00ff */
.L_x_5543:
        /* <DEDUP_REMOVED lines=27> */
.L_x_5542:
        /* <DEDUP_REMOVED lines=26> */
.L_x_5545:
        /* <DEDUP_REMOVED lines=27> */
.L_x_5544:
[----:B------:R-:W-:Y:S01]  /*2ee0*/  BSSY B0, `(.L_x_5546) ;  /* 0x000001d000007945 */ /* 0x000fe20003800000 */
[----:B------:R-:W-:Y:S02]  /*2ef0*/  IMAD.U32 R19, RZ, RZ, UR8 ;  /* 0x00000008ff137e24 */ /* 0x000fe4000f8e00ff */
[----:B------:R-:W-:-:S07]  /*2f00*/  IMAD.U32 R22, RZ, RZ, UR9 ;  /* 0x00000009ff167e24 */ /* 0x000fce000f8e00ff */
.L_x_5547:
        /* <DEDUP_REMOVED lines=27> */
.L_x_5546:
        /* <DEDUP_REMOVED lines=15> */
.L_x_5513:
        /* <DEDUP_REMOVED lines=45> */
.L_x_5552:
        /* <DEDUP_REMOVED lines=140> */
.L_x_5551:
        /* <DEDUP_REMOVED lines=79> */
.L_x_5553:
[----:B------:R-:W-:-:S04]  /*4230*/  ISETP.NE.U32.AND P2, PT, R2, RZ, PT ;  /* 0x000000ff0200720c */ /* 0x000fc80003f45070 */
[----:B------:R-:W-:-:S13]  /*4240*/  ISETP.NE.OR.EX P0, PT, R3, RZ, P0, P2 ;  /* 0x000000ff0300720c */ /* 0x000fda0000705720 */
[----:B------:R-:W-:Y:S05]  /*4250*/  @!P0 BRA `(.L_x_5549) ;  /* 0x0000000000b08947 */ /* 0x000fea0003800000 */
.L_x_5550:
        /* <DEDUP_REMOVED lines=44> */
.L_x_5549:
        /* <DEDUP_REMOVED lines=50> */
.L_x_5548:
        /* <DEDUP_REMOVED lines=21> */
.L_x_5555:
        /* <DEDUP_REMOVED lines=27> */
.L_x_5554:
        /* <DEDUP_REMOVED lines=9> */
.L_x_5557:
        /* <DEDUP_REMOVED lines=27> */
.L_x_5556:
        /* <DEDUP_REMOVED lines=54> */
.L_x_5562:
        /* <DEDUP_REMOVED lines=142> */
.L_x_5561:
        /* <DEDUP_REMOVED lines=79> */
.L_x_5563:
[----:B------:R-:W-:-:S04]  /*5eb0*/  ISETP.NE.U32.AND P3, PT, R41, RZ, PT ;  /* 0x000000ff2900720c */ /* 0x000fc80003f65070 */
[----:B------:R-:W-:-:S13]  /*5ec0*/  ISETP.NE.OR.EX P0, PT, R40, RZ, P0, P3 ;  /* 0x000000ff2800720c */ /* 0x000fda0000705730 */
[----:B------:R-:W-:Y:S05]  /*5ed0*/  @!P0 BRA `(.L_x_5559) ;  /* 0x0000000000b48947 */ /* 0x000fea0003800000 */
.L_x_5560:
        /* <DEDUP_REMOVED lines=45> */
.L_x_5559:
        /* <DEDUP_REMOVED lines=51> */
.L_x_5558:
        /* <DEDUP_REMOVED lines=15> */
.L_x_5565:
        /* <DEDUP_REMOVED lines=27> */
.L_x_5564:
        /* <DEDUP_REMOVED lines=8> */
.L_x_5567:
        /* <DEDUP_REMOVED lines=27> */
.L_x_5566:
        /* <DEDUP_REMOVED lines=54> */
.L_x_5572:
        /* <DEDUP_REMOVED lines=142> */
.L_x_5571:
        /* <DEDUP_REMOVED lines=79> */
.L_x_5573:
[----:B------:R-:W-:-:S04]  /*7ae0*/  ISETP.NE.U32.AND P3, PT, R41, RZ, PT ;  /* 0x000000ff2900720c */ /* 0x000fc80003f65070 */
[----:B------:R-:W-:-:S13]  /*7af0*/  ISETP.NE.OR.EX P0, PT, R40, RZ, P0, P3 ;  /* 0x000000ff2800720c */ /* 0x000fda0000705730 */
[----:B------:R-:W-:Y:S05]  /*7b00*/  @!P0 BRA `(.L_x_5569) ;  /* 0x0000000000b48947 */ /* 0x000fea0003800000 */
.L_x_5570:
        /* <DEDUP_REMOVED lines=45> */
.L_x_5569:
        /* <DEDUP_REMOVED lines=52> */
.L_x_5568:
        /* <DEDUP_REMOVED lines=15> */
.L_x_5575:
        /* <DEDUP_REMOVED lines=27> */
.L_x_5574:
        /* <DEDUP_REMOVED lines=8> */
.L_x_5577:
        /* <DEDUP_REMOVED lines=27> */
.L_x_5576:
        /* <DEDUP_REMOVED lines=50> */
.L_x_5582:
        /* <DEDUP_REMOVED lines=141> */
.L_x_5581:
        /* <DEDUP_REMOVED lines=79> */
.L_x_5583:
[----:B------:R-:W-:-:S04]  /*96d0*/  ISETP.NE.U32.AND P3, PT, R7, RZ, PT ;  /* 0x000000ff0700720c */ /* 0x000fc80003f65070 */
[----:B------:R-:W-:-:S13]  /*96e0*/  ISETP.NE.OR.EX P0, PT, R6, RZ, P0, P3 ;  /* 0x000000ff0600720c */ /* 0x000fda0000705730 */
[----:B------:R-:W-:Y:S05]  /*96f0*/  @!P0 BRA `(.L_x_5579) ;  /* 0x0000000000b48947 */ /* 0x000fea0003800000 */
.L_x_5580:
        /* <DEDUP_REMOVED lines=45> */
.L_x_5579:
        /* <DEDUP_REMOVED lines=51> */
.L_x_5578:
        /* <DEDUP_REMOVED lines=15> */
.L_x_5585:
        /* <DEDUP_REMOVED lines=27> */
.L_x_5584:
        /* <DEDUP_REMOVED lines=8> */
.L_x_5587:
        /* <DEDUP_REMOVED lines=27> */
.L_x_5586:
        /* <DEDUP_REMOVED lines=51> */
.L_x_5592:
        /* <DEDUP_REMOVED lines=139> */
.L_x_5591:
        /* <DEDUP_REMOVED lines=79> */
.L_x_5593:
[----:B------:R-:W-:-:S04]  /*b2a0*/  ISETP.NE.U32.AND P3, PT, R40, RZ, PT ;  /* 0x000000ff2800720c */ /* 0x000fc80003f65070 */
[----:B------:R-:W-:-:S13]  /*b2b0*/  ISETP.NE.OR.EX P0, PT, R42, RZ, P0, P3 ;  /* 0x000000ff2a00720c */ /* 0x000fda0000705730 */
[----:B------:R-:W-:Y:S05]  /*b2c0*/  @!P0 BRA `(.L_x_5589) ;  /* 0x0000000000b48947 */ /* 0x000fea0003800000 */
.L_x_5590:
        /* <DEDUP_REMOVED lines=45> */
.L_x_5589:
        /* <DEDUP_REMOVED lines=51> */
.L_x_5588:
        /* <DEDUP_REMOVED lines=14> */
.L_x_5595:
        /* <DEDUP_REMOVED lines=27> */
.L_x_5594:
        /* <DEDUP_REMOVED lines=8> */
.L_x_5597:
        /* <DEDUP_REMOVED lines=27> */
.L_x_5596:
        /* <DEDUP_REMOVED lines=51> */
.L_x_5602:
        /* <DEDUP_REMOVED lines=141> */
.L_x_5601:
        /* <DEDUP_REMOVED lines=79> */
.L_x_5603:
[----:B------:R-:W-:-:S04]  /*ce80*/  ISETP.NE.U32.AND P3, PT, R7, RZ, PT ;  /* 0x000000ff0700720c */ /* 0x000fc80003f65070 */
[----:B------:R-:W-:-:S13]  /*ce90*/  ISETP.NE.OR.EX P0, PT, R6, RZ, P0, P3 ;  /* 0x000000ff0600720c */ /* 0x000fda0000705730 */
[----:B------:R-:W-:Y:S05]  /*cea0*/  @!P0 BRA `(.L_x_5599) ;  /* 0x0000000000b48947 */ /* 0x000fea0003800000 */
.L_x_5600:
        /* <DEDUP_REMOVED lines=45> */
.L_x_5599:
        /* <DEDUP_REMOVED lines=51> */
.L_x_5598:
        /* <DEDUP_REMOVED lines=14> */
.L_x_5605:
        /* <DEDUP_REMOVED lines=27> */
.L_x_5604:
        /* <DEDUP_REMOVED lines=8> */
.L_x_5607:
        /* <DEDUP_REMOVED lines=27> */
.L_x_5606:
        /* <DEDUP_REMOVED lines=51> */
.L_x_5612:
        /* <DEDUP_REMOVED lines=146> */
.L_x_5611:
        /* <DEDUP_REMOVED lines=79> */
.L_x_5613:
[----:B------:R-:W-:-:S04]  /*eab0*/  ISETP.NE.U32.AND P3, PT, R6, RZ, PT ;  /* 0x000000ff0600720c */ /* 0x000fc80003f65070 */
[----:B------:R-:W-:-:S13]  /*eac0*/  ISETP.NE.OR.EX P0, PT, R40, RZ, P0, P3 ;  /* 0x000000ff2800720c */ /* 0x000fda0000705730 */
[----:B------:R-:W-:Y:S05]  /*ead0*/  @!P0 BRA `(.L_x_5609) ;  /* 0x0000000000b48947 */ /* 0x000fea0003800000 */
.L_x_5610:
        /* <DEDUP_REMOVED lines=45> */
.L_x_5609:
        /* <DEDUP_REMOVED lines=50> */
.L_x_5608:
        /* <DEDUP_REMOVED lines=14> */
.L_x_5615:
        /* <DEDUP_REMOVED lines=27> */
.L_x_5614:
        /* <DEDUP_REMOVED lines=8> */
.L_x_5617:
        /* <DEDUP_REMOVED lines=27> */
.L_x_5616:
        /* <DEDUP_REMOVED lines=51> */
.L_x_5622:
        /* <DEDUP_REMOVED lines=139> */
.L_x_5621:
        /* <DEDUP_REMOVED lines=77> */
.L_x_5623:
[----:B------:R-:W-:-:S04]  /*10640*/  ISETP.NE.U32.AND P1, PT, R6, RZ, PT ;  /* 0x000000ff0600720c */ /* 0x000fc80003f25070 */
[----:B------:R-:W-:-:S13]  /*10650*/  ISETP.NE.OR.EX P0, PT, R40, RZ, P0, P1 ;  /* 0x000000ff2800720c */ /* 0x000fda0000705710 */
[----:B------:R-:W-:Y:S05]  /*10660*/  @!P0 BRA `(.L_x_5619) ;  /* 0x0000000000ac8947 */ /* 0x000fea0003800000 */
.L_x_5620:
        /* <DEDUP_REMOVED lines=43> */
.L_x_5619:
        /* <DEDUP_REMOVED lines=50> */
.L_x_5618:
        /* <DEDUP_REMOVED lines=14> */
.L_x_5625:
        /* <DEDUP_REMOVED lines=27> */
.L_x_5624:
[----:B------:R-:W-:Y:S05]  /*10ed0*/  @!P2 BRA `(.L_x_5626) ;  /* 0x000000000078a947 */ /* 0x000fea0003800000 */
[----:B------:R-:W-:Y:S01]  /*10ee0*/  BSSY B0, `(.L_x_5626) ;  /* 0x000001d000007945 */ /* 0x000fe20003800000 */
[----:B------:R-:W-:Y:S02]  /*10ef0*/  IMAD.U32 R11, RZ, RZ, UR16 ;  /* 0x00000010ff0b7e24 */ /* 0x000fe4000f8e00ff */
[----:B------:R-:W-:-:S07]  /*10f00*/  IMAD.U32 R9, RZ, RZ, UR17 ;  /* 0x00000011ff097e24 */ /* 0x000fce000f8e00ff */
.L_x_5627:
        /* <DEDUP_REMOVED lines=27> */
.L_x_5626:
        /* <DEDUP_REMOVED lines=14> */
.L_x_5515:
        /* <DEDUP_REMOVED lines=9> */
.L_x_5512:
        /* <DEDUP_REMOVED lines=90> */
.L_x_5633:
        /* <DEDUP_REMOVED lines=27> */
.L_x_5632:
        /* <DEDUP_REMOVED lines=9> */
.L_x_5635:
        /* <DEDUP_REMOVED lines=27> */
.L_x_5634:
        /* <DEDUP_REMOVED lines=17> */
.L_x_5631:
[----:B------:R-:W-:Y:S05]  /*11cd0*/  BSYNC B1 ;  /* 0x0000000000017941 */ /* 0x000fea0003800000 */
.L_x_5630:
        /* <DEDUP_REMOVED lines=26> */
.L_x_5639:
        /* <DEDUP_REMOVED lines=27> */
.L_x_5638:
[----:B------:R-:W-:Y:S02]  /*12030*/  ULDC UR8, c[0x0][0x248] ;  /* 0x0000920000087ab9 */ /* 0x000fe40000000800 */
[----:B------:R-:W-:Y:S01]  /*12040*/  IMAD.U32 R32, RZ, RZ, UR8 ;  /* 0x00000008ff207e24 */ /* 0x000fe2000f8e00ff */
[----:B------:R-:W-:Y:S06]  /*12050*/  @!P0 BRA `(.L_x_5640) ;  /* 0x00000000007c8947 */ /* 0x000fec0003800000 */
[----:B------:R-:W-:Y:S01]  /*12060*/  BSSY B2, `(.L_x_5640) ;  /* 0x000001e000027945 */ /* 0x000fe20003800000 */
[----:B------:R-:W-:Y:S02]  /*12070*/  IMAD.MOV.U32 R34, RZ, RZ, R33 ;  /* 0x000000ffff227224 */ /* 0x000fe400078e0021 */
[----:B------:R-:W-:Y:S02]  /*12080*/  IMAD.U32 R35, RZ, RZ, UR8 ;  /* 0x00000008ff237e24 */ /* 0x000fe4000f8e00ff */
[----:B------:R-:W-:-:S07]  /*12090*/  IMAD.U32 R32, RZ, RZ, UR8 ;  /* 0x00000008ff207e24 */ /* 0x000fce000f8e00ff */
.L_x_5641:
        /* <DEDUP_REMOVED lines=27> */
.L_x_5640:
        /* <DEDUP_REMOVED lines=17> */
.L_x_5637:
[----:B------:R-:W-:Y:S05]  /*12360*/  BSYNC B1 ;  /* 0x0000000000017941 */ /* 0x000fea0003800000 */
.L_x_5636:
        /* <DEDUP_REMOVED lines=26> */
.L_x_5645:
        /* <DEDUP_REMOVED lines=27> */
.L_x_5644:
[----:B------:R-:W-:Y:S01]  /*126c0*/  IMAD.U32 R33, RZ, RZ, UR13 ;  /* 0x0000000dff217e24 */ /* 0x000fe2000f8e00ff */
[----:B------:R-:W-:Y:S06]  /*126d0*/  @!P0 BRA `(.L_x_5646) ;  /* 0x0000000000808947 */ /* 0x000fec0003800000 */
[----:B------:R-:W-:Y:S01]  /*126e0*/  BSSY B2, `(.L_x_5646) ;  /* 0x000001f000027945 */ /* 0x000fe20003800000 */
[----:B------:R-:W-:Y:S01]  /*126f0*/  IMAD.U32 R35, RZ, RZ, UR12 ;  /* 0x0000000cff237e24 */ /* 0x000fe2000f8e00ff */
[----:B------:R-:W-:Y:S01]  /*12700*/  MOV R33, UR13 ;  /* 0x0000000d00217c02 */ /* 0x000fe20008000f00 */
[----:B------:R-:W-:Y:S02]  /*12710*/  IMAD.U32 R34, RZ, RZ, UR13 ;  /* 0x0000000dff227e24 */ /* 0x000fe4000f8e00ff */
[----:B------:R-:W-:-:S07]  /*12720*/  IMAD.U32 R30, RZ, RZ, UR12 ;  /* 0x0000000cff1e7e24 */ /* 0x000fce000f8e00ff */
.L_x_5647:
        /* <DEDUP_REMOVED lines=27> */
.L_x_5646:
        /* <DEDUP_REMOVED lines=17> */
.L_x_5643:
[----:B------:R-:W-:Y:S05]  /*129f0*/  BSYNC B1 ;  /* 0x0000000000017941 */ /* 0x000fea0003800000 */
.L_x_5642:
        /* <DEDUP_REMOVED lines=25> */
.L_x_5651:
        /* <DEDUP_REMOVED lines=27> */
.L_x_5650:
[----:B------:R-:W-:Y:S05]  /*12d40*/  @!P0 BRA `(.L_x_5652) ;  /* 0x0000000000808947 */ /* 0x000fea0003800000 */
[----:B------:R-:W-:Y:S01]  /*12d50*/  BSSY B2, `(.L_x_5652) ;  /* 0x000001f000027945 */ /* 0x000fe20003800000 */
[----:B------:R-:W-:Y:S01]  /*12d60*/  IMAD.U32 R37, RZ, RZ, UR12 ;  /* 0x0000000cff257e24 */ /* 0x000fe2000f8e00ff */
[----:B------:R-:W-:Y:S01]  /*12d70*/  MOV R29, UR12 ;  /* 0x0000000c001d7c02 */ /* 0x000fe20008000f00 */
[----:B------:R-:W-:Y:S02]  /*12d80*/  IMAD.U32 R38, RZ, RZ, UR13 ;  /* 0x0000000dff267e24 */ /* 0x000fe4000f8e00ff */
[----:B------:R-:W-:-:S07]  /*12d90*/  IMAD.U32 R27, RZ, RZ, UR13 ;  /* 0x0000000dff1b7e24 */ /* 0x000fce000f8e00ff */
.L_x_5653:
        /* <DEDUP_REMOVED lines=27> */
.L_x_5652:
        /* <DEDUP_REMOVED lines=17> */
.L_x_5649:
[----:B------:R-:W-:Y:S05]  /*13060*/  BSYNC B1 ;  /* 0x0000000000017941 */ /* 0x000fea0003800000 */
.L_x_5648:
        /* <DEDUP_REMOVED lines=25> */
.L_x_5657:
        /* <DEDUP_REMOVED lines=27> */
.L_x_5656:
[----:B------:R-:W-:Y:S05]  /*133b0*/  @!P0 BRA `(.L_x_5658) ;  /* 0x0000000000808947 */ /* 0x000fea0003800000 */
[----:B------:R-:W-:Y:S01]  /*133c0*/  BSSY B2, `(.L_x_5658) ;  /* 0x000001f000027945 */ /* 0x000fe20003800000 */
[----:B------:R-:W-:Y:S01]  /*133d0*/  IMAD.U32 R37, RZ, RZ, UR12 ;  /* 0x0000000cff257e24 */ /* 0x000fe2000f8e00ff */
[----:B------:R-:W-:Y:S01]  /*133e0*/  MOV R36, UR13 ;  /* 0x0000000d00247c02 */ /* 0x000fe20008000f00 */
[----:B------:R-:W-:Y:S02]  /*133f0*/  IMAD.U32 R27, RZ, RZ, UR12 ;  /* 0x0000000cff1b7e24 */ /* 0x000fe4000f8e00ff */
[----:B------:R-:W-:-:S07]  /*13400*/  IMAD.U32 R20, RZ, RZ, UR13 ;  /* 0x0000000dff147e24 */ /* 0x000fce000f8e00ff */
.L_x_5659:
        /* <DEDUP_REMOVED lines=27> */
.L_x_5658:
        /* <DEDUP_REMOVED lines=17> */
.L_x_5655:
[----:B------:R-:W-:Y:S05]  /*136d0*/  BSYNC B1 ;  /* 0x0000000000017941 */ /* 0x000fea0003800000 */
.L_x_5654:
        /* <DEDUP_REMOVED lines=25> */
.L_x_5663:
        /* <DEDUP_REMOVED lines=27> */
.L_x_5662:
[----:B------:R-:W-:Y:S05]  /*13a20*/  @!P0 BRA `(.L_x_5664) ;  /* 0x0000000000808947 */ /* 0x000fea0003800000 */
[----:B------:R-:W-:Y:S01]  /*13a30*/  BSSY B2, `(.L_x_5664) ;  /* 0x000001f000027945 */ /* 0x000fe20003800000 */
[----:B------:R-:W-:Y:S01]  /*13a40*/  MOV R35, UR12 ;  /* 0x0000000c00237c02 */ /* 0x000fe20008000f00 */
[----:B------:R-:W-:Y:S02]  /*13a50*/  IMAD.U32 R32, RZ, RZ, UR13 ;  /* 0x0000000dff207e24 */ /* 0x000fe4000f8e00ff */
[----:B------:R-:W-:Y:S02]  /*13a60*/  IMAD.U32 R25, RZ, RZ, UR12 ;  /* 0x0000000cff197e24 */ /* 0x000fe4000f8e00ff */
[----:B------:R-:W-:-:S07]  /*13a70*/  IMAD.U32 R20, RZ, RZ, UR13 ;  /* 0x0000000dff147e24 */ /* 0x000fce000f8e00ff */
.L_x_5665:
        /* <DEDUP_REMOVED lines=27> */
.L_x_5664:
        /* <DEDUP_REMOVED lines=17> */
.L_x_5661:
[----:B------:R-:W-:Y:S05]  /*13d40*/  BSYNC B1 ;  /* 0x0000000000017941 */ /* 0x000fea0003800000 */
.L_x_5660:
        /* <DEDUP_REMOVED lines=25> */
.L_x_5669:
        /* <DEDUP_REMOVED lines=27> */
.L_x_5668:
[----:B------:R-:W-:Y:S05]  /*14090*/  @!P0 BRA `(.L_x_5670) ;  /* 0x0000000000808947 */ /* 0x000fea0003800000 */
[----:B------:R-:W-:Y:S01]  /*140a0*/  BSSY B2, `(.L_x_5670) ;  /* 0x000001f000027945 */ /* 0x000fe20003800000 */
[----:B------:R-:W-:Y:S02]  /*140b0*/  IMAD.U32 R33, RZ, RZ, UR12 ;  /* 0x0000000cff217e24 */ /* 0x000fe4000f8e00ff */
[----:B------:R-:W-:Y:S02]  /*140c0*/  IMAD.U32 R30, RZ, RZ, UR13 ;  /* 0x0000000dff1e7e24 */ /* 0x000fe4000f8e00ff */
[----:B------:R-:W-:Y:S02]  /*140d0*/  IMAD.U32 R23, RZ, RZ, UR12 ;  /* 0x0000000cff177e24 */ /* 0x000fe4000f8e00ff */
[----:B------:R-:W-:-:S07]  /*140e0*/  IMAD.U32 R20, RZ, RZ, UR13 ;  /* 0x0000000dff147e24 */ /* 0x000fce000f8e00ff */
.L_x_5671:
        /* <DEDUP_REMOVED lines=27> */
.L_x_5670:
        /* <DEDUP_REMOVED lines=17> */
.L_x_5667:
[----:B------:R-:W-:Y:S05]  /*143b0*/  BSYNC B1 ;  /* 0x0000000000017941 */ /* 0x000fea0003800000 */
.L_x_5666:
        /* <DEDUP_REMOVED lines=24> */
.L_x_5674:
        /* <DEDUP_REMOVED lines=27> */
.L_x_5673:
[----:B------:R-:W-:Y:S05]  /*146f0*/  @!P0 BRA `(.L_x_5675) ;  /* 0x0000000000788947 */ /* 0x000fea0003800000 */
[----:B------:R-:W-:Y:S01]  /*14700*/  BSSY B1, `(.L_x_5675) ;  /* 0x000001d000017945 */ /* 0x000fe20003800000 */
[----:B------:R-:W-:Y:S02]  /*14710*/  IMAD.U32 R17, RZ, RZ, UR12 ;  /* 0x0000000cff117e24 */ /* 0x000fe4000f8e00ff */
[----:B------:R-:W-:-:S07]  /*14720*/  IMAD.U32 R13, RZ, RZ, UR13 ;  /* 0x0000000dff0d7e24 */ /* 0x000fce000f8e00ff */
.L_x_5676:
        /* <DEDUP_REMOVED lines=27> */
.L_x_5675:
        /* <DEDUP_REMOVED lines=18> */
.L_x_5629:
        /* <DEDUP_REMOVED lines=47> */
.L_x_5683:
        /* <DEDUP_REMOVED lines=141> */
.L_x_5682:
        /* <DEDUP_REMOVED lines=79> */
.L_x_5684:
[----:B------:R-:W-:-:S04]  /*15ab0*/  ISETP.NE.U32.AND P2, PT, R3, RZ, PT ;  /* 0x000000ff0300720c */ /* 0x000fc80003f45070 */
[----:B------:R-:W-:-:S13]  /*15ac0*/  ISETP.NE.OR.EX P0, PT, R19, RZ, P0, P2 ;  /* 0x000000ff1300720c */ /* 0x000fda0000705720 */
[----:B------:R-:W-:Y:S05]  /*15ad0*/  @!P0 BRA `(.L_x_5680) ;  /* 0x0000000000b48947 */ /* 0x000fea0003800000 */
.L_x_5681:
        /* <DEDUP_REMOVED lines=45> */
.L_x_5680:
        /* <DEDUP_REMOVED lines=54> */
.L_x_5679:
        /* <DEDUP_REMOVED lines=16> */
.L_x_5686:
        /* <DEDUP_REMOVED lines=27> */
.L_x_5685:
[----:B------:R-:W-:Y:S05]  /*163c0*/  @!P0 BRA `(.L_x_5687) ;  /* 0x0000000000788947 */ /* 0x000fea0003800000 */
[----:B------:R-:W-:Y:S01]  /*163d0*/  BSSY B2, `(.L_x_5687) ;  /* 0x000001d000027945 */ /* 0x000fe20003800000 */
[----:B------:R-:W-:Y:S01]  /*163e0*/  MOV R29, R23 ;  /* 0x00000017001d7202 */ /* 0x000fe20000000f00 */
[----:B------:R-:W-:-:S07]  /*163f0*/  IMAD.MOV.U32 R30, RZ, RZ, R26 ;  /* 0x000000ffff1e7224 */ /* 0x000fce00078e001a */
.L_x_5688:
        /* <DEDUP_REMOVED lines=27> */
.L_x_5687:
        /* <DEDUP_REMOVED lines=19> */
.L_x_5678:
[----:B------:R-:W-:Y:S05]  /*166e0*/  BSYNC B1 ;  /* 0x0000000000017941 */ /* 0x000fea0003800000 */
.L_x_5677:
        /* <DEDUP_REMOVED lines=48> */
.L_x_5695:
        /* <DEDUP_REMOVED lines=139> */
.L_x_5694:
        /* <DEDUP_REMOVED lines=78> */
.L_x_5696:
[----:B------:R-:W-:-:S04]  /*17780*/  ISETP.NE.U32.AND P2, PT, R42, RZ, PT ;  /* 0x000000ff2a00720c */ /* 0x000fc80003f45070 */
[----:B------:R-:W-:-:S13]  /*17790*/  ISETP.NE.OR.EX P0, PT, R43, RZ, P0, P2 ;  /* 0x000000ff2b00720c */ /* 0x000fda0000705720 */
[----:B------:R-:W-:Y:S05]  /*177a0*/  @!P0 BRA `(.L_x_5692) ;  /* 0x0000000000ac8947 */ /* 0x000fea0003800000 */
.L_x_5693:
        /* <DEDUP_REMOVED lines=43> */
.L_x_5692:
        /* <DEDUP_REMOVED lines=52> */
.L_x_5691:
        /* <DEDUP_REMOVED lines=16> */
.L_x_5698:
        /* <DEDUP_REMOVED lines=27> */
.L_x_5697:
[----:B------:R-:W-:Y:S05]  /*18050*/  @!P0 BRA `(.L_x_5699) ;  /* 0x0000000000788947 */ /* 0x000fea0003800000 */
[----:B------:R-:W-:Y:S01]  /*18060*/  BSSY B2, `(.L_x_5699) ;  /* 0x000001d000027945 */ /* 0x000fe20003800000 */
[----:B------:R-:W-:Y:S02]  /*18070*/  IMAD.MOV.U32 R28, RZ, RZ, R23 ;  /* 0x000000ffff1c7224 */ /* 0x000fe400078e0017 */
[----:B------:R-:W-:-:S07]  /*18080*/  IMAD.MOV.U32 R29, RZ, RZ, R22 ;  /* 0x000000ffff1d7224 */ /* 0x000fce00078e0016 */
.L_x_5700:
        /* <DEDUP_REMOVED lines=27> */
.L_x_5699:
        /* <DEDUP_REMOVED lines=19> */
.L_x_5690:
[----:B------:R-:W-:Y:S05]  /*18370*/  BSYNC B1 ;  /* 0x0000000000017941 */ /* 0x000fea0003800000 */
.L_x_5689:
        /* <DEDUP_REMOVED lines=48> */
.L_x_5707:
        /* <DEDUP_REMOVED lines=139> */
.L_x_5706:
        /* <DEDUP_REMOVED lines=77> */
.L_x_5708:
[----:B------:R-:W-:-:S04]  /*19400*/  ISETP.NE.U32.AND P2, PT, R16, RZ, PT ;  /* 0x000000ff1000720c */ /* 0x000fc80003f45070 */
[----:B------:R-:W-:-:S13]  /*19410*/  ISETP.NE.OR.EX P0, PT, R23, RZ, P0, P2 ;  /* 0x000000ff1700720c */ /* 0x000fda0000705720 */
[----:B------:R-:W-:Y:S05]  /*19420*/  @!P0 BRA `(.L_x_5704) ;  /* 0x0000000000b48947 */ /* 0x000fea0003800000 */
.L_x_5705:
        /* <DEDUP_REMOVED lines=45> */
.L_x_5704:
        /* <DEDUP_REMOVED lines=47> */
.L_x_5703:
        /* <DEDUP_REMOVED lines=16> */
.L_x_5710:
        /* <DEDUP_REMOVED lines=27> */
.L_x_5709:
[----:B------:R-:W-:Y:S05]  /*19ca0*/  @!P0 BRA `(.L_x_5711) ;  /* 0x00000000007c8947 */ /* 0x000fea0003800000 */
[----:B------:R-:W-:Y:S01]  /*19cb0*/  BSSY B2, `(.L_x_5711) ;  /* 0x000001e000027945 */ /* 0x000fe20003800000 */
[----:B------:R-:W-:Y:S02]  /*19cc0*/  IMAD.MOV.U32 R35, RZ, RZ, R27 ;  /* 0x000000ffff237224 */ /* 0x000fe400078e001b */
[----:B------:R-:W-:Y:S02]  /*19cd0*/  IMAD.MOV.U32 R32, RZ, RZ, R22 ;  /* 0x000000ffff207224 */ /* 0x000fe400078e0016 */
[----:B------:R-:W-:-:S07]  /*19ce0*/  IMAD.MOV.U32 R33, RZ, RZ, R23 ;  /* 0x000000ffff217224 */ /* 0x000fce00078e0017 */
.L_x_5712:
        /* <DEDUP_REMOVED lines=27> */
.L_x_5711:
        /* <DEDUP_REMOVED lines=19> */
.L_x_5702:
[----:B------:R-:W-:Y:S05]  /*19fd0*/  BSYNC B1 ;  /* 0x0000000000017941 */ /* 0x000fea0003800000 */
.L_x_5701:
        /* <DEDUP_REMOVED lines=49> */
.L_x_5719:
        /* <DEDUP_REMOVED lines=141> */
.L_x_5718:
        /* <DEDUP_REMOVED lines=79> */
.L_x_5720:
[----:B------:R-:W-:-:S04]  /*1b0b0*/  ISETP.NE.U32.AND P2, PT, R42, RZ, PT ;  /* 0x000000ff2a00720c */ /* 0x000fc80003f45070 */
[----:B------:R-:W-:-:S13]  /*1b0c0*/  ISETP.NE.OR.EX P0, PT, R43, RZ, P0, P2 ;  /* 0x000000ff2b00720c */ /* 0x000fda0000705720 */
[----:B------:R-:W-:Y:S05]  /*1b0d0*/  @!P0 BRA `(.L_x_5716) ;  /* 0x0000000000b48947 */ /* 0x000fea0003800000 */
.L_x_5717:
        /* <DEDUP_REMOVED lines=45> */
.L_x_5716:
        /* <DEDUP_REMOVED lines=47> */
.L_x_5715:
        /* <DEDUP_REMOVED lines=16> */
.L_x_5722:
        /* <DEDUP_REMOVED lines=27> */
.L_x_5721:
[----:B------:R-:W-:Y:S05]  /*1b950*/  @!P0 BRA `(.L_x_5723) ;  /* 0x0000000000808947 */ /* 0x000fea0003800000 */
[----:B------:R-:W-:Y:S01]  /*1b960*/  BSSY B2, `(.L_x_5723) ;  /* 0x000001f000027945 */ /* 0x000fe20003800000 */
[----:B------:R-:W-:Y:S01]  /*1b970*/  IMAD.U32 R31, RZ, RZ, UR10 ;  /* 0x0000000aff1f7e24 */ /* 0x000fe2000f8e00ff */
[----:B------:R-:W-:Y:S01]  /*1b980*/  MOV R32, UR11 ;  /* 0x0000000b00207c02 */ /* 0x000fe20008000f00 */
[----:B------:R-:W-:Y:S02]  /*1b990*/  IMAD.U32 R23, RZ, RZ, UR10 ;  /* 0x0000000aff177e24 */ /* 0x000fe4000f8e00ff */
[----:B------:R-:W-:-:S07]  /*1b9a0*/  IMAD.U32 R21, RZ, RZ, UR11 ;  /* 0x0000000bff157e24 */ /* 0x000fce000f8e00ff */
.L_x_5724:
        /* <DEDUP_REMOVED lines=27> */
.L_x_5723:
        /* <DEDUP_REMOVED lines=19> */
.L_x_5714:
[----:B------:R-:W-:Y:S05]  /*1bc90*/  BSYNC B1 ;  /* 0x0000000000017941 */ /* 0x000fea0003800000 */
.L_x_5713:
        /* <DEDUP_REMOVED lines=48> */
.L_x_5731:
        /* <DEDUP_REMOVED lines=142> */
.L_x_5730:
        /* <DEDUP_REMOVED lines=79> */
.L_x_5732:
[----:B------:R-:W-:-:S04]  /*1cd70*/  ISETP.NE.U32.AND P2, PT, R39, RZ, PT ;  /* 0x000000ff2700720c */ /* 0x000fc80003f45070 */
[----:B------:R-:W-:-:S13]  /*1cd80*/  ISETP.NE.OR.EX P0, PT, R38, RZ, P0, P2 ;  /* 0x000000ff2600720c */ /* 0x000fda0000705720 */
[----:B------:R-:W-:Y:S05]  /*1cd90*/  @!P0 BRA `(.L_x_5728) ;  /* 0x0000000000b48947 */ /* 0x000fea0003800000 */
.L_x_5729:
        /* <DEDUP_REMOVED lines=45> */
.L_x_5728:
        /* <DEDUP_REMOVED lines=48> */
.L_x_5727:
        /* <DEDUP_REMOVED lines=16> */
.L_x_5734:
        /* <DEDUP_REMOVED lines=27> */
.L_x_5733:
[----:B------:R-:W-:Y:S05]  /*1d620*/  @!P0 BRA `(.L_x_5735) ;  /* 0x0000000000808947 */ /* 0x000fea0003800000 */
[----:B------:R-:W-:Y:S01]  /*1d630*/  BSSY B2, `(.L_x_5735) ;  /* 0x000001f000027945 */ /* 0x000fe20003800000 */
[----:B------:R-:W-:Y:S01]  /*1d640*/  IMAD.U32 R29, RZ, RZ, UR10 ;  /* 0x0000000aff1d7e24 */ /* 0x000fe2000f8e00ff */
[----:B------:R-:W-:Y:S01]  /*1d650*/  MOV R19, UR11 ;  /* 0x0000000b00137c02 */ /* 0x000fe20008000f00 */
[----:B------:R-:W-:Y:S02]  /*1d660*/  IMAD.U32 R30, RZ, RZ, UR11 ;  /* 0x0000000bff1e7e24 */ /* 0x000fe4000f8e00ff */
[----:B------:R-:W-:-:S07]  /*1d670*/  IMAD.U32 R21, RZ, RZ, UR10 ;  /* 0x0000000aff157e24 */ /* 0x000fce000f8e00ff */
.L_x_5736:
        /* <DEDUP_REMOVED lines=27> */
.L_x_5735:
        /* <DEDUP_REMOVED lines=19> */
.L_x_5726:
[----:B------:R-:W-:Y:S05]  /*1d960*/  BSYNC B1 ;  /* 0x0000000000017941 */ /* 0x000fea0003800000 */
.L_x_5725:
        /* <DEDUP_REMOVED lines=48> */
.L_x_5743:
        /* <DEDUP_REMOVED lines=142> */
.L_x_5742:
        /* <DEDUP_REMOVED lines=77> */
.L_x_5744:
[----:B------:R-:W-:-:S04]  /*1ea20*/  ISETP.NE.U32.AND P2, PT, R38, RZ, PT ;  /* 0x000000ff2600720c */ /* 0x000fc80003f45070 */
[----:B------:R-:W-:-:S13]  /*1ea30*/  ISETP.NE.OR.EX P0, PT, R42, RZ, P0, P2 ;  /* 0x000000ff2a00720c */ /* 0x000fda0000705720 */
[----:B------:R-:W-:Y:S05]  /*1ea40*/  @!P0 BRA `(.L_x_5740) ;  /* 0x0000000000b08947 */ /* 0x000fea0003800000 */
.L_x_5741:
        /* <DEDUP_REMOVED lines=44> */
.L_x_5740:
        /* <DEDUP_REMOVED lines=48> */
.L_x_5739:
        /* <DEDUP_REMOVED lines=16> */
.L_x_5746:
        /* <DEDUP_REMOVED lines=27> */
.L_x_5745:
[----:B------:R-:W-:Y:S05]  /*1f2c0*/  @!P0 BRA `(.L_x_5747) ;  /* 0x0000000000808947 */ /* 0x000fea0003800000 */
[----:B------:R-:W-:Y:S01]  /*1f2d0*/  BSSY B2, `(.L_x_5747) ;  /* 0x000001f000027945 */ /* 0x000fe20003800000 */
[----:B------:R-:W-:Y:S01]  /*1f2e0*/  IMAD.U32 R27, RZ, RZ, UR10 ;  /* 0x0000000aff1b7e24 */ /* 0x000fe2000f8e00ff */
[----:B------:R-:W-:Y:S01]  /*1f2f0*/  MOV R19, UR10 ;  /* 0x0000000a00137c02 */ /* 0x000fe20008000f00 */
[----:B------:R-:W-:Y:S02]  /*1f300*/  IMAD.U32 R28, RZ, RZ, UR11 ;  /* 0x0000000bff1c7e24 */ /* 0x000fe4000f8e00ff */
[----:B------:R-:W-:-:S07]  /*1f310*/  IMAD.U32 R17, RZ, RZ, UR11 ;  /* 0x0000000bff117e24 */ /* 0x000fce000f8e00ff */
.L_x_5748:
        /* <DEDUP_REMOVED lines=27> */
.L_x_5747:
        /* <DEDUP_REMOVED lines=19> */
.L_x_5738:
[----:B------:R-:W-:Y:S05]  /*1f600*/  BSYNC B1 ;  /* 0x0000000000017941 */ /* 0x000fea0003800000 */
.L_x_5737:
        /* <DEDUP_REMOVED lines=48> */
.L_x_5755:
        /* <DEDUP_REMOVED lines=141> */
.L_x_5754:
        /* <DEDUP_REMOVED lines=77> */
.L_x_5756:
[----:B------:R-:W-:-:S04]  /*206b0*/  ISETP.NE.U32.AND P2, PT, R38, RZ, PT ;  /* 0x000000ff2600720c */ /* 0x000fc80003f45070 */
[----:B------:R-:W-:-:S13]  /*206c0*/  ISETP.NE.OR.EX P0, PT, R41, RZ, P0, P2 ;  /* 0x000000ff2900720c */ /* 0x000fda0000705720 */
[----:B------:R-:W-:Y:S05]  /*206d0*/  @!P0 BRA `(.L_x_5752) ;  /* 0x0000000000ac8947 */ /* 0x000fea0003800000 */
.L_x_5753:
        /* <DEDUP_REMOVED lines=43> */
.L_x_5752:
        /* <DEDUP_REMOVED lines=48> */
.L_x_5751:
        /* <DEDUP_REMOVED lines=16> */
.L_x_5758:
        /* <DEDUP_REMOVED lines=27> */
.L_x_5757:
[----:B------:R-:W-:Y:S05]  /*20f40*/  @!P0 BRA `(.L_x_5759) ;  /* 0x0000000000808947 */ /* 0x000fea0003800000 */
[----:B------:R-:W-:Y:S01]  /*20f50*/  BSSY B2, `(.L_x_5759) ;  /* 0x000001f000027945 */ /* 0x000fe20003800000 */
[----:B------:R-:W-:Y:S01]  /*20f60*/  IMAD.U32 R25, RZ, RZ, UR10 ;  /* 0x0000000aff197e24 */ /* 0x000fe2000f8e00ff */
[----:B------:R-:W-:Y:S01]  /*20f70*/  MOV R15, UR11 ;  /* 0x0000000b000f7c02 */ /* 0x000fe20008000f00 */
[----:B------:R-:W-:Y:S02]  /*20f80*/  IMAD.U32 R26, RZ, RZ, UR11 ;  /* 0x0000000bff1a7e24 */ /* 0x000fe4000f8e00ff */
[----:B------:R-:W-:-:S07]  /*20f90*/  IMAD.U32 R17, RZ, RZ, UR10 ;  /* 0x0000000aff117e24 */ /* 0x000fce000f8e00ff */
.L_x_5760:
        /* <DEDUP_REMOVED lines=27> */
.L_x_5759:
        /* <DEDUP_REMOVED lines=19> */
.L_x_5750:
[----:B------:R-:W-:Y:S05]  /*21280*/  BSYNC B1 ;  /* 0x0000000000017941 */ /* 0x000fea0003800000 */
.L_x_5749:
        /* <DEDUP_REMOVED lines=47> */
.L_x_5765:
        /* <DEDUP_REMOVED lines=144> */
.L_x_5764:
        /* <DEDUP_REMOVED lines=79> */
.L_x_5766:
[----:B------:R-:W-:-:S04]  /*22370*/  ISETP.NE.U32.AND P2, PT, R8, RZ, PT ;  /* 0x000000ff0800720c */ /* 0x000fc80003f45070 */
[----:B------:R-:W-:-:S13]  /*22380*/  ISETP.NE.OR.EX P0, PT, R40, RZ, P0, P2 ;  /* 0x000000ff2800720c */ /* 0x000fda0000705720 */
[----:B------:R-:W-:Y:S05]  /*22390*/  @!P0 BRA `(.L_x_5762) ;  /* 0x0000000000b48947 */ /* 0x000fea0003800000 */
.L_x_5763:
        /* <DEDUP_REMOVED lines=45> */
.L_x_5762:
        /* <DEDUP_REMOVED lines=48> */
.L_x_5761:
        /* <DEDUP_REMOVED lines=16> */
.L_x_5768:
        /* <DEDUP_REMOVED lines=27> */
.L_x_5767:
[----:B------:R-:W-:Y:S05]  /*22c20*/  @!P0 BRA `(.L_x_5769) ;  /* 0x0000000000808947 */ /* 0x000fea0003800000 */
[----:B------:R-:W-:Y:S01]  /*22c30*/  BSSY B1, `(.L_x_5769) ;  /* 0x000001f000017945 */ /* 0x000fe20003800000 */
[----:B------:R-:W-:Y:S01]  /*22c40*/  IMAD.U32 R21, RZ, RZ, UR10 ;  /* 0x0000000aff157e24 */ /* 0x000fe2000f8e00ff */
[----:B------:R-:W-:Y:S01]  /*22c50*/  MOV R11, UR11 ;  /* 0x0000000b000b7c02 */ /* 0x000fe20008000f00 */
[----:B------:R-:W-:Y:S02]  /*22c60*/  IMAD.U32 R23, RZ, RZ, UR11 ;  /* 0x0000000bff177e24 */ /* 0x000fe4000f8e00ff */
[----:B------:R-:W-:-:S07]  /*22c70*/  IMAD.U32 R15, RZ, RZ, UR10 ;  /* 0x0000000aff0f7e24 */ /* 0x000fce000f8e00ff */
.L_x_5770:
        /* <DEDUP_REMOVED lines=27> */
.L_x_5769:
        /* <DEDUP_REMOVED lines=19> */
.L_x_5672:
[----:B------:R-:W-:Y:S05]  /*22f60*/  BSYNC B0 ;  /* 0x0000000000007941 */ /* 0x000fea0003800000 */
.L_x_5628:
        /* <DEDUP_REMOVED lines=23> */
.L_x_5773:
[----:B------:R-:W-:-:S13]  /*230e0*/  ISETP.GE.AND P0, PT, R7, R2, PT ;  /* 0x000000020700720c */ /* 0x000fda0003f06270 */
[----:B------:R-:W-:Y:S05]  /*230f0*/  @P0 BRA `(.L_x_5775) ;  /* 0x0000000000300947 */ /* 0x000fea0003800000 */
[----:B0-----:R-:W0:Y:S01]  /*23100*/  LDC.64 R4, c[0x0][0x270] ;  /* 0x00009c00ff047b82 */ /* 0x001e220000000a00 */
[----:B------:R-:W-:Y:S02]  /*23110*/  IMAD.IADD R3, R0, 0x1, R7 ;  /* 0x0000000100037824 */ /* 0x000fe400078e0207 */
[----:B------:R-:W-:Y:S02]  /*23120*/  VIADD R7, R7, 0x80 ;  /* 0x0000008007077836 */ /* 0x000fe40000000000 */
[----:B0-----:R-:W-:-:S05]  /*23130*/  IMAD.WIDE.U32 R4, R3, 0x8, R4 ;  /* 0x0000000803047825 */ /* 0x001fca00078e0004 */
[----:B------:R1:W-:Y:S02]  /*23140*/  STG.E.64 desc[UR6][R4.64], RZ ;  /* 0x000000ff04007986 */ /* 0x0003e4000c101b06 */
.L_x_5774:
[----:B------:R-:W-:-:S13]  /*23150*/  ISETP.GE.AND P0, PT, R7, R2, PT ;  /* 0x000000020700720c */ /* 0x000fda0003f06270 */
[----:B------:R-:W-:Y:S05]  /*23160*/  @P0 BRA `(.L_x_5776) ;  /* 0x0000000000340947 */ /* 0x000fea0003800000 */
[----:B01----:R-:W0:Y:S01]  /*23170*/  LDC.64 R4, c[0x0][0x270] ;  /* 0x00009c00ff047b82 */ /* 0x003e220000000a00 */
[----:B------:R-:W-:Y:S02]  /*23180*/  IMAD.IADD R3, R0, 0x1, R7 ;  /* 0x0000000100037824 */ /* 0x000fe400078e0207 */
[----:B------:R-:W-:Y:S02]  /*23190*/  VIADD R7, R7, 0x80 ;  /* 0x0000008007077836 */ /* 0x000fe40000000000 */
[----:B0-----:R-:W-:-:S05]  /*231a0*/  IMAD.WIDE.U32 R4, R3, 0x8, R4 ;  /* 0x0000000803047825 */ /* 0x001fca00078e0004 */
[----:B------:R1:W-:Y:S02]  /*231b0*/  STG.E.64 desc[UR6][R4.64], RZ ;  /* 0x000000ff04007986 */ /* 0x0003e4000c101b06 */
.L_x_5775:
        /* <DEDUP_REMOVED lines=8> */
.L_x_5776:
[----:B------:R-:W-:Y:S05]  /*23240*/  BSYNC B1 ;  /* 0x0000000000017941 */ /* 0x000fea0003800000 */
.L_x_5772:
[----:B------:R-:W-:-:S13]  /*23250*/  ISETP.GE.AND P0, PT, R7, R2, PT ;  /* 0x000000020700720c */ /* 0x000fda0003f06270 */
[----:B012---:R-:W0:Y:S01]  /*23260*/  @!P0 LDC.64 R4, c[0x0][0x270] ;  /* 0x00009c00ff048b82 */ /* 0x007e220000000a00 */
[----:B------:R-:W-:Y:S02]  /*23270*/  @!P0 IMAD.IADD R3, R0, 0x1, R7 ;  /* 0x0000000100038824 */ /* 0x000fe400078e0207 */
[----:B------:R-:W-:Y:S02]  /*23280*/  @!P0 VIADD R7, R7, 0x80 ;  /* 0x0000008007078836 */ /* 0x000fe40000000000 */
[----:B0-----:R-:W-:-:S05]  /*23290*/  @!P0 IMAD.WIDE.U32 R4, R3, 0x8, R4 ;  /* 0x0000000803048825 */ /* 0x001fca00078e0004 */
[----:B------:R2:W-:Y:S02]  /*232a0*/  @!P0 STG.E.64 desc[UR6][R4.64], RZ ;  /* 0x000000ff04008986 */ /* 0x0005e4000c101b06 */
.L_x_5777:
[----:B------:R-:W-:Y:S05]  /*232b0*/  BSYNC B0 ;  /* 0x0000000000007941 */ /* 0x000fea0003800000 */
.L_x_5771:
        /* <DEDUP_REMOVED lines=8> */
.L_x_5778:
        /* <DEDUP_REMOVED lines=12> */
.L_x_18570:


//--------------------- .text._ZN2at6native18elementwise_kernelILi128ELi4EZNS0_15gpu_kernel_implIZZNS0_73_GLOBAL__N__c8866d80_35_SparseBinaryOpIntersectionKernel_cu_9e10b42f_311142_sparse_binary_op_intersection_kernel_implINS3_18CUDAKernelLauncherENS3_36CUDAValueSelectionIntersectionKernelINS3_9LhsProjOpEEElLl0EEEvRNS_6TensorERKS9_SC_RKSt6vectorIlSaIlEERKSt8optionalIS9_ESL_bbENKUlvE1_clEvEUllE_EEvRNS_18TensorIteratorBaseERKT_EUliE_EEviT1_ --------------------------
	.section	.text._ZN2at6native18elementwise_kernelILi128ELi4EZNS0_15gpu_kernel_implIZZNS0_73_GLOBAL__N__c8866d80_35_SparseBinaryOpIntersectionKernel_cu_9e10b42f_311142_sparse_binary_op_intersection_kernel_implINS3_18CUDAKernelLauncherENS3_36CUDAValueSelectionIntersectionKernelINS3_9LhsProjOpEEElLl0EEEvRNS_6TensorERKS9_SC_RKSt6vectorIlSaIlEERKSt8optionalIS9_ESL_bbENKUlvE1_clEvEUllE_EEvRNS_18TensorIteratorBaseERKT_EUliE_EEviT1_,"ax",@progbits
	.align	128
        .global         _ZN2at6native18elementwise_kernelILi128ELi4EZNS0_15gpu_kernel_implIZZNS0_73_GLOBAL__N__c8866d80_35_SparseBinaryOpIntersectionKernel_cu_9e10b42f_311142_sparse_binary_op_intersection_kernel_implINS3_18CUDAKernelLauncherENS3_36CUDAValueSelectionIntersectionKernelINS3_9LhsProjOpEEElLl0EEEvRNS_6TensorERKS9_SC_RKSt6vectorIlSaIlEERKSt8optionalIS9_ESL_bbENKUlvE1_clEvEUllE_EEvRNS_18TensorIteratorBaseERKT_EUliE_EEviT1_
        .type           _ZN2at6native18elementwise_kernelILi128ELi4EZNS0_15gpu_kernel_implIZZNS0_73_GLOBAL__N__c8866d80_35_SparseBinaryOpIntersectionKernel_cu_9e10b42f_311142_sparse_binary_op_intersection_kernel_implINS3_18CUDAKernelLauncherENS3_36CUDAValueSelectionIntersectionKernelINS3_9LhsProjOpEEElLl0EEEvRNS_6TensorERKS9_SC_RKSt6vectorIlSaIlEERKSt8optionalIS9_ESL_bbENKUlvE1_clEvEUllE_EEvRNS_18TensorIteratorBaseERKT_EUliE_EEviT1_,@function
        .size           _ZN2at6native18elementwise_kernelILi128ELi4EZNS0_15gpu_kernel_implIZZNS0_73_GLOBAL__N__c8866d80_35_SparseBinaryOpIntersectionKernel_cu_9e10b42f_311142_sparse_binary_op_intersection_kernel_implINS3_18CUDAKernelLauncherENS3_36CUDAValueSelectionIntersectionKernelINS3_9LhsProjOpEEElLl0EEEvRNS_6TensorERKS9_SC_RKSt6vectorIlSaIlEERKSt8optionalIS9_ESL_bbENKUlvE1_clEvEUllE_EEvRNS_18TensorIteratorBaseERKT_EUliE_EEviT1_,(.L_x_18571 - _ZN2at6native18elementwise_kernelILi128ELi4EZNS0_15gpu_kernel_implIZZNS0_73_GLOBAL__N__c8866d80_35_SparseBinaryOpIntersectionKernel_cu_9e10b42f_311142_sparse_binary_op_intersection_kernel_implINS3_18CUDAKernelLauncherENS3_36CUDAValueSelectionIntersectionKernelINS3_9LhsProjOpEEElLl0EEEvRNS_6TensorERKS9_SC_RKSt6vectorIlSaIlEERKSt8optionalIS9_ESL_bbENKUlvE1_clEvEUllE_EEvRNS_18TensorIteratorBaseERKT_EUliE_EEviT1_)
        .other          _ZN2at6native18elementwise_kernelILi128ELi4EZNS0_15gpu_kernel_implIZZNS0_73_GLOBAL__N__c8866d80_35_SparseBinaryOpIntersectionKernel_cu_9e10b42f_311142_sparse_binary_op_intersection_kernel_implINS3_18CUDAKernelLauncherENS3_36CUDAValueSelectionIntersectionKernelINS3_9LhsProjOpEEElLl0EEEvRNS_6TensorERKS9_SC_RKSt6vectorIlSaIlEERKSt8optionalIS9_ESL_bbENKUlvE1_clEvEUllE_EEvRNS_18TensorIteratorBaseERKT_EUliE_EEviT1_,@"STO_CUDA_ENTRY STV_DEFAULT"
_ZN2at6native18elementwise_kernelILi128ELi4EZNS0_15gpu_kernel_implIZZNS0_73_GLOBAL__N__c8866d80_35_SparseBinaryOpIntersectionKernel_cu_9e10b42f_311142_sparse_binary_op_intersection_kernel_implINS3_18CUDAKernelLauncherENS3_36CUDAValueSelectionIntersectionKernelINS3_9LhsProjOpEEElLl0EEEvRNS_6TensorERKS9_SC_RKSt6vectorIlSaIlEERKSt8optionalIS9_ESL_bbENKUlvE1_clEvEUllE_EEvRNS_18TensorIteratorBaseERKT_EUliE_EEviT1_:
.text._ZN2at6native18elementwise_kernelILi128ELi4EZNS0_15gpu_kernel_implIZZNS0_73_GLOBAL__N__c8866d80_35_SparseBinaryOpIntersectionKernel_cu_9e10b42f_311142_sparse_binary_op_intersection_kernel_implINS3_18CUDAKernelLauncherENS3_36CUDAValueSelectionIntersectionKernelINS3_9LhsProjOpEEElLl0EEEvRNS_6TensorERKS9_SC_RKSt6vectorIlSaIlEERKSt8optionalIS9_ESL_bbENKUlvE1_clEvEUllE_EEvRNS_18TensorIteratorBaseERKT_EUliE_EEviT1_:
        /* <DEDUP_REMOVED lines=312> */
.L_x_5781:
        /* <DEDUP_REMOVED lines=21> */
.L_x_5785:
[----:B------:R0:W5:Y:S01]  /*14d0*/  LDG.E.U8 R2, desc[UR36][R4.64] ;  /* 0x0000002404027981 */ /* 0x000162000c1e1100 */
[----:B------:R-:W-:Y:S01]  /*14e0*/  IMAD.MOV.U32 R3, RZ, RZ, RZ ;  /* 0x000000ffff037224 */ /* 0x000fe200078e00ff */
[----:B------:R-:W-:Y:S06]  /*14f0*/  BRA `(.L_x_5787) ;  /* 0x0000000c00487947 */ /* 0x000fec0003800000 */
.L_x_5784:
        /* <DEDUP_REMOVED lines=8> */
.L_x_5789:
[----:B------:R-:W2:Y:S02]  /*1580*/  LDG.E R2, desc[UR36][R4.64] ;  /* 0x0000002404027981 */ /* 0x000ea4000c1e1900 */
[----:B--2---:R-:W-:Y:S01]  /*1590*/  SHF.R.S32.HI R3, RZ, 0x1f, R2 ;  /* 0x0000001fff037819 */ /* 0x004fe20000011402 */
[----:B------:R-:W-:Y:S06]  /*15a0*/  BRA `(.L_x_5787) ;  /* 0x0000000c001c7947 */ /* 0x000fec0003800000 */
.L_x_5788:
[----:B------:R-:W2:Y:S02]  /*15b0*/  LDG.E.S16 R2, desc[UR36][R4.64] ;  /* 0x0000002404027981 */ /* 0x000ea4000c1e1700 */
[----:B--2---:R-:W-:Y:S01]  /*15c0*/  SHF.R.S32.HI R3, RZ, 0x1f, R2 ;  /* 0x0000001fff037819 */ /* 0x004fe20000011402 */
[----:B------:R-:W-:Y:S06]  /*15d0*/  BRA `(.L_x_5787) ;  /* 0x0000000c00107947 */ /* 0x000fec0003800000 */
.L_x_5783:
        /* <DEDUP_REMOVED lines=9> */
.L_x_5791:
[----:B------:R-:W2:Y:S02]  /*1670*/  LDG.E.U16 R4, desc[UR36][R4.64] ;  /* 0x0000002404047981 */ /* 0x000ea4000c1e1500 */
[----:B--2---:R-:W-:-:S06]  /*1680*/  HADD2.F32 R2, -RZ, R4.H0_H0 ;  /* 0x20000004ff027230 */ /* 0x004fcc0000004100 */
[----:B------:R-:W0:Y:S01]  /*1690*/  F2I.S64.TRUNC R2, R2 ;  /* 0x0000000200027311 */ /* 0x000e22000020d900 */
[----:B------:R-:W-:Y:S05]  /*16a0*/  BRA `(.L_x_5787) ;  /* 0x0000000800dc7947 */ /* 0x000fea0003800000 */
.L_x_5790:
        /* <DEDUP_REMOVED lines=9> */
.L_x_5793:
[----:B------:R-:W2:Y:S02]  /*1740*/  LDG.E.U16 R4, desc[UR36][R4.64] ;  /* 0x0000002404047981 */ /* 0x000ea4000c1e1500 */
[----:B--2---:R-:W-:-:S06]  /*1750*/  HADD2.F32 R2, -RZ, R4.H0_H0 ;  /* 0x20000004ff027230 */ /* 0x004fcc0000004100 */
[----:B------:R-:W0:Y:S01]  /*1760*/  F2I.S64.TRUNC R2, R2 ;  /* 0x0000000200027311 */ /* 0x000e22000020d900 */
[----:B------:R-:W-:Y:S05]  /*1770*/  BRA `(.L_x_5787) ;  /* 0x0000000800a87947 */ /* 0x000fea0003800000 */
.L_x_5792:
[----:B------:R-:W2:Y:S02]  /*1780*/  LDG.E.64 R2, desc[UR36][R4.64] ;  /* 0x0000002404027981 */ /* 0x000ea4000c1e1b00 */
[----:B--2---:R-:W0:Y:S01]  /*1790*/  F2I.S64.F64.TRUNC R2, R2 ;  /* 0x0000000200027311 */ /* 0x004e22000030d900 */
[----:B------:R-:W-:Y:S05]  /*17a0*/  BRA `(.L_x_5787) ;  /* 0x00000008009c7947 */ /* 0x000fea0003800000 */
.L_x_5782:
        /* <DEDUP_REMOVED lines=13> */
.L_x_5796:
[----:B------:R-:W2:Y:S02]  /*1880*/  LDG.E.64 R2, desc[UR36][R4.64] ;  /* 0x0000002404027981 */ /* 0x000ea4000c1e1b00 */
[----:B--2---:R-:W0:Y:S01]  /*1890*/  F2I.S64.F64.TRUNC R2, R2 ;  /* 0x0000000200027311 */ /* 0x004e22000030d900 */
[----:B------:R-:W-:Y:S05]  /*18a0*/  BRA `(.L_x_5787) ;  /* 0x00000008005c7947 */ /* 0x000fea0003800000 */
.L_x_5795:
        /* <DEDUP_REMOVED lines=27> */
.L_x_5798:
[----:B------:R-:W2:Y:S02]  /*1a60*/  LDG.E.U8 R3, desc[UR36][R4.64] ;  /* 0x0000002404037981 */ /* 0x000ea4000c1e1100 */
[----:B--2---:R-:W-:-:S05]  /*1a70*/  IMAD.SHL.U32 R0, R3, 0x2000000, RZ ;  /* 0x0200000003007824 */ /* 0x004fca00078e00ff */
[----:B------:R-:W-:-:S13]  /*1a80*/  ISETP.GE.U32.AND P0, PT, R0, 0x8000000, PT ;  /* 0x080000000000780c */ /* 0x000fda0003f06070 */
[C---:B------:R-:W-:Y:S02]  /*1a90*/  @!P0 IMAD.SHL.U32 R0, R3.reuse, 0x100, RZ ;  /* 0x0000010003008824 */ /* 0x040fe400078e00ff */
        /* <DEDUP_REMOVED lines=10> */
.L_x_5797:
[----:B------:R-:W2:Y:S02]  /*1b40*/  LDG.E.U16 R2, desc[UR36][R4.64] ;  /* 0x0000002404027981 */ /* 0x000ea4000c1e1500 */
[----:B--2---:R-:W-:-:S06]  /*1b50*/  IMAD.U32 R2, R2, 0x10000, RZ ;  /* 0x0001000002027824 */ /* 0x004fcc00078e00ff */
[----:B------:R-:W0:Y:S01]  /*1b60*/  F2I.S64.TRUNC R2, R2 ;  /* 0x0000000200027311 */ /* 0x000e22000020d900 */
[----:B------:R-:W-:Y:S05]  /*1b70*/  BRA `(.L_x_5787) ;  /* 0x0000000400a87947 */ /* 0x000fea0003800000 */
.L_x_5794:
        /* <DEDUP_REMOVED lines=11> */
.L_x_5801:
        /* <DEDUP_REMOVED lines=21> */
.L_x_5805:
[----:B------:R-:W-:Y:S05]  /*1d80*/  BSYNC B1 ;  /* 0x0000000000017941 */ /* 0x000fea0003800000 */
.L_x_5804:
[----:B------:R-:W-:Y:S01]  /*1d90*/  IMAD.SHL.U32 R2, R2, 0x100000, RZ ;  /* 0x0010000002027824 */ /* 0x000fe200078e00ff */
[----:B------:R-:W-:-:S04]  /*1da0*/  LEA R3, R0, 0x3b800000, 0x17 ;  /* 0x3b80000000037811 */ /* 0x000fc800078eb8ff */
[----:B------:R-:W-:-:S07]  /*1db0*/  LOP3.LUT R2, R3, R2, R4, 0xfe, !PT ;  /* 0x0000000203027212 */ /* 0x000fce00078efe04 */
.L_x_5803:
[----:B------:R-:W-:Y:S05]  /*1dc0*/  BSYNC B0 ;  /* 0x0000000000007941 */ /* 0x000fea0003800000 */
.L_x_5802:
[----:B------:R-:W1:Y:S01]  /*1dd0*/  F2I.S64.TRUNC R2, R2 ;  /* 0x0000000200027311 */ /* 0x000e62000020d900 */
[----:B------:R-:W-:Y:S05]  /*1de0*/  BRA `(.L_x_5787) ;  /* 0x00000004000c7947 */ /* 0x000fea0003800000 */
.L_x_5800:
        /* <DEDUP_REMOVED lines=21> */
.L_x_5809:
[----:B------:R-:W-:Y:S05]  /*1f40*/  BSYNC B1 ;  /* 0x0000000000017941 */ /* 0x000fea0003800000 */
.L_x_5808:
[----:B------:R-:W-:Y:S01]  /*1f50*/  IMAD.SHL.U32 R2, R2, 0x200000, RZ ;  /* 0x0020000002027824 */ /* 0x000fe200078e00ff */
[----:B------:R-:W-:-:S04]  /*1f60*/  LEA R3, R0, 0x37800000, 0x17 ;  /* 0x3780000000037811 */ /* 0x000fc800078eb8ff */
[----:B------:R-:W-:-:S07]  /*1f70*/  LOP3.LUT R2, R3, R2, R4, 0xfe, !PT ;  /* 0x0000000203027212 */ /* 0x000fce00078efe04 */
.L_x_5807:
[----:B------:R-:W-:Y:S05]  /*1f80*/  BSYNC B0 ;  /* 0x0000000000007941 */ /* 0x000fea0003800000 */
.L_x_5806:
[----:B------:R-:W2:Y:S01]  /*1f90*/  F2I.S64.TRUNC R2, R2 ;  /* 0x0000000200027311 */ /* 0x000ea2000020d900 */
[----:B------:R-:W-:Y:S05]  /*1fa0*/  BRA `(.L_x_5787) ;  /* 0x00000000009c7947 */ /* 0x000fea0003800000 */
.L_x_5799:
        /* <DEDUP_REMOVED lines=14> */
.L_x_5813:
[----:B------:R-:W-:Y:S05]  /*2090*/  BSYNC B0 ;  /* 0x0000000000007941 */ /* 0x000fea0003800000 */
.L_x_5812:
[----:B------:R-:W4:Y:S01]  /*20a0*/  F2I.S64.TRUNC R2, R2 ;  /* 0x0000000200027311 */ /* 0x000f22000020d900 */
[----:B------:R-:W-:Y:S05]  /*20b0*/  BRA `(.L_x_5787) ;  /* 0x0000000000587947 */ /* 0x000fea0003800000 */
.L_x_5786:
        /* <DEDUP_REMOVED lines=16> */
.L_x_5814:
[----:B------:R-:W-:Y:S01]  /*21c0*/  CS2R R2, SRZ ;  /* 0x0000000000027805 */ /* 0x000fe2000001ff00 */
[----:B------:R-:W-:Y:S06]  /*21d0*/  BRA `(.L_x_5787) ;  /* 0x0000000000107947 */ /* 0x000fec0003800000 */
.L_x_5811:
[----:B------:R0:W5:Y:S01]  /*21e0*/  LDG.E.64 R2, desc[UR36][R4.64] ;  /* 0x0000002404027981 */ /* 0x000162000c1e1b00 */
[----:B------:R-:W-:Y:S05]  /*21f0*/  BRA `(.L_x_5787) ;  /* 0x0000000000087947 */ /* 0x000fea0003800000 */
.L_x_5810:
[----:B------:R3:W5:Y:S01]  /*2200*/  LDG.E R2, desc[UR36][R4.64] ;  /* 0x0000002404027981 */ /* 0x000762000c1e1900 */
[----:B------:R-:W-:-:S07]  /*2210*/  IMAD.MOV.U32 R3, RZ, RZ, RZ ;  /* 0x000000ffff037224 */ /* 0x000fce00078e00ff */
.L_x_5787:
[----:B------:R-:W3:Y:S01]  /*2220*/  LDC.64 R10, c[0x0][0x420] ;  /* 0x00010800ff0a7b82 */ /* 0x000ee20000000a00 */
[----:B------:R-:W-:Y:S02]  /*2230*/  CS2R R36, SRZ ;  /* 0x0000000000247805 */ /* 0x000fe4000001ff00 */
[----:B---3--:R-:W-:-:S04]  /*2240*/  ISETP.NE.U32.AND P0, PT, R10, RZ, PT ;  /* 0x000000ff0a00720c */ /* 0x008fc80003f05070 */
[----:B------:R-:W-:-:S13]  /*2250*/  ISETP.NE.AND.EX P0, PT, R11, RZ, PT, P0 ;  /* 0x000000ff0b00720c */ /* 0x000fda0003f05300 */
[----:B------:R-:W-:Y:S05]  /*2260*/  @!P0 BRA `(.L_x_5815) ;  /* 0x0000000400ec8947 */ /* 0x000fea0003800000 */
[----:B------:R-:W3:Y:S01]  /*2270*/  LDC.64 R6, c[0x0][0x430] ;  /* 0x00010c00ff067b82 */ /* 0x000ee20000000a00 */
[----:B------:R-:W-:Y:S02]  /*2280*/  ULDC.64 UR4, c[0x0][0x428] ;  /* 0x00010a0000047ab9 */ /* 0x000fe40000000a00 */
[----:B012-45:R-:W-:Y:S02]  /*2290*/  IMAD R3, R3, UR4, RZ ;  /* 0x0000000403037c24 */ /* 0x037fe4000f8e02ff */
[----:B------:R-:W-:-:S04]  /*22a0*/  IMAD.WIDE.U32 R8, R2, UR4, RZ ;  /* 0x0000000402087c25 */ /* 0x000fc8000f8e00ff */
[----:B------:R-:W-:Y:S01]  /*22b0*/  IMAD R5, R2, UR5, R3 ;  /* 0x0000000502057c24 */ /* 0x000fe2000f8e0203 */
[----:B---3--:R-:W-:-:S04]  /*22c0*/  ISETP.GE.U32.AND P0, PT, R6, 0x1, PT ;  /* 0x000000010600780c */ /* 0x008fc80003f06070 */
[----:B------:R-:W-:-:S13]  /*22d0*/  ISETP.GE.AND.EX P0, PT, R7, RZ, PT, P0 ;  /* 0x000000ff0700720c */ /* 0x000fda0003f06300 */
[----:B------:R-:W-:Y:S05]  /*22e0*/  @!P0 BRA `(.L_x_5815) ;  /* 0x0000000400cc8947 */ /* 0x000fea0003800000 */
[C---:B------:R-:W-:Y:S01]  /*22f0*/  ISETP.GT.U32.AND P0, PT, R6.reuse, 0x1, PT ;  /* 0x000000010600780c */ /* 0x040fe20003f04070 */
[----:B------:R-:W-:Y:S01]  /*2300*/  IMAD.MOV.U32 R43, RZ, RZ, RZ ;  /* 0x000000ffff2b7224 */ /* 0x000fe200078e00ff */
[----:B------:R-:W-:Y:S01]  /*2310*/  IADD3 R5, R9, R5, RZ ;  /* 0x0000000509057210 */ /* 0x000fe20007ffe0ff */
[----:B------:R-:W-:Y:S01]  /*2320*/  IMAD.MOV.U32 R41, RZ, RZ, RZ ;  /* 0x000000ffff297224 */ /* 0x000fe200078e00ff */
[C---:B------:R-:W-:Y:S02]  /*2330*/  ISETP.GT.AND.EX P0, PT, R7.reuse, RZ, PT, P0 ;  /* 0x000000ff0700720c */ /* 0x040fe40003f04300 */
[----:B------:R-:W-:Y:S02]  /*2340*/  CS2R R36, SRZ ;  /* 0x0000000000247805 */ /* 0x000fe4000001ff00 */
[----:B------:R-:W-:Y:S02]  /*2350*/  SEL R3, R6, 0x1, P0 ;  /* 0x0000000106037807 */ /* 0x000fe40000000000 */
[----:B------:R-:W-:-:S02]  /*2360*/  SEL R0, R7, RZ, P0 ;  /* 0x000000ff07007207 */ /* 0x000fc40000000000 */
[C---:B------:R-:W-:Y:S01]  /*2370*/  IADD3 R2, P2, R3.reuse, -0x1, RZ ;  /* 0xffffffff03027810 */ /* 0x040fe20007f5e0ff */
[----:B------:R-:W0:Y:S01]  /*2380*/  LDC.64 R6, c[0x0][0x440] ;  /* 0x00011000ff067b82 */ /* 0x000e220000000a00 */
[----:B------:R-:W-:Y:S02]  /*2390*/  LOP3.LUT R18, R3, 0x3, RZ, 0xc0, !PT ;  /* 0x0000000303127812 */ /* 0x000fe400078ec0ff */
[----:B------:R-:W-:Y:S02]  /*23a0*/  ISETP.GE.U32.AND P1, PT, R2, 0x3, PT ;  /* 0x000000030200780c */ /* 0x000fe40003f26070 */
[----:B------:R-:W-:Y:S02]  /*23b0*/  IADD3.X R2, R0, -0x1, RZ, P2, !PT ;  /* 0xffffffff00027810 */ /* 0x000fe400017fe4ff */
[----:B------:R-:W-:Y:S02]  /*23c0*/  ISETP.NE.U32.AND P0, PT, R18, RZ, PT ;  /* 0x000000ff1200720c */ /* 0x000fe40003f05070 */
[----:B------:R-:W-:-:S02]  /*23d0*/  ISETP.GE.U32.AND.EX P1, PT, R2, RZ, PT, P1 ;  /* 0x000000ff0200720c */ /* 0x000fc40003f26110 */
[----:B------:R-:W-:-:S11]  /*23e0*/  ISETP.NE.AND.EX P0, PT, RZ, RZ, PT, P0 ;  /* 0x000000ffff00720c */ /* 0x000fd60003f05300 */
[----:B------:R-:W-:Y:S05]  /*23f0*/  @!P1 BRA `(.L_x_5816) ;  /* 0x0000000000e49947 */ /* 0x000fea0003800000 */
[----:B------:R-:W-:Y:S01]  /*2400*/  IADD3 R38, P1, R18, -R3, RZ ;  /* 0x8000000312267210 */ /* 0x000fe20007f3e0ff */
[----:B0-----:R-:W-:Y:S01]  /*2410*/  IMAD.WIDE.U32 R2, R6, 0x8, RZ ;  /* 0x0000000806027825 */ /* 0x001fe200078e00ff */
[C---:B------:R-:W-:Y:S01]  /*2420*/  LEA R27, P2, R8.reuse, R10, 0x3 ;  /* 0x0000000a081b7211 */ /* 0x040fe200078418ff */
[----:B------:R-:W-:Y:S01]  /*2430*/  ULDC.64 UR4, c[0x0][0x438] ;  /* 0x00010e0000047ab9 */ /* 0x000fe20000000a00 */
[----:B------:R-:W-:Y:S01]  /*2440*/  BSSY B0, `(.L_x_5816) ;  /* 0x0000034000007945 */ /* 0x000fe20003800000 */
[----:B------:R-:W-:Y:S01]  /*2450*/  IMAD.SHL.U32 R39, R7, 0x8, RZ ;  /* 0x0000000807277824 */ /* 0x000fe200078e00ff */
[----:B------:R-:W-:Y:S01]  /*2460*/  LEA.HI.X R28, R8, R11, R5, 0x3, P2 ;  /* 0x0000000b081c7211 */ /* 0x000fe200010f1c05 */
[----:B------:R-:W-:Y:S02]  /*2470*/  IMAD.U32 R12, RZ, RZ, UR4 ;  /* 0x00000004ff0c7e24 */ /* 0x000fe4000f8e00ff */
[----:B------:R-:W-:Y:S02]  /*2480*/  IMAD.U32 R13, RZ, RZ, UR5 ;  /* 0x00000005ff0d7e24 */ /* 0x000fe4000f8e00ff */
[----:B------:R-:W-:-:S02]  /*2490*/  IMAD.MOV.U32 R43, RZ, RZ, RZ ;  /* 0x000000ffff2b7224 */ /* 0x000fc400078e00ff */
[----:B------:R-:W-:Y:S02]  /*24a0*/  IMAD.MOV.U32 R41, RZ, RZ, RZ ;  /* 0x000000ffff297224 */ /* 0x000fe400078e00ff */
[----:B------:R-:W-:Y:S02]  /*24b0*/  IMAD.X R0, RZ, RZ, ~R0, P1 ;  /* 0x000000ffff007224 */ /* 0x000fe400008e0e00 */
[----:B------:R-:W-:-:S07]  /*24c0*/  IMAD.IADD R39, R3, 0x1, R39 ;  /* 0x0000000103277824 */ /* 0x000fce00078e0227 */
.L_x_5817:
[----:B------:R-:W-:Y:S02]  /*24d0*/  IMAD.MOV.U32 R14, RZ, RZ, R27 ;  /* 0x000000ffff0e7224 */ /* 0x000fe400078e001b */
[----:B------:R-:W-:Y:S01]  /*24e0*/  IMAD.MOV.U32 R15, RZ, RZ, R28 ;  /* 0x000000ffff0f7224 */ /* 0x000fe200078e001c */
[-C--:B------:R-:W-:Y:S01]  /*24f0*/  IADD3 R26, P1, R27, R2.reuse, RZ ;  /* 0x000000021b1a7210 */ /* 0x080fe20007f3e0ff */
[----:B------:R-:W2:Y:S04]  /*2500*/  LDG.E.64 R20, desc[UR36][R12.64] ;  /* 0x000000240c147981 */ /* 0x000ea8000c1e1b00 */
[----:B------:R-:W2:Y:S01]  /*2510*/  LDG.E.64 R14, desc[UR36][R14.64] ;  /* 0x000000240e0e7981 */ /* 0x000ea2000c1e1b00 */
[----:B------:R-:W-:Y:S01]  /*2520*/  IMAD.X R27, R28, 0x1, R39, P1 ;  /* 0x000000011c1b7824 */ /* 0x000fe200008e0627 */
[----:B------:R-:W-:-:S02]  /*2530*/  IADD3 R44, P1, R26, R2, RZ ;  /* 0x000000021a2c7210 */ /* 0x000fc40007f3e0ff */
[----:B------:R-:W3:Y:S04]  /*2540*/  LDG.E.64 R22, desc[UR36][R12.64+0x8] ;  /* 0x000008240c167981 */ /* 0x000ee8000c1e1b00 */
[----:B------:R-:W3:Y:S01]  /*2550*/  LDG.E.64 R24, desc[UR36][R26.64] ;  /* 0x000000241a187981 */ /* 0x000ee2000c1e1b00 */
[--C-:B------:R-:W-:Y:S01]  /*2560*/  IMAD.X R45, R27, 0x1, R39.reuse, P1 ;  /* 0x000000011b2d7824 */ /* 0x100fe200008e0627 */
[----:B------:R-:W-:Y:S02]  /*2570*/  IADD3 R28, P1, R44, R2, RZ ;  /* 0x000000022c1c7210 */ /* 0x000fe40007f3e0ff */
[----:B------:R-:W4:Y:S04]  /*2580*/  LDG.E.64 R32, desc[UR36][R12.64+0x18] ;  /* 0x000018240c207981 */ /* 0x000f28000c1e1b00 */
[----:B------:R-:W5:Y:S01]  /*2590*/  LDG.E.64 R30, desc[UR36][R44.64] ;  /* 0x000000242c1e7981 */ /* 0x000f62000c1e1b00 */
[----:B------:R-:W-:-:S03]  /*25a0*/  IMAD.X R29, R45, 0x1, R39, P1 ;  /* 0x000000012d1d7824 */ /* 0x000fc600008e0627 */
[----:B------:R0:W5:Y:S04]  /*25b0*/  LDG.E.64 R26, desc[UR36][R12.64+0x10] ;  /* 0x000010240c1a7981 */ /* 0x000168000c1e1b00 */
[----:B------:R-:W4:Y:S01]  /*25c0*/  LDG.E.64 R34, desc[UR36][R28.64] ;  /* 0x000000241c227981 */ /* 0x000f22000c1e1b00 */
[----:B------:R-:W-:-:S05]  /*25d0*/  IADD3 R43, P1, R43, 0x4, RZ ;  /* 0x000000042b2b7810 */ /* 0x000fca0007f3e0ff */
[----:B------:R-:W-:Y:S01]  /*25e0*/  IMAD.X R41, RZ, RZ, R41, P1 ;  /* 0x000000ffff297224 */ /* 0x000fe200008e0629 */
[----:B0-----:R-:W-:-:S05]  /*25f0*/  IADD3 R12, P3, R12, 0x20, RZ ;  /* 0x000000200c0c7810 */ /* 0x001fca0007f7e0ff */
[----:B------:R-:W-:Y:S02]  /*2600*/  IMAD.X R13, RZ, RZ, R13, P3 ;  /* 0x000000ffff0d7224 */ /* 0x000fe400018e060d */
[-C--:B--2---:R-:W-:Y:S02]  /*2610*/  IMAD R15, R15, R20.reuse, RZ ;  /* 0x000000140f0f7224 */ /* 0x084fe400078e02ff */
[----:B------:R-:W-:-:S04]  /*2620*/  IMAD.WIDE.U32 R36, R14, R20, R36 ;  /* 0x000000140e247225 */ /* 0x000fc800078e0024 */
[----:B------:R-:W-:Y:S01]  /*2630*/  IMAD R15, R14, R21, R15 ;  /* 0x000000150e0f7224 */ /* 0x000fe200078e020f */
[----:B------:R-:W-:-:S03]  /*2640*/  IADD3 R20, P2, R43, R38, RZ ;  /* 0x000000262b147210 */ /* 0x000fc60007f5e0ff */
[----:B------:R-:W-:Y:S02]  /*2650*/  IMAD.IADD R37, R37, 0x1, R15 ;  /* 0x0000000125257824 */ /* 0x000fe400078e020f */
[-C--:B---3--:R-:W-:Y:S01]  /*2660*/  IMAD R15, R25, R22.reuse, RZ ;  /* 0x00000016190f7224 */ /* 0x088fe200078e02ff */
[----:B------:R-:W-:Y:S01]  /*2670*/  ISETP.NE.U32.AND P1, PT, R20, RZ, PT ;  /* 0x000000ff1400720c */ /* 0x000fe20003f25070 */
[----:B------:R-:W-:Y:S02]  /*2680*/  IMAD.X R20, R41, 0x1, R0, P2 ;  /* 0x0000000129147824 */ /* 0x000fe400010e0600 */
[C---:B------:R-:W-:Y:S02]  /*2690*/  IMAD R21, R24.reuse, R23, R15 ;  /* 0x0000001718157224 */ /* 0x040fe400078e020f */
[----:B------:R-:W-:Y:S01]  /*26a0*/  IMAD.WIDE.U32 R14, R24, R22, R36 ;  /* 0x00000016180e7225 */ /* 0x000fe200078e0024 */
[----:B------:R-:W-:-:S03]  /*26b0*/  ISETP.NE.AND.EX P1, PT, R20, RZ, PT, P1 ;  /* 0x000000ff1400720c */ /* 0x000fc60003f25310 */
[----:B------:R-:W-:Y:S02]  /*26c0*/  IMAD.IADD R15, R15, 0x1, R21 ;  /* 0x000000010f0f7824 */ /* 0x000fe400078e0215 */
[-C--:B-----5:R-:W-:Y:S02]  /*26d0*/  IMAD R21, R31, R26.reuse, RZ ;  /* 0x0000001a1f157224 */ /* 0x0a0fe400078e02ff */
[----:B------:R-:W-:-:S04]  /*26e0*/  IMAD.WIDE.U32 R14, R30, R26, R14 ;  /* 0x0000001a1e0e7225 */ /* 0x000fc800078e000e */
[----:B------:R-:W-:Y:S02]  /*26f0*/  IMAD R21, R30, R27, R21 ;  /* 0x0000001b1e157224 */ /* 0x000fe400078e0215 */
[----:B----4-:R-:W-:Y:S02]  /*2700*/  IMAD R23, R35, R32, RZ ;  /* 0x0000002023177224 */ /* 0x010fe400078e02ff */
[----:B------:R-:W-:Y:S01]  /*2710*/  IMAD.IADD R15, R15, 0x1, R21 ;  /* 0x000000010f0f7824 */ /* 0x000fe200078e0215 */
[----:B------:R-:W-:Y:S01]  /*2720*/  IADD3 R27, P2, R28, R2, RZ ;  /* 0x000000021c1b7210 */ /* 0x000fe20007f5e0ff */
[C---:B------:R-:W-:Y:S02]  /*2730*/  IMAD R23, R34.reuse, R33, R23 ;  /* 0x0000002122177224 */ /* 0x040fe400078e0217 */
[----:B------:R-:W-:-:S04]  /*2740*/  IMAD.WIDE.U32 R36, R34, R32, R14 ;  /* 0x0000002022247225 */ /* 0x000fc800078e000e */
[----:B------:R-:W-:Y:S02]  /*2750*/  IMAD.IADD R37, R37, 0x1, R23 ;  /* 0x0000000125257824 */ /* 0x000fe400078e0217 */
[----:B------:R-:W-:Y:S01]  /*2760*/  IMAD.X R28, R29, 0x1, R39, P2 ;  /* 0x000000011d1c7824 */ /* 0x000fe200010e0627 */
[----:B------:R-:W-:Y:S06]  /*2770*/  @P1 BRA `(.L_x_5817) ;  /* 0xfffffffc00541947 */ /* 0x000fec000383ffff */
[----:B------:R-:W-:Y:S05]  /*2780*/  BSYNC B0 ;  /* 0x0000000000007941 */ /* 0x000fea0003800000 */
.L_x_5816:
[----:B------:R-:W-:Y:S05]  /*2790*/  @!P0 BRA `(.L_x_5815) ;  /* 0x0000000000a08947 */ /* 0x000fea0003800000 */
[-C--:B0-----:R-:W-:Y:S01]  /*27a0*/  IMAD R0, R41, R6.reuse, RZ ;  /* 0x0000000629007224 */ /* 0x081fe200078e02ff */
[----:B------:R-:W-:Y:S01]  /*27b0*/  ULDC.64 UR4, c[0x0][0x438] ;  /* 0x00010e0000047ab9 */ /* 0x000fe20000000a00 */
[----:B------:R-:W-:Y:S01]  /*27c0*/  IMAD.MOV.U32 R4, RZ, RZ, R8 ;  /* 0x000000ffff047224 */ /* 0x000fe200078e0008 */
[C---:B------:R-:W-:Y:S01]  /*27d0*/  LEA R2, P0, R43.reuse, UR4, 0x3 ;  /* 0x000000042b027c11 */ /* 0x040fe2000f8018ff */
[C---:B------:R-:W-:Y:S02]  /*27e0*/  IMAD R3, R43.reuse, R7, R0 ;  /* 0x000000072b037224 */ /* 0x040fe400078e0200 */
[----:B------:R-:W-:-:S04]  /*27f0*/  IMAD.WIDE.U32 R4, R43, R6, R4 ;  /* 0x000000062b047225 */ /* 0x000fc800078e0004 */
[----:B------:R-:W-:Y:S01]  /*2800*/  IMAD.IADD R0, R5, 0x1, R3 ;  /* 0x0000000105007824 */ /* 0x000fe200078e0203 */
[C---:B------:R-:W-:Y:S02]  /*2810*/  LEA R10, P1, R4.reuse, R10, 0x3 ;  /* 0x0000000a040a7211 */ /* 0x040fe400078218ff */
[----:B------:R-:W-:Y:S02]  /*2820*/  LEA.HI.X R3, R43, UR5, R41, 0x3, P0 ;  /* 0x000000052b037c11 */ /* 0x000fe400080f1c29 */
[----:B------:R-:W-:-:S03]  /*2830*/  LEA.HI.X R11, R4, R11, R0, 0x3, P1 ;  /* 0x0000000b040b7211 */ /* 0x000fc600008f1c00 */
        /* <DEDUP_REMOVED lines=12> */
[----:B------:R-:W-:Y:S01]  /*2900*/  ISETP.NE.AND.EX P0, PT, RZ, RZ, PT, P0 ;  /* 0x000000ffff00720c */ /* 0x000fe20003f05300 */
[----:B------:R-:W2:Y:S01]  /*2910*/  LDG.E.64 R6, desc[UR36][R2.64+0x8] ;  /* 0x0000082402067981 */ /* 0x000ea2000c1e1b00 */
[----:B------:R-:W-:-:S05]  /*2920*/  IADD3 R12, P1, R9, R10, RZ ;  /* 0x0000000a090c7210 */ /* 0x000fca0007f3e0ff */
[----:B------:R-:W-:-:S05]  /*2930*/  IMAD.X R13, R15, 0x1, R11, P1 ;  /* 0x000000010f0d7824 */ /* 0x000fca00008e060b */
[----:B------:R-:W2:Y:S01]  /*2940*/  LDG.E.64 R4, desc[UR36][R12.64] ;  /* 0x000000240c047981 */ /* 0x000ea2000c1e1b00 */
[----:B------:R-:W-:-:S03]  /*2950*/  @P0 IADD3 R8, P1, R12, R9, RZ ;  /* 0x000000090c080210 */ /* 0x000fc60007f3e0ff */
[----:B------:R-:W3:Y:S02]  /*2960*/  @P0 LDG.E.64 R10, desc[UR36][R2.64+0x10] ;  /* 0x00001024020a0981 */ /* 0x000ee4000c1e1b00 */
[----:B------:R-:W-:-:S06]  /*2970*/  @P0 IMAD.X R9, R13, 0x1, R15, P1 ;  /* 0x000000010d090824 */ /* 0x000fcc00008e060f */
        /* <DEDUP_REMOVED lines=8> */
[----:B------:R-:W-:Y:S01]  /*2a00*/  @P0 IMAD.MOV.U32 R36, RZ, RZ, R10 ;  /* 0x000000ffff240224 */ /* 0x000fe200078e000a */
[----:B------:R-:W-:-:S07]  /*2a10*/  @P0 IADD3 R37, R11, R7, RZ ;  /* 0x000000070b250210 */ /* 0x000fce0007ffe0ff */
.L_x_5815:
[----:B012-45:R-:W0:Y:S02]  /*2a20*/  LDC.U8 R2, c[0x0][0x450] ;  /* 0x00011400ff027b82 */ /* 0x037e240000000000 */
        /* <DEDUP_REMOVED lines=11> */
[----:B------:R0:W-:Y:S01]  /*2ae0*/  STG.E.U8 desc[UR36][R16.64], R36 ;  /* 0x0000002410007986 */ /* 0x0001e2000c101124 */
[----:B------:R-:W-:Y:S05]  /*2af0*/  BRA `(.L_x_5823) ;  /* 0x0000000c00547947 */ /* 0x000fea0003800000 */
.L_x_5821:
[----:B------:R0:W-:Y:S01]  /*2b00*/  STG.E.U8 desc[UR36][R16.64], R36 ;  /* 0x0000002410007986 */ /* 0x0001e2000c101124 */
[----:B------:R-:W-:Y:S05]  /*2b10*/  BRA `(.L_x_5823) ;  /* 0x0000000c004c7947 */ /* 0x000fea0003800000 */
.L_x_5820:
[----:B------:R-:W-:-:S13]  /*2b20*/  ISETP.NE.AND P0, PT, R0, 0x2, PT ;  /* 0x000000020000780c */ /* 0x000fda0003f05270 */
[----:B------:R-:W-:Y:S05]  /*2b30*/  @!P0 BRA `(.L_x_5824) ;  /* 0x0000000000208947 */ /* 0x000fea0003800000 */
[----:B------:R-:W-:-:S13]  /*2b40*/  ISETP.NE.AND P0, PT, R0, 0x3, PT ;  /* 0x000000030000780c */ /* 0x000fda0003f05270 */
[----:B------:R-:W-:Y:S05]  /*2b50*/  @!P0 BRA `(.L_x_5825) ;  /* 0x0000000000108947 */ /* 0x000fea0003800000 */
[----:B------:R-:W-:-:S13]  /*2b60*/  ISETP.NE.AND P0, PT, R0, 0x4, PT ;  /* 0x000000040000780c */ /* 0x000fda0003f05270 */
[----:B------:R-:W-:Y:S05]  /*2b70*/  @P0 BRA `(.L_x_5822) ;  /* 0x0000000800e40947 */ /* 0x000fea0003800000 */
[----:B------:R0:W-:Y:S01]  /*2b80*/  STG.E.64 desc[UR36][R16.64], R36 ;  /* 0x0000002410007986 */ /* 0x0001e2000c101b24 */
[----:B------:R-:W-:Y:S05]  /*2b90*/  BRA `(.L_x_5823) ;  /* 0x0000000c002c7947 */ /* 0x000fea0003800000 */
.L_x_5825:
[----:B------:R0:W-:Y:S01]  /*2ba0*/  STG.E desc[UR36][R16.64], R36 ;  /* 0x0000002410007986 */ /* 0x0001e2000c101924 */
[----:B------:R-:W-:Y:S05]  /*2bb0*/  BRA `(.L_x_5823) ;  /* 0x0000000c00247947 */ /* 0x000fea0003800000 */
.L_x_5824:
[----:B------:R0:W-:Y:S01]  /*2bc0*/  STG.E.U16 desc[UR36][R16.64], R36 ;  /* 0x0000002410007986 */ /* 0x0001e2000c101524 */
[----:B------:R-:W-:Y:S05]  /*2bd0*/  BRA `(.L_x_5823) ;  /* 0x0000000c001c7947 */ /* 0x000fea0003800000 */
.L_x_5819:
[----:B------:R-:W-:-:S13]  /*2be0*/  ISETP.GT.AND P0, PT, R0, 0x6, PT ;  /* 0x000000060000780c */ /* 0x000fda0003f04270 */
[----:B------:R-:W-:Y:S05]  /*2bf0*/  @P0 BRA `(.L_x_5826) ;  /* 0x00000000002c0947 */ /* 0x000fea0003800000 */
[----:B------:R-:W-:-:S13]  /*2c00*/  ISETP.NE.AND P0, PT, R0, 0x5, PT ;  /* 0x000000050000780c */ /* 0x000fda0003f05270 */
[----:B------:R-:W-:Y:S05]  /*2c10*/  @!P0 BRA `(.L_x_5827) ;  /* 0x0000000000148947 */ /* 0x000fea0003800000 */
[----:B------:R-:W-:-:S13]  /*2c20*/  ISETP.NE.AND P0, PT, R0, 0x6, PT ;  /* 0x000000060000780c */ /* 0x000fda0003f05270 */
[----:B------:R-:W-:Y:S05]  /*2c30*/  @P0 BRA `(.L_x_5822) ;  /* 0x0000000800b40947 */ /* 0x000fea0003800000 */
[----:B------:R-:W0:Y:S02]  /*2c40*/  I2F.S64 R37, R36 ;  /* 0x0000002400257312 */ /* 0x000e240000301400 */
[----:B0-----:R0:W-:Y:S01]  /*2c50*/  STG.E desc[UR36][R16.64], R37 ;  /* 0x0000002510007986 */ /* 0x0011e2000c101924 */
[----:B------:R-:W-:Y:S05]  /*2c60*/  BRA `(.L_x_5823) ;  /* 0x0000000800f87947 */ /* 0x000fea0003800000 */
.L_x_5827:
[----:B------:R-:W0:Y:S02]  /*2c70*/  I2F.S64 R0, R36 ;  /* 0x0000002400007312 */ /* 0x000e240000301400 */
[----:B0-----:R-:W-:-:S05]  /*2c80*/  F2FP.F16.F32.PACK_AB R0, RZ, R0 ;  /* 0x00000000ff00723e */ /* 0x001fca00000000ff */
[----:B------:R0:W-:Y:S01]  /*2c90*/  STG.E.U16 desc[UR36][R16.64], R0 ;  /* 0x0000000010007986 */ /* 0x0001e2000c101524 */
[----:B------:R-:W-:Y:S05]  /*2ca0*/  BRA `(.L_x_5823) ;  /* 0x0000000800e87947 */ /* 0x000fea0003800000 */
.L_x_5826:
[----:B------:R-:W-:-:S13]  /*2cb0*/  ISETP.NE.AND P0, PT, R0, 0x7, PT ;  /* 0x000000070000780c */ /* 0x000fda0003f05270 */
[----:B------:R-:W-:Y:S05]  /*2cc0*/  @!P0 BRA `(.L_x_5828) ;  /* 0x0000000000348947 */ /* 0x000fea0003800000 */
[----:B------:R-:W-:-:S13]  /*2cd0*/  ISETP.NE.AND P0, PT, R0, 0x8, PT ;  /* 0x000000080000780c */ /* 0x000fda0003f05270 */
[----:B------:R-:W-:Y:S05]  /*2ce0*/  @!P0 BRA `(.L_x_5829) ;  /* 0x0000000000188947 */ /* 0x000fea0003800000 */
[----:B------:R-:W-:-:S13]  /*2cf0*/  ISETP.NE.AND P0, PT, R0, 0x9, PT ;  /* 0x000000090000780c */ /* 0x000fda0003f05270 */
[----:B------:R-:W-:Y:S05]  /*2d00*/  @P0 BRA `(.L_x_5822) ;  /* 0x0000000800800947 */ /* 0x000fea0003800000 */
[----:B------:R-:W0:Y:S01]  /*2d10*/  I2F.S64 R2, R36 ;  /* 0x0000002400027312 */ /* 0x000e220000301400 */
[----:B------:R-:W-:-:S05]  /*2d20*/  IMAD.MOV.U32 R3, RZ, RZ, RZ ;  /* 0x000000ffff037224 */ /* 0x000fca00078e00ff */
[----:B0-----:R0:W-:Y:S01]  /*2d30*/  STG.E.64 desc[UR36][R16.64], R2 ;  /* 0x0000000210007986 */ /* 0x0011e2000c101b24 */
[----:B------:R-:W-:Y:S05]  /*2d40*/  BRA `(.L_x_5823) ;  /* 0x0000000800c07947 */ /* 0x000fea0003800000 */
.L_x_5829:
[----:B------:R-:W0:Y:S02]  /*2d50*/  I2F.S64 R36, R36 ;  /* 0x0000002400247312 */ /* 0x000e240000301400 */
[----:B0-----:R-:W-:-:S04]  /*2d60*/  F2FP.F16.F32.PACK_AB R3, RZ, R36 ;  /* 0x00000024ff03723e */ /* 0x001fc800000000ff */
[----:B------:R-:W-:-:S05]  /*2d70*/  PRMT R3, R3, 0x5410, RZ ;  /* 0x0000541003037816 */ /* 0x000fca00000000ff */
[----:B------:R0:W-:Y:S01]  /*2d80*/  STG.E desc[UR36][R16.64], R3 ;  /* 0x0000000310007986 */ /* 0x0001e2000c101924 */
[----:B------:R-:W-:Y:S05]  /*2d90*/  BRA `(.L_x_5823) ;  /* 0x0000000800ac7947 */ /* 0x000fea0003800000 */
.L_x_5828:
[----:B------:R-:W0:Y:S02]  /*2da0*/  I2F.F64.S64 R2, R36 ;  /* 0x0000002400027312 */ /* 0x000e240000301c00 */
[----:B0-----:R0:W-:Y:S01]  /*2db0*/  STG.E.64 desc[UR36][R16.64], R2 ;  /* 0x0000000210007986 */ /* 0x0011e2000c101b24 */
[----:B------:R-:W-:Y:S05]  /*2dc0*/  BRA `(.L_x_5823) ;  /* 0x0000000800a07947 */ /* 0x000fea0003800000 */
.L_x_5818:
        /* <DEDUP_REMOVED lines=8> */
[----:B------:R-:W-:-:S04]  /*2e50*/  ISETP.NE.U32.AND P0, PT, R36, RZ, PT ;  /* 0x000000ff2400720c */ /* 0x000fc80003f05070 */
[----:B------:R-:W-:-:S04]  /*2e60*/  ISETP.NE.AND.EX P0, PT, R37, RZ, PT, P0 ;  /* 0x000000ff2500720c */ /* 0x000fc80003f05300 */
[----:B------:R-:W-:-:S05]  /*2e70*/  SEL R3, RZ, 0x1, !P0 ;  /* 0x00000001ff037807 */ /* 0x000fca0004000000 */
[----:B------:R4:W-:Y:S01]  /*2e80*/  STG.E.U8 desc[UR36][R16.64], R3 ;  /* 0x0000000310007986 */ /* 0x0009e2000c101124 */
[----:B------:R-:W-:Y:S05]  /*2e90*/  BRA `(.L_x_5823) ;  /* 0x00000008006c7947 */ /* 0x000fea0003800000 */
.L_x_5832:
[----:B------:R-:W0:Y:S01]  /*2ea0*/  I2F.F64.S64 R36, R36 ;  /* 0x0000002400247312 */ /* 0x000e220000301c00 */
[----:B------:R-:W-:-:S05]  /*2eb0*/  CS2R R38, SRZ ;  /* 0x0000000000267805 */ /* 0x000fca000001ff00 */
[----:B0-----:R3:W-:Y:S01]  /*2ec0*/  STG.E.128 desc[UR36][R16.64], R36 ;  /* 0x0000002410007986 */ /* 0x0017e2000c101d24 */
[----:B------:R-:W-:Y:S05]  /*2ed0*/  BRA `(.L_x_5823) ;  /* 0x00000008005c7947 */ /* 0x000fea0003800000 */
.L_x_5831:
[----:B------:R-:W-:-:S13]  /*2ee0*/  ISETP.NE.AND P0, PT, R0, 0xf, PT ;  /* 0x0000000f0000780c */ /* 0x000fda0003f05270 */
[----:B------:R-:W-:Y:S05]  /*2ef0*/  @!P0 BRA `(.L_x_5833) ;  /* 0x0000000000b48947 */ /* 0x000fea0003800000 */
[----:B------:R-:W-:-:S13]  /*2f00*/  ISETP.NE.AND P0, PT, R0, 0x17, PT ;  /* 0x000000170000780c */ /* 0x000fda0003f05270 */
[----:B------:R-:W-:Y:S05]  /*2f10*/  @!P0 BRA `(.L_x_5834) ;  /* 0x0000000000548947 */ /* 0x000fea0003800000 */
[----:B------:R-:W-:-:S13]  /*2f20*/  ISETP.NE.AND P0, PT, R0, 0x18, PT ;  /* 0x000000180000780c */ /* 0x000fda0003f05270 */
[----:B------:R-:W-:Y:S05]  /*2f30*/  @P0 BRA `(.L_x_5822) ;  /* 0x0000000400f40947 */ /* 0x000fea0003800000 */
[----:B------:R-:W0:Y:S01]  /*2f40*/  I2F.S64 R37, R36 ;  /* 0x0000002400257312 */ /* 0x000e220000301400 */
[----:B------:R-:W-:Y:S01]  /*2f50*/  BSSY B0, `(.L_x_5835) ;  /* 0x000000e000007945 */ /* 0x000fe20003800000 */
[C---:B0-----:R-:W-:Y:S02]  /*2f60*/  LOP3.LUT R2, R37.reuse, 0x7fffffff, RZ, 0xc0, !PT ;  /* 0x7fffffff25027812 */ /* 0x041fe400078ec0ff */
[----:B------:R-:W-:Y:S02]  /*2f70*/  LOP3.LUT R0, R37, 0x80000000, RZ, 0xc0, !PT ;  /* 0x8000000025007812 */ /* 0x000fe400078ec0ff */
[----:B------:R-:W-:Y:S02]  /*2f80*/  ISETP.GT.U32.AND P0, PT, R2, 0x43efffff, PT ;  /* 0x43efffff0200780c */ /* 0x000fe40003f04070 */
[----:B------:R-:W-:Y:S01]  /*2f90*/  SHF.R.U32.HI R3, RZ, 0x18, R0 ;  /* 0x00000018ff037819 */ /* 0x000fe20000011600 */
[----:B------:R-:W-:-:S10]  /*2fa0*/  IMAD.MOV.U32 R0, RZ, RZ, 0x7f ;  /* 0x0000007fff007424 */ /* 0x000fd400078e00ff */
[----:B------:R-:W-:Y:S05]  /*2fb0*/  @P0 BRA `(.L_x_5836) ;  /* 0x00000000001c0947 */ /* 0x000fea0003800000 */
[----:B------:R-:W-:-:S13]  /*2fc0*/  ISETP.GE.U32.AND P0, PT, R2, 0x3c800000, PT ;  /* 0x3c8000000200780c */ /* 0x000fda0003f06070 */
[----:B------:R-:W-:Y:S01]  /*2fd0*/  @P0 SHF.R.U32.HI R0, RZ, 0x14, R37 ;  /* 0x00000014ff000819 */ /* 0x000fe20000011625 */
[----:B------:R-:W-:-:S03]  /*2fe0*/  @!P0 FADD.FTZ R2, R2, 16384 ;  /* 0x4680000002028421 */ /* 0x000fc60000010000 */
[----:B------:R-:W-:-:S04]  /*2ff0*/  @P0 LOP3.LUT R0, R0, 0x1, RZ, 0xc0, !PT ;  /* 0x0000000100000812 */ /* 0x000fc800078ec0ff */
[----:B------:R-:W-:-:S04]  /*3000*/  @P0 IADD3 R0, R37, 0x407ffff, R0 ;  /* 0x0407ffff25000810 */ /* 0x000fc80007ffe000 */
[----:B------:R-:W-:Y:S01]  /*3010*/  @P0 SHF.R.U32.HI R0, RZ, 0x14, R0 ;  /* 0x00000014ff000819 */ /* 0x000fe20000011600 */
[----:B------:R-:W-:-:S07]  /*3020*/  @!P0 VIADD R0, R2, 0xb9800000 ;  /* 0xb980000002008836 */ /* 0x000fce0000000000 */
.L_x_5836:
[----:B------:R-:W-:Y:S05]  /*3030*/  BSYNC B0 ;  /* 0x0000000000007941 */ /* 0x000fea0003800000 */
.L_x_5835:
[----:B------:R-:W-:-:S05]  /*3040*/  LOP3.LUT R3, R0, R3, RZ, 0xfc, !PT ;  /* 0x0000000300037212 */ /* 0x000fca00078efcff */
[----:B------:R0:W-:Y:S01]  /*3050*/  STG.E.U8 desc[UR36][R16.64], R3 ;  /* 0x0000000310007986 */ /* 0x0001e2000c101124 */
[----:B------:R-:W-:Y:S05]  /*3060*/  BRA `(.L_x_5823) ;  /* 0x0000000400f87947 */ /* 0x000fea0003800000 */
.L_x_5834:
[----:B------:R-:W0:Y:S01]  /*3070*/  I2F.S64 R37, R36 ;  /* 0x0000002400257312 */ /* 0x000e220000301400 */
[----:B------:R-:W-:Y:S01]  /*3080*/  BSSY B0, `(.L_x_5837) ;  /* 0x000000f000007945 */ /* 0x000fe20003800000 */
[----:B0-----:R-:W-:-:S04]  /*3090*/  LOP3.LUT R2, R37, 0x7fffffff, RZ, 0xc0, !PT ;  /* 0x7fffffff25027812 */ /* 0x001fc800078ec0ff */
[----:B------:R-:W-:-:S13]  /*30a0*/  ISETP.GT.U32.AND P0, PT, R2, 0x477fffff, PT ;  /* 0x477fffff0200780c */ /* 0x000fda0003f04070 */
[----:B------:R-:W-:Y:S05]  /*30b0*/  @P0 BRA `(.L_x_5838) ;  /* 0x0000000000200947 */ /* 0x000fea0003800000 */
[----:B------:R-:W-:-:S13]  /*30c0*/  ISETP.GE.U32.AND P0, PT, R2, 0x38800000, PT ;  /* 0x388000000200780c */ /* 0x000fda0003f06070 */
[----:B------:R-:W-:Y:S01]  /*30d0*/  @P0 SHF.R.U32.HI R0, RZ, 0x15, R37 ;  /* 0x00000015ff000819 */ /* 0x000fe20000011625 */
[----:B------:R-:W-:-:S03]  /*30e0*/  @!P0 FADD.FTZ R2, R2, 128 ;  /* 0x4300000002028421 */ /* 0x000fc60000010000 */
[----:B------:R-:W-:-:S04]  /*30f0*/  @P0 LOP3.LUT R0, R0, 0x1, RZ, 0xc0, !PT ;  /* 0x0000000100000812 */ /* 0x000fc800078ec0ff */
[----:B------:R-:W-:-:S04]  /*3100*/  @P0 IADD3 R0, R37, 0x80fffff, R0 ;  /* 0x080fffff25000810 */ /* 0x000fc80007ffe000 */
[----:B------:R-:W-:Y:S01]  /*3110*/  @P0 SHF.R.U32.HI R0, RZ, 0x15, R0 ;  /* 0x00000015ff000819 */ /* 0x000fe20000011600 */
[----:B------:R-:W-:Y:S01]  /*3120*/  @!P0 VIADD R0, R2, 0xbd000000 ;  /* 0xbd00000002008836 */ /* 0x000fe20000000000 */
[----:B------:R-:W-:Y:S06]  /*3130*/  BRA `(.L_x_5839) ;  /* 0x00000000000c7947 */ /* 0x000fec0003800000 */
.L_x_5838:
[----:B------:R-:W-:Y:S01]  /*3140*/  IMAD.MOV.U32 R0, RZ, RZ, 0x7f ;  /* 0x0000007fff007424 */ /* 0x000fe200078e00ff */
[----:B------:R-:W-:-:S04]  /*3150*/  ISETP.GT.U32.AND P0, PT, R2, 0x7f800000, PT ;  /* 0x7f8000000200780c */ /* 0x000fc80003f04070 */
[----:B------:R-:W-:-:S09]  /*3160*/  SEL R0, R0, 0x7c, P0 ;  /* 0x0000007c00007807 */ /* 0x000fd20000000000 */
.L_x_5839:
[----:B------:R-:W-:Y:S05]  /*3170*/  BSYNC B0 ;  /* 0x0000000000007941 */ /* 0x000fea0003800000 */
.L_x_5837:
[----:B------:R-:W-:-:S04]  /*3180*/  LOP3.LUT R2, R37, 0x80000000, RZ, 0xc0, !PT ;  /* 0x8000000025027812 */ /* 0x000fc800078ec0ff */
[----:B------:R-:W-:-:S04]  /*3190*/  SHF.R.U32.HI R3, RZ, 0x18, R2 ;  /* 0x00000018ff037819 */ /* 0x000fc80000011602 */
[----:B------:R-:W-:-:S05]  /*31a0*/  LOP3.LUT R3, R0, R3, RZ, 0xfc, !PT ;  /* 0x0000000300037212 */ /* 0x000fca00078efcff */
[----:B------:R1:W-:Y:S01]  /*31b0*/  STG.E.U8 desc[UR36][R16.64], R3 ;  /* 0x0000000310007986 */ /* 0x0003e2000c101124 */
[----:B------:R-:W-:Y:S05]  /*31c0*/  BRA `(.L_x_5823) ;  /* 0x0000000400a07947 */ /* 0x000fea0003800000 */
.L_x_5833:
[----:B------:R-:W0:Y:S02]  /*31d0*/  I2F.S64 R0, R36 ;  /* 0x0000002400007312 */ /* 0x000e240000301400 */
[----:B0-----:R-:W-:-:S05]  /*31e0*/  F2FP.BF16.F32.PACK_AB R0, RZ, R0 ;  /* 0x00000000ff00723e */ /* 0x001fca00000010ff */
[----:B------:R2:W-:Y:S01]  /*31f0*/  STG.E.U16 desc[UR36][R16.64], R0 ;  /* 0x0000000010007986 */ /* 0x0005e2000c101524 */
[----:B------:R-:W-:Y:S05]  /*3200*/  BRA `(.L_x_5823) ;  /* 0x0000000400907947 */ /* 0x000fea0003800000 */
.L_x_5830:
        /* <DEDUP_REMOVED lines=8> */
[----:B------:R0:W-:Y:S01]  /*3290*/  STG.E.U16 desc[UR36][R16.64], R36 ;  /* 0x0000002410007986 */ /* 0x0001e2000c101524 */
[----:B------:R-:W-:Y:S05]  /*32a0*/  BRA `(.L_x_5823) ;  /* 0x0000000400687947 */ /* 0x000fea0003800000 */
.L_x_5842:
[----:B------:R-:W0:Y:S01]  /*32b0*/  I2F.S64 R37, R36 ;  /* 0x0000002400257312 */ /* 0x000e220000301400 */
[----:B------:R-:W-:Y:S01]  /*32c0*/  BSSY B0, `(.L_x_5843) ;  /* 0x0000014000007945 */ /* 0x000fe20003800000 */
[----:B------:R-:W-:Y:S01]  /*32d0*/  IMAD.MOV.U32 R8, RZ, RZ, 0x80 ;  /* 0x00000080ff087424 */ /* 0x000fe200078e00ff */
[----:B0-----:R-:W-:-:S04]  /*32e0*/  LOP3.LUT R2, R37, 0x7fffffff, RZ, 0xc0, !PT ;  /* 0x7fffffff25027812 */ /* 0x001fc800078ec0ff */
[----:B------:R-:W-:-:S13]  /*32f0*/  ISETP.GT.U32.AND P0, PT, R2, 0x437fffff, PT ;  /* 0x437fffff0200780c */ /* 0x000fda0003f04070 */
[----:B------:R-:W-:Y:S05]  /*3300*/  @P0 BRA `(.L_x_5844) ;  /* 0x00000000003c0947 */ /* 0x000fea0003800000 */
[----:B------:R-:W-:-:S13]  /*3310*/  ISETP.GE.U32.AND P0, PT, R2, 0x3c000000, PT ;  /* 0x3c0000000200780c */ /* 0x000fda0003f06070 */
[----:B------:R-:W-:-:S04]  /*3320*/  @P0 SHF.R.U32.HI R0, RZ, 0x14, R37 ;  /* 0x00000014ff000819 */ /* 0x000fc80000011625 */
[----:B------:R-:W-:-:S04]  /*3330*/  @P0 LOP3.LUT R0, R0, 0x1, RZ, 0xc0, !PT ;  /* 0x0000000100000812 */ /* 0x000fc800078ec0ff */
[----:B------:R-:W-:-:S04]  /*3340*/  @P0 IADD3 R0, R37, 0x487ffff, R0 ;  /* 0x0487ffff25000810 */ /* 0x000fc80007ffe000 */
[----:B------:R-:W-:-:S04]  /*3350*/  @P0 SHF.R.U32.HI R0, RZ, 0x14, R0 ;  /* 0x00000014ff000819 */ /* 0x000fc80000011600 */
[----:B------:R-:W-:Y:S01]  /*3360*/  @P0 LOP3.LUT R0, R0, 0xff, RZ, 0xc0, !PT ;  /* 0x000000ff00000812 */ /* 0x000fe200078ec0ff */
[----:B------:R-:W-:Y:S06]  /*3370*/  @P0 BRA `(.L_x_5845) ;  /* 0x0000000000100947 */ /* 0x000fec0003800000 */
[----:B------:R-:W-:Y:S01]  /*3380*/  FADD.FTZ R0, R2, 8192 ;  /* 0x4600000002007421 */ /* 0x000fe20000010000 */
[----:B------:R-:W-:-:S04]  /*3390*/  PRMT R8, RZ, 0x7610, R8 ;  /* 0x00007610ff087816 */ /* 0x000fc80000000008 */
[----:B------:R-:W-:-:S13]  /*33a0*/  LOP3.LUT P0, R0, R0, 0xff, RZ, 0xc0, !PT ;  /* 0x000000ff00007812 */ /* 0x000fda000780c0ff */
[----:B------:R-:W-:Y:S05]  /*33b0*/  @!P0 BRA `(.L_x_5844) ;  /* 0x0000000000108947 */ /* 0x000fea0003800000 */
.L_x_5845:
[----:B------:R-:W-:-:S04]  /*33c0*/  LOP3.LUT R2, R37, 0x80000000, RZ, 0xc0, !PT ;  /* 0x8000000025027812 */ /* 0x000fc800078ec0ff */
[----:B------:R-:W-:-:S04]  /*33d0*/  SHF.R.U32.HI R3, RZ, 0x18, R2 ;  /* 0x00000018ff037819 */ /* 0x000fc80000011602 */
[----:B------:R-:W-:-:S04]  /*33e0*/  LOP3.LUT R0, R0, R3, RZ, 0xfc, !PT ;  /* 0x0000000300007212 */ /* 0x000fc800078efcff */
[----:B------:R-:W-:-:S07]  /*33f0*/  PRMT R8, R0, 0x7610, R8 ;  /* 0x0000761000087816 */ /* 0x000fce0000000008 */
.L_x_5844:
[----:B------:R-:W-:Y:S05]  /*3400*/  BSYNC B0 ;  /* 0x0000000000007941 */ /* 0x000fea0003800000 */
.L_x_5843:
[----:B------:R0:W-:Y:S01]  /*3410*/  STG.E.U8 desc[UR36][R16.64], R8 ;  /* 0x0000000810007986 */ /* 0x0001e2000c101124 */
[----:B------:R-:W-:Y:S05]  /*3420*/  BRA `(.L_x_5823) ;  /* 0x0000000400087947 */ /* 0x000fea0003800000 */
.L_x_5841:
        /* <DEDUP_REMOVED lines=17> */
.L_x_5848:
[----:B------:R-:W-:-:S04]  /*3540*/  LOP3.LUT R2, R37, 0x80000000, RZ, 0xc0, !PT ;  /* 0x8000000025027812 */ /* 0x000fc800078ec0ff */
[----:B------:R-:W-:-:S04]  /*3550*/  SHF.R.U32.HI R3, RZ, 0x18, R2 ;  /* 0x00000018ff037819 */ /* 0x000fc80000011602 */
[----:B------:R-:W-:-:S04]  /*3560*/  LOP3.LUT R0, R0, R3, RZ, 0xfc, !PT ;  /* 0x0000000300007212 */ /* 0x000fc800078efcff */
[----:B------:R-:W-:-:S07]  /*3570*/  PRMT R8, R0, 0x7610, R8 ;  /* 0x0000761000087816 */ /* 0x000fce0000000008 */
.L_x_5847:
[----:B------:R-:W-:Y:S05]  /*3580*/  BSYNC B0 ;  /* 0x0000000000007941 */ /* 0x000fea0003800000 */
.L_x_5846:
[----:B------:R0:W-:Y:S01]  /*3590*/  STG.E.U8 desc[UR36][R16.64], R8 ;  /* 0x0000000810007986 */ /* 0x0001e2000c101124 */
[----:B------:R-:W-:Y:S05]  /*35a0*/  BRA `(.L_x_5823) ;  /* 0x0000000000a87947 */ /* 0x000fea0003800000 */
.L_x_5840:
[----:B------:R-:W-:-:S13]  /*35b0*/  ISETP.NE.AND P0, PT, R0, 0x1c, PT ;  /* 0x0000001c0000780c */ /* 0x000fda0003f05270 */
[----:B------:R-:W-:Y:S05]  /*35c0*/  @!P0 BRA `(.L_x_5849) ;  /* 0x00000000009c8947 */ /* 0x000fea0003800000 */
[----:B------:R-:W-:-:S13]  /*35d0*/  ISETP.NE.AND P0, PT, R0, 0x1d, PT ;  /* 0x0000001d0000780c */ /* 0x000fda0003f05270 */
[----:B------:R-:W-:Y:S05]  /*35e0*/  @!P0 BRA `(.L_x_5850) ;  /* 0x00000000008c8947 */ /* 0x000fea0003800000 */
[----:B------:R-:W-:-:S13]  /*35f0*/  ISETP.NE.AND P0, PT, R0, 0x2c, PT ;  /* 0x0000002c0000780c */ /* 0x000fda0003f05270 */
[----:B------:R-:W-:Y:S05]  /*3600*/  @P0 BRA `(.L_x_5822) ;  /* 0x0000000000400947 */ /* 0x000fea0003800000 */
[----:B------:R-:W0:Y:S02]  /*3610*/  I2F.S64 R36, R36 ;  /* 0x0000002400247312 */ /* 0x000e240000301400 */
[----:B0-----:R-:W-:-:S04]  /*3620*/  SHF.R.U32.HI R2, RZ, 0x17, R36 ;  /* 0x00000017ff027819 */ /* 0x001fc80000011624 */
[----:B------:R-:W-:-:S04]  /*3630*/  LOP3.LUT R3, R2, 0xff, RZ, 0xc0, !PT ;  /* 0x000000ff02037812 */ /* 0x000fc800078ec0ff */
[----:B------:R-:W-:-:S13]  /*3640*/  ISETP.NE.AND P2, PT, R3, 0xff, PT ;  /* 0x000000ff0300780c */ /* 0x000fda0003f45270 */
[--C-:B------:R-:W-:Y:S02]  /*3650*/  @P2 SHF.R.U32.HI R0, RZ, 0x16, R36.reuse ;  /* 0x00000016ff002819 */ /* 0x100fe40000011624 */
[----:B------:R-:W-:Y:S01]  /*3660*/  @P2 LOP3.LUT P0, RZ, R3, 0x3fffff, R36, 0xf8, !PT ;  /* 0x003fffff03ff2812 */ /* 0x000fe2000780f824 */
[----:B------:R-:W-:Y:S01]  /*3670*/  IMAD.MOV.U32 R3, RZ, RZ, 0xff ;  /* 0x000000ffff037424 */ /* 0x000fe200078e00ff */
[----:B------:R-:W-:-:S04]  /*3680*/  @P2 LOP3.LUT R0, R0, 0x1, RZ, 0xc0, !PT ;  /* 0x0000000100002812 */ /* 0x000fc800078ec0ff */
[----:B------:R-:W-:Y:S01]  /*3690*/  @P2 ISETP.EQ.U32.AND P1, PT, R0, 0x1, P0 ;  /* 0x000000010000280c */ /* 0x000fe20000722070 */
[----:B------:R-:W-:Y:S01]  /*36a0*/  @P2 VIADD R0, R2, 0x1 ;  /* 0x0000000102002836 */ /* 0x000fe20000000000 */
[----:B------:R-:W-:Y:S02]  /*36b0*/  PLOP3.LUT P0, PT, PT, PT, PT, 0x80, 0x0 ;  /* 0x000000000000781c */ /* 0x000fe40003f0f070 */
[----:B------:R-:W-:-:S13]  /*36c0*/  @P2 PLOP3.LUT P0, PT, P1, PT, PT, 0x80, 0x0 ;  /* 0x000000000000281c */ /* 0x000fda0000f0f070 */
[----:B------:R-:W-:-:S04]  /*36d0*/  @!P0 IMAD.MOV R0, RZ, RZ, R2 ;  /* 0x000000ffff008224 */ /* 0x000fc800078e0202 */
[----:B------:R-:W-:-:S05]  /*36e0*/  @P2 IMAD.MOV.U32 R3, RZ, RZ, R0 ;  /* 0x000000ffff032224 */ /* 0x000fca00078e0000 */
[----:B------:R0:W-:Y:S01]  /*36f0*/  STG.E.U8 desc[UR36][R16.64], R3 ;  /* 0x0000000310007986 */ /* 0x0001e2000c101124 */
[----:B------:R-:W-:Y:S05]  /*3700*/  BRA `(.L_x_5823) ;  /* 0x0000000000507947 */ /* 0x000fea0003800000 */
.L_x_5822:
        /* <DEDUP_REMOVED lines=16> */
.L_x_5851:
[----:B------:R-:W-:Y:S05]  /*3810*/  BRA `(.L_x_5823) ;  /* 0x00000000000c7947 */ /* 0x000fea0003800000 */
.L_x_5850:
[----:B------:R0:W-:Y:S01]  /*3820*/  STG.E.64 desc[UR36][R16.64], R36 ;  /* 0x0000002410007986 */ /* 0x0001e2000c101b24 */
[----:B------:R-:W-:Y:S05]  /*3830*/  BRA `(.L_x_5823) ;  /* 0x0000000000047947 */ /* 0x000fea0003800000 */
.L_x_5849:
[----:B------:R0:W-:Y:S02]  /*3840*/  STG.E desc[UR36][R16.64], R36 ;  /* 0x0000002410007986 */ /* 0x0001e4000c101924 */
.L_x_5823:
[----:B------:R-:W-:-:S07]  /*3850*/  VIADD R19, R19, 0x80 ;  /* 0x0000008013137836 */ /* 0x000fce0000000000 */
.L_x_5780:
[----:B------:R-:W-:Y:S05]  /*3860*/  BSYNC B6 ;  /* 0x0000000000067941 */ /* 0x000fea0003800000 */
.L_x_5779:
[----:B------:R-:W-:Y:S01]  /*3870*/  ULDC UR4, c[0x0][0x210] ;  /* 0x0000840000047ab9 */ /* 0x000fe20000000800 */
[----:B------:R-:W-:Y:S01]  /*3880*/  BSSY B6, `(.L_x_5852) ;  /* 0x0000380000067945 */ /* 0x000fe20003800000 */
[----:B------:R-:W-:-:S13]  /*3890*/  ISETP.GE.AND P0, PT, R19, UR4, PT ;  /* 0x0000000413007c0c */ /* 0x000fda000bf06270 */
[----:B------:R-:W-:Y:S05]  /*38a0*/  @P0 BRA `(.L_x_5853) ;  /* 0x0000003400f40947 */ /* 0x000fea0003800000 */
[----:B------:R-:W5:Y:S01]  /*38b0*/  LDC R6, c[0x0][0x218] ;  /* 0x00008600ff067b82 */ /* 0x000f620000000800 */
[----:B0-2---:R-:W-:Y:S02]  /*38c0*/  IMAD.MOV.U32 R0, RZ, RZ, RZ ;  /* 0x000000ffff007224 */ /* 0x005fe400078e00ff */
[----:B-1-34-:R-:W-:Y:S01]  /*38d0*/  IMAD.MOV.U32 R16, RZ, RZ, RZ ;  /* 0x000000ffff107224 */ /* 0x01afe200078e00ff */
        /* <DEDUP_REMOVED lines=300> */
.L_x_5854:
        /* <DEDUP_REMOVED lines=21> */
.L_x_5858:
[----:B------:R0:W5:Y:S01]  /*4cf0*/  LDG.E.U8 R2, desc[UR36][R4.64] ;  /* 0x0000002404027981 */ /* 0x000162000c1e1100 */
[----:B------:R-:W-:Y:S01]  /*4d00*/  IMAD.MOV.U32 R3, RZ, RZ, RZ ;  /* 0x000000ffff037224 */ /* 0x000fe200078e00ff */
[----:B------:R-:W-:Y:S06]  /*4d10*/  BRA `(.L_x_5860) ;  /* 0x0000000c00487947 */ /* 0x000fec0003800000 */
.L_x_5857:
        /* <DEDUP_REMOVED lines=8> */
.L_x_5862:
[----:B------:R-:W2:Y:S02]  /*4da0*/  LDG.E R2, desc[UR36][R4.64] ;  /* 0x0000002404027981 */ /* 0x000ea4000c1e1900 */
[----:B--2---:R-:W-:Y:S01]  /*4db0*/  SHF.R.S32.HI R3, RZ, 0x1f, R2 ;  /* 0x0000001fff037819 */ /* 0x004fe20000011402 */
[----:B------:R-:W-:Y:S06]  /*4dc0*/  BRA `(.L_x_5860) ;  /* 0x0000000c001c7947 */ /* 0x000fec0003800000 */
.L_x_5861:
[----:B------:R-:W2:Y:S02]  /*4dd0*/  LDG.E.S16 R2, desc[UR36][R4.64] ;  /* 0x0000002404027981 */ /* 0x000ea4000c1e1700 */
[----:B--2---:R-:W-:Y:S01]  /*4de0*/  SHF.R.S32.HI R3, RZ, 0x1f, R2 ;  /* 0x0000001fff037819 */ /* 0x004fe20000011402 */
[----:B------:R-:W-:Y:S06]  /*4df0*/  BRA `(.L_x_5860) ;  /* 0x0000000c00107947 */ /* 0x000fec0003800000 */
.L_x_5856:
[----:B------:R-:W-:-:S13]  /*4e00*/  ISETP.GT.AND P0, PT, R2, 0x6, PT ;  /* 0x000000060200780c */ /* 0x000fda0003f04270 */
[----:B------:R-:W-:Y:S05]  /*4e10*/  @P0 BRA `(.L_x_5863) ;  /* 0x00000000002c0947 */ /* 0x000fea0003800000 */
[----:B------:R-:W-:-:S13]  /*4e20*/  ISETP.NE.AND P0, PT, R2, 0x5, PT ;  /* 0x000000050200780c */ /* 0x000fda0003f05270 */
[----:B------:R-:W-:Y:S05]  /*4e30*/  @!P0 BRA `(.L_x_5864) ;  /* 0x0000000000148947 */ /* 0x000fea0003800000 */
[----:B------:R-:W-:-:S13]  /*4e40*/  ISETP.NE.AND P0, PT, R2, 0x6, PT ;  /* 0x000000060200780c */ /* 0x000fda0003f05270 */
[----:B------:R-:W-:Y:S05]  /*4e50*/  @P0 BRA `(.L_x_5859) ;  /* 0x0000000800a00947 */ /* 0x000fea0003800000 */
[----:B------:R-:W2:Y:S02]  /*4e60*/  LDG.E R2, desc[UR36][R4.64] ;  /* 0x0000002404027981 */ /* 0x000ea4000c1e1900 */
[----:B--2---:R-:W1:Y:S01]  /*4e70*/  F2I.S64.TRUNC R2, R2 ;  /* 0x0000000200027311 */ /* 0x004e62000020d900 */
[----:B------:R-:W-:Y:S05]  /*4e80*/  BRA `(.L_x_5860) ;  /* 0x0000000800ec7947 */ /* 0x000fea0003800000 */
.L_x_5864:
[----:B------:R-:W2:Y:S02]  /*4e90*/  LDG.E.U16 R4, desc[UR36][R4.64] ;  /* 0x0000002404047981 */ /* 0x000ea4000c1e1500 */
[----:B--2---:R-:W-:-:S06]  /*4ea0*/  HADD2.F32 R2, -RZ, R4.H0_H0 ;  /* 0x20000004ff027230 */ /* 0x004fcc0000004100 */
[----:B------:R-:W0:Y:S01]  /*4eb0*/  F2I.S64.TRUNC R2, R2 ;  /* 0x0000000200027311 */ /* 0x000e22000020d900 */
[----:B------:R-:W-:Y:S05]  /*4ec0*/  BRA `(.L_x_5860) ;  /* 0x0000000800dc7947 */ /* 0x000fea0003800000 */
.L_x_5863:
[----:B------:R-:W-:-:S13]  /*4ed0*/  ISETP.NE.AND P0, PT, R2, 0x7, PT ;  /* 0x000000070200780c */ /* 0x000fda0003f05270 */
[----:B------:R-:W-:Y:S05]  /*4ee0*/  @!P0 BRA `(.L_x_5865) ;  /* 0x00000000002c8947 */ /* 0x000fea0003800000 */
[----:B------:R-:W-:-:S13]  /*4ef0*/  ISETP.NE.AND P0, PT, R2, 0x8, PT ;  /* 0x000000080200780c */ /* 0x000fda0003f05270 */
[----:B------:R-:W-:Y:S05]  /*4f00*/  @!P0 BRA `(.L_x_5866) ;  /* 0x0000000000148947 */ /* 0x000fea0003800000 */
[----:B------:R-:W-:-:S13]  /*4f10*/  ISETP.NE.AND P0, PT, R2, 0x9, PT ;  /* 0x000000090200780c */ /* 0x000fda0003f05270 */
[----:B------:R-:W-:Y:S05]  /*4f20*/  @P0 BRA `(.L_x_5859) ;  /* 0x00000008006c0947 */ /* 0x000fea0003800000 */
[----:B------:R-:W2:Y:S02]  /*4f30*/  LDG.E R2, desc[UR36][R4.64] ;  /* 0x0000002404027981 */ /* 0x000ea4000c1e1900 */
[----:B--2---:R-:W3:Y:S01]  /*4f40*/  F2I.S64.TRUNC R2, R2 ;  /* 0x0000000200027311 */ /* 0x004ee2000020d900 */
[----:B------:R-:W-:Y:S05]  /*4f50*/  BRA `(.L_x_5860) ;  /* 0x0000000800b87947 */ /* 0x000fea0003800000 */
.L_x_5866:
[----:B------:R-:W2:Y:S02]  /*4f60*/  LDG.E.U16 R4, desc[UR36][R4.64] ;  /* 0x0000002404047981 */ /* 0x000ea4000c1e1500 */
[----:B--2---:R-:W-:-:S06]  /*4f70*/  HADD2.F32 R2, -RZ, R4.H0_H0 ;  /* 0x20000004ff027230 */ /* 0x004fcc0000004100 */
[----:B------:R-:W2:Y:S01]  /*4f80*/  F2I.S64.TRUNC R2, R2 ;  /* 0x0000000200027311 */ /* 0x000ea2000020d900 */
[----:B------:R-:W-:Y:S05]  /*4f90*/  BRA `(.L_x_5860) ;  /* 0x0000000800a87947 */ /* 0x000fea0003800000 */
.L_x_5865:
[----:B------:R-:W2:Y:S02]  /*4fa0*/  LDG.E.64 R2, desc[UR36][R4.64] ;  /* 0x0000002404027981 */ /* 0x000ea4000c1e1b00 */
[----:B--2---:R-:W4:Y:S01]  /*4fb0*/  F2I.S64.F64.TRUNC R2, R2 ;  /* 0x0000000200027311 */ /* 0x004f22000030d900 */
[----:B------:R-:W-:Y:S05]  /*4fc0*/  BRA `(.L_x_5860) ;  /* 0x00000008009c7947 */ /* 0x000fea0003800000 */
.L_x_5855:
        /* <DEDUP_REMOVED lines=13> */
.L_x_5869:
[----:B------:R-:W2:Y:S02]  /*50a0*/  LDG.E.64 R2, desc[UR36][R4.64] ;  /* 0x0000002404027981 */ /* 0x000ea4000c1e1b00 */
[----:B--2---:R-:W0:Y:S01]  /*50b0*/  F2I.S64.F64.TRUNC R2, R2 ;  /* 0x0000000200027311 */ /* 0x004e22000030d900 */
[----:B------:R-:W-:Y:S05]  /*50c0*/  BRA `(.L_x_5860) ;  /* 0x00000008005c7947 */ /* 0x000fea0003800000 */
.L_x_5868:
        /* <DEDUP_REMOVED lines=27> */
.L_x_5871:
        /* <DEDUP_REMOVED lines=14> */
.L_x_5870:
[----:B------:R-:W2:Y:S02]  /*5360*/  LDG.E.U16 R2, desc[UR36][R4.64] ;  /* 0x0000002404027981 */ /* 0x000ea4000c1e1500 */
[----:B--2---:R-:W-:-:S06]  /*5370*/  IMAD.U32 R2, R2, 0x10000, RZ ;  /* 0x0001000002027824 */ /* 0x004fcc00078e00ff */
[----:B------:R-:W0:Y:S01]  /*5380*/  F2I.S64.TRUNC R2, R2 ;  /* 0x0000000200027311 */ /* 0x000e22000020d900 */
[----:B------:R-:W-:Y:S05]  /*5390*/  BRA `(.L_x_5860) ;  /* 0x0000000400a87947 */ /* 0x000fea0003800000 */
.L_x_5867:
        /* <DEDUP_REMOVED lines=11> */
.L_x_5874:
[----:B------:R-:W2:Y:S01]  /*5450*/  LDG.E.U8 R4, desc[UR36][R4.64] ;  /* 0x0000002404047981 */ /* 0x000ea2000c1e1100 */
[----:B------:R-:W-:Y:S01]  /*5460*/  BSSY B0, `(.L_x_5875) ;  /* 0x0000018000007945 */ /* 0x000fe20003800000 */
[----:B------:R-:W-:Y:S01]  /*5470*/  HFMA2.MMA R2, -RZ, RZ, 0, 0 ;  /* 0x00000000ff027435 */ /* 0x000fe200000001ff */
        /* <DEDUP_REMOVED lines=18> */
.L_x_5878:
[----:B------:R-:W-:Y:S05]  /*55a0*/  BSYNC B1 ;  /* 0x0000000000017941 */ /* 0x000fea0003800000 */
.L_x_5877:
[----:B------:R-:W-:Y:S01]  /*55b0*/  IMAD.SHL.U32 R2, R2, 0x100000, RZ ;  /* 0x0010000002027824 */ /* 0x000fe200078e00ff */
[----:B------:R-:W-:-:S04]  /*55c0*/  LEA R3, R0, 0x3b800000, 0x17 ;  /* 0x3b80000000037811 */ /* 0x000fc800078eb8ff */
[----:B------:R-:W-:-:S07]  /*55d0*/  LOP3.LUT R2, R3, R2, R4, 0xfe, !PT ;  /* 0x0000000203027212 */ /* 0x000fce00078efe04 */
.L_x_5876:
[----:B------:R-:W-:Y:S05]  /*55e0*/  BSYNC B0 ;  /* 0x0000000000007941 */ /* 0x000fea0003800000 */
.L_x_5875:
[----:B------:R-:W0:Y:S01]  /*55f0*/  F2I.S64.TRUNC R2, R2 ;  /* 0x0000000200027311 */ /* 0x000e22000020d900 */
[----:B------:R-:W-:Y:S05]  /*5600*/  BRA `(.L_x_5860) ;  /* 0x00000004000c7947 */ /* 0x000fea0003800000 */
.L_x_5873:
        /* <DEDUP_REMOVED lines=21> */
.L_x_5882:
[----:B------:R-:W-:Y:S05]  /*5760*/  BSYNC B1 ;  /* 0x0000000000017941 */ /* 0x000fea0003800000 */
.L_x_5881:
[----:B------:R-:W-:Y:S01]  /*5770*/  IMAD.SHL.U32 R2, R2, 0x200000, RZ ;  /* 0x0020000002027824 */ /* 0x000fe200078e00ff */
[----:B------:R-:W-:-:S04]  /*5780*/  LEA R3, R0, 0x37800000, 0x17 ;  /* 0x3780000000037811 */ /* 0x000fc800078eb8ff */
[----:B------:R-:W-:-:S07]  /*5790*/  LOP3.LUT R2, R3, R2, R4, 0xfe, !PT ;  /* 0x0000000203027212 */ /* 0x000fce00078efe04 */
.L_x_5880:
[----:B------:R-:W-:Y:S05]  /*57a0*/  BSYNC B0 ;  /* 0x0000000000007941 */ /* 0x000fea0003800000 */
.L_x_5879:
[----:B------:R-:W0:Y:S01]  /*57b0*/  F2I.S64.TRUNC R2, R2 ;  /* 0x0000000200027311 */ /* 0x000e22000020d900 */
[----:B------:R-:W-:Y:S05]  /*57c0*/  BRA `(.L_x_5860) ;  /* 0x00000000009c7947 */ /* 0x000fea0003800000 */
.L_x_5872:
        /* <DEDUP_REMOVED lines=14> */
.L_x_5886:
[----:B------:R-:W-:Y:S05]  /*58b0*/  BSYNC B0 ;  /* 0x0000000000007941 */ /* 0x000fea0003800000 */
.L_x_5885:
[----:B------:R-:W0:Y:S01]  /*58c0*/  F2I.S64.TRUNC R2, R2 ;  /* 0x0000000200027311 */ /* 0x000e22000020d900 */
[----:B------:R-:W-:Y:S05]  /*58d0*/  BRA `(.L_x_5860) ;  /* 0x0000000000587947 */ /* 0x000fea0003800000 */
.L_x_5859:
        /* <DEDUP_REMOVED lines=16> */
.L_x_5887:
[----:B------:R-:W-:Y:S01]  /*59e0*/  CS2R R2, SRZ ;  /* 0x0000000000027805 */ /* 0x000fe2000001ff00 */
[----:B------:R-:W-:Y:S06]  /*59f0*/  BRA `(.L_x_5860) ;  /* 0x0000000000107947 */ /* 0x000fec0003800000 */
.L_x_5884:
[----:B------:R0:W5:Y:S01]  /*5a00*/  LDG.E.64 R2, desc[UR36][R4.64] ;  /* 0x0000002404027981 */ /* 0x000162000c1e1b00 */
[----:B------:R-:W-:Y:S05]  /*5a10*/  BRA `(.L_x_5860) ;  /* 0x0000000000087947 */ /* 0x000fea0003800000 */
.L_x_5883:
[----:B------:R0:W5:Y:S01]  /*5a20*/  LDG.E R2, desc[UR36][R4.64] ;  /* 0x0000002404027981 */ /* 0x000162000c1e1900 */
[----:B------:R-:W-:-:S07]  /*5a30*/  IMAD.MOV.U32 R3, RZ, RZ, RZ ;  /* 0x000000ffff037224 */ /* 0x000fce00078e00ff */
.L_x_5860:
[----:B------:R-:W0:Y:S01]  /*5a40*/  LDC.64 R10, c[0x0][0x420] ;  /* 0x00010800ff0a7b82 */ /* 0x000e220000000a00 */
[----:B------:R-:W-:Y:S02]  /*5a50*/  CS2R R36, SRZ ;  /* 0x0000000000247805 */ /* 0x000fe4000001ff00 */
[----:B0-----:R-:W-:-:S04]  /*5a60*/  ISETP.NE.U32.AND P0, PT, R10, RZ, PT ;  /* 0x000000ff0a00720c */ /* 0x001fc80003f05070 */
[----:B------:R-:W-:-:S13]  /*5a70*/  ISETP.NE.AND.EX P0, PT, R11, RZ, PT, P0 ;  /* 0x000000ff0b00720c */ /* 0x000fda0003f05300 */
[----:B------:R-:W-:Y:S05]  /*5a80*/  @!P0 BRA `(.L_x_5888) ;  /* 0x0000000400ec8947 */ /* 0x000fea0003800000 */
[----:B------:R-:W0:Y:S01]  /*5a90*/  LDC.64 R4, c[0x0][0x430] ;  /* 0x00010c00ff047b82 */ /* 0x000e220000000a00 */
[----:B------:R-:W-:Y:S02]  /*5aa0*/  ULDC.64 UR4, c[0x0][0x428] ;  /* 0x00010a0000047ab9 */ /* 0x000fe40000000a00 */
[----:B-12345:R-:W-:Y:S02]  /*5ab0*/  IMAD R3, R3, UR4, RZ ;  /* 0x0000000403037c24 */ /* 0x03efe4000f8e02ff */
[----:B------:R-:W-:-:S04]  /*5ac0*/  IMAD.WIDE.U32 R8, R2, UR4, RZ ;  /* 0x0000000402087c25 */ /* 0x000fc8000f8e00ff */
[----:B------:R-:W-:Y:S01]  /*5ad0*/  IMAD R3, R2, UR5, R3 ;  /* 0x0000000502037c24 */ /* 0x000fe2000f8e0203 */
[----:B0-----:R-:W-:-:S04]  /*5ae0*/  ISETP.GE.U32.AND P0, PT, R4, 0x1, PT ;  /* 0x000000010400780c */ /* 0x001fc80003f06070 */
[----:B------:R-:W-:-:S13]  /*5af0*/  ISETP.GE.AND.EX P0, PT, R5, RZ, PT, P0 ;  /* 0x000000ff0500720c */ /* 0x000fda0003f06300 */
[----:B------:R-:W-:Y:S05]  /*5b00*/  @!P0 BRA `(.L_x_5888) ;  /* 0x0000000400cc8947 */ /* 0x000fea0003800000 */
[----:B------:R-:W-:Y:S01]  /*5b10*/  ISETP.GT.U32.AND P0, PT, R4, 0x1, PT ;  /* 0x000000010400780c */ /* 0x000fe20003f04070 */
[----:B------:R-:W0:Y:S01]  /*5b20*/  LDC.64 R6, c[0x0][0x440] ;  /* 0x00011000ff067b82 */ /* 0x000e220000000a00 */
[----:B------:R-:W-:Y:S01]  /*5b30*/  IMAD.MOV.U32 R43, RZ, RZ, RZ ;  /* 0x000000ffff2b7224 */ /* 0x000fe200078e00ff */
[----:B------:R-:W-:Y:S02]  /*5b40*/  CS2R R36, SRZ ;  /* 0x0000000000247805 */ /* 0x000fe4000001ff00 */
[----:B------:R-:W-:Y:S01]  /*5b50*/  ISETP.GT.AND.EX P0, PT, R5, RZ, PT, P0 ;  /* 0x000000ff0500720c */ /* 0x000fe20003f04300 */
[----:B------:R-:W-:-:S03]  /*5b60*/  IMAD.MOV.U32 R41, RZ, RZ, RZ ;  /* 0x000000ffff297224 */ /* 0x000fc600078e00ff */
[----:B------:R-:W-:Y:S02]  /*5b70*/  SEL R13, R4, 0x1, P0 ;  /* 0x00000001040d7807 */ /* 0x000fe40000000000 */
[----:B------:R-:W-:Y:S01]  /*5b80*/  SEL R0, R5, RZ, P0 ;  /* 0x000000ff05007207 */ /* 0x000fe20000000000 */
[----:B------:R-:W-:Y:S01]  /*5b90*/  IMAD.IADD R5, R9, 0x1, R3 ;  /* 0x0000000109057824 */ /* 0x000fe200078e0203 */
[C---:B------:R-:W-:Y:S02]  /*5ba0*/  IADD3 R2, P1, R13.reuse, -0x1, RZ ;  /* 0xffffffff0d027810 */ /* 0x040fe40007f3e0ff */
[----:B------:R-:W-:Y:S02]  /*5bb0*/  LOP3.LUT R18, R13, 0x3, RZ, 0xc0, !PT ;  /* 0x000000030d127812 */ /* 0x000fe400078ec0ff */
[----:B------:R-:W-:Y:S02]  /*5bc0*/  ISETP.GE.U32.AND P0, PT, R2, 0x3, PT ;  /* 0x000000030200780c */ /* 0x000fe40003f06070 */
[----:B------:R-:W-:-:S02]  /*5bd0*/  IADD3.X R2, R0, -0x1, RZ, P1, !PT ;  /* 0xffffffff00027810 */ /* 0x000fc40000ffe4ff */
[----:B------:R-:W-:Y:S02]  /*5be0*/  ISETP.NE.U32.AND P2, PT, R18, RZ, PT ;  /* 0x000000ff1200720c */ /* 0x000fe40003f45070 */
[----:B------:R-:W-:Y:S02]  /*5bf0*/  ISETP.GE.U32.AND.EX P1, PT, R2, RZ, PT, P0 ;  /* 0x000000ff0200720c */ /* 0x000fe40003f26100 */
[----:B------:R-:W-:-:S11]  /*5c00*/  ISETP.NE.AND.EX P0, PT, RZ, RZ, PT, P2 ;  /* 0x000000ffff00720c */ /* 0x000fd60003f05320 */
[----:B------:R-:W-:Y:S05]  /*5c10*/  @!P1 BRA `(.L_x_5889) ;  /* 0x0000000000e49947 */ /* 0x000fea0003800000 */
[----:B------:R-:W-:Y:S01]  /*5c20*/  IADD3 R38, P2, R18, -R13, RZ ;  /* 0x8000000d12267210 */ /* 0x000fe20007f5e0ff */
[----:B0-----:R-:W-:Y:S01]  /*5c30*/  IMAD.WIDE.U32 R2, R6, 0x8, RZ ;  /* 0x0000000806027825 */ /* 0x001fe200078e00ff */
[C---:B------:R-:W-:Y:S01]  /*5c40*/  LEA R27, P1, R8.reuse, R10, 0x3 ;  /* 0x0000000a081b7211 */ /* 0x040fe200078218ff */
[----:B------:R-:W-:Y:S01]  /*5c50*/  ULDC.64 UR4, c[0x0][0x438] ;  /* 0x00010e0000047ab9 */ /* 0x000fe20000000a00 */
[----:B------:R-:W-:Y:S01]  /*5c60*/  HFMA2.MMA R41, -RZ, RZ, 0, 0 ;  /* 0x00000000ff297435 */ /* 0x000fe200000001ff */
[----:B------:R-:W-:Y:S01]  /*5c70*/  IMAD.SHL.U32 R39, R7, 0x8, RZ ;  /* 0x0000000807277824 */ /* 0x000fe200078e00ff */
[----:B------:R-:W-:Y:S01]  /*5c80*/  BSSY B0, `(.L_x_5889) ;  /* 0x0000032000007945 */ /* 0x000fe20003800000 */
[----:B------:R-:W-:Y:S01]  /*5c90*/  IMAD.U32 R12, RZ, RZ, UR4 ;  /* 0x00000004ff0c7e24 */ /* 0x000fe2000f8e00ff */
[----:B------:R-:W-:Y:S01]  /*5ca0*/  LEA.HI.X R28, R8, R11, R5, 0x3, P1 ;  /* 0x0000000b081c7211 */ /* 0x000fe200008f1c05 */
[----:B------:R-:W-:Y:S02]  /*5cb0*/  IMAD.U32 R13, RZ, RZ, UR5 ;  /* 0x00000005ff0d7e24 */ /* 0x000fe4000f8e00ff */
[----:B------:R-:W-:-:S02]  /*5cc0*/  IMAD.MOV.U32 R43, RZ, RZ, RZ ;  /* 0x000000ffff2b7224 */ /* 0x000fc400078e00ff */
[----:B------:R-:W-:Y:S02]  /*5cd0*/  IMAD.X R0, RZ, RZ, ~R0, P2 ;  /* 0x000000ffff007224 */ /* 0x000fe400010e0e00 */
[----:B------:R-:W-:-:S07]  /*5ce0*/  IMAD.IADD R39, R3, 0x1, R39 ;  /* 0x0000000103277824 */ /* 0x000fce00078e0227 */
.L_x_5890:
        /* <DEDUP_REMOVED lines=44> */
.L_x_5889:
        /* <DEDUP_REMOVED lines=26> */
[----:B------:R-:W-:-:S06]  /*6150*/  IMAD.X R13, R11, 0x1, R9, P1 ;  /* 0x000000010b0d7824 */ /* 0x000fcc00008e0609 */
        /* <DEDUP_REMOVED lines=14> */
.L_x_5888:
[----:B-12345:R-:W1:Y:S02]  /*6240*/  LDC.U8 R2, c[0x0][0x450] ;  /* 0x00011400ff027b82 */ /* 0x03ee640000000000 */
[----:B-1----:R-:W-:-:S04]  /*6250*/  PRMT R0, R2, 0x9910, RZ ;  /* 0x0000991002007816 */ /* 0x002fc800000000ff */
        /* <DEDUP_REMOVED lines=12> */
.L_x_5894:
[----:B------:R1:W-:Y:S01]  /*6320*/  STG.E.U8 desc[UR36][R16.64], R36 ;  /* 0x0000002410007986 */ /* 0x0003e2000c101124 */
[----:B------:R-:W-:Y:S05]  /*6330*/  BRA `(.L_x_5896) ;  /* 0x0000000c004c7947 */ /* 0x000fea0003800000 */
.L_x_5893:
        /* <DEDUP_REMOVED lines=8> */
.L_x_5898:
[----:B------:R1:W-:Y:S01]  /*63c0*/  STG.E desc[UR36][R16.64], R36 ;  /* 0x0000002410007986 */ /* 0x0003e2000c101924 */
[----:B------:R-:W-:Y:S05]  /*63d0*/  BRA `(.L_x_5896) ;  /* 0x0000000c00247947 */ /* 0x000fea0003800000 */
.L_x_5897:
[----:B------:R1:W-:Y:S01]  /*63e0*/  STG.E.U16 desc[UR36][R16.64], R36 ;  /* 0x0000002410007986 */ /* 0x0003e2000c101524 */
[----:B------:R-:W-:Y:S05]  /*63f0*/  BRA `(.L_x_5896) ;  /* 0x0000000c001c7947 */ /* 0x000fea0003800000 */
.L_x_5892:
[----:B------:R-:W-:-:S13]  /*6400*/  ISETP.GT.AND P0, PT, R0, 0x6, PT ;  /* 0x000000060000780c */ /* 0x000fda0003f04270 */
[----:B------:R-:W-:Y:S05]  /*6410*/  @P0 BRA `(.L_x_5899) ;  /* 0x00000000002c0947 */ /* 0x000fea0003800000 */
[----:B------:R-:W-:-:S13]  /*6420*/  ISETP.NE.AND P0, PT, R0, 0x5, PT ;  /* 0x000000050000780c */ /* 0x000fda0003f05270 */
[----:B------:R-:W-:Y:S05]  /*6430*/  @!P0 BRA `(.L_x_5900) ;  /* 0x0000000000148947 */ /* 0x000fea0003800000 */
[----:B------:R-:W-:-:S13]  /*6440*/  ISETP.NE.AND P0, PT, R0, 0x6, PT ;  /* 0x000000060000780c */ /* 0x000fda0003f05270 */
[----:B------:R-:W-:Y:S05]  /*6450*/  @P0 BRA `(.L_x_5895) ;  /* 0x0000000800b40947 */ /* 0x000fea0003800000 */
[----:B------:R-:W1:Y:S02]  /*6460*/  I2F.S64 R37, R36 ;  /* 0x0000002400257312 */ /* 0x000e640000301400 */
[----:B-1----:R1:W-:Y:S01]  /*6470*/  STG.E desc[UR36][R16.64], R37 ;  /* 0x0000002510007986 */ /* 0x0023e2000c101924 */
[----:B------:R-:W-:Y:S05]  /*6480*/  BRA `(.L_x_5896) ;  /* 0x0000000800f87947 */ /* 0x000fea0003800000 */
.L_x_5900:
[----:B------:R-:W1:Y:S02]  /*6490*/  I2F.S64 R0, R36 ;  /* 0x0000002400007312 */ /* 0x000e640000301400 */
[----:B-1----:R-:W-:-:S05]  /*64a0*/  F2FP.F16.F32.PACK_AB R0, RZ, R0 ;  /* 0x00000000ff00723e */ /* 0x002fca00000000ff */
[----:B------:R1:W-:Y:S01]  /*64b0*/  STG.E.U16 desc[UR36][R16.64], R0 ;  /* 0x0000000010007986 */ /* 0x0003e2000c101524 */
[----:B------:R-:W-:Y:S05]  /*64c0*/  BRA `(.L_x_5896) ;  /* 0x0000000800e87947 */ /* 0x000fea0003800000 */
.L_x_5899:
[----:B------:R-:W-:-:S13]  /*64d0*/  ISETP.NE.AND P0, PT, R0, 0x7, PT ;  /* 0x000000070000780c */ /* 0x000fda0003f05270 */
[----:B------:R-:W-:Y:S05]  /*64e0*/  @!P0 BRA `(.L_x_5901) ;  /* 0x0000000000348947 */ /* 0x000fea0003800000 */
[----:B------:R-:W-:-:S13]  /*64f0*/  ISETP.NE.AND P0, PT, R0, 0x8, PT ;  /* 0x000000080000780c */ /* 0x000fda0003f05270 */
[----:B------:R-:W-:Y:S05]  /*6500*/  @!P0 BRA `(.L_x_5902) ;  /* 0x0000000000188947 */ /* 0x000fea0003800000 */
[----:B------:R-:W-:-:S13]  /*6510*/  ISETP.NE.AND P0, PT, R0, 0x9, PT ;  /* 0x000000090000780c */ /* 0x000fda0003f05270 */
[----:B------:R-:W-:Y:S05]  /*6520*/  @P0 BRA `(.L_x_5895) ;  /* 0x0000000800800947 */ /* 0x000fea0003800000 */
[----:B------:R-:W1:Y:S01]  /*6530*/  I2F.S64 R2, R36 ;  /* 0x0000002400027312 */ /* 0x000e620000301400 */
[----:B------:R-:W-:-:S05]  /*6540*/  IMAD.MOV.U32 R3, RZ, RZ, RZ ;  /* 0x000000ffff037224 */ /* 0x000fca00078e00ff */
[----:B-1----:R1:W-:Y:S01]  /*6550*/  STG.E.64 desc[UR36][R16.64], R2 ;  /* 0x0000000210007986 */ /* 0x0023e2000c101b24 */
[----:B------:R-:W-:Y:S05]  /*6560*/  BRA `(.L_x_5896) ;  /* 0x0000000800c07947 */ /* 0x000fea0003800000 */
.L_x_5902:
[----:B------:R-:W1:Y:S02]  /*6570*/  I2F.S64 R36, R36 ;  /* 0x0000002400247312 */ /* 0x000e640000301400 */
[----:B-1----:R-:W-:-:S04]  /*6580*/  F2FP.F16.F32.PACK_AB R3, RZ, R36 ;  /* 0x00000024ff03723e */ /* 0x002fc800000000ff */
[----:B------:R-:W-:-:S05]  /*6590*/  PRMT R3, R3, 0x5410, RZ ;  /* 0x0000541003037816 */ /* 0x000fca00000000ff */
[----:B------:R1:W-:Y:S01]  /*65a0*/  STG.E desc[UR36][R16.64], R3 ;  /* 0x0000000310007986 */ /* 0x0003e2000c101924 */
[----:B------:R-:W-:Y:S05]  /*65b0*/  BRA `(.L_x_5896) ;  /* 0x0000000800ac7947 */ /* 0x000fea0003800000 */
.L_x_5901:
[----:B------:R-:W1:Y:S02]  /*65c0*/  I2F.F64.S64 R2, R36 ;  /* 0x0000002400027312 */ /* 0x000e640000301c00 */
[----:B-1----:R1:W-:Y:S01]  /*65d0*/  STG.E.64 desc[UR36][R16.64], R2 ;  /* 0x0000000210007986 */ /* 0x0023e2000c101b24 */
[----:B------:R-:W-:Y:S05]  /*65e0*/  BRA `(.L_x_5896) ;  /* 0x0000000800a07947 */ /* 0x000fea0003800000 */
.L_x_5891:
        /* <DEDUP_REMOVED lines=13> */
.L_x_5905:
[----:B------:R-:W1:Y:S01]  /*66c0*/  I2F.F64.S64 R36, R36 ;  /* 0x0000002400247312 */ /* 0x000e620000301c00 */
[----:B------:R-:W-:-:S05]  /*66d0*/  CS2R R38, SRZ ;  /* 0x0000000000267805 */ /* 0x000fca000001ff00 */
[----:B-1----:R1:W-:Y:S01]  /*66e0*/  STG.E.128 desc[UR36][R16.64], R36 ;  /* 0x0000002410007986 */ /* 0x0023e2000c101d24 */
[----:B------:R-:W-:Y:S05]  /*66f0*/  BRA `(.L_x_5896) ;  /* 0x00000008005c7947 */ /* 0x000fea0003800000 */
.L_x_5904:
[----:B------:R-:W-:-:S13]  /*6700*/  ISETP.NE.AND P0, PT, R0, 0xf, PT ;  /* 0x0000000f0000780c */ /* 0x000fda0003f05270 */
[----:B------:R-:W-:Y:S05]  /*6710*/  @!P0 BRA `(.L_x_5906) ;  /* 0x0000000000b48947 */ /* 0x000fea0003800000 */
[----:B------:R-:W-:-:S13]  /*6720*/  ISETP.NE.AND P0, PT, R0, 0x17, PT ;  /* 0x000000170000780c */ /* 0x000fda0003f05270 */
[----:B------:R-:W-:Y:S05]  /*6730*/  @!P0 BRA `(.L_x_5907) ;  /* 0x0000000000548947 */ /* 0x000fea0003800000 */
[----:B------:R-:W-:-:S13]  /*6740*/  ISETP.NE.AND P0, PT, R0, 0x18, PT ;  /* 0x000000180000780c */ /* 0x000fda0003f05270 */
[----:B------:R-:W-:Y:S05]  /*6750*/  @P0 BRA `(.L_x_5895) ;  /* 0x0000000400f40947 */ /* 0x000fea0003800000 */
[----:B------:R-:W1:Y:S01]  /*6760*/  I2F.S64 R37, R36 ;  /* 0x0000002400257312 */ /* 0x000e620000301400 */
[----:B------:R-:W-:Y:S01]  /*6770*/  BSSY B0, `(.L_x_5908) ;  /* 0x000000e000007945 */ /* 0x000fe20003800000 */
[C---:B-1----:R-:W-:Y:S02]  /*6780*/  LOP3.LUT R2, R37.reuse, 0x7fffffff, RZ, 0xc0, !PT ;  /* 0x7fffffff25027812 */ /* 0x042fe400078ec0ff */
        /* <DEDUP_REMOVED lines=12> */
.L_x_5909:
[----:B------:R-:W-:Y:S05]  /*6850*/  BSYNC B0 ;  /* 0x0000000000007941 */ /* 0x000fea0003800000 */
.L_x_5908:
[----:B------:R-:W-:-:S05]  /*6860*/  LOP3.LUT R3, R0, R3, RZ, 0xfc, !PT ;  /* 0x0000000300037212 */ /* 0x000fca00078efcff */
[----:B------:R1:W-:Y:S01]  /*6870*/  STG.E.U8 desc[UR36][R16.64], R3 ;  /* 0x0000000310007986 */ /* 0x0003e2000c101124 */
[----:B------:R-:W-:Y:S05]  /*6880*/  BRA `(.L_x_5896) ;  /* 0x0000000400f87947 */ /* 0x000fea0003800000 */
.L_x_5907:
[----:B------:R-:W1:Y:S01]  /*6890*/  I2F.S64 R37, R36 ;  /* 0x0000002400257312 */ /* 0x000e620000301400 */
[----:B------:R-:W-:Y:S01]  /*68a0*/  BSSY B0, `(.L_x_5910) ;  /* 0x000000f000007945 */ /* 0x000fe20003800000 */
[----:B-1----:R-:W-:-:S04]  /*68b0*/  LOP3.LUT R2, R37, 0x7fffffff, RZ, 0xc0, !PT ;  /* 0x7fffffff25027812 */ /* 0x002fc800078ec0ff */
        /* <DEDUP_REMOVED lines=10> */
.L_x_5911:
[----:B------:R-:W-:Y:S01]  /*6960*/  IMAD.MOV.U32 R0, RZ, RZ, 0x7f ;  /* 0x0000007fff007424 */ /* 0x000fe200078e00ff */
[----:B------:R-:W-:-:S04]  /*6970*/  ISETP.GT.U32.AND P0, PT, R2, 0x7f800000, PT ;  /* 0x7f8000000200780c */ /* 0x000fc80003f04070 */
[----:B------:R-:W-:-:S09]  /*6980*/  SEL R0, R0, 0x7c, P0 ;  /* 0x0000007c00007807 */ /* 0x000fd20000000000 */
.L_x_5912:
[----:B------:R-:W-:Y:S05]  /*6990*/  BSYNC B0 ;  /* 0x0000000000007941 */ /* 0x000fea0003800000 */
.L_x_5910:
[----:B------:R-:W-:-:S04]  /*69a0*/  LOP3.LUT R2, R37, 0x80000000, RZ, 0xc0, !PT ;  /* 0x8000000025027812 */ /* 0x000fc800078ec0ff */
[----:B------:R-:W-:-:S04]  /*69b0*/  SHF.R.U32.HI R3, RZ, 0x18, R2 ;  /* 0x00000018ff037819 */ /* 0x000fc80000011602 */
[----:B------:R-:W-:-:S05]  /*69c0*/  LOP3.LUT R3, R0, R3, RZ, 0xfc, !PT ;  /* 0x0000000300037212 */ /* 0x000fca00078efcff */
[----:B------:R1:W-:Y:S01]  /*69d0*/  STG.E.U8 desc[UR36][R16.64], R3 ;  /* 0x0000000310007986 */ /* 0x0003e2000c101124 */
[----:B------:R-:W-:Y:S05]  /*69e0*/  BRA `(.L_x_5896) ;  /* 0x0000000400a07947 */ /* 0x000fea0003800000 */
.L_x_5906:
[----:B------:R-:W1:Y:S02]  /*69f0*/  I2F.S64 R0, R36 ;  /* 0x0000002400007312 */ /* 0x000e640000301400 */
[----:B-1----:R-:W-:-:S05]  /*6a00*/  F2FP.BF16.F32.PACK_AB R0, RZ, R0 ;  /* 0x00000000ff00723e */ /* 0x002fca00000010ff */
[----:B------:R1:W-:Y:S01]  /*6a10*/  STG.E.U16 desc[UR36][R16.64], R0 ;  /* 0x0000000010007986 */ /* 0x0003e2000c101524 */
[----:B------:R-:W-:Y:S05]  /*6a20*/  BRA `(.L_x_5896) ;  /* 0x0000000400907947 */ /* 0x000fea0003800000 */
.L_x_5903:
        /* <DEDUP_REMOVED lines=10> */
.L_x_5915:
[----:B------:R-:W1:Y:S01]  /*6ad0*/  I2F.S64 R37, R36 ;  /* 0x0000002400257312 */ /* 0x000e620000301400 */
[----:B------:R-:W-:Y:S01]  /*6ae0*/  BSSY B0, `(.L_x_5916) ;  /* 0x0000014000007945 */ /* 0x000fe20003800000 */
[----:B------:R-:W-:Y:S02]  /*6af0*/  MOV R8, 0x80 ;  /* 0x0000008000087802 */ /* 0x000fe40000000f00 */
[----:B-1----:R-:W-:-:S04]  /*6b00*/  LOP3.LUT R2, R37, 0x7fffffff, RZ, 0xc0, !PT ;  /* 0x7fffffff25027812 */ /* 0x002fc800078ec0ff */
        /* <DEDUP_REMOVED lines=13> */
.L_x_5918:
[----:B------:R-:W-:-:S04]  /*6be0*/  LOP3.LUT R2, R37, 0x80000000, RZ, 0xc0, !PT ;  /* 0x8000000025027812 */ /* 0x000fc800078ec0ff */
[----:B------:R-:W-:-:S04]  /*6bf0*/  SHF.R.U32.HI R3, RZ, 0x18, R2 ;  /* 0x00000018ff037819 */ /* 0x000fc80000011602 */
[----:B------:R-:W-:-:S04]  /*6c00*/  LOP3.LUT R0, R0, R3, RZ, 0xfc, !PT ;  /* 0x0000000300007212 */ /* 0x000fc800078efcff */
[----:B------:R-:W-:-:S07]  /*6c10*/  PRMT R8, R0, 0x7610, R8 ;  /* 0x0000761000087816 */ /* 0x000fce0000000008 */
.L_x_5917:
[----:B------:R-:W-:Y:S05]  /*6c20*/  BSYNC B0 ;  /* 0x0000000000007941 */ /* 0x000fea0003800000 */
.L_x_5916:
[----:B------:R4:W-:Y:S01]  /*6c30*/  STG.E.U8 desc[UR36][R16.64], R8 ;  /* 0x0000000810007986 */ /* 0x0009e2000c101124 */
[----:B------:R-:W-:Y:S05]  /*6c40*/  BRA `(.L_x_5896) ;  /* 0x0000000400087947 */ /* 0x000fea0003800000 */
.L_x_5914:
[----:B------:R-:W1:Y:S01]  /*6c50*/  I2F.S64 R37, R36 ;  /* 0x0000002400257312 */ /* 0x000e620000301400 */
[----:B------:R-:W-:Y:S01]  /*6c60*/  BSSY B0, `(.L_x_5919) ;  /* 0x0000014000007945 */ /* 0x000fe20003800000 */
[----:B------:R-:W-:Y:S01]  /*6c70*/  IMAD.MOV.U32 R8, RZ, RZ, 0x80 ;  /* 0x00000080ff087424 */ /* 0x000fe200078e00ff */
        /* <DEDUP_REMOVED lines=14> */
.L_x_5921:
[----:B------:R-:W-:-:S04]  /*6d60*/  LOP3.LUT R2, R37, 0x80000000, RZ, 0xc0, !PT ;  /* 0x8000000025027812 */ /* 0x000fc800078ec0ff */
[----:B------:R-:W-:-:S04]  /*6d70*/  SHF.R.U32.HI R3, RZ, 0x18, R2 ;  /* 0x00000018ff037819 */ /* 0x000fc80000011602 */
[----:B------:R-:W-:-:S04]  /*6d80*/  LOP3.LUT R0, R0, R3, RZ, 0xfc, !PT ;  /* 0x0000000300007212 */ /* 0x000fc800078efcff */
[----:B------:R-:W-:-:S07]  /*6d90*/  PRMT R8, R0, 0x7610, R8 ;  /* 0x0000761000087816 */ /* 0x000fce0000000008 */
.L_x_5920:
[----:B------:R-:W-:Y:S05]  /*6da0*/  BSYNC B0 ;  /* 0x0000000000007941 */ /* 0x000fea0003800000 */
.L_x_5919:
[----:B------:R1:W-:Y:S01]  /*6db0*/  STG.E.U8 desc[UR36][R16.64], R8 ;  /* 0x0000000810007986 */ /* 0x0003e2000c101124 */
[----:B------:R-:W-:Y:S05]  /*6dc0*/  BRA `(.L_x_5896) ;  /* 0x0000000000a87947 */ /* 0x000fea0003800000 */
.L_x_5913:
[----:B------:R-:W-:-:S13]  /*6dd0*/  ISETP.NE.AND P0, PT, R0, 0x1c, PT ;  /* 0x0000001c0000780c */ /* 0x000fda0003f05270 */
[----:B------:R-:W-:Y:S05]  /*6de0*/  @!P0 BRA `(.L_x_5922) ;  /* 0x00000000009c8947 */ /* 0x000fea0003800000 */
[----:B------:R-:W-:-:S13]  /*6df0*/  ISETP.NE.AND P0, PT, R0, 0x1d, PT ;  /* 0x0000001d0000780c */ /* 0x000fda0003f05270 */
[----:B------:R-:W-:Y:S05]  /*6e00*/  @!P0 BRA `(.L_x_5923) ;  /* 0x00000000008c8947 */ /* 0x000fea0003800000 */
[----:B------:R-:W-:-:S13]  /*6e10*/  ISETP.NE.AND P0, PT, R0, 0x2c, PT ;  /* 0x0000002c0000780c */ /* 0x000fda0003f05270 */
[----:B------:R-:W-:Y:S05]  /*6e20*/  @P0 BRA `(.L_x_5895) ;  /* 0x0000000000400947 */ /* 0x000fea0003800000 */
[----:B------:R-:W1:Y:S02]  /*6e30*/  I2F.S64 R36, R36 ;  /* 0x0000002400247312 */ /* 0x000e640000301400 */
[----:B-1----:R-:W-:-:S04]  /*6e40*/  SHF.R.U32.HI R2, RZ, 0x17, R36 ;  /* 0x00000017ff027819 */ /* 0x002fc80000011624 */
        /* <DEDUP_REMOVED lines=14> */
.L_x_5895:
[----:B------:R-:W-:Y:S01]  /*6f30*/  MOV R0, 0x100 ;  /* 0x0000010000007802 */ /* 0x000fe20000000f00 */
[----:B------:R-:W-:Y:S01]  /*6f40*/  ULDC.64 UR4, c[0x4][0xf0] ;  /* 0x01003c0000047ab9 */ /* 0x000fe20000000a00 */
[----:B------:R-:W-:Y:S01]  /*6f50*/  ULDC.64 UR6, c[0x4][0x8] ;  /* 0x0100020000067ab9 */ /* 0x000fe20000000a00 */
[----:B------:R-:W-:Y:S01]  /*6f60*/  IMAD.U32 R4, RZ, RZ, UR4 ;  /* 0x00000004ff047e24 */ /* 0x000fe2000f8e00ff */
[----:B------:R1:W2:Y:S01]  /*6f70*/  LDC.64 R2, c[0x4][R0] ;  /* 0x0100000000027b82 */ /* 0x0002a20000000a00 */
[----:B------:R-:W-:Y:S01]  /*6f80*/  IMAD.U32 R5, RZ, RZ, UR5 ;  /* 0x00000005ff057e24 */ /* 0x000fe2000f8e00ff */
[----:B------:R-:W-:Y:S01]  /*6f90*/  ULDC.64 UR4, c[0x4][0xf8] ;  /* 0x01003e0000047ab9 */ /* 0x000fe20000000a00 */
[----:B------:R-:W-:Y:S02]  /*6fa0*/  IMAD.U32 R10, RZ, RZ, UR6 ;  /* 0x00000006ff0a7e24 */ /* 0x000fe4000f8e00ff */
[----:B0-----:R-:W-:Y:S02]  /*6fb0*/  IMAD.U32 R6, RZ, RZ, UR4 ;  /* 0x00000004ff067e24 */ /* 0x001fe4000f8e00ff */
[----:B------:R-:W-:-:S02]  /*6fc0*/  IMAD.U32 R7, RZ, RZ, UR5 ;  /* 0x00000005ff077e24 */ /* 0x000fc4000f8e00ff */
[----:B------:R-:W-:Y:S02]  /*6fd0*/  IMAD.U32 R11, RZ, RZ, UR7 ;  /* 0x00000007ff0b7e24 */ /* 0x000fe4000f8e00ff */
[----:B------:R-:W-:Y:S02]  /*6fe0*/  IMAD.MOV.U32 R8, RZ, RZ, 0x65 ;  /* 0x00000065ff087424 */ /* 0x000fe400078e00ff */
[----:B------:R-:W-:Y:S02]  /*6ff0*/  IMAD.MOV.U32 R12, RZ, RZ, 0x1 ;  /* 0x00000001ff0c7424 */ /* 0x000fe400078e00ff */
[----:B-1----:R-:W-:-:S07]  /*7000*/  IMAD.MOV.U32 R13, RZ, RZ, RZ ;  /* 0x000000ffff0d7224 */ /* 0x002fce00078e00ff */
[----:B------:R-:W-:-:S07]  /*7010*/  LEPC R20, `(.L_x_5924) ;  /* 0x000000001014794e */ /* 0x000fce0000000000 */
[----:B--2---:R-:W-:Y:S05]  /*7020*/  CALL.ABS.NOINC R2 ;  /* 0x0000000002007343 */ /* 0x004fea0003c00000 */
.L_x_5924:
[----:B------:R-:W-:Y:S05]  /*7030*/  BRA `(.L_x_5896) ;  /* 0x00000000000c7947 */ /* 0x000fea0003800000 */
.L_x_5923:
[----:B------:R3:W-:Y:S01]  /*7040*/  STG.E.64 desc[UR36][R16.64], R36 ;  /* 0x0000002410007986 */ /* 0x0007e2000c101b24 */
[----:B------:R-:W-:Y:S05]  /*7050*/  BRA `(.L_x_5896) ;  /* 0x0000000000047947 */ /* 0x000fea0003800000 */
.L_x_5922:
[----:B------:R1:W-:Y:S02]  /*7060*/  STG.E desc[UR36][R16.64], R36 ;  /* 0x0000002410007986 */ /* 0x0003e4000c101924 */
.L_x_5896:
[----:B------:R-:W-:-:S07]  /*7070*/  VIADD R19, R19, 0x80 ;  /* 0x0000008013137836 */ /* 0x000fce0000000000 */
.L_x_5853:
[----:B------:R-:W-:Y:S05]  /*7080*/  BSYNC B6 ;  /* 0x0000000000067941 */ /* 0x000fea0003800000 */
.L_x_5852:
[----:B------:R-:W-:Y:S01]  /*7090*/  ULDC UR4, c[0x0][0x210] ;  /* 0x0000840000047ab9 */ /* 0x000fe20000000800 */
[----:B------:R-:W-:Y:S01]  /*70a0*/  BSSY B6, `(.L_x_5925) ;  /* 0x0000380000067945 */ /* 0x000fe20003800000 */
[----:B------:R-:W-:-:S13]  /*70b0*/  ISETP.GE.AND P0, PT, R19, UR4, PT ;  /* 0x0000000413007c0c */ /* 0x000fda000bf06270 */
[----:B------:R-:W-:Y:S05]  /*70c0*/  @P0 BRA `(.L_x_5926) ;  /* 0x0000003400f40947 */ /* 0x000fea0003800000 */
[----:B0-----:R-:W0:Y:S01]  /*70d0*/  LDC R6, c[0x0][0x218] ;  /* 0x00008600ff067b82 */ /* 0x001e220000000800 */
[----:B-12---:R-:W-:Y:S02]  /*70e0*/  IMAD.MOV.U32 R0, RZ, RZ, RZ ;  /* 0x000000ffff007224 */ /* 0x006fe400078e00ff */
[----:B---34-:R-:W-:Y:S01]  /*70f0*/  IMAD.MOV.U32 R16, RZ, RZ, RZ ;  /* 0x000000ffff107224 */ /* 0x018fe200078e00ff */
        /* <DEDUP_REMOVED lines=300> */
.L_x_5927:
        /* <DEDUP_REMOVED lines=21> */
.L_x_5931:
[----:B------:R0:W5:Y:S01]  /*8510*/  LDG.E.U8 R2, desc[UR36][R4.64] ;  /* 0x0000002404027981 */ /* 0x000162000c1e1100 */
[----:B------:R-:W-:Y:S01]  /*8520*/  IMAD.MOV.U32 R3, RZ, RZ, RZ ;  /* 0x000000ffff037224 */ /* 0x000fe200078e00ff */
[----:B------:R-:W-:Y:S06]  /*8530*/  BRA `(.L_x_5933) ;  /* 0x0000000c00487947 */ /* 0x000fec0003800000 */
.L_x_5930:
        /* <DEDUP_REMOVED lines=8> */
.L_x_5935:
[----:B------:R-:W2:Y:S02]  /*85c0*/  LDG.E R2, desc[UR36][R4.64] ;  /* 0x0000002404027981 */ /* 0x000ea4000c1e1900 */
[----:B--2---:R-:W-:Y:S01]  /*85d0*/  SHF.R.S32.HI R3, RZ, 0x1f, R2 ;  /* 0x0000001fff037819 */ /* 0x004fe20000011402 */
[----:B------:R-:W-:Y:S06]  /*85e0*/  BRA `(.L_x_5933) ;  /* 0x0000000c001c7947 */ /* 0x000fec0003800000 */
.L_x_5934:
[----:B------:R-:W2:Y:S02]  /*85f0*/  LDG.E.S16 R2, desc[UR36][R4.64] ;  /* 0x0000002404027981 */ /* 0x000ea4000c1e1700 */
[----:B--2---:R-:W-:Y:S01]  /*8600*/  SHF.R.S32.HI R3, RZ, 0x1f, R2 ;  /* 0x0000001fff037819 */ /* 0x004fe20000011402 */
[----:B------:R-:W-:Y:S06]  /*8610*/  BRA `(.L_x_5933) ;  /* 0x0000000c00107947 */ /* 0x000fec0003800000 */
.L_x_5929:
        /* <DEDUP_REMOVED lines=9> */
.L_x_5937:
[----:B------:R-:W2:Y:S02]  /*86b0*/  LDG.E.U16 R4, desc[UR36][R4.64] ;  /* 0x0000002404047981 */ /* 0x000ea4000c1e1500 */
[----:B--2---:R-:W-:-:S06]  /*86c0*/  HADD2.F32 R2, -RZ, R4.H0_H0 ;  /* 0x20000004ff027230 */ /* 0x004fcc0000004100 */
[----:B------:R-:W0:Y:S01]  /*86d0*/  F2I.S64.TRUNC R2, R2 ;  /* 0x0000000200027311 */ /* 0x000e22000020d900 */
[----:B------:R-:W-:Y:S05]  /*86e0*/  BRA `(.L_x_5933) ;  /* 0x0000000800dc7947 */ /* 0x000fea0003800000 */
.L_x_5936:
        /* <DEDUP_REMOVED lines=9> */
.L_x_5939:
[----:B------:R-:W2:Y:S02]  /*8780*/  LDG.E.U16 R4, desc[UR36][R4.64] ;  /* 0x0000002404047981 */ /* 0x000ea4000c1e1500 */
[----:B--2---:R-:W-:-:S06]  /*8790*/  HADD2.F32 R2, -RZ, R4.H0_H0 ;  /* 0x20000004ff027230 */ /* 0x004fcc0000004100 */
[----:B------:R-:W0:Y:S01]  /*87a0*/  F2I.S64.TRUNC R2, R2 ;  /* 0x0000000200027311 */ /* 0x000e22000020d900 */
[----:B------:R-:W-:Y:S05]  /*87b0*/  BRA `(.L_x_5933) ;  /* 0x0000000800a87947 */ /* 0x000fea0003800000 */
.L_x_5938:
[----:B------:R-:W2:Y:S02]  /*87c0*/  LDG.E.64 R2, desc[UR36][R4.64] ;  /* 0x0000002404027981 */ /* 0x000ea4000c1e1b00 */
[----:B--2---:R-:W0:Y:S01]  /*87d0*/  F2I.S64.F64.TRUNC R2, R2 ;  /* 0x0000000200027311 */ /* 0x004e22000030d900 */
[----:B------:R-:W-:Y:S05]  /*87e0*/  BRA `(.L_x_5933) ;  /* 0x00000008009c7947 */ /* 0x000fea0003800000 */
.L_x_5928:
        /* <DEDUP_REMOVED lines=13> */
.L_x_5942:
[----:B------:R-:W2:Y:S02]  /*88c0*/  LDG.E.64 R2, desc[UR36][R4.64] ;  /* 0x0000002404027981 */ /* 0x000ea4000c1e1b00 */
[----:B--2---:R-:W0:Y:S01]  /*88d0*/  F2I.S64.F64.TRUNC R2, R2 ;  /* 0x0000000200027311 */ /* 0x004e22000030d900 */
[----:B------:R-:W-:Y:S05]  /*88e0*/  BRA `(.L_x_5933) ;  /* 0x00000008005c7947 */ /* 0x000fea0003800000 */
.L_x_5941:
        /* <DEDUP_REMOVED lines=25> */
[----:B------:R-:W3:Y:S01]  /*8a80*/  F2I.S64.TRUNC R2, R3 ;  /* 0x0000000300027311 */ /* 0x000ee2000020d900 */
[----:B------:R-:W-:Y:S05]  /*8a90*/  BRA `(.L_x_5933) ;  /* 0x0000000400f07947 */ /* 0x000fea0003800000 */
.L_x_5944:
        /* <DEDUP_REMOVED lines=12> */
[----:B------:R-:W2:Y:S01]  /*8b60*/  F2I.S64.TRUNC R2, R2 ;  /* 0x0000000200027311 */ /* 0x000ea2000020d900 */
[----:B------:R-:W-:Y:S05]  /*8b70*/  BRA `(.L_x_5933) ;  /* 0x0000000400b87947 */ /* 0x000fea0003800000 */
.L_x_5943:
[----:B------:R-:W2:Y:S02]  /*8b80*/  LDG.E.U16 R2, desc[UR36][R4.64] ;  /* 0x0000002404027981 */ /* 0x000ea4000c1e1500 */
[----:B--2---:R-:W-:-:S06]  /*8b90*/  IMAD.U32 R2, R2, 0x10000, RZ ;  /* 0x0001000002027824 */ /* 0x004fcc00078e00ff */
[----:B------:R-:W1:Y:S01]  /*8ba0*/  F2I.S64.TRUNC R2, R2 ;  /* 0x0000000200027311 */ /* 0x000e62000020d900 */
[----:B------:R-:W-:Y:S05]  /*8bb0*/  BRA `(.L_x_5933) ;  /* 0x0000000400a87947 */ /* 0x000fea0003800000 */
.L_x_5940:
        /* <DEDUP_REMOVED lines=11> */
.L_x_5947:
        /* <DEDUP_REMOVED lines=21> */
.L_x_5951:
[----:B------:R-:W-:Y:S05]  /*8dc0*/  BSYNC B1 ;  /* 0x0000000000017941 */ /* 0x000fea0003800000 */
.L_x_5950:
[----:B------:R-:W-:Y:S01]  /*8dd0*/  IMAD.SHL.U32 R2, R2, 0x100000, RZ ;  /* 0x0010000002027824 */ /* 0x000fe200078e00ff */
[----:B------:R-:W-:-:S04]  /*8de0*/  LEA R3, R0, 0x3b800000, 0x17 ;  /* 0x3b80000000037811 */ /* 0x000fc800078eb8ff */
[----:B------:R-:W-:-:S07]  /*8df0*/  LOP3.LUT R2, R3, R2, R4, 0xfe, !PT ;  /* 0x0000000203027212 */ /* 0x000fce00078efe04 */
.L_x_5949:
[----:B------:R-:W-:Y:S05]  /*8e00*/  BSYNC B0 ;  /* 0x0000000000007941 */ /* 0x000fea0003800000 */
.L_x_5948:
[----:B------:R-:W4:Y:S01]  /*8e10*/  F2I.S64.TRUNC R2, R2 ;  /* 0x0000000200027311 */ /* 0x000f22000020d900 */
[----:B------:R-:W-:Y:S05]  /*8e20*/  BRA `(.L_x_5933) ;  /* 0x00000004000c7947 */ /* 0x000fea0003800000 */
.L_x_5946:
        /* <DEDUP_REMOVED lines=21> */
.L_x_5955:
[----:B------:R-:W-:Y:S05]  /*8f80*/  BSYNC B1 ;  /* 0x0000000000017941 */ /* 0x000fea0003800000 */
.L_x_5954:
[----:B------:R-:W-:Y:S01]  /*8f90*/  IMAD.SHL.U32 R2, R2, 0x200000, RZ ;  /* 0x0020000002027824 */ /* 0x000fe200078e00ff */
[----:B------:R-:W-:-:S04]  /*8fa0*/  LEA R3, R0, 0x37800000, 0x17 ;  /* 0x3780000000037811 */ /* 0x000fc800078eb8ff */
[----:B------:R-:W-:-:S07]  /*8fb0*/  LOP3.LUT R2, R3, R2, R4, 0xfe, !PT ;  /* 0x0000000203027212 */ /* 0x000fce00078efe04 */
.L_x_5953:
[----:B------:R-:W-:Y:S05]  /*8fc0*/  BSYNC B0 ;  /* 0x0000000000007941 */ /* 0x000fea0003800000 */
.L_x_5952:
[----:B------:R-:W0:Y:S01]  /*8fd0*/  F2I.S64.TRUNC R2, R2 ;  /* 0x0000000200027311 */ /* 0x000e22000020d900 */
[----:B------:R-:W-:Y:S05]  /*8fe0*/  BRA `(.L_x_5933) ;  /* 0x00000000009c7947 */ /* 0x000fea0003800000 */
.L_x_5945:
        /* <DEDUP_REMOVED lines=14> */
.L_x_5959:
[----:B------:R-:W-:Y:S05]  /*90d0*/  BSYNC B0 ;  /* 0x0000000000007941 */ /* 0x000fea0003800000 */
.L_x_5958:
[----:B------:R-:W0:Y:S01]  /*90e0*/  F2I.S64.TRUNC R2, R2 ;  /* 0x0000000200027311 */ /* 0x000e22000020d900 */
[----:B------:R-:W-:Y:S05]  /*90f0*/  BRA `(.L_x_5933) ;  /* 0x0000000000587947 */ /* 0x000fea0003800000 */
.L_x_5932:
        /* <DEDUP_REMOVED lines=16> */
.L_x_5960:
[----:B------:R-:W-:Y:S01]  /*9200*/  CS2R R2, SRZ ;  /* 0x0000000000027805 */ /* 0x000fe2000001ff00 */
[----:B------:R-:W-:Y:S06]  /*9210*/  BRA `(.L_x_5933) ;  /* 0x0000000000107947 */ /* 0x000fec0003800000 */
.L_x_5957:
[----:B------:R0:W5:Y:S01]  /*9220*/  LDG.E.64 R2, desc[UR36][R4.64] ;  /* 0x0000002404027981 */ /* 0x000162000c1e1b00 */
[----:B------:R-:W-:Y:S05]  /*9230*/  BRA `(.L_x_5933) ;  /* 0x0000000000087947 */ /* 0x000fea0003800000 */
.L_x_5956:
[----:B------:R0:W5:Y:S01]  /*9240*/  LDG.E R2, desc[UR36][R4.64] ;  /* 0x0000002404027981 */ /* 0x000162000c1e1900 */
[----:B------:R-:W-:-:S07]  /*9250*/  IMAD.MOV.U32 R3, RZ, RZ, RZ ;  /* 0x000000ffff037224 */ /* 0x000fce00078e00ff */
.L_x_5933:
        /* <DEDUP_REMOVED lines=43> */
.L_x_5963:
        /* <DEDUP_REMOVED lines=9> */
[----:B------:R-:W-:Y:S01]  /*95a0*/  IMAD.X R45, R27, 0x1, R39, P1 ;  /* 0x000000011b2d7824 */ /* 0x000fe200008e0627 */
[----:B------:R-:W-:Y:S02]  /*95b0*/  IADD3 R28, P1, R44, R2, RZ ;  /* 0x000000022c1c7210 */ /* 0x000fe40007f3e0ff */
[----:B------:R-:W4:Y:S04]  /*95c0*/  LDG.E.64 R32, desc[UR36][R12.64+0x18] ;  /* 0x000018240c207981 */ /* 0x000f28000c1e1b00 */
[----:B------:R-:W5:Y:S01]  /*95d0*/  LDG.E.64 R30, desc[UR36][R44.64] ;  /* 0x000000242c1e7981 */ /* 0x000f62000c1e1b00 */
[----:B------:R-:W-:-:S03]  /*95e0*/  IADD3.X R29, R45, R39, RZ, P1, !PT ;  /* 0x000000272d1d7210 */ /* 0x000fc60000ffe4ff */
        /* <DEDUP_REMOVED lines=30> */
.L_x_5962:
        /* <DEDUP_REMOVED lines=41> */
.L_x_5961:
        /* <DEDUP_REMOVED lines=14> */
.L_x_5967:
[----:B------:R1:W-:Y:S01]  /*9b40*/  STG.E.U8 desc[UR36][R16.64], R36 ;  /* 0x0000002410007986 */ /* 0x0003e2000c101124 */
[----:B------:R-:W-:Y:S05]  /*9b50*/  BRA `(.L_x_5969) ;  /* 0x0000000c004c7947 */ /* 0x000fea0003800000 */
.L_x_5966:
        /* <DEDUP_REMOVED lines=8> */
.L_x_5971:
[----:B------:R4:W-:Y:S01]  /*9be0*/  STG.E desc[UR36][R16.64], R36 ;  /* 0x0000002410007986 */ /* 0x0009e2000c101924 */
[----:B------:R-:W-:Y:S05]  /*9bf0*/  BRA `(.L_x_5969) ;  /* 0x0000000c00247947 */ /* 0x000fea0003800000 */
.L_x_5970:
[----:B------:R3:W-:Y:S01]  /*9c00*/  STG.E.U16 desc[UR36][R16.64], R36 ;  /* 0x0000002410007986 */ /* 0x0007e2000c101524 */
[----:B------:R-:W-:Y:S05]  /*9c10*/  BRA `(.L_x_5969) ;  /* 0x0000000c001c7947 */ /* 0x000fea0003800000 */
.L_x_5965:
        /* <DEDUP_REMOVED lines=9> */
.L_x_5973:
[----:B------:R-:W1:Y:S02]  /*9cb0*/  I2F.S64 R0, R36 ;  /* 0x0000002400007312 */ /* 0x000e640000301400 */
[----:B-1----:R-:W-:-:S05]  /*9cc0*/  F2FP.F16.F32.PACK_AB R0, RZ, R0 ;  /* 0x00000000ff00723e */ /* 0x002fca00000000ff */
[----:B------:R1:W-:Y:S01]  /*9cd0*/  STG.E.U16 desc[UR36][R16.64], R0 ;  /* 0x0000000010007986 */ /* 0x0003e2000c101524 */
[----:B------:R-:W-:Y:S05]  /*9ce0*/  BRA `(.L_x_5969) ;  /* 0x0000000800e87947 */ /* 0x000fea0003800000 */
.L_x_5972:
        /* <DEDUP_REMOVED lines=10> */
.L_x_5975:
[----:B------:R-:W1:Y:S02]  /*9d90*/  I2F.S64 R36, R36 ;  /* 0x0000002400247312 */ /* 0x000e640000301400 */
[----:B-1----:R-:W-:-:S04]  /*9da0*/  F2FP.F16.F32.PACK_AB R3, RZ, R36 ;  /* 0x00000024ff03723e */ /* 0x002fc800000000ff */
[----:B------:R-:W-:-:S05]  /*9db0*/  PRMT R3, R3, 0x5410, RZ ;  /* 0x0000541003037816 */ /* 0x000fca00000000ff */
[----:B------:R1:W-:Y:S01]  /*9dc0*/  STG.E desc[UR36][R16.64], R3 ;  /* 0x0000000310007986 */ /* 0x0003e2000c101924 */
[----:B------:R-:W-:Y:S05]  /*9dd0*/  BRA `(.L_x_5969) ;  /* 0x0000000800ac7947 */ /* 0x000fea0003800000 */
.L_x_5974:
[----:B------:R-:W1:Y:S02]  /*9de0*/  I2F.F64.S64 R2, R36 ;  /* 0x0000002400027312 */ /* 0x000e640000301c00 */
[----:B-1----:R1:W-:Y:S01]  /*9df0*/  STG.E.64 desc[UR36][R16.64], R2 ;  /* 0x0000000210007986 */ /* 0x0023e2000c101b24 */
[----:B------:R-:W-:Y:S05]  /*9e00*/  BRA `(.L_x_5969) ;  /* 0x0000000800a07947 */ /* 0x000fea0003800000 */
.L_x_5964:
        /* <DEDUP_REMOVED lines=13> */
.L_x_5978:
[----:B------:R-:W1:Y:S01]  /*9ee0*/  I2F.F64.S64 R36, R36 ;  /* 0x0000002400247312 */ /* 0x000e620000301c00 */
[----:B------:R-:W-:-:S05]  /*9ef0*/  CS2R R38, SRZ ;  /* 0x0000000000267805 */ /* 0x000fca000001ff00 */
[----:B-1----:R1:W-:Y:S01]  /*9f00*/  STG.E.128 desc[UR36][R16.64], R36 ;  /* 0x0000002410007986 */ /* 0x0023e2000c101d24 */
[----:B------:R-:W-:Y:S05]  /*9f10*/  BRA `(.L_x_5969) ;  /* 0x00000008005c7947 */ /* 0x000fea0003800000 */
.L_x_5977:
        /* <DEDUP_REMOVED lines=21> */
.L_x_5982:
[----:B------:R-:W-:Y:S05]  /*a070*/  BSYNC B0 ;  /* 0x0000000000007941 */ /* 0x000fea0003800000 */
.L_x_5981:
[----:B------:R-:W-:-:S05]  /*a080*/  LOP3.LUT R3, R0, R3, RZ, 0xfc, !PT ;  /* 0x0000000300037212 */ /* 0x000fca00078efcff */
[----:B------:R1:W-:Y:S01]  /*a090*/  STG.E.U8 desc[UR36][R16.64], R3 ;  /* 0x0000000310007986 */ /* 0x0003e2000c101124 */
[----:B------:R-:W-:Y:S05]  /*a0a0*/  BRA `(.L_x_5969) ;  /* 0x0000000400f87947 */ /* 0x000fea0003800000 */
.L_x_5980:
        /* <DEDUP_REMOVED lines=13> */
.L_x_5984:
[----:B------:R-:W-:Y:S01]  /*a180*/  IMAD.MOV.U32 R0, RZ, RZ, 0x7f ;  /* 0x0000007fff007424 */ /* 0x000fe200078e00ff */
[----:B------:R-:W-:-:S04]  /*a190*/  ISETP.GT.U32.AND P0, PT, R2, 0x7f800000, PT ;  /* 0x7f8000000200780c */ /* 0x000fc80003f04070 */
[----:B------:R-:W-:-:S09]  /*a1a0*/  SEL R0, R0, 0x7c, P0 ;  /* 0x0000007c00007807 */ /* 0x000fd20000000000 */
.L_x_5985:
[----:B------:R-:W-:Y:S05]  /*a1b0*/  BSYNC B0 ;  /* 0x0000000000007941 */ /* 0x000fea0003800000 */
.L_x_5983:
[----:B------:R-:W-:-:S04]  /*a1c0*/  LOP3.LUT R2, R37, 0x80000000, RZ, 0xc0, !PT ;  /* 0x8000000025027812 */ /* 0x000fc800078ec0ff */
[----:B------:R-:W-:-:S04]  /*a1d0*/  SHF.R.U32.HI R3, RZ, 0x18, R2 ;  /* 0x00000018ff037819 */ /* 0x000fc80000011602 */
[----:B------:R-:W-:-:S05]  /*a1e0*/  LOP3.LUT R3, R0, R3, RZ, 0xfc, !PT ;  /* 0x0000000300037212 */ /* 0x000fca00078efcff */
[----:B------:R1:W-:Y:S01]  /*a1f0*/  STG.E.U8 desc[UR36][R16.64], R3 ;  /* 0x0000000310007986 */ /* 0x0003e2000c101124 */
[----:B------:R-:W-:Y:S05]  /*a200*/  BRA `(.L_x_5969) ;  /* 0x0000000400a07947 */ /* 0x000fea0003800000 */
.L_x_5979:
[----:B------:R-:W1:Y:S02]  /*a210*/  I2F.S64 R0, R36 ;  /* 0x0000002400007312 */ /* 0x000e640000301400 */
[----:B-1----:R-:W-:-:S05]  /*a220*/  F2FP.BF16.F32.PACK_AB R0, RZ, R0 ;  /* 0x00000000ff00723e */ /* 0x002fca00000010ff */
[----:B------:R1:W-:Y:S01]  /*a230*/  STG.E.U16 desc[UR36][R16.64], R0 ;  /* 0x0000000010007986 */ /* 0x0003e2000c101524 */
[----:B------:R-:W-:Y:S05]  /*a240*/  BRA `(.L_x_5969) ;  /* 0x0000000400907947 */ /* 0x000fea0003800000 */
.L_x_5976:
        /* <DEDUP_REMOVED lines=10> */
.L_x_5988:
        /* <DEDUP_REMOVED lines=17> */
.L_x_5991:
[----:B------:R-:W-:-:S04]  /*a400*/  LOP3.LUT R2, R37, 0x80000000, RZ, 0xc0, !PT ;  /* 0x8000000025027812 */ /* 0x000fc800078ec0ff */
[----:B------:R-:W-:-:S04]  /*a410*/  SHF.R.U32.HI R3, RZ, 0x18, R2 ;  /* 0x00000018ff037819 */ /* 0x000fc80000011602 */
[----:B------:R-:W-:-:S04]  /*a420*/  LOP3.LUT R0, R0, R3, RZ, 0xfc, !PT ;  /* 0x0000000300007212 */ /* 0x000fc800078efcff */
[----:B------:R-:W-:-:S07]  /*a430*/  PRMT R8, R0, 0x7610, R8 ;  /* 0x0000761000087816 */ /* 0x000fce0000000008 */
.L_x_5990:
[----:B------:R-:W-:Y:S05]  /*a440*/  BSYNC B0 ;  /* 0x0000000000007941 */ /* 0x000fea0003800000 */
.L_x_5989:
[----:B------:R1:W-:Y:S01]  /*a450*/  STG.E.U8 desc[UR36][R16.64], R8 ;  /* 0x0000000810007986 */ /* 0x0003e2000c101124 */
[----:B------:R-:W-:Y:S05]  /*a460*/  BRA `(.L_x_5969) ;  /* 0x0000000400087947 */ /* 0x000fea0003800000 */
.L_x_5987:
        /* <DEDUP_REMOVED lines=17> */
.L_x_5994:
[----:B------:R-:W-:-:S04]  /*a580*/  LOP3.LUT R2, R37, 0x80000000, RZ, 0xc0, !PT ;  /* 0x8000000025027812 */ /* 0x000fc800078ec0ff */
[----:B------:R-:W-:-:S04]  /*a590*/  SHF.R.U32.HI R3, RZ, 0x18, R2 ;  /* 0x00000018ff037819 */ /* 0x000fc80000011602 */
[----:B------:R-:W-:-:S04]  /*a5a0*/  LOP3.LUT R0, R0, R3, RZ, 0xfc, !PT ;  /* 0x0000000300007212 */ /* 0x000fc800078efcff */
[----:B------:R-:W-:-:S07]  /*a5b0*/  PRMT R8, R0, 0x7610, R8 ;  /* 0x0000761000087816 */ /* 0x000fce0000000008 */
.L_x_5993:
[----:B------:R-:W-:Y:S05]  /*a5c0*/  BSYNC B0 ;  /* 0x0000000000007941 */ /* 0x000fea0003800000 */
.L_x_5992:
[----:B------:R1:W-:Y:S01]  /*a5d0*/  STG.E.U8 desc[UR36][R16.64], R8 ;  /* 0x0000000810007986 */ /* 0x0003e2000c101124 */
[----:B------:R-:W-:Y:S05]  /*a5e0*/  BRA `(.L_x_5969) ;  /* 0x0000000000a87947 */ /* 0x000fea0003800000 */
.L_x_5986:
        /* <DEDUP_REMOVED lines=22> */
.L_x_5968:
[----:B------:R-:W-:Y:S01]  /*a750*/  MOV R0, 0x100 ;  /* 0x0000010000007802 */ /* 0x000fe20000000f00 */
[----:B------:R-:W-:Y:S01]  /*a760*/  ULDC.64 UR4, c[0x4][0xf0] ;  /* 0x01003c0000047ab9 */ /* 0x000fe20000000a00 */
[----:B------:R-:W-:Y:S01]  /*a770*/  ULDC.64 UR6, c[0x4][0x8] ;  /* 0x0100020000067ab9 */ /* 0x000fe20000000a00 */
[----:B------:R-:W-:Y:S01]  /*a780*/  IMAD.U32 R4, RZ, RZ, UR4 ;  /* 0x00000004ff047e24 */ /* 0x000fe2000f8e00ff */
[----:B------:R1:W2:Y:S01]  /*a790*/  LDC.64 R2, c[0x4][R0] ;  /* 0x0100000000027b82 */ /* 0x0002a20000000a00 */
[----:B------:R-:W-:Y:S01]  /*a7a0*/  MOV R5, UR5 ;  /* 0x0000000500057c02 */ /* 0x000fe20008000f00 */
        /* <DEDUP_REMOVED lines=10> */
.L_x_5997:
[----:B------:R-:W-:Y:S05]  /*a850*/  BRA `(.L_x_5969) ;  /* 0x00000000000c7947 */ /* 0x000fea0003800000 */
.L_x_5996:
[----:B------:R1:W-:Y:S01]  /*a860*/  STG.E.64 desc[UR36][R16.64], R36 ;  /* 0x0000002410007986 */ /* 0x0003e2000c101b24 */
[----:B------:R-:W-:Y:S05]  /*a870*/  BRA `(.L_x_5969) ;  /* 0x0000000000047947 */ /* 0x000fea0003800000 */
.L_x_5995:
[----:B------:R1:W-:Y:S02]  /*a880*/  STG.E desc[UR36][R16.64], R36 ;  /* 0x0000002410007986 */ /* 0x0003e4000c101924 */
.L_x_5969:
[----:B------:R-:W-:-:S07]  /*a890*/  VIADD R19, R19, 0x80 ;  /* 0x0000008013137836 */ /* 0x000fce0000000000 */
.L_x_5926:
[----:B------:R-:W-:Y:S05]  /*a8a0*/  BSYNC B6 ;  /* 0x0000000000067941 */ /* 0x000fea0003800000 */
.L_x_5925:
[----:B------:R-:W-:Y:S02]  /*a8b0*/  ULDC UR4, c[0x0][0x210] ;  /* 0x0000840000047ab9 */ /* 0x000fe40000000800 */
[----:B------:R-:W-:-:S13]  /*a8c0*/  ISETP.GE.AND P0, PT, R19, UR4, PT ;  /* 0x0000000413007c0c */ /* 0x000fda000bf06270 */
[----:B------:R-:W-:Y:S05]  /*a8d0*/  @P0 EXIT ;  /* 0x000000000000094d */ /* 0x000fea0003800000 */
        /* <DEDUP_REMOVED lines=303> */
.L_x_5998:
        /* <DEDUP_REMOVED lines=21> */
.L_x_6002:
[----:B------:R0:W5:Y:S01]  /*bd20*/  LDG.E.U8 R2, desc[UR36][R4.64] ;  /* 0x0000002404027981 */ /* 0x000162000c1e1100 */
[----:B------:R-:W-:Y:S01]  /*bd30*/  IMAD.MOV.U32 R3, RZ, RZ, RZ ;  /* 0x000000ffff037224 */ /* 0x000fe200078e00ff */
[----:B------:R-:W-:Y:S06]  /*bd40*/  BRA `(.L_x_6004) ;  /* 0x0000000c00487947 */ /* 0x000fec0003800000 */
.L_x_6001:
        /* <DEDUP_REMOVED lines=8> */
.L_x_6006:
[----:B------:R-:W2:Y:S02]  /*bdd0*/  LDG.E R2, desc[UR36][R4.64] ;  /* 0x0000002404027981 */ /* 0x000ea4000c1e1900 */
[----:B--2---:R-:W-:Y:S01]  /*bde0*/  SHF.R.S32.HI R3, RZ, 0x1f, R2 ;  /* 0x0000001fff037819 */ /* 0x004fe20000011402 */
[----:B------:R-:W-:Y:S06]  /*bdf0*/  BRA `(.L_x_6004) ;  /* 0x0000000c001c7947 */ /* 0x000fec0003800000 */
.L_x_6005:
[----:B------:R-:W2:Y:S02]  /*be00*/  LDG.E.S16 R2, desc[UR36][R4.64] ;  /* 0x0000002404027981 */ /* 0x000ea4000c1e1700 */
[----:B--2---:R-:W-:Y:S01]  /*be10*/  SHF.R.S32.HI R3, RZ, 0x1f, R2 ;  /* 0x0000001fff037819 */ /* 0x004fe20000011402 */
[----:B------:R-:W-:Y:S06]  /*be20*/  BRA `(.L_x_6004) ;  /* 0x0000000c00107947 */ /* 0x000fec0003800000 */
.L_x_6000:
        /* <DEDUP_REMOVED lines=9> */
.L_x_6008:
[----:B------:R-:W2:Y:S02]  /*bec0*/  LDG.E.U16 R4, desc[UR36][R4.64] ;  /* 0x0000002404047981 */ /* 0x000ea4000c1e1500 */
[----:B--2---:R-:W-:-:S06]  /*bed0*/  HADD2.F32 R2, -RZ, R4.H0_H0 ;  /* 0x20000004ff027230 */ /* 0x004fcc0000004100 */
[----:B------:R-:W1:Y:S01]  /*bee0*/  F2I.S64.TRUNC R2, R2 ;  /* 0x0000000200027311 */ /* 0x000e62000020d900 */
[----:B------:R-:W-:Y:S05]  /*bef0*/  BRA `(.L_x_6004) ;  /* 0x0000000800dc7947 */ /* 0x000fea0003800000 */
.L_x_6007:
        /* <DEDUP_REMOVED lines=9> */
.L_x_6010:
[----:B------:R-:W2:Y:S02]  /*bf90*/  LDG.E.U16 R4, desc[UR36][R4.64] ;  /* 0x0000002404047981 */ /* 0x000ea4000c1e1500 */
[----:B--2---:R-:W-:-:S06]  /*bfa0*/  HADD2.F32 R2, -RZ, R4.H0_H0 ;  /* 0x20000004ff027230 */ /* 0x004fcc0000004100 */
[----:B------:R-:W4:Y:S01]  /*bfb0*/  F2I.S64.TRUNC R2, R2 ;  /* 0x0000000200027311 */ /* 0x000f22000020d900 */
[----:B------:R-:W-:Y:S05]  /*bfc0*/  BRA `(.L_x_6004) ;  /* 0x0000000800a87947 */ /* 0x000fea0003800000 */
.L_x_6009:
[----:B------:R-:W2:Y:S02]  /*bfd0*/  LDG.E.64 R2, desc[UR36][R4.64] ;  /* 0x0000002404027981 */ /* 0x000ea4000c1e1b00 */
[----:B--2---:R-:W2:Y:S01]  /*bfe0*/  F2I.S64.F64.TRUNC R2, R2 ;  /* 0x0000000200027311 */ /* 0x004ea2000030d900 */
[----:B------:R-:W-:Y:S05]  /*bff0*/  BRA `(.L_x_6004) ;  /* 0x00000008009c7947 */ /* 0x000fea0003800000 */
.L_x_5999:
        /* <DEDUP_REMOVED lines=13> */
.L_x_6013:
[----:B------:R-:W2:Y:S02]  /*c0d0*/  LDG.E.64 R2, desc[UR36][R4.64] ;  /* 0x0000002404027981 */ /* 0x000ea4000c1e1b00 */
[----:B--2---:R-:W0:Y:S01]  /*c0e0*/  F2I.S64.F64.TRUNC R2, R2 ;  /* 0x0000000200027311 */ /* 0x004e22000030d900 */
[----:B------:R-:W-:Y:S05]  /*c0f0*/  BRA `(.L_x_6004) ;  /* 0x00000008005c7947 */ /* 0x000fea0003800000 */
.L_x_6012:
        /* <DEDUP_REMOVED lines=27> */
.L_x_6015:
        /* <DEDUP_REMOVED lines=14> */
.L_x_6014:
[----:B------:R-:W2:Y:S02]  /*c390*/  LDG.E.U16 R2, desc[UR36][R4.64] ;  /* 0x0000002404027981 */ /* 0x000ea4000c1e1500 */
[----:B--2---:R-:W-:-:S06]  /*c3a0*/  IMAD.U32 R2, R2, 0x10000, RZ ;  /* 0x0001000002027824 */ /* 0x004fcc00078e00ff */
[----:B------:R-:W0:Y:S01]  /*c3b0*/  F2I.S64.TRUNC R2, R2 ;  /* 0x0000000200027311 */ /* 0x000e22000020d900 */
[----:B------:R-:W-:Y:S05]  /*c3c0*/  BRA `(.L_x_6004) ;  /* 0x0000000400a87947 */ /* 0x000fea0003800000 */
.L_x_6011:
        /* <DEDUP_REMOVED lines=11> */
.L_x_6018:
        /* <DEDUP_REMOVED lines=21> */
.L_x_6022:
[----:B------:R-:W-:Y:S05]  /*c5d0*/  BSYNC B1 ;  /* 0x0000000000017941 */ /* 0x000fea0003800000 */
.L_x_6021:
[----:B------:R-:W-:Y:S01]  /*c5e0*/  IMAD.SHL.U32 R2, R2, 0x100000, RZ ;  /* 0x0010000002027824 */ /* 0x000fe200078e00ff */
[----:B------:R-:W-:-:S04]  /*c5f0*/  LEA R3, R0, 0x3b800000, 0x17 ;  /* 0x3b80000000037811 */ /* 0x000fc800078eb8ff */
[----:B------:R-:W-:-:S07]  /*c600*/  LOP3.LUT R2, R3, R2, R4, 0xfe, !PT ;  /* 0x0000000203027212 */ /* 0x000fce00078efe04 */
.L_x_6020:
[----:B------:R-:W-:Y:S05]  /*c610*/  BSYNC B0 ;  /* 0x0000000000007941 */ /* 0x000fea0003800000 */
.L_x_6019:
[----:B------:R-:W0:Y:S01]  /*c620*/  F2I.S64.TRUNC R2, R2 ;  /* 0x0000000200027311 */ /* 0x000e22000020d900 */
[----:B------:R-:W-:Y:S05]  /*c630*/  BRA `(.L_x_6004) ;  /* 0x00000004000c7947 */ /* 0x000fea0003800000 */
.L_x_6017:
        /* <DEDUP_REMOVED lines=21> */
.L_x_6026:
[----:B------:R-:W-:Y:S05]  /*c790*/  BSYNC B1 ;  /* 0x0000000000017941 */ /* 0x000fea0003800000 */
.L_x_6025:
[----:B------:R-:W-:Y:S01]  /*c7a0*/  IMAD.SHL.U32 R2, R2, 0x200000, RZ ;  /* 0x0020000002027824 */ /* 0x000fe200078e00ff */
[----:B------:R-:W-:-:S04]  /*c7b0*/  LEA R3, R0, 0x37800000, 0x17 ;  /* 0x3780000000037811 */ /* 0x000fc800078eb8ff */
[----:B------:R-:W-:-:S07]  /*c7c0*/  LOP3.LUT R2, R3, R2, R4, 0xfe, !PT ;  /* 0x0000000203027212 */ /* 0x000fce00078efe04 */
.L_x_6024:
[----:B------:R-:W-:Y:S05]  /*c7d0*/  BSYNC B0 ;  /* 0x0000000000007941 */ /* 0x000fea0003800000 */
.L_x_6023:
[----:B------:R-:W0:Y:S01]  /*c7e0*/  F2I.S64.TRUNC R2, R2 ;  /* 0x0000000200027311 */ /* 0x000e22000020d900 */
[----:B------:R-:W-:Y:S05]  /*c7f0*/  BRA `(.L_x_6004) ;  /* 0x00000000009c7947 */ /* 0x000fea0003800000 */
.L_x_6016:
        /* <DEDUP_REMOVED lines=14> */
.L_x_6030:
[----:B------:R-:W-:Y:S05]  /*c8e0*/  BSYNC B0 ;  /* 0x0000000000007941 */ /* 0x000fea0003800000 */
.L_x_6029:
[----:B------:R-:W0:Y:S01]  /*c8f0*/  F2I.S64.TRUNC R2, R2 ;  /* 0x0000000200027311 */ /* 0x000e22000020d900 */
[----:B------:R-:W-:Y:S05]  /*c900*/  BRA `(.L_x_6004) ;  /* 0x0000000000587947 */ /* 0x000fea0003800000 */
.L_x_6003:
[----:B------:R-:W-:Y:S01]  /*c910*/  MOV R0, 0x100 ;  /* 0x0000010000007802 */ /* 0x000fe20000000f00 */
[----:B------:R-:W-:Y:S01]  /*c920*/  ULDC.64 UR4, c[0x4][0xf0] ;  /* 0x01003c0000047ab9 */ /* 0x000fe20000000a00 */
[----:B------:R-:W-:Y:S01]  /*c930*/  ULDC.64 UR6, c[0x4][0x0] ;  /* 0x0100000000067ab9 */ /* 0x000fe20000000a00 */
[----:B------:R-:W-:Y:S01]  /*c940*/  IMAD.U32 R4, RZ, RZ, UR4 ;  /* 0x00000004ff047e24 */ /* 0x000fe2000f8e00ff */
[----:B------:R0:W1:Y:S01]  /*c950*/  LDC.64 R2, c[0x4][R0] ;  /* 0x0100000000027b82 */ /* 0x0000620000000a00 */
[----:B------:R-:W-:Y:S01]  /*c960*/  MOV R5, UR5 ;  /* 0x0000000500057c02 */ /* 0x000fe20008000f00 */
        /* <DEDUP_REMOVED lines=10> */
.L_x_6031:
[----:B------:R-:W-:Y:S01]  /*ca10*/  CS2R R2, SRZ ;  /* 0x0000000000027805 */ /* 0x000fe2000001ff00 */
[----:B------:R-:W-:Y:S06]  /*ca20*/  BRA `(.L_x_6004) ;  /* 0x0000000000107947 */ /* 0x000fec0003800000 */
.L_x_6028:
[----:B------:R0:W5:Y:S01]  /*ca30*/  LDG.E.64 R2, desc[UR36][R4.64] ;  /* 0x0000002404027981 */ /* 0x000162000c1e1b00 */
[----:B------:R-:W-:Y:S05]  /*ca40*/  BRA `(.L_x_6004) ;  /* 0x0000000000087947 */ /* 0x000fea0003800000 */
.L_x_6027:
[----:B------:R0:W5:Y:S01]  /*ca50*/  LDG.E R2, desc[UR36][R4.64] ;  /* 0x0000002404027981 */ /* 0x000162000c1e1900 */
[----:B------:R-:W-:-:S07]  /*ca60*/  IMAD.MOV.U32 R3, RZ, RZ, RZ ;  /* 0x000000ffff037224 */ /* 0x000fce00078e00ff */
.L_x_6004:
        /* <DEDUP_REMOVED lines=15> */
[----:B------:R-:W-:Y:S02]  /*cb60*/  CS2R R36, SRZ ;  /* 0x0000000000247805 */ /* 0x000fe4000001ff00 */
[----:B------:R-:W-:Y:S02]  /*cb70*/  CS2R R34, SRZ ;  /* 0x0000000000227805 */ /* 0x000fe4000001ff00 */
[----:B------:R-:W-:-:S04]  /*cb80*/  ISETP.GT.AND.EX P0, PT, R5, RZ, PT, P0 ;  /* 0x000000ff0500720c */ /* 0x000fc80003f04300 */
        /* <DEDUP_REMOVED lines=17> */
[----:B------:R-:W-:Y:S01]  /*cca0*/  CS2R R36, SRZ ;  /* 0x0000000000247805 */ /* 0x000fe2000001ff00 */
[----:B------:R-:W-:Y:S01]  /*ccb0*/  IMAD.U32 R12, RZ, RZ, UR4 ;  /* 0x00000004ff0c7e24 */ /* 0x000fe2000f8e00ff */
[----:B------:R-:W-:Y:S01]  /*ccc0*/  LEA.HI.X R26, R8, R11, R5, 0x3, P1 ;  /* 0x0000000b081a7211 */ /* 0x000fe200008f1c05 */
[----:B------:R-:W-:Y:S02]  /*ccd0*/  IMAD.U32 R13, RZ, RZ, UR5 ;  /* 0x00000005ff0d7e24 */ /* 0x000fe4000f8e00ff */
[----:B------:R-:W-:-:S02]  /*cce0*/  IMAD.X R39, RZ, RZ, ~R39, P2 ;  /* 0x000000ffff277224 */ /* 0x000fc400010e0e27 */
[----:B------:R-:W-:-:S07]  /*ccf0*/  IMAD.IADD R41, R3, 0x1, R41 ;  /* 0x0000000103297824 */ /* 0x000fce00078e0229 */
.L_x_6034:
        /* <DEDUP_REMOVED lines=12> */
[----:B------:R-:W4:Y:S01]  /*cdc0*/  LDG.E.64 R28, desc[UR36][R42.64] ;  /* 0x000000242a1c7981 */ /* 0x000f22000c1e1b00 */
[----:B------:R-:W-:-:S03]  /*cdd0*/  IMAD.X R27, R43, 0x1, R41, P1 ;  /* 0x000000012b1b7824 */ /* 0x000fc600008e0629 */
[----:B------:R0:W5:Y:S04]  /*cde0*/  LDG.E.64 R30, desc[UR36][R12.64+0x18] ;  /* 0x000018240c1e7981 */ /* 0x000168000c1e1b00 */
[----:B------:R-:W5:Y:S01]  /*cdf0*/  LDG.E.64 R32, desc[UR36][R26.64] ;  /* 0x000000241a207981 */ /* 0x000f62000c1e1b00 */
        /* <DEDUP_REMOVED lines=9> */
[----:B---3--:R-:W-:Y:S01]  /*ce90*/  IMAD R15, R23, R20, RZ ;  /* 0x00000014170f7224 */ /* 0x008fe200078e02ff */
[----:B------:R-:W-:-:S03]  /*cea0*/  ISETP.NE.U32.AND P1, PT, R14, RZ, PT ;  /* 0x000000ff0e00720c */ /* 0x000fc60003f25070 */
[C---:B------:R-:W-:Y:S02]  /*ceb0*/  IMAD R15, R22.reuse, R21, R15 ;  /* 0x00000015160f7224 */ /* 0x040fe400078e020f */
[----:B------:R-:W-:-:S04]  /*cec0*/  IMAD.WIDE.U32 R20, R22, R20, R34 ;  /* 0x0000001416147225 */ /* 0x000fc800078e0022 */
[----:B------:R-:W-:Y:S02]  /*ced0*/  IMAD.X R14, R36, 0x1, R39, P2 ;  /* 0x00000001240e7824 */ /* 0x000fe400010e0627 */
[----:B------:R-:W-:Y:S02]  /*cee0*/  IMAD.IADD R21, R21, 0x1, R15 ;  /* 0x0000000115157824 */ /* 0x000fe400078e020f */
[----:B----4-:R-:W-:Y:S01]  /*cef0*/  IMAD R15, R29, R24, RZ ;  /* 0x000000181d0f7224 */ /* 0x010fe200078e02ff */
[----:B------:R-:W-:-:S03]  /*cf00*/  ISETP.NE.AND.EX P1, PT, R14, RZ, PT, P1 ;  /* 0x000000ff0e00720c */ /* 0x000fc60003f25310 */
[C---:B------:R-:W-:Y:S02]  /*cf10*/  IMAD R15, R28.reuse, R25, R15 ;  /* 0x000000191c0f7224 */ /* 0x040fe400078e020f */
[----:B------:R-:W-:Y:S01]  /*cf20*/  IMAD.WIDE.U32 R24, R28, R24, R20 ;  /* 0x000000181c187225 */ /* 0x000fe200078e0014 */
[----:B------:R-:W-:-:S03]  /*cf30*/  IADD3 R45, P2, R26, R2, RZ ;  /* 0x000000021a2d7210 */ /* 0x000fc60007f5e0ff */
[-C--:B-----5:R-:W-:Y:S02]  /*cf40*/  IMAD R19, R33, R30.reuse, RZ ;  /* 0x0000001e21137224 */ /* 0x0a0fe400078e02ff */
[----:B------:R-:W-:Y:S02]  /*cf50*/  IMAD.IADD R25, R25, 0x1, R15 ;  /* 0x0000000119197824 */ /* 0x000fe400078e020f */
[C---:B------:R-:W-:Y:S02]  /*cf60*/  IMAD R19, R32.reuse, R31, R19 ;  /* 0x0000001f20137224 */ /* 0x040fe400078e0213 */
[----:B------:R-:W-:-:S04]  /*cf70*/  IMAD.WIDE.U32 R34, R32, R30, R24 ;  /* 0x0000001e20227225 */ /* 0x000fc800078e0018 */
[----:B------:R-:W-:Y:S02]  /*cf80*/  IMAD.IADD R35, R35, 0x1, R19 ;  /* 0x0000000123237824 */ /* 0x000fe400078e0213 */
[----:B------:R-:W-:Y:S01]  /*cf90*/  IMAD.X R26, R27, 0x1, R41, P2 ;  /* 0x000000011b1a7824 */ /* 0x000fe200010e0629 */
[----:B------:R-:W-:Y:S06]  /*cfa0*/  @P1 BRA `(.L_x_6034) ;  /* 0xfffffffc00541947 */ /* 0x000fec000383ffff */
[----:B------:R-:W-:Y:S05]  /*cfb0*/  BSYNC B0 ;  /* 0x0000000000007941 */ /* 0x000fea0003800000 */
.L_x_6033:
[----:B------:R-:W-:Y:S05]  /*cfc0*/  @!P0 BRA `(.L_x_6032) ;  /* 0x0000000000a08947 */ /* 0x000fea0003800000 */
[-C--:B0-----:R-:W-:Y:S01]  /*cfd0*/  IMAD R2, R36, R6.reuse, RZ ;  /* 0x0000000624027224 */ /* 0x081fe200078e02ff */
[----:B------:R-:W-:Y:S01]  /*cfe0*/  ULDC.64 UR4, c[0x0][0x438] ;  /* 0x00010e0000047ab9 */ /* 0x000fe20000000a00 */
[----:B------:R-:W-:Y:S02]  /*cff0*/  IMAD.MOV.U32 R4, RZ, RZ, R8 ;  /* 0x000000ffff047224 */ /* 0x000fe400078e0008 */
[C---:B------:R-:W-:Y:S01]  /*d000*/  IMAD R3, R37.reuse, R7, R2 ;  /* 0x0000000725037224 */ /* 0x040fe200078e0202 */
[C---:B------:R-:W-:Y:S01]  /*d010*/  LEA R2, P0, R37.reuse, UR4, 0x3 ;  /* 0x0000000425027c11 */ /* 0x040fe2000f8018ff */
[----:B------:R-:W-:-:S03]  /*d020*/  IMAD.WIDE.U32 R4, R37, R6, R4 ;  /* 0x0000000625047225 */ /* 0x000fc600078e0004 */
[C---:B------:R-:W-:Y:S02]  /*d030*/  LEA R10, P1, R4.reuse, R10, 0x3 ;  /* 0x0000000a040a7211 */ /* 0x040fe400078218ff */
[----:B------:R-:W-:Y:S02]  /*d040*/  IADD3 R5, R5, R3, RZ ;  /* 0x0000000305057210 */ /* 0x000fe40007ffe0ff */
        /* <DEDUP_REMOVED lines=32> */
.L_x_6032:
        /* <DEDUP_REMOVED lines=12> */
[----:B------:R-:W-:Y:S01]  /*d310*/  STG.E.U8 desc[UR36][R16.64], R34 ;  /* 0x0000002210007986 */ /* 0x000fe2000c101124 */
[----:B------:R-:W-:Y:S05]  /*d320*/  EXIT ;  /* 0x000000000000794d */ /* 0x000fea0003800000 */
.L_x_6038:
[----:B------:R-:W-:Y:S01]  /*d330*/  STG.E.U8 desc[UR36][R16.64], R34 ;  /* 0x0000002210007986 */ /* 0x000fe2000c101124 */
[----:B------:R-:W-:Y:S05]  /*d340*/  EXIT ;  /* 0x000000000000794d */ /* 0x000fea0003800000 */
.L_x_6037:
[----:B------:R-:W-:-:S13]  /*d350*/  ISETP.NE.AND P0, PT, R0, 0x2, PT ;  /* 0x000000020000780c */ /* 0x000fda0003f05270 */
[----:B------:R-:W-:Y:S05]  /*d360*/  @!P0 BRA `(.L_x_6040) ;  /* 0x0000000000208947 */ /* 0x000fea0003800000 */
[----:B------:R-:W-:-:S13]  /*d370*/  ISETP.NE.AND P0, PT, R0, 0x3, PT ;  /* 0x000000030000780c */ /* 0x000fda0003f05270 */
[----:B------:R-:W-:Y:S05]  /*d380*/  @!P0 BRA `(.L_x_6041) ;  /* 0x0000000000108947 */ /* 0x000fea0003800000 */
[----:B------:R-:W-:-:S13]  /*d390*/  ISETP.NE.AND P0, PT, R0, 0x4, PT ;  /* 0x000000040000780c */ /* 0x000fda0003f05270 */
[----:B------:R-:W-:Y:S05]  /*d3a0*/  @P0 BRA `(.L_x_6039) ;  /* 0x0000000800e40947 */ /* 0x000fea0003800000 */
[----:B------:R-:W-:Y:S01]  /*d3b0*/  STG.E.64 desc[UR36][R16.64], R34 ;  /* 0x0000002210007986 */ /* 0x000fe2000c101b24 */
[----:B------:R-:W-:Y:S05]  /*d3c0*/  EXIT ;  /* 0x000000000000794d */ /* 0x000fea0003800000 */
.L_x_6041:
[----:B------:R-:W-:Y:S01]  /*d3d0*/  STG.E desc[UR36][R16.64], R34 ;  /* 0x0000002210007986 */ /* 0x000fe2000c101924 */
[----:B------:R-:W-:Y:S05]  /*d3e0*/  EXIT ;  /* 0x000000000000794d */ /* 0x000fea0003800000 */
.L_x_6040:
[----:B------:R-:W-:Y:S01]  /*d3f0*/  STG.E.U16 desc[UR36][R16.64], R34 ;  /* 0x0000002210007986 */ /* 0x000fe2000c101524 */
[----:B------:R-:W-:Y:S05]  /*d400*/  EXIT ;  /* 0x000000000000794d */ /* 0x000fea0003800000 */
.L_x_6036:
[----:B------:R-:W-:-:S13]  /*d410*/  ISETP.GT.AND P0, PT, R0, 0x6, PT ;  /* 0x000000060000780c */ /* 0x000fda0003f04270 */
[----:B------:R-:W-:Y:S05]  /*d420*/  @P0 BRA `(.L_x_6042) ;  /* 0x00000000002c0947 */ /* 0x000fea0003800000 */
[----:B------:R-:W-:-:S13]  /*d430*/  ISETP.NE.AND P0, PT, R0, 0x5, PT ;  /* 0x000000050000780c */ /* 0x000fda0003f05270 */
[----:B------:R-:W-:Y:S05]  /*d440*/  @!P0 BRA `(.L_x_6043) ;  /* 0x0000000000148947 */ /* 0x000fea0003800000 */
[----:B------:R-:W-:-:S13]  /*d450*/  ISETP.NE.AND P0, PT, R0, 0x6, PT ;  /* 0x000000060000780c */ /* 0x000fda0003f05270 */
[----:B------:R-:W-:Y:S05]  /*d460*/  @P0 BRA `(.L_x_6039) ;  /* 0x0000000800b40947 */ /* 0x000fea0003800000 */
[----:B------:R-:W1:Y:S02]  /*d470*/  I2F.S64 R35, R34 ;  /* 0x0000002200237312 */ /* 0x000e640000301400 */
[----:B-1----:R-:W-:Y:S01]  /*d480*/  STG.E desc[UR36][R16.64], R35 ;  /* 0x0000002310007986 */ /* 0x002fe2000c101924 */
[----:B------:R-:W-:Y:S05]  /*d490*/  EXIT ;  /* 0x000000000000794d */ /* 0x000fea0003800000 */
.L_x_6043:
[----:B------:R-:W1:Y:S02]  /*d4a0*/  I2F.S64 R0, R34 ;  /* 0x0000002200007312 */ /* 0x000e640000301400 */
[----:B-1----:R-:W-:-:S05]  /*d4b0*/  F2FP.F16.F32.PACK_AB R0, RZ, R0 ;  /* 0x00000000ff00723e */ /* 0x002fca00000000ff */
[----:B------:R-:W-:Y:S01]  /*d4c0*/  STG.E.U16 desc[UR36][R16.64], R0 ;  /* 0x0000000010007986 */ /* 0x000fe2000c101524 */
[----:B------:R-:W-:Y:S05]  /*d4d0*/  EXIT ;  /* 0x000000000000794d */ /* 0x000fea0003800000 */
.L_x_6042:
        /* <DEDUP_REMOVED lines=8> */
[----:B-1----:R-:W-:Y:S01]  /*d560*/  STG.E.64 desc[UR36][R16.64], R2 ;  /* 0x0000000210007986 */ /* 0x002fe2000c101b24 */
[----:B------:R-:W-:Y:S05]  /*d570*/  EXIT ;  /* 0x000000000000794d */ /* 0x000fea0003800000 */
.L_x_6045:
[----:B------:R-:W1:Y:S02]  /*d580*/  I2F.S64 R34, R34 ;  /* 0x0000002200227312 */ /* 0x000e640000301400 */
[----:B-1----:R-:W-:-:S04]  /*d590*/  F2FP.F16.F32.PACK_AB R3, RZ, R34 ;  /* 0x00000022ff03723e */ /* 0x002fc800000000ff */
[----:B------:R-:W-:-:S05]  /*d5a0*/  PRMT R3, R3, 0x5410, RZ ;  /* 0x0000541003037816 */ /* 0x000fca00000000ff */
[----:B------:R-:W-:Y:S01]  /*d5b0*/  STG.E desc[UR36][R16.64], R3 ;  /* 0x0000000310007986 */ /* 0x000fe2000c101924 */
[----:B------:R-:W-:Y:S05]  /*d5c0*/  EXIT ;  /* 0x000000000000794d */ /* 0x000fea0003800000 */
.L_x_6044:
[----:B------:R-:W1:Y:S02]  /*d5d0*/  I2F.F64.S64 R2, R34 ;  /* 0x0000002200027312 */ /* 0x000e640000301c00 */
[----:B-1----:R-:W-:Y:S01]  /*d5e0*/  STG.E.64 desc[UR36][R16.64], R2 ;  /* 0x0000000210007986 */ /* 0x002fe2000c101b24 */
[----:B------:R-:W-:Y:S05]  /*d5f0*/  EXIT ;  /* 0x000000000000794d */ /* 0x000fea0003800000 */
.L_x_6035:
        /* <DEDUP_REMOVED lines=11> */
[----:B------:R-:W-:Y:S01]  /*d6b0*/  STG.E.U8 desc[UR36][R16.64], R3 ;  /* 0x0000000310007986 */ /* 0x000fe2000c101124 */
[----:B------:R-:W-:Y:S05]  /*d6c0*/  EXIT ;  /* 0x000000000000794d */ /* 0x000fea0003800000 */
.L_x_6048:
[----:B------:R-:W1:Y:S01]  /*d6d0*/  I2F.F64.S64 R4, R34 ;  /* 0x0000002200047312 */ /* 0x000e620000301c00 */
[----:B0-----:R-:W-:-:S05]  /*d6e0*/  CS2R R6, SRZ ;  /* 0x0000000000067805 */ /* 0x001fca000001ff00 */
[----:B-1----:R-:W-:Y:S01]  /*d6f0*/  STG.E.128 desc[UR36][R16.64], R4 ;  /* 0x0000000410007986 */ /* 0x002fe2000c101d24 */
[----:B------:R-:W-:Y:S05]  /*d700*/  EXIT ;  /* 0x000000000000794d */ /* 0x000fea0003800000 */
.L_x_6047:
        /* <DEDUP_REMOVED lines=21> */
.L_x_6052:
[----:B------:R-:W-:Y:S05]  /*d860*/  BSYNC B0 ;  /* 0x0000000000007941 */ /* 0x000fea0003800000 */
.L_x_6051:
[----:B------:R-:W-:-:S05]  /*d870*/  LOP3.LUT R3, R0, R3, RZ, 0xfc, !PT ;  /* 0x0000000300037212 */ /* 0x000fca00078efcff */
[----:B------:R-:W-:Y:S01]  /*d880*/  STG.E.U8 desc[UR36][R16.64], R3 ;  /* 0x0000000310007986 */ /* 0x000fe2000c101124 */
[----:B------:R-:W-:Y:S05]  /*d890*/  EXIT ;  /* 0x000000000000794d */ /* 0x000fea0003800000 */
.L_x_6050:
        /* <DEDUP_REMOVED lines=13> */
.L_x_6054:
[----:B------:R-:W-:Y:S01]  /*d970*/  IMAD.MOV.U32 R0, RZ, RZ, 0x7f ;  /* 0x0000007fff007424 */ /* 0x000fe200078e00ff */
[----:B------:R-:W-:-:S04]  /*d980*/  ISETP.GT.U32.AND P0, PT, R2, 0x7f800000, PT ;  /* 0x7f8000000200780c */ /* 0x000fc80003f04070 */
[----:B------:R-:W-:-:S09]  /*d990*/  SEL R0, R0, 0x7c, P0 ;  /* 0x0000007c00007807 */ /* 0x000fd20000000000 */
.L_x_6055:
[----:B------:R-:W-:Y:S05]  /*d9a0*/  BSYNC B0 ;  /* 0x0000000000007941 */ /* 0x000fea0003800000 */
.L_x_6053:
[----:B------:R-:W-:-:S04]  /*d9b0*/  LOP3.LUT R2, R35, 0x80000000, RZ, 0xc0, !PT ;  /* 0x8000000023027812 */ /* 0x000fc800078ec0ff */
[----:B------:R-:W-:-:S04]  /*d9c0*/  SHF.R.U32.HI R3, RZ, 0x18, R2 ;  /* 0x00000018ff037819 */ /* 0x000fc80000011602 */
[----:B------:R-:W-:-:S05]  /*d9d0*/  LOP3.LUT R3, R0, R3, RZ, 0xfc, !PT ;  /* 0x0000000300037212 */ /* 0x000fca00078efcff */
[----:B------:R-:W-:Y:S01]  /*d9e0*/  STG.E.U8 desc[UR36][R16.64], R3 ;  /* 0x0000000310007986 */ /* 0x000fe2000c101124 */
[----:B------:R-:W-:Y:S05]  /*d9f0*/  EXIT ;  /* 0x000000000000794d */ /* 0x000fea0003800000 */
.L_x_6049:
[----:B------:R-:W1:Y:S02]  /*da00*/  I2F.S64 R0, R34 ;  /* 0x0000002200007312 */ /* 0x000e640000301400 */
[----:B-1----:R-:W-:-:S05]  /*da10*/  F2FP.BF16.F32.PACK_AB R0, RZ, R0 ;  /* 0x00000000ff00723e */ /* 0x002fca00000010ff */
[----:B------:R-:W-:Y:S01]  /*da20*/  STG.E.U16 desc[UR36][R16.64], R0 ;  /* 0x0000000010007986 */ /* 0x000fe2000c101524 */
[----:B------:R-:W-:Y:S05]  /*da30*/  EXIT ;  /* 0x000000000000794d */ /* 0x000fea0003800000 */
.L_x_6046:
        /* <DEDUP_REMOVED lines=8> */
[----:B------:R-:W-:Y:S01]  /*dac0*/  STG.E.U16 desc[UR36][R16.64], R34 ;  /* 0x0000002210007986 */ /* 0x000fe2000c101524 */
[----:B------:R-:W-:Y:S05]  /*dad0*/  EXIT ;  /* 0x000000000000794d */ /* 0x000fea0003800000 */
.L_x_6058:
        /* <DEDUP_REMOVED lines=17> */
.L_x_6061:
[----:B------:R-:W-:-:S04]  /*dbf0*/  LOP3.LUT R2, R35, 0x80000000, RZ, 0xc0, !PT ;  /* 0x8000000023027812 */ /* 0x000fc800078ec0ff */
[----:B------:R-:W-:-:S04]  /*dc00*/  SHF.R.U32.HI R3, RZ, 0x18, R2 ;  /* 0x00000018ff037819 */ /* 0x000fc80000011602 */
[----:B------:R-:W-:-:S04]  /*dc10*/  LOP3.LUT R0, R0, R3, RZ, 0xfc, !PT ;  /* 0x0000000300007212 */ /* 0x000fc800078efcff */
[----:B------:R-:W-:-:S07]  /*dc20*/  PRMT R8, R0, 0x7610, R8 ;  /* 0x0000761000087816 */ /* 0x000fce0000000008 */
.L_x_6060:
[----:B------:R-:W-:Y:S05]  /*dc30*/  BSYNC B0 ;  /* 0x0000000000007941 */ /* 0x000fea0003800000 */
.L_x_6059:
[----:B------:R-:W-:Y:S01]  /*dc40*/  STG.E.U8 desc[UR36][R16.64], R8 ;  /* 0x0000000810007986 */ /* 0x000fe2000c101124 */
[----:B------:R-:W-:Y:S05]  /*dc50*/  EXIT ;  /* 0x000000000000794d */ /* 0x000fea0003800000 */
.L_x_6057:
        /* <DEDUP_REMOVED lines=17> */
.L_x_6064:
[----:B------:R-:W-:-:S04]  /*dd70*/  LOP3.LUT R2, R35, 0x80000000, RZ, 0xc0, !PT ;  /* 0x8000000023027812 */ /* 0x000fc800078ec0ff */
[----:B------:R-:W-:-:S04]  /*dd80*/  SHF.R.U32.HI R3, RZ, 0x18, R2 ;  /* 0x00000018ff037819 */ /* 0x000fc80000011602 */
[----:B------:R-:W-:-:S04]  /*dd90*/  LOP3.LUT R0, R0, R3, RZ, 0xfc, !PT ;  /* 0x0000000300007212 */ /* 0x000fc800078efcff */
[----:B------:R-:W-:-:S07]  /*dda0*/  PRMT R8, R0, 0x7610, R8 ;  /* 0x0000761000087816 */ /* 0x000fce0000000008 */
.L_x_6063:
[----:B------:R-:W-:Y:S05]  /*ddb0*/  BSYNC B0 ;  /* 0x0000000000007941 */ /* 0x000fea0003800000 */
.L_x_6062:
[----:B------:R-:W-:Y:S01]  /*ddc0*/  STG.E.U8 desc[UR36][R16.64], R8 ;  /* 0x0000000810007986 */ /* 0x000fe2000c101124 */
[----:B------:R-:W-:Y:S05]  /*ddd0*/  EXIT ;  /* 0x000000000000794d */ /* 0x000fea0003800000 */
.L_x_6056:
        /* <DEDUP_REMOVED lines=20> */
[----:B------:R-:W-:Y:S01]  /*df20*/  STG.E.U8 desc[UR36][R16.64], R3 ;  /* 0x0000000310007986 */ /* 0x000fe2000c101124 */
[----:B------:R-:W-:Y:S05]  /*df30*/  EXIT ;  /* 0x000000000000794d */ /* 0x000fea0003800000 */
.L_x_6039:
        /* <DEDUP_REMOVED lines=16> */
.L_x_6067:
[----:B------:R-:W-:Y:S05]  /*e040*/  EXIT ;  /* 0x000000000000794d */ /* 0x000fea0003800000 */
.L_x_6066:
[----:B------:R-:W-:Y:S01]  /*e050*/  STG.E.64 desc[UR36][R16.64], R34 ;  /* 0x0000002210007986 */ /* 0x000fe2000c101b24 */
[----:B------:R-:W-:Y:S05]  /*e060*/  EXIT ;  /* 0x000000000000794d */ /* 0x000fea0003800000 */
.L_x_6065:
[----:B------:R-:W-:Y:S01]  /*e070*/  STG.E desc[UR36][R16.64], R34 ;  /* 0x0000002210007986 */ /* 0x000fe2000c101924 */
[----:B------:R-:W-:Y:S05]  /*e080*/  EXIT ;  /* 0x000000000000794d */ /* 0x000fea0003800000 */
.L_x_6068:
        /* <DEDUP_REMOVED lines=15> */
.L_x_18571:


//--------------------- .text._ZN2at6native27unrolled_elementwise_kernelIZZNS0_73_GLOBAL__N__c8866d80_35_SparseBinaryOpIntersectionKernel_cu_9e10b42f_311142_sparse_binary_op_intersection_kernel_implINS2_18CUDAKernelLauncherENS2_36CUDAValueSelectionIntersectionKernelINS2_9LhsProjOpEEElLl0EEEvRNS_6TensorERKS8_SB_RKSt6vectorIlSaIlEERKSt8optionalIS8_ESK_bbENKUlvE1_clEvEUllE_St5arrayIPcLm2EELi4E23TrivialOffsetCalculatorILi1EjESR_NS0_6memory12LoadWithCastILi1EEENSS_13StoreWithCastILi1EEEEEviT_T0_T2_T3_T4_T5_ --------------------------
	.section	.text._ZN2at6native27unrolled_elementwise_kernelIZZNS0_73_GLOBAL__N__c8866d80_35_SparseBinaryOpIntersectionKernel_cu_9e10b42f_311142_sparse_binary_op_intersection_kernel_implINS2_18CUDAKernelLauncherENS2_36CUDAValueSelectionIntersectionKernelINS2_9LhsProjOpEEElLl0EEEvRNS_6TensorERKS8_SB_RKSt6vectorIlSaIlEERKSt8optionalIS8_ESK_bbENKUlvE1_clEvEUllE_St5arrayIPcLm2EELi4E23TrivialOffsetCalculatorILi1EjESR_NS0_6memory12LoadWithCastILi1EEENSS_13StoreWithCastILi1EEEEEviT_T0_T2_T3_T4_T5_,"ax",@progbits
	.align	128
        .global         _ZN2at6native27unrolled_elementwise_kernelIZZNS0_73_GLOBAL__N__c8866d80_35_SparseBinaryOpIntersectionKernel_cu_9e10b42f_311142_sparse_binary_op_intersection_kernel_implINS2_18CUDAKernelLauncherENS2_36CUDAValueSelectionIntersectionKernelINS2_9LhsProjOpEEElLl0EEEvRNS_6TensorERKS8_SB_RKSt6vectorIlSaIlEERKSt8optionalIS8_ESK_bbENKUlvE1_clEvEUllE_St5arrayIPcLm2EELi4E23TrivialOffsetCalculatorILi1EjESR_NS0_6memory12LoadWithCastILi1EEENSS_13StoreWithCastILi1EEEEEviT_T0_T2_T3_T4_T5_
        .type           _ZN2at6native27unrolled_elementwise_kernelIZZNS0_73_GLOBAL__N__c8866d80_35_SparseBinaryOpIntersectionKernel_cu_9e10b42f_311142_sparse_binary_op_intersection_kernel_implINS2_18CUDAKernelLauncherENS2_36CUDAValueSelectionIntersectionKernelINS2_9LhsProjOpEEElLl0EEEvRNS_6TensorERKS8_SB_RKSt6vectorIlSaIlEERKSt8optionalIS8_ESK_bbENKUlvE1_clEvEUllE_St5arrayIPcLm2EELi4E23TrivialOffsetCalculatorILi1EjESR_NS0_6memory12LoadWithCastILi1EEENSS_13StoreWithCastILi1EEEEEviT_T0_T2_T3_T4_T5_,@function
        .size           _ZN2at6native27unrolled_elementwise_kernelIZZNS0_73_GLOBAL__N__c8866d80_35_SparseBinaryOpIntersectionKernel_cu_9e10b42f_311142_sparse_binary_op_intersection_kernel_implINS2_18CUDAKernelLauncherENS2_36CUDAValueSelectionIntersectionKernelINS2_9LhsProjOpEEElLl0EEEvRNS_6TensorERKS8_SB_RKSt6vectorIlSaIlEERKSt8optionalIS8_ESK_bbENKUlvE1_clEvEUllE_St5arrayIPcLm2EELi4E23TrivialOffsetCalculatorILi1EjESR_NS0_6memory12LoadWithCastILi1EEENSS_13StoreWithCastILi1EEEEEviT_T0_T2_T3_T4_T5_,(.L_x_18572 - _ZN2at6native27unrolled_elementwise_kernelIZZNS0_73_GLOBAL__N__c8866d80_35_SparseBinaryOpIntersectionKernel_cu_9e10b42f_311142_sparse_binary_op_intersection_kernel_implINS2_18CUDAKernelLauncherENS2_36CUDAValueSelectionIntersectionKernelINS2_9LhsProjOpEEElLl0EEEvRNS_6TensorERKS8_SB_RKSt6vectorIlSaIlEERKSt8optionalIS8_ESK_bbENKUlvE1_clEvEUllE_St5arrayIPcLm2EELi4E23TrivialOffsetCalculatorILi1EjESR_NS0_6memory12LoadWithCastILi1EEENSS_13StoreWithCastILi1EEEEEviT_T0_T2_T3_T4_T5_)
        .other          _ZN2at6native27unrolled_elementwise_kernelIZZNS0_73_GLOBAL__N__c8866d80_35_SparseBinaryOpIntersectionKernel_cu_9e10b42f_311142_sparse_binary_op_intersection_kernel_implINS2_18CUDAKernelLauncherENS2_36CUDAValueSelectionIntersectionKernelINS2_9LhsProjOpEEElLl0EEEvRNS_6TensorERKS8_SB_RKSt6vectorIlSaIlEERKSt8optionalIS8_ESK_bbENKUlvE1_clEvEUllE_St5arrayIPcLm2EELi4E23TrivialOffsetCalculatorILi1EjESR_NS0_6memory12LoadWithCastILi1EEENSS_13StoreWithCastILi1EEEEEviT_T0_T2_T3_T4_T5_,@"STO_CUDA_ENTRY STV_DEFAULT"
_ZN2at6native27unrolled_elementwise_kernelIZZNS0_73_GLOBAL__N__c8866d80_35_SparseBinaryOpIntersectionKernel_cu_9e10b42f_311142_sparse_binary_op_intersection_kernel_implINS2_18CUDAKernelLauncherENS2_36CUDAValueSelectionIntersectionKernelINS2_9LhsProjOpEEElLl0EEEvRNS_6TensorERKS8_SB_RKSt6vectorIlSaIlEERKSt8optionalIS8_ESK_bbENKUlvE1_clEvEUllE_St5arrayIPcLm2EELi4E23TrivialOffsetCalculatorILi1EjESR_NS0_6memory12LoadWithCastILi1EEENSS_13StoreWithCastILi1EEEEEviT_T0_T2_T3_T4_T5_:
.text._ZN2at6native27unrolled_elementwise_kernelIZZNS0_73_GLOBAL__N__c8866d80_35_SparseBinaryOpIntersectionKernel_cu_9e10b42f_311142_sparse_binary_op_intersection_kernel_implINS2_18CUDAKernelLauncherENS2_36CUDAValueSelectionIntersectionKernelINS2_9LhsProjOpEEElLl0EEEvRNS_6TensorERKS8_SB_RKSt6vectorIlSaIlEERKSt8optionalIS8_ESK_bbENKUlvE1_clEvEUllE_St5arrayIPcLm2EELi4E23TrivialOffsetCalculatorILi1EjESR_NS0_6memory12LoadWithCastILi1EEENSS_13StoreWithCastILi1EEEEEviT_T0_T2_T3_T4_T5_:
        /* <DEDUP_REMOVED lines=32> */
.L_x_6074:
[----:B------:R1:W5:Y:S01]  /*0200*/  LDG.E.U8 R22, desc[UR36][R4.64] ;  /* 0x0000002404167981 */ /* 0x000362000c1e1100 */
[----:B------:R-:W-:Y:S01]  /*0210*/  IMAD.MOV.U32 R23, RZ, RZ, RZ ;  /* 0x000000ffff177224 */ /* 0x000fe200078e00ff */
[----:B------:R-:W-:Y:S06]  /*0220*/  BRA `(.L_x_6076) ;  /* 0x0000000c004c7947 */ /* 0x000fec0003800000 */
.L_x_6073:
        /* <DEDUP_REMOVED lines=8> */
.L_x_6078:
[----:B------:R-:W2:Y:S02]  /*02b0*/  LDG.E R22, desc[UR36][R4.64] ;  /* 0x0000002404167981 */ /* 0x000ea4000c1e1900 */
[----:B--2---:R-:W-:Y:S01]  /*02c0*/  SHF.R.S32.HI R23, RZ, 0x1f, R22 ;  /* 0x0000001fff177819 */ /* 0x004fe20000011416 */
[----:B------:R-:W-:Y:S06]  /*02d0*/  BRA `(.L_x_6076) ;  /* 0x0000000c00207947 */ /* 0x000fec0003800000 */
.L_x_6077:
[----:B------:R-:W2:Y:S02]  /*02e0*/  LDG.E.S16 R22, desc[UR36][R4.64] ;  /* 0x0000002404167981 */ /* 0x000ea4000c1e1700 */
[----:B--2---:R-:W-:Y:S01]  /*02f0*/  SHF.R.S32.HI R23, RZ, 0x1f, R22 ;  /* 0x0000001fff177819 */ /* 0x004fe20000011416 */
[----:B------:R-:W-:Y:S06]  /*0300*/  BRA `(.L_x_6076) ;  /* 0x0000000c00147947 */ /* 0x000fec0003800000 */
.L_x_6072:
        /* <DEDUP_REMOVED lines=9> */
.L_x_6080:
[----:B------:R-:W2:Y:S02]  /*03a0*/  LDG.E.U16 R4, desc[UR36][R4.64] ;  /* 0x0000002404047981 */ /* 0x000ea4000c1e1500 */
[----:B--2---:R-:W-:-:S06]  /*03b0*/  HADD2.F32 R22, -RZ, R4.H0_H0 ;  /* 0x20000004ff167230 */ /* 0x004fcc0000004100 */
[----:B------:R-:W0:Y:S01]  /*03c0*/  F2I.S64.TRUNC R22, R22 ;  /* 0x0000001600167311 */ /* 0x000e22000020d900 */
[----:B------:R-:W-:Y:S05]  /*03d0*/  BRA `(.L_x_6076) ;  /* 0x0000000800e07947 */ /* 0x000fea0003800000 */
.L_x_6079:
        /* <DEDUP_REMOVED lines=9> */
.L_x_6082:
[----:B------:R-:W2:Y:S02]  /*0470*/  LDG.E.U16 R4, desc[UR36][R4.64] ;  /* 0x0000002404047981 */ /* 0x000ea4000c1e1500 */
[----:B--2---:R-:W-:-:S06]  /*0480*/  HADD2.F32 R22, -RZ, R4.H0_H0 ;  /* 0x20000004ff167230 */ /* 0x004fcc0000004100 */
[----:B------:R-:W4:Y:S01]  /*0490*/  F2I.S64.TRUNC R22, R22 ;  /* 0x0000001600167311 */ /* 0x000f22000020d900 */
[----:B------:R-:W-:Y:S05]  /*04a0*/  BRA `(.L_x_6076) ;  /* 0x0000000800ac7947 */ /* 0x000fea0003800000 */
.L_x_6081:
[----:B------:R-:W2:Y:S02]  /*04b0*/  LDG.E.64 R4, desc[UR36][R4.64] ;  /* 0x0000002404047981 */ /* 0x000ea4000c1e1b00 */
[----:B--2---:R2:W3:Y:S01]  /*04c0*/  F2I.S64.F64.TRUNC R22, R4 ;  /* 0x0000000400167311 */ /* 0x0044e2000030d900 */
[----:B------:R-:W-:Y:S05]  /*04d0*/  BRA `(.L_x_6076) ;  /* 0x0000000800a07947 */ /* 0x000fea0003800000 */
.L_x_6071:
        /* <DEDUP_REMOVED lines=13> */
.L_x_6085:
[----:B------:R-:W2:Y:S02]  /*05b0*/  LDG.E.64 R4, desc[UR36][R4.64] ;  /* 0x0000002404047981 */ /* 0x000ea4000c1e1b00 */
[----:B--2---:R0:W1:Y:S01]  /*05c0*/  F2I.S64.F64.TRUNC R22, R4 ;  /* 0x0000000400167311 */ /* 0x004062000030d900 */
[----:B------:R-:W-:Y:S05]  /*05d0*/  BRA `(.L_x_6076) ;  /* 0x0000000800607947 */ /* 0x000fea0003800000 */
.L_x_6084:
        /* <DEDUP_REMOVED lines=27> */
.L_x_6087:
        /* <DEDUP_REMOVED lines=15> */
.L_x_6086:
[----:B------:R-:W2:Y:S02]  /*0880*/  LDG.E.U16 R22, desc[UR36][R4.64] ;  /* 0x0000002404167981 */ /* 0x000ea4000c1e1500 */
[----:B--2---:R-:W-:-:S06]  /*0890*/  IMAD.U32 R22, R22, 0x10000, RZ ;  /* 0x0001000016167824 */ /* 0x004fcc00078e00ff */
[----:B------:R-:W0:Y:S01]  /*08a0*/  F2I.S64.TRUNC R22, R22 ;  /* 0x0000001600167311 */ /* 0x000e22000020d900 */
[----:B------:R-:W-:Y:S05]  /*08b0*/  BRA `(.L_x_6076) ;  /* 0x0000000400a87947 */ /* 0x000fea0003800000 */
.L_x_6083:
        /* <DEDUP_REMOVED lines=11> */
.L_x_6090:
        /* <DEDUP_REMOVED lines=21> */
.L_x_6094:
[----:B------:R-:W-:Y:S05]  /*0ac0*/  BSYNC B1 ;  /* 0x0000000000017941 */ /* 0x000fea0003800000 */
.L_x_6093:
[----:B------:R-:W-:Y:S01]  /*0ad0*/  IMAD.SHL.U32 R3, R3, 0x100000, RZ ;  /* 0x0010000003037824 */ /* 0x000fe200078e00ff */
[----:B------:R-:W-:-:S04]  /*0ae0*/  LEA R5, R0, 0x3b800000, 0x17 ;  /* 0x3b80000000057811 */ /* 0x000fc800078eb8ff */
[----:B------:R-:W-:-:S07]  /*0af0*/  LOP3.LUT R22, R5, R3, R22, 0xfe, !PT ;  /* 0x0000000305167212 */ /* 0x000fce00078efe16 */
.L_x_6092:
[----:B------:R-:W-:Y:S05]  /*0b00*/  BSYNC B0 ;  /* 0x0000000000007941 */ /* 0x000fea0003800000 */
.L_x_6091:
[----:B------:R-:W0:Y:S01]  /*0b10*/  F2I.S64.TRUNC R22, R22 ;  /* 0x0000001600167311 */ /* 0x000e22000020d900 */
[----:B------:R-:W-:Y:S05]  /*0b20*/  BRA `(.L_x_6076) ;  /* 0x00000004000c7947 */ /* 0x000fea0003800000 */
.L_x_6089:
        /* <DEDUP_REMOVED lines=21> */
.L_x_6098:
[----:B------:R-:W-:Y:S05]  /*0c80*/  BSYNC B1 ;  /* 0x0000000000017941 */ /* 0x000fea0003800000 */
.L_x_6097:
[----:B------:R-:W-:Y:S01]  /*0c90*/  IMAD.SHL.U32 R3, R3, 0x200000, RZ ;  /* 0x0020000003037824 */ /* 0x000fe200078e00ff */
[----:B------:R-:W-:-:S04]  /*0ca0*/  LEA R5, R0, 0x37800000, 0x17 ;  /* 0x3780000000057811 */ /* 0x000fc800078eb8ff */
[----:B------:R-:W-:-:S07]  /*0cb0*/  LOP3.LUT R22, R5, R3, R22, 0xfe, !PT ;  /* 0x0000000305167212 */ /* 0x000fce00078efe16 */
.L_x_6096:
[----:B------:R-:W-:Y:S05]  /*0cc0*/  BSYNC B0 ;  /* 0x0000000000007941 */ /* 0x000fea0003800000 */
.L_x_6095:
[----:B------:R-:W0:Y:S01]  /*0cd0*/  F2I.S64.TRUNC R22, R22 ;  /* 0x0000001600167311 */ /* 0x000e22000020d900 */
[----:B------:R-:W-:Y:S05]  /*0ce0*/  BRA `(.L_x_6076) ;  /* 0x00000000009c7947 */ /* 0x000fea0003800000 */
.L_x_6088:
        /* <DEDUP_REMOVED lines=14> */
.L_x_6102:
[----:B------:R-:W-:Y:S05]  /*0dd0*/  BSYNC B0 ;  /* 0x0000000000007941 */ /* 0x000fea0003800000 */
.L_x_6101:
[----:B------:R-:W0:Y:S01]  /*0de0*/  F2I.S64.TRUNC R22, R22 ;  /* 0x0000001600167311 */ /* 0x000e22000020d900 */
[----:B------:R-:W-:Y:S05]  /*0df0*/  BRA `(.L_x_6076) ;  /* 0x0000000000587947 */ /* 0x000fea0003800000 */
.L_x_6075:
        /* <DEDUP_REMOVED lines=16> */
.L_x_6103:
[----:B------:R-:W-:Y:S01]  /*0f00*/  CS2R R22, SRZ ;  /* 0x0000000000167805 */ /* 0x000fe2000001ff00 */
[----:B------:R-:W-:Y:S06]  /*0f10*/  BRA `(.L_x_6076) ;  /* 0x0000000000107947 */ /* 0x000fec0003800000 */
.L_x_6100:
[----:B------:R0:W5:Y:S01]  /*0f20*/  LDG.E.64 R22, desc[UR36][R4.64] ;  /* 0x0000002404167981 */ /* 0x000162000c1e1b00 */
[----:B------:R-:W-:Y:S05]  /*0f30*/  BRA `(.L_x_6076) ;  /* 0x0000000000087947 */ /* 0x000fea0003800000 */
.L_x_6099:
[----:B------:R0:W5:Y:S01]  /*0f40*/  LDG.E R22, desc[UR36][R4.64] ;  /* 0x0000002404167981 */ /* 0x000162000c1e1900 */
[----:B------:R-:W-:-:S07]  /*0f50*/  IMAD.MOV.U32 R23, RZ, RZ, RZ ;  /* 0x000000ffff177224 */ /* 0x000fce00078e00ff */
.L_x_6076:
[----:B------:R-:W2:Y:S02]  /*0f60*/  S2R R27, SR_TID.X ;  /* 0x00000000001b7919 */ /* 0x000ea40000002100 */
[----:B--2---:R-:W-:-:S07]  /*0f70*/  VIADD R27, R27, 0x80 ;  /* 0x000000801b1b7836 */ /* 0x004fce0000000000 */
.L_x_6070:
[----:B------:R-:W-:Y:S05]  /*0f80*/  BSYNC B6 ;  /* 0x0000000000067941 */ /* 0x000fea0003800000 */
.L_x_6069:
        /* <DEDUP_REMOVED lines=24> */
.L_x_6109:
[----:B------:R0:W5:Y:S01]  /*1110*/  LDG.E.U8 R24, desc[UR36][R4.64] ;  /* 0x0000002404187981 */ /* 0x000162000c1e1100 */
[----:B------:R-:W-:Y:S01]  /*1120*/  IMAD.MOV.U32 R25, RZ, RZ, RZ ;  /* 0x000000ffff197224 */ /* 0x000fe200078e00ff */
[----:B------:R-:W-:Y:S06]  /*1130*/  BRA `(.L_x_6111) ;  /* 0x0000000c00487947 */ /* 0x000fec0003800000 */
.L_x_6108:
        /* <DEDUP_REMOVED lines=8> */
.L_x_6113:
[----:B------:R-:W2:Y:S02]  /*11c0*/  LDG.E R24, desc[UR36][R4.64] ;  /* 0x0000002404187981 */ /* 0x000ea4000c1e1900 */
[----:B--2---:R-:W-:Y:S01]  /*11d0*/  SHF.R.S32.HI R25, RZ, 0x1f, R24 ;  /* 0x0000001fff197819 */ /* 0x004fe20000011418 */
[----:B------:R-:W-:Y:S06]  /*11e0*/  BRA `(.L_x_6111) ;  /* 0x0000000c001c7947 */ /* 0x000fec0003800000 */
.L_x_6112:
[----:B------:R-:W2:Y:S02]  /*11f0*/  LDG.E.S16 R24, desc[UR36][R4.64] ;  /* 0x0000002404187981 */ /* 0x000ea4000c1e1700 */
[----:B--2---:R-:W-:Y:S01]  /*1200*/  SHF.R.S32.HI R25, RZ, 0x1f, R24 ;  /* 0x0000001fff197819 */ /* 0x004fe20000011418 */
[----:B------:R-:W-:Y:S06]  /*1210*/  BRA `(.L_x_6111) ;  /* 0x0000000c00107947 */ /* 0x000fec0003800000 */
.L_x_6107:
        /* <DEDUP_REMOVED lines=9> */
.L_x_6115:
[----:B------:R-:W2:Y:S02]  /*12b0*/  LDG.E.U16 R4, desc[UR36][R4.64] ;  /* 0x0000002404047981 */ /* 0x000ea4000c1e1500 */
[----:B--2---:R-:W-:-:S06]  /*12c0*/  HADD2.F32 R24, -RZ, R4.H0_H0 ;  /* 0x20000004ff187230 */ /* 0x004fcc0000004100 */
[----:B------:R-:W0:Y:S01]  /*12d0*/  F2I.S64.TRUNC R24, R24 ;  /* 0x0000001800187311 */ /* 0x000e22000020d900 */
[----:B------:R-:W-:Y:S05]  /*12e0*/  BRA `(.L_x_6111) ;  /* 0x0000000800dc7947 */ /* 0x000fea0003800000 */
.L_x_6114:
        /* <DEDUP_REMOVED lines=9> */
.L_x_6117:
[----:B------:R-:W2:Y:S02]  /*1380*/  LDG.E.U16 R4, desc[UR36][R4.64] ;  /* 0x0000002404047981 */ /* 0x000ea4000c1e1500 */
[----:B--2---:R-:W-:-:S06]  /*1390*/  HADD2.F32 R24, -RZ, R4.H0_H0 ;  /* 0x20000004ff187230 */ /* 0x004fcc0000004100 */
[----:B------:R-:W0:Y:S01]  /*13a0*/  F2I.S64.TRUNC R24, R24 ;  /* 0x0000001800187311 */ /* 0x000e22000020d900 */
[----:B------:R-:W-:Y:S05]  /*13b0*/  BRA `(.L_x_6111) ;  /* 0x0000000800a87947 */ /* 0x000fea0003800000 */
.L_x_6116:
[----:B------:R-:W2:Y:S02]  /*13c0*/  LDG.E.64 R4, desc[UR36][R4.64] ;  /* 0x0000002404047981 */ /* 0x000ea4000c1e1b00 */
[----:B--2---:R0:W1:Y:S01]  /*13d0*/  F2I.S64.F64.TRUNC R24, R4 ;  /* 0x0000000400187311 */ /* 0x004062000030d900 */
[----:B------:R-:W-:Y:S05]  /*13e0*/  BRA `(.L_x_6111) ;  /* 0x00000008009c7947 */ /* 0x000fea0003800000 */
.L_x_6106:
        /* <DEDUP_REMOVED lines=13> */
.L_x_6120:
[----:B------:R-:W2:Y:S02]  /*14c0*/  LDG.E.64 R4, desc[UR36][R4.64] ;  /* 0x0000002404047981 */ /* 0x000ea4000c1e1b00 */
[----:B--2---:R0:W1:Y:S01]  /*14d0*/  F2I.S64.F64.TRUNC R24, R4 ;  /* 0x0000000400187311 */ /* 0x004062000030d900 */
[----:B------:R-:W-:Y:S05]  /*14e0*/  BRA `(.L_x_6111) ;  /* 0x00000008005c7947 */ /* 0x000fea0003800000 */
.L_x_6119:
        /* <DEDUP_REMOVED lines=27> */
.L_x_6122:
        /* <DEDUP_REMOVED lines=14> */
.L_x_6121:
[----:B------:R-:W2:Y:S02]  /*1780*/  LDG.E.U16 R24, desc[UR36][R4.64] ;  /* 0x0000002404187981 */ /* 0x000ea4000c1e1500 */
[----:B--2---:R-:W-:-:S06]  /*1790*/  IMAD.U32 R24, R24, 0x10000, RZ ;  /* 0x0001000018187824 */ /* 0x004fcc00078e00ff */
[----:B------:R-:W0:Y:S01]  /*17a0*/  F2I.S64.TRUNC R24, R24 ;  /* 0x0000001800187311 */ /* 0x000e22000020d900 */
[----:B------:R-:W-:Y:S05]  /*17b0*/  BRA `(.L_x_6111) ;  /* 0x0000000400a87947 */ /* 0x000fea0003800000 */
.L_x_6118:
        /* <DEDUP_REMOVED lines=11> */
.L_x_6125:
        /* <DEDUP_REMOVED lines=21> */
.L_x_6129:
[----:B------:R-:W-:Y:S05]  /*19c0*/  BSYNC B1 ;  /* 0x0000000000017941 */ /* 0x000fea0003800000 */
.L_x_6128:
[----:B------:R-:W-:Y:S01]  /*19d0*/  IMAD.SHL.U32 R3, R3, 0x100000, RZ ;  /* 0x0010000003037824 */ /* 0x000fe200078e00ff */
[----:B------:R-:W-:-:S04]  /*19e0*/  LEA R5, R0, 0x3b800000, 0x17 ;  /* 0x3b80000000057811 */ /* 0x000fc800078eb8ff */
[----:B------:R-:W-:-:S07]  /*19f0*/  LOP3.LUT R24, R5, R3, R24, 0xfe, !PT ;  /* 0x0000000305187212 */ /* 0x000fce00078efe18 */
.L_x_6127:
[----:B------:R-:W-:Y:S05]  /*1a00*/  BSYNC B0 ;  /* 0x0000000000007941 */ /* 0x000fea0003800000 */
.L_x_6126:
[----:B------:R-:W0:Y:S01]  /*1a10*/  F2I.S64.TRUNC R24, R24 ;  /* 0x0000001800187311 */ /* 0x000e22000020d900 */
[----:B------:R-:W-:Y:S05]  /*1a20*/  BRA `(.L_x_6111) ;  /* 0x00000004000c7947 */ /* 0x000fea0003800000 */
.L_x_6124:
        /* <DEDUP_REMOVED lines=21> */
.L_x_6133:
[----:B------:R-:W-:Y:S05]  /*1b80*/  BSYNC B1 ;  /* 0x0000000000017941 */ /* 0x000fea0003800000 */
.L_x_6132:
[----:B------:R-:W-:Y:S01]  /*1b90*/  IMAD.SHL.U32 R3, R3, 0x200000, RZ ;  /* 0x0020000003037824 */ /* 0x000fe200078e00ff */
[----:B------:R-:W-:-:S04]  /*1ba0*/  LEA R5, R0, 0x37800000, 0x17 ;  /* 0x3780000000057811 */ /* 0x000fc800078eb8ff */
[----:B------:R-:W-:-:S07]  /*1bb0*/  LOP3.LUT R24, R5, R3, R24, 0xfe, !PT ;  /* 0x0000000305187212 */ /* 0x000fce00078efe18 */
.L_x_6131:
[----:B------:R-:W-:Y:S05]  /*1bc0*/  BSYNC B0 ;  /* 0x0000000000007941 */ /* 0x000fea0003800000 */
.L_x_6130:
[----:B------:R-:W0:Y:S01]  /*1bd0*/  F2I.S64.TRUNC R24, R24 ;  /* 0x0000001800187311 */ /* 0x000e22000020d900 */
[----:B------:R-:W-:Y:S05]  /*1be0*/  BRA `(.L_x_6111) ;  /* 0x00000000009c7947 */ /* 0x000fea0003800000 */
.L_x_6123:
        /* <DEDUP_REMOVED lines=14> */
.L_x_6137:
[----:B------:R-:W-:Y:S05]  /*1cd0*/  BSYNC B0 ;  /* 0x0000000000007941 */ /* 0x000fea0003800000 */
.L_x_6136:
[----:B------:R-:W0:Y:S01]  /*1ce0*/  F2I.S64.TRUNC R24, R24 ;  /* 0x0000001800187311 */ /* 0x000e22000020d900 */
[----:B------:R-:W-:Y:S05]  /*1cf0*/  BRA `(.L_x_6111) ;  /* 0x0000000000587947 */ /* 0x000fea0003800000 */
.L_x_6110:
        /* <DEDUP_REMOVED lines=16> */
.L_x_6138:
[----:B------:R-:W-:Y:S01]  /*1e00*/  CS2R R24, SRZ ;  /* 0x0000000000187805 */ /* 0x000fe2000001ff00 */
[----:B------:R-:W-:Y:S06]  /*1e10*/  BRA `(.L_x_6111) ;  /* 0x0000000000107947 */ /* 0x000fec0003800000 */
.L_x_6135:
[----:B------:R0:W5:Y:S01]  /*1e20*/  LDG.E.64 R24, desc[UR36][R4.64] ;  /* 0x0000002404187981 */ /* 0x000162000c1e1b00 */
[----:B------:R-:W-:Y:S05]  /*1e30*/  BRA `(.L_x_6111) ;  /* 0x0000000000087947 */ /* 0x000fea0003800000 */
.L_x_6134:
[----:B------:R0:W5:Y:S01]  /*1e40*/  LDG.E R24, desc[UR36][R4.64] ;  /* 0x0000002404187981 */ /* 0x000162000c1e1900 */
[----:B------:R-:W-:-:S07]  /*1e50*/  IMAD.MOV.U32 R25, RZ, RZ, RZ ;  /* 0x000000ffff197224 */ /* 0x000fce00078e00ff */
.L_x_6111:
[----:B------:R-:W-:-:S07]  /*1e60*/  VIADD R27, R27, 0x80 ;  /* 0x000000801b1b7836 */ /* 0x000fce0000000000 */
.L_x_6105:
[----:B------:R-:W-:Y:S05]  /*1e70*/  BSYNC B6 ;  /* 0x0000000000067941 */ /* 0x000fea0003800000 */
.L_x_6104:
        /* <DEDUP_REMOVED lines=26> */
.L_x_6144:
[----:B------:R0:W5:Y:S01]  /*2020*/  LDG.E.U8 R16, desc[UR36][R4.64] ;  /* 0x0000002404107981 */ /* 0x000162000c1e1100 */
[----:B------:R-:W-:Y:S01]  /*2030*/  IMAD.MOV.U32 R17, RZ, RZ, RZ ;  /* 0x000000ffff117224 */ /* 0x000fe200078e00ff */
[----:B------:R-:W-:Y:S06]  /*2040*/  BRA `(.L_x_6146) ;  /* 0x0000000c00487947 */ /* 0x000fec0003800000 */
.L_x_6143:
        /* <DEDUP_REMOVED lines=8> */
.L_x_6148:
[----:B------:R-:W2:Y:S02]  /*20d0*/  LDG.E R16, desc[UR36][R4.64] ;  /* 0x0000002404107981 */ /* 0x000ea4000c1e1900 */
[----:B--2---:R-:W-:Y:S01]  /*20e0*/  SHF.R.S32.HI R17, RZ, 0x1f, R16 ;  /* 0x0000001fff117819 */ /* 0x004fe20000011410 */
[----:B------:R-:W-:Y:S06]  /*20f0*/  BRA `(.L_x_6146) ;  /* 0x0000000c001c7947 */ /* 0x000fec0003800000 */
.L_x_6147:
[----:B------:R-:W2:Y:S02]  /*2100*/  LDG.E.S16 R16, desc[UR36][R4.64] ;  /* 0x0000002404107981 */ /* 0x000ea4000c1e1700 */
[----:B--2---:R-:W-:Y:S01]  /*2110*/  SHF.R.S32.HI R17, RZ, 0x1f, R16 ;  /* 0x0000001fff117819 */ /* 0x004fe20000011410 */
[----:B------:R-:W-:Y:S06]  /*2120*/  BRA `(.L_x_6146) ;  /* 0x0000000c00107947 */ /* 0x000fec0003800000 */
.L_x_6142:
        /* <DEDUP_REMOVED lines=9> */
.L_x_6150:
[----:B------:R-:W2:Y:S02]  /*21c0*/  LDG.E.U16 R4, desc[UR36][R4.64] ;  /* 0x0000002404047981 */ /* 0x000ea4000c1e1500 */
[----:B--2---:R-:W-:-:S06]  /*21d0*/  HADD2.F32 R16, -RZ, R4.H0_H0 ;  /* 0x20000004ff107230 */ /* 0x004fcc0000004100 */
[----:B------:R-:W0:Y:S01]  /*21e0*/  F2I.S64.TRUNC R16, R16 ;  /* 0x0000001000107311 */ /* 0x000e22000020d900 */
[----:B------:R-:W-:Y:S05]  /*21f0*/  BRA `(.L_x_6146) ;  /* 0x0000000800dc7947 */ /* 0x000fea0003800000 */
.L_x_6149:
        /* <DEDUP_REMOVED lines=9> */
.L_x_6152:
[----:B------:R-:W2:Y:S02]  /*2290*/  LDG.E.U16 R4, desc[UR36][R4.64] ;  /* 0x0000002404047981 */ /* 0x000ea4000c1e1500 */
[----:B--2---:R-:W-:-:S06]  /*22a0*/  HADD2.F32 R16, -RZ, R4.H0_H0 ;  /* 0x20000004ff107230 */ /* 0x004fcc0000004100 */
[----:B------:R-:W0:Y:S01]  /*22b0*/  F2I.S64.TRUNC R16, R16 ;  /* 0x0000001000107311 */ /* 0x000e22000020d900 */
[----:B------:R-:W-:Y:S05]  /*22c0*/  BRA `(.L_x_6146) ;  /* 0x0000000800a87947 */ /* 0x000fea0003800000 */
.L_x_6151:
[----:B------:R-:W2:Y:S02]  /*22d0*/  LDG.E.64 R4, desc[UR36][R4.64] ;  /* 0x0000002404047981 */ /* 0x000ea4000c1e1b00 */
[----:B--2---:R0:W1:Y:S01]  /*22e0*/  F2I.S64.F64.TRUNC R16, R4 ;  /* 0x0000000400107311 */ /* 0x004062000030d900 */
[----:B------:R-:W-:Y:S05]  /*22f0*/  BRA `(.L_x_6146) ;  /* 0x00000008009c7947 */ /* 0x000fea0003800000 */
.L_x_6141:
        /* <DEDUP_REMOVED lines=13> */
.L_x_6155:
[----:B------:R-:W2:Y:S02]  /*23d0*/  LDG.E.64 R4, desc[UR36][R4.64] ;  /* 0x0000002404047981 */ /* 0x000ea4000c1e1b00 */
[----:B--2---:R0:W1:Y:S01]  /*23e0*/  F2I.S64.F64.TRUNC R16, R4 ;  /* 0x0000000400107311 */ /* 0x004062000030d900 */
[----:B------:R-:W-:Y:S05]  /*23f0*/  BRA `(.L_x_6146) ;  /* 0x00000008005c7947 */ /* 0x000fea0003800000 */
.L_x_6154:
        /* <DEDUP_REMOVED lines=27> */
.L_x_6157:
        /* <DEDUP_REMOVED lines=14> */
.L_x_6156:
[----:B------:R-:W2:Y:S02]  /*2690*/  LDG.E.U16 R16, desc[UR36][R4.64] ;  /* 0x0000002404107981 */ /* 0x000ea4000c1e1500 */
[----:B--2---:R-:W-:-:S06]  /*26a0*/  IMAD.U32 R16, R16, 0x10000, RZ ;  /* 0x0001000010107824 */ /* 0x004fcc00078e00ff */
[----:B------:R-:W0:Y:S01]  /*26b0*/  F2I.S64.TRUNC R16, R16 ;  /* 0x0000001000107311 */ /* 0x000e22000020d900 */
[----:B------:R-:W-:Y:S05]  /*26c0*/  BRA `(.L_x_6146) ;  /* 0x0000000400a87947 */ /* 0x000fea0003800000 */
.L_x_6153:
        /* <DEDUP_REMOVED lines=11> */
.L_x_6160:
        /* <DEDUP_REMOVED lines=21> */
.L_x_6164:
[----:B------:R-:W-:Y:S05]  /*28d0*/  BSYNC B1 ;  /* 0x0000000000017941 */ /* 0x000fea0003800000 */
.L_x_6163:
[----:B------:R-:W-:Y:S01]  /*28e0*/  IMAD.SHL.U32 R3, R3, 0x100000, RZ ;  /* 0x0010000003037824 */ /* 0x000fe200078e00ff */
[----:B------:R-:W-:-:S04]  /*28f0*/  LEA R5, R0, 0x3b800000, 0x17 ;  /* 0x3b80000000057811 */ /* 0x000fc800078eb8ff */
[----:B------:R-:W-:-:S07]  /*2900*/  LOP3.LUT R16, R5, R3, R16, 0xfe, !PT ;  /* 0x0000000305107212 */ /* 0x000fce00078efe10 */
.L_x_6162:
[----:B------:R-:W-:Y:S05]  /*2910*/  BSYNC B0 ;  /* 0x0000000000007941 */ /* 0x000fea0003800000 */
.L_x_6161:
[----:B------:R-:W1:Y:S01]  /*2920*/  F2I.S64.TRUNC R16, R16 ;  /* 0x0000001000107311 */ /* 0x000e62000020d900 */
[----:B------:R-:W-:Y:S05]  /*2930*/  BRA `(.L_x_6146) ;  /* 0x00000004000c7947 */ /* 0x000fea0003800000 */
.L_x_6159:
        /* <DEDUP_REMOVED lines=21> */
.L_x_6168:
[----:B------:R-:W-:Y:S05]  /*2a90*/  BSYNC B1 ;  /* 0x0000000000017941 */ /* 0x000fea0003800000 */
.L_x_6167:
[----:B------:R-:W-:Y:S01]  /*2aa0*/  IMAD.SHL.U32 R3, R3, 0x200000, RZ ;  /* 0x0020000003037824 */ /* 0x000fe200078e00ff */
[----:B------:R-:W-:-:S04]  /*2ab0*/  LEA R5, R0, 0x37800000, 0x17 ;  /* 0x3780000000057811 */ /* 0x000fc800078eb8ff */
[----:B------:R-:W-:-:S07]  /*2ac0*/  LOP3.LUT R16, R5, R3, R16, 0xfe, !PT ;  /* 0x0000000305107212 */ /* 0x000fce00078efe10 */
.L_x_6166:
[----:B------:R-:W-:Y:S05]  /*2ad0*/  BSYNC B0 ;  /* 0x0000000000007941 */ /* 0x000fea0003800000 */
.L_x_6165:
[----:B------:R-:W2:Y:S01]  /*2ae0*/  F2I.S64.TRUNC R16, R16 ;  /* 0x0000001000107311 */ /* 0x000ea2000020d900 */
[----:B------:R-:W-:Y:S05]  /*2af0*/  BRA `(.L_x_6146) ;  /* 0x00000000009c7947 */ /* 0x000fea0003800000 */
.L_x_6158:
        /* <DEDUP_REMOVED lines=14> */
.L_x_6172:
[----:B------:R-:W-:Y:S05]  /*2be0*/  BSYNC B0 ;  /* 0x0000000000007941 */ /* 0x000fea0003800000 */
.L_x_6171:
[----:B------:R-:W0:Y:S01]  /*2bf0*/  F2I.S64.TRUNC R16, R16 ;  /* 0x0000001000107311 */ /* 0x000e22000020d900 */
[----:B------:R-:W-:Y:S05]  /*2c00*/  BRA `(.L_x_6146) ;  /* 0x0000000000587947 */ /* 0x000fea0003800000 */
.L_x_6145:
        /* <DEDUP_REMOVED lines=16> */
.L_x_6173:
[----:B------:R-:W-:Y:S01]  /*2d10*/  CS2R R16, SRZ ;  /* 0x0000000000107805 */ /* 0x000fe2000001ff00 */
[----:B------:R-:W-:Y:S06]  /*2d20*/  BRA `(.L_x_6146) ;  /* 0x0000000000107947 */ /* 0x000fec0003800000 */
.L_x_6170:
[----:B------:R0:W5:Y:S01]  /*2d30*/  LDG.E.64 R16, desc[UR36][R4.64] ;  /* 0x0000002404107981 */ /* 0x000162000c1e1b00 */
[----:B------:R-:W-:Y:S05]  /*2d40*/  BRA `(.L_x_6146) ;  /* 0x0000000000087947 */ /* 0x000fea0003800000 */
.L_x_6169:
[----:B------:R0:W5:Y:S01]  /*2d50*/  LDG.E R16, desc[UR36][R4.64] ;  /* 0x0000002404107981 */ /* 0x000162000c1e1900 */
[----:B------:R-:W-:-:S07]  /*2d60*/  IMAD.MOV.U32 R17, RZ, RZ, RZ ;  /* 0x000000ffff117224 */ /* 0x000fce00078e00ff */
.L_x_6146:
[----:B------:R-:W-:-:S07]  /*2d70*/  VIADD R27, R27, 0x80 ;  /* 0x000000801b1b7836 */ /* 0x000fce0000000000 */
.L_x_6140:
[----:B------:R-:W-:Y:S05]  /*2d80*/  BSYNC B6 ;  /* 0x0000000000067941 */ /* 0x000fea0003800000 */
.L_x_6139:
[----:B------:R-:W-:Y:S01]  /*2d90*/  ISETP.GE.AND P0, PT, R27, R26, PT ;  /* 0x0000001a1b00720c */ /* 0x000fe20003f06270 */
[----:B------:R-:W-:-:S12]  /*2da0*/  BSSY B6, `(.L_x_6174) ;  /* 0x00000ea000067945 */ /* 0x000fd80003800000 */
[----:B------:R-:W-:Y:S05]  /*2db0*/  @P0 BRA `(.L_x_6175) ;  /* 0x0000000c00a00947 */ /* 0x000fea0003800000 */
[----:B01----:R-:W0:Y:S01]  /*2dc0*/  LDC.64 R4, c[0x0][0x250] ;  /* 0x00009400ff047b82 */ /* 0x003e220000000a00 */
[----:B--2---:R-:W-:Y:S01]  /*2dd0*/  PRMT R0, R28, 0x9910, RZ ;  /* 0x000099101c007816 */ /* 0x004fe200000000ff */
        /* <DEDUP_REMOVED lines=18> */
.L_x_6179:
[----:B------:R0:W5:Y:S01]  /*2f00*/  LDG.E.U8 R18, desc[UR36][R4.64] ;  /* 0x0000002404127981 */ /* 0x000162000c1e1100 */
[----:B------:R-:W-:Y:S01]  /*2f10*/  IMAD.MOV.U32 R19, RZ, RZ, RZ ;  /* 0x000000ffff137224 */ /* 0x000fe200078e00ff */
[----:B------:R-:W-:Y:S06]  /*2f20*/  BRA `(.L_x_6175) ;  /* 0x0000000c00447947 */ /* 0x000fec0003800000 */
.L_x_6178:
        /* <DEDUP_REMOVED lines=8> */
.L_x_6182:
[----:B------:R-:W2:Y:S02]  /*2fb0*/  LDG.E R18, desc[UR36][R4.64] ;  /* 0x0000002404127981 */ /* 0x000ea4000c1e1900 */
[----:B--2---:R-:W-:Y:S01]  /*2fc0*/  SHF.R.S32.HI R19, RZ, 0x1f, R18 ;  /* 0x0000001fff137819 */ /* 0x004fe20000011412 */
[----:B------:R-:W-:Y:S06]  /*2fd0*/  BRA `(.L_x_6175) ;  /* 0x0000000c00187947 */ /* 0x000fec0003800000 */
.L_x_6181:
[----:B------:R-:W2:Y:S02]  /*2fe0*/  LDG.E.S16 R18, desc[UR36][R4.64] ;  /* 0x0000002404127981 */ /* 0x000ea4000c1e1700 */
[----:B--2---:R-:W-:Y:S01]  /*2ff0*/  SHF.R.S32.HI R19, RZ, 0x1f, R18 ;  /* 0x0000001fff137819 */ /* 0x004fe20000011412 */
[----:B------:R-:W-:Y:S06]  /*3000*/  BRA `(.L_x_6175) ;  /* 0x0000000c000c7947 */ /* 0x000fec0003800000 */
.L_x_6177:
        /* <DEDUP_REMOVED lines=9> */
.L_x_6184:
[----:B------:R-:W2:Y:S02]  /*30a0*/  LDG.E.U16 R4, desc[UR36][R4.64] ;  /* 0x0000002404047981 */ /* 0x000ea4000c1e1500 */
[----:B--2---:R-:W-:-:S06]  /*30b0*/  HADD2.F32 R18, -RZ, R4.H0_H0 ;  /* 0x20000004ff127230 */ /* 0x004fcc0000004100 */
[----:B------:R-:W0:Y:S01]  /*30c0*/  F2I.S64.TRUNC R18, R18 ;  /* 0x0000001200127311 */ /* 0x000e22000020d900 */
[----:B------:R-:W-:Y:S05]  /*30d0*/  BRA `(.L_x_6175) ;  /* 0x0000000800d87947 */ /* 0x000fea0003800000 */
.L_x_6183:
        /* <DEDUP_REMOVED lines=9> */
.L_x_6186:
[----:B------:R-:W2:Y:S02]  /*3170*/  LDG.E.U16 R4, desc[UR36][R4.64] ;  /* 0x0000002404047981 */ /* 0x000ea4000c1e1500 */
[----:B--2---:R-:W-:-:S06]  /*3180*/  HADD2.F32 R18, -RZ, R4.H0_H0 ;  /* 0x20000004ff127230 */ /* 0x004fcc0000004100 */
[----:B------:R-:W0:Y:S01]  /*3190*/  F2I.S64.TRUNC R18, R18 ;  /* 0x0000001200127311 */ /* 0x000e22000020d900 */
[----:B------:R-:W-:Y:S05]  /*31a0*/  BRA `(.L_x_6175) ;  /* 0x0000000800a47947 */ /* 0x000fea0003800000 */
.L_x_6185:
[----:B------:R-:W2:Y:S02]  /*31b0*/  LDG.E.64 R4, desc[UR36][R4.64] ;  /* 0x0000002404047981 */ /* 0x000ea4000c1e1b00 */
[----:B--2---:R0:W1:Y:S01]  /*31c0*/  F2I.S64.F64.TRUNC R18, R4 ;  /* 0x0000000400127311 */ /* 0x004062000030d900 */
[----:B------:R-:W-:Y:S05]  /*31d0*/  BRA `(.L_x_6175) ;  /* 0x0000000800987947 */ /* 0x000fea0003800000 */
.L_x_6176:
        /* <DEDUP_REMOVED lines=13> */
.L_x_6189:
[----:B------:R-:W2:Y:S02]  /*32b0*/  LDG.E.64 R4, desc[UR36][R4.64] ;  /* 0x0000002404047981 */ /* 0x000ea4000c1e1b00 */
[----:B--2---:R0:W1:Y:S01]  /*32c0*/  F2I.S64.F64.TRUNC R18, R4 ;  /* 0x0000000400127311 */ /* 0x004062000030d900 */
[----:B------:R-:W-:Y:S05]  /*32d0*/  BRA `(.L_x_6175) ;  /* 0x0000000800587947 */ /* 0x000fea0003800000 */
.L_x_6188:
        /* <DEDUP_REMOVED lines=27> */
.L_x_6191:
        /* <DEDUP_REMOVED lines=14> */
.L_x_6190:
[----:B------:R-:W2:Y:S02]  /*3570*/  LDG.E.U16 R18, desc[UR36][R4.64] ;  /* 0x0000002404127981 */ /* 0x000ea4000c1e1500 */
[----:B--2---:R-:W-:-:S06]  /*3580*/  IMAD.U32 R18, R18, 0x10000, RZ ;  /* 0x0001000012127824 */ /* 0x004fcc00078e00ff */
[----:B------:R-:W0:Y:S01]  /*3590*/  F2I.S64.TRUNC R18, R18 ;  /* 0x0000001200127311 */ /* 0x000e22000020d900 */
[----:B------:R-:W-:Y:S05]  /*35a0*/  BRA `(.L_x_6175) ;  /* 0x0000000400a47947 */ /* 0x000fea0003800000 */
.L_x_6187:
        /* <DEDUP_REMOVED lines=11> */
.L_x_6194:
        /* <DEDUP_REMOVED lines=21> */
.L_x_6198:
[----:B------:R-:W-:Y:S05]  /*37b0*/  BSYNC B1 ;  /* 0x0000000000017941 */ /* 0x000fea0003800000 */
.L_x_6197:
[----:B------:R-:W-:Y:S01]  /*37c0*/  IMAD.SHL.U32 R3, R3, 0x100000, RZ ;  /* 0x0010000003037824 */ /* 0x000fe200078e00ff */
[----:B------:R-:W-:-:S04]  /*37d0*/  LEA R5, R0, 0x3b800000, 0x17 ;  /* 0x3b80000000057811 */ /* 0x000fc800078eb8ff */
[----:B------:R-:W-:-:S07]  /*37e0*/  LOP3.LUT R18, R5, R3, R18, 0xfe, !PT ;  /* 0x0000000305127212 */ /* 0x000fce00078efe12 */
.L_x_6196:
[----:B------:R-:W-:Y:S05]  /*37f0*/  BSYNC B0 ;  /* 0x0000000000007941 */ /* 0x000fea0003800000 */
.L_x_6195:
[----:B------:R-:W0:Y:S01]  /*3800*/  F2I.S64.TRUNC R18, R18 ;  /* 0x0000001200127311 */ /* 0x000e22000020d900 */
[----:B------:R-:W-:Y:S05]  /*3810*/  BRA `(.L_x_6175) ;  /* 0x0000000400087947 */ /* 0x000fea0003800000 */
.L_x_6193:
        /* <DEDUP_REMOVED lines=21> */
.L_x_6202:
[----:B------:R-:W-:Y:S05]  /*3970*/  BSYNC B1 ;  /* 0x0000000000017941 */ /* 0x000fea0003800000 */
.L_x_6201:
[----:B------:R-:W-:Y:S01]  /*3980*/  IMAD.SHL.U32 R3, R3, 0x200000, RZ ;  /* 0x0020000003037824 */ /* 0x000fe200078e00ff */
[----:B------:R-:W-:-:S04]  /*3990*/  LEA R5, R0, 0x37800000, 0x17 ;  /* 0x3780000000057811 */ /* 0x000fc800078eb8ff */
[----:B------:R-:W-:-:S07]  /*39a0*/  LOP3.LUT R18, R5, R3, R18, 0xfe, !PT ;  /* 0x0000000305127212 */ /* 0x000fce00078efe12 */
.L_x_6200:
[----:B------:R-:W-:Y:S05]  /*39b0*/  BSYNC B0 ;  /* 0x0000000000007941 */ /* 0x000fea0003800000 */
.L_x_6199:
[----:B------:R-:W0:Y:S01]  /*39c0*/  F2I.S64.TRUNC R18, R18 ;  /* 0x0000001200127311 */ /* 0x000e22000020d900 */
[----:B------:R-:W-:Y:S05]  /*39d0*/  BRA `(.L_x_6175) ;  /* 0x0000000000987947 */ /* 0x000fea0003800000 */
.L_x_6192:
        /* <DEDUP_REMOVED lines=14> */
.L_x_6206:
[----:B------:R-:W-:Y:S05]  /*3ac0*/  BSYNC B0 ;  /* 0x0000000000007941 */ /* 0x000fea0003800000 */
.L_x_6205:
[----:B------:R-:W0:Y:S01]  /*3ad0*/  F2I.S64.TRUNC R18, R18 ;  /* 0x0000001200127311 */ /* 0x000e22000020d900 */
[----:B------:R-:W-:Y:S05]  /*3ae0*/  BRA `(.L_x_6175) ;  /* 0x0000000000547947 */ /* 0x000fea0003800000 */
.L_x_6180:
        /* <DEDUP_REMOVED lines=16> */
.L_x_6207:
[----:B------:R-:W-:Y:S05]  /*3bf0*/  BRA `(.L_x_6175) ;  /* 0x0000000000107947 */ /* 0x000fea0003800000 */
.L_x_6204:
[----:B------:R0:W5:Y:S01]  /*3c00*/  LDG.E.64 R18, desc[UR36][R4.64] ;  /* 0x0000002404127981 */ /* 0x000162000c1e1b00 */
[----:B------:R-:W-:Y:S05]  /*3c10*/  BRA `(.L_x_6175) ;  /* 0x0000000000087947 */ /* 0x000fea0003800000 */
.L_x_6203:
[----:B------:R0:W5:Y:S01]  /*3c20*/  LDG.E R18, desc[UR36][R4.64] ;  /* 0x0000002404127981 */ /* 0x000162000c1e1900 */
[----:B------:R-:W-:-:S07]  /*3c30*/  IMAD.MOV.U32 R19, RZ, RZ, RZ ;  /* 0x000000ffff137224 */ /* 0x000fce00078e00ff */
.L_x_6175:
[----:B------:R-:W-:Y:S05]  /*3c40*/  BSYNC B6 ;  /* 0x0000000000067941 */ /* 0x000fea0003800000 */
.L_x_6174:
[----:B------:R-:W3:Y:S01]  /*3c50*/  LDC.64 R10, c[0x0][0x218] ;  /* 0x00008600ff0a7b82 */ /* 0x000ee20000000a00 */
[----:B0-----:R-:W-:Y:S02]  /*3c60*/  CS2R R6, SRZ ;  /* 0x0000000000067805 */ /* 0x001fe4000001ff00 */
[----:B------:R-:W-:Y:S02]  /*3c70*/  CS2R R8, SRZ ;  /* 0x0000000000087805 */ /* 0x000fe4000001ff00 */
[----:B-1----:R-:W-:Y:S01]  /*3c80*/  CS2R R4, SRZ ;  /* 0x0000000000047805 */ /* 0x002fe2000001ff00 */
[----:B--2---:R-:W-:Y:S02]  /*3c90*/  IMAD.MOV.U32 R0, RZ, RZ, RZ ;  /* 0x000000ffff007224 */ /* 0x004fe400078e00ff */
[----:B------:R-:W-:Y:S01]  /*3ca0*/  IMAD.MOV.U32 R3, RZ, RZ, RZ ;  /* 0x000000ffff037224 */ /* 0x000fe200078e00ff */
[----:B------:R-:W0:Y:S01]  /*3cb0*/  LDC.64 R12, c[0x0][0x228] ;  /* 0x00008a00ff0c7b82 */ /* 0x000e220000000a00 */
[----:B---3--:R-:W-:-:S04]  /*3cc0*/  ISETP.NE.U32.AND P0, PT, R10, RZ, PT ;  /* 0x000000ff0a00720c */ /* 0x008fc80003f05070 */
[----:B------:R-:W-:Y:S02]  /*3cd0*/  ISETP.NE.AND.EX P0, PT, R11, RZ, PT, P0 ;  /* 0x000000ff0b00720c */ /* 0x000fe40003f05300 */
[----:B0-----:R-:W-:-:S04]  /*3ce0*/  ISETP.GE.U32.AND P1, PT, R12, 0x1, PT ;  /* 0x000000010c00780c */ /* 0x001fc80003f26070 */
[----:B------:R-:W-:-:S04]  /*3cf0*/  ISETP.GE.AND.EX P1, PT, R13, RZ, PT, P1 ;  /* 0x000000ff0d00720c */ /* 0x000fc80003f26310 */
[----:B------:R-:W-:-:S13]  /*3d00*/  PLOP3.LUT P0, PT, P0, P1, PT, 0x2a, 0x0 ;  /* 0x000000000000781c */ /* 0x000fda0000702572 */
[----:B------:R-:W-:Y:S05]  /*3d10*/  @P0 BRA `(.L_x_6208) ;  /* 0x0000005800800947 */ /* 0x000fea0003800000 */
[----:B------:R-:W0:Y:S01]  /*3d20*/  S2R R15, SR_TID.X ;  /* 0x00000000000f7919 */ /* 0x000e220000002100 */
[----:B------:R-:W-:Y:S01]  /*3d30*/  IADD3 R20, P0, R12, -0x1, RZ ;  /* 0xffffffff0c147810 */ /* 0x000fe20007f1e0ff */
[----:B------:R-:W-:Y:S03]  /*3d40*/  BSSY B1, `(.L_x_6209) ;  /* 0x0000171000017945 */ /* 0x000fe60003800000 */
[----:B------:R-:W-:Y:S02]  /*3d50*/  IADD3.X R21, R13, -0x1, RZ, P0, !PT ;  /* 0xffffffff0d157810 */ /* 0x000fe400007fe4ff */
[----:B0-----:R-:W-:-:S13]  /*3d60*/  ISETP.GE.AND P1, PT, R15, R26, PT ;  /* 0x0000001a0f00720c */ /* 0x001fda0003f26270 */
[----:B------:R-:W-:Y:S05]  /*3d70*/  @P1 BRA `(.L_x_6210) ;  /* 0x0000001400b41947 */ /* 0x000fea0003800000 */
[----:B------:R-:W0:Y:S01]  /*3d80*/  LDC.64 R14, c[0x0][0x238] ;  /* 0x00008e00ff0e7b82 */ /* 0x000e220000000a00 */
[----:B------:R-:W-:Y:S01]  /*3d90*/  ISETP.GE.U32.AND P0, PT, R20, 0x3, PT ;  /* 0x000000031400780c */ /* 0x000fe20003f06070 */
[----:B------:R-:W-:Y:S01]  /*3da0*/  ULDC.64 UR4, c[0x0][0x220] ;  /* 0x0000880000047ab9 */ /* 0x000fe20000000a00 */
[----:B------:R-:W-:Y:S02]  /*3db0*/  IMAD.MOV.U32 R42, RZ, RZ, RZ ;  /* 0x000000ffff2a7224 */ /* 0x000fe400078e00ff */
[----:B------:R-:W-:Y:S01]  /*3dc0*/  ISETP.GE.U32.AND.EX P0, PT, R21, RZ, PT, P0 ;  /* 0x000000ff1500720c */ /* 0x000fe20003f06100 */
[----:B----45:R-:W-:Y:S01]  /*3dd0*/  IMAD R3, R23, UR4, RZ ;  /* 0x0000000417037c24 */ /* 0x030fe2000f8e02ff */
[----:B------:R-:W-:Y:S01]  /*3de0*/  LOP3.LUT R21, R12, 0x3, RZ, 0xc0, !PT ;  /* 0x000000030c157812 */ /* 0x000fe200078ec0ff */
[----:B------:R-:W-:Y:S02]  /*3df0*/  IMAD.MOV.U32 R41, RZ, RZ, RZ ;  /* 0x000000ffff297224 */ /* 0x000fe400078e00ff */
[----:B------:R-:W-:-:S02]  /*3e00*/  IMAD R31, R22, UR5, R3 ;  /* 0x00000005161f7c24 */ /* 0x000fc4000f8e0203 */
[----:B------:R-:W-:-:S04]  /*3e10*/  IMAD.WIDE.U32 R22, R22, UR4, RZ ;  /* 0x0000000416167c25 */ /* 0x000fc8000f8e00ff */
[----:B------:R-:W-:Y:S02]  /*3e20*/  IMAD.MOV.U32 R0, RZ, RZ, RZ ;  /* 0x000000ffff007224 */ /* 0x000fe400078e00ff */
[----:B------:R-:W-:Y:S02]  /*3e30*/  IMAD.MOV.U32 R3, RZ, RZ, RZ ;  /* 0x000000ffff037224 */ /* 0x000fe400078e00ff */
[----:B------:R-:W-:Y:S01]  /*3e40*/  IMAD.IADD R27, R23, 0x1, R31 ;  /* 0x00000001171b7824 */ /* 0x000fe200078e021f */
[----:B------:R-:W-:Y:S06]  /*3e50*/  @!P0 BRA `(.L_x_6211) ;  /* 0x0000001000a08947 */ /* 0x000fec0003800000 */
[----:B------:R-:W-:Y:S01]  /*3e60*/  IADD3 R40, P0, -R21, R12, RZ ;  /* 0x0000000c15287210 */ /* 0x000fe20007f1e1ff */
[----:B0-----:R-:W-:Y:S01]  /*3e70*/  IMAD.SHL.U32 R43, R15, 0x8, RZ ;  /* 0x000000080f2b7824 */ /* 0x001fe200078e00ff */
[----:B------:R-:W-:Y:S01]  /*3e80*/  LEA R34, P1, R22, R10, 0x3 ;  /* 0x0000000a16227211 */ /* 0x000fe200078218ff */
[----:B------:R-:W-:Y:S01]  /*3e90*/  IMAD.IADD R15, R31, 0x1, R23 ;  /* 0x000000011f0f7824 */ /* 0x000fe200078e0217 */
[----:B------:R-:W-:Y:S01]  /*3ea0*/  IADD3.X R13, R13, -0x1, RZ, P0, !PT ;  /* 0xffffffff0d0d7810 */ /* 0x000fe200007fe4ff */
[----:B------:R-:W-:Y:S01]  /*3eb0*/  IMAD.WIDE.U32 R28, R14, 0x8, RZ ;  /* 0x000000080e1c7825 */ /* 0x000fe200078e00ff */
[----:B------:R-:W-:Y:S01]  /*3ec0*/  ISETP.GT.U32.AND P0, PT, R40, RZ, PT ;  /* 0x000000ff2800720c */ /* 0x000fe20003f04070 */
[----:B------:R-:W-:Y:S01]  /*3ed0*/  BSSY B0, `(.L_x_6211) ;  /* 0x0000120000007945 */ /* 0x000fe20003800000 */
[----:B------:R-:W-:Y:S01]  /*3ee0*/  LEA.HI.X R15, R22, R11, R15, 0x3, P1 ;  /* 0x0000000b160f7211 */ /* 0x000fe200008f1c0f */
        /* <DEDUP_REMOVED lines=11> */
.L_x_6214:
[----:B------:R-:W-:Y:S01]  /*3fa0*/  ULDC.64 UR4, c[0x0][0x230] ;  /* 0x00008c0000047ab9 */ /* 0x000fe20000000a00 */
[----:B------:R-:W-:Y:S01]  /*3fb0*/  IMAD.MOV.U32 R14, RZ, RZ, R34 ;  /* 0x000000ffff0e7224 */ /* 0x000fe200078e0022 */
[----:B------:R-:W-:-:S04]  /*3fc0*/  LEA R30, P1, R42, UR4, 0x3 ;  /* 0x000000042a1e7c11 */ /* 0x000fc8000f8218ff */
[----:B------:R-:W-:Y:S01]  /*3fd0*/  LEA.HI.X R31, R42, UR5, R41, 0x3, P1 ;  /* 0x000000052a1f7c11 */ /* 0x000fe200088f1c29 */
[----:B------:R-:W2:Y:S04]  /*3fe0*/  LDG.E.64 R32, desc[UR36][R14.64] ;  /* 0x000000240e207981 */ /* 0x000ea8000c1e1b00 */
[----:B------:R-:W2:Y:S01]  /*3ff0*/  LDG.E.64 R20, desc[UR36][R30.64] ;  /* 0x000000241e147981 */ /* 0x000ea2000c1e1b00 */
[----:B------:R-:W-:-:S05]  /*4000*/  IADD3 R34, P1, R34, R28, RZ ;  /* 0x0000001c22227210 */ /* 0x000fca0007f3e0ff */
[----:B------:R-:W-:Y:S02]  /*4010*/  IMAD.X R35, R15, 0x1, R43, P1 ;  /* 0x000000010f237824 */ /* 0x000fe400008e062b */
[----:B------:R-:W3:Y:S04]  /*4020*/  LDG.E.64 R14, desc[UR36][R30.64+0x8] ;  /* 0x000008241e0e7981 */ /* 0x000ee8000c1e1b00 */
[----:B------:R0:W3:Y:S01]  /*4030*/  LDG.E.64 R36, desc[UR36][R34.64] ;  /* 0x0000002422247981 */ /* 0x0000e2000c1e1b00 */
[----:B------:R-:W-:Y:S01]  /*4040*/  IADD3 R38, P1, R34, R28, RZ ;  /* 0x0000001c22267210 */ /* 0x000fe20007f3e0ff */
[----:B------:R-:W-:Y:S02]  /*4050*/  IMAD.MOV.U32 R44, RZ, RZ, R0 ;  /* 0x000000ffff2c7224 */ /* 0x000fe400078e0000 */
[----:B------:R-:W-:-:S02]  /*4060*/  IMAD.MOV.U32 R45, RZ, RZ, R3 ;  /* 0x000000ffff2d7224 */ /* 0x000fc400078e0003 */
[----:B------:R-:W-:Y:S01]  /*4070*/  IMAD.X R39, R35, 0x1, R43, P1 ;  /* 0x0000000123277824 */ /* 0x000fe200008e062b */
[----:B0-----:R-:W-:-:S05]  /*4080*/  IADD3 R34, P1, R38, R28, RZ ;  /* 0x0000001c26227210 */ /* 0x001fca0007f3e0ff */
[----:B------:R-:W-:Y:S02]  /*4090*/  IMAD.X R35, R39, 0x1, R43, P1 ;  /* 0x0000000127237824 */ /* 0x000fe400008e062b */
[-C--:B--2---:R-:W-:Y:S02]  /*40a0*/  IMAD R33, R33, R20.reuse, RZ ;  /* 0x0000001421217224 */ /* 0x084fe400078e02ff */
[----:B------:R-:W-:-:S04]  /*40b0*/  IMAD.WIDE.U32 R44, R32, R20, R44 ;  /* 0x00000014202c7225 */ /* 0x000fc800078e002c */
[----:B------:R-:W-:Y:S02]  /*40c0*/  IMAD R3, R32, R21, R33 ;  /* 0x0000001520037224 */ /* 0x000fe400078e0221 */
[----:B------:R0:W2:Y:S04]  /*40d0*/  LDG.E.64 R32, desc[UR36][R38.64] ;  /* 0x0000002426207981 */ /* 0x0000a8000c1e1b00 */
[----:B------:R-:W2:Y:S01]  /*40e0*/  LDG.E.64 R20, desc[UR36][R30.64+0x10] ;  /* 0x000010241e147981 */ /* 0x000ea2000c1e1b00 */
[----:B------:R-:W-:Y:S02]  /*40f0*/  IMAD.IADD R45, R45, 0x1, R3 ;  /* 0x000000012d2d7824 */ /* 0x000fe400078e0203 */
[----:B---3--:R-:W-:-:S04]  /*4100*/  IMAD R3, R37, R14, RZ ;  /* 0x0000000e25037224 */ /* 0x008fc800078e02ff */
[C---:B------:R-:W-:Y:S02]  /*4110*/  IMAD R3, R36.reuse, R15, R3 ;  /* 0x0000000f24037224 */ /* 0x040fe400078e0203 */
[----:B------:R-:W-:Y:S02]  /*4120*/  IMAD.WIDE.U32 R14, R36, R14, R44 ;  /* 0x0000000e240e7225 */ /* 0x000fe400078e002c */
[----:B------:R1:W3:Y:S04]  /*4130*/  LDG.E.64 R44, desc[UR36][R34.64] ;  /* 0x00000024222c7981 */ /* 0x0002e8000c1e1b00 */
[----:B------:R-:W3:Y:S01]  /*4140*/  LDG.E.64 R36, desc[UR36][R30.64+0x18] ;  /* 0x000018241e247981 */ /* 0x000ee2000c1e1b00 */
[----:B0-----:R-:W-:Y:S01]  /*4150*/  IADD3 R38, P1, R34, R28, RZ ;  /* 0x0000001c22267210 */ /* 0x001fe20007f3e0ff */
[----:B------:R-:W-:-:S04]  /*4160*/  IMAD.IADD R15, R15, 0x1, R3 ;  /* 0x000000010f0f7824 */ /* 0x000fc800078e0203 */
[----:B------:R-:W-:Y:S01]  /*4170*/  IMAD.X R39, R35, 0x1, R43, P1 ;  /* 0x0000000123277824 */ /* 0x000fe200008e062b */
[----:B-1----:R-:W-:-:S05]  /*4180*/  IADD3 R34, P1, R38, R28, RZ ;  /* 0x0000001c26227210 */ /* 0x002fca0007f3e0ff */
[----:B------:R-:W-:Y:S02]  /*4190*/  IMAD.X R35, R39, 0x1, R43, P1 ;  /* 0x0000000127237824 */ /* 0x000fe400008e062b */
[-C--:B--2---:R-:W-:Y:S02]  /*41a0*/  IMAD R3, R33, R20.reuse, RZ ;  /* 0x0000001421037224 */ /* 0x084fe400078e02ff */
[----:B------:R-:W-:-:S04]  /*41b0*/  IMAD.WIDE.U32 R14, R32, R20, R14 ;  /* 0x00000014200e7225 */ /* 0x000fc800078e000e */
[----:B------:R-:W-:Y:S02]  /*41c0*/  IMAD R3, R32, R21, R3 ;  /* 0x0000001520037224 */ /* 0x000fe400078e0203 */
[----:B------:R0:W2:Y:S04]  /*41d0*/  LDG.E.64 R32, desc[UR36][R38.64] ;  /* 0x0000002426207981 */ /* 0x0000a8000c1e1b00 */
[----:B------:R-:W2:Y:S01]  /*41e0*/  LDG.E.64 R20, desc[UR36][R30.64+0x20] ;  /* 0x000020241e147981 */ /* 0x000ea2000c1e1b00 */
[----:B------:R-:W-:Y:S02]  /*41f0*/  IMAD.IADD R15, R15, 0x1, R3 ;  /* 0x000000010f0f7824 */ /* 0x000fe400078e0203 */
[-C--:B---3--:R-:W-:Y:S02]  /*4200*/  IMAD R3, R45, R36.reuse, RZ ;  /* 0x000000242d037224 */ /* 0x088fe400078e02ff */
[----:B------:R-:W-:-:S04]  /*4210*/  IMAD.WIDE.U32 R14, R44, R36, R14 ;  /* 0x000000242c0e7225 */ /* 0x000fc800078e000e */
[----:B------:R-:W-:Y:S02]  /*4220*/  IMAD R3, R44, R37, R3 ;  /* 0x000000252c037224 */ /* 0x000fe400078e0203 */
        /* <DEDUP_REMOVED lines=42> */
[----:B------:R-:W2:Y:S04]  /*44d0*/  LDG.E.64 R32, desc[UR36][R38.64] ;  /* 0x0000002426207981 */ /* 0x000ea8000c1e1b00 */
[----:B------:R-:W2:Y:S01]  /*44e0*/  LDG.E.64 R20, desc[UR36][R30.64+0x50] ;  /* 0x000050241e147981 */ /* 0x000ea2000c1e1b00 */
[----:B------:R-:W-:Y:S02]  /*44f0*/  IMAD.IADD R15, R15, 0x1, R3 ;  /* 0x000000010f0f7824 */ /* 0x000fe400078e0203 */
[-C--:B---3--:R-:W-:Y:S02]  /*4500*/  IMAD R3, R45, R36.reuse, RZ ;  /* 0x000000242d037224 */ /* 0x088fe400078e02ff */
[----:B------:R-:W-:-:S04]  /*4510*/  IMAD.WIDE.U32 R14, R44, R36, R14 ;  /* 0x000000242c0e7225 */ /* 0x000fc800078e000e */
[----:B------:R-:W-:Y:S02]  /*4520*/  IMAD R3, R44, R37, R3 ;  /* 0x000000252c037224 */ /* 0x000fe400078e0203 */
[----:B------:R-:W3:Y:S04]  /*4530*/  LDG.E.64 R44, desc[UR36][R34.64] ;  /* 0x00000024222c7981 */ /* 0x000ee8000c1e1b00 */
[----:B------:R-:W3:Y:S01]  /*4540*/  LDG.E.64 R36, desc[UR36][R30.64+0x58] ;  /* 0x000058241e247981 */ /* 0x000ee2000c1e1b00 */
[----:B------:R-:W-:Y:S02]  /*4550*/  IMAD.IADD R15, R15, 0x1, R3 ;  /* 0x000000010f0f7824 */ /* 0x000fe400078e0203 */
[-C--:B--2---:R-:W-:Y:S02]  /*4560*/  IMAD R3, R33, R20.reuse, RZ ;  /* 0x0000001421037224 */ /* 0x084fe400078e02ff */
[----:B------:R-:W-:Y:S01]  /*4570*/  IMAD.WIDE.U32 R14, R32, R20, R14 ;  /* 0x00000014200e7225 */ /* 0x000fe200078e000e */
[----:B------:R-:W-:-:S03]  /*4580*/  IADD3 R20, P1, R34, R28, RZ ;  /* 0x0000001c22147210 */ /* 0x000fc60007f3e0ff */
[----:B------:R-:W-:Y:S02]  /*4590*/  IMAD R3, R32, R21, R3 ;  /* 0x0000001520037224 */ /* 0x000fe400078e0203 */
[----:B------:R-:W-:Y:S01]  /*45a0*/  IMAD.X R21, R35, 0x1, R43, P1 ;  /* 0x0000000123157824 */ /* 0x000fe200008e062b */
[----:B------:R-:W-:Y:S01]  /*45b0*/  IADD3 R32, P1, R20, R28, RZ ;  /* 0x0000001c14207210 */ /* 0x000fe20007f3e0ff */
[----:B------:R-:W2:Y:S01]  /*45c0*/  LDG.E.64 R34, desc[UR36][R30.64+0x60] ;  /* 0x000060241e227981 */ /* 0x000ea2000c1e1b00 */
[----:B------:R-:W-:-:S03]  /*45d0*/  IMAD.IADD R15, R15, 0x1, R3 ;  /* 0x000000010f0f7824 */ /* 0x000fc600078e0203 */
[----:B------:R-:W-:Y:S02]  /*45e0*/  IMAD.X R33, R21, 0x1, R43, P1 ;  /* 0x0000000115217824 */ /* 0x000fe400008e062b */
[----:B------:R-:W2:Y:S01]  /*45f0*/  LDG.E.64 R20, desc[UR36][R20.64] ;  /* 0x0000002414147981 */ /* 0x000ea2000c1e1b00 */
[-C--:B---3--:R-:W-:Y:S02]  /*4600*/  IMAD R3, R45, R36.reuse, RZ ;  /* 0x000000242d037224 */ /* 0x088fe400078e02ff */
[C---:B------:R-:W-:Y:S01]  /*4610*/  IMAD.WIDE.U32 R14, R44.reuse, R36, R14 ;  /* 0x000000242c0e7225 */ /* 0x040fe200078e000e */
[----:B------:R-:W3:Y:S03]  /*4620*/  LDG.E.64 R38, desc[UR36][R32.64] ;  /* 0x0000002420267981 */ /* 0x000ee6000c1e1b00 */
[----:B------:R-:W-:Y:S02]  /*4630*/  IMAD R3, R44, R37, R3 ;  /* 0x000000252c037224 */ /* 0x000fe400078e0203 */
[----:B------:R-:W3:Y:S02]  /*4640*/  LDG.E.64 R36, desc[UR36][R30.64+0x68] ;  /* 0x000068241e247981 */ /* 0x000ee4000c1e1b00 */
[----:B------:R-:W-:-:S02]  /*4650*/  IMAD.IADD R15, R15, 0x1, R3 ;  /* 0x000000010f0f7824 */ /* 0x000fc400078e0203 */
        /* <DEDUP_REMOVED lines=22> */
[----:B--2---:R-:W-:-:S04]  /*47c0*/  IMAD R3, R35, R32, RZ ;  /* 0x0000002023037224 */ /* 0x004fc800078e02ff */
[C---:B------:R-:W-:Y:S02]  /*47d0*/  IMAD R3, R34.reuse, R33, R3 ;  /* 0x0000002122037224 */ /* 0x040fe400078e0203 */
[----:B------:R-:W-:Y:S01]  /*47e0*/  IMAD.WIDE.U32 R32, R34, R32, R36 ;  /* 0x0000002022207225 */ /* 0x000fe200078e0024 */
[----:B------:R-:W-:-:S03]  /*47f0*/  IADD3 R34, P2, R14, R28, RZ ;  /* 0x0000001c0e227210 */ /* 0x000fc60007f5e0ff */
[-C--:B---3--:R-:W-:Y:S02]  /*4800*/  IMAD R35, R45, R38.reuse, RZ ;  /* 0x000000262d237224 */ /* 0x088fe400078e02ff */
[----:B------:R-:W-:Y:S02]  /*4810*/  IMAD.IADD R21, R33, 0x1, R3 ;  /* 0x0000000121157824 */ /* 0x000fe400078e0203 */
[----:B------:R-:W-:Y:S02]  /*4820*/  IMAD.MOV.U32 R20, RZ, RZ, R32 ;  /* 0x000000ffff147224 */ /* 0x000fe400078e0020 */
[C---:B------:R-:W-:Y:S02]  /*4830*/  IMAD R35, R44.reuse, R39, R35 ;  /* 0x000000272c237224 */ /* 0x040fe400078e0223 */
[----:B------:R-:W-:-:S04]  /*4840*/  IMAD.WIDE.U32 R20, R44, R38, R20 ;  /* 0x000000262c147225 */ /* 0x000fc800078e0014 */
[----:B------:R-:W-:Y:S02]  /*4850*/  IMAD.IADD R3, R21, 0x1, R35 ;  /* 0x0000000115037824 */ /* 0x000fe400078e0223 */
[----:B------:R-:W-:Y:S02]  /*4860*/  IMAD.MOV.U32 R0, RZ, RZ, R20 ;  /* 0x000000ffff007224 */ /* 0x000fe400078e0014 */
[----:B------:R-:W-:Y:S01]  /*4870*/  IMAD.X R15, R15, 0x1, R43, P2 ;  /* 0x000000010f0f7824 */ /* 0x000fe200010e062b */
[----:B------:R-:W-:Y:S06]  /*4880*/  @P1 BRA `(.L_x_6214) ;  /* 0xfffffff400c41947 */ /* 0x000fec000383ffff */
[----:B------:R-:W-:Y:S05]  /*4890*/  BSYNC B2 ;  /* 0x0000000000027941 */ /* 0x000fea0003800000 */
.L_x_6213:
        /* <DEDUP_REMOVED lines=8> */
[----:B------:R-:W2:Y:S04]  /*4920*/  LDG.E.64 R32, desc[UR36][R34.64] ;  /* 0x0000002422207981 */ /* 0x000ea8000c1e1b00 */
[----:B------:R-:W2:Y:S01]  /*4930*/  LDG.E.64 R20, desc[UR36][R30.64] ;  /* 0x000000241e147981 */ /* 0x000ea2000c1e1b00 */
[----:B------:R-:W-:-:S05]  /*4940*/  IADD3 R14, P0, R34, R28, RZ ;  /* 0x0000001c220e7210 */ /* 0x000fca0007f1e0ff */
[----:B------:R-:W-:Y:S01]  /*4950*/  IMAD.X R15, R15, 0x1, R43, P0 ;  /* 0x000000010f0f7824 */ /* 0x000fe200000e062b */
[----:B------:R-:W3:Y:S04]  /*4960*/  LDG.E.64 R34, desc[UR36][R30.64+0x8] ;  /* 0x000008241e227981 */ /* 0x000ee8000c1e1b00 */
[----:B------:R0:W3:Y:S01]  /*4970*/  LDG.E.64 R36, desc[UR36][R14.64] ;  /* 0x000000240e247981 */ /* 0x0000e2000c1e1b00 */
[-C--:B------:R-:W-:Y:S01]  /*4980*/  IADD3 R38, P0, R14, R28.reuse, RZ ;  /* 0x0000001c0e267210 */ /* 0x080fe20007f1e0ff */
[----:B------:R-:W-:Y:S02]  /*4990*/  IMAD.MOV.U32 R44, RZ, RZ, R0 ;  /* 0x000000ffff2c7224 */ /* 0x000fe400078e0000 */
[----:B------:R-:W-:Y:S02]  /*49a0*/  IMAD.MOV.U32 R45, RZ, RZ, R3 ;  /* 0x000000ffff2d7224 */ /* 0x000fe400078e0003 */
[----:B------:R-:W-:Y:S01]  /*49b0*/  IMAD.X R39, R15, 0x1, R43, P0 ;  /* 0x000000010f277824 */ /* 0x000fe200000e062b */
[----:B0-----:R-:W-:-:S05]  /*49c0*/  IADD3 R14, P0, R38, R28, RZ ;  /* 0x0000001c260e7210 */ /* 0x001fca0007f1e0ff */
[----:B------:R-:W-:Y:S02]  /*49d0*/  IMAD.X R15, R39, 0x1, R43, P0 ;  /* 0x00000001270f7824 */ /* 0x000fe400000e062b */
[-C--:B--2---:R-:W-:Y:S02]  /*49e0*/  IMAD R33, R33, R20.reuse, RZ ;  /* 0x0000001421217224 */ /* 0x084fe400078e02ff */
[----:B------:R-:W-:-:S04]  /*49f0*/  IMAD.WIDE.U32 R44, R32, R20, R44 ;  /* 0x00000014202c7225 */ /* 0x000fc800078e002c */
[----:B------:R-:W-:Y:S02]  /*4a00*/  IMAD R3, R32, R21, R33 ;  /* 0x0000001520037224 */ /* 0x000fe400078e0221 */
[----:B------:R-:W2:Y:S04]  /*4a10*/  LDG.E.64 R32, desc[UR36][R38.64] ;  /* 0x0000002426207981 */ /* 0x000ea8000c1e1b00 */
[----:B------:R-:W2:Y:S01]  /*4a20*/  LDG.E.64 R20, desc[UR36][R30.64+0x10] ;  /* 0x000010241e147981 */ /* 0x000ea2000c1e1b00 */
[----:B------:R-:W-:Y:S02]  /*4a30*/  IMAD.IADD R45, R45, 0x1, R3 ;  /* 0x000000012d2d7824 */ /* 0x000fe400078e0203 */
[----:B---3--:R-:W-:-:S04]  /*4a40*/  IMAD R3, R37, R34, RZ ;  /* 0x0000002225037224 */ /* 0x008fc800078e02ff */
[C---:B------:R-:W-:Y:S02]  /*4a50*/  IMAD R3, R36.reuse, R35, R3 ;  /* 0x0000002324037224 */ /* 0x040fe400078e0203 */
[----:B------:R-:W-:Y:S02]  /*4a60*/  IMAD.WIDE.U32 R34, R36, R34, R44 ;  /* 0x0000002224227225 */ /* 0x000fe400078e002c */
[----:B------:R-:W3:Y:S04]  /*4a70*/  LDG.E.64 R44, desc[UR36][R14.64] ;  /* 0x000000240e2c7981 */ /* 0x000ee8000c1e1b00 */
[----:B------:R-:W3:Y:S01]  /*4a80*/  LDG.E.64 R36, desc[UR36][R30.64+0x18] ;  /* 0x000018241e247981 */ /* 0x000ee2000c1e1b00 */
[----:B------:R-:W-:Y:S02]  /*4a90*/  IMAD.IADD R35, R35, 0x1, R3 ;  /* 0x0000000123237824 */ /* 0x000fe400078e0203 */
[----:B--2---:R-:W-:-:S04]  /*4aa0*/  IMAD R3, R33, R20, RZ ;  /* 0x0000001421037224 */ /* 0x004fc800078e02ff */
[C---:B------:R-:W-:Y:S02]  /*4ab0*/  IMAD R3, R32.reuse, R21, R3 ;  /* 0x0000001520037224 */ /* 0x040fe400078e0203 */
[----:B------:R-:W-:Y:S01]  /*4ac0*/  IMAD.WIDE.U32 R20, R32, R20, R34 ;  /* 0x0000001420147225 */ /* 0x000fe200078e0022 */
[----:B------:R-:W-:-:S05]  /*4ad0*/  IADD3 R32, P0, R14, R28, RZ ;  /* 0x0000001c0e207210 */ /* 0x000fca0007f1e0ff */
[--C-:B------:R-:W-:Y:S01]  /*4ae0*/  IMAD.X R33, R15, 0x1, R43.reuse, P0 ;  /* 0x000000010f217824 */ /* 0x100fe200000e062b */
[----:B------:R-:W-:Y:S01]  /*4af0*/  IADD3 R34, P0, R32, R28, RZ ;  /* 0x0000001c20227210 */ /* 0x000fe20007f1e0ff */
[----:B------:R-:W2:Y:S04]  /*4b00*/  LDG.E.64 R14, desc[UR36][R30.64+0x20] ;  /* 0x000020241e0e7981 */ /* 0x000ea8000c1e1b00 */
[----:B------:R-:W-:Y:S02]  /*4b10*/  IMAD.X R35, R33, 0x1, R43, P0 ;  /* 0x0000000121237824 */ /* 0x000fe400000e062b */
[----:B------:R-:W2:Y:S01]  /*4b20*/  LDG.E.64 R32, desc[UR36][R32.64] ;  /* 0x0000002420207981 */ /* 0x000ea2000c1e1b00 */
[----:B------:R-:W-:Y:S02]  /*4b30*/  IMAD.IADD R21, R21, 0x1, R3 ;  /* 0x0000000115157824 */ /* 0x000fe400078e0203 */
[-C--:B---3--:R-:W-:Y:S01]  /*4b40*/  IMAD R3, R45, R36.reuse, RZ ;  /* 0x000000242d037224 */ /* 0x088fe200078e02ff */
[----:B------:R-:W3:Y:S01]  /*4b50*/  LDG.E.64 R38, desc[UR36][R34.64] ;  /* 0x0000002422267981 */ /* 0x000ee2000c1e1b00 */
[----:B------:R-:W-:-:S04]  /*4b60*/  IMAD.WIDE.U32 R20, R44, R36, R20 ;  /* 0x000000242c147225 */ /* 0x000fc800078e0014 */
[----:B------:R-:W-:Y:S02]  /*4b70*/  IMAD R3, R44, R37, R3 ;  /* 0x000000252c037224 */ /* 0x000fe400078e0203 */
[----:B------:R-:W3:Y:S02]  /*4b80*/  LDG.E.64 R36, desc[UR36][R30.64+0x28] ;  /* 0x000028241e247981 */ /* 0x000ee4000c1e1b00 */
[----:B------:R-:W-:Y:S02]  /*4b90*/  IMAD.IADD R21, R21, 0x1, R3 ;  /* 0x0000000115157824 */ /* 0x000fe400078e0203 */
        /* <DEDUP_REMOVED lines=9> */
[----:B------:R-:W-:Y:S01]  /*4c30*/  IADD3 R14, P0, R20, R28, RZ ;  /* 0x0000001c140e7210 */ /* 0x000fe20007f1e0ff */
[----:B------:R-:W2:Y:S04]  /*4c40*/  LDG.E.64 R32, desc[UR36][R30.64+0x30] ;  /* 0x000030241e207981 */ /* 0x000ea8000c1e1b00 */
[----:B------:R-:W2:Y:S01]  /*4c50*/  LDG.E.64 R34, desc[UR36][R20.64] ;  /* 0x0000002414227981 */ /* 0x000ea2000c1e1b00 */
[----:B------:R-:W-:-:S03]  /*4c60*/  IMAD.X R15, R21, 0x1, R43, P0 ;  /* 0x00000001150f7824 */ /* 0x000fc600000e062b */
[----:B------:R-:W3:Y:S04]  /*4c70*/  LDG.E.64 R38, desc[UR36][R30.64+0x38] ;  /* 0x000038241e267981 */ /* 0x000ee8000c1e1b00 */
[----:B------:R-:W3:Y:S01]  /*4c80*/  LDG.E.64 R44, desc[UR36][R14.64] ;  /* 0x000000240e2c7981 */ /* 0x000ee2000c1e1b00 */
[----:B------:R-:W-:Y:S01]  /*4c90*/  IMAD.IADD R37, R37, 0x1, R3 ;  /* 0x0000000125257824 */ /* 0x000fe200078e0203 */
[----:B------:R-:W-:Y:S02]  /*4ca0*/  IADD3 R42, P2, R42, 0x8, RZ ;  /* 0x000000082a2a7810 */ /* 0x000fe40007f5e0ff */
[----:B------:R-:W-:Y:S02]  /*4cb0*/  IADD3 R40, P3, R40, -0x8, RZ ;  /* 0xfffffff828287810 */ /* 0x000fe40007f7e0ff */
[----:B------:R-:W-:Y:S01]  /*4cc0*/  PLOP3.LUT P0, PT, PT, PT, PT, 0x8, 0x0 ;  /* 0x000000000000781c */ /* 0x000fe20003f0e170 */
[----:B------:R-:W-:Y:S01]  /*4cd0*/  IMAD.X R41, RZ, RZ, R41, P2 ;  /* 0x000000ffff297224 */ /* 0x000fe200010e0629 */
[----:B------:R-:W-:Y:S01]  /*4ce0*/  IADD3.X R13, R13, -0x1, RZ, P3, !PT ;  /* 0xffffffff0d0d7810 */ /* 0x000fe20001ffe4ff */
[----:B--2---:R-:W-:-:S04]  /*4cf0*/  IMAD R3, R35, R32, RZ ;  /* 0x0000002023037224 */ /* 0x004fc800078e02ff */
[C---:B------:R-:W-:Y:S02]  /*4d00*/  IMAD R3, R34.reuse, R33, R3 ;  /* 0x0000002122037224 */ /* 0x040fe400078e0203 */
[----:B------:R-:W-:Y:S01]  /*4d10*/  IMAD.WIDE.U32 R32, R34, R32, R36 ;  /* 0x0000002022207225 */ /* 0x000fe200078e0024 */
[----:B------:R-:W-:-:S03]  /*4d20*/  IADD3 R34, P1, R14, R28, RZ ;  /* 0x0000001c0e227210 */ /* 0x000fc60007f3e0ff */
[-C--:B---3--:R-:W-:Y:S02]  /*4d30*/  IMAD R35, R45, R38.reuse, RZ ;  /* 0x000000262d237224 */ /* 0x088fe400078e02ff */
[----:B------:R-:W-:Y:S02]  /*4d40*/  IMAD.IADD R33, R33, 0x1, R3 ;  /* 0x0000000121217824 */ /* 0x000fe400078e0203 */
[C---:B------:R-:W-:Y:S02]  /*4d50*/  IMAD R35, R44.reuse, R39, R35 ;  /* 0x000000272c237224 */ /* 0x040fe400078e0223 */
[----:B------:R-:W-:-:S04]  /*4d60*/  IMAD.WIDE.U32 R32, R44, R38, R32 ;  /* 0x000000262c207225 */ /* 0x000fc800078e0020 */
[----:B------:R-:W-:Y:S02]  /*4d70*/  IMAD.IADD R3, R33, 0x1, R35 ;  /* 0x0000000121037824 */ /* 0x000fe400078e0223 */
[----:B------:R-:W-:Y:S02]  /*4d80*/  IMAD.MOV.U32 R0, RZ, RZ, R32 ;  /* 0x000000ffff007224 */ /* 0x000fe400078e0020 */
[----:B------:R-:W-:-:S07]  /*4d90*/  IMAD.X R15, R15, 0x1, R43, P1 ;  /* 0x000000010f0f7824 */ /* 0x000fce00008e062b */
.L_x_6216:
[----:B------:R-:W-:Y:S05]  /*4da0*/  BSYNC B2 ;  /* 0x0000000000027941 */ /* 0x000fea0003800000 */
.L_x_6215:
[----:B------:R-:W-:-:S04]  /*4db0*/  ISETP.NE.U32.AND P1, PT, R40, RZ, PT ;  /* 0x000000ff2800720c */ /* 0x000fc80003f25070 */
[----:B------:R-:W-:-:S13]  /*4dc0*/  ISETP.NE.OR.EX P0, PT, R13, RZ, P0, P1 ;  /* 0x000000ff0d00720c */ /* 0x000fda0000705710 */
[----:B------:R-:W-:Y:S05]  /*4dd0*/  @!P0 BRA `(.L_x_6217) ;  /* 0x0000000000bc8947 */ /* 0x000fea0003800000 */
.L_x_6212:
[----:B------:R-:W-:Y:S01]  /*4de0*/  ULDC.64 UR4, c[0x0][0x230] ;  /* 0x00008c0000047ab9 */ /* 0x000fe20000000a00 */
[----:B------:R-:W-:Y:S01]  /*4df0*/  IMAD.MOV.U32 R35, RZ, RZ, R15 ;  /* 0x000000ffff237224 */ /* 0x000fe200078e000f */
[----:B------:R-:W-:-:S04]  /*4e00*/  LEA R20, P0, R42, UR4, 0x3 ;  /* 0x000000042a147c11 */ /* 0x000fc8000f8018ff */
[----:B------:R-:W-:Y:S01]  /*4e10*/  LEA.HI.X R21, R42, UR5, R41, 0x3, P0 ;  /* 0x000000052a157c11 */ /* 0x000fe200080f1c29 */
[----:B------:R-:W2:Y:S01]  /*4e20*/  LDG.E.64 R36, desc[UR36][R34.64] ;  /* 0x0000002422247981 */ /* 0x000ea2000c1e1b00 */
[----:B------:R-:W-:-:S03]  /*4e30*/  IADD3 R14, P0, R34, R28, RZ ;  /* 0x0000001c220e7210 */ /* 0x000fc60007f1e0ff */
[----:B------:R-:W2:Y:S02]  /*4e40*/  LDG.E.64 R30, desc[UR36][R20.64] ;  /* 0x00000024141e7981 */ /* 0x000ea4000c1e1b00 */
[----:B------:R-:W-:Y:S02]  /*4e50*/  IMAD.X R15, R15, 0x1, R43, P0 ;  /* 0x000000010f0f7824 */ /* 0x000fe400000e062b */
[----:B------:R-:W3:Y:S04]  /*4e60*/  LDG.E.64 R34, desc[UR36][R20.64+0x8] ;  /* 0x0000082414227981 */ /* 0x000ee8000c1e1b00 */
[----:B------:R-:W3:Y:S01]  /*4e70*/  LDG.E.64 R32, desc[UR36][R14.64] ;  /* 0x000000240e207981 */ /* 0x000ee2000c1e1b00 */
[----:B------:R-:W-:Y:S02]  /*4e80*/  IMAD.MOV.U32 R38, RZ, RZ, R0 ;  /* 0x000000ffff267224 */ /* 0x000fe400078e0000 */
[----:B------:R-:W-:-:S02]  /*4e90*/  IMAD.MOV.U32 R39, RZ, RZ, R3 ;  /* 0x000000ffff277224 */ /* 0x000fc400078e0003 */
[-C--:B--2---:R-:W-:Y:S02]  /*4ea0*/  IMAD R37, R37, R30.reuse, RZ ;  /* 0x0000001e25257224 */ /* 0x084fe400078e02ff */
[----:B------:R-:W-:Y:S01]  /*4eb0*/  IMAD.WIDE.U32 R38, R36, R30, R38 ;  /* 0x0000001e24267225 */ /* 0x000fe200078e0026 */
[----:B------:R-:W-:-:S03]  /*4ec0*/  IADD3 R30, P0, R14, R28, RZ ;  /* 0x0000001c0e1e7210 */ /* 0x000fc60007f1e0ff */
[----:B------:R-:W-:Y:S02]  /*4ed0*/  IMAD R37, R36, R31, R37 ;  /* 0x0000001f24257224 */ /* 0x000fe400078e0225 */
[----:B------:R-:W-:Y:S02]  /*4ee0*/  IMAD.X R31, R15, 0x1, R43, P0 ;  /* 0x000000010f1f7824 */ /* 0x000fe400000e062b */
[----:B---3--:R-:W-:Y:S02]  /*4ef0*/  IMAD R3, R33, R34, RZ ;  /* 0x0000002221037224 */ /* 0x008fe400078e02ff */
[----:B------:R-:W-:Y:S01]  /*4f00*/  IMAD.IADD R39, R39, 0x1, R37 ;  /* 0x0000000127277824 */ /* 0x000fe200078e0225 */
[----:B------:R-:W-:Y:S01]  /*4f10*/  IADD3 R14, P0, R30, R28, RZ ;  /* 0x0000001c1e0e7210 */ /* 0x000fe20007f1e0ff */
[C---:B------:R-:W-:Y:S01]  /*4f20*/  IMAD R3, R32.reuse, R35, R3 ;  /* 0x0000002320037224 */ /* 0x040fe200078e0203 */
[----:B------:R-:W2:Y:S01]  /*4f30*/  LDG.E.64 R36, desc[UR36][R30.64] ;  /* 0x000000241e247981 */ /* 0x000ea2000c1e1b00 */
[----:B------:R-:W-:-:S03]  /*4f40*/  IMAD.WIDE.U32 R32, R32, R34, R38 ;  /* 0x0000002220207225 */ /* 0x000fc600078e0026 */
[----:B------:R-:W2:Y:S01]  /*4f50*/  LDG.E.64 R34, desc[UR36][R20.64+0x10] ;  /* 0x0000102414227981 */ /* 0x000ea2000c1e1b00 */
[----:B------:R-:W-:-:S03]  /*4f60*/  IMAD.X R15, R31, 0x1, R43, P0 ;  /* 0x000000011f0f7824 */ /* 0x000fc600000e062b */
        /* <DEDUP_REMOVED lines=9> */
[-C--:B--2---:R-:W-:Y:S02]  /*5000*/  IMAD R3, R37, R34.reuse, RZ ;  /* 0x0000002225037224 */ /* 0x084fe400078e02ff */
[----:B------:R-:W-:-:S04]  /*5010*/  IMAD.WIDE.U32 R32, R36, R34, R32 ;  /* 0x0000002224207225 */ /* 0x000fc800078e0020 */
[----:B------:R-:W-:Y:S02]  /*5020*/  IMAD R3, R36, R35, R3 ;  /* 0x0000002324037224 */ /* 0x000fe400078e0203 */
[----:B---3--:R-:W-:Y:S02]  /*5030*/  IMAD R31, R45, R38, RZ ;  /* 0x000000262d1f7224 */ /* 0x008fe400078e02ff */
[----:B------:R-:W-:Y:S02]  /*5040*/  IMAD.IADD R21, R33, 0x1, R3 ;  /* 0x0000000121157824 */ /* 0x000fe400078e0203 */
[----:B------:R-:W-:Y:S01]  /*5050*/  IMAD.MOV.U32 R20, RZ, RZ, R32 ;  /* 0x000000ffff147224 */ /* 0x000fe200078e0020 */
[----:B------:R-:W-:Y:S01]  /*5060*/  IADD3 R34, P2, R14, R28, RZ ;  /* 0x0000001c0e227210 */ /* 0x000fe20007f5e0ff */
[C---:B------:R-:W-:Y:S02]  /*5070*/  IMAD R31, R44.reuse, R39, R31 ;  /* 0x000000272c1f7224 */ /* 0x040fe400078e021f */
[----:B------:R-:W-:-:S04]  /*5080*/  IMAD.WIDE.U32 R20, R44, R38, R20 ;  /* 0x000000262c147225 */ /* 0x000fc800078e0014 */
[----:B------:R-:W-:Y:S02]  /*5090*/  IMAD.IADD R3, R21, 0x1, R31 ;  /* 0x0000000115037824 */ /* 0x000fe400078e021f */
[----:B------:R-:W-:Y:S02]  /*50a0*/  IMAD.MOV.U32 R0, RZ, RZ, R20 ;  /* 0x000000ffff007224 */ /* 0x000fe400078e0014 */
[----:B------:R-:W-:Y:S01]  /*50b0*/  IMAD.X R15, R15, 0x1, R43, P2 ;  /* 0x000000010f0f7824 */ /* 0x000fe200010e062b */
[----:B------:R-:W-:Y:S06]  /*50c0*/  @P0 BRA `(.L_x_6212) ;  /* 0xfffffffc00440947 */ /* 0x000fec000383ffff */
.L_x_6217:
[----:B------:R-:W-:Y:S05]  /*50d0*/  BSYNC B0 ;  /* 0x0000000000007941 */ /* 0x000fea0003800000 */
.L_x_6211:
[----:B------:R-:W-:-:S04]  /*50e0*/  LOP3.LUT R34, R12, 0x3, RZ, 0xc0, !PT ;  /* 0x000000030c227812 */ /* 0x000fc800078ec0ff */
[----:B------:R-:W-:-:S04]  /*50f0*/  ISETP.NE.U32.AND P0, PT, R34, RZ, PT ;  /* 0x000000ff2200720c */ /* 0x000fc80003f05070 */
[----:B------:R-:W-:-:S13]  /*5100*/  ISETP.NE.AND.EX P0, PT, RZ, RZ, PT, P0 ;  /* 0x000000ffff00720c */ /* 0x000fda0003f05300 */
[----:B------:R-:W-:Y:S05]  /*5110*/  @!P0 BRA `(.L_x_6210) ;  /* 0x0000000000cc8947 */ /* 0x000fea0003800000 */
[----:B------:R-:W1:Y:S01]  /*5120*/  LDC.64 R20, c[0x0][0x238] ;  /* 0x00008e00ff147b82 */ /* 0x000e620000000a00 */
[----:B------:R-:W-:Y:S01]  /*5130*/  IMAD.MOV.U32 R26, RZ, RZ, R22 ;  /* 0x000000ffff1a7224 */ /* 0x000fe200078e0016 */
[----:B------:R-:W-:Y:S02]  /*5140*/  ULDC.64 UR4, c[0x0][0x230] ;  /* 0x00008c0000047ab9 */ /* 0x000fe40000000a00 */
[----:B0-----:R-:W-:-:S04]  /*5150*/  LEA R14, P0, R42, UR4, 0x3 ;  /* 0x000000042a0e7c11 */ /* 0x001fc8000f8018ff */
[C---:B------:R-:W-:Y:S01]  /*5160*/  LEA.HI.X R15, R42.reuse, UR5, R41, 0x3, P0 ;  /* 0x000000052a0f7c11 */ /* 0x040fe200080f1c29 */
[-C--:B-1----:R-:W-:Y:S02]  /*5170*/  IMAD R13, R41, R20.reuse, RZ ;  /* 0x00000014290d7224 */ /* 0x082fe400078e02ff */
[----:B------:R-:W-:-:S04]  /*5180*/  IMAD.WIDE.U32 R30, R42, R20, R26 ;  /* 0x000000142a1e7225 */ /* 0x000fc800078e001a */
[----:B------:R-:W-:Y:S01]  /*5190*/  IMAD R13, R42, R21, R13 ;  /* 0x000000152a0d7224 */ /* 0x000fe200078e020d */
[----:B------:R-:W-:-:S03]  /*51a0*/  LEA R28, P1, R30, R10, 0x3 ;  /* 0x0000000a1e1c7211 */ /* 0x000fc600078218ff */
[----:B------:R-:W-:-:S05]  /*51b0*/  IMAD.IADD R29, R31, 0x1, R13 ;  /* 0x000000011f1d7824 */ /* 0x000fca00078e020d */
[----:B------:R-:W-:Y:S02]  /*51c0*/  LEA.HI.X R29, R30, R11, R29, 0x3, P1 ;  /* 0x0000000b1e1d7211 */ /* 0x000fe400008f1c1d */
[----:B------:R-:W2:Y:S04]  /*51d0*/  LDG.E.64 R30, desc[UR36][R14.64] ;  /* 0x000000240e1e7981 */ /* 0x000ea8000c1e1b00 */
[----:B------:R-:W2:Y:S01]  /*51e0*/  LDG.E.64 R28, desc[UR36][R28.64] ;  /* 0x000000241c1c7981 */ /* 0x000ea2000c1e1b00 */
[----:B------:R-:W-:Y:S01]  /*51f0*/  ISETP.NE.U32.AND P0, PT, R34, 0x1, PT ;  /* 0x000000012200780c */ /* 0x000fe20003f05070 */
[----:B------:R-:W-:Y:S02]  /*5200*/  IMAD.MOV.U32 R32, RZ, RZ, R0 ;  /* 0x000000ffff207224 */ /* 0x000fe400078e0000 */
[----:B------:R-:W-:Y:S01]  /*5210*/  IMAD.MOV.U32 R33, RZ, RZ, R3 ;  /* 0x000000ffff217224 */ /* 0x000fe200078e0003 */
[----:B------:R-:W-:Y:S01]  /*5220*/  ISETP.NE.AND.EX P0, PT, RZ, RZ, PT, P0 ;  /* 0x000000ffff00720c */ /* 0x000fe20003f05300 */
[----:B--2---:R-:W-:-:S02]  /*5230*/  IMAD R35, R29, R30, RZ ;  /* 0x0000001e1d237224 */ /* 0x004fc400078e02ff */
[----:B------:R-:W-:-:S04]  /*5240*/  IMAD.WIDE.U32 R32, R28, R30, R32 ;  /* 0x0000001e1c207225 */ /* 0x000fc800078e0020 */
[----:B------:R-:W-:Y:S02]  /*5250*/  IMAD R35, R28, R31, R35 ;  /* 0x0000001f1c237224 */ /* 0x000fe400078e0223 */
[----:B------:R-:W-:Y:S02]  /*5260*/  IMAD.MOV.U32 R0, RZ, RZ, R32 ;  /* 0x000000ffff007224 */ /* 0x000fe400078e0020 */
        /* <DEDUP_REMOVED lines=8> */
[----:B------:R-:W-:-:S04]  /*52f0*/  LEA R30, P1, R22, R10, 0x3 ;  /* 0x0000000a161e7211 */ /* 0x000fc800078218ff */
[----:B------:R-:W-:Y:S02]  /*5300*/  LEA.HI.X R31, R22, R11, R13, 0x3, P1 ;  /* 0x0000000b161f7211 */ /* 0x000fe400008f1c0d */
[----:B------:R-:W2:Y:S01]  /*5310*/  LDG.E.64 R22, desc[UR36][R14.64+0x8] ;  /* 0x000008240e167981 */ /* 0x000ea2000c1e1b00 */
[----:B------:R-:W-:-:S03]  /*5320*/  @P0 LEA R28, P1, R20, R30, 0x3 ;  /* 0x0000001e141c0211 */ /* 0x000fc600078218ff */
[----:B------:R-:W2:Y:S01]  /*5330*/  LDG.E.64 R26, desc[UR36][R30.64] ;  /* 0x000000241e1a7981 */ /* 0x000ea2000c1e1b00 */
[----:B------:R-:W-:-:S03]  /*5340*/  @P0 LEA.HI.X R29, R20, R31, R21, 0x3, P1 ;  /* 0x0000001f141d0211 */ /* 0x000fc600008f1c15 */
[----:B------:R-:W3:Y:S04]  /*5350*/  @P0 LDG.E.64 R20, desc[UR36][R14.64+0x10] ;  /* 0x000010240e140981 */ /* 0x000ee8000c1e1b00 */
[----:B------:R-:W3:Y:S01]  /*5360*/  @P0 LDG.E.64 R28, desc[UR36][R28.64] ;  /* 0x000000241c1c0981 */ /* 0x000ee2000c1e1b00 */
[----:B------:R-:W-:Y:S02]  /*5370*/  IMAD.MOV.U32 R32, RZ, RZ, R0 ;  /* 0x000000ffff207224 */ /* 0x000fe400078e0000 */
[----:B------:R-:W-:Y:S02]  /*5380*/  IMAD.MOV.U32 R33, RZ, RZ, R3 ;  /* 0x000000ffff217224 */ /* 0x000fe400078e0003 */
[-C--:B--2---:R-:W-:Y:S02]  /*5390*/  IMAD R13, R27, R22.reuse, RZ ;  /* 0x000000161b0d7224 */ /* 0x084fe400078e02ff */
[----:B------:R-:W-:-:S04]  /*53a0*/  IMAD.WIDE.U32 R32, R26, R22, R32 ;  /* 0x000000161a207225 */ /* 0x000fc800078e0020 */
[----:B------:R-:W-:Y:S02]  /*53b0*/  IMAD R13, R26, R23, R13 ;  /* 0x000000171a0d7224 */ /* 0x000fe400078e020d */
[----:B------:R-:W-:Y:S02]  /*53c0*/  IMAD.MOV.U32 R0, RZ, RZ, R32 ;  /* 0x000000ffff007224 */ /* 0x000fe400078e0020 */
[----:B------:R-:W-:Y:S02]  /*53d0*/  IMAD.IADD R3, R33, 0x1, R13 ;  /* 0x0000000121037824 */ /* 0x000fe400078e020d */
[----:B---3--:R-:W-:Y:S02]  /*53e0*/  @P0 IMAD R23, R29, R20, RZ ;  /* 0x000000141d170224 */ /* 0x008fe400078e02ff */
[----:B------:R-:W-:Y:S02]  /*53f0*/  @P0 IMAD.MOV.U32 R14, RZ, RZ, R0 ;  /* 0x000000ffff0e0224 */ /* 0x000fe400078e0000 */
[----:B------:R-:W-:-:S02]  /*5400*/  @P0 IMAD.MOV.U32 R15, RZ, RZ, R3 ;  /* 0x000000ffff0f0224 */ /* 0x000fc400078e0003 */
[C---:B------:R-:W-:Y:S02]  /*5410*/  @P0 IMAD R23, R28.reuse, R21, R23 ;  /* 0x000000151c170224 */ /* 0x040fe400078e0217 */
[----:B------:R-:W-:-:S04]  /*5420*/  @P0 IMAD.WIDE.U32 R20, R28, R20, R14 ;  /* 0x000000141c140225 */ /* 0x000fc800078e000e */
[----:B------:R-:W-:Y:S02]  /*5430*/  @P0 IMAD.IADD R3, R21, 0x1, R23 ;  /* 0x0000000115030824 */ /* 0x000fe400078e0217 */
[----:B------:R-:W-:-:S07]  /*5440*/  @P0 IMAD.MOV.U32 R0, RZ, RZ, R20 ;  /* 0x000000ffff000224 */ /* 0x000fce00078e0014 */
.L_x_6210:
[----:B------:R-:W-:Y:S05]  /*5450*/  BSYNC B1 ;  /* 0x0000000000017941 */ /* 0x000fea0003800000 */
.L_x_6209:
[----:B0-----:R-:W0:Y:S01]  /*5460*/  S2R R14, SR_TID.X ;  /* 0x00000000000e7919 */ /* 0x001e220000002100 */
[----:B------:R-:W1:Y:S01]  /*5470*/  LDC R13, c[0x0][0x210] ;  /* 0x00008400ff0d7b82 */ /* 0x000e620000000800 */
[----:B------:R-:W-:Y:S01]  /*5480*/  BSSY B1, `(.L_x_6218) ;  /* 0x0000167000017945 */ /* 0x000fe20003800000 */
[----:B-1----:R-:W-:Y:S02]  /*5490*/  IMAD R15, R2, -0x200, R13 ;  /* 0xfffffe00020f7824 */ /* 0x002fe400078e020d */
[----:B0-----:R-:W-:-:S05]  /*54a0*/  VIADD R14, R14, 0x80 ;  /* 0x000000800e0e7836 */ /* 0x001fca0000000000 */
[----:B------:R-:W-:-:S13]  /*54b0*/  ISETP.GE.AND P0, PT, R14, R15, PT ;  /* 0x0000000f0e00720c */ /* 0x000fda0003f06270 */
[----:B------:R-:W-:Y:S05]  /*54c0*/  @P0 BRA `(.L_x_6219) ;  /* 0x0000001400880947 */ /* 0x000fea0003800000 */
[----:B------:R-:W0:Y:S01]  /*54d0*/  LDC R40, c[0x0][0x22c] ;  /* 0x00008b00ff287b82 */ /* 0x000e220000000800 */
[C---:B------:R-:W-:Y:S01]  /*54e0*/  IADD3 R4, P1, R12.reuse, -0x1, RZ ;  /* 0xffffffff0c047810 */ /* 0x040fe20007f3e0ff */
[----:B------:R-:W-:Y:S01]  /*54f0*/  ULDC.64 UR4, c[0x0][0x220] ;  /* 0x0000880000047ab9 */ /* 0x000fe20000000a00 */
[----:B----45:R-:W-:Y:S01]  /*5500*/  LOP3.LUT R23, R12, 0x3, RZ, 0xc0, !PT ;  /* 0x000000030c177812 */ /* 0x030fe200078ec0ff */
[----:B------:R-:W-:Y:S01]  /*5510*/  IMAD R5, R25, UR4, RZ ;  /* 0x0000000419057c24 */ /* 0x000fe2000f8e02ff */
[----:B------:R-:W-:Y:S01]  /*5520*/  ISETP.GE.U32.AND P0, PT, R4, 0x3, PT ;  /* 0x000000030400780c */ /* 0x000fe20003f06070 */
[----:B------:R-:W-:Y:S02]  /*5530*/  IMAD.MOV.U32 R42, RZ, RZ, RZ ;  /* 0x000000ffff2a7224 */ /* 0x000fe400078e00ff */
[----:B------:R-:W1:Y:S01]  /*5540*/  LDC.64 R14, c[0x0][0x238] ;  /* 0x00008e00ff0e7b82 */ /* 0x000e620000000a00 */
[C---:B------:R-:W-:Y:S02]  /*5550*/  IMAD R21, R24.reuse, UR5, R5 ;  /* 0x0000000518157c24 */ /* 0x040fe4000f8e0205 */
[----:B------:R-:W-:-:S04]  /*5560*/  IMAD.WIDE.U32 R24, R24, UR4, RZ ;  /* 0x0000000418187c25 */ /* 0x000fc8000f8e00ff */
[----:B------:R-:W-:Y:S02]  /*5570*/  IMAD.MOV.U32 R39, RZ, RZ, RZ ;  /* 0x000000ffff277224 */ /* 0x000fe400078e00ff */
[----:B------:R-:W-:Y:S01]  /*5580*/  IMAD.IADD R27, R25, 0x1, R21 ;  /* 0x00000001191b7824 */ /* 0x000fe200078e0215 */
[----:B0-----:R-:W-:-:S04]  /*5590*/  IADD3.X R4, R40, -0x1, RZ, P1, !PT ;  /* 0xffffffff28047810 */ /* 0x001fc80000ffe4ff */
[----:B------:R-:W-:Y:S02]  /*55a0*/  ISETP.GE.U32.AND.EX P0, PT, R4, RZ, PT, P0 ;  /* 0x000000ff0400720c */ /* 0x000fe40003f06100 */
[----:B------:R-:W-:-:S11]  /*55b0*/  CS2R R4, SRZ ;  /* 0x0000000000047805 */ /* 0x000fd6000001ff00 */
[----:B-1----:R-:W-:Y:S05]  /*55c0*/  @!P0 BRA `(.L_x_6220) ;  /* 0x0000001000908947 */ /* 0x002fea0003800000 */
[----:B------:R-:W-:Y:S01]  /*55d0*/  IADD3 R38, P0, -R23, R12, RZ ;  /* 0x0000000c17267210 */ /* 0x000fe20007f1e1ff */
[----:B------:R-:W-:Y:S01]  /*55e0*/  IMAD.IADD R21, R21, 0x1, R25 ;  /* 0x0000000115157824 */ /* 0x000fe200078e0219 */
[----:B------:R-:W-:Y:S01]  /*55f0*/  LEA R32, P1, R24, R10, 0x3 ;  /* 0x0000000a18207211 */ /* 0x000fe200078218ff */
[----:B------:R-:W-:Y:S01]  /*5600*/  BSSY B0, `(.L_x_6220) ;  /* 0x0000120000007945 */ /* 0x000fe20003800000 */
[----:B------:R-:W-:Y:S01]  /*5610*/  IADD3.X R40, R40, -0x1, RZ, P0, !PT ;  /* 0xffffffff28287810 */ /* 0x000fe200007fe4ff */
[----:B------:R-:W-:Y:S01]  /*5620*/  IMAD.MOV.U32 R42, RZ, RZ, RZ ;  /* 0x000000ffff2a7224 */ /* 0x000fe200078e00ff */
[----:B------:R-:W-:Y:S01]  /*5630*/  ISETP.GT.U32.AND P0, PT, R38, RZ, PT ;  /* 0x000000ff2600720c */ /* 0x000fe20003f04070 */
[----:B------:R-:W-:Y:S01]  /*5640*/  IMAD.MOV.U32 R39, RZ, RZ, RZ ;  /* 0x000000ffff277224 */ /* 0x000fe200078e00ff */
[----:B------:R-:W-:Y:S01]  /*5650*/  LEA.HI.X R21, R24, R11, R21, 0x3, P1 ;  /* 0x0000000b18157211 */ /* 0x000fe200008f1c15 */
[----:B------:R-:W-:Y:S01]  /*5660*/  IMAD.WIDE.U32 R28, R14, 0x8, RZ ;  /* 0x000000080e1c7825 */ /* 0x000fe200078e00ff */
[----:B------:R-:W-:-:S13]  /*5670*/  ISETP.GT.AND.EX P0, PT, R40, RZ, PT, P0 ;  /* 0x000000ff2800720c */ /* 0x000fda0003f04300 */
[----:B------:R-:W-:Y:S05]  /*5680*/  @!P0 BRA `(.L_x_6221) ;  /* 0x0000000c00a48947 */ /* 0x000fea0003800000 */
[----:B------:R-:W-:Y:S02]  /*5690*/  ISETP.GT.U32.AND P1, PT, R38, 0xc, PT ;  /* 0x0000000c2600780c */ /* 0x000fe40003f24070 */
[----:B------:R-:W-:Y:S02]  /*56a0*/  PLOP3.LUT P0, PT, PT, PT, PT, 0x80, 0x0 ;  /* 0x000000000000781c */ /* 0x000fe40003f0f070 */
[----:B------:R-:W-:-:S13]  /*56b0*/  ISETP.GT.AND.EX P1, PT, R40, RZ, PT, P1 ;  /* 0x000000ff2800720c */ /* 0x000fda0003f24310 */
[----:B------:R-:W-:Y:S05]  /*56c0*/  @!P1 BRA `(.L_x_6222) ;  /* 0x0000000800449947 */ /* 0x000fea0003800000 */
[----:B------:R-:W-:Y:S01]  /*56d0*/  BSSY B2, `(.L_x_6222) ;  /* 0x0000090000027945 */ /* 0x000fe20003800000 */
[----:B------:R-:W-:-:S13]  /*56e0*/  PLOP3.LUT P0, PT, PT, PT, PT, 0x8, 0x0 ;  /* 0x000000000000781c */ /* 0x000fda0003f0e170 */
.L_x_6223:
[----:B------:R-:W-:Y:S01]  /*56f0*/  ULDC.64 UR4, c[0x0][0x230] ;  /* 0x00008c0000047ab9 */ /* 0x000fe20000000a00 */
[----:B------:R-:W-:Y:S01]  /*5700*/  IMAD.SHL.U32 R41, R15, 0x8, RZ ;  /* 0x000000080f297824 */ /* 0x000fe200078e00ff */
[C---:B------:R-:W-:Y:S01]  /*5710*/  LEA R30, P1, R42.reuse, UR4, 0x3 ;  /* 0x000000042a1e7c11 */ /* 0x040fe2000f8218ff */
[----:B------:R-:W-:Y:S02]  /*5720*/  IMAD.MOV.U32 R33, RZ, RZ, R21 ;  /* 0x000000ffff217224 */ /* 0x000fe400078e0015 */
[----:B------:R-:W-:Y:S01]  /*5730*/  IMAD.IADD R41, R29, 0x1, R41 ;  /* 0x000000011d297824 */ /* 0x000fe200078e0229 */
[----:B------:R-:W-:Y:S02]  /*5740*/  LEA.HI.X R31, R42, UR5, R39, 0x3, P1 ;  /* 0x000000052a1f7c11 */ /* 0x000fe400088f1c27 */
[----:B------:R-:W-:Y:S02]  /*5750*/  IADD3 R20, P1, R32, R28, RZ ;  /* 0x0000001c20147210 */ /* 0x000fe40007f3e0ff */
        /* <DEDUP_REMOVED lines=20> */
[----:B------:R-:W-:Y:S01]  /*58a0*/  IMAD.IADD R35, R35, 0x1, R33 ;  /* 0x0000000123237824 */ /* 0x000fe200078e0221 */
[----:B------:R-:W-:Y:S01]  /*58b0*/  IADD3 R32, P1, R4, R28, RZ ;  /* 0x0000001c04207210 */ /* 0x000fe20007f3e0ff */
[----:B--2---:R-:W-:-:S04]  /*58c0*/  IMAD R33, R37, R20, RZ ;  /* 0x0000001425217224 */ /* 0x004fc800078e02ff */
[C---:B------:R-:W-:Y:S02]  /*58d0*/  IMAD R33, R36.reuse, R21, R33 ;  /* 0x0000001524217224 */ /* 0x040fe400078e0221 */
[----:B------:R-:W-:-:S04]  /*58e0*/  IMAD.WIDE.U32 R20, R36, R20, R34 ;  /* 0x0000001424147225 */ /* 0x000fc800078e0022 */
[----:B----4-:R-:W-:Y:S02]  /*58f0*/  IMAD R35, R23, R44, RZ ;  /* 0x0000002c17237224 */ /* 0x010fe400078e02ff */
        /* <DEDUP_REMOVED lines=84> */
[----:B------:R-:W2:Y:S01]  /*5e40*/  LDG.E.64 R34, desc[UR36][R30.64+0x70] ;  /* 0x000070241e227981 */ /* 0x000ea2000c1e1b00 */
[----:B------:R-:W-:-:S03]  /*5e50*/  IMAD.X R5, R23, 0x1, R41, P1 ;  /* 0x0000000117057824 */ /* 0x000fc600008e0629 */
[----:B------:R-:W2:Y:S01]  /*5e60*/  LDG.E.64 R36, desc[UR36][R22.64] ;  /* 0x0000002416247981 */ /* 0x000ea2000c1e1b00 */
[----:B------:R-:W-:-:S03]  /*5e70*/  IMAD.WIDE.U32 R20, R32, R44, R20 ;  /* 0x0000002c20147225 */ /* 0x000fc600078e0014 */
[----:B------:R-:W3:Y:S04]  /*5e80*/  LDG.E.64 R44, desc[UR36][R30.64+0x78] ;  /* 0x000078241e2c7981 */ /* 0x000ee8000c1e1b00 */
[----:B------:R-:W3:Y:S01]  /*5e90*/  LDG.E.64 R22, desc[UR36][R4.64] ;  /* 0x0000002404167981 */ /* 0x000ee2000c1e1b00 */
[----:B------:R-:W-:Y:S01]  /*5ea0*/  IADD3 R38, P1, R38, -0x10, RZ ;  /* 0xfffffff026267810 */ /* 0x000fe20007f3e0ff */
[----:B------:R-:W-:-:S03]  /*5eb0*/  IMAD.IADD R21, R21, 0x1, R33 ;  /* 0x0000000115157824 */ /* 0x000fc600078e0221 */
[----:B------:R-:W-:Y:S02]  /*5ec0*/  IADD3.X R40, R40, -0x1, RZ, P1, !PT ;  /* 0xffffffff28287810 */ /* 0x000fe40000ffe4ff */
[----:B------:R-:W-:-:S04]  /*5ed0*/  ISETP.GT.U32.AND P1, PT, R38, 0xc, PT ;  /* 0x0000000c2600780c */ /* 0x000fc80003f24070 */
[----:B------:R-:W-:Y:S02]  /*5ee0*/  ISETP.GT.AND.EX P1, PT, R40, RZ, PT, P1 ;  /* 0x000000ff2800720c */ /* 0x000fe40003f24310 */
[----:B------:R-:W-:Y:S02]  /*5ef0*/  IADD3 R32, P2, R4, R28, RZ ;  /* 0x0000001c04207210 */ /* 0x000fe40007f5e0ff */
        /* <DEDUP_REMOVED lines=9> */
[----:B------:R-:W-:Y:S02]  /*5f90*/  IMAD.X R21, R5, 0x1, R41, P2 ;  /* 0x0000000105157824 */ /* 0x000fe400010e0629 */
[----:B------:R-:W-:Y:S02]  /*5fa0*/  IMAD.IADD R5, R23, 0x1, R31 ;  /* 0x0000000117057824 */ /* 0x000fe400078e021f */
[----:B------:R-:W-:Y:S01]  /*5fb0*/  IMAD.MOV.U32 R4, RZ, RZ, R22 ;  /* 0x000000ffff047224 */ /* 0x000fe200078e0016 */
[----:B------:R-:W-:Y:S06]  /*5fc0*/  @P1 BRA `(.L_x_6223) ;  /* 0xfffffff400c81947 */ /* 0x000fec000383ffff */
[----:B------:R-:W-:Y:S05]  /*5fd0*/  BSYNC B2 ;  /* 0x0000000000027941 */ /* 0x000fea0003800000 */
.L_x_6222:
[----:B------:R-:W-:Y:S01]  /*5fe0*/  ISETP.GT.U32.AND P1, PT, R38, 0x4, PT ;  /* 0x000000042600780c */ /* 0x000fe20003f24070 */
[----:B------:R-:W-:Y:S03]  /*5ff0*/  BSSY B2, `(.L_x_6224) ;  /* 0x000004f000027945 */ /* 0x000fe60003800000 */
[----:B------:R-:W-:-:S13]  /*6000*/  ISETP.GT.AND.EX P1, PT, R40, RZ, PT, P1 ;  /* 0x000000ff2800720c */ /* 0x000fda0003f24310 */
[----:B------:R-:W-:Y:S05]  /*6010*/  @!P1 BRA `(.L_x_6225) ;  /* 0x0000000400309947 */ /* 0x000fea0003800000 */
        /* <DEDUP_REMOVED lines=59> */
[----:B------:R-:W-:Y:S01]  /*63d0*/  IMAD.IADD R21, R21, 0x1, R33 ;  /* 0x0000000115157824 */ /* 0x000fe200078e0221 */
[----:B------:R-:W-:Y:S02]  /*63e0*/  IADD3 R32, P1, R4, R28, RZ ;  /* 0x0000001c04207210 */ /* 0x000fe40007f3e0ff */
[----:B------:R-:W-:Y:S02]  /*63f0*/  IADD3 R42, P2, R42, 0x8, RZ ;  /* 0x000000082a2a7810 */ /* 0x000fe40007f5e0ff */
[----:B------:R-:W-:-:S02]  /*6400*/  IADD3 R38, P3, R38, -0x8, RZ ;  /* 0xfffffff826267810 */ /* 0x000fc40007f7e0ff */
        /* <DEDUP_REMOVED lines=12> */
[----:B------:R-:W-:-:S07]  /*64d0*/  IMAD.MOV.U32 R4, RZ, RZ, R22 ;  /* 0x000000ffff047224 */ /* 0x000fce00078e0016 */
.L_x_6225:
[----:B------:R-:W-:Y:S05]  /*64e0*/  BSYNC B2 ;  /* 0x0000000000027941 */ /* 0x000fea0003800000 */
.L_x_6224:
[----:B------:R-:W-:-:S04]  /*64f0*/  ISETP.NE.U32.AND P1, PT, R38, RZ, PT ;  /* 0x000000ff2600720c */ /* 0x000fc80003f25070 */
[----:B------:R-:W-:-:S13]  /*6500*/  ISETP.NE.OR.EX P0, PT, R40, RZ, P0, P1 ;  /* 0x000000ff2800720c */ /* 0x000fda0000705710 */
[----:B------:R-:W-:Y:S05]  /*6510*/  @!P0 BRA `(.L_x_6226) ;  /* 0x0000000000b88947 */ /* 0x000fea0003800000 */
.L_x_6221:
[----:B------:R-:W-:Y:S01]  /*6520*/  ULDC.64 UR4, c[0x0][0x230] ;  /* 0x00008c0000047ab9 */ /* 0x000fe20000000a00 */
[----:B------:R-:W-:Y:S01]  /*6530*/  IMAD.SHL.U32 R41, R15, 0x8, RZ ;  /* 0x000000080f297824 */ /* 0x000fe200078e00ff */
[C---:B------:R-:W-:Y:S01]  /*6540*/  LEA R22, P0, R42.reuse, UR4, 0x3 ;  /* 0x000000042a167c11 */ /* 0x040fe2000f8018ff */
[----:B------:R-:W-:Y:S02]  /*6550*/  IMAD.MOV.U32 R33, RZ, RZ, R21 ;  /* 0x000000ffff217224 */ /* 0x000fe400078e0015 */
[----:B------:R-:W-:Y:S01]  /*6560*/  IMAD.IADD R41, R29, 0x1, R41 ;  /* 0x000000011d297824 */ /* 0x000fe200078e0229 */
[----:B------:R-:W-:Y:S02]  /*6570*/  LEA.HI.X R23, R42, UR5, R39, 0x3, P0 ;  /* 0x000000052a177c11 */ /* 0x000fe400080f1c27 */
[----:B------:R-:W-:Y:S01]  /*6580*/  IADD3 R20, P0, R32, R28, RZ ;  /* 0x0000001c20147210 */ /* 0x000fe20007f1e0ff */
[----:B------:R-:W2:Y:S04]  /*6590*/  LDG.E.64 R36, desc[UR36][R32.64] ;  /* 0x0000002420247981 */ /* 0x000ea8000c1e1b00 */
[----:B------:R-:W2:Y:S01]  /*65a0*/  LDG.E.64 R34, desc[UR36][R22.64] ;  /* 0x0000002416227981 */ /* 0x000ea2000c1e1b00 */
[----:B------:R-:W-:-:S03]  /*65b0*/  IMAD.X R21, R21, 0x1, R41, P0 ;  /* 0x0000000115157824 */ /* 0x000fc600000e0629 */
[----:B------:R-:W3:Y:S04]  /*65c0*/  LDG.E.64 R44, desc[UR36][R22.64+0x18] ;  /* 0x00001824162c7981 */ /* 0x000ee8000c1e1b00 */
[----:B------:R-:W4:Y:S04]  /*65d0*/  LDG.E.64 R30, desc[UR36][R20.64] ;  /* 0x00000024141e7981 */ /* 0x000f28000c1e1b00 */
[----:B------:R-:W4:Y:S01]  /*65e0*/  LDG.E.64 R32, desc[UR36][R22.64+0x8] ;  /* 0x0000082416207981 */ /* 0x000f22000c1e1b00 */
[-C--:B--2---:R-:W-:Y:S02]  /*65f0*/  IMAD R37, R37, R34.reuse, RZ ;  /* 0x0000002225257224 */ /* 0x084fe400078e02ff */
[----:B------:R-:W-:Y:S01]  /*6600*/  IMAD.WIDE.U32 R4, R36, R34, R4 ;  /* 0x0000002224047225 */ /* 0x000fe200078e0004 */
[----:B------:R-:W-:-:S03]  /*6610*/  IADD3 R34, P0, R20, R28, RZ ;  /* 0x0000001c14227210 */ /* 0x000fc60007f1e0ff */
[----:B------:R-:W-:Y:S02]  /*6620*/  IMAD R37, R36, R35, R37 ;  /* 0x0000002324257224 */ /* 0x000fe400078e0225 */
[----:B------:R-:W-:Y:S02]  /*6630*/  IMAD.X R35, R21, 0x1, R41, P0 ;  /* 0x0000000115237824 */ /* 0x000fe400000e0629 */
[----:B------:R-:W-:Y:S01]  /*6640*/  IMAD.IADD R5, R5, 0x1, R37 ;  /* 0x0000000105057824 */ /* 0x000fe200078e0225 */
[----:B------:R-:W2:Y:S01]  /*6650*/  LDG.E.64 R20, desc[UR36][R22.64+0x10] ;  /* 0x0000102416147981 */ /* 0x000ea2000c1e1b00 */
[----:B----4-:R-:W-:-:S03]  /*6660*/  IMAD R31, R31, R32, RZ ;  /* 0x000000201f1f7224 */ /* 0x010fc600078e02ff */
[----:B------:R-:W2:Y:S01]  /*6670*/  LDG.E.64 R36, desc[UR36][R34.64] ;  /* 0x0000002422247981 */ /* 0x000ea2000c1e1b00 */
[C---:B------:R-:W-:Y:S02]  /*6680*/  IMAD R33, R30.reuse, R33, R31 ;  /* 0x000000211e217224 */ /* 0x040fe400078e021f */
[----:B------:R-:W-:Y:S01]  /*6690*/  IMAD.WIDE.U32 R30, R30, R32, R4 ;  /* 0x000000201e1e7225 */ /* 0x000fe200078e0004 */
[----:B------:R-:W-:-:S05]  /*66a0*/  IADD3 R4, P0, R34, R28, RZ ;  /* 0x0000001c22047210 */ /* 0x000fca0007f1e0ff */
[----:B------:R-:W-:-:S05]  /*66b0*/  IMAD.X R5, R35, 0x1, R41, P0 ;  /* 0x0000000123057824 */ /* 0x000fca00000e0629 */
[----:B------:R-:W3:Y:S01]  /*66c0*/  LDG.E.64 R34, desc[UR36][R4.64] ;  /* 0x0000002404227981 */ /* 0x000ee2000c1e1b00 */
[----:B------:R-:W-:Y:S01]  /*66d0*/  IADD3 R38, P0, R38, -0x4, RZ ;  /* 0xfffffffc26267810 */ /* 0x000fe20007f1e0ff */
[----:B------:R-:W-:-:S03]  /*66e0*/  IMAD.IADD R31, R31, 0x1, R33 ;  /* 0x000000011f1f7824 */ /* 0x000fc600078e0221 */
[----:B------:R-:W-:Y:S02]  /*66f0*/  IADD3.X R40, R40, -0x1, RZ, P0, !PT ;  /* 0xffffffff28287810 */ /* 0x000fe400007fe4ff */
[----:B------:R-:W-:-:S04]  /*6700*/  ISETP.NE.U32.AND P0, PT, R38, RZ, PT ;  /* 0x000000ff2600720c */ /* 0x000fc80003f05070 */
[----:B------:R-:W-:Y:S02]  /*6710*/  ISETP.NE.AND.EX P0, PT, R40, RZ, PT, P0 ;  /* 0x000000ff2800720c */ /* 0x000fe40003f05300 */
[----:B------:R-:W-:Y:S02]  /*6720*/  IADD3 R32, P2, R4, R28, RZ ;  /* 0x0000001c04207210 */ /* 0x000fe40007f5e0ff */
[----:B------:R-:W-:-:S05]  /*6730*/  IADD3 R42, P1, R42, 0x4, RZ ;  /* 0x000000042a2a7810 */ /* 0x000fca0007f3e0ff */
[----:B------:R-:W-:Y:S02]  /*6740*/  IMAD.X R39, RZ, RZ, R39, P1 ;  /* 0x000000ffff277224 */ /* 0x000fe400008e0627 */
[----:B--2---:R-:W-:-:S04]  /*6750*/  IMAD R33, R37, R20, RZ ;  /* 0x0000001425217224 */ /* 0x004fc800078e02ff */
[C---:B------:R-:W-:Y:S02]  /*6760*/  IMAD R33, R36.reuse, R21, R33 ;  /* 0x0000001524217224 */ /* 0x040fe400078e0221 */
[----:B------:R-:W-:-:S04]  /*6770*/  IMAD.WIDE.U32 R20, R36, R20, R30 ;  /* 0x0000001424147225 */ /* 0x000fc800078e001e */
[----:B------:R-:W-:Y:S02]  /*6780*/  IMAD.IADD R21, R21, 0x1, R33 ;  /* 0x0000000115157824 */ /* 0x000fe400078e0221 */
[----:B---3--:R-:W-:-:S04]  /*6790*/  IMAD R31, R35, R44, RZ ;  /* 0x0000002c231f7224 */ /* 0x008fc800078e02ff */
[C---:B------:R-:W-:Y:S02]  /*67a0*/  IMAD R31, R34.reuse, R45, R31 ;  /* 0x0000002d221f7224 */ /* 0x040fe400078e021f */
[----:B------:R-:W-:-:S04]  /*67b0*/  IMAD.WIDE.U32 R34, R34, R44, R20 ;  /* 0x0000002c22227225 */ /* 0x000fc800078e0014 */
[----:B------:R-:W-:Y:S02]  /*67c0*/  IMAD.X R21, R5, 0x1, R41, P2 ;  /* 0x0000000105157824 */ /* 0x000fe400010e0629 */
[----:B------:R-:W-:Y:S02]  /*67d0*/  IMAD.IADD R5, R35, 0x1, R31 ;  /* 0x0000000123057824 */ /* 0x000fe400078e021f */
[----:B------:R-:W-:Y:S01]  /*67e0*/  IMAD.MOV.U32 R4, RZ, RZ, R34 ;  /* 0x000000ffff047224 */ /* 0x000fe200078e0022 */
[----:B------:R-:W-:Y:S06]  /*67f0*/  @P0 BRA `(.L_x_6221) ;  /* 0xfffffffc00480947 */ /* 0x000fec000383ffff */
.L_x_6226:
[----:B------:R-:W-:Y:S05]  /*6800*/  BSYNC B0 ;  /* 0x0000000000007941 */ /* 0x000fea0003800000 */
.L_x_6220:
[----:B------:R-:W-:-:S04]  /*6810*/  LOP3.LUT R30, R12, 0x3, RZ, 0xc0, !PT ;  /* 0x000000030c1e7812 */ /* 0x000fc800078ec0ff */
[----:B------:R-:W-:-:S04]  /*6820*/  ISETP.NE.U32.AND P0, PT, R30, RZ, PT ;  /* 0x000000ff1e00720c */ /* 0x000fc80003f05070 */
[----:B------:R-:W-:-:S13]  /*6830*/  ISETP.NE.AND.EX P0, PT, RZ, RZ, PT, P0 ;  /* 0x000000ffff00720c */ /* 0x000fda0003f05300 */
[----:B------:R-:W-:Y:S05]  /*6840*/  @!P0 BRA `(.L_x_6219) ;  /* 0x0000000000a88947 */ /* 0x000fea0003800000 */
[-C--:B------:R-:W-:Y:S01]  /*6850*/  IMAD R31, R39, R14.reuse, RZ ;  /* 0x0000000e271f7224 */ /* 0x080fe200078e02ff */
[----:B------:R-:W-:Y:S01]  /*6860*/  ULDC.64 UR4, c[0x0][0x230] ;  /* 0x00008c0000047ab9 */ /* 0x000fe20000000a00 */
[----:B------:R-:W-:Y:S01]  /*6870*/  IMAD.MOV.U32 R26, RZ, RZ, R24 ;  /* 0x000000ffff1a7224 */ /* 0x000fe200078e0018 */
[C---:B------:R-:W-:Y:S01]  /*6880*/  LEA R20, P0, R42.reuse, UR4, 0x3 ;  /* 0x000000042a147c11 */ /* 0x040fe2000f8018ff */
[C---:B------:R-:W-:Y:S02]  /*6890*/  IMAD R31, R42.reuse, R15, R31 ;  /* 0x0000000f2a1f7224 */ /* 0x040fe400078e021f */
[C---:B------:R-:W-:Y:S01]  /*68a0*/  IMAD.WIDE.U32 R28, R42.reuse, R14, R26 ;  /* 0x0000000e2a1c7225 */ /* 0x040fe200078e001a */
[----:B------:R-:W-:-:S03]  /*68b0*/  LEA.HI.X R21, R42, UR5, R39, 0x3, P0 ;  /* 0x000000052a157c11 */ /* 0x000fc600080f1c27 */
[----:B------:R-:W-:Y:S01]  /*68c0*/  IMAD.IADD R23, R29, 0x1, R31 ;  /* 0x000000011d177824 */ /* 0x000fe200078e021f */
[----:B------:R-:W-:-:S04]  /*68d0*/  LEA R22, P1, R28, R10, 0x3 ;  /* 0x0000000a1c167211 */ /* 0x000fc800078218ff */
[----:B------:R-:W-:Y:S02]  /*68e0*/  LEA.HI.X R23, R28, R11, R23, 0x3, P1 ;  /* 0x0000000b1c177211 */ /* 0x000fe400008f1c17 */
        /* <DEDUP_REMOVED lines=11> */
[----:B------:R-:W-:Y:S01]  /*69a0*/  IMAD.WIDE.U32 R42, R42, R14, UR4 ;  /* 0x000000042a2a7e25 */ /* 0x000fe2000f8e000e */
[----:B------:R-:W2:Y:S02]  /*69b0*/  LDG.E.64 R22, desc[UR36][R20.64+0x8] ;  /* 0x0000082414167981 */ /* 0x000ea4000c1e1b00 */
[----:B------:R-:W-:Y:S02]  /*69c0*/  ISETP.NE.AND.EX P0, PT, RZ, RZ, PT, P0 ;  /* 0x000000ffff00720c */ /* 0x000fe40003f05300 */
[----:B------:R-:W-:-:S04]  /*69d0*/  IADD3 R24, P1, R24, R42, RZ ;  /* 0x0000002a18187210 */ /* 0x000fc80007f3e0ff */
[----:B------:R-:W-:Y:S02]  /*69e0*/  IADD3.X R26, R27, R31, R43, P1, !PT ;  /* 0x0000001f1b1a7210 */ /* 0x000fe40000ffe42b */
[----:B------:R-:W-:-:S04]  /*69f0*/  LEA R28, P1, R24, R10, 0x3 ;  /* 0x0000000a181c7211 */ /* 0x000fc800078218ff */
[----:B------:R-:W-:Y:S02]  /*6a00*/  LEA.HI.X R29, R24, R11, R26, 0x3, P1 ;  /* 0x0000000b181d7211 */ /* 0x000fe400008f1c1a */
        /* <DEDUP_REMOVED lines=14> */
.L_x_6219:
[----:B------:R-:W-:Y:S05]  /*6af0*/  BSYNC B1 ;  /* 0x0000000000017941 */ /* 0x000fea0003800000 */
.L_x_6218:
[----:B------:R-:W0:Y:S01]  /*6b00*/  S2R R36, SR_TID.X ;  /* 0x0000000000247919 */ /* 0x000e220000002100 */
[----:B------:R-:W-:Y:S01]  /*6b10*/  IMAD R15, R2, -0x200, R13 ;  /* 0xfffffe00020f7824 */ /* 0x000fe200078e020d */
[----:B------:R-:W-:Y:S01]  /*6b20*/  BSSY B1, `(.L_x_6227) ;  /* 0x0000162000017945 */ /* 0x000fe20003800000 */
        /* <DEDUP_REMOVED lines=22> */
[----:B------:R-:W-:Y:S01]  /*6c90*/  IMAD.WIDE.U32 R22, R14, 0x8, RZ ;  /* 0x000000080e167825 */ /* 0x000fe200078e00ff */
[----:B------:R-:W-:Y:S01]  /*6ca0*/  IADD3.X R40, R40, -0x1, RZ, P0, !PT ;  /* 0xffffffff28287810 */ /* 0x000fe200007fe4ff */
[----:B------:R-:W-:Y:S01]  /*6cb0*/  BSSY B0, `(.L_x_6229) ;  /* 0x000011a000007945 */ /* 0x000fe20003800000 */
[----:B------:R-:W-:Y:S01]  /*6cc0*/  ISETP.GT.U32.AND P0, PT, R38, RZ, PT ;  /* 0x000000ff2600720c */ /* 0x000fe20003f04070 */
[----:B------:R-:W-:Y:S01]  /*6cd0*/  IMAD.SHL.U32 R37, R15, 0x8, RZ ;  /* 0x000000080f257824 */ /* 0x000fe200078e00ff */
        /* <DEDUP_REMOVED lines=12> */
.L_x_6232:
[----:B------:R-:W-:Y:S01]  /*6da0*/  ULDC.64 UR4, c[0x0][0x230] ;  /* 0x00008c0000047ab9 */ /* 0x000fe20000000a00 */
[----:B------:R-:W-:Y:S01]  /*6db0*/  IMAD.MOV.U32 R24, RZ, RZ, R33 ;  /* 0x000000ffff187224 */ /* 0x000fe200078e0021 */
[----:B------:R-:W-:Y:S01]  /*6dc0*/  LEA R26, P1, R42, UR4, 0x3 ;  /* 0x000000042a1a7c11 */ /* 0x000fe2000f8218ff */
[----:B------:R-:W-:-:S03]  /*6dd0*/  IMAD.MOV.U32 R25, RZ, RZ, R32 ;  /* 0x000000ffff197224 */ /* 0x000fc600078e0020 */
[----:B------:R-:W-:Y:S02]  /*6de0*/  LEA.HI.X R27, R42, UR5, R39, 0x3, P1 ;  /* 0x000000052a1b7c11 */ /* 0x000fe400088f1c27 */
[----:B------:R-:W2:Y:S04]  /*6df0*/  LDG.E.64 R28, desc[UR36][R24.64] ;  /* 0x00000024181c7981 */ /* 0x000ea8000c1e1b00 */
[----:B------:R-:W2:Y:S01]  /*6e00*/  LDG.E.64 R24, desc[UR36][R26.64] ;  /* 0x000000241a187981 */ /* 0x000ea2000c1e1b00 */
[----:B------:R-:W-:-:S05]  /*6e10*/  IADD3 R30, P1, R33, R22, RZ ;  /* 0x00000016211e7210 */ /* 0x000fca0007f3e0ff */
[----:B------:R-:W-:Y:S02]  /*6e20*/  IMAD.X R31, R32, 0x1, R37, P1 ;  /* 0x00000001201f7824 */ /* 0x000fe400008e0625 */
[----:B------:R-:W3:Y:S04]  /*6e30*/  LDG.E.64 R32, desc[UR36][R26.64+0x8] ;  /* 0x000008241a207981 */ /* 0x000ee8000c1e1b00 */
[----:B------:R0:W3:Y:S01]  /*6e40*/  LDG.E.64 R34, desc[UR36][R30.64] ;  /* 0x000000241e227981 */ /* 0x0000e2000c1e1b00 */
[----:B------:R-:W-:-:S05]  /*6e50*/  IADD3 R44, P1, R30, R22, RZ ;  /* 0x000000161e2c7210 */ /* 0x000fca0007f3e0ff */
        /* <DEDUP_REMOVED lines=8> */
[-C--:B---3--:R-:W-:Y:S02]  /*6ee0*/  IMAD R35, R35, R32.reuse, RZ ;  /* 0x0000002023237224 */ /* 0x088fe400078e02ff */
[----:B------:R-:W-:Y:S02]  /*6ef0*/  IMAD.IADD R9, R9, 0x1, R41 ;  /* 0x0000000109097824 */ /* 0x000fe400078e0229 */
[C---:B------:R-:W-:Y:S01]  /*6f00*/  IMAD R33, R34.reuse, R33, R35 ;  /* 0x0000002122217224 */ /* 0x040fe200078e0223 */
[----:B------:R-:W3:Y:S01]  /*6f10*/  LDG.E.64 R44, desc[UR36][R30.64] ;  /* 0x000000241e2c7981 */ /* 0x000ee2000c1e1b00 */
[----:B------:R-:W-:-:S03]  /*6f20*/  IMAD.WIDE.U32 R8, R34, R32, R8 ;  /* 0x0000002022087225 */ /* 0x000fc600078e0008 */
[----:B------:R-:W3:Y:S01]  /*6f30*/  LDG.E.64 R34, desc[UR36][R26.64+0x18] ;  /* 0x000018241a227981 */ /* 0x000ee2000c1e1b00 */
[----:B------:R-:W-:Y:S01]  /*6f40*/  IADD3 R32, P1, R30, R22, RZ ;  /* 0x000000161e207210 */ /* 0x000fe20007f3e0ff */
[----:B------:R-:W-:-:S04]  /*6f50*/  IMAD.IADD R9, R9, 0x1, R33 ;  /* 0x0000000109097824 */ /* 0x000fc800078e0221 */
[----:B------:R-:W-:-:S05]  /*6f60*/  IMAD.X R33, R31, 0x1, R37, P1 ;  /* 0x000000011f217824 */ /* 0x000fca00008e0625 */
[----:B------:R-:W4:Y:S01]  /*6f70*/  LDG.E.64 R30, desc[UR36][R32.64] ;  /* 0x00000024201e7981 */ /* 0x000f22000c1e1b00 */
[-C--:B--2---:R-:W-:Y:S02]  /*6f80*/  IMAD R29, R29, R24.reuse, RZ ;  /* 0x000000181d1d7224 */ /* 0x084fe400078e02ff */
[----:B------:R-:W-:-:S04]  /*6f90*/  IMAD.WIDE.U32 R8, R28, R24, R8 ;  /* 0x000000181c087225 */ /* 0x000fc800078e0008 */
[----:B------:R-:W-:Y:S02]  /*6fa0*/  IMAD R25, R28, R25, R29 ;  /* 0x000000191c197224 */ /* 0x000fe400078e021d */
[----:B------:R-:W4:Y:S01]  /*6fb0*/  LDG.E.64 R28, desc[UR36][R26.64+0x20] ;  /* 0x000020241a1c7981 */ /* 0x000f22000c1e1b00 */
[----:B------:R-:W-:Y:S01]  /*6fc0*/  IADD3 R24, P1, R32, R22, RZ ;  /* 0x0000001620187210 */ /* 0x000fe20007f3e0ff */
[----:B------:R-:W-:Y:S02]  /*6fd0*/  IMAD.IADD R9, R9, 0x1, R25 ;  /* 0x0000000109097824 */ /* 0x000fe400078e0219 */
[----:B---3--:R-:W-:Y:S02]  /*6fe0*/  IMAD R41, R45, R34, RZ ;  /* 0x000000222d297224 */ /* 0x008fe400078e02ff */
[----:B------:R-:W-:Y:S02]  /*6ff0*/  IMAD.X R25, R33, 0x1, R37, P1 ;  /* 0x0000000121197824 */ /* 0x000fe400008e0625 */
[----:B------:R-:W-:-:S02]  /*7000*/  IMAD R35, R44, R35, R41 ;  /* 0x000000232c237224 */ /* 0x000fc400078e0229 */
[----:B------:R-:W-:Y:S01]  /*7010*/  IMAD.WIDE.U32 R8, R44, R34, R8 ;  /* 0x000000222c087225 */ /* 0x000fe200078e0008 */
[----:B------:R-:W2:Y:S04]  /*7020*/  LDG.E.64 R32, desc[UR36][R24.64] ;  /* 0x0000002418207981 */ /* 0x000ea8000c1e1b00 */
[----:B------:R-:W2:Y:S01]  /*7030*/  LDG.E.64 R44, desc[UR36][R26.64+0x28] ;  /* 0x000028241a2c7981 */ /* 0x000ea2000c1e1b00 */
[----:B------:R-:W-:Y:S01]  /*7040*/  IADD3 R34, P1, R24, R22, RZ ;  /* 0x0000001618227210 */ /* 0x000fe20007f3e0ff */
[----:B------:R-:W-:-:S04]  /*7050*/  IMAD.IADD R9, R9, 0x1, R35 ;  /* 0x0000000109097824 */ /* 0x000fc800078e0223 */
[----:B------:R-:W-:-:S05]  /*7060*/  IMAD.X R35, R25, 0x1, R37, P1 ;  /* 0x0000000119237824 */ /* 0x000fca00008e0625 */
[----:B------:R-:W3:Y:S01]  /*7070*/  LDG.E.64 R24, desc[UR36][R34.64] ;  /* 0x0000002422187981 */ /* 0x000ee2000c1e1b00 */
[-C--:B----4-:R-:W-:Y:S02]  /*7080*/  IMAD R31, R31, R28.reuse, RZ ;  /* 0x0000001c1f1f7224 */ /* 0x090fe400078e02ff */
[----:B------:R-:W-:-:S04]  /*7090*/  IMAD.WIDE.U32 R8, R30, R28, R8 ;  /* 0x0000001c1e087225 */ /* 0x000fc800078e0008 */
[----:B------:R-:W-:Y:S02]  /*70a0*/  IMAD R29, R30, R29, R31 ;  /* 0x0000001d1e1d7224 */ /* 0x000fe400078e021f */
[----:B------:R-:W3:Y:S01]  /*70b0*/  LDG.E.64 R30, desc[UR36][R26.64+0x30] ;  /* 0x000030241a1e7981 */ /* 0x000ee2000c1e1b00 */
[----:B------:R-:W-:Y:S01]  /*70c0*/  IADD3 R28, P1, R34, R22, RZ ;  /* 0x00000016221c7210 */ /* 0x000fe20007f3e0ff */
[----:B------:R-:W-:-:S04]  /*70d0*/  IMAD.IADD R9, R9, 0x1, R29 ;  /* 0x0000000109097824 */ /* 0x000fc800078e021d */
[----:B------:R-:W-:Y:S02]  /*70e0*/  IMAD.X R29, R35, 0x1, R37, P1 ;  /* 0x00000001231d7824 */ /* 0x000fe400008e0625 */
[-C--:B--2---:R-:W-:Y:S02]  /*70f0*/  IMAD R33, R33, R44.reuse, RZ ;  /* 0x0000002c21217224 */ /* 0x084fe400078e02ff */
[C---:B------:R-:W-:Y:S01]  /*7100*/  IMAD.WIDE.U32 R8, R32.reuse, R44, R8 ;  /* 0x0000002c20087225 */ /* 0x040fe200078e0008 */
[----:B------:R-:W2:Y:S03]  /*7110*/  LDG.E.64 R34, desc[UR36][R28.64] ;  /* 0x000000241c227981 */ /* 0x000ea6000c1e1b00 */
[----:B------:R-:W-:Y:S02]  /*7120*/  IMAD R33, R32, R45, R33 ;  /* 0x0000002d20217224 */ /* 0x000fe400078e0221 */
[----:B------:R-:W2:Y:S01]  /*7130*/  LDG.E.64 R44, desc[UR36][R26.64+0x38] ;  /* 0x000038241a2c7981 */ /* 0x000ea2000c1e1b00 */
[----:B------:R-:W-:Y:S01]  /*7140*/  IADD3 R32, P1, R28, R22, RZ ;  /* 0x000000161c207210 */ /* 0x000fe20007f3e0ff */
[----:B------:R-:W-:-:S04]  /*7150*/  IMAD.IADD R9, R9, 0x1, R33 ;  /* 0x0000000109097824 */ /* 0x000fc800078e0221 */
[----:B------:R-:W-:-:S05]  /*7160*/  IMAD.X R33, R29, 0x1, R37, P1 ;  /* 0x000000011d217824 */ /* 0x000fca00008e0625 */
[----:B------:R-:W4:Y:S01]  /*7170*/  LDG.E.64 R28, desc[UR36][R32.64] ;  /* 0x00000024201c7981 */ /* 0x000f22000c1e1b00 */
[-C--:B---3--:R-:W-:Y:S02]  /*7180*/  IMAD R25, R25, R30.reuse, RZ ;  /* 0x0000001e19197224 */ /* 0x088fe400078e02ff */
[----:B------:R-:W-:-:S04]  /*7190*/  IMAD.WIDE.U32 R8, R24, R30, R8 ;  /* 0x0000001e18087225 */ /* 0x000fc800078e0008 */
[----:B------:R-:W-:Y:S02]  /*71a0*/  IMAD R25, R24, R31, R25 ;  /* 0x0000001f18197224 */ /* 0x000fe400078e0219 */
[----:B------:R-:W4:Y:S01]  /*71b0*/  LDG.E.64 R30, desc[UR36][R26.64+0x40] ;  /* 0x000040241a1e7981 */ /* 0x000f22000c1e1b00 */
        /* <DEDUP_REMOVED lines=23> */
[----:B------:R-:W2:Y:S02]  /*7330*/  LDG.E.64 R44, desc[UR36][R26.64+0x58] ;  /* 0x000058241a2c7981 */ /* 0x000ea4000c1e1b00 */
[----:B------:R-:W-:-:S02]  /*7340*/  IMAD.IADD R9, R9, 0x1, R33 ;  /* 0x0000000109097824 */ /* 0x000fc400078e0221 */
[-C--:B---3--:R-:W-:Y:S02]  /*7350*/  IMAD R25, R25, R30.reuse, RZ ;  /* 0x0000001e19197224 */ /* 0x088fe400078e02ff */
[----:B------:R-:W-:-:S04]  /*7360*/  IMAD.WIDE.U32 R8, R24, R30, R8 ;  /* 0x0000001e18087225 */ /* 0x000fc800078e0008 */
[----:B------:R-:W-:Y:S01]  /*7370*/  IMAD R25, R24, R31, R25 ;  /* 0x0000001f18197224 */ /* 0x000fe200078e0219 */
[----:B------:R-:W-:-:S03]  /*7380*/  IADD3 R24, P1, R28, R22, RZ ;  /* 0x000000161c187210 */ /* 0x000fc60007f3e0ff */
[----:B------:R-:W-:Y:S02]  /*7390*/  IMAD.IADD R9, R9, 0x1, R25 ;  /* 0x0000000109097824 */ /* 0x000fe400078e0219 */
[--C-:B------:R-:W-:Y:S01]  /*73a0*/  IMAD.X R25, R29, 0x1, R37.reuse, P1 ;  /* 0x000000011d197824 */ /* 0x100fe200008e0625 */
[----:B------:R-:W-:Y:S01]  /*73b0*/  IADD3 R30, P1, R24, R22, RZ ;  /* 0x00000016181e7210 */ /* 0x000fe20007f3e0ff */
[----:B------:R-:W3:Y:S04]  /*73c0*/  LDG.E.64 R28, desc[UR36][R26.64+0x60] ;  /* 0x000060241a1c7981 */ /* 0x000ee8000c1e1b00 */
[----:B------:R-:W-:Y:S02]  /*73d0*/  IMAD.X R31, R25, 0x1, R37, P1 ;  /* 0x00000001191f7824 */ /* 0x000fe400008e0625 */
[----:B------:R-:W3:Y:S01]  /*73e0*/  LDG.E.64 R24, desc[UR36][R24.64] ;  /* 0x0000002418187981 */ /* 0x000ee2000c1e1b00 */
[----:B--2---:R-:W-:-:S02]  /*73f0*/  IMAD R33, R35, R44, RZ ;  /* 0x0000002c23217224 */ /* 0x004fc400078e02ff */
[----:B------:R-:W-:-:S04]  /*7400*/  IMAD.WIDE.U32 R8, R34, R44, R8 ;  /* 0x0000002c22087225 */ /* 0x000fc800078e0008 */
[----:B------:R-:W-:Y:S02]  /*7410*/  IMAD R33, R34, R45, R33 ;  /* 0x0000002d22217224 */ /* 0x000fe400078e0221 */
[----:B------:R-:W2:Y:S04]  /*7420*/  LDG.E.64 R44, desc[UR36][R30.64] ;  /* 0x000000241e2c7981 */ /* 0x000ea8000c1e1b00 */
[----:B------:R-:W2:Y:S01]  /*7430*/  LDG.E.64 R34, desc[UR36][R26.64+0x68] ;  /* 0x000068241a227981 */ /* 0x000ea2000c1e1b00 */
[----:B------:R-:W-:Y:S02]  /*7440*/  IMAD.IADD R9, R9, 0x1, R33 ;  /* 0x0000000109097824 */ /* 0x000fe400078e0221 */
[-C--:B---3--:R-:W-:Y:S02]  /*7450*/  IMAD R33, R25, R28.reuse, RZ ;  /* 0x0000001c19217224 */ /* 0x088fe400078e02ff */
[----:B------:R-:W-:-:S04]  /*7460*/  IMAD.WIDE.U32 R8, R24, R28, R8 ;  /* 0x0000001c18087225 */ /* 0x000fc800078e0008 */
[----:B------:R-:W-:Y:S01]  /*7470*/  IMAD R29, R24, R29, R33 ;  /* 0x0000001d181d7224 */ /* 0x000fe200078e0221 */
[----:B------:R-:W-:-:S03]  /*7480*/  IADD3 R24, P1, R30, R22, RZ ;  /* 0x000000161e187210 */ /* 0x000fc60007f3e0ff */
[----:B------:R-:W-:Y:S02]  /*7490*/  IMAD.IADD R9, R9, 0x1, R29 ;  /* 0x0000000109097824 */ /* 0x000fe400078e021d */
[----:B------:R-:W-:Y:S02]  /*74a0*/  IMAD.X R25, R31, 0x1, R37, P1 ;  /* 0x000000011f197824 */ /* 0x000fe400008e0625 */
[----:B--2---:R-:W-:Y:S01]  /*74b0*/  IMAD R33, R45, R34, RZ ;  /* 0x000000222d217224 */ /* 0x004fe200078e02ff */
[----:B------:R-:W-:Y:S01]  /*74c0*/  IADD3 R28, P1, R24, R22, RZ ;  /* 0x00000016181c7210 */ /* 0x000fe20007f3e0ff */
[----:B------:R-:W-:-:S04]  /*74d0*/  IMAD.WIDE.U32 R8, R44, R34, R8 ;  /* 0x000000222c087225 */ /* 0x000fc800078e0008 */
[----:B------:R-:W-:Y:S02]  /*74e0*/  IMAD R31, R44, R35, R33 ;  /* 0x000000232c1f7224 */ /* 0x000fe400078e0221 */
[----:B------:R-:W2:Y:S01]  /*74f0*/  LDG.E.64 R32, desc[UR36][R26.64+0x70] ;  /* 0x000070241a207981 */ /* 0x000ea2000c1e1b00 */
[----:B------:R-:W-:-:S03]  /*7500*/  IMAD.X R29, R25, 0x1, R37, P1 ;  /* 0x00000001191d7824 */ /* 0x000fc600008e0625 */
[----:B------:R-:W2:Y:S04]  /*7510*/  LDG.E.64 R34, desc[UR36][R24.64] ;  /* 0x0000002418227981 */ /* 0x000ea8000c1e1b00 */
        /* <DEDUP_REMOVED lines=17> */
[----:B------:R-:W-:Y:S02]  /*7630*/  IMAD.IADD R9, R9, 0x1, R25 ;  /* 0x0000000109097824 */ /* 0x000fe400078e0219 */
[----:B------:R-:W-:Y:S01]  /*7640*/  IMAD.X R32, R29, 0x1, R37, P2 ;  /* 0x000000011d207824 */ /* 0x000fe200010e0625 */
[----:B------:R-:W-:Y:S06]  /*7650*/  @P1 BRA `(.L_x_6232) ;  /* 0xfffffff400d01947 */ /* 0x000fec000383ffff */
[----:B------:R-:W-:Y:S05]  /*7660*/  BSYNC B2 ;  /* 0x0000000000027941 */ /* 0x000fea0003800000 */
.L_x_6231:
        /* <DEDUP_REMOVED lines=30> */
[----:B------:R-:W-:Y:S02]  /*7850*/  IMAD.IADD R9, R9, 0x1, R33 ;  /* 0x0000000109097824 */ /* 0x000fe400078e0221 */
[-C--:B--2---:R-:W-:Y:S02]  /*7860*/  IMAD R31, R31, R26.reuse, RZ ;  /* 0x0000001a1f1f7224 */ /* 0x084fe400078e02ff */
[----:B------:R-:W-:Y:S01]  /*7870*/  IMAD.WIDE.U32 R8, R30, R26, R8 ;  /* 0x0000001a1e087225 */ /* 0x000fe200078e0008 */
[----:B------:R-:W-:-:S03]  /*7880*/  IADD3 R26, P0, R24, R22, RZ ;  /* 0x00000016181a7210 */ /* 0x000fc60007f1e0ff */
[----:B------:R-:W-:-:S04]  /*7890*/  IMAD R27, R30, R27, R31 ;  /* 0x0000001b1e1b7224 */ /* 0x000fc800078e021f */
[----:B------:R-:W-:Y:S02]  /*78a0*/  IMAD.IADD R9, R9, 0x1, R27 ;  /* 0x0000000109097824 */ /* 0x000fe400078e021b */
[--C-:B------:R-:W-:Y:S01]  /*78b0*/  IMAD.X R27, R25, 0x1, R37.reuse, P0 ;  /* 0x00000001191b7824 */ /* 0x100fe200000e0625 */
[----:B------:R-:W-:Y:S01]  /*78c0*/  IADD3 R30, P0, R26, R22, RZ ;  /* 0x000000161a1e7210 */ /* 0x000fe20007f1e0ff */
[----:B------:R-:W2:Y:S04]  /*78d0*/  LDG.E.64 R24, desc[UR36][R28.64+0x20] ;  /* 0x000020241c187981 */ /* 0x000ea8000c1e1b00 */
[----:B------:R-:W-:Y:S02]  /*78e0*/  IMAD.X R31, R27, 0x1, R37, P0 ;  /* 0x000000011b1f7824 */ /* 0x000fe400000e0625 */
[----:B------:R-:W2:Y:S01]  /*78f0*/  LDG.E.64 R26, desc[UR36][R26.64] ;  /* 0x000000241a1a7981 */ /* 0x000ea2000c1e1b00 */
[----:B---3--:R-:W-:-:S02]  /*7900*/  IMAD R33, R45, R34, RZ ;  /* 0x000000222d217224 */ /* 0x008fc400078e02ff */
        /* <DEDUP_REMOVED lines=9> */
[----:B------:R-:W2:Y:S02]  /*79a0*/  LDG.E.64 R32, desc[UR36][R28.64+0x30] ;  /* 0x000030241c207981 */ /* 0x000ea4000c1e1b00 */
[----:B------:R-:W-:Y:S02]  /*79b0*/  IMAD.IADD R9, R9, 0x1, R25 ;  /* 0x0000000109097824 */ /* 0x000fe400078e0219 */
[----:B------:R-:W-:Y:S01]  /*79c0*/  IMAD.X R25, R31, 0x1, R37, P0 ;  /* 0x000000011f197824 */ /* 0x000fe200000e0625 */
[----:B------:R-:W-:Y:S01]  /*79d0*/  IADD3 R26, P0, R24, R22, RZ ;  /* 0x00000016181a7210 */ /* 0x000fe20007f1e0ff */
[-C--:B---3--:R-:W-:Y:S02]  /*79e0*/  IMAD R27, R45, R34.reuse, RZ ;  /* 0x000000222d1b7224 */ /* 0x088fe400078e02ff */
[----:B------:R-:W-:-:S04]  /*79f0*/  IMAD.WIDE.U32 R8, R44, R34, R8 ;  /* 0x000000222c087225 */ /* 0x000fc800078e0008 */
[----:B------:R-:W-:Y:S02]  /*7a00*/  IMAD R31, R44, R35, R27 ;  /* 0x000000232c1f7224 */ /* 0x000fe400078e021b */
        /* <DEDUP_REMOVED lines=10> */
[----:B--2---:R-:W-:-:S02]  /*7ab0*/  IMAD R31, R35, R32, RZ ;  /* 0x00000020231f7224 */ /* 0x004fc400078e02ff */
[----:B------:R-:W-:-:S04]  /*7ac0*/  IMAD.WIDE.U32 R8, R34, R32, R8 ;  /* 0x0000002022087225 */ /* 0x000fc800078e0008 */
[----:B------:R-:W-:Y:S02]  /*7ad0*/  IMAD R31, R34, R33, R31 ;  /* 0x00000021221f7224 */ /* 0x000fe400078e021f */
[----:B---3--:R-:W-:Y:S02]  /*7ae0*/  IMAD R33, R25, R44, RZ ;  /* 0x0000002c19217224 */ /* 0x008fe400078e02ff */
[----:B------:R-:W-:Y:S02]  /*7af0*/  IMAD.IADD R9, R9, 0x1, R31 ;  /* 0x0000000109097824 */ /* 0x000fe400078e021f */
[----:B------:R-:W-:Y:S01]  /*7b00*/  IMAD R25, R24, R45, R33 ;  /* 0x0000002d18197224 */ /* 0x000fe200078e0221 */
[----:B------:R-:W-:Y:S01]  /*7b10*/  IADD3 R33, P1, R26, R22, RZ ;  /* 0x000000161a217210 */ /* 0x000fe20007f3e0ff */
[----:B------:R-:W-:-:S04]  /*7b20*/  IMAD.WIDE.U32 R8, R24, R44, R8 ;  /* 0x0000002c18087225 */ /* 0x000fc800078e0008 */
[----:B------:R-:W-:Y:S02]  /*7b30*/  IMAD.IADD R9, R9, 0x1, R25 ;  /* 0x0000000109097824 */ /* 0x000fe400078e0219 */
[----:B------:R-:W-:-:S07]  /*7b40*/  IMAD.X R32, R27, 0x1, R37, P1 ;  /* 0x000000011b207824 */ /* 0x000fce00008e0625 */
.L_x_6234:
[----:B------:R-:W-:Y:S05]  /*7b50*/  BSYNC B2 ;  /* 0x0000000000027941 */ /* 0x000fea0003800000 */
.L_x_6233:
[----:B------:R-:W-:-:S04]  /*7b60*/  ISETP.NE.U32.AND P1, PT, R38, RZ, PT ;  /* 0x000000ff2600720c */ /* 0x000fc80003f25070 */
[----:B------:R-:W-:-:S13]  /*7b70*/  ISETP.NE.OR.EX P0, PT, R40, RZ, P0, P1 ;  /* 0x000000ff2800720c */ /* 0x000fda0000705710 */
[----:B------:R-:W-:Y:S05]  /*7b80*/  @!P0 BRA `(.L_x_6235) ;  /* 0x0000000000b08947 */ /* 0x000fea0003800000 */
.L_x_6230:
        /* <DEDUP_REMOVED lines=16> */
[----:B---3--:R-:W-:Y:S02]  /*7c90*/  IMAD R31, R33, R34, RZ ;  /* 0x00000022211f7224 */ /* 0x008fe400078e02ff */
[----:B------:R-:W-:Y:S02]  /*7ca0*/  IMAD.IADD R9, R9, 0x1, R29 ;  /* 0x0000000109097824 */ /* 0x000fe400078e021d */
[----:B------:R-:W-:Y:S01]  /*7cb0*/  IMAD.X R29, R27, 0x1, R37, P0 ;  /* 0x000000011b1d7824 */ /* 0x000fe200000e0625 */
[----:B------:R-:W-:Y:S01]  /*7cc0*/  IADD3 R26, P0, R28, R22, RZ ;  /* 0x000000161c1a7210 */ /* 0x000fe20007f1e0ff */
[C---:B------:R-:W-:Y:S02]  /*7cd0*/  IMAD R31, R32.reuse, R35, R31 ;  /* 0x00000023201f7224 */ /* 0x040fe400078e021f */
[----:B------:R-:W-:-:S02]  /*7ce0*/  IMAD.WIDE.U32 R8, R32, R34, R8 ;  /* 0x0000002220087225 */ /* 0x000fc400078e0008 */
        /* <DEDUP_REMOVED lines=22> */
.L_x_6235:
[----:B------:R-:W-:Y:S05]  /*7e50*/  BSYNC B0 ;  /* 0x0000000000007941 */ /* 0x000fea0003800000 */
.L_x_6229:
        /* <DEDUP_REMOVED lines=46> */
.L_x_6228:
[----:B------:R-:W-:Y:S05]  /*8140*/  BSYNC B1 ;  /* 0x0000000000017941 */ /* 0x000fea0003800000 */
.L_x_6227:
[----:B------:R-:W-:Y:S01]  /*8150*/  IMAD R13, R2, -0x200, R13 ;  /* 0xfffffe00020d7824 */ /* 0x000fe200078e020d */
[----:B------:R-:W-:Y:S01]  /*8160*/  BSSY B1, `(.L_x_6208) ;  /* 0x000015b000017945 */ /* 0x000fe20003800000 */
[----:B------:R-:W-:-:S05]  /*8170*/  VIADD R36, R36, 0x180 ;  /* 0x0000018024247836 */ /* 0x000fca0000000000 */
[----:B------:R-:W-:-:S13]  /*8180*/  ISETP.GE.AND P0, PT, R36, R13, PT ;  /* 0x0000000d2400720c */ /* 0x000fda0003f06270 */
[----:B------:R-:W-:Y:S05]  /*8190*/  @P0 BRA `(.L_x_6236) ;  /* 0x00000014005c0947 */ /* 0x000fea0003800000 */
[----:B------:R-:W0:Y:S01]  /*81a0*/  LDC R44, c[0x0][0x22c] ;  /* 0x00008b00ff2c7b82 */ /* 0x000e220000000800 */
[C---:B------:R-:W-:Y:S02]  /*81b0*/  IADD3 R6, P1, R12.reuse, -0x1, RZ ;  /* 0xffffffff0c067810 */ /* 0x040fe40007f3e0ff */
[----:B------:R-:W-:Y:S02]  /*81c0*/  CS2R R40, SRZ ;  /* 0x0000000000287805 */ /* 0x000fe4000001ff00 */
[----:B------:R-:W-:Y:S02]  /*81d0*/  LOP3.LUT R43, R12, 0x3, RZ, 0xc0, !PT ;  /* 0x000000030c2b7812 */ /* 0x000fe400078ec0ff */
[----:B------:R-:W-:Y:S01]  /*81e0*/  ISETP.GE.U32.AND P0, PT, R6, 0x3, PT ;  /* 0x000000030600780c */ /* 0x000fe20003f06070 */
[----:B------:R-:W1:Y:S01]  /*81f0*/  LDC.64 R14, c[0x0][0x238] ;  /* 0x00008e00ff0e7b82 */ /* 0x000e620000000a00 */
[----:B0-----:R-:W-:-:S04]  /*8200*/  IADD3.X R6, R44, -0x1, RZ, P1, !PT ;  /* 0xffffffff2c067810 */ /* 0x001fc80000ffe4ff */
[----:B------:R-:W-:Y:S02]  /*8210*/  ISETP.GE.U32.AND.EX P0, PT, R6, RZ, PT, P0 ;  /* 0x000000ff0600720c */ /* 0x000fe40003f06100 */
[----:B------:R-:W-:-:S11]  /*8220*/  CS2R R6, SRZ ;  /* 0x0000000000067805 */ /* 0x000fd6000001ff00 */
[----:B-1----:R-:W-:Y:S05]  /*8230*/  @!P0 BRA `(.L_x_6237) ;  /* 0x0000001000788947 */ /* 0x002fea0003800000 */
[----:B------:R-:W-:Y:S01]  /*8240*/  IADD3 R42, P0, -R43, R12, RZ ;  /* 0x0000000c2b2a7210 */ /* 0x000fe20007f1e1ff */
[----:B------:R-:W-:Y:S01]  /*8250*/  ULDC.64 UR4, c[0x0][0x220] ;  /* 0x0000880000047ab9 */ /* 0x000fe20000000a00 */
[----:B------:R-:W-:Y:S01]  /*8260*/  IMAD.SHL.U32 R45, R15, 0x8, RZ ;  /* 0x000000080f2d7824 */ /* 0x000fe200078e00ff */
[----:B------:R-:W-:Y:S01]  /*8270*/  BSSY B0, `(.L_x_6237) ;  /* 0x000011a000007945 */ /* 0x000fe20003800000 */
[----:B------:R-:W-:Y:S01]  /*8280*/  IADD3.X R44, R44, -0x1, RZ, P0, !PT ;  /* 0xffffffff2c2c7810 */ /* 0x000fe200007fe4ff */
[----:B-----5:R-:W-:Y:S01]  /*8290*/  IMAD R17, R19, UR4, RZ ;  /* 0x0000000413117c24 */ /* 0x020fe2000f8e02ff */
[----:B------:R-:W-:Y:S01]  /*82a0*/  ISETP.GT.U32.AND P0, PT, R42, RZ, PT ;  /* 0x000000ff2a00720c */ /* 0x000fe20003f04070 */
[----:B------:R-:W-:Y:S01]  /*82b0*/  IMAD.WIDE.U32 R12, R18, UR4, RZ ;  /* 0x00000004120c7c25 */ /* 0x000fe2000f8e00ff */
[----:B------:R-:W-:Y:S02]  /*82c0*/  CS2R R40, SRZ ;  /* 0x0000000000287805 */ /* 0x000fe4000001ff00 */
[----:B------:R-:W-:Y:S01]  /*82d0*/  ISETP.GT.AND.EX P0, PT, R44, RZ, PT, P0 ;  /* 0x000000ff2c00720c */ /* 0x000fe20003f04300 */
[----:B------:R-:W-:Y:S01]  /*82e0*/  IMAD R17, R18, UR5, R17 ;  /* 0x0000000512117c24 */ /* 0x000fe2000f8e0211 */
[----:B----4-:R-:W-:-:S03]  /*82f0*/  LEA R22, P1, R12, R10, 0x3 ;  /* 0x0000000a0c167211 */ /* 0x010fc600078218ff */
[----:B------:R-:W-:Y:S02]  /*8300*/  IMAD.IADD R23, R13, 0x1, R17 ;  /* 0x000000010d177824 */ /* 0x000fe400078e0211 */
[----:B------:R-:W-:-:S03]  /*8310*/  IMAD.WIDE.U32 R16, R14, 0x8, RZ ;  /* 0x000000080e107825 */ /* 0x000fc600078e00ff */
[----:B------:R-:W-:Y:S01]  /*8320*/  LEA.HI.X R23, R12, R11, R23, 0x3, P1 ;  /* 0x0000000b0c177211 */ /* 0x000fe200008f1c17 */
        /* <DEDUP_REMOVED lines=8> */
.L_x_6240:
[----:B------:R-:W-:Y:S01]  /*83b0*/  ULDC.64 UR4, c[0x0][0x230] ;  /* 0x00008c0000047ab9 */ /* 0x000fe20000000a00 */
[----:B------:R0:W2:Y:S01]  /*83c0*/  LDG.E.64 R32, desc[UR36][R22.64] ;  /* 0x0000002416207981 */ /* 0x0000a2000c1e1b00 */
[----:B------:R-:W-:-:S04]  /*83d0*/  LEA R28, P1, R40, UR4, 0x3 ;  /* 0x00000004281c7c11 */ /* 0x000fc8000f8218ff */
[----:B------:R-:W-:-:S05]  /*83e0*/  LEA.HI.X R29, R40, UR5, R41, 0x3, P1 ;  /* 0x00000005281d7c11 */ /* 0x000fca00088f1c29 */
[----:B------:R-:W2:Y:S01]  /*83f0*/  LDG.E.64 R30, desc[UR36][R28.64] ;  /* 0x000000241c1e7981 */ /* 0x000ea2000c1e1b00 */
[----:B------:R-:W-:-:S03]  /*8400*/  IADD3 R36, P1, R22, R16, RZ ;  /* 0x0000001016247210 */ /* 0x000fc60007f3e0ff */
[----:B------:R-:W3:Y:S02]  /*8410*/  LDG.E.64 R24, desc[UR36][R28.64+0x8] ;  /* 0x000008241c187981 */ /* 0x000ee4000c1e1b00 */
[--C-:B------:R-:W-:Y:S01]  /*8420*/  IMAD.X R37, R23, 0x1, R45.reuse, P1 ;  /* 0x0000000117257824 */ /* 0x100fe200008e062d */
[----:B------:R-:W-:Y:S01]  /*8430*/  IADD3 R34, P1, R36, R16, RZ ;  /* 0x0000001024227210 */ /* 0x000fe20007f3e0ff */
[----:B------:R-:W4:Y:S04]  /*8440*/  LDG.E.64 R20, desc[UR36][R28.64+0x10] ;  /* 0x000010241c147981 */ /* 0x000f28000c1e1b00 */
[----:B------:R-:W3:Y:S01]  /*8450*/  LDG.E.64 R26, desc[UR36][R36.64] ;  /* 0x00000024241a7981 */ /* 0x000ee2000c1e1b00 */
[----:B------:R-:W-:-:S05]  /*8460*/  IMAD.X R35, R37, 0x1, R45, P1 ;  /* 0x0000000125237824 */ /* 0x000fca00008e062d */
[----:B------:R1:W4:Y:S01]  /*8470*/  LDG.E.64 R12, desc[UR36][R34.64] ;  /* 0x00000024220c7981 */ /* 0x000322000c1e1b00 */
[----:B0-----:R-:W-:-:S05]  /*8480*/  IADD3 R22, P1, R34, R16, RZ ;  /* 0x0000001022167210 */ /* 0x001fca0007f3e0ff */
        /* <DEDUP_REMOVED lines=9> */
[-C--:B---3--:R-:W-:Y:S01]  /*8520*/  IMAD R27, R27, R24.reuse, RZ ;  /* 0x000000181b1b7224 */ /* 0x088fe200078e02ff */
[----:B------:R-:W3:Y:S01]  /*8530*/  LDG.E.64 R36, desc[UR36][R34.64] ;  /* 0x0000002422247981 */ /* 0x000ee2000c1e1b00 */
[----:B------:R-:W-:-:S04]  /*8540*/  IMAD.WIDE.U32 R6, R26, R24, R6 ;  /* 0x000000181a067225 */ /* 0x000fc800078e0006 */
[----:B------:R-:W-:Y:S02]  /*8550*/  IMAD R27, R26, R25, R27 ;  /* 0x000000191a1b7224 */ /* 0x000fe400078e021b */
[----:B------:R-:W3:Y:S01]  /*8560*/  LDG.E.64 R24, desc[UR36][R28.64+0x20] ;  /* 0x000020241c187981 */ /* 0x000ee2000c1e1b00 */
[----:B0-----:R-:W-:Y:S01]  /*8570*/  IADD3 R22, P1, R34, R16, RZ ;  /* 0x0000001022167210 */ /* 0x001fe20007f3e0ff */
[----:B----4-:R-:W-:Y:S02]  /*8580*/  IMAD R13, R13, R20, RZ ;  /* 0x000000140d0d7224 */ /* 0x010fe400078e02ff */
[----:B------:R-:W-:Y:S02]  /*8590*/  IMAD.IADD R7, R7, 0x1, R27 ;  /* 0x0000000107077824 */ /* 0x000fe400078e021b */
[----:B------:R-:W-:Y:S02]  /*85a0*/  IMAD.X R23, R35, 0x1, R45, P1 ;  /* 0x0000000123177824 */ /* 0x000fe400008e062d */
[----:B------:R-:W-:-:S02]  /*85b0*/  IMAD R21, R12, R21, R13 ;  /* 0x000000150c157224 */ /* 0x000fc400078e020d */
[----:B------:R-:W-:Y:S01]  /*85c0*/  IMAD.WIDE.U32 R6, R12, R20, R6 ;  /* 0x000000140c067225 */ /* 0x000fe200078e0006 */
[----:B------:R0:W4:Y:S04]  /*85d0*/  LDG.E.64 R26, desc[UR36][R22.64] ;  /* 0x00000024161a7981 */ /* 0x000128000c1e1b00 */
[----:B------:R-:W4:Y:S01]  /*85e0*/  LDG.E.64 R12, desc[UR36][R28.64+0x28] ;  /* 0x000028241c0c7981 */ /* 0x000f22000c1e1b00 */
[----:B------:R-:W-:Y:S01]  /*85f0*/  IADD3 R20, P1, R22, R16, RZ ;  /* 0x0000001016147210 */ /* 0x000fe20007f3e0ff */
[----:B------:R-:W-:-:S04]  /*8600*/  IMAD.IADD R7, R7, 0x1, R21 ;  /* 0x0000000107077824 */ /* 0x000fc800078e0215 */
[----:B------:R-:W-:Y:S01]  /*8610*/  IMAD.X R21, R23, 0x1, R45, P1 ;  /* 0x0000000117157824 */ /* 0x000fe200008e062d */
[----:B0-----:R-:W-:-:S04]  /*8620*/  IADD3 R22, P1, R20, R16, RZ ;  /* 0x0000001014167210 */ /* 0x001fc80007f3e0ff */
[----:B------:R0:W5:Y:S01]  /*8630*/  LDG.E.64 R34, desc[UR36][R20.64] ;  /* 0x0000002414227981 */ /* 0x000162000c1e1b00 */
[----:B------:R-:W-:Y:S01]  /*8640*/  IMAD.X R23, R21, 0x1, R45, P1 ;  /* 0x0000000115177824 */ /* 0x000fe200008e062d */
[----:B0-----:R-:W-:-:S05]  /*8650*/  IADD3 R20, P1, R22, R16, RZ ;  /* 0x0000001016147210 */ /* 0x001fca0007f3e0ff */
[----:B------:R-:W-:Y:S02]  /*8660*/  IMAD.X R21, R23, 0x1, R45, P1 ;  /* 0x0000000117157824 */ /* 0x000fe400008e062d */
[-C--:B--2---:R-:W-:Y:S02]  /*8670*/  IMAD R33, R33, R30.reuse, RZ ;  /* 0x0000001e21217224 */ /* 0x084fe400078e02ff */
[----:B------:R-:W-:-:S04]  /*8680*/  IMAD.WIDE.U32 R6, R32, R30, R6 ;  /* 0x0000001e20067225 */ /* 0x000fc800078e0006 */
[----:B------:R-:W-:Y:S02]  /*8690*/  IMAD R33, R32, R31, R33 ;  /* 0x0000001f20217224 */ /* 0x000fe400078e0221 */
[----:B------:R-:W5:Y:S02]  /*86a0*/  LDG.E.64 R30, desc[UR36][R28.64+0x30] ;  /* 0x000030241c1e7981 */ /* 0x000f64000c1e1b00 */
[----:B------:R-:W-:Y:S02]  /*86b0*/  IMAD.IADD R7, R7, 0x1, R33 ;  /* 0x0000000107077824 */ /* 0x000fe400078e0221 */
[-C--:B---3--:R-:W-:Y:S02]  /*86c0*/  IMAD R33, R37, R24.reuse, RZ ;  /* 0x0000001825217224 */ /* 0x088fe400078e02ff */
[----:B------:R-:W-:-:S04]  /*86d0*/  IMAD.WIDE.U32 R6, R36, R24, R6 ;  /* 0x0000001824067225 */ /* 0x000fc800078e0006 */
[----:B------:R-:W-:Y:S02]  /*86e0*/  IMAD R33, R36, R25, R33 ;  /* 0x0000001924217224 */ /* 0x000fe400078e0221 */
[----:B------:R0:W2:Y:S04]  /*86f0*/  LDG.E.64 R36, desc[UR36][R22.64] ;  /* 0x0000002416247981 */ /* 0x0000a8000c1e1b00 */
[----:B------:R-:W2:Y:S01]  /*8700*/  LDG.E.64 R24, desc[UR36][R28.64+0x38] ;  /* 0x000038241c187981 */ /* 0x000ea2000c1e1b00 */
[----:B------:R-:W-:Y:S02]  /*8710*/  IMAD.IADD R7, R7, 0x1, R33 ;  /* 0x0000000107077824 */ /* 0x000fe400078e0221 */
[-C--:B----4-:R-:W-:Y:S02]  /*8720*/  IMAD R27, R27, R12.reuse, RZ ;  /* 0x0000000c1b1b7224 */ /* 0x090fe400078e02ff */
[----:B------:R-:W-:-:S02]  /*8730*/  IMAD.WIDE.U32 R32, R26, R12, R6 ;  /* 0x0000000c1a207225 */ /* 0x000fc400078e0006 */
[----:B------:R-:W3:Y:S02]  /*8740*/  LDG.E.64 R6, desc[UR36][R28.64+0x40] ;  /* 0x000040241c067981 */ /* 0x000ee4000c1e1b00 */
[----:B------:R-:W-:Y:S02]  /*8750*/  IMAD R27, R26, R13, R27 ;  /* 0x0000000d1a1b7224 */ /* 0x000fe400078e021b */
[----:B------:R-:W3:Y:S01]  /*8760*/  LDG.E.64 R12, desc[UR36][R20.64] ;  /* 0x00000024140c7981 */ /* 0x000ee2000c1e1b00 */
[----:B0-----:R-:W-:Y:S01]  /*8770*/  IADD3 R22, P1, R20, R16, RZ ;  /* 0x0000001014167210 */ /* 0x001fe20007f3e0ff */
[----:B------:R-:W-:Y:S02]  /*8780*/  IMAD.IADD R27, R33, 0x1, R27 ;  /* 0x00000001211b7824 */ /* 0x000fe400078e021b */
[----:B------:R-:W-:Y:S02]  /*8790*/  IMAD.MOV.U32 R26, RZ, RZ, R32 ;  /* 0x000000ffff1a7224 */ /* 0x000fe400078e0020 */
[----:B-----5:R-:W-:-:S04]  /*87a0*/  IMAD R23, R35, R30, RZ ;  /* 0x0000001e23177224 */ /* 0x020fc800078e02ff */
[----:B------:R-:W-:Y:S02]  /*87b0*/  IMAD R33, R34, R31, R23 ;  /* 0x0000001f22217224 */ /* 0x000fe400078e0217 */
[----:B------:R-:W-:Y:S01]  /*87c0*/  IMAD.X R23, R21, 0x1, R45, P1 ;  /* 0x0000000115177824 */ /* 0x000fe200008e062d */
[----:B------:R-:W-:Y:S01]  /*87d0*/  IADD3 R32, P1, R22, R16, RZ ;  /* 0x0000001016207210 */ /* 0x000fe20007f3e0ff */
[----:B------:R-:W-:Y:S01]  /*87e0*/  IMAD.WIDE.U32 R30, R34, R30, R26 ;  /* 0x0000001e221e7225 */ /* 0x000fe200078e001a */
[----:B------:R-:W4:Y:S04]  /*87f0*/  LDG.E.64 R20, desc[UR36][R28.64+0x48] ;  /* 0x000048241c147981 */ /* 0x000f28000c1e1b00 */
[----:B------:R0:W4:Y:S01]  /*8800*/  LDG.E.64 R26, desc[UR36][R22.64] ;  /* 0x00000024161a7981 */ /* 0x000122000c1e1b00 */
[----:B------:R-:W-:-:S02]  /*8810*/  IMAD.IADD R31, R31, 0x1, R33 ;  /* 0x000000011f1f7824 */ /* 0x000fc400078e0221 */
[-C--:B--2---:R-:W-:Y:S02]  /*8820*/  IMAD R35, R37, R24.reuse, RZ ;  /* 0x0000001825237224 */ /* 0x084fe400078e02ff */
[----:B------:R-:W-:Y:S02]  /*8830*/  IMAD.X R33, R23, 0x1, R45, P1 ;  /* 0x0000000117217824 */ /* 0x000fe400008e062d */
[C---:B------:R-:W-:Y:S02]  /*8840*/  IMAD R35, R36.reuse, R25, R35 ;  /* 0x0000001924237224 */ /* 0x040fe400078e0223 */
[----:B------:R-:W-:Y:S02]  /*8850*/  IMAD.WIDE.U32 R24, R36, R24, R30 ;  /* 0x0000001824187225 */ /* 0x000fe400078e001e */
[----:B------:R-:W2:Y:S01]  /*8860*/  LDG.E.64 R36, desc[UR36][R32.64] ;  /* 0x0000002420247981 */ /* 0x000ea2000c1e1b00 */
[----:B0-----:R-:W-:-:S03]  /*8870*/  IADD3 R22, P1, R32, R16, RZ ;  /* 0x0000001020167210 */ /* 0x001fc60007f3e0ff */
[----:B------:R-:W2:Y:S01]  /*8880*/  LDG.E.64 R30, desc[UR36][R28.64+0x50] ;  /* 0x000050241c1e7981 */ /* 0x000ea2000c1e1b00 */
[-C--:B---3--:R-:W-:Y:S02]  /*8890*/  IMAD R13, R13, R6.reuse, RZ ;  /* 0x000000060d0d7224 */ /* 0x088fe400078e02ff */
[----:B------:R-:W-:Y:S02]  /*88a0*/  IMAD.IADD R25, R25, 0x1, R35 ;  /* 0x0000000119197824 */ /* 0x000fe400078e0223 */
[----:B------:R-:W-:Y:S02]  /*88b0*/  IMAD.X R23, R33, 0x1, R45, P1 ;  /* 0x0000000121177824 */ /* 0x000fe400008e062d */
[C---:B------:R-:W-:Y:S02]  /*88c0*/  IMAD R34, R12.reuse, R7, R13 ;  /* 0x000000070c227224 */ /* 0x040fe400078e020d */
[----:B------:R-:W-:Y:S02]  /*88d0*/  IMAD.WIDE.U32 R24, R12, R6, R24 ;  /* 0x000000060c187225 */ /* 0x000fe400078e0018 */
[----:B------:R-:W3:Y:S04]  /*88e0*/  LDG.E.64 R12, desc[UR36][R22.64] ;  /* 0x00000024160c7981 */ /* 0x000ee8000c1e1b00 */
[----:B------:R-:W3:Y:S01]  /*88f0*/  LDG.E.64 R6, desc[UR36][R28.64+0x58] ;  /* 0x000058241c067981 */ /* 0x000ee2000c1e1b00 */
[----:B------:R-:W-:Y:S01]  /*8900*/  IMAD.IADD R25, R25, 0x1, R34 ;  /* 0x0000000119197824 */ /* 0x000fe200078e0222 */
[----:B------:R-:W-:-:S05]  /*8910*/  IADD3 R38, P1, R22, R16, RZ ;  /* 0x0000001016267210 */ /* 0x000fca0007f3e0ff */
[--C-:B------:R-:W-:Y:S01]  /*8920*/  IMAD.X R39, R23, 0x1, R45.reuse, P1 ;  /* 0x0000000117277824 */ /* 0x100fe200008e062d */
[----:B------:R-:W-:Y:S01]  /*8930*/  IADD3 R34, P1, R38, R16, RZ ;  /* 0x0000001026227210 */ /* 0x000fe20007f3e0ff */
[----:B------:R-:W5:Y:S04]  /*8940*/  LDG.E.64 R22, desc[UR36][R28.64+0x68] ;  /* 0x000068241c167981 */ /* 0x000f68000c1e1b00 */
[----:B------:R-:W-:Y:S02]  /*8950*/  IMAD.X R35, R39, 0x1, R45, P1 ;  /* 0x0000000127237824 */ /* 0x000fe400008e062d */
[----:B----4-:R-:W-:-:S04]  /*8960*/  IMAD R27, R27, R20, RZ ;  /* 0x000000141b1b7224 */ /* 0x010fc800078e02ff */
[C---:B------:R-:W-:Y:S02]  /*8970*/  IMAD R27, R26.reuse, R21, R27 ;  /* 0x000000151a1b7224 */ /* 0x040fe400078e021b */
[----:B------:R-:W-:-:S04]  /*8980*/  IMAD.WIDE.U32 R20, R26, R20, R24 ;  /* 0x000000141a147225 */ /* 0x000fc800078e0018 */
[----:B------:R-:W-:Y:S02]  /*8990*/  IMAD.IADD R21, R21, 0x1, R27 ;  /* 0x0000000115157824 */ /* 0x000fe400078e021b */
[----:B------:R-:W4:Y:S01]  /*89a0*/  LDG.E.64 R26, desc[UR36][R28.64+0x60] ;  /* 0x000060241c1a7981 */ /* 0x000f22000c1e1b00 */
[-C--:B--2---:R-:W-:Y:S02]  /*89b0*/  IMAD R25, R37, R30.reuse, RZ ;  /* 0x0000001e25197224 */ /* 0x084fe400078e02ff */
[----:B------:R-:W-:-:S04]  /*89c0*/  IMAD.WIDE.U32 R32, R36, R30, R20 ;  /* 0x0000001e24207225 */ /* 0x000fc800078e0014 */
[----:B------:R-:W-:Y:S02]  /*89d0*/  IMAD R25, R36, R31, R25 ;  /* 0x0000001f24197224 */ /* 0x000fe400078e0219 */
[----:B------:R-:W4:Y:S01]  /*89e0*/  LDG.E.64 R30, desc[UR36][R38.64] ;  /* 0x00000024261e7981 */ /* 0x000f22000c1e1b00 */
[----:B------:R-:W-:Y:S01]  /*89f0*/  IADD3 R20, P1, R34, R16, RZ ;  /* 0x0000001022147210 */ /* 0x000fe20007f3e0ff */
[----:B------:R-:W-:Y:S02]  /*8a00*/  IMAD.IADD R33, R33, 0x1, R25 ;  /* 0x0000000121217824 */ /* 0x000fe400078e0219 */
[----:B------:R0:W5:Y:S01]  /*8a10*/  LDG.E.64 R24, desc[UR36][R34.64] ;  /* 0x0000002422187981 */ /* 0x000162000c1e1b00 */
[----:B---3--:R-:W-:Y:S02]  /*8a20*/  IMAD R13, R13, R6, RZ ;  /* 0x000000060d0d7224 */ /* 0x008fe400078e02ff */
[----:B------:R-:W-:Y:S01]  /*8a30*/  IMAD.X R21, R35, 0x1, R45, P1 ;  /* 0x0000000123157824 */ /* 0x000fe200008e062d */
[----:B------:R-:W2:Y:S01]  /*8a40*/  LDG.E.64 R38, desc[UR36][R28.64+0x78] ;  /* 0x000078241c267981 */ /* 0x000ea2000c1e1b00 */
[----:B0-----:R-:W-:-:S03]  /*8a50*/  IMAD R35, R12, R7, R13 ;  /* 0x000000070c237224 */ /* 0x001fc600078e020d */
[----:B------:R-:W3:Y:S01]  /*8a60*/  LDG.E.64 R36, desc[UR36][R20.64] ;  /* 0x0000002414247981 */ /* 0x000ee2000c1e1b00 */
[----:B------:R-:W-:Y:S01]  /*8a70*/  IMAD.WIDE.U32 R6, R12, R6, R32 ;  /* 0x000000060c067225 */ /* 0x000fe200078e0020 */
[----:B------:R-:W-:Y:S02]  /*8a80*/  IADD3 R12, P1, R20, R16, RZ ;  /* 0x00000010140c7210 */ /* 0x000fe40007f3e0ff */
[----:B------:R-:W3:Y:S03]  /*8a90*/  LDG.E.64 R32, desc[UR36][R28.64+0x70] ;  /* 0x000070241c207981 */ /* 0x000ee6000c1e1b00 */
[----:B------:R-:W-:-:S05]  /*8aa0*/  IMAD.X R13, R21, 0x1, R45, P1 ;  /* 0x00000001150d7824 */ /* 0x000fca00008e062d */
[----:B------:R-:W2:Y:S01]  /*8ab0*/  LDG.E.64 R20, desc[UR36][R12.64] ;  /* 0x000000240c147981 */ /* 0x000ea2000c1e1b00 */
[----:B------:R-:W-:Y:S01]  /*8ac0*/  IMAD.IADD R7, R7, 0x1, R35 ;  /* 0x0000000107077824 */ /* 0x000fe200078e0223 */
[----:B------:R-:W-:-:S04]  /*8ad0*/  IADD3 R42, P1, R42, -0x10, RZ ;  /* 0xfffffff02a2a7810 */ /* 0x000fc80007f3e0ff */
[----:B------:R-:W-:Y:S02]  /*8ae0*/  IADD3.X R44, R44, -0x1, RZ, P1, !PT ;  /* 0xffffffff2c2c7810 */ /* 0x000fe40000ffe4ff */
[----:B------:R-:W-:-:S04]  /*8af0*/  ISETP.GT.U32.AND P1, PT, R42, 0xc, PT ;  /* 0x0000000c2a00780c */ /* 0x000fc80003f24070 */
[----:B------:R-:W-:Y:S02]  /*8b00*/  ISETP.GT.AND.EX P1, PT, R44, RZ, PT, P1 ;  /* 0x000000ff2c00720c */ /* 0x000fe40003f24310 */
[----:B------:R-:W-:-:S05]  /*8b10*/  IADD3 R40, P3, R40, 0x10, RZ ;  /* 0x0000001028287810 */ /* 0x000fca0007f7e0ff */
        /* <DEDUP_REMOVED lines=8> */
[----:B------:R-:W-:Y:S02]  /*8ba0*/  IMAD.IADD R7, R7, 0x1, R25 ;  /* 0x0000000107077824 */ /* 0x000fe400078e0219 */
[-C--:B---3--:R-:W-:Y:S02]  /*8bb0*/  IMAD R23, R37, R32.reuse, RZ ;  /* 0x0000002025177224 */ /* 0x088fe400078e02ff */
[----:B------:R-:W-:-:S04]  /*8bc0*/  IMAD.WIDE.U32 R6, R36, R32, R6 ;  /* 0x0000002024067225 */ /* 0x000fc800078e0006 */
[----:B------:R-:W-:Y:S02]  /*8bd0*/  IMAD R23, R36, R33, R23 ;  /* 0x0000002124177224 */ /* 0x000fe400078e0217 */
[----:B--2---:R-:W-:Y:S02]  /*8be0*/  IMAD R21, R21, R38, RZ ;  /* 0x0000002615157224 */ /* 0x004fe400078e02ff */
        /* <DEDUP_REMOVED lines=8> */
.L_x_6239:
[----:B------:R-:W-:Y:S01]  /*8c70*/  ISETP.GT.U32.AND P1, PT, R42, 0x4, PT ;  /* 0x000000042a00780c */ /* 0x000fe20003f24070 */
[----:B------:R-:W-:Y:S03]  /*8c80*/  BSSY B2, `(.L_x_6241) ;  /* 0x000004b000027945 */ /* 0x000fe60003800000 */
[----:B------:R-:W-:-:S13]  /*8c90*/  ISETP.GT.AND.EX P1, PT, R44, RZ, PT, P1 ;  /* 0x000000ff2c00720c */ /* 0x000fda0003f24310 */
[----:B------:R-:W-:Y:S05]  /*8ca0*/  @!P1 BRA `(.L_x_6242) ;  /* 0x0000000400209947 */ /* 0x000fea0003800000 */
        /* <DEDUP_REMOVED lines=14> */
[----:B------:R-:W-:Y:S02]  /*8d90*/  IMAD.X R23, R37, 0x1, R45, P0 ;  /* 0x0000000125177824 */ /* 0x000fe400000e062d */
[-C--:B--2---:R-:W-:Y:S02]  /*8da0*/  IMAD R35, R35, R20.reuse, RZ ;  /* 0x0000001423237224 */ /* 0x084fe400078e02ff */
[C---:B------:R-:W-:Y:S02]  /*8db0*/  IMAD.WIDE.U32 R32, R34.reuse, R20, R6 ;  /* 0x0000001422207225 */ /* 0x040fe400078e0006 */
[----:B------:R-:W2:Y:S02]  /*8dc0*/  LDG.E.64 R6, desc[UR36][R12.64+0x18] ;  /* 0x000018240c067981 */ /* 0x000ea4000c1e1b00 */
[----:B------:R-:W-:Y:S02]  /*8dd0*/  IMAD R35, R34, R21, R35 ;  /* 0x0000001522237224 */ /* 0x000fe400078e0223 */
[----:B------:R0:W2:Y:S02]  /*8de0*/  LDG.E.64 R20, desc[UR36][R22.64] ;  /* 0x0000002416147981 */ /* 0x0000a4000c1e1b00 */
[----:B------:R-:W-:-:S02]  /*8df0*/  IMAD.IADD R33, R33, 0x1, R35 ;  /* 0x0000000121217824 */ /* 0x000fc400078e0223 */
        /* <DEDUP_REMOVED lines=24> */
[----:B------:R-:W0:Y:S04]  /*8f80*/  LDG.E.64 R24, desc[UR36][R12.64+0x30] ;  /* 0x000030240c187981 */ /* 0x000e28000c1e1b00 */
[----:B------:R-:W-:-:S05]  /*8f90*/  IMAD.X R21, R23, 0x1, R45, P0 ;  /* 0x0000000117157824 */ /* 0x000fca00000e062d */
        /* <DEDUP_REMOVED lines=10> */
[----:B------:R-:W-:Y:S02]  /*9040*/  IADD3 R40, P2, R40, 0x8, RZ ;  /* 0x0000000828287810 */ /* 0x000fe40007f5e0ff */
[----:B------:R-:W-:Y:S02]  /*9050*/  IADD3 R42, P3, R42, -0x8, RZ ;  /* 0xfffffff82a2a7810 */ /* 0x000fe40007f7e0ff */
[----:B------:R-:W-:Y:S01]  /*9060*/  PLOP3.LUT P0, PT, PT, PT, PT, 0x8, 0x0 ;  /* 0x000000000000781c */ /* 0x000fe20003f0e170 */
[----:B------:R-:W-:Y:S01]  /*9070*/  IMAD.X R41, RZ, RZ, R41, P2 ;  /* 0x000000ffff297224 */ /* 0x000fe200010e0629 */
[----:B------:R-:W-:Y:S01]  /*9080*/  IADD3.X R44, R44, -0x1, RZ, P3, !PT ;  /* 0xffffffff2c2c7810 */ /* 0x000fe20001ffe4ff */
        /* <DEDUP_REMOVED lines=8> */
[----:B------:R-:W-:Y:S02]  /*9110*/  IMAD.IADD R7, R7, 0x1, R23 ;  /* 0x0000000107077824 */ /* 0x000fe400078e0217 */
[----:B------:R-:W-:-:S08]  /*9120*/  IMAD.X R23, R21, 0x1, R45, P1 ;  /* 0x0000000115177824 */ /* 0x000fd000008e062d */
.L_x_6242:
[----:B------:R-:W-:Y:S05]  /*9130*/  BSYNC B2 ;  /* 0x0000000000027941 */ /* 0x000fea0003800000 */
.L_x_6241:
[----:B------:R-:W-:-:S04]  /*9140*/  ISETP.NE.U32.AND P1, PT, R42, RZ, PT ;  /* 0x000000ff2a00720c */ /* 0x000fc80003f25070 */
[----:B------:R-:W-:-:S13]  /*9150*/  ISETP.NE.OR.EX P0, PT, R44, RZ, P0, P1 ;  /* 0x000000ff2c00720c */ /* 0x000fda0000705710 */
[----:B------:R-:W-:Y:S05]  /*9160*/  @!P0 BRA `(.L_x_6243) ;  /* 0x0000000000a88947 */ /* 0x000fea0003800000 */
.L_x_6238:
[----:B------:R-:W-:Y:S01]  /*9170*/  ULDC.64 UR4, c[0x0][0x230] ;  /* 0x00008c0000047ab9 */ /* 0x000fe20000000a00 */
[----:B------:R-:W2:Y:S01]  /*9180*/  LDG.E.64 R28, desc[UR36][R22.64] ;  /* 0x00000024161c7981 */ /* 0x000ea2000c1e1b00 */
[----:B------:R-:W-:-:S04]  /*9190*/  LEA R32, P0, R40, UR4, 0x3 ;  /* 0x0000000428207c11 */ /* 0x000fc8000f8018ff */
[----:B------:R-:W-:Y:S02]  /*91a0*/  LEA.HI.X R33, R40, UR5, R41, 0x3, P0 ;  /* 0x0000000528217c11 */ /* 0x000fe400080f1c29 */
        /* <DEDUP_REMOVED lines=8> */
[----:B------:R-:W4:Y:S03]  /*9230*/  LDG.E.64 R22, desc[UR36][R32.64+0x10] ;  /* 0x0000102420167981 */ /* 0x000f26000c1e1b00 */
[----:B------:R-:W-:Y:S01]  /*9240*/  IMAD.X R13, R35, 0x1, R45, P0 ;  /* 0x00000001230d7824 */ /* 0x000fe200000e062d */
[----:B------:R-:W5:Y:S04]  /*9250*/  LDG.E.64 R36, desc[UR36][R32.64+0x18] ;  /* 0x0000182420247981 */ /* 0x000f68000c1e1b00 */
[----:B------:R-:W4:Y:S04]  /*9260*/  LDG.E.64 R20, desc[UR36][R34.64] ;  /* 0x0000002422147981 */ /* 0x000f28000c1e1b00 */
        /* <DEDUP_REMOVED lines=26> */
.L_x_6243:
[----:B------:R-:W-:Y:S05]  /*9410*/  BSYNC B0 ;  /* 0x0000000000007941 */ /* 0x000fea0003800000 */
.L_x_6237:
[----:B------:R-:W-:-:S04]  /*9420*/  ISETP.NE.U32.AND P0, PT, R43, RZ, PT ;  /* 0x000000ff2b00720c */ /* 0x000fc80003f05070 */
[----:B------:R-:W-:-:S13]  /*9430*/  ISETP.NE.AND.EX P0, PT, RZ, RZ, PT, P0 ;  /* 0x000000ffff00720c */ /* 0x000fda0003f05300 */
[----:B------:R-:W-:Y:S05]  /*9440*/  @!P0 BRA `(.L_x_6236) ;  /* 0x0000000000b08947 */ /* 0x000fea0003800000 */
[----:B------:R-:W-:Y:S01]  /*9450*/  ULDC.64 UR4, c[0x0][0x220] ;  /* 0x0000880000047ab9 */ /* 0x000fe20000000a00 */
[----:B------:R-:W-:Y:S02]  /*9460*/  IMAD R12, R41, R14, RZ ;  /* 0x0000000e290c7224 */ /* 0x000fe400078e02ff */
[----:B-----5:R-:W-:Y:S02]  /*9470*/  IMAD R13, R19, UR4, RZ ;  /* 0x00000004130d7c24 */ /* 0x020fe4000f8e02ff */
[----:B------:R-:W-:-:S04]  /*9480*/  IMAD.WIDE.U32 R16, R18, UR4, RZ ;  /* 0x0000000412107c25 */ /* 0x000fc8000f8e00ff */
[----:B------:R-:W-:Y:S01]  /*9490*/  IMAD R13, R18, UR5, R13 ;  /* 0x00000005120d7c24 */ /* 0x000fe2000f8e020d */
[----:B------:R-:W-:-:S03]  /*94a0*/  ULDC.64 UR4, c[0x0][0x230] ;  /* 0x00008c0000047ab9 */ /* 0x000fc60000000a00 */
[----:B------:R-:W-:Y:S02]  /*94b0*/  IMAD.IADD R17, R13, 0x1, R17 ;  /* 0x000000010d117824 */ /* 0x000fe400078e0211 */
[C---:B------:R-:W-:Y:S01]  /*94c0*/  IMAD R13, R40.reuse, R15, R12 ;  /* 0x0000000f280d7224 */ /* 0x040fe200078e020c */
[C---:B------:R-:W-:Y:S01]  /*94d0*/  LEA R12, P0, R40.reuse, UR4, 0x3 ;  /* 0x00000004280c7c11 */ /* 0x040fe2000f8018ff */
[----:B------:R-:W-:-:S04]  /*94e0*/  IMAD.WIDE.U32 R16, R40, R14, R16 ;  /* 0x0000000e28107225 */ /* 0x000fc800078e0010 */
[----:B------:R-:W-:Y:S01]  /*94f0*/  IMAD.IADD R17, R17, 0x1, R13 ;  /* 0x0000000111117824 */ /* 0x000fe200078e020d */
[----:B------:R-:W-:Y:S02]  /*9500*/  LEA R10, P1, R16, R10, 0x3 ;  /* 0x0000000a100a7211 */ /* 0x000fe400078218ff */
        /* <DEDUP_REMOVED lines=32> */
.L_x_6236:
[----:B------:R-:W-:Y:S05]  /*9710*/  BSYNC B1 ;  /* 0x0000000000017941 */ /* 0x000fea0003800000 */
.L_x_6208:
[----:B-----5:R-:W0:Y:S01]  /*9720*/  S2R R25, SR_TID.X ;  /* 0x0000000000197919 */ /* 0x020e220000002100 */
[----:B------:R-:W1:Y:S01]  /*9730*/  LDC R11, c[0x0][0x210] ;  /* 0x00008400ff0b7b82 */ /* 0x000e620000000800 */
[----:B------:R-:W-:Y:S01]  /*9740*/  BSSY B6, `(.L_x_6244) ;  /* 0x00000f5000067945 */ /* 0x000fe20003800000 */
[----:B------:R-:W-:Y:S02]  /*9750*/  IMAD.MOV.U32 R16, RZ, RZ, R6 ;  /* 0x000000ffff107224 */ /* 0x000fe400078e0006 */
[----:B------:R-:W-:Y:S02]  /*9760*/  IMAD.MOV.U32 R17, RZ, RZ, R7 ;  /* 0x000000ffff117224 */ /* 0x000fe400078e0007 */
[----:B------:R-:W-:Y:S02]  /*9770*/  IMAD.MOV.U32 R18, RZ, RZ, R8 ;  /* 0x000000ffff127224 */ /* 0x000fe400078e0008 */
[----:B------:R-:W2:Y:S01]  /*9780*/  LDC.U8 R26, c[0x0][0x264] ;  /* 0x00009900ff1a7b82 */ /* 0x000ea20000000000 */
[----:B------:R-:W-:-:S02]  /*9790*/  IMAD.MOV.U32 R19, RZ, RZ, R9 ;  /* 0x000000ffff137224 */ /* 0x000fc400078e0009 */
[----:B----4-:R-:W-:Y:S02]  /*97a0*/  IMAD.MOV.U32 R22, RZ, RZ, R4 ;  /* 0x000000ffff167224 */ /* 0x010fe400078e0004 */
[----:B------:R-:W-:Y:S02]  /*97b0*/  IMAD.MOV.U32 R23, RZ, RZ, R5 ;  /* 0x000000ffff177224 */ /* 0x000fe400078e0005 */
[----:B------:R-:W-:Y:S02]  /*97c0*/  IMAD.MOV.U32 R6, RZ, RZ, R0 ;  /* 0x000000ffff067224 */ /* 0x000fe400078e0000 */
[----:B------:R-:W-:Y:S02]  /*97d0*/  IMAD.MOV.U32 R7, RZ, RZ, R3 ;  /* 0x000000ffff077224 */ /* 0x000fe400078e0003 */
[----:B-1----:R-:W-:-:S05]  /*97e0*/  IMAD R24, R2, -0x200, R11 ;  /* 0xfffffe0002187824 */ /* 0x002fca00078e020b */
[----:B0-----:R-:W-:-:S13]  /*97f0*/  ISETP.GE.AND P0, PT, R25, R24, PT ;  /* 0x000000181900720c */ /* 0x001fda0003f06270 */
[----:B--2---:R-:W-:Y:S05]  /*9800*/  @P0 BRA `(.L_x_6245) ;  /* 0x0000000c00a00947 */ /* 0x004fea0003800000 */
[----:B------:R-:W0:Y:S01]  /*9810*/  LDC.64 R4, c[0x0][0x248] ;  /* 0x00009200ff047b82 */ /* 0x000e220000000a00 */
        /* <DEDUP_REMOVED lines=19> */
.L_x_6249:
[----:B------:R0:W-:Y:S01]  /*9950*/  STG.E.U8 desc[UR36][R4.64], R6 ;  /* 0x0000000604007986 */ /* 0x0001e2000c101124 */
[----:B------:R-:W-:Y:S05]  /*9960*/  BRA `(.L_x_6251) ;  /* 0x0000000c00447947 */ /* 0x000fea0003800000 */
.L_x_6248:
        /* <DEDUP_REMOVED lines=8> */
.L_x_6253:
[----:B------:R0:W-:Y:S01]  /*99f0*/  STG.E desc[UR36][R4.64], R6 ;  /* 0x0000000604007986 */ /* 0x0001e2000c101924 */
[----:B------:R-:W-:Y:S05]  /*9a00*/  BRA `(.L_x_6251) ;  /* 0x0000000c001c7947 */ /* 0x000fea0003800000 */
.L_x_6252:
[----:B------:R0:W-:Y:S01]  /*9a10*/  STG.E.U16 desc[UR36][R4.64], R6 ;  /* 0x0000000604007986 */ /* 0x0001e2000c101524 */
[----:B------:R-:W-:Y:S05]  /*9a20*/  BRA `(.L_x_6251) ;  /* 0x0000000c00147947 */ /* 0x000fea0003800000 */
.L_x_6247:
        /* <DEDUP_REMOVED lines=9> */
.L_x_6255:
[----:B------:R-:W0:Y:S02]  /*9ac0*/  I2F.S64 R0, R6 ;  /* 0x0000000600007312 */ /* 0x000e240000301400 */
[----:B0-----:R-:W-:-:S05]  /*9ad0*/  F2FP.F16.F32.PACK_AB R0, RZ, R0 ;  /* 0x00000000ff00723e */ /* 0x001fca00000000ff */
[----:B------:R0:W-:Y:S01]  /*9ae0*/  STG.E.U16 desc[UR36][R4.64], R0 ;  /* 0x0000000004007986 */ /* 0x0001e2000c101524 */
[----:B------:R-:W-:Y:S05]  /*9af0*/  BRA `(.L_x_6251) ;  /* 0x0000000800e07947 */ /* 0x000fea0003800000 */
.L_x_6254:
        /* <DEDUP_REMOVED lines=10> */
.L_x_6257:
[----:B------:R-:W0:Y:S02]  /*9ba0*/  I2F.S64 R6, R6 ;  /* 0x0000000600067312 */ /* 0x000e240000301400 */
[----:B0-----:R-:W-:-:S04]  /*9bb0*/  F2FP.F16.F32.PACK_AB R3, RZ, R6 ;  /* 0x00000006ff03723e */ /* 0x001fc800000000ff */
[----:B------:R-:W-:-:S05]  /*9bc0*/  PRMT R3, R3, 0x5410, RZ ;  /* 0x0000541003037816 */ /* 0x000fca00000000ff */
[----:B------:R0:W-:Y:S01]  /*9bd0*/  STG.E desc[UR36][R4.64], R3 ;  /* 0x0000000304007986 */ /* 0x0001e2000c101924 */
[----:B------:R-:W-:Y:S05]  /*9be0*/  BRA `(.L_x_6251) ;  /* 0x0000000800a47947 */ /* 0x000fea0003800000 */
.L_x_6256:
[----:B------:R-:W0:Y:S02]  /*9bf0*/  I2F.F64.S64 R6, R6 ;  /* 0x0000000600067312 */ /* 0x000e240000301c00 */
[----:B0-----:R0:W-:Y:S01]  /*9c00*/  STG.E.64 desc[UR36][R4.64], R6 ;  /* 0x0000000604007986 */ /* 0x0011e2000c101b24 */
[----:B------:R-:W-:Y:S05]  /*9c10*/  BRA `(.L_x_6251) ;  /* 0x0000000800987947 */ /* 0x000fea0003800000 */
.L_x_6246:
        /* <DEDUP_REMOVED lines=13> */
.L_x_6260:
[----:B------:R-:W0:Y:S01]  /*9cf0*/  I2F.F64.S64 R8, R6 ;  /* 0x0000000600087312 */ /* 0x000e220000301c00 */
[----:B------:R-:W-:-:S05]  /*9d00*/  CS2R R10, SRZ ;  /* 0x00000000000a7805 */ /* 0x000fca000001ff00 */
[----:B0-----:R0:W-:Y:S01]  /*9d10*/  STG.E.128 desc[UR36][R4.64], R8 ;  /* 0x0000000804007986 */ /* 0x0011e2000c101d24 */
[----:B------:R-:W-:Y:S05]  /*9d20*/  BRA `(.L_x_6251) ;  /* 0x0000000800547947 */ /* 0x000fea0003800000 */
.L_x_6259:
        /* <DEDUP_REMOVED lines=21> */
.L_x_6264:
[----:B------:R-:W-:Y:S05]  /*9e80*/  BSYNC B0 ;  /* 0x0000000000007941 */ /* 0x000fea0003800000 */
.L_x_6263:
[----:B------:R-:W-:-:S05]  /*9e90*/  LOP3.LUT R9, R0, R9, RZ, 0xfc, !PT ;  /* 0x0000000900097212 */ /* 0x000fca00078efcff */
[----:B------:R0:W-:Y:S01]  /*9ea0*/  STG.E.U8 desc[UR36][R4.64], R9 ;  /* 0x0000000904007986 */ /* 0x0001e2000c101124 */
[----:B------:R-:W-:Y:S05]  /*9eb0*/  BRA `(.L_x_6251) ;  /* 0x0000000400f07947 */ /* 0x000fea0003800000 */
.L_x_6262:
        /* <DEDUP_REMOVED lines=13> */
.L_x_6266:
[----:B------:R-:W-:Y:S01]  /*9f90*/  IMAD.MOV.U32 R0, RZ, RZ, 0x7f ;  /* 0x0000007fff007424 */ /* 0x000fe200078e00ff */
[----:B------:R-:W-:-:S04]  /*9fa0*/  ISETP.GT.U32.AND P0, PT, R3, 0x7f800000, PT ;  /* 0x7f8000000300780c */ /* 0x000fc80003f04070 */
[----:B------:R-:W-:-:S09]  /*9fb0*/  SEL R0, R0, 0x7c, P0 ;  /* 0x0000007c00007807 */ /* 0x000fd20000000000 */
.L_x_6267:
[----:B------:R-:W-:Y:S05]  /*9fc0*/  BSYNC B0 ;  /* 0x0000000000007941 */ /* 0x000fea0003800000 */
.L_x_6265:
[----:B------:R-:W-:-:S04]  /*9fd0*/  LOP3.LUT R3, R7, 0x80000000, RZ, 0xc0, !PT ;  /* 0x8000000007037812 */ /* 0x000fc800078ec0ff */
[----:B------:R-:W-:-:S04]  /*9fe0*/  SHF.R.U32.HI R3, RZ, 0x18, R3 ;  /* 0x00000018ff037819 */ /* 0x000fc80000011603 */
[----:B------:R-:W-:-:S05]  /*9ff0*/  LOP3.LUT R3, R0, R3, RZ, 0xfc, !PT ;  /* 0x0000000300037212 */ /* 0x000fca00078efcff */
[----:B------:R0:W-:Y:S01]  /*a000*/  STG.E.U8 desc[UR36][R4.64], R3 ;  /* 0x0000000304007986 */ /* 0x0001e2000c101124 */
[----:B------:R-:W-:Y:S05]  /*a010*/  BRA `(.L_x_6251) ;  /* 0x0000000400987947 */ /* 0x000fea0003800000 */
.L_x_6261:
[----:B------:R-:W0:Y:S02]  /*a020*/  I2F.S64 R0, R6 ;  /* 0x0000000600007312 */ /* 0x000e240000301400 */
[----:B0-----:R-:W-:-:S05]  /*a030*/  F2FP.BF16.F32.PACK_AB R0, RZ, R0 ;  /* 0x00000000ff00723e */ /* 0x001fca00000010ff */
[----:B------:R0:W-:Y:S01]  /*a040*/  STG.E.U16 desc[UR36][R4.64], R0 ;  /* 0x0000000004007986 */ /* 0x0001e2000c101524 */
[----:B------:R-:W-:Y:S05]  /*a050*/  BRA `(.L_x_6251) ;  /* 0x0000000400887947 */ /* 0x000fea0003800000 */
.L_x_6258:
        /* <DEDUP_REMOVED lines=10> */
.L_x_6270:
        /* <DEDUP_REMOVED lines=13> */
[----:B------:R-:W-:-:S05]  /*a1d0*/  FADD.FTZ R0, R8, 8192 ;  /* 0x4600000008007421 */ /* 0x000fca0000010000 */
[----:B------:R-:W-:Y:S02]  /*a1e0*/  LOP3.LUT P0, R3, R0, 0xff, RZ, 0xc0, !PT ;  /* 0x000000ff00037812 */ /* 0x000fe4000780c0ff */
[----:B------:R-:W-:-:S11]  /*a1f0*/  PRMT R0, RZ, 0x7610, R0 ;  /* 0x00007610ff007816 */ /* 0x000fd60000000000 */
[----:B------:R-:W-:Y:S05]  /*a200*/  @!P0 BRA `(.L_x_6272) ;  /* 0x00000000000c8947 */ /* 0x000fea0003800000 */
.L_x_6273:
[----:B------:R-:W-:-:S04]  /*a210*/  LOP3.LUT R0, R7, 0x80000000, RZ, 0xc0, !PT ;  /* 0x8000000007007812 */ /* 0x000fc800078ec0ff */
[----:B------:R-:W-:-:S04]  /*a220*/  SHF.R.U32.HI R0, RZ, 0x18, R0 ;  /* 0x00000018ff007819 */ /* 0x000fc80000011600 */
[----:B------:R-:W-:-:S07]  /*a230*/  LOP3.LUT R0, R3, R0, RZ, 0xfc, !PT ;  /* 0x0000000003007212 */ /* 0x000fce00078efcff */
.L_x_6272:
[----:B------:R-:W-:Y:S05]  /*a240*/  BSYNC B0 ;  /* 0x0000000000007941 */ /* 0x000fea0003800000 */
.L_x_6271:
[----:B------:R4:W-:Y:S01]  /*a250*/  STG.E.U8 desc[UR36][R4.64], R0 ;  /* 0x0000000004007986 */ /* 0x0009e2000c101124 */
[----:B------:R-:W-:Y:S05]  /*a260*/  BRA `(.L_x_6251) ;  /* 0x0000000400047947 */ /* 0x000fea0003800000 */
.L_x_6269:
        /* <DEDUP_REMOVED lines=17> */
.L_x_6276:
[----:B------:R-:W-:-:S04]  /*a380*/  LOP3.LUT R0, R7, 0x80000000, RZ, 0xc0, !PT ;  /* 0x8000000007007812 */ /* 0x000fc800078ec0ff */
[----:B------:R-:W-:-:S04]  /*a390*/  SHF.R.U32.HI R0, RZ, 0x18, R0 ;  /* 0x00000018ff007819 */ /* 0x000fc80000011600 */
[----:B------:R-:W-:-:S07]  /*a3a0*/  LOP3.LUT R0, R3, R0, RZ, 0xfc, !PT ;  /* 0x0000000003007212 */ /* 0x000fce00078efcff */
.L_x_6275:
[----:B------:R-:W-:Y:S05]  /*a3b0*/  BSYNC B0 ;  /* 0x0000000000007941 */ /* 0x000fea0003800000 */
.L_x_6274:
[----:B------:R3:W-:Y:S01]  /*a3c0*/  STG.E.U8 desc[UR36][R4.64], R0 ;  /* 0x0000000004007986 */ /* 0x0007e2000c101124 */
[----:B------:R-:W-:Y:S05]  /*a3d0*/  BRA `(.L_x_6251) ;  /* 0x0000000000a87947 */ /* 0x000fea0003800000 */
.L_x_6268:
        /* <DEDUP_REMOVED lines=22> */
.L_x_6250:
        /* <DEDUP_REMOVED lines=16> */
.L_x_6279:
[----:B------:R-:W-:Y:S05]  /*a640*/  BRA `(.L_x_6251) ;  /* 0x00000000000c7947 */ /* 0x000fea0003800000 */
.L_x_6278:
[----:B------:R2:W-:Y:S01]  /*a650*/  STG.E.64 desc[UR36][R4.64], R6 ;  /* 0x0000000604007986 */ /* 0x0005e2000c101b24 */
[----:B------:R-:W-:Y:S05]  /*a660*/  BRA `(.L_x_6251) ;  /* 0x0000000000047947 */ /* 0x000fea0003800000 */
.L_x_6277:
[----:B------:R0:W-:Y:S02]  /*a670*/  STG.E desc[UR36][R4.64], R6 ;  /* 0x0000000604007986 */ /* 0x0001e4000c101924 */
.L_x_6251:
[----:B------:R-:W-:-:S07]  /*a680*/  VIADD R25, R25, 0x80 ;  /* 0x0000008019197836 */ /* 0x000fce0000000000 */
.L_x_6245:
[----:B------:R-:W-:Y:S05]  /*a690*/  BSYNC B6 ;  /* 0x0000000000067941 */ /* 0x000fea0003800000 */
.L_x_6244:
[----:B------:R-:W-:Y:S01]  /*a6a0*/  ISETP.GE.AND P0, PT, R25, R24, PT ;  /* 0x000000181900720c */ /* 0x000fe20003f06270 */
[----:B------:R-:W-:-:S12]  /*a6b0*/  BSSY B6, `(.L_x_6280) ;  /* 0x00001d4000067945 */ /* 0x000fd80003800000 */
[----:B------:R-:W-:Y:S05]  /*a6c0*/  @P0 BRA `(.L_x_6281) ;  /* 0x0000001c00480947 */ /* 0x000fea0003800000 */
[----:B01234-:R-:W0:Y:S01]  /*a6d0*/  LDC.64 R4, c[0x0][0x248] ;  /* 0x00009200ff047b82 */ /* 0x01fe220000000a00 */
        /* <DEDUP_REMOVED lines=19> */
.L_x_6285:
[----:B------:R0:W-:Y:S01]  /*a810*/  STG.E.U8 desc[UR36][R4.64], R22 ;  /* 0x0000001604007986 */ /* 0x0001e2000c101124 */
[----:B------:R-:W-:Y:S05]  /*a820*/  BRA `(.L_x_6287) ;  /* 0x0000000c00447947 */ /* 0x000fea0003800000 */
.L_x_6284:
        /* <DEDUP_REMOVED lines=8> */
.L_x_6289:
[----:B------:R0:W-:Y:S01]  /*a8b0*/  STG.E desc[UR36][R4.64], R22 ;  /* 0x0000001604007986 */ /* 0x0001e2000c101924 */
[----:B------:R-:W-:Y:S05]  /*a8c0*/  BRA `(.L_x_6287) ;  /* 0x0000000c001c7947 */ /* 0x000fea0003800000 */
.L_x_6288:
[----:B------:R0:W-:Y:S01]  /*a8d0*/  STG.E.U16 desc[UR36][R4.64], R22 ;  /* 0x0000001604007986 */ /* 0x0001e2000c101524 */
[----:B------:R-:W-:Y:S05]  /*a8e0*/  BRA `(.L_x_6287) ;  /* 0x0000000c00147947 */ /* 0x000fea0003800000 */
.L_x_6283:
        /* <DEDUP_REMOVED lines=9> */
.L_x_6291:
[----:B------:R-:W0:Y:S02]  /*a980*/  I2F.S64 R0, R22 ;  /* 0x0000001600007312 */ /* 0x000e240000301400 */
[----:B0-----:R-:W-:-:S05]  /*a990*/  F2FP.F16.F32.PACK_AB R0, RZ, R0 ;  /* 0x00000000ff00723e */ /* 0x001fca00000000ff */
[----:B------:R0:W-:Y:S01]  /*a9a0*/  STG.E.U16 desc[UR36][R4.64], R0 ;  /* 0x0000000004007986 */ /* 0x0001e2000c101524 */
[----:B------:R-:W-:Y:S05]  /*a9b0*/  BRA `(.L_x_6287) ;  /* 0x0000000800e07947 */ /* 0x000fea0003800000 */
.L_x_6290:
        /* <DEDUP_REMOVED lines=10> */
.L_x_6293:
[----:B------:R-:W0:Y:S02]  /*aa60*/  I2F.S64 R22, R22 ;  /* 0x0000001600167312 */ /* 0x000e240000301400 */
[----:B0-----:R-:W-:-:S04]  /*aa70*/  F2FP.F16.F32.PACK_AB R3, RZ, R22 ;  /* 0x00000016ff03723e */ /* 0x001fc800000000ff */
[----:B------:R-:W-:-:S05]  /*aa80*/  PRMT R3, R3, 0x5410, RZ ;  /* 0x0000541003037816 */ /* 0x000fca00000000ff */
[----:B------:R0:W-:Y:S01]  /*aa90*/  STG.E desc[UR36][R4.64], R3 ;  /* 0x0000000304007986 */ /* 0x0001e2000c101924 */
[----:B------:R-:W-:Y:S05]  /*aaa0*/  BRA `(.L_x_6287) ;  /* 0x0000000800a47947 */ /* 0x000fea0003800000 */
.L_x_6292:
[----:B------:R-:W0:Y:S02]  /*aab0*/  I2F.F64.S64 R22, R22 ;  /* 0x0000001600167312 */ /* 0x000e240000301c00 */
[----:B0-----:R0:W-:Y:S01]  /*aac0*/  STG.E.64 desc[UR36][R4.64], R22 ;  /* 0x0000001604007986 */ /* 0x0011e2000c101b24 */
[----:B------:R-:W-:Y:S05]  /*aad0*/  BRA `(.L_x_6287) ;  /* 0x0000000800987947 */ /* 0x000fea0003800000 */
.L_x_6282:
        /* <DEDUP_REMOVED lines=13> */
.L_x_6296:
[----:B------:R-:W0:Y:S01]  /*abb0*/  I2F.F64.S64 R8, R22 ;  /* 0x0000001600087312 */ /* 0x000e220000301c00 */
[----:B------:R-:W-:-:S05]  /*abc0*/  CS2R R10, SRZ ;  /* 0x00000000000a7805 */ /* 0x000fca000001ff00 */
[----:B0-----:R0:W-:Y:S01]  /*abd0*/  STG.E.128 desc[UR36][R4.64], R8 ;  /* 0x0000000804007986 */ /* 0x0011e2000c101d24 */
[----:B------:R-:W-:Y:S05]  /*abe0*/  BRA `(.L_x_6287) ;  /* 0x0000000800547947 */ /* 0x000fea0003800000 */
.L_x_6295:
        /* <DEDUP_REMOVED lines=21> */
.L_x_6300:
[----:B------:R-:W-:Y:S05]  /*ad40*/  BSYNC B0 ;  /* 0x0000000000007941 */ /* 0x000fea0003800000 */
.L_x_6299:
[----:B------:R-:W-:-:S05]  /*ad50*/  LOP3.LUT R7, R0, R7, RZ, 0xfc, !PT ;  /* 0x0000000700077212 */ /* 0x000fca00078efcff */
[----:B------:R0:W-:Y:S01]  /*ad60*/  STG.E.U8 desc[UR36][R4.64], R7 ;  /* 0x0000000704007986 */ /* 0x0001e2000c101124 */
[----:B------:R-:W-:Y:S05]  /*ad70*/  BRA `(.L_x_6287) ;  /* 0x0000000400f07947 */ /* 0x000fea0003800000 */
.L_x_6298:
        /* <DEDUP_REMOVED lines=13> */
.L_x_6302:
[----:B------:R-:W-:Y:S01]  /*ae50*/  IMAD.MOV.U32 R0, RZ, RZ, 0x7f ;  /* 0x0000007fff007424 */ /* 0x000fe200078e00ff */
[----:B------:R-:W-:-:S04]  /*ae60*/  ISETP.GT.U32.AND P0, PT, R3, 0x7f800000, PT ;  /* 0x7f8000000300780c */ /* 0x000fc80003f04070 */
[----:B------:R-:W-:-:S09]  /*ae70*/  SEL R0, R0, 0x7c, P0 ;  /* 0x0000007c00007807 */ /* 0x000fd20000000000 */
.L_x_6303:
[----:B------:R-:W-:Y:S05]  /*ae80*/  BSYNC B0 ;  /* 0x0000000000007941 */ /* 0x000fea0003800000 */
.L_x_6301:
[----:B------:R-:W-:-:S04]  /*ae90*/  LOP3.LUT R3, R23, 0x80000000, RZ, 0xc0, !PT ;  /* 0x8000000017037812 */ /* 0x000fc800078ec0ff */
[----:B------:R-:W-:-:S04]  /*aea0*/  SHF.R.U32.HI R3, RZ, 0x18, R3 ;  /* 0x00000018ff037819 */ /* 0x000fc80000011603 */
[----:B------:R-:W-:-:S05]  /*aeb0*/  LOP3.LUT R3, R0, R3, RZ, 0xfc, !PT ;  /* 0x0000000300037212 */ /* 0x000fca00078efcff */
[----:B------:R0:W-:Y:S01]  /*aec0*/  STG.E.U8 desc[UR36][R4.64], R3 ;  /* 0x0000000304007986 */ /* 0x0001e2000c101124 */
[----:B------:R-:W-:Y:S05]  /*aed0*/  BRA `(.L_x_6287) ;  /* 0x0000000400987947 */ /* 0x000fea0003800000 */
.L_x_6297:
[----:B------:R-:W0:Y:S02]  /*aee0*/  I2F.S64 R0, R22 ;  /* 0x0000001600007312 */ /* 0x000e240000301400 */
[----:B0-----:R-:W-:-:S05]  /*aef0*/  F2FP.BF16.F32.PACK_AB R0, RZ, R0 ;  /* 0x00000000ff00723e */ /* 0x001fca00000010ff */
[----:B------:R0:W-:Y:S01]  /*af00*/  STG.E.U16 desc[UR36][R4.64], R0 ;  /* 0x0000000004007986 */ /* 0x0001e2000c101524 */
[----:B------:R-:W-:Y:S05]  /*af10*/  BRA `(.L_x_6287) ;  /* 0x0000000400887947 */ /* 0x000fea0003800000 */
.L_x_6294:
        /* <DEDUP_REMOVED lines=10> */
.L_x_6306:
        /* <DEDUP_REMOVED lines=17> */
.L_x_6309:
[----:B------:R-:W-:-:S04]  /*b0d0*/  LOP3.LUT R0, R23, 0x80000000, RZ, 0xc0, !PT ;  /* 0x8000000017007812 */ /* 0x000fc800078ec0ff */
[----:B------:R-:W-:-:S04]  /*b0e0*/  SHF.R.U32.HI R0, RZ, 0x18, R0 ;  /* 0x00000018ff007819 */ /* 0x000fc80000011600 */
[----:B------:R-:W-:-:S07]  /*b0f0*/  LOP3.LUT R0, R3, R0, RZ, 0xfc, !PT ;  /* 0x0000000003007212 */ /* 0x000fce00078efcff */
.L_x_6308:
[----:B------:R-:W-:Y:S05]  /*b100*/  BSYNC B0 ;  /* 0x0000000000007941 */ /* 0x000fea0003800000 */
.L_x_6307:
[----:B------:R3:W-:Y:S01]  /*b110*/  STG.E.U8 desc[UR36][R4.64], R0 ;  /* 0x0000000004007986 */ /* 0x0007e2000c101124 */
[----:B------:R-:W-:Y:S05]  /*b120*/  BRA `(.L_x_6287) ;  /* 0x0000000400047947 */ /* 0x000fea0003800000 */
.L_x_6305:
        /* <DEDUP_REMOVED lines=17> */
.L_x_6312:
[----:B------:R-:W-:-:S04]  /*b240*/  LOP3.LUT R0, R23, 0x80000000, RZ, 0xc0, !PT ;  /* 0x8000000017007812 */ /* 0x000fc800078ec0ff */
[----:B------:R-:W-:-:S04]  /*b250*/  SHF.R.U32.HI R0, RZ, 0x18, R0 ;  /* 0x00000018ff007819 */ /* 0x000fc80000011600 */
[----:B------:R-:W-:-:S07]  /*b260*/  LOP3.LUT R0, R3, R0, RZ, 0xfc, !PT ;  /* 0x0000000003007212 */ /* 0x000fce00078efcff */
.L_x_6311:
[----:B------:R-:W-:Y:S05]  /*b270*/  BSYNC B0 ;  /* 0x0000000000007941 */ /* 0x000fea0003800000 */
.L_x_6310:
[----:B------:R0:W-:Y:S01]  /*b280*/  STG.E.U8 desc[UR36][R4.64], R0 ;  /* 0x0000000004007986 */ /* 0x0001e2000c101124 */
[----:B------:R-:W-:Y:S05]  /*b290*/  BRA `(.L_x_6287) ;  /* 0x0000000000a87947 */ /* 0x000fea0003800000 */
.L_x_6304:
        /* <DEDUP_REMOVED lines=22> */
.L_x_6286:
        /* <DEDUP_REMOVED lines=16> */
.L_x_6315:
[----:B------:R-:W-:Y:S05]  /*b500*/  BRA `(.L_x_6287) ;  /* 0x00000000000c7947 */ /* 0x000fea0003800000 */
.L_x_6314:
[----:B------:R2:W-:Y:S01]  /*b510*/  STG.E.64 desc[UR36][R4.64], R22 ;  /* 0x0000001604007986 */ /* 0x0005e2000c101b24 */
[----:B------:R-:W-:Y:S05]  /*b520*/  BRA `(.L_x_6287) ;  /* 0x0000000000047947 */ /* 0x000fea0003800000 */
.L_x_6313:
[----:B------:R0:W-:Y:S02]  /*b530*/  STG.E desc[UR36][R4.64], R22 ;  /* 0x0000001604007986 */ /* 0x0001e4000c101924 */
.L_x_6287:
[----:B------:R-:W-:-:S05]  /*b540*/  VIADD R25, R25, 0x80 ;  /* 0x0000008019197836 */ /* 0x000fca0000000000 */
[----:B------:R-:W-:-:S13]  /*b550*/  ISETP.GE.AND P0, PT, R25, R24, PT ;  /* 0x000000181900720c */ /* 0x000fda0003f06270 */
        /* <DEDUP_REMOVED lines=21> */
.L_x_6319:
[----:B------:R0:W-:Y:S01]  /*b6b0*/  STG.E.U8 desc[UR36][R4.64], R18 ;  /* 0x0000001204007986 */ /* 0x0001e2000c101124 */
[----:B------:R-:W-:Y:S05]  /*b6c0*/  BRA `(.L_x_6321) ;  /* 0x0000000c00447947 */ /* 0x000fea0003800000 */
.L_x_6318:
        /* <DEDUP_REMOVED lines=8> */
.L_x_6323:
[----:B------:R0:W-:Y:S01]  /*b750*/  STG.E desc[UR36][R4.64], R18 ;  /* 0x0000001204007986 */ /* 0x0001e2000c101924 */
[----:B------:R-:W-:Y:S05]  /*b760*/  BRA `(.L_x_6321) ;  /* 0x0000000c001c7947 */ /* 0x000fea0003800000 */
.L_x_6322:
[----:B------:R0:W-:Y:S01]  /*b770*/  STG.E.U16 desc[UR36][R4.64], R18 ;  /* 0x0000001204007986 */ /* 0x0001e2000c101524 */
[----:B------:R-:W-:Y:S05]  /*b780*/  BRA `(.L_x_6321) ;  /* 0x0000000c00147947 */ /* 0x000fea0003800000 */
.L_x_6317:
        /* <DEDUP_REMOVED lines=9> */
.L_x_6325:
[----:B------:R-:W0:Y:S02]  /*b820*/  I2F.S64 R0, R18 ;  /* 0x0000001200007312 */ /* 0x000e240000301400 */
[----:B0-----:R-:W-:-:S05]  /*b830*/  F2FP.F16.F32.PACK_AB R0, RZ, R0 ;  /* 0x00000000ff00723e */ /* 0x001fca00000000ff */
[----:B------:R1:W-:Y:S01]  /*b840*/  STG.E.U16 desc[UR36][R4.64], R0 ;  /* 0x0000000004007986 */ /* 0x0003e2000c101524 */
[----:B------:R-:W-:Y:S05]  /*b850*/  BRA `(.L_x_6321) ;  /* 0x0000000800e07947 */ /* 0x000fea0003800000 */
.L_x_6324:
        /* <DEDUP_REMOVED lines=10> */
.L_x_6327:
[----:B------:R-:W0:Y:S02]  /*b900*/  I2F.S64 R18, R18 ;  /* 0x0000001200127312 */ /* 0x000e240000301400 */
[----:B0-----:R-:W-:-:S04]  /*b910*/  F2FP.F16.F32.PACK_AB R3, RZ, R18 ;  /* 0x00000012ff03723e */ /* 0x001fc800000000ff */
[----:B------:R-:W-:-:S05]  /*b920*/  PRMT R3, R3, 0x5410, RZ ;  /* 0x0000541003037816 */ /* 0x000fca00000000ff */
[----:B------:R4:W-:Y:S01]  /*b930*/  STG.E desc[UR36][R4.64], R3 ;  /* 0x0000000304007986 */ /* 0x0009e2000c101924 */
[----:B------:R-:W-:Y:S05]  /*b940*/  BRA `(.L_x_6321) ;  /* 0x0000000800a47947 */ /* 0x000fea0003800000 */
.L_x_6326:
[----:B------:R-:W0:Y:S02]  /*b950*/  I2F.F64.S64 R18, R18 ;  /* 0x0000001200127312 */ /* 0x000e240000301c00 */
[----:B0-----:R2:W-:Y:S01]  /*b960*/  STG.E.64 desc[UR36][R4.64], R18 ;  /* 0x0000001204007986 */ /* 0x0015e2000c101b24 */
[----:B------:R-:W-:Y:S05]  /*b970*/  BRA `(.L_x_6321) ;  /* 0x0000000800987947 */ /* 0x000fea0003800000 */
.L_x_6316:
        /* <DEDUP_REMOVED lines=13> */
.L_x_6330:
[----:B------:R-:W0:Y:S01]  /*ba50*/  I2F.F64.S64 R8, R18 ;  /* 0x0000001200087312 */ /* 0x000e220000301c00 */
[----:B------:R-:W-:-:S05]  /*ba60*/  CS2R R10, SRZ ;  /* 0x00000000000a7805 */ /* 0x000fca000001ff00 */
[----:B0-----:R0:W-:Y:S01]  /*ba70*/  STG.E.128 desc[UR36][R4.64], R8 ;  /* 0x0000000804007986 */ /* 0x0011e2000c101d24 */
[----:B------:R-:W-:Y:S05]  /*ba80*/  BRA `(.L_x_6321) ;  /* 0x0000000800547947 */ /* 0x000fea0003800000 */
.L_x_6329:
        /* <DEDUP_REMOVED lines=21> */
.L_x_6334:
[----:B------:R-:W-:Y:S05]  /*bbe0*/  BSYNC B0 ;  /* 0x0000000000007941 */ /* 0x000fea0003800000 */
.L_x_6333:
[----:B------:R-:W-:-:S05]  /*bbf0*/  LOP3.LUT R7, R0, R7, RZ, 0xfc, !PT ;  /* 0x0000000700077212 */ /* 0x000fca00078efcff */
[----:B------:R0:W-:Y:S01]  /*bc00*/  STG.E.U8 desc[UR36][R4.64], R7 ;  /* 0x0000000704007986 */ /* 0x0001e2000c101124 */
[----:B------:R-:W-:Y:S05]  /*bc10*/  BRA `(.L_x_6321) ;  /* 0x0000000400f07947 */ /* 0x000fea0003800000 */
.L_x_6332:
        /* <DEDUP_REMOVED lines=13> */
.L_x_6336:
[----:B------:R-:W-:Y:S01]  /*bcf0*/  IMAD.MOV.U32 R0, RZ, RZ, 0x7f ;  /* 0x0000007fff007424 */ /* 0x000fe200078e00ff */
[----:B------:R-:W-:-:S04]  /*bd00*/  ISETP.GT.U32.AND P0, PT, R3, 0x7f800000, PT ;  /* 0x7f8000000300780c */ /* 0x000fc80003f04070 */
[----:B------:R-:W-:-:S09]  /*bd10*/  SEL R0, R0, 0x7c, P0 ;  /* 0x0000007c00007807 */ /* 0x000fd20000000000 */
.L_x_6337:
[----:B------:R-:W-:Y:S05]  /*bd20*/  BSYNC B0 ;  /* 0x0000000000007941 */ /* 0x000fea0003800000 */
.L_x_6335:
[----:B------:R-:W-:-:S04]  /*bd30*/  LOP3.LUT R3, R19, 0x80000000, RZ, 0xc0, !PT ;  /* 0x8000000013037812 */ /* 0x000fc800078ec0ff */
[----:B------:R-:W-:-:S04]  /*bd40*/  SHF.R.U32.HI R3, RZ, 0x18, R3 ;  /* 0x00000018ff037819 */ /* 0x000fc80000011603 */
[----:B------:R-:W-:-:S05]  /*bd50*/  LOP3.LUT R3, R0, R3, RZ, 0xfc, !PT ;  /* 0x0000000300037212 */ /* 0x000fca00078efcff */
[----:B------:R0:W-:Y:S01]  /*bd60*/  STG.E.U8 desc[UR36][R4.64], R3 ;  /* 0x0000000304007986 */ /* 0x0001e2000c101124 */
[----:B------:R-:W-:Y:S05]  /*bd70*/  BRA `(.L_x_6321) ;  /* 0x0000000400987947 */ /* 0x000fea0003800000 */
.L_x_6331:
[----:B------:R-:W0:Y:S02]  /*bd80*/  I2F.S64 R0, R18 ;  /* 0x0000001200007312 */ /* 0x000e240000301400 */
[----:B0-----:R-:W-:-:S05]  /*bd90*/  F2FP.BF16.F32.PACK_AB R0, RZ, R0 ;  /* 0x00000000ff00723e */ /* 0x001fca00000010ff */
[----:B------:R0:W-:Y:S01]  /*bda0*/  STG.E.U16 desc[UR36][R4.64], R0 ;  /* 0x0000000004007986 */ /* 0x0001e2000c101524 */
[----:B------:R-:W-:Y:S05]  /*bdb0*/  BRA `(.L_x_6321) ;  /* 0x0000000400887947 */ /* 0x000fea0003800000 */
.L_x_6328:
        /* <DEDUP_REMOVED lines=10> */
.L_x_6340:
        /* <DEDUP_REMOVED lines=17> */
.L_x_6343:
[----:B------:R-:W-:-:S04]  /*bf70*/  LOP3.LUT R0, R19, 0x80000000, RZ, 0xc0, !PT ;  /* 0x8000000013007812 */ /* 0x000fc800078ec0ff */
[----:B------:R-:W-:-:S04]  /*bf80*/  SHF.R.U32.HI R0, RZ, 0x18, R0 ;  /* 0x00000018ff007819 */ /* 0x000fc80000011600 */
[----:B------:R-:W-:-:S07]  /*bf90*/  LOP3.LUT R0, R3, R0, RZ, 0xfc, !PT ;  /* 0x0000000003007212 */ /* 0x000fce00078efcff */
.L_x_6342:
[----:B------:R-:W-:Y:S05]  /*bfa0*/  BSYNC B0 ;  /* 0x0000000000007941 */ /* 0x000fea0003800000 */
.L_x_6341:
[----:B------:R0:W-:Y:S01]  /*bfb0*/  STG.E.U8 desc[UR36][R4.64], R0 ;  /* 0x0000000004007986 */ /* 0x0001e2000c101124 */
[----:B------:R-:W-:Y:S05]  /*bfc0*/  BRA `(.L_x_6321) ;  /* 0x0000000400047947 */ /* 0x000fea0003800000 */
.L_x_6339:
        /* <DEDUP_REMOVED lines=17> */
.L_x_6346:
[----:B------:R-:W-:-:S04]  /*c0e0*/  LOP3.LUT R0, R19, 0x80000000, RZ, 0xc0, !PT ;  /* 0x8000000013007812 */ /* 0x000fc800078ec0ff */
[----:B------:R-:W-:-:S04]  /*c0f0*/  SHF.R.U32.HI R0, RZ, 0x18, R0 ;  /* 0x00000018ff007819 */ /* 0x000fc80000011600 */
[----:B------:R-:W-:-:S07]  /*c100*/  LOP3.LUT R0, R3, R0, RZ, 0xfc, !PT ;  /* 0x0000000003007212 */ /* 0x000fce00078efcff */
.L_x_6345:
[----:B------:R-:W-:Y:S05]  /*c110*/  BSYNC B0 ;  /* 0x0000000000007941 */ /* 0x000fea0003800000 */
.L_x_6344:
[----:B------:R0:W-:Y:S01]  /*c120*/  STG.E.U8 desc[UR36][R4.64], R0 ;  /* 0x0000000004007986 */ /* 0x0001e2000c101124 */
[----:B------:R-:W-:Y:S05]  /*c130*/  BRA `(.L_x_6321) ;  /* 0x0000000000a87947 */ /* 0x000fea0003800000 */
.L_x_6338:
        /* <DEDUP_REMOVED lines=22> */
.L_x_6320:
        /* <DEDUP_REMOVED lines=16> */
.L_x_6349:
[----:B------:R-:W-:Y:S05]  /*c3a0*/  BRA `(.L_x_6321) ;  /* 0x00000000000c7947 */ /* 0x000fea0003800000 */
.L_x_6348:
[----:B------:R0:W-:Y:S01]  /*c3b0*/  STG.E.64 desc[UR36][R4.64], R18 ;  /* 0x0000001204007986 */ /* 0x0001e2000c101b24 */
[----:B------:R-:W-:Y:S05]  /*c3c0*/  BRA `(.L_x_6321) ;  /* 0x0000000000047947 */ /* 0x000fea0003800000 */
.L_x_6347:
[----:B------:R0:W-:Y:S02]  /*c3d0*/  STG.E desc[UR36][R4.64], R18 ;  /* 0x0000001204007986 */ /* 0x0001e4000c101924 */
.L_x_6321:
[----:B------:R-:W-:-:S07]  /*c3e0*/  VIADD R25, R25, 0x80 ;  /* 0x0000008019197836 */ /* 0x000fce0000000000 */
.L_x_6281:
[----:B------:R-:W-:Y:S05]  /*c3f0*/  BSYNC B6 ;  /* 0x0000000000067941 */ /* 0x000fea0003800000 */
.L_x_6280:
[----:B------:R-:W-:-:S13]  /*c400*/  ISETP.GE.AND P0, PT, R25, R24, PT ;  /* 0x000000181900720c */ /* 0x000fda0003f06270 */
[----:B------:R-:W-:Y:S05]  /*c410*/  @P0 EXIT ;  /* 0x000000000000094d */ /* 0x000fea0003800000 */
[----:B01234-:R-:W0:Y:S01]  /*c420*/  LDC.64 R4, c[0x0][0x248] ;  /* 0x00009200ff047b82 */ /* 0x01fe220000000a00 */
        /* <DEDUP_REMOVED lines=18> */
.L_x_6353:
[----:B------:R-:W-:Y:S01]  /*c550*/  STG.E.U8 desc[UR36][R2.64], R16 ;  /* 0x0000001002007986 */ /* 0x000fe2000c101124 */
[----:B------:R-:W-:Y:S05]  /*c560*/  EXIT ;  /* 0x000000000000794d */ /* 0x000fea0003800000 */
.L_x_6352:
        /* <DEDUP_REMOVED lines=8> */
.L_x_6356:
[----:B------:R-:W-:Y:S01]  /*c5f0*/  STG.E desc[UR36][R2.64], R16 ;  /* 0x0000001002007986 */ /* 0x000fe2000c101924 */
[----:B------:R-:W-:Y:S05]  /*c600*/  EXIT ;  /* 0x000000000000794d */ /* 0x000fea0003800000 */
.L_x_6355:
[----:B------:R-:W-:Y:S01]  /*c610*/  STG.E.U16 desc[UR36][R2.64], R16 ;  /* 0x0000001002007986 */ /* 0x000fe2000c101524 */
[----:B------:R-:W-:Y:S05]  /*c620*/  EXIT ;  /* 0x000000000000794d */ /* 0x000fea0003800000 */
.L_x_6351:
[----:B------:R-:W-:-:S13]  /*c630*/  ISETP.GT.AND P0, PT, R0, 0x6, PT ;  /* 0x000000060000780c */ /* 0x000fda0003f04270 */
[----:B------:R-:W-:Y:S05]  /*c640*/  @P0 BRA `(.L_x_6357) ;  /* 0x00000000002c0947 */ /* 0x000fea0003800000 */
[----:B------:R-:W-:-:S13]  /*c650*/  ISETP.NE.AND P0, PT, R0, 0x5, PT ;  /* 0x000000050000780c */ /* 0x000fda0003f05270 */
[----:B------:R-:W-:Y:S05]  /*c660*/  @!P0 BRA `(.L_x_6358) ;  /* 0x0000000000148947 */ /* 0x000fea0003800000 */
[----:B------:R-:W-:-:S13]  /*c670*/  ISETP.NE.AND P0, PT, R0, 0x6, PT ;  /* 0x000000060000780c */ /* 0x000fda0003f05270 */
[----:B------:R-:W-:Y:S05]  /*c680*/  @P0 BRA `(.L_x_6354) ;  /* 0x0000000800b40947 */ /* 0x000fea0003800000 */
[----:B------:R-:W0:Y:S02]  /*c690*/  I2F.S64 R17, R16 ;  /* 0x0000001000117312 */ /* 0x000e240000301400 */
[----:B0-----:R-:W-:Y:S01]  /*c6a0*/  STG.E desc[UR36][R2.64], R17 ;  /* 0x0000001102007986 */ /* 0x001fe2000c101924 */
[----:B------:R-:W-:Y:S05]  /*c6b0*/  EXIT ;  /* 0x000000000000794d */ /* 0x000fea0003800000 */
.L_x_6358:
[----:B------:R-:W0:Y:S02]  /*c6c0*/  I2F.S64 R0, R16 ;  /* 0x0000001000007312 */ /* 0x000e240000301400 */
[----:B0-----:R-:W-:-:S05]  /*c6d0*/  F2FP.F16.F32.PACK_AB R0, RZ, R0 ;  /* 0x00000000ff00723e */ /* 0x001fca00000000ff */
[----:B------:R-:W-:Y:S01]  /*c6e0*/  STG.E.U16 desc[UR36][R2.64], R0 ;  /* 0x0000000002007986 */ /* 0x000fe2000c101524 */
[----:B------:R-:W-:Y:S05]  /*c6f0*/  EXIT ;  /* 0x000000000000794d */ /* 0x000fea0003800000 */
.L_x_6357:
        /* <DEDUP_REMOVED lines=8> */
[----:B0-----:R-:W-:Y:S01]  /*c780*/  STG.E.64 desc[UR36][R2.64], R4 ;  /* 0x0000000402007986 */ /* 0x001fe2000c101b24 */
[----:B------:R-:W-:Y:S05]  /*c790*/  EXIT ;  /* 0x000000000000794d */ /* 0x000fea0003800000 */
.L_x_6360:
[----:B------:R-:W0:Y:S02]  /*c7a0*/  I2F.S64 R16, R16 ;  /* 0x0000001000107312 */ /* 0x000e240000301400 */
[----:B0-----:R-:W-:-:S04]  /*c7b0*/  F2FP.F16.F32.PACK_AB R5, RZ, R16 ;  /* 0x00000010ff05723e */ /* 0x001fc800000000ff */
[----:B------:R-:W-:-:S05]  /*c7c0*/  PRMT R5, R5, 0x5410, RZ ;  /* 0x0000541005057816 */ /* 0x000fca00000000ff */
[----:B------:R-:W-:Y:S01]  /*c7d0*/  STG.E desc[UR36][R2.64], R5 ;  /* 0x0000000502007986 */ /* 0x000fe2000c101924 */
[----:B------:R-:W-:Y:S05]  /*c7e0*/  EXIT ;  /* 0x000000000000794d */ /* 0x000fea0003800000 */
.L_x_6359:
[----:B------:R-:W0:Y:S02]  /*c7f0*/  I2F.F64.S64 R16, R16 ;  /* 0x0000001000107312 */ /* 0x000e240000301c00 */
[----:B0-----:R-:W-:Y:S01]  /*c800*/  STG.E.64 desc[UR36][R2.64], R16 ;  /* 0x0000001002007986 */ /* 0x001fe2000c101b24 */
[----:B------:R-:W-:Y:S05]  /*c810*/  EXIT ;  /* 0x000000000000794d */ /* 0x000fea0003800000 */
.L_x_6350:
        /* <DEDUP_REMOVED lines=13> */
.L_x_6363:
[----:B------:R-:W0:Y:S01]  /*c8f0*/  I2F.F64.S64 R16, R16 ;  /* 0x0000001000107312 */ /* 0x000e220000301c00 */
[----:B------:R-:W-:-:S05]  /*c900*/  CS2R R18, SRZ ;  /* 0x0000000000127805 */ /* 0x000fca000001ff00 */
[----:B0-----:R-:W-:Y:S01]  /*c910*/  STG.E.128 desc[UR36][R2.64], R16 ;  /* 0x0000001002007986 */ /* 0x001fe2000c101d24 */
[----:B------:R-:W-:Y:S05]  /*c920*/  EXIT ;  /* 0x000000000000794d */ /* 0x000fea0003800000 */
.L_x_6362:
        /* <DEDUP_REMOVED lines=21> */
.L_x_6367:
[----:B------:R-:W-:Y:S05]  /*ca80*/  BSYNC B0 ;  /* 0x0000000000007941 */ /* 0x000fea0003800000 */
.L_x_6366:
[----:B------:R-:W-:-:S05]  /*ca90*/  LOP3.LUT R5, R0, R5, RZ, 0xfc, !PT ;  /* 0x0000000500057212 */ /* 0x000fca00078efcff */
[----:B------:R-:W-:Y:S01]  /*caa0*/  STG.E.U8 desc[UR36][R2.64], R5 ;  /* 0x0000000502007986 */ /* 0x000fe2000c101124 */
[----:B------:R-:W-:Y:S05]  /*cab0*/  EXIT ;  /* 0x000000000000794d */ /* 0x000fea0003800000 */
.L_x_6365:
        /* <DEDUP_REMOVED lines=13> */
.L_x_6369:
[----:B------:R-:W-:Y:S01]  /*cb90*/  IMAD.MOV.U32 R0, RZ, RZ, 0x7f ;  /* 0x0000007fff007424 */ /* 0x000fe200078e00ff */
[----:B------:R-:W-:-:S04]  /*cba0*/  ISETP.GT.U32.AND P0, PT, R4, 0x7f800000, PT ;  /* 0x7f8000000400780c */ /* 0x000fc80003f04070 */
[----:B------:R-:W-:-:S09]  /*cbb0*/  SEL R0, R0, 0x7c, P0 ;  /* 0x0000007c00007807 */ /* 0x000fd20000000000 */
.L_x_6370:
[----:B------:R-:W-:Y:S05]  /*cbc0*/  BSYNC B0 ;  /* 0x0000000000007941 */ /* 0x000fea0003800000 */
.L_x_6368:
[----:B------:R-:W-:-:S04]  /*cbd0*/  LOP3.LUT R4, R17, 0x80000000, RZ, 0xc0, !PT ;  /* 0x8000000011047812 */ /* 0x000fc800078ec0ff */
[----:B------:R-:W-:-:S04]  /*cbe0*/  SHF.R.U32.HI R5, RZ, 0x18, R4 ;  /* 0x00000018ff057819 */ /* 0x000fc80000011604 */
[----:B------:R-:W-:-:S05]  /*cbf0*/  LOP3.LUT R5, R0, R5, RZ, 0xfc, !PT ;  /* 0x0000000500057212 */ /* 0x000fca00078efcff */
[----:B------:R-:W-:Y:S01]  /*cc00*/  STG.E.U8 desc[UR36][R2.64], R5 ;  /* 0x0000000502007986 */ /* 0x000fe2000c101124 */
[----:B------:R-:W-:Y:S05]  /*cc10*/  EXIT ;  /* 0x000000000000794d */ /* 0x000fea0003800000 */
.L_x_6364:
[----:B------:R-:W0:Y:S02]  /*cc20*/  I2F.S64 R0, R16 ;  /* 0x0000001000007312 */ /* 0x000e240000301400 */
[----:B0-----:R-:W-:-:S05]  /*cc30*/  F2FP.BF16.F32.PACK_AB R0, RZ, R0 ;  /* 0x00000000ff00723e */ /* 0x001fca00000010ff */
[----:B------:R-:W-:Y:S01]  /*cc40*/  STG.E.U16 desc[UR36][R2.64], R0 ;  /* 0x0000000002007986 */ /* 0x000fe2000c101524 */
[----:B------:R-:W-:Y:S05]  /*cc50*/  EXIT ;  /* 0x000000000000794d */ /* 0x000fea0003800000 */
.L_x_6361:
        /* <DEDUP_REMOVED lines=10> */
.L_x_6373:
        /* <DEDUP_REMOVED lines=17> */
.L_x_6376:
[----:B------:R-:W-:-:S04]  /*ce10*/  LOP3.LUT R0, R17, 0x80000000, RZ, 0xc0, !PT ;  /* 0x8000000011007812 */ /* 0x000fc800078ec0ff */
[----:B------:R-:W-:-:S04]  /*ce20*/  SHF.R.U32.HI R5, RZ, 0x18, R0 ;  /* 0x00000018ff057819 */ /* 0x000fc80000011600 */
[----:B------:R-:W-:-:S04]  /*ce30*/  LOP3.LUT R4, R4, R5, RZ, 0xfc, !PT ;  /* 0x0000000504047212 */ /* 0x000fc800078efcff */
[----:B------:R-:W-:-:S07]  /*ce40*/  PRMT R0, R4, 0x7610, R0 ;  /* 0x0000761004007816 */ /* 0x000fce0000000000 */
.L_x_6375:
[----:B------:R-:W-:Y:S05]  /*ce50*/  BSYNC B0 ;  /* 0x0000000000007941 */ /* 0x000fea0003800000 */
.L_x_6374:
[----:B------:R-:W-:Y:S01]  /*ce60*/  STG.E.U8 desc[UR36][R2.64], R0 ;  /* 0x0000000002007986 */ /* 0x000fe2000c101124 */
[----:B------:R-:W-:Y:S05]  /*ce70*/  EXIT ;  /* 0x000000000000794d */ /* 0x000fea0003800000 */
.L_x_6372:
        /* <DEDUP_REMOVED lines=17> */
.L_x_6379:
[----:B------:R-:W-:-:S04]  /*cf90*/  LOP3.LUT R0, R17, 0x80000000, RZ, 0xc0, !PT ;  /* 0x8000000011007812 */ /* 0x000fc800078ec0ff */
[----:B------:R-:W-:-:S04]  /*cfa0*/  SHF.R.U32.HI R5, RZ, 0x18, R0 ;  /* 0x00000018ff057819 */ /* 0x000fc80000011600 */
[----:B------:R-:W-:-:S04]  /*cfb0*/  LOP3.LUT R4, R4, R5, RZ, 0xfc, !PT ;  /* 0x0000000504047212 */ /* 0x000fc800078efcff */
[----:B------:R-:W-:-:S07]  /*cfc0*/  PRMT R0, R4, 0x7610, R0 ;  /* 0x0000761004007816 */ /* 0x000fce0000000000 */
.L_x_6378:
[----:B------:R-:W-:Y:S05]  /*cfd0*/  BSYNC B0 ;  /* 0x0000000000007941 */ /* 0x000fea0003800000 */
.L_x_6377:
[----:B------:R-:W-:Y:S01]  /*cfe0*/  STG.E.U8 desc[UR36][R2.64], R0 ;  /* 0x0000000002007986 */ /* 0x000fe2000c101124 */
[----:B------:R-:W-:Y:S05]  /*cff0*/  EXIT ;  /* 0x000000000000794d */ /* 0x000fea0003800000 */
.L_x_6371:
        /* <DEDUP_REMOVED lines=22> */
.L_x_6354:
        /* <DEDUP_REMOVED lines=16> */
.L_x_6382:
[----:B------:R-:W-:Y:S05]  /*d260*/  EXIT ;  /* 0x000000000000794d */ /* 0x000fea0003800000 */
.L_x_6381:
[----:B------:R-:W-:Y:S01]  /*d270*/  STG.E.64 desc[UR36][R2.64], R16 ;  /* 0x0000001002007986 */ /* 0x000fe2000c101b24 */
[----:B------:R-:W-:Y:S05]  /*d280*/  EXIT ;  /* 0x000000000000794d */ /* 0x000fea0003800000 */
.L_x_6380:
[----:B------:R-:W-:Y:S01]  /*d290*/  STG.E desc[UR36][R2.64], R16 ;  /* 0x0000001002007986 */ /* 0x000fe2000c101924 */
[----:B------:R-:W-:Y:S05]  /*d2a0*/  EXIT ;  /* 0x000000000000794d */ /* 0x000fea0003800000 */
.L_x_6383:
        /* <DEDUP_REMOVED lines=13> */
.L_x_18572:


//--------------------- .text._ZN2at6native18elementwise_kernelILi128ELi2EZNS0_22gpu_kernel_impl_nocastIZZNS0_73_GLOBAL__N__c8866d80_35_SparseBinaryOpIntersectionKernel_cu_9e10b42f_311142_sparse_binary_op_intersection_kernel_implINS3_18CUDAKernelLauncherENS3_36CUDAValueSelectionIntersectionKernelINS3_9LhsProjOpEEElLl0EEEvRNS_6TensorERKS9_SC_RKSt6vectorIlSaIlEERKSt8optionalIS9_ESL_bbENKUlvE1_clEvEUllE_EEvRNS_18TensorIteratorBaseERKT_EUliE_EEviT1_ --------------------------
	.section	.text._ZN2at6native18elementwise_kernelILi128ELi2EZNS0_22gpu_kernel_impl_nocastIZZNS0_73_GLOBAL__N__c8866d80_35_SparseBinaryOpIntersectionKernel_cu_9e10b42f_311142_sparse_binary_op_intersection_kernel_implINS3_18CUDAKernelLauncherENS3_36CUDAValueSelectionIntersectionKernelINS3_9LhsProjOpEEElLl0EEEvRNS_6TensorERKS9_SC_RKSt6vectorIlSaIlEERKSt8optionalIS9_ESL_bbENKUlvE1_clEvEUllE_EEvRNS_18TensorIteratorBaseERKT_EUliE_EEviT1_,"ax",@progbits
	.align	128
        .global         _ZN2at6native18elementwise_kernelILi128ELi2EZNS0_22gpu_kernel_impl_nocastIZZNS0_73_GLOBAL__N__c8866d80_35_SparseBinaryOpIntersectionKernel_cu_9e10b42f_311142_sparse_binary_op_intersection_kernel_implINS3_18CUDAKernelLauncherENS3_36CUDAValueSelectionIntersectionKernelINS3_9LhsProjOpEEElLl0EEEvRNS_6TensorERKS9_SC_RKSt6vectorIlSaIlEERKSt8optionalIS9_ESL_bbENKUlvE1_clEvEUllE_EEvRNS_18TensorIteratorBaseERKT_EUliE_EEviT1_
        .type           _ZN2at6native18elementwise_kernelILi128ELi2EZNS0_22gpu_kernel_impl_nocastIZZNS0_73_GLOBAL__N__c8866d80_35_SparseBinaryOpIntersectionKernel_cu_9e10b42f_311142_sparse_binary_op_intersection_kernel_implINS3_18CUDAKernelLauncherENS3_36CUDAValueSelectionIntersectionKernelINS3_9LhsProjOpEEElLl0EEEvRNS_6TensorERKS9_SC_RKSt6vectorIlSaIlEERKSt8optionalIS9_ESL_bbENKUlvE1_clEvEUllE_EEvRNS_18TensorIteratorBaseERKT_EUliE_EEviT1_,@function
        .size           _ZN2at6native18elementwise_kernelILi128ELi2EZNS0_22gpu_kernel_impl_nocastIZZNS0_73_GLOBAL__N__c8866d80_35_SparseBinaryOpIntersectionKernel_cu_9e10b42f_311142_sparse_binary_op_intersection_kernel_implINS3_18CUDAKernelLauncherENS3_36CUDAValueSelectionIntersectionKernelINS3_9LhsProjOpEEElLl0EEEvRNS_6TensorERKS9_SC_RKSt6vectorIlSaIlEERKSt8optionalIS9_ESL_bbENKUlvE1_clEvEUllE_EEvRNS_18TensorIteratorBaseERKT_EUliE_EEviT1_,(.L_x_18573 - _ZN2at6native18elementwise_kernelILi128ELi2EZNS0_22gpu_kernel_impl_nocastIZZNS0_73_GLOBAL__N__c8866d80_35_SparseBinaryOpIntersectionKernel_cu_9e10b42f_311142_sparse_binary_op_intersection_kernel_implINS3_18CUDAKernelLauncherENS3_36CUDAValueSelectionIntersectionKernelINS3_9LhsProjOpEEElLl0EEEvRNS_6TensorERKS9_SC_RKSt6vectorIlSaIlEERKSt8optionalIS9_ESL_bbENKUlvE1_clEvEUllE_EEvRNS_18TensorIteratorBaseERKT_EUliE_EEviT1_)
        .other          _ZN2at6native18elementwise_kernelILi128ELi2EZNS0_22gpu_kernel_impl_nocastIZZNS0_73_GLOBAL__N__c8866d80_35_SparseBinaryOpIntersectionKernel_cu_9e10b42f_311142_sparse_binary_op_intersection_kernel_implINS3_18CUDAKernelLauncherENS3_36CUDAValueSelectionIntersectionKernelINS3_9LhsProjOpEEElLl0EEEvRNS_6TensorERKS9_SC_RKSt6vectorIlSaIlEERKSt8optionalIS9_ESL_bbENKUlvE1_clEvEUllE_EEvRNS_18TensorIteratorBaseERKT_EUliE_EEviT1_,@"STO_CUDA_ENTRY STV_DEFAULT"
_ZN2at6native18elementwise_kernelILi128ELi2EZNS0_22gpu_kernel_impl_nocastIZZNS0_73_GLOBAL__N__c8866d80_35_SparseBinaryOpIntersectionKernel_cu_9e10b42f_311142_sparse_binary_op_intersection_kernel_implINS3_18CUDAKernelLauncherENS3_36CUDAValueSelectionIntersectionKernelINS3_9LhsProjOpEEElLl0EEEvRNS_6TensorERKS9_SC_RKSt6vectorIlSaIlEERKSt8optionalIS9_ESL_bbENKUlvE1_clEvEUllE_EEvRNS_18TensorIteratorBaseERKT_EUliE_EEviT1_:
.text._ZN2at6native18elementwise_kernelILi128ELi2EZNS0_22gpu_kernel_impl_nocastIZZNS0_73_GLOBAL__N__c8866d80_35_SparseBinaryOpIntersectionKernel_cu_9e10b42f_311142_sparse_binary_op_intersection_kernel_implINS3_18CUDAKernelLauncherENS3_36CUDAValueSelectionIntersectionKernelINS3_9LhsProjOpEEElLl0EEEvRNS_6TensorERKS9_SC_RKSt6vectorIlSaIlEERKSt8optionalIS9_ESL_bbENKUlvE1_clEvEUllE_EEvRNS_18TensorIteratorBaseERKT_EUliE_EEviT1_:
[----:B------:R-:W-:Y:S01]  /*0000*/  LDC R1, c[0x0][0x28] ;  /* 0x00000a00ff017b82 */ /* 0x000fe20000000800 */
[----:B------:R-:W0:Y:S07]  /*0010*/  S2R R3, SR_CTAID.X ;  /* 0x0000000000037919 */ /* 0x000e2e0000002500 */
[----:B------:R-:W1:Y:S01]  /*0020*/  LDC.64 R8, c[0x0][0x430] ;  /* 0x00010c00ff087b82 */ /* 0x000e620000000a00 */
[----:B------:R-:W-:Y:S01]  /*0030*/  ULDC UR10, c[0x0][0x210] ;  /* 0x00008400000a7ab9 */ /* 0x000fe20000000800 */
[----:B------:R-:W-:Y:S01]  /*0040*/  ULDC.64 UR8, c[0x0][0x208] ;  /* 0x0000820000087ab9 */ /* 0x000fe20000000a00 */
[----:B------:R-:W0:Y:S01]  /*0050*/  S2R R0, SR_TID.X ;  /* 0x0000000000007919 */ /* 0x000e220000002100 */
[----:B------:R-:W-:Y:S01]  /*0060*/  BSSY B0, `(.L_x_6384) ;  /* 0x00001b9000007945 */ /* 0x000fe20003800000 */
[----:B-1----:R-:W-:-:S04]  /*0070*/  ISETP.GT.U32.AND P0, PT, R8, 0x1, PT ;  /* 0x000000010800780c */ /* 0x002fc80003f04070 */
[----:B------:R-:W-:-:S04]  /*0080*/  ISETP.GT.AND.EX P0, PT, R9, RZ, PT, P0 ;  /* 0x000000ff0900720c */ /* 0x000fc80003f04300 */
[----:B------:R-:W-:Y:S02]  /*0090*/  SEL R4, R9, RZ, P0 ;  /* 0x000000ff09047207 */ /* 0x000fe40000000000 */
[----:B0-----:R-:W-:Y:S02]  /*00a0*/  LEA R3, R3, R0, 0x8 ;  /* 0x0000000003037211 */ /* 0x001fe400078e40ff */
[----:B------:R-:W-:Y:S02]  /*00b0*/  SEL R0, R8, 0x1, P0 ;  /* 0x0000000108007807 */ /* 0x000fe40000000000 */
[----:B------:R-:W-:Y:S02]  /*00c0*/  ISETP.GE.AND P1, PT, R3, UR10, PT ;  /* 0x0000000a03007c0c */ /* 0x000fe4000bf26270 */
[----:B------:R-:W-:-:S04]  /*00d0*/  IADD3 R2, P2, R0, -0x1, RZ ;  /* 0xffffffff00027810 */ /* 0x000fc80007f5e0ff */
[----:B------:R-:W-:-:S07]  /*00e0*/  IADD3.X R5, R4, -0x1, RZ, P2, !PT ;  /* 0xffffffff04057810 */ /* 0x000fce00017fe4ff */
[----:B------:R-:W-:Y:S05]  /*00f0*/  @P1 BRA `(.L_x_6385) ;  /* 0x0000001800bc1947 */ /* 0x000fea0003800000 */
[----:B------:R-:W0:Y:S01]  /*0100*/  LDC R14, c[0x0][0x218] ;  /* 0x00008600ff0e7b82 */ /* 0x000e220000000800 */
[----:B------:R-:W-:Y:S02]  /*0110*/  CS2R R6, SRZ ;  /* 0x0000000000067805 */ /* 0x000fe4000001ff00 */
[----:B0-----:R-:W-:-:S13]  /*0120*/  ISETP.NE.AND P0, PT, R14, RZ, PT ;  /* 0x000000ff0e00720c */ /* 0x001fda0003f05270 */
[----:B------:R-:W-:Y:S05]  /*0130*/  @!P0 BRA `(.L_x_6386) ;  /* 0x0000001000ac8947 */ /* 0x000fea0003800000 */
[----:B------:R-:W-:Y:S01]  /*0140*/  HFMA2.MMA R6, -RZ, RZ, 0, 0 ;  /* 0x00000000ff067435 */ /* 0x000fe200000001ff */
[----:B------:R-:W-:Y:S01]  /*0150*/  IMAD.MOV.U32 R7, RZ, RZ, R3 ;  /* 0x000000ffff077224 */ /* 0x000fe200078e0003 */
[----:B------:R-:W-:Y:S01]  /*0160*/  ULDC.64 UR4, c[0x0][0x220] ;  /* 0x0000880000047ab9 */ /* 0x000fe20000000a00 */
[----:B------:R-:W-:-:S07]  /*0170*/  ISETP.NE.AND P0, PT, R14, 0x1, PT ;  /* 0x000000010e00780c */ /* 0x000fce0003f05270 */
        /* <DEDUP_REMOVED lines=295> */
.L_x_6386:
[----:B------:R-:W-:Y:S01]  /*13f0*/  ULDC.64 UR12, c[0x0][0x420] ;  /* 0x00010800000c7ab9 */ /* 0x000fe20000000a00 */
[----:B------:R-:W-:Y:S02]  /*1400*/  CS2R R38, SRZ ;  /* 0x0000000000267805 */ /* 0x000fe4000001ff00 */
[----:B------:R-:W-:-:S04]  /*1410*/  ISETP.NE.U32.AND P0, PT, RZ, UR12, PT ;  /* 0x0000000cff007c0c */ /* 0x000fc8000bf05070 */
[----:B------:R-:W-:-:S13]  /*1420*/  ISETP.NE.AND.EX P0, PT, RZ, UR13, PT, P0 ;  /* 0x0000000dff007c0c */ /* 0x000fda000bf05300 */
[----:B------:R-:W-:Y:S05]  /*1430*/  @!P0 BRA `(.L_x_6387) ;  /* 0x0000000400d88947 */ /* 0x000fea0003800000 */
[----:B------:R-:W-:-:S04]  /*1440*/  ISETP.GE.U32.AND P0, PT, R8, 0x1, PT ;  /* 0x000000010800780c */ /* 0x000fc80003f06070 */
[----:B------:R-:W-:-:S13]  /*1450*/  ISETP.GE.AND.EX P0, PT, R9, RZ, PT, P0 ;  /* 0x000000ff0900720c */ /* 0x000fda0003f06300 */
[----:B------:R-:W-:Y:S05]  /*1460*/  @!P0 BRA `(.L_x_6387) ;  /* 0x0000000400cc8947 */ /* 0x000fea0003800000 */
[----:B------:R-:W-:Y:S01]  /*1470*/  ULDC.64 UR4, c[0x0][0x418] ;  /* 0x0001060000047ab9 */ /* 0x000fe20000000a00 */
[----:B------:R-:W0:Y:S01]  /*1480*/  LDC.64 R12, c[0x0][0x440] ;  /* 0x00011000ff0c7b82 */ /* 0x000e220000000a00 */
[----:B------:R-:W-:-:S04]  /*1490*/  IADD3 R10, P0, R7, UR4, RZ ;  /* 0x00000004070a7c10 */ /* 0x000fc8000ff1e0ff */
[----:B------:R-:W-:Y:S01]  /*14a0*/  IADD3.X R11, RZ, UR5, RZ, P0, !PT ;  /* 0x00000005ff0b7c10 */ /* 0x000fe200087fe4ff */
[----:B------:R-:W-:-:S04]  /*14b0*/  ULDC.64 UR4, c[0x0][0x428] ;  /* 0x00010a0000047ab9 */ /* 0x000fc80000000a00 */
[----:B------:R-:W2:Y:S01]  /*14c0*/  LDG.E.64 R14, desc[UR8][R10.64] ;  /* 0x000000080a0e7981 */ /* 0x000ea2000c1e1b00 */
[----:B------:R-:W-:Y:S02]  /*14d0*/  ISETP.GE.U32.AND P1, PT, R2, 0x3, PT ;  /* 0x000000030200780c */ /* 0x000fe40003f26070 */
[----:B------:R-:W-:Y:S02]  /*14e0*/  CS2R R38, SRZ ;  /* 0x0000000000267805 */ /* 0x000fe4000001ff00 */
[----:B------:R-:W-:Y:S02]  /*14f0*/  LOP3.LUT R41, R0, 0x3, RZ, 0xc0, !PT ;  /* 0x0000000300297812 */ /* 0x000fe400078ec0ff */
[----:B------:R-:W-:Y:S02]  /*1500*/  ISETP.GE.U32.AND.EX P1, PT, R5, RZ, PT, P1 ;  /* 0x000000ff0500720c */ /* 0x000fe40003f26110 */
[----:B------:R-:W-:-:S04]  /*1510*/  ISETP.NE.U32.AND P0, PT, R41, RZ, PT ;  /* 0x000000ff2900720c */ /* 0x000fc80003f05070 */
[----:B------:R-:W-:Y:S01]  /*1520*/  ISETP.NE.AND.EX P0, PT, RZ, RZ, PT, P0 ;  /* 0x000000ffff00720c */ /* 0x000fe20003f05300 */
[----:B--2---:R-:W-:-:S04]  /*1530*/  IMAD R7, R15, UR4, RZ ;  /* 0x000000040f077c24 */ /* 0x004fc8000f8e02ff */
[C---:B------:R-:W-:Y:S01]  /*1540*/  IMAD R7, R14.reuse, UR5, R7 ;  /* 0x000000050e077c24 */ /* 0x040fe2000f8e0207 */
[----:B------:R-:W-:Y:S01]  /*1550*/  UMOV UR5, URZ ;  /* 0x0000003f00057c82 */ /* 0x000fe20008000000 */
[----:B------:R-:W-:Y:S01]  /*1560*/  IMAD.WIDE.U32 R14, R14, UR4, RZ ;  /* 0x000000040e0e7c25 */ /* 0x000fe2000f8e00ff */
[----:B------:R-:W-:-:S04]  /*1570*/  UMOV UR4, URZ ;  /* 0x0000003f00047c82 */ /* 0x000fc80008000000 */
[----:B------:R-:W-:Y:S01]  /*1580*/  IADD3 R17, R15, R7, RZ ;  /* 0x000000070f117210 */ /* 0x000fe20007ffe0ff */
[----:B0-----:R-:W-:Y:S06]  /*1590*/  @!P1 BRA `(.L_x_6388) ;  /* 0x0000000000d49947 */ /* 0x001fec0003800000 */
[----:B------:R-:W0:Y:S01]  /*15a0*/  LDC R23, c[0x0][0x43c] ;  /* 0x00010f00ff177b82 */ /* 0x000e220000000800 */
[----:B------:R-:W-:Y:S01]  /*15b0*/  IMAD.SHL.U32 R43, R13, 0x8, RZ ;  /* 0x000000080d2b7824 */ /* 0x000fe200078e00ff */
[----:B------:R-:W-:Y:S01]  /*15c0*/  IADD3 R40, P1, R41, -R0, RZ ;  /* 0x8000000029287210 */ /* 0x000fe20007f3e0ff */
[----:B------:R-:W-:Y:S01]  /*15d0*/  IMAD.WIDE.U32 R20, R12, 0x8, RZ ;  /* 0x000000080c147825 */ /* 0x000fe200078e00ff */
[C---:B------:R-:W-:Y:S01]  /*15e0*/  LEA R24, P2, R14.reuse, UR12, 0x3 ;  /* 0x0000000c0e187c11 */ /* 0x040fe2000f8418ff */
[----:B------:R-:W-:Y:S01]  /*15f0*/  ULDC UR4, c[0x0][0x438] ;  /* 0x00010e0000047ab9 */ /* 0x000fe20000000800 */
[----:B------:R-:W-:Y:S01]  /*1600*/  IADD3.X R7, RZ, ~R4, RZ, P1, !PT ;  /* 0x80000004ff077210 */ /* 0x000fe20000ffe4ff */
[----:B------:R-:W-:Y:S01]  /*1610*/  UMOV UR5, URZ ;  /* 0x0000003f00057c82 */ /* 0x000fe20008000000 */
[----:B------:R-:W-:Y:S02]  /*1620*/  IADD3 R43, R21, R43, RZ ;  /* 0x0000002b152b7210 */ /* 0x000fe40007ffe0ff */
[----:B------:R-:W-:-:S02]  /*1630*/  LEA.HI.X R25, R14, UR13, R17, 0x3, P2 ;  /* 0x0000000d0e197c11 */ /* 0x000fc400090f1c11 */
[----:B------:R-:W-:Y:S01]  /*1640*/  MOV R22, UR4 ;  /* 0x0000000400167c02 */ /* 0x000fe20008000f00 */
[----:B------:R-:W-:-:S06]  /*1650*/  UMOV UR4, URZ ;  /* 0x0000003f00047c82 */ /* 0x000fcc0008000000 */
.L_x_6389:
[-C--:B------:R-:W-:Y:S01]  /*1660*/  IADD3 R18, P1, R24, R20.reuse, RZ ;  /* 0x0000001418127210 */ /* 0x080fe20007f3e0ff */
[----:B------:R-:W2:Y:S04]  /*1670*/  LDG.E.64 R34, desc[UR8][R24.64] ;  /* 0x0000000818227981 */ /* 0x000ea8000c1e1b00 */
[----:B0-----:R-:W2:Y:S01]  /*1680*/  LDG.E.64 R36, desc[UR8][R22.64] ;  /* 0x0000000816247981 */ /* 0x001ea2000c1e1b00 */
[----:B------:R-:W-:Y:S01]  /*1690*/  IMAD.X R19, R25, 0x1, R43, P1 ;  /* 0x0000000119137824 */ /* 0x000fe200008e062b */
[----:B------:R-:W-:Y:S02]  /*16a0*/  IADD3 R44, P1, R18, R20, RZ ;  /* 0x00000014122c7210 */ /* 0x000fe40007f3e0ff */
[----:B------:R-:W3:Y:S04]  /*16b0*/  LDG.E.64 R32, desc[UR8][R22.64+0x8] ;  /* 0x0000080816207981 */ /* 0x000ee8000c1e1b00 */
[----:B------:R-:W3:Y:S01]  /*16c0*/  LDG.E.64 R30, desc[UR8][R18.64] ;  /* 0x00000008121e7981 */ /* 0x000ee2000c1e1b00 */
[----:B------:R-:W-:-:S03]  /*16d0*/  IADD3.X R45, R19, R43, RZ, P1, !PT ;  /* 0x0000002b132d7210 */ /* 0x000fc60000ffe4ff */
[----:B------:R-:W4:Y:S04]  /*16e0*/  LDG.E.64 R26, desc[UR8][R22.64+0x18] ;  /* 0x00001808161a7981 */ /* 0x000f28000c1e1b00 */
[----:B------:R-:W5:Y:S04]  /*16f0*/  LDG.E.64 R28, desc[UR8][R44.64] ;  /* 0x000000082c1c7981 */ /* 0x000f68000c1e1b00 */
[----:B------:R0:W5:Y:S01]  /*1700*/  LDG.E.64 R18, desc[UR8][R22.64+0x10] ;  /* 0x0000100816127981 */ /* 0x000162000c1e1b00 */
[----:B------:R-:W-:-:S04]  /*1710*/  IADD3 R10, P1, R44, R20, RZ ;  /* 0x000000142c0a7210 */ /* 0x000fc80007f3e0ff */
[----:B------:R-:W-:-:S05]  /*1720*/  IADD3.X R11, R45, R43, RZ, P1, !PT ;  /* 0x0000002b2d0b7210 */ /* 0x000fca0000ffe4ff */
[----:B------:R-:W4:Y:S01]  /*1730*/  LDG.E.64 R24, desc[UR8][R10.64] ;  /* 0x000000080a187981 */ /* 0x000f22000c1e1b00 */
[----:B------:R-:W-:-:S04]  /*1740*/  UIADD3 UR4, UP0, UR4, 0x4, URZ ;  /* 0x0000000404047890 */ /* 0x000fc8000ff1e03f */
[----:B------:R-:W-:Y:S01]  /*1750*/  UIADD3.X UR5, URZ, UR5, URZ, UP0, !UPT ;  /* 0x000000053f057290 */ /* 0x000fe200087fe43f */
[----:B0-----:R-:W-:-:S04]  /*1760*/  IADD3 R22, P3, R22, 0x20, RZ ;  /* 0x0000002016167810 */ /* 0x001fc80007f7e0ff */
[----:B------:R-:W-:Y:S01]  /*1770*/  IADD3.X R23, RZ, R23, RZ, P3, !PT ;  /* 0x00000017ff177210 */ /* 0x000fe20001ffe4ff */
[-C--:B--2---:R-:W-:Y:S02]  /*1780*/  IMAD R35, R35, R36.reuse, RZ ;  /* 0x0000002423237224 */ /* 0x084fe400078e02ff */
[----:B------:R-:W-:-:S04]  /*1790*/  IMAD.WIDE.U32 R38, R34, R36, R38 ;  /* 0x0000002422267225 */ /* 0x000fc800078e0026 */
[----:B------:R-:W-:Y:S02]  /*17a0*/  IMAD R35, R34, R37, R35 ;  /* 0x0000002522237224 */ /* 0x000fe400078e0223 */
[----:B---3--:R-:W-:-:S03]  /*17b0*/  IMAD R31, R31, R32, RZ ;  /* 0x000000201f1f7224 */ /* 0x008fc600078e02ff */
[----:B------:R-:W-:Y:S01]  /*17c0*/  IADD3 R39, R39, R35, RZ ;  /* 0x0000002327277210 */ /* 0x000fe20007ffe0ff */
[C---:B------:R-:W-:Y:S02]  /*17d0*/  IMAD R33, R30.reuse, R33, R31 ;  /* 0x000000211e217224 */ /* 0x040fe400078e021f */
[----:B------:R-:W-:Y:S01]  /*17e0*/  IMAD.WIDE.U32 R30, R30, R32, R38 ;  /* 0x000000201e1e7225 */ /* 0x000fe200078e0026 */
[----:B------:R-:W-:-:S03]  /*17f0*/  IADD3 R32, P2, R40, UR4, RZ ;  /* 0x0000000428207c10 */ /* 0x000fc6000ff5e0ff */
[-C--:B-----5:R-:W-:Y:S02]  /*1800*/  IMAD R29, R29, R18.reuse, RZ ;  /* 0x000000121d1d7224 */ /* 0x0a0fe400078e02ff */
[----:B------:R-:W-:Y:S02]  /*1810*/  IMAD.IADD R31, R31, 0x1, R33 ;  /* 0x000000011f1f7824 */ /* 0x000fe400078e0221 */
[----:B------:R-:W-:Y:S01]  /*1820*/  IMAD R29, R28, R19, R29 ;  /* 0x000000131c1d7224 */ /* 0x000fe200078e021d */
[----:B------:R-:W-:Y:S01]  /*1830*/  ISETP.NE.U32.AND P1, PT, R32, RZ, PT ;  /* 0x000000ff2000720c */ /* 0x000fe20003f25070 */
[----:B------:R-:W-:Y:S01]  /*1840*/  IMAD.WIDE.U32 R18, R28, R18, R30 ;  /* 0x000000121c127225 */ /* 0x000fe200078e001e */
[----:B------:R-:W-:-:S04]  /*1850*/  IADD3.X R28, R7, UR5, RZ, P2, !PT ;  /* 0x00000005071c7c10 */ /* 0x000fc800097fe4ff */
[----:B------:R-:W-:Y:S01]  /*1860*/  ISETP.NE.AND.EX P1, PT, R28, RZ, PT, P1 ;  /* 0x000000ff1c00720c */ /* 0x000fe20003f25310 */
[----:B----4-:R-:W-:Y:S01]  /*1870*/  IMAD R25, R25, R26, RZ ;  /* 0x0000001a19197224 */ /* 0x010fe200078e02ff */
[----:B------:R-:W-:-:S03]  /*1880*/  IADD3 R19, R19, R29, RZ ;  /* 0x0000001d13137210 */ /* 0x000fc60007ffe0ff */
[C---:B------:R-:W-:Y:S02]  /*1890*/  IMAD R25, R24.reuse, R27, R25 ;  /* 0x0000001b18197224 */ /* 0x040fe400078e0219 */
[----:B------:R-:W-:Y:S01]  /*18a0*/  IMAD.WIDE.U32 R38, R24, R26, R18 ;  /* 0x0000001a18267225 */ /* 0x000fe200078e0012 */
[----:B------:R-:W-:-:S04]  /*18b0*/  IADD3 R24, P2, R10, R20, RZ ;  /* 0x000000140a187210 */ /* 0x000fc80007f5e0ff */
[----:B------:R-:W-:Y:S01]  /*18c0*/  IADD3 R39, R39, R25, RZ ;  /* 0x0000001927277210 */ /* 0x000fe20007ffe0ff */
[----:B------:R-:W-:Y:S01]  /*18d0*/  IMAD.X R25, R11, 0x1, R43, P2 ;  /* 0x000000010b197824 */ /* 0x000fe200010e062b */
[----:B------:R-:W-:Y:S07]  /*18e0*/  @P1 BRA `(.L_x_6389) ;  /* 0xfffffffc005c1947 */ /* 0x000fee000383ffff */
.L_x_6388:
[----:B------:R-:W-:Y:S05]  /*18f0*/  @!P0 BRA `(.L_x_6387) ;  /* 0x0000000000a88947 */ /* 0x000fea0003800000 */
[----:B------:R-:W-:Y:S01]  /*1900*/  MOV R16, R14 ;  /* 0x0000000e00107202 */ /* 0x000fe20000000f00 */
[C---:B------:R-:W-:Y:S01]  /*1910*/  IMAD R10, R12.reuse, UR5, RZ ;  /* 0x000000050c0a7c24 */ /* 0x040fe2000f8e02ff */
[----:B------:R-:W-:Y:S02]  /*1920*/  ULDC.64 UR6, c[0x0][0x438] ;  /* 0x00010e0000067ab9 */ /* 0x000fe40000000a00 */
[----:B------:R-:W-:Y:S02]  /*1930*/  ULEA UR6, UP0, UR4, UR6, 0x3 ;  /* 0x0000000604067291 */ /* 0x000fe4000f80183f */
[----:B------:R-:W-:-:S04]  /*1940*/  IMAD.WIDE.U32 R16, R12, UR4, R16 ;  /* 0x000000040c107c25 */ /* 0x000fc8000f8e0010 */
[----:B------:R-:W-:Y:S01]  /*1950*/  IMAD R7, R13, UR4, R10 ;  /* 0x000000040d077c24 */ /* 0x000fe2000f8e020a */
[----:B------:R-:W-:Y:S01]  /*1960*/  ULEA.HI.X UR4, UR4, UR7, UR5, 0x3, UP0 ;  /* 0x0000000704047291 */ /* 0x000fe200080f1c05 */
[----:B------:R-:W-:Y:S02]  /*1970*/  LEA R14, P0, R16, UR12, 0x3 ;  /* 0x0000000c100e7c11 */ /* 0x000fe4000f8018ff */
[----:B------:R-:W-:Y:S02]  /*1980*/  MOV R10, UR6 ;  /* 0x00000006000a7c02 */ /* 0x000fe40008000f00 */
[----:B------:R-:W-:Y:S01]  /*1990*/  IADD3 R7, R17, R7, RZ ;  /* 0x0000000711077210 */ /* 0x000fe20007ffe0ff */
        /* <DEDUP_REMOVED lines=11> */
[----:B------:R-:W-:Y:S02]  /*1a50*/  ISETP.NE.U32.AND P0, PT, R41, 0x2, PT ;  /* 0x000000022900780c */ /* 0x000fe40003f05070 */
[C---:B------:R-:W-:Y:S02]  /*1a60*/  SHF.L.U32 R17, R12.reuse, 0x3, RZ ;  /* 0x000000030c117819 */ /* 0x040fe400000006ff */
[----:B------:R-:W-:Y:S02]  /*1a70*/  ISETP.NE.AND.EX P0, PT, RZ, RZ, PT, P0 ;  /* 0x000000ffff00720c */ /* 0x000fe40003f05300 */
[----:B------:R-:W-:Y:S02]  /*1a80*/  SHF.L.U64.HI R7, R12, 0x3, R13 ;  /* 0x000000030c077819 */ /* 0x000fe4000001020d */
[----:B------:R-:W-:-:S04]  /*1a90*/  IADD3 R20, P1, R17, R14, RZ ;  /* 0x0000000e11147210 */ /* 0x000fc80007f3e0ff */
[----:B------:R-:W-:Y:S02]  /*1aa0*/  IADD3.X R21, R7, R15, RZ, P1, !PT ;  /* 0x0000000f07157210 */ /* 0x000fe40000ffe4ff */
[----:B------:R-:W2:Y:S03]  /*1ab0*/  LDG.E.64 R14, desc[UR8][R10.64+0x8] ;  /* 0x000008080a0e7981 */ /* 0x000ea6000c1e1b00 */
[----:B------:R-:W-:Y:S01]  /*1ac0*/  @P0 IADD3 R16, P1, R20, R17, RZ ;  /* 0x0000001114100210 */ /* 0x000fe20007f3e0ff */
[----:B------:R-:W2:Y:S04]  /*1ad0*/  LDG.E.64 R12, desc[UR8][R20.64] ;  /* 0x00000008140c7981 */ /* 0x000ea8000c1e1b00 */
[----:B------:R-:W-:Y:S01]  /*1ae0*/  @P0 IMAD.X R17, R21, 0x1, R7, P1 ;  /* 0x0000000115110824 */ /* 0x000fe200008e0607 */
[----:B------:R-:W3:Y:S05]  /*1af0*/  @P0 LDG.E.64 R18, desc[UR8][R10.64+0x10] ;  /* 0x000010080a120981 */ /* 0x000eea000c1e1b00 */
[----:B------:R-:W3:Y:S01]  /*1b00*/  @P0 LDG.E.64 R16, desc[UR8][R16.64] ;  /* 0x0000000810100981 */ /* 0x000ee2000c1e1b00 */
[----:B--2---:R-:W-:-:S02]  /*1b10*/  IMAD R7, R13, R14, RZ ;  /* 0x0000000e0d077224 */ /* 0x004fc400078e02ff */
[----:B------:R-:W-:-:S04]  /*1b20*/  IMAD.WIDE.U32 R38, R12, R14, R38 ;  /* 0x0000000e0c267225 */ /* 0x000fc800078e0026 */
[----:B------:R-:W-:Y:S02]  /*1b30*/  IMAD R7, R12, R15, R7 ;  /* 0x0000000f0c077224 */ /* 0x000fe400078e0207 */
[----:B---3--:R-:W-:-:S03]  /*1b40*/  @P0 IMAD R13, R17, R18, RZ ;  /* 0x00000012110d0224 */ /* 0x008fc600078e02ff */
[----:B------:R-:W-:Y:S01]  /*1b50*/  IADD3 R39, R39, R7, RZ ;  /* 0x0000000727277210 */ /* 0x000fe20007ffe0ff */
[C---:B------:R-:W-:Y:S02]  /*1b60*/  @P0 IMAD R13, R16.reuse, R19, R13 ;  /* 0x00000013100d0224 */ /* 0x040fe400078e020d */
[----:B------:R-:W-:-:S05]  /*1b70*/  @P0 IMAD.WIDE.U32 R18, R16, R18, R38 ;  /* 0x0000001210120225 */ /* 0x000fca00078e0026 */
[----:B------:R-:W-:Y:S02]  /*1b80*/  @P0 IADD3 R39, R19, R13, RZ ;  /* 0x0000000d13270210 */ /* 0x000fe40007ffe0ff */
[----:B------:R-:W-:-:S07]  /*1b90*/  @P0 MOV R38, R18 ;  /* 0x0000001200260202 */ /* 0x000fce0000000f00 */
.L_x_6387:
[----:B------:R-:W-:Y:S01]  /*1ba0*/  ULDC.64 UR4, c[0x0][0x410] ;  /* 0x0001040000047ab9 */ /* 0x000fe20000000a00 */
[----:B------:R-:W-:Y:S02]  /*1bb0*/  IADD3 R3, R3, 0x80, RZ ;  /* 0x0000008003037810 */ /* 0x000fe40007ffe0ff */
[----:B------:R-:W-:-:S05]  /*1bc0*/  IADD3 R6, P0, R6, UR4, RZ ;  /* 0x0000000406067c10 */ /* 0x000fca000ff1e0ff */
[----:B------:R-:W-:-:S05]  /*1bd0*/  IMAD.X R7, RZ, RZ, UR5, P0 ;  /* 0x00000005ff077e24 */ /* 0x000fca00080e06ff */
[----:B------:R0:W-:Y:S03]  /*1be0*/  STG.E.64 desc[UR8][R6.64], R38 ;  /* 0x0000002606007986 */ /* 0x0001e6000c101b08 */
.L_x_6385:
[----:B------:R-:W-:Y:S05]  /*1bf0*/  BSYNC B0 ;  /* 0x0000000000007941 */ /* 0x000fea0003800000 */
.L_x_6384:
[----:B------:R-:W-:-:S13]  /*1c00*/  ISETP.GE.AND P0, PT, R3, UR10, PT ;  /* 0x0000000a03007c0c */ /* 0x000fda000bf06270 */
[----:B------:R-:W-:Y:S05]  /*1c10*/  @P0 EXIT ;  /* 0x000000000000094d */ /* 0x000fea0003800000 */
[----:B------:R-:W1:Y:S01]  /*1c20*/  LDC R14, c[0x0][0x218] ;  /* 0x00008600ff0e7b82 */ /* 0x000e620000000800 */
[----:B0-----:R-:W-:Y:S02]  /*1c30*/  CS2R R6, SRZ ;  /* 0x0000000000067805 */ /* 0x001fe4000001ff00 */
[----:B-1----:R-:W-:-:S13]  /*1c40*/  ISETP.NE.AND P0, PT, R14, RZ, PT ;  /* 0x000000ff0e00720c */ /* 0x002fda0003f05270 */
[----:B------:R-:W-:Y:S05]  /*1c50*/  @!P0 BRA `(.L_x_6390) ;  /* 0x0000001000ac8947 */ /* 0x000fea0003800000 */
[----:B------:R-:W-:Y:S01]  /*1c60*/  HFMA2.MMA R6, -RZ, RZ, 0, 0 ;  /* 0x00000000ff067435 */ /* 0x000fe200000001ff */
[----:B------:R-:W-:Y:S01]  /*1c70*/  MOV R7, R3 ;  /* 0x0000000300077202 */ /* 0x000fe20000000f00 */
[----:B------:R-:W-:Y:S01]  /*1c80*/  ULDC.64 UR4, c[0x0][0x220] ;  /* 0x0000880000047ab9 */ /* 0x000fe20000000a00 */
[----:B------:R-:W-:-:S07]  /*1c90*/  ISETP.NE.AND P0, PT, R14, 0x1, PT ;  /* 0x000000010e00780c */ /* 0x000fce0003f05270 */
        /* <DEDUP_REMOVED lines=286> */
[----:B------:R-:W-:-:S04]  /*2e80*/  ULDC.64 UR4, c[0x0][0x340] ;  /* 0x0000d00000047ab9 */ /* 0x000fc80000000a00 */
        /* <DEDUP_REMOVED lines=8> */
.L_x_6390:
[----:B------:R-:W-:Y:S01]  /*2f10*/  ULDC.64 UR10, c[0x0][0x420] ;  /* 0x00010800000a7ab9 */ /* 0x000fe20000000a00 */
[----:B------:R-:W-:Y:S01]  /*2f20*/  ULDC.64 UR4, c[0x0][0x410] ;  /* 0x0001040000047ab9 */ /* 0x000fe20000000a00 */
[----:B------:R-:W-:Y:S01]  /*2f30*/  ISETP.NE.U32.AND P0, PT, RZ, UR10, PT ;  /* 0x0000000aff007c0c */ /* 0x000fe2000bf05070 */
[----:B------:R-:W-:Y:S01]  /*2f40*/  ULDC.64 UR6, c[0x0][0x418] ;  /* 0x0001060000067ab9 */ /* 0x000fe20000000a00 */
[----:B------:R-:W-:Y:S02]  /*2f50*/  IADD3 R6, P1, R6, UR4, RZ ;  /* 0x0000000406067c10 */ /* 0x000fe4000ff3e0ff */
[----:B------:R-:W-:Y:S02]  /*2f60*/  CS2R R14, SRZ ;  /* 0x00000000000e7805 */ /* 0x000fe4000001ff00 */
[----:B------:R-:W-:Y:S02]  /*2f70*/  ISETP.NE.AND.EX P0, PT, RZ, UR11, PT, P0 ;  /* 0x0000000bff007c0c */ /* 0x000fe4000bf05300 */
[----:B------:R-:W-:-:S02]  /*2f80*/  IADD3 R10, P2, R7, UR6, RZ ;  /* 0x00000006070a7c10 */ /* 0x000fc4000ff5e0ff */
[----:B------:R-:W-:Y:S02]  /*2f90*/  IADD3.X R7, RZ, UR5, RZ, P1, !PT ;  /* 0x00000005ff077c10 */ /* 0x000fe40008ffe4ff */
[----:B------:R-:W-:-:S07]  /*2fa0*/  IADD3.X R11, RZ, UR7, RZ, P2, !PT ;  /* 0x00000007ff0b7c10 */ /* 0x000fce00097fe4ff */
[----:B------:R-:W-:Y:S05]  /*2fb0*/  @!P0 BRA `(.L_x_6391) ;  /* 0x0000000400cc8947 */ /* 0x000fea0003800000 */
[----:B------:R-:W-:-:S04]  /*2fc0*/  ISETP.GE.U32.AND P0, PT, R8, 0x1, PT ;  /* 0x000000010800780c */ /* 0x000fc80003f06070 */
[----:B------:R-:W-:-:S13]  /*2fd0*/  ISETP.GE.AND.EX P0, PT, R9, RZ, PT, P0 ;  /* 0x000000ff0900720c */ /* 0x000fda0003f06300 */
[----:B------:R-:W-:Y:S05]  /*2fe0*/  @!P0 BRA `(.L_x_6391) ;  /* 0x0000000400c08947 */ /* 0x000fea0003800000 */
[----:B------:R-:W2:Y:S01]  /*2ff0*/  LDG.E.64 R8, desc[UR8][R10.64] ;  /* 0x000000080a087981 */ /* 0x000ea2000c1e1b00 */
[----:B------:R-:W-:Y:S01]  /*3000*/  ISETP.GE.U32.AND P0, PT, R2, 0x3, PT ;  /* 0x000000030200780c */ /* 0x000fe20003f06070 */
[----:B------:R-:W-:Y:S01]  /*3010*/  ULDC.64 UR4, c[0x0][0x428] ;  /* 0x00010a0000047ab9 */ /* 0x000fe20000000a00 */
[----:B------:R-:W0:Y:S01]  /*3020*/  LDC.64 R2, c[0x0][0x440] ;  /* 0x00011000ff027b82 */ /* 0x000e220000000a00 */
[----:B------:R-:W-:Y:S02]  /*3030*/  LOP3.LUT R13, R0, 0x3, RZ, 0xc0, !PT ;  /* 0x00000003000d7812 */ /* 0x000fe400078ec0ff */
[----:B------:R-:W-:Y:S02]  /*3040*/  CS2R R14, SRZ ;  /* 0x00000000000e7805 */ /* 0x000fe4000001ff00 */
        /* <DEDUP_REMOVED lines=22> */
.L_x_6393:
        /* <DEDUP_REMOVED lines=8> */
[----:B------:R-:W4:Y:S01]  /*3230*/  LDG.E.64 R20, desc[UR8][R16.64+0x10] ;  /* 0x0000100810147981 */ /* 0x000f22000c1e1b00 */
[----:B------:R-:W-:-:S03]  /*3240*/  IADD3 R18, P1, R40, R10, RZ ;  /* 0x0000000a28127210 */ /* 0x000fc60007f3e0ff */
[----:B------:R-:W4:Y:S01]  /*3250*/  LDG.E.64 R26, desc[UR8][R40.64] ;  /* 0x00000008281a7981 */ /* 0x000f22000c1e1b00 */
[----:B------:R-:W-:-:S03]  /*3260*/  IADD3.X R19, R41, R37, RZ, P1, !PT ;  /* 0x0000002529137210 */ /* 0x000fc60000ffe4ff */
[----:B------:R0:W5:Y:S04]  /*3270*/  LDG.E.64 R24, desc[UR8][R16.64+0x18] ;  /* 0x0000180810187981 */ /* 0x000168000c1e1b00 */
[----:B------:R-:W5:Y:S01]  /*3280*/  LDG.E.64 R22, desc[UR8][R18.64] ;  /* 0x0000000812167981 */ /* 0x000f62000c1e1b00 */
        /* <DEDUP_REMOVED lines=12> */
[-C--:B----4-:R-:W-:Y:S01]  /*3350*/  IMAD R15, R27, R20.reuse, RZ ;  /* 0x000000141b0f7224 */ /* 0x090fe200078e02ff */
[----:B------:R-:W-:Y:S01]  /*3360*/  ISETP.NE.U32.AND P1, PT, R14, RZ, PT ;  /* 0x000000ff0e00720c */ /* 0x000fe20003f25070 */
[----:B------:R-:W-:Y:S01]  /*3370*/  IMAD.IADD R29, R29, 0x1, R31 ;  /* 0x000000011d1d7824 */ /* 0x000fe200078e021f */
[----:B------:R-:W-:Y:S01]  /*3380*/  IADD3.X R14, R12, UR5, RZ, P2, !PT ;  /* 0x000000050c0e7c10 */ /* 0x000fe200097fe4ff */
[C---:B------:R-:W-:Y:S02]  /*3390*/  IMAD R15, R26.reuse, R21, R15 ;  /* 0x000000151a0f7224 */ /* 0x040fe400078e020f */
[----:B------:R-:W-:Y:S01]  /*33a0*/  IMAD.WIDE.U32 R20, R26, R20, R28 ;  /* 0x000000141a147225 */ /* 0x000fe200078e001c */
[----:B------:R-:W-:-:S03]  /*33b0*/  ISETP.NE.AND.EX P1, PT, R14, RZ, PT, P1 ;  /* 0x000000ff0e00720c */ /* 0x000fc60003f25310 */
[----:B-----5:R-:W-:Y:S01]  /*33c0*/  IMAD R23, R23, R24, RZ ;  /* 0x0000001817177224 */ /* 0x020fe200078e02ff */
[----:B------:R-:W-:-:S03]  /*33d0*/  IADD3 R21, R21, R15, RZ ;  /* 0x0000000f15157210 */ /* 0x000fc60007ffe0ff */
[C---:B------:R-:W-:Y:S02]  /*33e0*/  IMAD R23, R22.reuse, R25, R23 ;  /* 0x0000001916177224 */ /* 0x040fe400078e0217 */
[----:B------:R-:W-:Y:S01]  /*33f0*/  IMAD.WIDE.U32 R14, R22, R24, R20 ;  /* 0x00000018160e7225 */ /* 0x000fe200078e0014 */
[----:B------:R-:W-:-:S04]  /*3400*/  IADD3 R22, P2, R18, R10, RZ ;  /* 0x0000000a12167210 */ /* 0x000fc80007f5e0ff */
[----:B------:R-:W-:Y:S01]  /*3410*/  IADD3 R15, R15, R23, RZ ;  /* 0x000000170f0f7210 */ /* 0x000fe20007ffe0ff */
[----:B------:R-:W-:Y:S01]  /*3420*/  IMAD.X R23, R19, 0x1, R37, P2 ;  /* 0x0000000113177824 */ /* 0x000fe200010e0625 */
[----:B------:R-:W-:Y:S07]  /*3430*/  @P1 BRA `(.L_x_6393) ;  /* 0xfffffffc005c1947 */ /* 0x000fee000383ffff */
.L_x_6392:
        /* <DEDUP_REMOVED lines=23> */
[----:B------:R-:W2:Y:S01]  /*35b0*/  LDG.E.64 R4, desc[UR8][R16.64+0x8] ;  /* 0x0000080810047981 */ /* 0x000ea2000c1e1b00 */
[C---:B------:R-:W-:Y:S02]  /*35c0*/  SHF.L.U32 R19, R2.reuse, 0x3, RZ ;  /* 0x0000000302137819 */ /* 0x040fe400000006ff */
[----:B------:R-:W-:Y:S02]  /*35d0*/  ISETP.NE.AND.EX P0, PT, RZ, RZ, PT, P0 ;  /* 0x000000ffff00720c */ /* 0x000fe40003f05300 */
[----:B------:R-:W-:Y:S02]  /*35e0*/  SHF.L.U64.HI R9, R2, 0x3, R3 ;  /* 0x0000000302097819 */ /* 0x000fe40000010203 */
[----:B------:R-:W-:-:S04]  /*35f0*/  IADD3 R12, P1, R10, R19, RZ ;  /* 0x000000130a0c7210 */ /* 0x000fc80007f3e0ff */
[----:B------:R-:W-:-:S05]  /*3600*/  IADD3.X R13, R11, R9, RZ, P1, !PT ;  /* 0x000000090b0d7210 */ /* 0x000fca0000ffe4ff */
        /* <DEDUP_REMOVED lines=14> */
.L_x_6391:
[----:B------:R-:W-:Y:S01]  /*36f0*/  STG.E.64 desc[UR8][R6.64], R14 ;  /* 0x0000000e06007986 */ /* 0x000fe2000c101b08 */
[----:B------:R-:W-:Y:S05]  /*3700*/  EXIT ;  /* 0x000000000000794d */ /* 0x000fea0003800000 */
.L_x_6394:
        /* <DEDUP_REMOVED lines=15> */
.L_x_18573:


//--------------------- .text._ZN2at6native27unrolled_elementwise_kernelIZZNS0_73_GLOBAL__N__c8866d80_35_SparseBinaryOpIntersectionKernel_cu_9e10b42f_311142_sparse_binary_op_intersection_kernel_implINS2_18CUDAKernelLauncherENS2_36CUDAValueSelectionIntersectionKernelINS2_9LhsProjOpEEElLl0EEEvRNS_6TensorERKS8_SB_RKSt6vectorIlSaIlEERKSt8optionalIS8_ESK_bbENKUlvE1_clEvEUllE_St5arrayIPcLm2EELi4E23TrivialOffsetCalculatorILi1EjESR_NS0_6memory15LoadWithoutCastENSS_16StoreWithoutCastEEEviT_T0_T2_T3_T4_T5_ --------------------------
	.section	.text._ZN2at6native27unrolled_elementwise_kernelIZZNS0_73_GLOBAL__N__c8866d80_35_SparseBinaryOpIntersectionKernel_cu_9e10b42f_311142_sparse_binary_op_intersection_kernel_implINS2_18CUDAKernelLauncherENS2_36CUDAValueSelectionIntersectionKernelINS2_9LhsProjOpEEElLl0EEEvRNS_6TensorERKS8_SB_RKSt6vectorIlSaIlEERKSt8optionalIS8_ESK_bbENKUlvE1_clEvEUllE_St5arrayIPcLm2EELi4E23TrivialOffsetCalculatorILi1EjESR_NS0_6memory15LoadWithoutCastENSS_16StoreWithoutCastEEEviT_T0_T2_T3_T4_T5_,"ax",@progbits
	.align	128
        .global         _ZN2at6native27unrolled_elementwise_kernelIZZNS0_73_GLOBAL__N__c8866d80_35_SparseBinaryOpIntersectionKernel_cu_9e10b42f_311142_sparse_binary_op_intersection_kernel_implINS2_18CUDAKernelLauncherENS2_36CUDAValueSelectionIntersectionKernelINS2_9LhsProjOpEEElLl0EEEvRNS_6TensorERKS8_SB_RKSt6vectorIlSaIlEERKSt8optionalIS8_ESK_bbENKUlvE1_clEvEUllE_St5arrayIPcLm2EELi4E23TrivialOffsetCalculatorILi1EjESR_NS0_6memory15LoadWithoutCastENSS_16StoreWithoutCastEEEviT_T0_T2_T3_T4_T5_
        .type           _ZN2at6native27unrolled_elementwise_kernelIZZNS0_73_GLOBAL__N__c8866d80_35_SparseBinaryOpIntersectionKernel_cu_9e10b42f_311142_sparse_binary_op_intersection_kernel_implINS2_18CUDAKernelLauncherENS2_36CUDAValueSelectionIntersectionKernelINS2_9LhsProjOpEEElLl0EEEvRNS_6TensorERKS8_SB_RKSt6vectorIlSaIlEERKSt8optionalIS8_ESK_bbENKUlvE1_clEvEUllE_St5arrayIPcLm2EELi4E23TrivialOffsetCalculatorILi1EjESR_NS0_6memory15LoadWithoutCastENSS_16StoreWithoutCastEEEviT_T0_T2_T3_T4_T5_,@function
        .size           _ZN2at6native27unrolled_elementwise_kernelIZZNS0_73_GLOBAL__N__c8866d80_35_SparseBinaryOpIntersectionKernel_cu_9e10b42f_311142_sparse_binary_op_intersection_kernel_implINS2_18CUDAKernelLauncherENS2_36CUDAValueSelectionIntersectionKernelINS2_9LhsProjOpEEElLl0EEEvRNS_6TensorERKS8_SB_RKSt6vectorIlSaIlEERKSt8optionalIS8_ESK_bbENKUlvE1_clEvEUllE_St5arrayIPcLm2EELi4E23TrivialOffsetCalculatorILi1EjESR_NS0_6memory15LoadWithoutCastENSS_16StoreWithoutCastEEEviT_T0_T2_T3_T4_T5_,(.L_x_18574 - _ZN2at6native27unrolled_elementwise_kernelIZZNS0_73_GLOBAL__N__c8866d80_35_SparseBinaryOpIntersectionKernel_cu_9e10b42f_311142_sparse_binary_op_intersection_kernel_implINS2_18CUDAKernelLauncherENS2_36CUDAValueSelectionIntersectionKernelINS2_9LhsProjOpEEElLl0EEEvRNS_6TensorERKS8_SB_RKSt6vectorIlSaIlEERKSt8optionalIS8_ESK_bbENKUlvE1_clEvEUllE_St5arrayIPcLm2EELi4E23TrivialOffsetCalculatorILi1EjESR_NS0_6memory15LoadWithoutCastENSS_16StoreWithoutCastEEEviT_T0_T2_T3_T4_T5_)
        .other          _ZN2at6native27unrolled_elementwise_kernelIZZNS0_73_GLOBAL__N__c8866d80_35_SparseBinaryOpIntersectionKernel_cu_9e10b42f_311142_sparse_binary_op_intersection_kernel_implINS2_18CUDAKernelLauncherENS2_36CUDAValueSelectionIntersectionKernelINS2_9LhsProjOpEEElLl0EEEvRNS_6TensorERKS8_SB_RKSt6vectorIlSaIlEERKSt8optionalIS8_ESK_bbENKUlvE1_clEvEUllE_St5arrayIPcLm2EELi4E23TrivialOffsetCalculatorILi1EjESR_NS0_6memory15LoadWithoutCastENSS_16StoreWithoutCastEEEviT_T0_T2_T3_T4_T5_,@"STO_CUDA_ENTRY STV_DEFAULT"
_ZN2at6native27unrolled_elementwise_kernelIZZNS0_73_GLOBAL__N__c8866d80_35_SparseBinaryOpIntersectionKernel_cu_9e10b42f_311142_sparse_binary_op_intersection_kernel_implINS2_18CUDAKernelLauncherENS2_36CUDAValueSelectionIntersectionKernelINS2_9LhsProjOpEEElLl0EEEvRNS_6TensorERKS8_SB_RKSt6vectorIlSaIlEERKSt8optionalIS8_ESK_bbENKUlvE1_clEvEUllE_St5arrayIPcLm2EELi4E23TrivialOffsetCalculatorILi1EjESR_NS0_6memory15LoadWithoutCastENSS_16StoreWithoutCastEEEviT_T0_T2_T3_T4_T5_:
.text._ZN2at6native27unrolled_elementwise_kernelIZZNS0_73_GLOBAL__N__c8866d80_35_SparseBinaryOpIntersectionKernel_cu_9e10b42f_311142_sparse_binary_op_intersection_kernel_implINS2_18CUDAKernelLauncherENS2_36CUDAValueSelectionIntersectionKernelINS2_9LhsProjOpEEElLl0EEEvRNS_6TensorERKS8_SB_RKSt6vectorIlSaIlEERKSt8optionalIS8_ESK_bbENKUlvE1_clEvEUllE_St5arrayIPcLm2EELi4E23TrivialOffsetCalculatorILi1EjESR_NS0_6memory15LoadWithoutCastENSS_16StoreWithoutCastEEEviT_T0_T2_T3_T4_T5_:
[----:B------:R-:W-:Y:S01]  /*0000*/  LDC R1, c[0x0][0x28] ;  /* 0x00000a00ff017b82 */ /* 0x000fe20000000800 */
[----:B------:R-:W0:Y:S07]  /*0010*/  S2R R10, SR_TID.X ;  /* 0x00000000000a7919 */ /* 0x000e2e0000002100 */
[----:B------:R-:W1:Y:S01]  /*0020*/  S2UR UR14, SR_CTAID.X ;  /* 0x00000000000e79c3 */ /* 0x000e620000002500 */
[----:B------:R-:W-:Y:S01]  /*0030*/  ULDC UR4, c[0x0][0x210] ;  /* 0x0000840000047ab9 */ /* 0x000fe20000000800 */
[----:B------:R-:W-:Y:S01]  /*0040*/  ULDC.64 UR12, c[0x0][0x208] ;  /* 0x00008200000c7ab9 */ /* 0x000fe20000000a00 */
[----:B------:R-:W-:Y:S01]  /*0050*/  ULDC.64 UR16, c[0x0][0x218] ;  /* 0x0000860000107ab9 */ /* 0x000fe20000000a00 */
[----:B------:R-:W-:Y:S01]  /*0060*/  ULDC.64 UR18, c[0x0][0x228] ;  /* 0x00008a0000127ab9 */ /* 0x000fe20000000a00 */
[----:B------:R-:W-:Y:S01]  /*0070*/  CS2R R28, SRZ ;  /* 0x00000000001c7805 */ /* 0x000fe2000001ff00 */
[----:B-1----:R-:W-:-:S02]  /*0080*/  UIMAD UR4, UR14, -0x200, UR4 ;  /* 0xfffffe000e0478a4 */ /* 0x002fc4000f8e0204 */
[----:B------:R-:W-:Y:S01]  /*0090*/  MOV R13, UR14 ;  /* 0x0000000e000d7c02 */ /* 0x000fe20008000f00 */
[----:B------:R-:W-:Y:S01]  /*00a0*/  IMAD.U32 R17, RZ, RZ, UR14 ;  /* 0x0000000eff117e24 */ /* 0x000fe2000f8e00ff */
[----:B------:R-:W-:Y:S01]  /*00b0*/  MOV R11, UR14 ;  /* 0x0000000e000b7c02 */ /* 0x000fe20008000f00 */
[----:B------:R-:W-:Y:S01]  /*00c0*/  IMAD.U32 R15, RZ, RZ, UR14 ;  /* 0x0000000eff0f7e24 */ /* 0x000fe2000f8e00ff */
[----:B0-----:R-:W-:Y:S02]  /*00d0*/  ISETP.GE.AND P1, PT, R10, UR4, PT ;  /* 0x000000040a007c0c */ /* 0x001fe4000bf26270 */
[----:B------:R-:W-:-:S11]  /*00e0*/  MOV R0, R10 ;  /* 0x0000000a00007202 */ /* 0x000fd60000000f00 */
[----:B------:R-:W-:Y:S01]  /*00f0*/  @!P1 VIADD R10, R0, 0x80 ;  /* 0x00000080000a9836 */ /* 0x000fe20000000000 */
[----:B------:R-:W0:Y:S01]  /*0100*/  @!P1 LDC.64 R6, c[0x0][0x250] ;  /* 0x00009400ff069b82 */ /* 0x000e220000000a00 */
[----:B------:R-:W-:-:S03]  /*0110*/  @!P1 LEA R11, R11, R0, 0x9 ;  /* 0x000000000b0b9211 */ /* 0x000fc600078e48ff */
[----:B------:R-:W-:-:S13]  /*0120*/  ISETP.GE.AND P0, PT, R10, UR4, PT ;  /* 0x000000040a007c0c */ /* 0x000fda000bf06270 */
[----:B------:R-:W-:Y:S01]  /*0130*/  @!P0 IMAD R13, R13, 0x200, R10 ;  /* 0x000002000d0d8824 */ /* 0x000fe200078e020a */
[----:B------:R-:W-:Y:S01]  /*0140*/  @!P0 IADD3 R10, R10, 0x80, RZ ;  /* 0x000000800a0a8810 */ /* 0x000fe20007ffe0ff */
[----:B------:R-:W1:Y:S03]  /*0150*/  @!P0 LDC.64 R2, c[0x0][0x250] ;  /* 0x00009400ff028b82 */ /* 0x000e660000000a00 */
[----:B------:R-:W-:Y:S01]  /*0160*/  ISETP.GE.AND P3, PT, R10, UR4, PT ;  /* 0x000000040a007c0c */ /* 0x000fe2000bf66270 */
[----:B0-----:R-:W-:-:S12]  /*0170*/  @!P1 IMAD.WIDE.U32 R6, R11, 0x8, R6 ;  /* 0x000000080b069825 */ /* 0x001fd800078e0006 */
[----:B------:R-:W0:Y:S01]  /*0180*/  @!P3 LDC.64 R8, c[0x0][0x250] ;  /* 0x00009400ff08bb82 */ /* 0x000e220000000a00 */
[----:B------:R-:W-:Y:S01]  /*0190*/  @!P3 LEA R17, R17, R10, 0x9 ;  /* 0x0000000a1111b211 */ /* 0x000fe200078e48ff */
[----:B------:R-:W-:-:S05]  /*01a0*/  @!P3 VIADD R10, R10, 0x80 ;  /* 0x000000800a0ab836 */ /* 0x000fca0000000000 */
[----:B------:R-:W-:Y:S01]  /*01b0*/  ISETP.GE.AND P2, PT, R10, UR4, PT ;  /* 0x000000040a007c0c */ /* 0x000fe2000bf46270 */
[----:B-1----:R-:W-:Y:S01]  /*01c0*/  @!P0 IMAD.WIDE.U32 R2, R13, 0x8, R2 ;  /* 0x000000080d028825 */ /* 0x002fe200078e0002 */
[----:B------:R-:W-:-:S11]  /*01d0*/  UISETP.NE.U32.AND UP0, UPT, UR16, URZ, UPT ;  /* 0x0000003f1000728c */ /* 0x000fd6000bf05070 */
[----:B------:R-:W-:Y:S01]  /*01e0*/  @!P2 IMAD R15, R15, 0x200, R10 ;  /* 0x000002000f0fa824 */ /* 0x000fe200078e020a */
[----:B------:R-:W-:Y:S01]  /*01f0*/  CS2R R10, SRZ ;  /* 0x00000000000a7805 */ /* 0x000fe2000001ff00 */
[----:B------:R-:W1:Y:S01]  /*0200*/  @!P2 LDC.64 R4, c[0x0][0x250] ;  /* 0x00009400ff04ab82 */ /* 0x000e620000000a00 */
[----:B0-----:R-:W-:Y:S01]  /*0210*/  @!P3 IMAD.WIDE.U32 R12, R17, 0x8, R8 ;  /* 0x00000008110cb825 */ /* 0x001fe200078e0008 */
[----:B------:R-:W-:Y:S01]  /*0220*/  UISETP.GE.U32.AND UP1, UPT, UR18, 0x1, UPT ;  /* 0x000000011200788c */ /* 0x000fe2000bf26070 */
[----:B------:R0:W5:Y:S01]  /*0230*/  @!P0 LDG.E.64 R28, desc[UR12][R2.64] ;  /* 0x0000000c021c8981 */ /* 0x000162000c1e1b00 */
[----:B------:R-:W-:Y:S01]  /*0240*/  UISETP.NE.AND.EX UP0, UPT, UR17, URZ, UPT, UP0 ;  /* 0x0000003f1100728c */ /* 0x000fe2000bf05300 */
[----:B------:R-:W-:Y:S02]  /*0250*/  CS2R R8, SRZ ;  /* 0x0000000000087805 */ /* 0x000fe4000001ff00 */
[----:B------:R-:W5:Y:S01]  /*0260*/  @!P3 LDG.E.64 R10, desc[UR12][R12.64] ;  /* 0x0000000c0c0ab981 */ /* 0x000f62000c1e1b00 */
[----:B------:R-:W-:-:S04]  /*0270*/  UISETP.GE.AND.EX UP1, UPT, UR19, URZ, UPT, UP1 ;  /* 0x0000003f1300728c */ /* 0x000fc8000bf26310 */
[----:B------:R-:W-:-:S06]  /*0280*/  UPLOP3.LUT UP0, UPT, UP0, UP1, UPT, 0x2a, 0x0 ;  /* 0x000000000000789c */ /* 0x000fcc0000702572 */
[----:B------:R-:W-:Y:S01]  /*0290*/  PLOP3.LUT P0, PT, PT, PT, UP0, 0x80, 0x0 ;  /* 0x000000000000781c */ /* 0x000fe20003f0f008 */
[----:B-1----:R-:W-:Y:S01]  /*02a0*/  @!P2 IMAD.WIDE.U32 R4, R15, 0x8, R4 ;  /* 0x000000080f04a825 */ /* 0x002fe200078e0004 */
[----:B------:R-:W-:Y:S02]  /*02b0*/  CS2R R14, SRZ ;  /* 0x00000000000e7805 */ /* 0x000fe4000001ff00 */
[----:B0-----:R-:W-:Y:S02]  /*02c0*/  CS2R R2, SRZ ;  /* 0x0000000000027805 */ /* 0x001fe4000001ff00 */
[----:B------:R-:W-:Y:S01]  /*02d0*/  CS2R R24, SRZ ;  /* 0x0000000000187805 */ /* 0x000fe2000001ff00 */
[----:B------:R0:W5:Y:S04]  /*02e0*/  @!P2 LDG.E.64 R8, desc[UR12][R4.64] ;  /* 0x0000000c0408a981 */ /* 0x000168000c1e1b00 */
[----:B------:R1:W5:Y:S01]  /*02f0*/  @!P1 LDG.E.64 R14, desc[UR12][R6.64] ;  /* 0x0000000c060e9981 */ /* 0x000362000c1e1b00 */
[----:B0-----:R-:W-:-:S02]  /*0300*/  CS2R R4, SRZ ;  /* 0x0000000000047805 */ /* 0x001fc4000001ff00 */
[----:B-1----:R-:W-:Y:S01]  /*0310*/  CS2R R6, SRZ ;  /* 0x0000000000067805 */ /* 0x002fe2000001ff00 */
[----:B------:R-:W-:Y:S06]  /*0320*/  @P0 BRA `(.L_x_6395) ;  /* 0x0000005800f00947 */ /* 0x000fec0003800000 */
[----:B------:R-:W-:Y:S04]  /*0330*/  BSSY B0, `(.L_x_6396) ;  /* 0x0000168000007945 */ /* 0x000fe80003800000 */
[----:B------:R-:W-:Y:S05]  /*0340*/  @P1 BRA `(.L_x_6397) ;  /* 0x0000001400981947 */ /* 0x000fea0003800000 */
[----:B------:R-:W-:Y:S01]  /*0350*/  UMOV UR4, 0xffffffff ;  /* 0xffffffff00047882 */ /* 0x000fe20000000000 */
[----:B------:R-:W-:Y:S01]  /*0360*/  UMOV UR5, 0xffffffff ;  /* 0xffffffff00057882 */ /* 0x000fe20000000000 */
[----:B------:R-:W-:Y:S01]  /*0370*/  ULDC.64 UR10, c[0x0][0x238] ;  /* 0x00008e00000a7ab9 */ /* 0x000fe20000000a00 */
[----:B------:R-:W-:Y:S01]  /*0380*/  UIMAD.WIDE.U32 UR4, UR18, 0x1, UR4 ;  /* 0x00000001120478a5 */ /* 0x000fe2000f8e0004 */
[----:B------:R-:W-:-:S03]  /*0390*/  CS2R R24, SRZ ;  /* 0x0000000000187805 */ /* 0x000fc6000001ff00 */
[----:B------:R-:W-:Y:S02]  /*03a0*/  UIADD3 UR5, UR5, UR19, URZ ;  /* 0x0000001305057290 */ /* 0x000fe4000fffe03f */
[----:B------:R-:W-:-:S04]  /*03b0*/  UISETP.GE.U32.AND UP0, UPT, UR4, 0x3, UPT ;  /* 0x000000030400788c */ /* 0x000fc8000bf06070 */
[----:B------:R-:W-:-:S03]  /*03c0*/  UISETP.GE.U32.AND.EX UP0, UPT, UR5, URZ, UPT, UP0 ;  /* 0x0000003f0500728c */ /* 0x000fc6000bf06100 */
[----:B------:R-:W-:Y:S02]  /*03d0*/  ULDC.64 UR4, c[0x0][0x220] ;  /* 0x0000880000047ab9 */ /* 0x000fe40000000a00 */
[----:B-----5:R-:W-:Y:S01]  /*03e0*/  IMAD R15, R15, UR4, RZ ;  /* 0x000000040f0f7c24 */ /* 0x020fe2000f8e02ff */
[----:B------:R-:W-:Y:S01]  /*03f0*/  PLOP3.LUT P0, PT, PT, PT, UP0, 0x80, 0x0 ;  /* 0x000000000000781c */ /* 0x000fe20003f0f008 */
[----:B------:R-:W-:Y:S01]  /*0400*/  IMAD.WIDE.U32 R12, R14, UR4, RZ ;  /* 0x000000040e0c7c25 */ /* 0x000fe2000f8e00ff */
[----:B------:R-:W-:-:S03]  /*0410*/  UMOV UR4, URZ ;  /* 0x0000003f00047c82 */ /* 0x000fc60008000000 */
[----:B------:R-:W-:Y:S01]  /*0420*/  IMAD R23, R14, UR5, R15 ;  /* 0x000000050e177c24 */ /* 0x000fe2000f8e020f */
[----:B------:R-:W-:-:S04]  /*0430*/  UMOV UR5, URZ ;  /* 0x0000003f00057c82 */ /* 0x000fc80008000000 */
[----:B------:R-:W-:-:S03]  /*0440*/  IADD3 R15, R13, R23, RZ ;  /* 0x000000170d0f7210 */ /* 0x000fc60007ffe0ff */
[----:B------:R-:W-:Y:S05]  /*0450*/  @!P0 BRA `(.L_x_6398) ;  /* 0x0000001000888947 */ /* 0x000fea0003800000 */
[----:B------:R-:W-:Y:S01]  /*0460*/  ULOP3.LUT UR8, UR18, 0x3, URZ, 0xc0, !UPT ;  /* 0x0000000312087892 */ /* 0x000fe2000f8ec03f */
[C---:B------:R-:W-:Y:S01]  /*0470*/  LEA R22, P2, R12.reuse, UR16, 0x3 ;  /* 0x000000100c167c11 */ /* 0x040fe2000f8418ff */
[----:B------:R-:W-:Y:S01]  /*0480*/  UIMAD.WIDE.U32 UR6, UR10, 0x8, URZ ;  /* 0x000000080a0678a5 */ /* 0x000fe2000f8e003f */
[----:B------:R-:W-:Y:S01]  /*0490*/  IADD3 R23, R23, R13, RZ ;  /* 0x0000000d17177210 */ /* 0x000fe20007ffe0ff */
[----:B------:R-:W-:Y:S02]  /*04a0*/  UIADD3 UR8, UP0, -UR8, UR18, URZ ;  /* 0x0000001208087290 */ /* 0x000fe4000ff1e13f */
[----:B------:R-:W-:Y:S02]  /*04b0*/  USHF.L.U32 UR9, UR11, 0x3, URZ ;  /* 0x000000030b097899 */ /* 0x000fe4000800063f */
[----:B------:R-:W-:Y:S02]  /*04c0*/  UIADD3.X UR15, UR19, -0x1, URZ, UP0, !UPT ;  /* 0xffffffff130f7890 */ /* 0x000fe400087fe43f */
[----:B------:R-:W-:Y:S01]  /*04d0*/  ISETP.LT.U32.AND P0, PT, RZ, UR8, PT ;  /* 0x00000008ff007c0c */ /* 0x000fe2000bf01070 */
[----:B------:R-:W-:Y:S01]  /*04e0*/  ULDC UR5, c[0x0][0x21c] ;  /* 0x0000870000057ab9 */ /* 0x000fe20000000800 */
[----:B------:R-:W-:Y:S01]  /*04f0*/  UIADD3 UR9, UR7, UR9, URZ ;  /* 0x0000000907097290 */ /* 0x000fe2000fffe03f */
[----:B------:R-:W-:Y:S01]  /*0500*/  LEA.HI.X R23, R12, UR5, R23, 0x3, P2 ;  /* 0x000000050c177c11 */ /* 0x000fe200090f1c17 */
[----:B------:R-:W-:Y:S01]  /*0510*/  IMAD.U32 R16, RZ, RZ, UR15 ;  /* 0x0000000fff107e24 */ /* 0x000fe2000f8e00ff */
[----:B------:R-:W-:Y:S01]  /*0520*/  UMOV UR4, URZ ;  /* 0x0000003f00047c82 */ /* 0x000fe20008000000 */
[----:B------:R-:W-:Y:S01]  /*0530*/  UMOV UR5, URZ ;  /* 0x0000003f00057c82 */ /* 0x000fe20008000000 */
[----:B------:R-:W-:-:S02]  /*0540*/  ULDC.64 UR22, c[0x0][0x230] ;  /* 0x00008c0000167ab9 */ /* 0x000fc40000000a00 */
        /* <DEDUP_REMOVED lines=9> */
.L_x_6401:
[----:B------:R-:W-:Y:S01]  /*05e0*/  ULEA UR10, UP0, UR4, UR20, 0x3 ;  /* 0x00000014040a7291 */ /* 0x000fe2000f80183f */
[----:B------:R0:W2:Y:S03]  /*05f0*/  LDG.E.64.CONSTANT R20, desc[UR12][R22.64] ;  /* 0x0000000c16147981 */ /* 0x0000a6000c1e9b00 */
[----:B------:R-:W-:Y:S02]  /*0600*/  ULEA.HI.X UR11, UR4, UR21, UR5, 0x3, UP0 ;  /* 0x00000015040b7291 */ /* 0x000fe400080f1c05 */
[----:B------:R-:W-:-:S04]  /*0610*/  IMAD.U32 R18, RZ, RZ, UR10 ;  /* 0x0000000aff127e24 */ /* 0x000fc8000f8e00ff */
[----:B------:R-:W-:-:S05]  /*0620*/  MOV R19, UR11 ;  /* 0x0000000b00137c02 */ /* 0x000fca0008000f00 */
[----:B------:R-:W2:Y:S01]  /*0630*/  LDG.E.64 R16, desc[UR12][R18.64] ;  /* 0x0000000c12107981 */ /* 0x000ea2000c1e1b00 */
[----:B0-----:R-:W-:-:S04]  /*0640*/  IADD3 R22, P2, R22, UR6, RZ ;  /* 0x0000000616167c10 */ /* 0x001fc8000ff5e0ff */
[----:B------:R-:W-:-:S05]  /*0650*/  IADD3.X R23, R23, UR9, RZ, P2, !PT ;  /* 0x0000000917177c10 */ /* 0x000fca00097fe4ff */
[----:B------:R-:W3:Y:S01]  /*0660*/  LDG.E.64.CONSTANT R26, desc[UR12][R22.64] ;  /* 0x0000000c161a7981 */ /* 0x000ee2000c1e9b00 */
[-C--:B--2---:R-:W-:Y:S02]  /*0670*/  IMAD R21, R21, R16.reuse, RZ ;  /* 0x0000001015157224 */ /* 0x084fe400078e02ff */
[----:B------:R-:W-:-:S04]  /*0680*/  IMAD.WIDE.U32 R24, R20, R16, R24 ;  /* 0x0000001014187225 */ /* 0x000fc800078e0018 */
[----:B------:R-:W-:Y:S02]  /*0690*/  IMAD R21, R20, R17, R21 ;  /* 0x0000001114157224 */ /* 0x000fe400078e0215 */
[----:B------:R-:W3:Y:S02]  /*06a0*/  LDG.E.64 R16, desc[UR12][R18.64+0x8] ;  /* 0x0000080c12107981 */ /* 0x000ee4000c1e1b00 */
[----:B------:R-:W-:Y:S02]  /*06b0*/  IMAD.IADD R25, R25, 0x1, R21 ;  /* 0x0000000119197824 */ /* 0x000fe400078e0215 */
[-C--:B---3--:R-:W-:Y:S02]  /*06c0*/  IMAD R27, R27, R16.reuse, RZ ;  /* 0x000000101b1b7224 */ /* 0x088fe400078e02ff */
[----:B------:R-:W-:Y:S01]  /*06d0*/  IMAD.WIDE.U32 R20, R26, R16, R24 ;  /* 0x000000101a147225 */ /* 0x000fe200078e0018 */
[----:B------:R-:W-:Y:S01]  /*06e0*/  IADD3 R16, P2, R22, UR6, RZ ;  /* 0x0000000616107c10 */ /* 0x000fe2000ff5e0ff */
[----:B------:R-:W2:Y:S02]  /*06f0*/  LDG.E.64 R24, desc[UR12][R18.64+0x10] ;  /* 0x0000100c12187981 */ /* 0x000ea4000c1e1b00 */
[----:B------:R-:W-:Y:S01]  /*0700*/  IMAD R27, R26, R17, R27 ;  /* 0x000000111a1b7224 */ /* 0x000fe200078e021b */
[----:B------:R-:W-:-:S05]  /*0710*/  IADD3.X R17, R23, UR9, RZ, P2, !PT ;  /* 0x0000000917117c10 */ /* 0x000fca00097fe4ff */
[----:B------:R-:W2:Y:S01]  /*0720*/  LDG.E.64.CONSTANT R22, desc[UR12][R16.64] ;  /* 0x0000000c10167981 */ /* 0x000ea2000c1e9b00 */
[----:B------:R-:W-:Y:S01]  /*0730*/  IADD3 R21, R21, R27, RZ ;  /* 0x0000001b15157210 */ /* 0x000fe20007ffe0ff */
[-C--:B--2---:R-:W-:Y:S02]  /*0740*/  IMAD R27, R23, R24.reuse, RZ ;  /* 0x00000018171b7224 */ /* 0x084fe400078e02ff */
[----:B------:R-:W-:-:S04]  /*0750*/  IMAD.WIDE.U32 R20, R22, R24, R20 ;  /* 0x0000001816147225 */ /* 0x000fc800078e0014 */
[----:B------:R-:W-:Y:S01]  /*0760*/  IMAD R27, R22, R25, R27 ;  /* 0x00000019161b7224 */ /* 0x000fe200078e021b */
[----:B------:R-:W-:Y:S01]  /*0770*/  IADD3 R22, P2, R16, UR6, RZ ;  /* 0x0000000610167c10 */ /* 0x000fe2000ff5e0ff */
[----:B------:R-:W2:Y:S03]  /*0780*/  LDG.E.64 R24, desc[UR12][R18.64+0x18] ;  /* 0x0000180c12187981 */ /* 0x000ea6000c1e1b00 */
[----:B------:R-:W-:-:S05]  /*0790*/  IADD3.X R23, R17, UR9, RZ, P2, !PT ;  /* 0x0000000911177c10 */ /* 0x000fca00097fe4ff */
[----:B------:R-:W2:Y:S01]  /*07a0*/  LDG.E.64.CONSTANT R16, desc[UR12][R22.64] ;  /* 0x0000000c16107981 */ /* 0x000ea2000c1e9b00 */
[----:B------:R-:W-:Y:S02]  /*07b0*/  IMAD.IADD R21, R21, 0x1, R27 ;  /* 0x0000000115157824 */ /* 0x000fe400078e021b */
[-C--:B--2---:R-:W-:Y:S02]  /*07c0*/  IMAD R27, R17, R24.reuse, RZ ;  /* 0x00000018111b7224 */ /* 0x084fe400078e02ff */
[----:B------:R-:W-:-:S04]  /*07d0*/  IMAD.WIDE.U32 R20, R16, R24, R20 ;  /* 0x0000001810147225 */ /* 0x000fc800078e0014 */
[----:B------:R-:W-:Y:S01]  /*07e0*/  IMAD R27, R16, R25, R27 ;  /* 0x00000019101b7224 */ /* 0x000fe200078e021b */
[----:B------:R-:W-:Y:S01]  /*07f0*/  IADD3 R16, P2, R22, UR6, RZ ;  /* 0x0000000616107c10 */ /* 0x000fe2000ff5e0ff */
[----:B------:R-:W2:Y:S03]  /*0800*/  LDG.E.64 R24, desc[UR12][R18.64+0x20] ;  /* 0x0000200c12187981 */ /* 0x000ea6000c1e1b00 */
        /* <DEDUP_REMOVED lines=83> */
[----:B------:R-:W-:Y:S01]  /*0d40*/  IMAD.MOV.U32 R26, RZ, RZ, R20 ;  /* 0x000000ffff1a7224 */ /* 0x000fe200078e0014 */
[----:B------:R-:W-:Y:S01]  /*0d50*/  IADD3 R20, P2, R16, UR6, RZ ;  /* 0x0000000610147c10 */ /* 0x000fe2000ff5e0ff */
[----:B------:R-:W-:-:S04]  /*0d60*/  UIADD3 UR8, UP0, UR8, -0x10, URZ ;  /* 0xfffffff008087890 */ /* 0x000fc8000ff1e03f */
[----:B------:R-:W-:Y:S01]  /*0d70*/  UIADD3.X UR15, UR15, -0x1, URZ, UP0, !UPT ;  /* 0xffffffff0f0f7890 */ /* 0x000fe200087fe43f */
[----:B--2---:R-:W-:-:S04]  /*0d80*/  IMAD R21, R23, R24, RZ ;  /* 0x0000001817157224 */ /* 0x004fc800078e02ff */
[C---:B------:R-:W-:Y:S01]  /*0d90*/  IMAD R25, R22.reuse, R25, R21 ;  /* 0x0000001916197224 */ /* 0x040fe200078e0215 */
[----:B------:R-:W-:Y:S01]  /*0da0*/  IADD3.X R21, R17, UR9, RZ, P2, !PT ;  /* 0x0000000911157c10 */ /* 0x000fe200097fe4ff */
[----:B------:R-:W-:Y:S02]  /*0db0*/  IMAD.WIDE.U32 R26, R22, R24, R26 ;  /* 0x00000018161a7225 */ /* 0x000fe400078e001a */
[----:B------:R-:W2:Y:S04]  /*0dc0*/  LDG.E.64 R22, desc[UR12][R18.64+0x78] ;  /* 0x0000780c12167981 */ /* 0x000ea8000c1e1b00 */
[----:B------:R-:W2:Y:S01]  /*0dd0*/  LDG.E.64.CONSTANT R16, desc[UR12][R20.64] ;  /* 0x0000000c14107981 */ /* 0x000ea2000c1e9b00 */
[----:B------:R-:W-:-:S04]  /*0de0*/  UISETP.GT.U32.AND UP0, UPT, UR8, 0xc, UPT ;  /* 0x0000000c0800788c */ /* 0x000fc8000bf04070 */
[----:B------:R-:W-:Y:S01]  /*0df0*/  UISETP.GT.AND.EX UP0, UPT, UR15, URZ, UPT, UP0 ;  /* 0x0000003f0f00728c */ /* 0x000fe2000bf04300 */
[----:B------:R-:W-:-:S05]  /*0e00*/  IADD3 R27, R27, R25, RZ ;  /* 0x000000191b1b7210 */ /* 0x000fca0007ffe0ff */
[----:B------:R-:W-:Y:S01]  /*0e10*/  PLOP3.LUT P3, PT, PT, PT, UP0, 0x80, 0x0 ;  /* 0x000000000000781c */ /* 0x000fe20003f6f008 */
[----:B------:R-:W-:-:S04]  /*0e20*/  UIADD3 UR4, UP1, UR4, 0x10, URZ ;  /* 0x0000001004047890 */ /* 0x000fc8000ff3e03f */
[----:B------:R-:W-:Y:S01]  /*0e30*/  UIADD3.X UR5, URZ, UR5, URZ, UP1, !UPT ;  /* 0x000000053f057290 */ /* 0x000fe20008ffe43f */
[-C--:B--2---:R-:W-:Y:S02]  /*0e40*/  IMAD R17, R17, R22.reuse, RZ ;  /* 0x0000001611117224 */ /* 0x084fe400078e02ff */
[----:B------:R-:W-:Y:S01]  /*0e50*/  IMAD.WIDE.U32 R24, R16, R22, R26 ;  /* 0x0000001610187225 */ /* 0x000fe200078e001a */
[----:B------:R-:W-:-:S03]  /*0e60*/  IADD3 R22, P2, R20, UR6, RZ ;  /* 0x0000000614167c10 */ /* 0x000fc6000ff5e0ff */
[----:B------:R-:W-:Y:S01]  /*0e70*/  IMAD R17, R16, R23, R17 ;  /* 0x0000001710117224 */ /* 0x000fe200078e0211 */
[----:B------:R-:W-:-:S03]  /*0e80*/  IADD3.X R23, R21, UR9, RZ, P2, !PT ;  /* 0x0000000915177c10 */ /* 0x000fc600097fe4ff */
[----:B------:R-:W-:Y:S01]  /*0e90*/  IMAD.IADD R25, R25, 0x1, R17 ;  /* 0x0000000119197824 */ /* 0x000fe200078e0211 */
[----:B------:R-:W-:Y:S06]  /*0ea0*/  @P3 BRA `(.L_x_6401) ;  /* 0xfffffff400cc3947 */ /* 0x000fec000383ffff */
.L_x_6400:
[----:B------:R-:W-:-:S04]  /*0eb0*/  UISETP.GT.U32.AND UP0, UPT, UR8, 0x4, UPT ;  /* 0x000000040800788c */ /* 0x000fc8000bf04070 */
[----:B------:R-:W-:-:S06]  /*0ec0*/  UISETP.GT.AND.EX UP0, UPT, UR15, URZ, UPT, UP0 ;  /* 0x0000003f0f00728c */ /* 0x000fcc000bf04300 */
[----:B------:R-:W-:-:S13]  /*0ed0*/  PLOP3.LUT P2, PT, PT, PT, UP0, 0x80, 0x0 ;  /* 0x000000000000781c */ /* 0x000fda0003f4f008 */
[----:B------:R-:W-:Y:S05]  /*0ee0*/  @!P2 BRA `(.L_x_6402) ;  /* 0x00000004002ca947 */ /* 0x000fea0003800000 */
[----:B------:R-:W-:Y:S01]  /*0ef0*/  ULDC.64 UR10, c[0x0][0x230] ;  /* 0x00008c00000a7ab9 */ /* 0x000fe20000000a00 */
[----:B------:R0:W2:Y:S01]  /*0f00*/  LDG.E.64.CONSTANT R20, desc[UR12][R22.64] ;  /* 0x0000000c16147981 */ /* 0x0000a2000c1e9b00 */
[----:B------:R-:W-:-:S04]  /*0f10*/  ULEA UR10, UP0, UR4, UR10, 0x3 ;  /* 0x0000000a040a7291 */ /* 0x000fc8000f80183f */
[----:B------:R-:W-:Y:S02]  /*0f20*/  ULEA.HI.X UR11, UR4, UR11, UR5, 0x3, UP0 ;  /* 0x0000000b040b7291 */ /* 0x000fe400080f1c05 */
[----:B------:R-:W-:-:S04]  /*0f30*/  MOV R18, UR10 ;  /* 0x0000000a00127c02 */ /* 0x000fc80008000f00 */
[----:B------:R-:W-:-:S05]  /*0f40*/  IMAD.U32 R19, RZ, RZ, UR11 ;  /* 0x0000000bff137e24 */ /* 0x000fca000f8e00ff */
[----:B------:R-:W2:Y:S01]  /*0f50*/  LDG.E.64 R16, desc[UR12][R18.64] ;  /* 0x0000000c12107981 */ /* 0x000ea2000c1e1b00 */
[----:B0-----:R-:W-:-:S04]  /*0f60*/  IADD3 R22, P0, R22, UR6, RZ ;  /* 0x0000000616167c10 */ /* 0x001fc8000ff1e0ff */
[----:B------:R-:W-:-:S05]  /*0f70*/  IADD3.X R23, R23, UR9, RZ, P0, !PT ;  /* 0x0000000917177c10 */ /* 0x000fca00087fe4ff */
[----:B------:R-:W3:Y:S01]  /*0f80*/  LDG.E.64.CONSTANT R26, desc[UR12][R22.64] ;  /* 0x0000000c161a7981 */ /* 0x000ee2000c1e9b00 */
[-C--:B--2---:R-:W-:Y:S02]  /*0f90*/  IMAD R21, R21, R16.reuse, RZ ;  /* 0x0000001015157224 */ /* 0x084fe400078e02ff */
[----:B------:R-:W-:-:S04]  /*0fa0*/  IMAD.WIDE.U32 R24, R20, R16, R24 ;  /* 0x0000001014187225 */ /* 0x000fc800078e0018 */
[----:B------:R-:W-:Y:S02]  /*0fb0*/  IMAD R21, R20, R17, R21 ;  /* 0x0000001114157224 */ /* 0x000fe400078e0215 */
[----:B------:R-:W3:Y:S03]  /*0fc0*/  LDG.E.64 R16, desc[UR12][R18.64+0x8] ;  /* 0x0000080c12107981 */ /* 0x000ee6000c1e1b00 */
[----:B------:R-:W-:Y:S01]  /*0fd0*/  IADD3 R25, R25, R21, RZ ;  /* 0x0000001519197210 */ /* 0x000fe20007ffe0ff */
[-C--:B---3--:R-:W-:Y:S02]  /*0fe0*/  IMAD R27, R27, R16.reuse, RZ ;  /* 0x000000101b1b7224 */ /* 0x088fe400078e02ff */
[----:B------:R-:W-:Y:S01]  /*0ff0*/  IMAD.WIDE.U32 R20, R26, R16, R24 ;  /* 0x000000101a147225 */ /* 0x000fe200078e0018 */
[----:B------:R-:W-:Y:S02]  /*1000*/  IADD3 R16, P0, R22, UR6, RZ ;  /* 0x0000000616107c10 */ /* 0x000fe4000ff1e0ff */
[----:B------:R-:W2:Y:S01]  /*1010*/  LDG.E.64 R24, desc[UR12][R18.64+0x10] ;  /* 0x0000100c12187981 */ /* 0x000ea2000c1e1b00 */
[----:B------:R-:W-:Y:S01]  /*1020*/  IMAD R27, R26, R17, R27 ;  /* 0x000000111a1b7224 */ /* 0x000fe200078e021b */
        /* <DEDUP_REMOVED lines=34> */
[----:B------:R-:W-:Y:S01]  /*1250*/  IMAD.IADD R27, R21, 0x1, R27 ;  /* 0x00000001151b7824 */ /* 0x000fe200078e021b */
[----:B------:R-:W-:Y:S02]  /*1260*/  MOV R26, R20 ;  /* 0x00000014001a7202 */ /* 0x000fe40000000f00 */
[----:B------:R-:W-:Y:S01]  /*1270*/  IADD3 R20, P0, R16, UR6, RZ ;  /* 0x0000000610147c10 */ /* 0x000fe2000ff1e0ff */
[----:B--2---:R-:W-:-:S04]  /*1280*/  IMAD R21, R23, R24, RZ ;  /* 0x0000001817157224 */ /* 0x004fc800078e02ff */
[C---:B------:R-:W-:Y:S01]  /*1290*/  IMAD R25, R22.reuse, R25, R21 ;  /* 0x0000001916197224 */ /* 0x040fe200078e0215 */
[----:B------:R-:W-:Y:S01]  /*12a0*/  IADD3.X R21, R17, UR9, RZ, P0, !PT ;  /* 0x0000000911157c10 */ /* 0x000fe200087fe4ff */
[----:B------:R-:W-:Y:S02]  /*12b0*/  IMAD.WIDE.U32 R26, R22, R24, R26 ;  /* 0x00000018161a7225 */ /* 0x000fe400078e001a */
[----:B------:R-:W2:Y:S04]  /*12c0*/  LDG.E.64 R22, desc[UR12][R18.64+0x38] ;  /* 0x0000380c12167981 */ /* 0x000ea8000c1e1b00 */
[----:B------:R-:W2:Y:S01]  /*12d0*/  LDG.E.64.CONSTANT R16, desc[UR12][R20.64] ;  /* 0x0000000c14107981 */ /* 0x000ea2000c1e9b00 */
[----:B------:R-:W-:Y:S01]  /*12e0*/  IMAD.IADD R27, R27, 0x1, R25 ;  /* 0x000000011b1b7824 */ /* 0x000fe200078e0219 */
[----:B------:R-:W-:Y:S01]  /*12f0*/  UIADD3 UR8, UP1, UR8, -0x8, URZ ;  /* 0xfffffff808087890 */ /* 0x000fe2000ff3e03f */
[----:B------:R-:W-:Y:S01]  /*1300*/  PLOP3.LUT P0, PT, PT, PT, PT, 0x8, 0x0 ;  /* 0x000000000000781c */ /* 0x000fe20003f0e170 */
[----:B------:R-:W-:-:S02]  /*1310*/  UIADD3 UR4, UP0, UR4, 0x8, URZ ;  /* 0x0000000804047890 */ /* 0x000fc4000ff1e03f */
[----:B------:R-:W-:Y:S02]  /*1320*/  UIADD3.X UR15, UR15, -0x1, URZ, UP1, !UPT ;  /* 0xffffffff0f0f7890 */ /* 0x000fe40008ffe43f */
[----:B------:R-:W-:Y:S01]  /*1330*/  UIADD3.X UR5, URZ, UR5, URZ, UP0, !UPT ;  /* 0x000000053f057290 */ /* 0x000fe200087fe43f */
[-C--:B--2---:R-:W-:Y:S02]  /*1340*/  IMAD R17, R17, R22.reuse, RZ ;  /* 0x0000001611117224 */ /* 0x084fe400078e02ff */
[----:B------:R-:W-:Y:S01]  /*1350*/  IMAD.WIDE.U32 R24, R16, R22, R26 ;  /* 0x0000001610187225 */ /* 0x000fe200078e001a */
[----:B------:R-:W-:-:S03]  /*1360*/  IADD3 R22, P2, R20, UR6, RZ ;  /* 0x0000000614167c10 */ /* 0x000fc6000ff5e0ff */
[----:B------:R-:W-:Y:S01]  /*1370*/  IMAD R17, R16, R23, R17 ;  /* 0x0000001710117224 */ /* 0x000fe200078e0211 */
[----:B------:R-:W-:-:S04]  /*1380*/  IADD3.X R23, R21, UR9, RZ, P2, !PT ;  /* 0x0000000915177c10 */ /* 0x000fc800097fe4ff */
[----:B------:R-:W-:-:S07]  /*1390*/  IADD3 R25, R25, R17, RZ ;  /* 0x0000001119197210 */ /* 0x000fce0007ffe0ff */
.L_x_6402:
[----:B------:R-:W-:-:S04]  /*13a0*/  ISETP.NE.U32.AND P2, PT, RZ, UR8, PT ;  /* 0x00000008ff007c0c */ /* 0x000fc8000bf45070 */
[----:B------:R-:W-:-:S13]  /*13b0*/  ISETP.NE.OR.EX P0, PT, RZ, UR15, P0, P2 ;  /* 0x0000000fff007c0c */ /* 0x000fda0008705720 */
[----:B------:R-:W-:Y:S05]  /*13c0*/  @!P0 BRA `(.L_x_6398) ;  /* 0x0000000000ac8947 */ /* 0x000fea0003800000 */
.L_x_6399:
[----:B------:R-:W-:Y:S01]  /*13d0*/  ULEA UR10, UP0, UR4, UR22, 0x3 ;  /* 0x00000016040a7291 */ /* 0x000fe2000f80183f */
[----:B------:R-:W2:Y:S03]  /*13e0*/  LDG.E.64.CONSTANT R18, desc[UR12][R22.64] ;  /* 0x0000000c16127981 */ /* 0x000ea6000c1e9b00 */
[----:B------:R-:W-:Y:S02]  /*13f0*/  ULEA.HI.X UR11, UR4, UR23, UR5, 0x3, UP0 ;  /* 0x00000017040b7291 */ /* 0x000fe400080f1c05 */
[----:B------:R-:W-:-:S04]  /*1400*/  IMAD.U32 R16, RZ, RZ, UR10 ;  /* 0x0000000aff107e24 */ /* 0x000fc8000f8e00ff */
[----:B------:R-:W-:-:S05]  /*1410*/  MOV R17, UR11 ;  /* 0x0000000b00117c02 */ /* 0x000fca0008000f00 */
[----:B------:R-:W2:Y:S02]  /*1420*/  LDG.E.64 R20, desc[UR12][R16.64] ;  /* 0x0000000c10147981 */ /* 0x000ea4000c1e1b00 */
[----:B--2---:R-:W-:Y:S02]  /*1430*/  IMAD R19, R19, R20, RZ ;  /* 0x0000001413137224 */ /* 0x004fe400078e02ff */
[----:B------:R-:W-:-:S04]  /*1440*/  IMAD.WIDE.U32 R24, R20, R18, R24 ;  /* 0x0000001214187225 */ /* 0x000fc800078e0018 */
[----:B------:R-:W-:Y:S01]  /*1450*/  IMAD R27, R21, R18, R19 ;  /* 0x00000012151b7224 */ /* 0x000fe200078e0213 */
[----:B------:R-:W-:-:S04]  /*1460*/  IADD3 R18, P0, R22, UR6, RZ ;  /* 0x0000000616127c10 */ /* 0x000fc8000ff1e0ff */
[----:B------:R-:W-:Y:S02]  /*1470*/  IADD3.X R19, R23, UR9, RZ, P0, !PT ;  /* 0x0000000917137c10 */ /* 0x000fe400087fe4ff */
[----:B------:R-:W2:Y:S04]  /*1480*/  LDG.E.64 R22, desc[UR12][R16.64+0x8] ;  /* 0x0000080c10167981 */ /* 0x000ea8000c1e1b00 */
[----:B------:R-:W2:Y:S01]  /*1490*/  LDG.E.64.CONSTANT R20, desc[UR12][R18.64] ;  /* 0x0000000c12147981 */ /* 0x000ea2000c1e9b00 */
[----:B------:R-:W-:Y:S02]  /*14a0*/  IMAD.IADD R25, R25, 0x1, R27 ;  /* 0x0000000119197824 */ /* 0x000fe400078e021b */
[----:B--2---:R-:W-:Y:S02]  /*14b0*/  IMAD R27, R21, R22, RZ ;  /* 0x00000016151b7224 */ /* 0x004fe400078e02ff */
[----:B------:R-:W-:Y:S01]  /*14c0*/  IMAD.WIDE.U32 R24, R22, R20, R24 ;  /* 0x0000001416187225 */ /* 0x000fe200078e0018 */
[----:B------:R-:W-:-:S03]  /*14d0*/  IADD3 R22, P0, R18, UR6, RZ ;  /* 0x0000000612167c10 */ /* 0x000fc6000ff1e0ff */
[----:B------:R-:W-:Y:S01]  /*14e0*/  IMAD R27, R23, R20, R27 ;  /* 0x00000014171b7224 */ /* 0x000fe200078e021b */
[----:B------:R-:W-:Y:S02]  /*14f0*/  IADD3.X R23, R19, UR9, RZ, P0, !PT ;  /* 0x0000000913177c10 */ /* 0x000fe400087fe4ff */
[----:B------:R-:W2:Y:S04]  /*1500*/  LDG.E.64 R18, desc[UR12][R16.64+0x10] ;  /* 0x0000100c10127981 */ /* 0x000ea8000c1e1b00 */
[----:B------:R-:W2:Y:S01]  /*1510*/  LDG.E.64.CONSTANT R20, desc[UR12][R22.64] ;  /* 0x0000000c16147981 */ /* 0x000ea2000c1e9b00 */
[----:B------:R-:W-:-:S03]  /*1520*/  IADD3 R25, R25, R27, RZ ;  /* 0x0000001b19197210 */ /* 0x000fc60007ffe0ff */
[----:B------:R-:W3:Y:S01]  /*1530*/  LDG.E.64 R16, desc[UR12][R16.64+0x18] ;  /* 0x0000180c10107981 */ /* 0x000ee2000c1e1b00 */
[----:B--2---:R-:W-:Y:S02]  /*1540*/  IMAD R21, R21, R18, RZ ;  /* 0x0000001215157224 */ /* 0x004fe400078e02ff */
[----:B------:R-:W-:Y:S01]  /*1550*/  IMAD.WIDE.U32 R24, R18, R20, R24 ;  /* 0x0000001412187225 */ /* 0x000fe200078e0018 */
[----:B------:R-:W-:-:S03]  /*1560*/  IADD3 R18, P0, R22, UR6, RZ ;  /* 0x0000000616127c10 */ /* 0x000fc6000ff1e0ff */
[----:B------:R-:W-:Y:S01]  /*1570*/  IMAD R27, R19, R20, R21 ;  /* 0x00000014131b7224 */ /* 0x000fe200078e0215 */
[----:B------:R-:W-:-:S05]  /*1580*/  IADD3.X R19, R23, UR9, RZ, P0, !PT ;  /* 0x0000000917137c10 */ /* 0x000fca00087fe4ff */
[----:B------:R-:W3:Y:S01]  /*1590*/  LDG.E.64.CONSTANT R20, desc[UR12][R18.64] ;  /* 0x0000000c12147981 */ /* 0x000ee2000c1e9b00 */
[----:B------:R-:W-:-:S04]  /*15a0*/  UIADD3 UR8, UP0, UR8, -0x4, URZ ;  /* 0xfffffffc08087890 */ /* 0x000fc8000ff1e03f */
[----:B------:R-:W-:Y:S02]  /*15b0*/  UIADD3.X UR15, UR15, -0x1, URZ, UP0, !UPT ;  /* 0xffffffff0f0f7890 */ /* 0x000fe400087fe43f */
[----:B------:R-:W-:-:S04]  /*15c0*/  ISETP.NE.U32.AND P0, PT, RZ, UR8, PT ;  /* 0x00000008ff007c0c */ /* 0x000fc8000bf05070 */
[----:B------:R-:W-:Y:S01]  /*15d0*/  ISETP.NE.AND.EX P0, PT, RZ, UR15, PT, P0 ;  /* 0x0000000fff007c0c */ /* 0x000fe2000bf05300 */
[----:B------:R-:W-:Y:S01]  /*15e0*/  IMAD.IADD R25, R25, 0x1, R27 ;  /* 0x0000000119197824 */ /* 0x000fe200078e021b */
[----:B------:R-:W-:Y:S01]  /*15f0*/  UIADD3 UR4, UP0, UR4, 0x4, URZ ;  /* 0x0000000404047890 */ /* 0x000fe2000ff1e03f */
[----:B------:R-:W-:-:S03]  /*1600*/  IADD3 R22, P2, R18, UR6, RZ ;  /* 0x0000000612167c10 */ /* 0x000fc6000ff5e0ff */
[----:B------:R-:W-:Y:S01]  /*1610*/  UIADD3.X UR5, URZ, UR5, URZ, UP0, !UPT ;  /* 0x000000053f057290 */ /* 0x000fe200087fe43f */
[----:B------:R-:W-:Y:S01]  /*1620*/  IADD3.X R23, R19, UR9, RZ, P2, !PT ;  /* 0x0000000913177c10 */ /* 0x000fe200097fe4ff */
[----:B---3--:R-:W-:Y:S02]  /*1630*/  IMAD R21, R21, R16, RZ ;  /* 0x0000001015157224 */ /* 0x008fe400078e02ff */
[----:B------:R-:W-:-:S04]  /*1640*/  IMAD.WIDE.U32 R24, R16, R20, R24 ;  /* 0x0000001410187225 */ /* 0x000fc800078e0018 */
[----:B------:R-:W-:-:S05]  /*1650*/  IMAD R21, R17, R20, R21 ;  /* 0x0000001411157224 */ /* 0x000fca00078e0215 */
[----:B------:R-:W-:Y:S01]  /*1660*/  IADD3 R25, R25, R21, RZ ;  /* 0x0000001519197210 */ /* 0x000fe20007ffe0ff */
[----:B------:R-:W-:Y:S06]  /*1670*/  @P0 BRA `(.L_x_6399) ;  /* 0xfffffffc00540947 */ /* 0x000fec000383ffff */
.L_x_6398:
        /* <DEDUP_REMOVED lines=14> */
[----:B------:R-:W-:-:S04]  /*1760*/  LEA R20, P0, R18, UR8, 0x3 ;  /* 0x0000000812147c11 */ /* 0x000fc8000f8018ff */
[----:B------:R-:W-:-:S04]  /*1770*/  IADD3 R19, R19, R27, RZ ;  /* 0x0000001b13137210 */ /* 0x000fc80007ffe0ff */
[----:B------:R-:W-:Y:S01]  /*1780*/  LEA.HI.X R21, R18, UR9, R19, 0x3, P0 ;  /* 0x0000000912157c11 */ /* 0x000fe200080f1c13 */
[----:B------:R-:W-:Y:S01]  /*1790*/  IMAD.U32 R18, RZ, RZ, UR6 ;  /* 0x00000006ff127e24 */ /* 0x000fe2000f8e00ff */
[----:B------:R-:W-:-:S04]  /*17a0*/  MOV R19, UR5 ;  /* 0x0000000500137c02 */ /* 0x000fc80008000f00 */
[----:B------:R-:W2:Y:S04]  /*17b0*/  LDG.E.64.CONSTANT R20, desc[UR12][R20.64] ;  /* 0x0000000c14147981 */ /* 0x000ea8000c1e9b00 */
        /* <DEDUP_REMOVED lines=8> */
[----:B------:R-:W0:Y:S02]  /*1840*/  LDC.64 R20, c[0x0][0x238] ;  /* 0x00008e00ff147b82 */ /* 0x000e240000000a00 */
[----:B0-----:R-:W-:-:S03]  /*1850*/  IMAD.WIDE.U32 R20, R16, UR4, R20 ;  /* 0x0000000410147c25 */ /* 0x001fc6000f8e0014 */
[----:B------:R-:W-:-:S04]  /*1860*/  IADD3 R13, P0, R12, R20, RZ ;  /* 0x000000140c0d7210 */ /* 0x000fc80007f1e0ff */
[----:B------:R-:W-:Y:S02]  /*1870*/  IADD3.X R14, R15, R27, R21, P0, !PT ;  /* 0x0000001b0f0e7210 */ /* 0x000fe400007fe415 */
[----:B------:R-:W-:-:S04]  /*1880*/  LEA R12, P0, R13, UR8, 0x3 ;  /* 0x000000080d0c7c11 */ /* 0x000fc8000f8018ff */
[----:B------:R-:W-:Y:S02]  /*1890*/  LEA.HI.X R13, R13, UR9, R14, 0x3, P0 ;  /* 0x000000090d0d7c11 */ /* 0x000fe400080f1c0e */
[----:B------:R-:W2:Y:S04]  /*18a0*/  LDG.E.64 R14, desc[UR12][R18.64+0x8] ;  /* 0x0000080c120e7981 */ /* 0x000ea8000c1e1b00 */
[----:B------:R-:W2:Y:S01]  /*18b0*/  LDG.E.64.CONSTANT R20, desc[UR12][R12.64] ;  /* 0x0000000c0c147981 */ /* 0x000ea2000c1e9b00 */
[----:B------:R-:W-:-:S04]  /*18c0*/  ISETP.NE.U32.AND P0, PT, R26, 0x2, PT ;  /* 0x000000021a00780c */ /* 0x000fc80003f05070 */
[----:B------:R-:W-:Y:S01]  /*18d0*/  ISETP.NE.AND.EX P0, PT, RZ, RZ, PT, P0 ;  /* 0x000000ffff00720c */ /* 0x000fe20003f05300 */
[-C--:B--2---:R-:W-:Y:S02]  /*18e0*/  IMAD R21, R21, R14.reuse, RZ ;  /* 0x0000000e15157224 */ /* 0x084fe400078e02ff */
[----:B------:R-:W-:-:S10]  /*18f0*/  IMAD.WIDE.U32 R24, R20, R14, R24 ;  /* 0x0000000e14187225 */ /* 0x000fd400078e0018 */
[----:B------:R-:W-:Y:S01]  /*1900*/  @P0 LEA R14, P2, R16, R12, 0x3 ;  /* 0x0000000c100e0211 */ /* 0x000fe200078418ff */
[----:B------:R-:W-:-:S03]  /*1910*/  IMAD R21, R20, R15, R21 ;  /* 0x0000000f14157224 */ /* 0x000fc600078e0215 */
[----:B------:R-:W-:Y:S02]  /*1920*/  @P0 LEA.HI.X R15, R16, R13, R17, 0x3, P2 ;  /* 0x0000000d100f0211 */ /* 0x000fe400010f1c11 */
[----:B------:R-:W2:Y:S04]  /*1930*/  @P0 LDG.E.64 R16, desc[UR12][R18.64+0x10] ;  /* 0x0000100c12100981 */ /* 0x000ea8000c1e1b00 */
[----:B------:R-:W2:Y:S01]  /*1940*/  @P0 LDG.E.64.CONSTANT R14, desc[UR12][R14.64] ;  /* 0x0000000c0e0e0981 */ /* 0x000ea2000c1e9b00 */
[----:B------:R-:W-:Y:S01]  /*1950*/  IADD3 R25, R25, R21, RZ ;  /* 0x0000001519197210 */ /* 0x000fe20007ffe0ff */
[----:B--2---:R-:W-:-:S04]  /*1960*/  @P0 IMAD R13, R15, R16, RZ ;  /* 0x000000100f0d0224 */ /* 0x004fc800078e02ff */
[C---:B------:R-:W-:Y:S02]  /*1970*/  @P0 IMAD R13, R14.reuse, R17, R13 ;  /* 0x000000110e0d0224 */ /* 0x040fe400078e020d */
[----:B------:R-:W-:-:S04]  /*1980*/  @P0 IMAD.WIDE.U32 R16, R14, R16, R24 ;  /* 0x000000100e100225 */ /* 0x000fc800078e0018 */
[----:B------:R-:W-:Y:S01]  /*1990*/  @P0 IMAD.IADD R25, R17, 0x1, R13 ;  /* 0x0000000111190824 */ /* 0x000fe200078e020d */
[----:B------:R-:W-:-:S07]  /*19a0*/  @P0 MOV R24, R16 ;  /* 0x0000001000180202 */ /* 0x000fce0000000f00 */
.L_x_6397:
[----:B------:R-:W-:Y:S05]  /*19b0*/  BSYNC B0 ;  /* 0x0000000000007941 */ /* 0x000fea0003800000 */
.L_x_6396:
[----:B------:R-:W-:Y:S01]  /*19c0*/  ULDC UR16, c[0x0][0x210] ;  /* 0x0000840000107ab9 */ /* 0x000fe20000000800 */
[----:B------:R-:W-:Y:S01]  /*19d0*/  VIADD R12, R0, 0x80 ;  /* 0x00000080000c7836 */ /* 0x000fe20000000000 */
[----:B------:R-:W-:Y:S01]  /*19e0*/  UIMAD UR4, UR14, -0x200, UR16 ;  /* 0xfffffe000e0478a4 */ /* 0x000fe2000f8e0210 */
[----:B------:R-:W-:Y:S05]  /*19f0*/  BSSY B0, `(.L_x_6403) ;  /* 0x000016e000007945 */ /* 0x000fea0003800000 */
[----:B------:R-:W-:-:S13]  /*1a00*/  ISETP.GE.AND P0, PT, R12, UR4, PT ;  /* 0x000000040c007c0c */ /* 0x000fda000bf06270 */
[----:B------:R-:W-:Y:S05]  /*1a10*/  @P0 BRA `(.L_x_6404) ;  /* 0x0000001400ac0947 */ /* 0x000fea0003800000 */
[----:B------:R-:W-:Y:S01]  /*1a20*/  ULDC.64 UR18, c[0x0][0x228] ;  /* 0x00008a0000127ab9 */ /* 0x000fe20000000a00 */
[----:B------:R-:W-:Y:S01]  /*1a30*/  ULDC.64 UR6, c[0x0][0x220] ;  /* 0x0000880000067ab9 */ /* 0x000fe20000000a00 */
[----:B------:R-:W-:Y:S01]  /*1a40*/  UIADD3 UR4, UP0, UR18, -0x1, URZ ;  /* 0xffffffff12047890 */ /* 0x000fe2000ff1e03f */
[----:B-----5:R-:W-:Y:S01]  /*1a50*/  IMAD R7, R29, UR6, RZ ;  /* 0x000000061d077c24 */ /* 0x020fe2000f8e02ff */
[----:B------:R-:W-:Y:S01]  /*1a60*/  ULOP3.LUT UR8, UR18, 0x3, URZ, 0xc0, !UPT ;  /* 0x0000000312087892 */ /* 0x000fe2000f8ec03f */
[C---:B------:R-:W-:Y:S01]  /*1a70*/  IMAD.WIDE.U32 R12, R28.reuse, UR6, RZ ;  /* 0x000000061c0c7c25 */ /* 0x040fe2000f8e00ff */
[----:B------:R-:W-:Y:S02]  /*1a80*/  UIADD3.X UR5, UR19, -0x1, URZ, UP0, !UPT ;  /* 0xffffffff13057890 */ /* 0x000fe400087fe43f */
[----:B------:R-:W-:Y:S01]  /*1a90*/  UISETP.GE.U32.AND UP0, UPT, UR4, 0x3, UPT ;  /* 0x000000030400788c */ /* 0x000fe2000bf06070 */
[----:B------:R-:W-:Y:S01]  /*1aa0*/  IMAD R27, R28, UR7, R7 ;  /* 0x000000071c1b7c24 */ /* 0x000fe2000f8e0207 */
[----:B------:R-:W-:Y:S01]  /*1ab0*/  ULDC.64 UR10, c[0x0][0x238] ;  /* 0x00008e00000a7ab9 */ /* 0x000fe20000000a00 */
[----:B------:R-:W-:Y:S01]  /*1ac0*/  UMOV UR4, URZ ;  /* 0x0000003f00047c82 */ /* 0x000fe20008000000 */
[----:B------:R-:W-:Y:S01]  /*1ad0*/  UISETP.GE.U32.AND.EX UP0, UPT, UR5, URZ, UPT, UP0 ;  /* 0x0000003f0500728c */ /* 0x000fe2000bf06100 */
[----:B------:R-:W-:-:S02]  /*1ae0*/  CS2R R6, SRZ ;  /* 0x0000000000067805 */ /* 0x000fc4000001ff00 */
[----:B------:R-:W-:Y:S01]  /*1af0*/  IADD3 R19, R13, R27, RZ ;  /* 0x0000001b0d137210 */ /* 0x000fe20007ffe0ff */
[----:B------:R-:W-:Y:S02]  /*1b00*/  UMOV UR5, URZ ;  /* 0x0000003f00057c82 */ /* 0x000fe40008000000 */
[----:B------:R-:W-:-:S13]  /*1b10*/  PLOP3.LUT P0, PT, PT, PT, UP0, 0x80, 0x0 ;  /* 0x000000000000781c */ /* 0x000fda0003f0f008 */
[----:B------:R-:W-:Y:S05]  /*1b20*/  @!P0 BRA `(.L_x_6405) ;  /* 0x0000001000988947 */ /* 0x000fea0003800000 */
[----:B------:R-:W-:Y:S01]  /*1b30*/  UIADD3 UR8, UP0, -UR8, UR18, URZ ;  /* 0x0000001208087290 */ /* 0x000fe2000ff1e13f */
[----:B------:R-:W-:Y:S01]  /*1b40*/  IADD3 R27, R27, R13, RZ ;  /* 0x0000000d1b1b7210 */ /* 0x000fe20007ffe0ff */
        /* <DEDUP_REMOVED lines=21> */
.L_x_6408:
[----:B------:R-:W-:Y:S01]  /*1ca0*/  ULEA UR10, UP0, UR4, UR20, 0x3 ;  /* 0x00000014040a7291 */ /* 0x000fe2000f80183f */
[----:B------:R-:W-:Y:S01]  /*1cb0*/  IMAD.MOV.U32 R22, RZ, RZ, R26 ;  /* 0x000000ffff167224 */ /* 0x000fe200078e001a */
[----:B------:R-:W-:Y:S02]  /*1cc0*/  MOV R23, R27 ;  /* 0x0000001b00177202 */ /* 0x000fe40000000f00 */
[----:B------:R-:W-:Y:S02]  /*1cd0*/  ULEA.HI.X UR11, UR4, UR21, UR5, 0x3, UP0 ;  /* 0x00000015040b7291 */ /* 0x000fe400080f1c05 */
[----:B------:R-:W-:Y:S01]  /*1ce0*/  IMAD.U32 R16, RZ, RZ, UR10 ;  /* 0x0000000aff107e24 */ /* 0x000fe2000f8e00ff */
[----:B------:R-:W2:Y:S03]  /*1cf0*/  LDG.E.64.CONSTANT R20, desc[UR12][R22.64] ;  /* 0x0000000c16147981 */ /* 0x000ea6000c1e9b00 */
[----:B------:R-:W-:-:S05]  /*1d00*/  MOV R17, UR11 ;  /* 0x0000000b00117c02 */ /* 0x000fca0008000f00 */
[----:B------:R-:W2:Y:S01]  /*1d10*/  LDG.E.64 R14, desc[UR12][R16.64] ;  /* 0x0000000c100e7981 */ /* 0x000ea2000c1e1b00 */
[----:B------:R-:W-:-:S04]  /*1d20*/  IADD3 R26, P2, R26, UR6, RZ ;  /* 0x000000061a1a7c10 */ /* 0x000fc8000ff5e0ff */
[----:B------:R-:W-:Y:S01]  /*1d30*/  IADD3.X R27, R27, UR15, RZ, P2, !PT ;  /* 0x0000000f1b1b7c10 */ /* 0x000fe200097fe4ff */
[-C--:B--2---:R-:W-:Y:S02]  /*1d40*/  IMAD R21, R21, R14.reuse, RZ ;  /* 0x0000000e15157224 */ /* 0x084fe400078e02ff */
[----:B------:R-:W-:-:S04]  /*1d50*/  IMAD.WIDE.U32 R6, R20, R14, R6 ;  /* 0x0000000e14067225 */ /* 0x000fc800078e0006 */
[----:B------:R-:W-:Y:S02]  /*1d60*/  IMAD R29, R20, R15, R21 ;  /* 0x0000000f141d7224 */ /* 0x000fe400078e0215 */
[----:B------:R-:W2:Y:S04]  /*1d70*/  LDG.E.64.CONSTANT R20, desc[UR12][R26.64] ;  /* 0x0000000c1a147981 */ /* 0x000ea8000c1e9b00 */
[----:B------:R-:W2:Y:S01]  /*1d80*/  LDG.E.64 R14, desc[UR12][R16.64+0x8] ;  /* 0x0000080c100e7981 */ /* 0x000ea2000c1e1b00 */
[----:B------:R-:W-:Y:S01]  /*1d90*/  IADD3 R22, P2, R26, UR6, RZ ;  /* 0x000000061a167c10 */ /* 0x000fe2000ff5e0ff */
[----:B------:R-:W-:-:S03]  /*1da0*/  IMAD.IADD R7, R7, 0x1, R29 ;  /* 0x0000000107077824 */ /* 0x000fc600078e021d */
[----:B------:R-:W-:-:S05]  /*1db0*/  IADD3.X R23, R27, UR15, RZ, P2, !PT ;  /* 0x0000000f1b177c10 */ /* 0x000fca00097fe4ff */
[----:B------:R-:W3:Y:S01]  /*1dc0*/  LDG.E.64.CONSTANT R28, desc[UR12][R22.64] ;  /* 0x0000000c161c7981 */ /* 0x000ee2000c1e9b00 */
[-C--:B--2---:R-:W-:Y:S02]  /*1dd0*/  IMAD R21, R21, R14.reuse, RZ ;  /* 0x0000000e15157224 */ /* 0x084fe400078e02ff */
[----:B------:R-:W-:-:S04]  /*1de0*/  IMAD.WIDE.U32 R6, R20, R14, R6 ;  /* 0x0000000e14067225 */ /* 0x000fc800078e0006 */
[----:B------:R-:W-:Y:S02]  /*1df0*/  IMAD R15, R20, R15, R21 ;  /* 0x0000000f140f7224 */ /* 0x000fe400078e0215 */
[----:B------:R-:W3:Y:S01]  /*1e00*/  LDG.E.64 R20, desc[UR12][R16.64+0x10] ;  /* 0x0000100c10147981 */ /* 0x000ee2000c1e1b00 */
[----:B------:R-:W-:Y:S02]  /*1e10*/  IADD3 R14, P2, R22, UR6, RZ ;  /* 0x00000006160e7c10 */ /* 0x000fe4000ff5e0ff */
[----:B------:R-:W-:Y:S02]  /*1e20*/  IADD3 R7, R7, R15, RZ ;  /* 0x0000000f07077210 */ /* 0x000fe40007ffe0ff */
[----:B------:R-:W-:Y:S01]  /*1e30*/  IADD3.X R15, R23, UR15, RZ, P2, !PT ;  /* 0x0000000f170f7c10 */ /* 0x000fe200097fe4ff */
[-C--:B---3--:R-:W-:Y:S02]  /*1e40*/  IMAD R27, R29, R20.reuse, RZ ;  /* 0x000000141d1b7224 */ /* 0x088fe400078e02ff */
[----:B------:R-:W-:-:S04]  /*1e50*/  IMAD.WIDE.U32 R6, R28, R20, R6 ;  /* 0x000000141c067225 */ /* 0x000fc800078e0006 */
[----:B------:R-:W-:Y:S02]  /*1e60*/  IMAD R21, R28, R21, R27 ;  /* 0x000000151c157224 */ /* 0x000fe400078e021b */
[----:B------:R-:W2:Y:S04]  /*1e70*/  LDG.E.64.CONSTANT R28, desc[UR12][R14.64] ;  /* 0x0000000c0e1c7981 */ /* 0x000ea8000c1e9b00 */
[----:B------:R-:W2:Y:S01]  /*1e80*/  LDG.E.64 R26, desc[UR12][R16.64+0x18] ;  /* 0x0000180c101a7981 */ /* 0x000ea2000c1e1b00 */
[----:B------:R-:W-:Y:S01]  /*1e90*/  IADD3 R20, P2, R14, UR6, RZ ;  /* 0x000000060e147c10 */ /* 0x000fe2000ff5e0ff */
[----:B------:R-:W-:-:S03]  /*1ea0*/  IMAD.IADD R7, R7, 0x1, R21 ;  /* 0x0000000107077824 */ /* 0x000fc600078e0215 */
[----:B------:R-:W-:Y:S01]  /*1eb0*/  IADD3.X R21, R15, UR15, RZ, P2, !PT ;  /* 0x0000000f0f157c10 */ /* 0x000fe200097fe4ff */
[-C--:B--2---:R-:W-:Y:S02]  /*1ec0*/  IMAD R23, R29, R26.reuse, RZ ;  /* 0x0000001a1d177224 */ /* 0x084fe400078e02ff */
[----:B------:R-:W-:-:S04]  /*1ed0*/  IMAD.WIDE.U32 R6, R28, R26, R6 ;  /* 0x0000001a1c067225 */ /* 0x000fc800078e0006 */
[----:B------:R-:W-:Y:S02]  /*1ee0*/  IMAD R23, R28, R27, R23 ;  /* 0x0000001b1c177224 */ /* 0x000fe400078e0217 */
[----:B------:R-:W2:Y:S04]  /*1ef0*/  LDG.E.64.CONSTANT R28, desc[UR12][R20.64] ;  /* 0x0000000c141c7981 */ /* 0x000ea8000c1e9b00 */
[----:B------:R-:W2:Y:S01]  /*1f00*/  LDG.E.64 R26, desc[UR12][R16.64+0x20] ;  /* 0x0000200c101a7981 */ /* 0x000ea2000c1e1b00 */
[----:B------:R-:W-:Y:S02]  /*1f10*/  IADD3 R14, P2, R20, UR6, RZ ;  /* 0x00000006140e7c10 */ /* 0x000fe4000ff5e0ff */
[----:B------:R-:W-:Y:S02]  /*1f20*/  IADD3 R7, R7, R23, RZ ;  /* 0x0000001707077210 */ /* 0x000fe40007ffe0ff */
[----:B------:R-:W-:Y:S01]  /*1f30*/  IADD3.X R15, R21, UR15, RZ, P2, !PT ;  /* 0x0000000f150f7c10 */ /* 0x000fe200097fe4ff */
[----:B--2---:R-:W-:-:S02]  /*1f40*/  IMAD R23, R29, R26, RZ ;  /* 0x0000001a1d177224 */ /* 0x004fc400078e02ff */
        /* <DEDUP_REMOVED lines=71> */
[----:B--2---:R-:W-:-:S04]  /*23c0*/  IMAD R23, R29, R26, RZ ;  /* 0x0000001a1d177224 */ /* 0x004fc800078e02ff */
[C---:B------:R-:W-:Y:S02]  /*23d0*/  IMAD R22, R28.reuse, R27, R23 ;  /* 0x0000001b1c167224 */ /* 0x040fe400078e0217 */
[----:B------:R-:W-:Y:S02]  /*23e0*/  IMAD.WIDE.U32 R28, R28, R26, R6 ;  /* 0x0000001a1c1c7225 */ /* 0x000fe400078e0006 */
[----:B------:R-:W2:Y:S04]  /*23f0*/  LDG.E.64.CONSTANT R26, desc[UR12][R20.64] ;  /* 0x0000000c141a7981 */ /* 0x000ea8000c1e9b00 */
[----:B------:R-:W2:Y:S01]  /*2400*/  LDG.E.64 R6, desc[UR12][R16.64+0x70] ;  /* 0x0000700c10067981 */ /* 0x000ea2000c1e1b00 */
[----:B------:R-:W-:Y:S02]  /*2410*/  IADD3 R14, P2, R20, UR6, RZ ;  /* 0x00000006140e7c10 */ /* 0x000fe4000ff5e0ff */
[----:B------:R-:W-:Y:S01]  /*2420*/  IADD3 R23, R29, R22, RZ ;  /* 0x000000161d177210 */ /* 0x000fe20007ffe0ff */
[----:B------:R-:W-:Y:S01]  /*2430*/  IMAD.MOV.U32 R22, RZ, RZ, R28 ;  /* 0x000000ffff167224 */ /* 0x000fe200078e001c */
[----:B------:R-:W-:-:S05]  /*2440*/  IADD3.X R15, R21, UR15, RZ, P2, !PT ;  /* 0x0000000f150f7c10 */ /* 0x000fca00097fe4ff */
[----:B------:R-:W3:Y:S01]  /*2450*/  LDG.E.64.CONSTANT R28, desc[UR12][R14.64] ;  /* 0x0000000c0e1c7981 */ /* 0x000ee2000c1e9b00 */
[----:B------:R-:W-:Y:S01]  /*2460*/  UIADD3 UR8, UP0, UR8, -0x10, URZ ;  /* 0xfffffff008087890 */ /* 0x000fe2000ff1e03f */
[----:B--2---:R-:W-:-:S04]  /*2470*/  IMAD R27, R27, R6, RZ ;  /* 0x000000061b1b7224 */ /* 0x004fc800078e02ff */
[C---:B------:R-:W-:Y:S02]  /*2480*/  IMAD R27, R26.reuse, R7, R27 ;  /* 0x000000071a1b7224 */ /* 0x040fe400078e021b */
[----:B------:R-:W-:Y:S02]  /*2490*/  IMAD.WIDE.U32 R6, R26, R6, R22 ;  /* 0x000000061a067225 */ /* 0x000fe400078e0016 */
[----:B------:R-:W3:Y:S01]  /*24a0*/  LDG.E.64 R22, desc[UR12][R16.64+0x78] ;  /* 0x0000780c10167981 */ /* 0x000ee2000c1e1b00 */
[----:B------:R-:W-:Y:S02]  /*24b0*/  UIADD3.X UR9, UR9, -0x1, URZ, UP0, !UPT ;  /* 0xffffffff09097890 */ /* 0x000fe400087fe43f */
[----:B------:R-:W-:-:S04]  /*24c0*/  UISETP.GT.U32.AND UP0, UPT, UR8, 0xc, UPT ;  /* 0x0000000c0800788c */ /* 0x000fc8000bf04070 */
[----:B------:R-:W-:-:S06]  /*24d0*/  UISETP.GT.AND.EX UP0, UPT, UR9, URZ, UPT, UP0 ;  /* 0x0000003f0900728c */ /* 0x000fcc000bf04300 */
[----:B------:R-:W-:Y:S02]  /*24e0*/  PLOP3.LUT P3, PT, PT, PT, UP0, 0x80, 0x0 ;  /* 0x000000000000781c */ /* 0x000fe40003f6f008 */
[----:B------:R-:W-:Y:S01]  /*24f0*/  IADD3 R7, R7, R27, RZ ;  /* 0x0000001b07077210 */ /* 0x000fe20007ffe0ff */
[----:B------:R-:W-:Y:S01]  /*2500*/  UIADD3 UR4, UP1, UR4, 0x10, URZ ;  /* 0x0000001004047890 */ /* 0x000fe2000ff3e03f */
[----:B------:R-:W-:-:S03]  /*2510*/  IADD3 R26, P2, R14, UR6, RZ ;  /* 0x000000060e1a7c10 */ /* 0x000fc6000ff5e0ff */
[----:B------:R-:W-:Y:S01]  /*2520*/  UIADD3.X UR5, URZ, UR5, URZ, UP1, !UPT ;  /* 0x000000053f057290 */ /* 0x000fe20008ffe43f */
[----:B------:R-:W-:Y:S01]  /*2530*/  IADD3.X R27, R15, UR15, RZ, P2, !PT ;  /* 0x0000000f0f1b7c10 */ /* 0x000fe200097fe4ff */
[-C--:B---3--:R-:W-:Y:S02]  /*2540*/  IMAD R21, R29, R22.reuse, RZ ;  /* 0x000000161d157224 */ /* 0x088fe400078e02ff */
[----:B------:R-:W-:-:S04]  /*2550*/  IMAD.WIDE.U32 R6, R28, R22, R6 ;  /* 0x000000161c067225 */ /* 0x000fc800078e0006 */
[----:B------:R-:W-:-:S04]  /*2560*/  IMAD R21, R28, R23, R21 ;  /* 0x000000171c157224 */ /* 0x000fc800078e0215 */
[----:B------:R-:W-:Y:S01]  /*2570*/  IMAD.IADD R7, R7, 0x1, R21 ;  /* 0x0000000107077824 */ /* 0x000fe200078e0215 */
[----:B------:R-:W-:Y:S06]  /*2580*/  @P3 BRA `(.L_x_6408) ;  /* 0xfffffff400c43947 */ /* 0x000fec000383ffff */
.L_x_6407:
[----:B------:R-:W-:-:S04]  /*2590*/  UISETP.GT.U32.AND UP0, UPT, UR8, 0x4, UPT ;  /* 0x000000040800788c */ /* 0x000fc8000bf04070 */
[----:B------:R-:W-:-:S06]  /*25a0*/  UISETP.GT.AND.EX UP0, UPT, UR9, URZ, UPT, UP0 ;  /* 0x0000003f0900728c */ /* 0x000fcc000bf04300 */
[----:B------:R-:W-:-:S13]  /*25b0*/  PLOP3.LUT P2, PT, PT, PT, UP0, 0x80, 0x0 ;  /* 0x000000000000781c */ /* 0x000fda0003f4f008 */
[----:B------:R-:W-:Y:S05]  /*25c0*/  @!P2 BRA `(.L_x_6409) ;  /* 0x000000040034a947 */ /* 0x000fea0003800000 */
[----:B------:R-:W-:Y:S01]  /*25d0*/  ULDC.64 UR10, c[0x0][0x230] ;  /* 0x00008c00000a7ab9 */ /* 0x000fe20000000a00 */
[----:B------:R-:W-:Y:S01]  /*25e0*/  MOV R22, R26 ;  /* 0x0000001a00167202 */ /* 0x000fe20000000f00 */
[----:B------:R-:W-:Y:S01]  /*25f0*/  ULEA UR10, UP0, UR4, UR10, 0x3 ;  /* 0x0000000a040a7291 */ /* 0x000fe2000f80183f */
[----:B------:R-:W-:-:S03]  /*2600*/  IMAD.MOV.U32 R23, RZ, RZ, R27 ;  /* 0x000000ffff177224 */ /* 0x000fc600078e001b */
[----:B------:R-:W-:Y:S02]  /*2610*/  ULEA.HI.X UR11, UR4, UR11, UR5, 0x3, UP0 ;  /* 0x0000000b040b7291 */ /* 0x000fe400080f1c05 */
[----:B------:R-:W-:Y:S01]  /*2620*/  MOV R16, UR10 ;  /* 0x0000000a00107c02 */ /* 0x000fe20008000f00 */
[----:B------:R-:W2:Y:S03]  /*2630*/  LDG.E.64.CONSTANT R20, desc[UR12][R22.64] ;  /* 0x0000000c16147981 */ /* 0x000ea6000c1e9b00 */
[----:B------:R-:W-:-:S05]  /*2640*/  IMAD.U32 R17, RZ, RZ, UR11 ;  /* 0x0000000bff117e24 */ /* 0x000fca000f8e00ff */
        /* <DEDUP_REMOVED lines=10> */
[----:B------:R-:W-:-:S05]  /*26f0*/  IADD3.X R23, R27, UR15, RZ, P0, !PT ;  /* 0x0000000f1b177c10 */ /* 0x000fca00087fe4ff */
[----:B------:R-:W3:Y:S01]  /*2700*/  LDG.E.64.CONSTANT R28, desc[UR12][R22.64] ;  /* 0x0000000c161c7981 */ /* 0x000ee2000c1e9b00 */
[-C--:B--2---:R-:W-:Y:S02]  /*2710*/  IMAD R21, R21, R14.reuse, RZ ;  /* 0x0000000e15157224 */ /* 0x084fe400078e02ff */
[----:B------:R-:W-:-:S04]  /*2720*/  IMAD.WIDE.U32 R6, R20, R14, R6 ;  /* 0x0000000e14067225 */ /* 0x000fc800078e0006 */
[----:B------:R-:W-:Y:S02]  /*2730*/  IMAD R15, R20, R15, R21 ;  /* 0x0000000f140f7224 */ /* 0x000fe400078e0215 */
[----:B------:R-:W3:Y:S01]  /*2740*/  LDG.E.64 R20, desc[UR12][R16.64+0x10] ;  /* 0x0000100c10147981 */ /* 0x000ee2000c1e1b00 */
[----:B------:R-:W-:Y:S01]  /*2750*/  IADD3 R14, P0, R22, UR6, RZ ;  /* 0x00000006160e7c10 */ /* 0x000fe2000ff1e0ff */
[----:B------:R-:W-:-:S03]  /*2760*/  IMAD.IADD R7, R7, 0x1, R15 ;  /* 0x0000000107077824 */ /* 0x000fc600078e020f */
[----:B------:R-:W-:Y:S01]  /*2770*/  IADD3.X R15, R23, UR15, RZ, P0, !PT ;  /* 0x0000000f170f7c10 */ /* 0x000fe200087fe4ff */
[-C--:B---3--:R-:W-:Y:S02]  /*2780*/  IMAD R27, R29, R20.reuse, RZ ;  /* 0x000000141d1b7224 */ /* 0x088fe400078e02ff */
        /* <DEDUP_REMOVED lines=23> */
[----:B--2---:R-:W-:-:S04]  /*2900*/  IMAD R23, R29, R26, RZ ;  /* 0x0000001a1d177224 */ /* 0x004fc800078e02ff */
[C---:B------:R-:W-:Y:S02]  /*2910*/  IMAD R22, R28.reuse, R27, R23 ;  /* 0x0000001b1c167224 */ /* 0x040fe400078e0217 */
[----:B------:R-:W-:Y:S02]  /*2920*/  IMAD.WIDE.U32 R28, R28, R26, R6 ;  /* 0x0000001a1c1c7225 */ /* 0x000fe400078e0006 */
[----:B------:R-:W2:Y:S04]  /*2930*/  LDG.E.64.CONSTANT R26, desc[UR12][R20.64] ;  /* 0x0000000c141a7981 */ /* 0x000ea8000c1e9b00 */
[----:B------:R-:W2:Y:S01]  /*2940*/  LDG.E.64 R6, desc[UR12][R16.64+0x30] ;  /* 0x0000300c10067981 */ /* 0x000ea2000c1e1b00 */
[----:B------:R-:W-:Y:S01]  /*2950*/  IADD3 R14, P0, R20, UR6, RZ ;  /* 0x00000006140e7c10 */ /* 0x000fe2000ff1e0ff */
[----:B------:R-:W-:Y:S01]  /*2960*/  IMAD.IADD R23, R29, 0x1, R22 ;  /* 0x000000011d177824 */ /* 0x000fe200078e0216 */
[----:B------:R-:W-:-:S02]  /*2970*/  MOV R22, R28 ;  /* 0x0000001c00167202 */ /* 0x000fc40000000f00 */
[----:B------:R-:W-:-:S05]  /*2980*/  IADD3.X R15, R21, UR15, RZ, P0, !PT ;  /* 0x0000000f150f7c10 */ /* 0x000fca00087fe4ff */
[----:B------:R-:W3:Y:S01]  /*2990*/  LDG.E.64.CONSTANT R28, desc[UR12][R14.64] ;  /* 0x0000000c0e1c7981 */ /* 0x000ee2000c1e9b00 */
[----:B--2---:R-:W-:-:S04]  /*29a0*/  IMAD R27, R27, R6, RZ ;  /* 0x000000061b1b7224 */ /* 0x004fc800078e02ff */
[C---:B------:R-:W-:Y:S02]  /*29b0*/  IMAD R27, R26.reuse, R7, R27 ;  /* 0x000000071a1b7224 */ /* 0x040fe400078e021b */
[----:B------:R-:W-:Y:S02]  /*29c0*/  IMAD.WIDE.U32 R6, R26, R6, R22 ;  /* 0x000000061a067225 */ /* 0x000fe400078e0016 */
[----:B------:R-:W3:Y:S02]  /*29d0*/  LDG.E.64 R22, desc[UR12][R16.64+0x38] ;  /* 0x0000380c10167981 */ /* 0x000ee4000c1e1b00 */
[----:B------:R-:W-:Y:S01]  /*29e0*/  IMAD.IADD R7, R7, 0x1, R27 ;  /* 0x0000000107077824 */ /* 0x000fe200078e021b */
[----:B------:R-:W-:Y:S01]  /*29f0*/  IADD3 R26, P2, R14, UR6, RZ ;  /* 0x000000060e1a7c10 */ /* 0x000fe2000ff5e0ff */
[----:B------:R-:W-:Y:S01]  /*2a00*/  UIADD3 UR8, UP1, UR8, -0x8, URZ ;  /* 0xfffffff808087890 */ /* 0x000fe2000ff3e03f */
[----:B------:R-:W-:Y:S01]  /*2a10*/  PLOP3.LUT P0, PT, PT, PT, PT, 0x8, 0x0 ;  /* 0x000000000000781c */ /* 0x000fe20003f0e170 */
[----:B------:R-:W-:Y:S01]  /*2a20*/  UIADD3 UR4, UP0, UR4, 0x8, URZ ;  /* 0x0000000804047890 */ /* 0x000fe2000ff1e03f */
[----:B------:R-:W-:Y:S01]  /*2a30*/  IADD3.X R27, R15, UR15, RZ, P2, !PT ;  /* 0x0000000f0f1b7c10 */ /* 0x000fe200097fe4ff */
[----:B------:R-:W-:-:S02]  /*2a40*/  UIADD3.X UR9, UR9, -0x1, URZ, UP1, !UPT ;  /* 0xffffffff09097890 */ /* 0x000fc40008ffe43f */
[----:B------:R-:W-:Y:S01]  /*2a50*/  UIADD3.X UR5, URZ, UR5, URZ, UP0, !UPT ;  /* 0x000000053f057290 */ /* 0x000fe200087fe43f */
[-C--:B---3--:R-:W-:Y:S02]  /*2a60*/  IMAD R21, R29, R22.reuse, RZ ;  /* 0x000000161d157224 */ /* 0x088fe400078e02ff */
[----:B------:R-:W-:-:S04]  /*2a70*/  IMAD.WIDE.U32 R6, R28, R22, R6 ;  /* 0x000000161c067225 */ /* 0x000fc800078e0006 */
[----:B------:R-:W-:-:S05]  /*2a80*/  IMAD R21, R28, R23, R21 ;  /* 0x000000171c157224 */ /* 0x000fca00078e0215 */
[----:B------:R-:W-:-:S07]  /*2a90*/  IADD3 R7, R7, R21, RZ ;  /* 0x0000001507077210 */ /* 0x000fce0007ffe0ff */
.L_x_6409:
[----:B------:R-:W-:-:S04]  /*2aa0*/  ISETP.NE.U32.AND P2, PT, RZ, UR8, PT ;  /* 0x00000008ff007c0c */ /* 0x000fc8000bf45070 */
[----:B------:R-:W-:-:S13]  /*2ab0*/  ISETP.NE.OR.EX P0, PT, RZ, UR9, P0, P2 ;  /* 0x00000009ff007c0c */ /* 0x000fda0008705720 */
[----:B------:R-:W-:Y:S05]  /*2ac0*/  @!P0 BRA `(.L_x_6405) ;  /* 0x0000000000b08947 */ /* 0x000fea0003800000 */
.L_x_6406:
[----:B------:R-:W-:Y:S01]  /*2ad0*/  ULEA UR10, UP0, UR4, UR22, 0x3 ;  /* 0x00000016040a7291 */ /* 0x000fe2000f80183f */
[----:B------:R-:W2:Y:S03]  /*2ae0*/  LDG.E.64.CONSTANT R20, desc[UR12][R26.64] ;  /* 0x0000000c1a147981 */ /* 0x000ea6000c1e9b00 */
[----:B------:R-:W-:Y:S02]  /*2af0*/  ULEA.HI.X UR11, UR4, UR23, UR5, 0x3, UP0 ;  /* 0x00000017040b7291 */ /* 0x000fe400080f1c05 */
[----:B------:R-:W-:-:S04]  /*2b00*/  IMAD.U32 R16, RZ, RZ, UR10 ;  /* 0x0000000aff107e24 */ /* 0x000fc8000f8e00ff */
[----:B------:R-:W-:-:S05]  /*2b10*/  MOV R17, UR11 ;  /* 0x0000000b00117c02 */ /* 0x000fca0008000f00 */
[----:B------:R-:W2:Y:S01]  /*2b20*/  LDG.E.64 R22, desc[UR12][R16.64] ;  /* 0x0000000c10167981 */ /* 0x000ea2000c1e1b00 */
[----:B------:R-:W-:-:S04]  /*2b30*/  IADD3 R14, P0, R26, UR6, RZ ;  /* 0x000000061a0e7c10 */ /* 0x000fc8000ff1e0ff */
[----:B------:R-:W-:Y:S01]  /*2b40*/  IADD3.X R15, R27, UR15, RZ, P0, !PT ;  /* 0x0000000f1b0f7c10 */ /* 0x000fe200087fe4ff */
[----:B--2---:R-:W-:Y:S02]  /*2b50*/  IMAD R21, R21, R22, RZ ;  /* 0x0000001615157224 */ /* 0x004fe400078e02ff */
[----:B------:R-:W-:-:S04]  /*2b60*/  IMAD.WIDE.U32 R6, R22, R20, R6 ;  /* 0x0000001416067225 */ /* 0x000fc800078e0006 */
[----:B------:R-:W-:Y:S02]  /*2b70*/  IMAD R29, R23, R20, R21 ;  /* 0x00000014171d7224 */ /* 0x000fe400078e0215 */
[----:B------:R-:W2:Y:S04]  /*2b80*/  LDG.E.64.CONSTANT R20, desc[UR12][R14.64] ;  /* 0x0000000c0e147981 */ /* 0x000ea8000c1e9b00 */
[----:B------:R-:W2:Y:S01]  /*2b90*/  LDG.E.64 R22, desc[UR12][R16.64+0x8] ;  /* 0x0000080c10167981 */ /* 0x000ea2000c1e1b00 */
[----:B------:R-:W-:Y:S01]  /*2ba0*/  IADD3 R26, P0, R14, UR6, RZ ;  /* 0x000000060e1a7c10 */ /* 0x000fe2000ff1e0ff */
[----:B------:R-:W-:-:S03]  /*2bb0*/  IMAD.IADD R7, R7, 0x1, R29 ;  /* 0x0000000107077824 */ /* 0x000fc600078e021d */
[----:B------:R-:W-:Y:S01]  /*2bc0*/  IADD3.X R27, R15, UR15, RZ, P0, !PT ;  /* 0x0000000f0f1b7c10 */ /* 0x000fe200087fe4ff */
[----:B--2---:R-:W-:Y:S02]  /*2bd0*/  IMAD R21, R21, R22, RZ ;  /* 0x0000001615157224 */ /* 0x004fe400078e02ff */
[-C--:B------:R-:W-:Y:S02]  /*2be0*/  IMAD.WIDE.U32 R28, R22, R20.reuse, R6 ;  /* 0x00000014161c7225 */ /* 0x080fe400078e0006 */
[----:B------:R-:W2:Y:S02]  /*2bf0*/  LDG.E.64.CONSTANT R6, desc[UR12][R26.64] ;  /* 0x0000000c1a067981 */ /* 0x000ea4000c1e9b00 */
[----:B------:R-:W-:Y:S02]  /*2c00*/  IMAD R21, R23, R20, R21 ;  /* 0x0000001417157224 */ /* 0x000fe400078e0215 */
[----:B------:R-:W2:Y:S01]  /*2c10*/  LDG.E.64 R22, desc[UR12][R16.64+0x10] ;  /* 0x0000100c10167981 */ /* 0x000ea2000c1e1b00 */
[----:B------:R-:W-:-:S02]  /*2c20*/  IADD3 R14, P0, R26, UR6, RZ ;  /* 0x000000061a0e7c10 */ /* 0x000fc4000ff1e0ff */
[----:B------:R-:W-:Y:S02]  /*2c30*/  IADD3 R21, R29, R21, RZ ;  /* 0x000000151d157210 */ /* 0x000fe40007ffe0ff */
[----:B------:R-:W-:Y:S02]  /*2c40*/  MOV R20, R28 ;  /* 0x0000001c00147202 */ /* 0x000fe40000000f00 */
[----:B------:R-:W-:Y:S01]  /*2c50*/  IADD3.X R15, R27, UR15, RZ, P0, !PT ;  /* 0x0000000f1b0f7c10 */ /* 0x000fe200087fe4ff */
[----:B------:R-:W3:Y:S01]  /*2c60*/  LDG.E.64 R28, desc[UR12][R16.64+0x18] ;  /* 0x0000180c101c7981 */ /* 0x000ee2000c1e1b00 */
[----:B------:R-:W-:Y:S01]  /*2c70*/  UIADD3 UR8, UP0, UR8, -0x4, URZ ;  /* 0xfffffffc08087890 */ /* 0x000fe2000ff1e03f */
[----:B--2---:R-:W-:-:S04]  /*2c80*/  IMAD R7, R7, R22, RZ ;  /* 0x0000001607077224 */ /* 0x004fc800078e02ff */
[-C--:B------:R-:W-:Y:S02]  /*2c90*/  IMAD R23, R23, R6.reuse, R7 ;  /* 0x0000000617177224 */ /* 0x080fe400078e0207 */
[----:B------:R-:W-:Y:S02]  /*2ca0*/  IMAD.WIDE.U32 R6, R22, R6, R20 ;  /* 0x0000000616067225 */ /* 0x000fe400078e0014 */
[----:B------:R-:W3:Y:S01]  /*2cb0*/  LDG.E.64.CONSTANT R20, desc[UR12][R14.64] ;  /* 0x0000000c0e147981 */ /* 0x000ee2000c1e9b00 */
[----:B------:R-:W-:Y:S01]  /*2cc0*/  UIADD3.X UR9, UR9, -0x1, URZ, UP0, !UPT ;  /* 0xffffffff09097890 */ /* 0x000fe200087fe43f */
[----:B------:R-:W-:-:S05]  /*2cd0*/  ISETP.NE.U32.AND P0, PT, RZ, UR8, PT ;  /* 0x00000008ff007c0c */ /* 0x000fca000bf05070 */
        /* <DEDUP_REMOVED lines=11> */
.L_x_6405:
[----:B------:R-:W-:-:S06]  /*2d90*/  ULOP3.LUT UR18, UR18, 0x3, URZ, 0xc0, !UPT ;  /* 0x0000000312127892 */ /* 0x000fcc000f8ec03f */
[----:B------:R-:W-:-:S04]  /*2da0*/  ISETP.NE.U32.AND P0, PT, RZ, UR18, PT ;  /* 0x00000012ff007c0c */ /* 0x000fc8000bf05070 */
[----:B------:R-:W-:-:S13]  /*2db0*/  ISETP.NE.AND.EX P0, PT, RZ, RZ, PT, P0 ;  /* 0x000000ffff00720c */ /* 0x000fda0003f05300 */
[----:B------:R-:W-:Y:S05]  /*2dc0*/  @!P0 BRA `(.L_x_6404) ;  /* 0x0000000000c08947 */ /* 0x000fea0003800000 */
[----:B------:R-:W0:Y:S01]  /*2dd0*/  LDC.64 R14, c[0x0][0x238] ;  /* 0x00008e00ff0e7b82 */ /* 0x000e220000000a00 */
[----:B------:R-:W-:Y:S01]  /*2de0*/  MOV R18, R12 ;  /* 0x0000000c00127202 */ /* 0x000fe20000000f00 */
[----:B------:R-:W-:Y:S01]  /*2df0*/  ULDC.64 UR6, c[0x0][0x230] ;  /* 0x00008c0000067ab9 */ /* 0x000fe20000000a00 */
[----:B------:R-:W-:Y:S01]  /*2e00*/  ULDC.64 UR8, c[0x0][0x218] ;  /* 0x0000860000087ab9 */ /* 0x000fe20000000a00 */
[----:B------:R-:W-:Y:S01]  /*2e10*/  ULEA UR6, UP0, UR4, UR6, 0x3 ;  /* 0x0000000604067291 */ /* 0x000fe2000f80183f */
[----:B0-----:R-:W-:-:S03]  /*2e20*/  IMAD R16, R14, UR5, RZ ;  /* 0x000000050e107c24 */ /* 0x001fc6000f8e02ff */
[----:B------:R-:W-:Y:S02]  /*2e30*/  ULEA.HI.X UR5, UR4, UR7, UR5, 0x3, UP0 ;  /* 0x0000000704057291 */ /* 0x000fe400080f1c05 */
[----:B------:R-:W-:-:S04]  /*2e40*/  IMAD.WIDE.U32 R20, R14, UR4, R18 ;  /* 0x000000040e147c25 */ /* 0x000fc8000f8e0012 */
[----:B------:R-:W-:Y:S01]  /*2e50*/  IMAD R27, R15, UR4, R16 ;  /* 0x000000040f1b7c24 */ /* 0x000fe2000f8e0210 */
[----:B------:R-:W-:Y:S02]  /*2e60*/  LEA R28, P0, R20, UR8, 0x3 ;  /* 0x00000008141c7c11 */ /* 0x000fe4000f8018ff */
[----:B------:R-:W-:Y:S01]  /*2e70*/  MOV R16, UR6 ;  /* 0x0000000600107c02 */ /* 0x000fe20008000f00 */
[----:B------:R-:W-:Y:S01]  /*2e80*/  IMAD.IADD R21, R21, 0x1, R27 ;  /* 0x0000000115157824 */ /* 0x000fe200078e021b */
[----:B------:R-:W-:-:S04]  /*2e90*/  MOV R17, UR5 ;  /* 0x0000000500117c02 */ /* 0x000fc80008000f00 */
[----:B------:R-:W-:Y:S02]  /*2ea0*/  LEA.HI.X R29, R20, UR9, R21, 0x3, P0 ;  /* 0x00000009141d7c11 */ /* 0x000fe400080f1c15 */
[----:B------:R-:W2:Y:S04]  /*2eb0*/  LDG.E.64 R20, desc[UR12][R16.64] ;  /* 0x0000000c10147981 */ /* 0x000ea8000c1e1b00 */
[----:B------:R-:W2:Y:S01]  /*2ec0*/  LDG.E.64.CONSTANT R22, desc[UR12][R28.64] ;  /* 0x0000000c1c167981 */ /* 0x000ea2000c1e9b00 */
        /* <DEDUP_REMOVED lines=15> */
[C---:B------:R-:W-:Y:S01]  /*2fc0*/  LEA R18, P2, R12.reuse, UR8, 0x3 ;  /* 0x000000080c127c11 */ /* 0x040fe2000f8418ff */
[----:B------:R-:W2:Y:S03]  /*2fd0*/  LDG.E.64 R20, desc[UR12][R16.64+0x8] ;  /* 0x0000080c10147981 */ /* 0x000ea6000c1e1b00 */
[----:B------:R-:W-:Y:S02]  /*2fe0*/  LEA.HI.X R19, R12, UR9, R19, 0x3, P2 ;  /* 0x000000090c137c11 */ /* 0x000fe400090f1c13 */
[----:B------:R-:W-:-:S03]  /*2ff0*/  @P0 LEA R12, P2, R14, R18, 0x3 ;  /* 0x000000120e0c0211 */ /* 0x000fc600078418ff */
[----:B------:R-:W2:Y:S01]  /*3000*/  LDG.E.64.CONSTANT R22, desc[UR12][R18.64] ;  /* 0x0000000c12167981 */ /* 0x000ea2000c1e9b00 */
[----:B------:R-:W-:-:S03]  /*3010*/  @P0 LEA.HI.X R13, R14, R19, R15, 0x3, P2 ;  /* 0x000000130e0d0211 */ /* 0x000fc600010f1c0f */
[----:B------:R-:W3:Y:S04]  /*3020*/  @P0 LDG.E.64 R14, desc[UR12][R16.64+0x10] ;  /* 0x0000100c100e0981 */ /* 0x000ee8000c1e1b00 */
[----:B------:R-:W3:Y:S01]  /*3030*/  @P0 LDG.E.64.CONSTANT R12, desc[UR12][R12.64] ;  /* 0x0000000c0c0c0981 */ /* 0x000ee2000c1e9b00 */
[-C--:B--2---:R-:W-:Y:S02]  /*3040*/  IMAD R23, R23, R20.reuse, RZ ;  /* 0x0000001417177224 */ /* 0x084fe400078e02ff */
[----:B------:R-:W-:-:S04]  /*3050*/  IMAD.WIDE.U32 R6, R22, R20, R6 ;  /* 0x0000001416067225 */ /* 0x000fc800078e0006 */
[----:B------:R-:W-:Y:S02]  /*3060*/  IMAD R23, R22, R21, R23 ;  /* 0x0000001516177224 */ /* 0x000fe400078e0217 */
[----:B---3--:R-:W-:-:S03]  /*3070*/  @P0 IMAD R21, R13, R14, RZ ;  /* 0x0000000e0d150224 */ /* 0x008fc600078e02ff */
[----:B------:R-:W-:Y:S01]  /*3080*/  IADD3 R7, R7, R23, RZ ;  /* 0x0000001707077210 */ /* 0x000fe20007ffe0ff */
[C---:B------:R-:W-:Y:S02]  /*3090*/  @P0 IMAD R21, R12.reuse, R15, R21 ;  /* 0x0000000f0c150224 */ /* 0x040fe400078e0215 */
[----:B------:R-:W-:-:S04]  /*30a0*/  @P0 IMAD.WIDE.U32 R14, R12, R14, R6 ;  /* 0x0000000e0c0e0225 */ /* 0x000fc800078e0006 */
[----:B------:R-:W-:Y:S01]  /*30b0*/  @P0 IMAD.MOV.U32 R6, RZ, RZ, R14 ;  /* 0x000000ffff060224 */ /* 0x000fe200078e000e */
[----:B------:R-:W-:-:S07]  /*30c0*/  @P0 IADD3 R7, R15, R21, RZ ;  /* 0x000000150f070210 */ /* 0x000fce0007ffe0ff */
.L_x_6404:
[----:B------:R-:W-:Y:S05]  /*30d0*/  BSYNC B0 ;  /* 0x0000000000007941 */ /* 0x000fea0003800000 */
.L_x_6403:
[----:B------:R-:W-:Y:S01]  /*30e0*/  UIMAD UR16, UR14, -0x200, UR16 ;  /* 0xfffffe000e1078a4 */ /* 0x000fe2000f8e0210 */
[----:B------:R-:W-:Y:S01]  /*30f0*/  IADD3 R12, R0, 0x100, RZ ;  /* 0x00000100000c7810 */ /* 0x000fe20007ffe0ff */
[----:B------:R-:W-:Y:S04]  /*3100*/  BSSY B0, `(.L_x_6410) ;  /* 0x0000170000007945 */ /* 0x000fe80003800000 */
[----:B------:R-:W-:-:S13]  /*3110*/  ISETP.GE.AND P0, PT, R12, UR16, PT ;  /* 0x000000100c007c0c */ /* 0x000fda000bf06270 */
[----:B------:R-:W-:Y:S05]  /*3120*/  @P0 BRA `(.L_x_6411) ;  /* 0x0000001400b40947 */ /* 0x000fea0003800000 */
[----:B------:R-:W-:Y:S01]  /*3130*/  ULDC.64 UR18, c[0x0][0x228] ;  /* 0x00008a0000127ab9 */ /* 0x000fe20000000a00 */
[----:B------:R-:W-:Y:S01]  /*3140*/  ULDC.64 UR20, c[0x0][0x238] ;  /* 0x00008e0000147ab9 */ /* 0x000fe20000000a00 */
[----:B------:R-:W-:-:S04]  /*3150*/  UIADD3 UR4, UP0, UR18, -0x1, URZ ;  /* 0xffffffff12047890 */ /* 0x000fc8000ff1e03f */
[----:B------:R-:W-:Y:S02]  /*3160*/  UIADD3.X UR6, UR19, -0x1, URZ, UP0, !UPT ;  /* 0xffffffff13067890 */ /* 0x000fe400087fe43f */
[----:B------:R-:W-:-:S03]  /*3170*/  UISETP.GE.U32.AND UP0, UPT, UR4, 0x3, UPT ;  /* 0x000000030400788c */ /* 0x000fc6000bf06070 */
[----:B------:R-:W-:Y:S01]  /*3180*/  ULDC.64 UR4, c[0x0][0x220] ;  /* 0x0000880000047ab9 */ /* 0x000fe20000000a00 */
[----:B------:R-:W-:Y:S01]  /*3190*/  UISETP.GE.U32.AND.EX UP0, UPT, UR6, URZ, UPT, UP0 ;  /* 0x0000003f0600728c */ /* 0x000fe2000bf06100 */
[----:B-----5:R-:W-:Y:S01]  /*31a0*/  IMAD R5, R11, UR4, RZ ;  /* 0x000000040b057c24 */ /* 0x020fe2000f8e02ff */
[----:B------:R-:W-:Y:S01]  /*31b0*/  ULOP3.LUT UR6, UR18, 0x3, URZ, 0xc0, !UPT ;  /* 0x0000000312067892 */ /* 0x000fe2000f8ec03f */
[C---:B------:R-:W-:Y:S01]  /*31c0*/  IMAD.WIDE.U32 R12, R10.reuse, UR4, RZ ;  /* 0x000000040a0c7c25 */ /* 0x040fe2000f8e00ff */
[----:B------:R-:W-:Y:S02]  /*31d0*/  UMOV UR4, URZ ;  /* 0x0000003f00047c82 */ /* 0x000fe40008000000 */
[----:B------:R-:W-:Y:S01]  /*31e0*/  PLOP3.LUT P0, PT, PT, PT, UP0, 0x80, 0x0 ;  /* 0x000000000000781c */ /* 0x000fe20003f0f008 */
[----:B------:R-:W-:Y:S01]  /*31f0*/  IMAD R11, R10, UR5, R5 ;  /* 0x000000050a0b7c24 */ /* 0x000fe2000f8e0205 */
[----:B------:R-:W-:Y:S01]  /*3200*/  UMOV UR5, URZ ;  /* 0x0000003f00057c82 */ /* 0x000fe20008000000 */
[----:B------:R-:W-:-:S03]  /*3210*/  CS2R R4, SRZ ;  /* 0x0000000000047805 */ /* 0x000fc6000001ff00 */
[----:B------:R-:W-:-:S07]  /*3220*/  IADD3 R21, R13, R11, RZ ;  /* 0x0000000b0d157210 */ /* 0x000fce0007ffe0ff */
[----:B------:R-:W-:Y:S05]  /*3230*/  @!P0 BRA `(.L_x_6412) ;  /* 0x00000010008c8947 */ /* 0x000fea0003800000 */
[----:B------:R-:W-:Y:S01]  /*3240*/  UIADD3 UR6, UP0, -UR6, UR18, URZ ;  /* 0x0000001206067290 */ /* 0x000fe2000ff1e13f */
[----:B------:R-:W-:Y:S01]  /*3250*/  IADD3 R11, R11, R13, RZ ;  /* 0x0000000d0b0b7210 */ /* 0x000fe20007ffe0ff */
[----:B------:R-:W-:Y:S02]  /*3260*/  USHF.L.U32 UR4, UR21, 0x3, URZ ;  /* 0x0000000315047899 */ /* 0x000fe4000800063f */
[----:B------:R-:W-:Y:S02]  /*3270*/  UIADD3.X UR7, UR19, -0x1, URZ, UP0, !UPT ;  /* 0xffffffff13077890 */ /* 0x000fe400087fe43f */
[----:B------:R-:W-:Y:S01]  /*3280*/  ISETP.LT.U32.AND P0, PT, RZ, UR6, PT ;  /* 0x00000006ff007c0c */ /* 0x000fe2000bf01070 */
[----:B------:R-:W-:Y:S01]  /*3290*/  ULDC.64 UR8, c[0x0][0x218] ;  /* 0x0000860000087ab9 */ /* 0x000fe20000000a00 */
[----:B------:R-:W-:Y:S01]  /*32a0*/  UIMAD.WIDE.U32 UR22, UR20, 0x8, URZ ;  /* 0x00000008141678a5 */ /* 0x000fe2000f8e003f */
[C---:B------:R-:W-:Y:S01]  /*32b0*/  LEA R18, P2, R12.reuse, UR8, 0x3 ;  /* 0x000000080c127c11 */ /* 0x040fe2000f8418ff */
[----:B------:R-:W-:Y:S01]  /*32c0*/  IMAD.U32 R10, RZ, RZ, UR7 ;  /* 0x00000007ff0a7e24 */ /* 0x000fe2000f8e00ff */
[----:B------:R-:W-:Y:S01]  /*32d0*/  UMOV UR5, URZ ;  /* 0x0000003f00057c82 */ /* 0x000fe20008000000 */
[----:B------:R-:W-:Y:S01]  /*32e0*/  UIADD3 UR10, UR23, UR4, URZ ;  /* 0x00000004170a7290 */ /* 0x000fe2000fffe03f */
[----:B------:R-:W-:Y:S01]  /*32f0*/  LEA.HI.X R11, R12, UR9, R11, 0x3, P2 ;  /* 0x000000090c0b7c11 */ /* 0x000fe200090f1c0b */
[----:B------:R-:W-:Y:S01]  /*3300*/  ULDC.64 UR26, c[0x0][0x230] ;  /* 0x00008c00001a7ab9 */ /* 0x000fe20000000a00 */
[----:B------:R-:W-:Y:S01]  /*3310*/  ISETP.GT.AND.EX P0, PT, R10, RZ, PT, P0 ;  /* 0x000000ff0a00720c */ /* 0x000fe20003f04300 */
[----:B------:R-:W-:-:S12]  /*3320*/  UMOV UR4, URZ ;  /* 0x0000003f00047c82 */ /* 0x000fd80008000000 */
        /* <DEDUP_REMOVED lines=8> */
.L_x_6415:
[----:B------:R-:W-:Y:S01]  /*33b0*/  ULEA UR8, UP0, UR4, UR24, 0x3 ;  /* 0x0000001804087291 */ /* 0x000fe2000f80183f */
[----:B------:R-:W-:Y:S02]  /*33c0*/  MOV R19, R11 ;  /* 0x0000000b00137202 */ /* 0x000fe40000000f00 */
[----:B------:R-:W-:Y:S01]  /*33d0*/  IADD3 R10, P2, R18, UR22, RZ ;  /* 0x00000016120a7c10 */ /* 0x000fe2000ff5e0ff */
[----:B------:R-:W-:Y:S02]  /*33e0*/  ULEA.HI.X UR9, UR4, UR25, UR5, 0x3, UP0 ;  /* 0x0000001904097291 */ /* 0x000fe400080f1c05 */
[----:B------:R-:W-:Y:S01]  /*33f0*/  MOV R16, UR8 ;  /* 0x0000000800107c02 */ /* 0x000fe20008000f00 */
[----:B------:R-:W2:Y:S03]  /*3400*/  LDG.E.64.CONSTANT R18, desc[UR12][R18.64] ;  /* 0x0000000c12127981 */ /* 0x000ea6000c1e9b00 */
[----:B------:R-:W-:Y:S01]  /*3410*/  IMAD.U32 R17, RZ, RZ, UR9 ;  /* 0x00000009ff117e24 */ /* 0x000fe2000f8e00ff */
[----:B------:R-:W-:-:S04]  /*3420*/  IADD3.X R11, R11, UR10, RZ, P2, !PT ;  /* 0x0000000a0b0b7c10 */ /* 0x000fc800097fe4ff */
[----:B------:R-:W2:Y:S04]  /*3430*/  LDG.E.64 R14, desc[UR12][R16.64] ;  /* 0x0000000c100e7981 */ /* 0x000ea8000c1e1b00 */
[----:B------:R-:W3:Y:S04]  /*3440*/  LDG.E.64.CONSTANT R26, desc[UR12][R10.64] ;  /* 0x0000000c0a1a7981 */ /* 0x000ee8000c1e9b00 */
[----:B------:R-:W3:Y:S01]  /*3450*/  LDG.E.64 R22, desc[UR12][R16.64+0x8] ;  /* 0x0000080c10167981 */ /* 0x000ee2000c1e1b00 */
[-C--:B--2---:R-:W-:Y:S02]  /*3460*/  IMAD R19, R19, R14.reuse, RZ ;  /* 0x0000000e13137224 */ /* 0x084fe400078e02ff */
[----:B------:R-:W-:Y:S01]  /*3470*/  IMAD.WIDE.U32 R4, R18, R14, R4 ;  /* 0x0000000e12047225 */ /* 0x000fe200078e0004 */
[----:B------:R-:W-:-:S03]  /*3480*/  IADD3 R14, P2, R10, UR22, RZ ;  /* 0x000000160a0e7c10 */ /* 0x000fc6000ff5e0ff */
[----:B------:R-:W-:Y:S02]  /*3490*/  IMAD R15, R18, R15, R19 ;  /* 0x0000000f120f7224 */ /* 0x000fe400078e0213 */
[----:B---3--:R-:W-:-:S03]  /*34a0*/  IMAD R27, R27, R22, RZ ;  /* 0x000000161b1b7224 */ /* 0x008fc600078e02ff */
[----:B------:R-:W-:Y:S02]  /*34b0*/  IADD3 R5, R5, R15, RZ ;  /* 0x0000000f05057210 */ /* 0x000fe40007ffe0ff */
[----:B------:R-:W-:Y:S01]  /*34c0*/  IADD3.X R15, R11, UR10, RZ, P2, !PT ;  /* 0x0000000a0b0f7c10 */ /* 0x000fe200097fe4ff */
[C---:B------:R-:W-:Y:S01]  /*34d0*/  IMAD R18, R26.reuse, R23, R27 ;  /* 0x000000171a127224 */ /* 0x040fe200078e021b */
[----:B------:R-:W2:Y:S01]  /*34e0*/  LDG.E.64 R10, desc[UR12][R16.64+0x10] ;  /* 0x0000100c100a7981 */ /* 0x000ea2000c1e1b00 */
[----:B------:R-:W-:Y:S01]  /*34f0*/  IMAD.WIDE.U32 R22, R26, R22, R4 ;  /* 0x000000161a167225 */ /* 0x000fe200078e0004 */
[----:B------:R-:W-:Y:S02]  /*3500*/  IADD3 R4, P2, R14, UR22, RZ ;  /* 0x000000160e047c10 */ /* 0x000fe4000ff5e0ff */
[----:B------:R-:W2:Y:S02]  /*3510*/  LDG.E.64.CONSTANT R26, desc[UR12][R14.64] ;  /* 0x0000000c0e1a7981 */ /* 0x000ea4000c1e9b00 */
[----:B------:R-:W-:Y:S01]  /*3520*/  IADD3.X R5, R15, UR10, RZ, P2, !PT ;  /* 0x0000000a0f057c10 */ /* 0x000fe200097fe4ff */
[----:B------:R-:W-:-:S02]  /*3530*/  IMAD.IADD R23, R23, 0x1, R18 ;  /* 0x0000000117177824 */ /* 0x000fc400078e0212 */
[----:B------:R-:W3:Y:S04]  /*3540*/  LDG.E.64 R18, desc[UR12][R16.64+0x18] ;  /* 0x0000180c10127981 */ /* 0x000ee8000c1e1b00 */
[----:B------:R-:W3:Y:S01]  /*3550*/  LDG.E.64.CONSTANT R28, desc[UR12][R4.64] ;  /* 0x0000000c041c7981 */ /* 0x000ee2000c1e9b00 */
[-C--:B--2---:R-:W-:Y:S02]  /*3560*/  IMAD R27, R27, R10.reuse, RZ ;  /* 0x0000000a1b1b7224 */ /* 0x084fe400078e02ff */
[----:B------:R-:W-:Y:S01]  /*3570*/  IMAD.WIDE.U32 R22, R26, R10, R22 ;  /* 0x0000000a1a167225 */ /* 0x000fe200078e0016 */
[----:B------:R-:W-:-:S03]  /*3580*/  IADD3 R10, P2, R4, UR22, RZ ;  /* 0x00000016040a7c10 */ /* 0x000fc6000ff5e0ff */
[----:B------:R-:W-:Y:S02]  /*3590*/  IMAD R11, R26, R11, R27 ;  /* 0x0000000b1a0b7224 */ /* 0x000fe400078e021b */
[----:B---3--:R-:W-:-:S03]  /*35a0*/  IMAD R15, R29, R18, RZ ;  /* 0x000000121d0f7224 */ /* 0x008fc600078e02ff */
[----:B------:R-:W-:Y:S02]  /*35b0*/  IADD3 R23, R23, R11, RZ ;  /* 0x0000000b17177210 */ /* 0x000fe40007ffe0ff */
[----:B------:R-:W-:Y:S01]  /*35c0*/  IADD3.X R11, R5, UR10, RZ, P2, !PT ;  /* 0x0000000a050b7c10 */ /* 0x000fe200097fe4ff */
[----:B------:R-:W-:Y:S01]  /*35d0*/  IMAD R14, R28, R19, R15 ;  /* 0x000000131c0e7224 */ /* 0x000fe200078e020f */
[----:B------:R-:W-:Y:S01]  /*35e0*/  IADD3 R4, P2, R10, UR22, RZ ;  /* 0x000000160a047c10 */ /* 0x000fe2000ff5e0ff */
[----:B------:R-:W-:Y:S02]  /*35f0*/  IMAD.WIDE.U32 R18, R28, R18, R22 ;  /* 0x000000121c127225 */ /* 0x000fe400078e0016 */
[----:B------:R-:W2:Y:S01]  /*3600*/  LDG.E.64 R22, desc[UR12][R16.64+0x20] ;  /* 0x0000200c10167981 */ /* 0x000ea2000c1e1b00 */
[----:B------:R-:W-:-:S03]  /*3610*/  IADD3.X R5, R11, UR10, RZ, P2, !PT ;  /* 0x0000000a0b057c10 */ /* 0x000fc600097fe4ff */
[----:B------:R-:W2:Y:S01]  /*3620*/  LDG.E.64.CONSTANT R26, desc[UR12][R10.64] ;  /* 0x0000000c0a1a7981 */ /* 0x000ea2000c1e9b00 */
[----:B------:R-:W-:-:S03]  /*3630*/  IADD3 R19, R19, R14, RZ ;  /* 0x0000000e13137210 */ /* 0x000fc60007ffe0ff */
[----:B------:R-:W3:Y:S04]  /*3640*/  LDG.E.64.CONSTANT R28, desc[UR12][R4.64] ;  /* 0x0000000c041c7981 */ /* 0x000ee8000c1e9b00 */
[----:B------:R-:W3:Y:S01]  /*3650*/  LDG.E.64 R14, desc[UR12][R16.64+0x28] ;  /* 0x0000280c100e7981 */ /* 0x000ee2000c1e1b00 */
[-C--:B--2---:R-:W-:Y:S02]  /*3660*/  IMAD R27, R27, R22.reuse, RZ ;  /* 0x000000161b1b7224 */ /* 0x084fe400078e02ff */
[----:B------:R-:W-:Y:S01]  /*3670*/  IMAD.WIDE.U32 R18, R26, R22, R18 ;  /* 0x000000161a127225 */ /* 0x000fe200078e0012 */
[----:B------:R-:W-:-:S03]  /*3680*/  IADD3 R22, P2, R4, UR22, RZ ;  /* 0x0000001604167c10 */ /* 0x000fc6000ff5e0ff */
[----:B------:R-:W-:Y:S02]  /*3690*/  IMAD R23, R26, R23, R27 ;  /* 0x000000171a177224 */ /* 0x000fe400078e021b */
[-C--:B---3--:R-:W-:Y:S02]  /*36a0*/  IMAD R27, R29, R14.reuse, RZ ;  /* 0x0000000e1d1b7224 */ /* 0x088fe400078e02ff */
[----:B------:R-:W-:Y:S01]  /*36b0*/  IMAD.IADD R19, R19, 0x1, R23 ;  /* 0x0000000113137824 */ /* 0x000fe200078e0217 */
[----:B------:R-:W-:Y:S01]  /*36c0*/  IADD3.X R23, R5, UR10, RZ, P2, !PT ;  /* 0x0000000a05177c10 */ /* 0x000fe200097fe4ff */
[----:B------:R-:W-:Y:S01]  /*36d0*/  IMAD R10, R28, R15, R27 ;  /* 0x0000000f1c0a7224 */ /* 0x000fe200078e021b */
[----:B------:R-:W-:Y:S01]  /*36e0*/  IADD3 R4, P2, R22, UR22, RZ ;  /* 0x0000001616047c10 */ /* 0x000fe2000ff5e0ff */
[----:B------:R-:W-:Y:S02]  /*36f0*/  IMAD.WIDE.U32 R14, R28, R14, R18 ;  /* 0x0000000e1c0e7225 */ /* 0x000fe400078e0012 */
[----:B------:R-:W2:Y:S04]  /*3700*/  LDG.E.64 R18, desc[UR12][R16.64+0x30] ;  /* 0x0000300c10127981 */ /* 0x000ea8000c1e1b00 */
[----:B------:R-:W2:Y:S01]  /*3710*/  LDG.E.64.CONSTANT R26, desc[UR12][R22.64] ;  /* 0x0000000c161a7981 */ /* 0x000ea2000c1e9b00 */
[----:B------:R-:W-:-:S02]  /*3720*/  IADD3.X R5, R23, UR10, RZ, P2, !PT ;  /* 0x0000000a17057c10 */ /* 0x000fc400097fe4ff */
[----:B------:R-:W-:Y:S02]  /*3730*/  IADD3 R15, R15, R10, RZ ;  /* 0x0000000a0f0f7210 */ /* 0x000fe40007ffe0ff */
[----:B------:R-:W3:Y:S04]  /*3740*/  LDG.E.64 R10, desc[UR12][R16.64+0x38] ;  /* 0x0000380c100a7981 */ /* 0x000ee8000c1e1b00 */
[----:B------:R-:W3:Y:S04]  /*3750*/  LDG.E.64.CONSTANT R28, desc[UR12][R4.64] ;  /* 0x0000000c041c7981 */ /* 0x000ee8000c1e9b00 */
[----:B------:R-:W4:Y:S01]  /*3760*/  LDG.E.64 R22, desc[UR12][R16.64+0x40] ;  /* 0x0000400c10167981 */ /* 0x000f22000c1e1b00 */
[----:B--2---:R-:W-:-:S02]  /*3770*/  IMAD R27, R27, R18, RZ ;  /* 0x000000121b1b7224 */ /* 0x004fc400078e02ff */
[----:B------:R-:W-:Y:S01]  /*3780*/  IMAD.WIDE.U32 R14, R26, R18, R14 ;  /* 0x000000121a0e7225 */ /* 0x000fe200078e000e */
[----:B------:R-:W-:-:S03]  /*3790*/  IADD3 R18, P2, R4, UR22, RZ ;  /* 0x0000001604127c10 */ /* 0x000fc6000ff5e0ff */
[----:B------:R-:W-:Y:S02]  /*37a0*/  IMAD R19, R26, R19, R27 ;  /* 0x000000131a137224 */ /* 0x000fe400078e021b */
[----:B---3--:R-:W-:-:S03]  /*37b0*/  IMAD R27, R29, R10, RZ ;  /* 0x0000000a1d1b7224 */ /* 0x008fc600078e02ff */
[----:B------:R-:W-:Y:S02]  /*37c0*/  IADD3 R15, R15, R19, RZ ;  /* 0x000000130f0f7210 */ /* 0x000fe40007ffe0ff */
[----:B------:R-:W-:Y:S01]  /*37d0*/  IADD3.X R19, R5, UR10, RZ, P2, !PT ;  /* 0x0000000a05137c10 */ /* 0x000fe200097fe4ff */
[----:B------:R-:W-:Y:S01]  /*37e0*/  IMAD R11, R28, R11, R27 ;  /* 0x0000000b1c0b7224 */ /* 0x000fe200078e021b */
[----:B------:R-:W-:-:S03]  /*37f0*/  IADD3 R4, P2, R18, UR22, RZ ;  /* 0x0000001612047c10 */ /* 0x000fc6000ff5e0ff */
[----:B------:R-:W4:Y:S01]  /*3800*/  LDG.E.64.CONSTANT R26, desc[UR12][R18.64] ;  /* 0x0000000c121a7981 */ /* 0x000f22000c1e9b00 */
[----:B------:R-:W-:Y:S01]  /*3810*/  IMAD.WIDE.U32 R14, R28, R10, R14 ;  /* 0x0000000a1c0e7225 */ /* 0x000fe200078e000e */
[----:B------:R-:W-:-:S03]  /*3820*/  IADD3.X R5, R19, UR10, RZ, P2, !PT ;  /* 0x0000000a13057c10 */ /* 0x000fc600097fe4ff */
[----:B------:R-:W-:Y:S02]  /*3830*/  IMAD.IADD R15, R15, 0x1, R11 ;  /* 0x000000010f0f7824 */ /* 0x000fe400078e020b */
[----:B------:R-:W2:Y:S04]  /*3840*/  LDG.E.64.CONSTANT R28, desc[UR12][R4.64] ;  /* 0x0000000c041c7981 */ /* 0x000ea8000c1e9b00 */
[----:B------:R-:W2:Y:S04]  /*3850*/  LDG.E.64 R10, desc[UR12][R16.64+0x48] ;  /* 0x0000480c100a7981 */ /* 0x000ea8000c1e1b00 */
[----:B------:R-:W3:Y:S01]  /*3860*/  LDG.E.64 R18, desc[UR12][R16.64+0x50] ;  /* 0x0000500c10127981 */ /* 0x000ee2000c1e1b00 */
[----:B----4-:R-:W-:-:S02]  /*3870*/  IMAD R27, R27, R22, RZ ;  /* 0x000000161b1b7224 */ /* 0x010fc400078e02ff */
[----:B------:R-:W-:Y:S01]  /*3880*/  IMAD.WIDE.U32 R14, R26, R22, R14 ;  /* 0x000000161a0e7225 */ /* 0x000fe200078e000e */
[----:B------:R-:W-:-:S03]  /*3890*/  IADD3 R22, P2, R4, UR22, RZ ;  /* 0x0000001604167c10 */ /* 0x000fc6000ff5e0ff */
[----:B------:R-:W-:Y:S02]  /*38a0*/  IMAD R23, R26, R23, R27 ;  /* 0x000000171a177224 */ /* 0x000fe400078e021b */
[----:B--2---:R-:W-:-:S03]  /*38b0*/  IMAD R27, R29, R10, RZ ;  /* 0x0000000a1d1b7224 */ /* 0x004fc600078e02ff */
[----:B------:R-:W-:Y:S02]  /*38c0*/  IADD3 R15, R15, R23, RZ ;  /* 0x000000170f0f7210 */ /* 0x000fe40007ffe0ff */
[----:B------:R-:W-:Y:S01]  /*38d0*/  IADD3.X R23, R5, UR10, RZ, P2, !PT ;  /* 0x0000000a05177c10 */ /* 0x000fe200097fe4ff */
[----:B------:R-:W-:Y:S01]  /*38e0*/  IMAD R11, R28, R11, R27 ;  /* 0x0000000b1c0b7224 */ /* 0x000fe200078e021b */
[----:B------:R-:W-:Y:S01]  /*38f0*/  IADD3 R4, P2, R22, UR22, RZ ;  /* 0x0000001616047c10 */ /* 0x000fe2000ff5e0ff */
[----:B------:R-:W-:Y:S02]  /*3900*/  IMAD.WIDE.U32 R14, R28, R10, R14 ;  /* 0x0000000a1c0e7225 */ /* 0x000fe400078e000e */
[----:B------:R-:W3:Y:S01]  /*3910*/  LDG.E.64.CONSTANT R26, desc[UR12][R22.64] ;  /* 0x0000000c161a7981 */ /* 0x000ee2000c1e9b00 */
[----:B------:R-:W-:Y:S02]  /*3920*/  IADD3.X R5, R23, UR10, RZ, P2, !PT ;  /* 0x0000000a17057c10 */ /* 0x000fe400097fe4ff */
[----:B------:R-:W-:-:S02]  /*3930*/  IADD3 R15, R15, R11, RZ ;  /* 0x0000000b0f0f7210 */ /* 0x000fc40007ffe0ff */
[----:B------:R-:W2:Y:S04]  /*3940*/  LDG.E.64 R10, desc[UR12][R16.64+0x58] ;  /* 0x0000580c100a7981 */ /* 0x000ea8000c1e1b00 */
[----:B------:R-:W2:Y:S04]  /*3950*/  LDG.E.64.CONSTANT R28, desc[UR12][R4.64] ;  /* 0x0000000c041c7981 */ /* 0x000ea8000c1e9b00 */
[----:B------:R-:W4:Y:S01]  /*3960*/  LDG.E.64 R22, desc[UR12][R16.64+0x60] ;  /* 0x0000600c10167981 */ /* 0x000f22000c1e1b00 */
[-C--:B---3--:R-:W-:Y:S02]  /*3970*/  IMAD R27, R27, R18.reuse, RZ ;  /* 0x000000121b1b7224 */ /* 0x088fe400078e02ff */
[----:B------:R-:W-:Y:S01]  /*3980*/  IMAD.WIDE.U32 R14, R26, R18, R14 ;  /* 0x000000121a0e7225 */ /* 0x000fe200078e000e */
[----:B------:R-:W-:-:S03]  /*3990*/  IADD3 R18, P2, R4, UR22, RZ ;  /* 0x0000001604127c10 */ /* 0x000fc6000ff5e0ff */
[----:B------:R-:W-:Y:S02]  /*39a0*/  IMAD R19, R26, R19, R27 ;  /* 0x000000131a137224 */ /* 0x000fe400078e021b */
[----:B--2---:R-:W-:Y:S02]  /*39b0*/  IMAD R27, R29, R10, RZ ;  /* 0x0000000a1d1b7224 */ /* 0x004fe400078e02ff */
[----:B------:R-:W-:Y:S01]  /*39c0*/  IMAD.IADD R15, R15, 0x1, R19 ;  /* 0x000000010f0f7824 */ /* 0x000fe200078e0213 */
[----:B------:R-:W-:Y:S01]  /*39d0*/  IADD3.X R19, R5, UR10, RZ, P2, !PT ;  /* 0x0000000a05137c10 */ /* 0x000fe200097fe4ff */
[----:B------:R-:W-:Y:S01]  /*39e0*/  IMAD R11, R28, R11, R27 ;  /* 0x0000000b1c0b7224 */ /* 0x000fe200078e021b */
[----:B------:R-:W-:-:S03]  /*39f0*/  IADD3 R4, P2, R18, UR22, RZ ;  /* 0x0000001612047c10 */ /* 0x000fc6000ff5e0ff */
[----:B------:R-:W4:Y:S01]  /*3a00*/  LDG.E.64.CONSTANT R26, desc[UR12][R18.64] ;  /* 0x0000000c121a7981 */ /* 0x000f22000c1e9b00 */
[----:B------:R-:W-:Y:S01]  /*3a10*/  IMAD.WIDE.U32 R14, R28, R10, R14 ;  /* 0x0000000a1c0e7225 */ /* 0x000fe200078e000e */
[----:B------:R-:W-:-:S04]  /*3a20*/  IADD3.X R5, R19, UR10, RZ, P2, !PT ;  /* 0x0000000a13057c10 */ /* 0x000fc800097fe4ff */
[----:B------:R-:W-:Y:S01]  /*3a30*/  IADD3 R15, R15, R11, RZ ;  /* 0x0000000b0f0f7210 */ /* 0x000fe20007ffe0ff */
[----:B------:R-:W2:Y:S04]  /*3a40*/  LDG.E.64.CONSTANT R28, desc[UR12][R4.64] ;  /* 0x0000000c041c7981 */ /* 0x000ea8000c1e9b00 */
[----:B------:R-:W2:Y:S01]  /*3a50*/  LDG.E.64 R10, desc[UR12][R16.64+0x68] ;  /* 0x0000680c100a7981 */ /* 0x000ea2000c1e1b00 */
[-C--:B----4-:R-:W-:Y:S02]  /*3a60*/  IMAD R27, R27, R22.reuse, RZ ;  /* 0x000000161b1b7224 */ /* 0x090fe400078e02ff */
[----:B------:R-:W-:Y:S01]  /*3a70*/  IMAD.WIDE.U32 R14, R26, R22, R14 ;  /* 0x000000161a0e7225 */ /* 0x000fe200078e000e */
[----:B------:R-:W-:-:S03]  /*3a80*/  IADD3 R22, P2, R4, UR22, RZ ;  /* 0x0000001604167c10 */ /* 0x000fc6000ff5e0ff */
[----:B------:R-:W-:Y:S02]  /*3a90*/  IMAD R23, R26, R23, R27 ;  /* 0x000000171a177224 */ /* 0x000fe400078e021b */
[----:B--2---:R-:W-:-:S03]  /*3aa0*/  IMAD R27, R29, R10, RZ ;  /* 0x0000000a1d1b7224 */ /* 0x004fc600078e02ff */
[----:B------:R-:W-:Y:S02]  /*3ab0*/  IADD3 R15, R15, R23, RZ ;  /* 0x000000170f0f7210 */ /* 0x000fe40007ffe0ff */
[----:B------:R-:W-:Y:S01]  /*3ac0*/  IADD3.X R23, R5, UR10, RZ, P2, !PT ;  /* 0x0000000a05177c10 */ /* 0x000fe200097fe4ff */
[C---:B------:R-:W-:Y:S01]  /*3ad0*/  IMAD R18, R28.reuse, R11, R27 ;  /* 0x0000000b1c127224 */ /* 0x040fe200078e021b */
[----:B------:R-:W2:Y:S01]  /*3ae0*/  LDG.E.64 R4, desc[UR12][R16.64+0x70] ;  /* 0x0000700c10047981 */ /* 0x000ea2000c1e1b00 */
[----:B------:R-:W-:Y:S01]  /*3af0*/  IMAD.WIDE.U32 R14, R28, R10, R14 ;  /* 0x0000000a1c0e7225 */ /* 0x000fe200078e000e */
[----:B------:R-:W-:Y:S02]  /*3b00*/  IADD3 R10, P2, R22, UR22, RZ ;  /* 0x00000016160a7c10 */ /* 0x000fe4000ff5e0ff */
[----:B------:R-:W2:Y:S02]  /*3b10*/  LDG.E.64.CONSTANT R26, desc[UR12][R22.64] ;  /* 0x0000000c161a7981 */ /* 0x000ea4000c1e9b00 */
[----:B------:R-:W-:-:S02]  /*3b20*/  IADD3.X R11, R23, UR10, RZ, P2, !PT ;  /* 0x0000000a170b7c10 */ /* 0x000fc400097fe4ff */
[----:B------:R-:W3:Y:S04]  /*3b30*/  LDG.E.64 R28, desc[UR12][R16.64+0x78] ;  /* 0x0000780c101c7981 */ /* 0x000ee8000c1e1b00 */
[----:B------:R0:W3:Y:S01]  /*3b40*/  LDG.E.64.CONSTANT R22, desc[UR12][R10.64] ;  /* 0x0000000c0a167981 */ /* 0x0000e2000c1e9b00 */
[----:B------:R-:W-:-:S04]  /*3b50*/  UIADD3 UR6, UP0, UR6, -0x10, URZ ;  /* 0xfffffff006067890 */ /* 0x000fc8000ff1e03f */
[----:B------:R-:W-:Y:S02]  /*3b60*/  UIADD3.X UR7, UR7, -0x1, URZ, UP0, !UPT ;  /* 0xffffffff07077890 */ /* 0x000fe400087fe43f */
[----:B------:R-:W-:Y:S01]  /*3b70*/  UISETP.GT.U32.AND UP0, UPT, UR6, 0xc, UPT ;  /* 0x0000000c0600788c */ /* 0x000fe2000bf04070 */
[----:B------:R-:W-:-:S03]  /*3b80*/  IMAD.IADD R15, R15, 0x1, R18 ;  /* 0x000000010f0f7824 */ /* 0x000fc600078e0212 */
[----:B------:R-:W-:-:S06]  /*3b90*/  UISETP.GT.AND.EX UP0, UPT, UR7, URZ, UPT, UP0 ;  /* 0x0000003f0700728c */ /* 0x000fcc000bf04300 */
[----:B------:R-:W-:Y:S01]  /*3ba0*/  PLOP3.LUT P3, PT, PT, PT, UP0, 0x80, 0x0 ;  /* 0x000000000000781c */ /* 0x000fe20003f6f008 */
[----:B------:R-:W-:Y:S01]  /*3bb0*/  UIADD3 UR4, UP1, UR4, 0x10, URZ ;  /* 0x0000001004047890 */ /* 0x000fe2000ff3e03f */
[----:B------:R-:W-:-:S03]  /*3bc0*/  IADD3 R18, P2, R10, UR22, RZ ;  /* 0x000000160a127c10 */ /* 0x000fc6000ff5e0ff */
[----:B------:R-:W-:Y:S01]  /*3bd0*/  UIADD3.X UR5, URZ, UR5, URZ, UP1, !UPT ;  /* 0x000000053f057290 */ /* 0x000fe20008ffe43f */
[----:B0-----:R-:W-:Y:S01]  /*3be0*/  IADD3.X R11, R11, UR10, RZ, P2, !PT ;  /* 0x0000000a0b0b7c10 */ /* 0x001fe200097fe4ff */
[----:B--2---:R-:W-:-:S04]  /*3bf0*/  IMAD R19, R27, R4, RZ ;  /* 0x000000041b137224 */ /* 0x004fc800078e02ff */
[C---:B------:R-:W-:Y:S02]  /*3c00*/  IMAD R19, R26.reuse, R5, R19 ;  /* 0x000000051a137224 */ /* 0x040fe400078e0213 */
[----:B------:R-:W-:-:S04]  /*3c10*/  IMAD.WIDE.U32 R4, R26, R4, R14 ;  /* 0x000000041a047225 */ /* 0x000fc800078e000e */
[----:B---3--:R-:W-:Y:S01]  /*3c20*/  IMAD R15, R23, R28, RZ ;  /* 0x0000001c170f7224 */ /* 0x008fe200078e02ff */
[----:B------:R-:W-:-:S03]  /*3c30*/  IADD3 R5, R5, R19, RZ ;  /* 0x0000001305057210 */ /* 0x000fc60007ffe0ff */
[C---:B------:R-:W-:Y:S02]  /*3c40*/  IMAD R15, R22.reuse, R29, R15 ;  /* 0x0000001d160f7224 */ /* 0x040fe400078e020f */
[----:B------:R-:W-:-:S05]  /*3c50*/  IMAD.WIDE.U32 R4, R22, R28, R4 ;  /* 0x0000001c16047225 */ /* 0x000fca00078e0004 */
[----:B------:R-:W-:Y:S01]  /*3c60*/  IADD3 R5, R5, R15, RZ ;  /* 0x0000000f05057210 */ /* 0x000fe20007ffe0ff */
[----:B------:R-:W-:Y:S06]  /*3c70*/  @P3 BRA `(.L_x_6415) ;  /* 0xfffffff400cc3947 */ /* 0x000fec000383ffff */
.L_x_6414:
[----:B------:R-:W-:-:S04]  /*3c80*/  UISETP.GT.U32.AND UP0, UPT, UR6, 0x4, UPT ;  /* 0x000000040600788c */ /* 0x000fc8000bf04070 */
[----:B------:R-:W-:-:S06]  /*3c90*/  UISETP.GT.AND.EX UP0, UPT, UR7, URZ, UPT, UP0 ;  /* 0x0000003f0700728c */ /* 0x000fcc000bf04300 */
[----:B------:R-:W-:-:S13]  /*3ca0*/  PLOP3.LUT P2, PT, PT, PT, UP0, 0x80, 0x0 ;  /* 0x000000000000781c */ /* 0x000fda0003f4f008 */
[----:B------:R-:W-:Y:S05]  /*3cb0*/  @!P2 BRA `(.L_x_6416) ;  /* 0x00000004002ca947 */ /* 0x000fea0003800000 */
[----:B------:R-:W-:Y:S01]  /*3cc0*/  ULDC.64 UR8, c[0x0][0x230] ;  /* 0x00008c0000087ab9 */ /* 0x000fe20000000a00 */
[----:B------:R-:W-:Y:S01]  /*3cd0*/  MOV R19, R11 ;  /* 0x0000000b00137202 */ /* 0x000fe20000000f00 */
[----:B------:R-:W-:Y:S01]  /*3ce0*/  ULEA UR8, UP0, UR4, UR8, 0x3 ;  /* 0x0000000804087291 */ /* 0x000fe2000f80183f */
[----:B------:R-:W-:-:S03]  /*3cf0*/  IADD3 R10, P0, R18, UR22, RZ ;  /* 0x00000016120a7c10 */ /* 0x000fc6000ff1e0ff */
[----:B------:R-:W-:Y:S01]  /*3d00*/  ULEA.HI.X UR9, UR4, UR9, UR5, 0x3, UP0 ;  /* 0x0000000904097291 */ /* 0x000fe200080f1c05 */
[----:B------:R-:W2:Y:S01]  /*3d10*/  LDG.E.64.CONSTANT R18, desc[UR12][R18.64] ;  /* 0x0000000c12127981 */ /* 0x000ea2000c1e9b00 */
[----:B------:R-:W-:-:S04]  /*3d20*/  IMAD.U32 R16, RZ, RZ, UR8 ;  /* 0x00000008ff107e24 */ /* 0x000fc8000f8e00ff */
[----:B------:R-:W-:Y:S02]  /*3d30*/  MOV R17, UR9 ;  /* 0x0000000900117c02 */ /* 0x000fe40008000f00 */
[----:B------:R-:W-:-:S03]  /*3d40*/  IADD3.X R11, R11, UR10, RZ, P0, !PT ;  /* 0x0000000a0b0b7c10 */ /* 0x000fc600087fe4ff */
[----:B------:R-:W2:Y:S04]  /*3d50*/  LDG.E.64 R14, desc[UR12][R16.64] ;  /* 0x0000000c100e7981 */ /* 0x000ea8000c1e1b00 */
        /* <DEDUP_REMOVED lines=9> */
[C---:B------:R-:W-:Y:S01]  /*3df0*/  IMAD R18, R26.reuse, R23, R27 ;  /* 0x000000171a127224 */ /* 0x040fe200078e021b */
[----:B------:R-:W2:Y:S01]  /*3e00*/  LDG.E.64 R10, desc[UR12][R16.64+0x10] ;  /* 0x0000100c100a7981 */ /* 0x000ea2000c1e1b00 */
[----:B------:R-:W-:Y:S01]  /*3e10*/  IMAD.WIDE.U32 R22, R26, R22, R4 ;  /* 0x000000161a167225 */ /* 0x000fe200078e0004 */
[----:B------:R-:W-:Y:S02]  /*3e20*/  IADD3 R4, P0, R14, UR22, RZ ;  /* 0x000000160e047c10 */ /* 0x000fe4000ff1e0ff */
[----:B------:R-:W2:Y:S02]  /*3e30*/  LDG.E.64.CONSTANT R26, desc[UR12][R14.64] ;  /* 0x0000000c0e1a7981 */ /* 0x000ea4000c1e9b00 */
[----:B------:R-:W-:-:S02]  /*3e40*/  IADD3.X R5, R15, UR10, RZ, P0, !PT ;  /* 0x0000000a0f057c10 */ /* 0x000fc400087fe4ff */
[----:B------:R-:W-:Y:S02]  /*3e50*/  IADD3 R23, R23, R18, RZ ;  /* 0x0000001217177210 */ /* 0x000fe40007ffe0ff */
        /* <DEDUP_REMOVED lines=12> */
[----:B------:R-:W2:Y:S04]  /*3f20*/  LDG.E.64 R22, desc[UR12][R16.64+0x20] ;  /* 0x0000200c10167981 */ /* 0x000ea8000c1e1b00 */
[----:B------:R-:W2:Y:S01]  /*3f30*/  LDG.E.64.CONSTANT R26, desc[UR12][R10.64] ;  /* 0x0000000c0a1a7981 */ /* 0x000ea2000c1e9b00 */
        /* <DEDUP_REMOVED lines=12> */
[----:B------:R-:W2:Y:S01]  /*4000*/  LDG.E.64 R4, desc[UR12][R16.64+0x30] ;  /* 0x0000300c10047981 */ /* 0x000ea2000c1e1b00 */
[----:B------:R-:W-:-:S03]  /*4010*/  IADD3 R10, P0, R22, UR22, RZ ;  /* 0x00000016160a7c10 */ /* 0x000fc6000ff1e0ff */
[----:B------:R-:W2:Y:S01]  /*4020*/  LDG.E.64.CONSTANT R26, desc[UR12][R22.64] ;  /* 0x0000000c161a7981 */ /* 0x000ea2000c1e9b00 */
[----:B------:R-:W-:Y:S01]  /*4030*/  IADD3.X R11, R23, UR10, RZ, P0, !PT ;  /* 0x0000000a170b7c10 */ /* 0x000fe200087fe4ff */
[----:B------:R-:W-:Y:S02]  /*4040*/  IMAD.WIDE.U32 R18, R28, R14, R18 ;  /* 0x0000000e1c127225 */ /* 0x000fe400078e0012 */
[----:B------:R-:W3:Y:S04]  /*4050*/  LDG.E.64 R28, desc[UR12][R16.64+0x38] ;  /* 0x0000380c101c7981 */ /* 0x000ee8000c1e1b00 */
[----:B------:R-:W3:Y:S01]  /*4060*/  LDG.E.64.CONSTANT R22, desc[UR12][R10.64] ;  /* 0x0000000c0a167981 */ /* 0x000ee2000c1e9b00 */
[----:B------:R-:W-:Y:S01]  /*4070*/  IADD3 R19, R19, R15, RZ ;  /* 0x0000000f13137210 */ /* 0x000fe20007ffe0ff */
[----:B------:R-:W-:Y:S01]  /*4080*/  UIADD3 UR6, UP1, UR6, -0x8, URZ ;  /* 0xfffffff806067890 */ /* 0x000fe2000ff3e03f */
[----:B------:R-:W-:Y:S01]  /*4090*/  PLOP3.LUT P0, PT, PT, PT, PT, 0x8, 0x0 ;  /* 0x000000000000781c */ /* 0x000fe20003f0e170 */
[----:B------:R-:W-:-:S02]  /*40a0*/  UIADD3 UR4, UP0, UR4, 0x8, URZ ;  /* 0x0000000804047890 */ /* 0x000fc4000ff1e03f */
[----:B------:R-:W-:Y:S02]  /*40b0*/  UIADD3.X UR7, UR7, -0x1, URZ, UP1, !UPT ;  /* 0xffffffff07077890 */ /* 0x000fe40008ffe43f */
[----:B------:R-:W-:Y:S01]  /*40c0*/  UIADD3.X UR5, URZ, UR5, URZ, UP0, !UPT ;  /* 0x000000053f057290 */ /* 0x000fe200087fe43f */
[----:B--2---:R-:W-:-:S04]  /*40d0*/  IMAD R15, R27, R4, RZ ;  /* 0x000000041b0f7224 */ /* 0x004fc800078e02ff */
[C---:B------:R-:W-:Y:S02]  /*40e0*/  IMAD R15, R26.reuse, R5, R15 ;  /* 0x000000051a0f7224 */ /* 0x040fe400078e020f */
[----:B------:R-:W-:-:S04]  /*40f0*/  IMAD.WIDE.U32 R4, R26, R4, R18 ;  /* 0x000000041a047225 */ /* 0x000fc800078e0012 */
[-C--:B---3--:R-:W-:Y:S02]  /*4100*/  IMAD R19, R23, R28.reuse, RZ ;  /* 0x0000001c17137224 */ /* 0x088fe400078e02ff */
[----:B------:R-:W-:Y:S01]  /*4110*/  IMAD.IADD R5, R5, 0x1, R15 ;  /* 0x0000000105057824 */ /* 0x000fe200078e020f */
[----:B------:R-:W-:Y:S01]  /*4120*/  IADD3 R18, P2, R10, UR22, RZ ;  /* 0x000000160a127c10 */ /* 0x000fe2000ff5e0ff */
[C---:B------:R-:W-:Y:S02]  /*4130*/  IMAD R19, R22.reuse, R29, R19 ;  /* 0x0000001d16137224 */ /* 0x040fe400078e0213 */
[----:B------:R-:W-:Y:S01]  /*4140*/  IMAD.WIDE.U32 R4, R22, R28, R4 ;  /* 0x0000001c16047225 */ /* 0x000fe200078e0004 */
[----:B------:R-:W-:-:S04]  /*4150*/  IADD3.X R11, R11, UR10, RZ, P2, !PT ;  /* 0x0000000a0b0b7c10 */ /* 0x000fc800097fe4ff */
[----:B------:R-:W-:-:S07]  /*4160*/  IADD3 R5, R5, R19, RZ ;  /* 0x0000001305057210 */ /* 0x000fce0007ffe0ff */
.L_x_6416:
[----:B------:R-:W-:-:S04]  /*4170*/  ISETP.NE.U32.AND P2, PT, RZ, UR6, PT ;  /* 0x00000006ff007c0c */ /* 0x000fc8000bf45070 */
[----:B------:R-:W-:-:S13]  /*4180*/  ISETP.NE.OR.EX P0, PT, RZ, UR7, P0, P2 ;  /* 0x00000007ff007c0c */ /* 0x000fda0008705720 */
[----:B------:R-:W-:Y:S05]  /*4190*/  @!P0 BRA `(.L_x_6412) ;  /* 0x0000000000b48947 */ /* 0x000fea0003800000 */
.L_x_6413:
[----:B------:R-:W-:Y:S01]  /*41a0*/  ULEA UR8, UP0, UR4, UR26, 0x3 ;  /* 0x0000001a04087291 */ /* 0x000fe2000f80183f */
[----:B------:R-:W-:Y:S02]  /*41b0*/  MOV R28, R18 ;  /* 0x00000012001c7202 */ /* 0x000fe40000000f00 */
[----:B------:R-:W-:Y:S01]  /*41c0*/  MOV R29, R11 ;  /* 0x0000000b001d7202 */ /* 0x000fe20000000f00 */
[----:B------:R-:W-:Y:S01]  /*41d0*/  ULEA.HI.X UR9, UR4, UR27, UR5, 0x3, UP0 ;  /* 0x0000001b04097291 */ /* 0x000fe200080f1c05 */
[----:B------:R-:W-:Y:S02]  /*41e0*/  IADD3 R10, P0, R18, UR22, RZ ;  /* 0x00000016120a7c10 */ /* 0x000fe4000ff1e0ff */
[----:B------:R-:W-:Y:S01]  /*41f0*/  MOV R14, UR8 ;  /* 0x00000008000e7c02 */ /* 0x000fe20008000f00 */
[----:B------:R-:W2:Y:S02]  /*4200*/  LDG.E.64.CONSTANT R18, desc[UR12][R28.64] ;  /* 0x0000000c1c127981 */ /* 0x000ea4000c1e9b00 */
[----:B------:R-:W-:Y:S01]  /*4210*/  IMAD.U32 R15, RZ, RZ, UR9 ;  /* 0x00000009ff0f7e24 */ /* 0x000fe2000f8e00ff */
[----:B------:R-:W-:-:S04]  /*4220*/  IADD3.X R11, R11, UR10, RZ, P0, !PT ;  /* 0x0000000a0b0b7c10 */ /* 0x000fc800087fe4ff */
[----:B------:R-:W2:Y:S04]  /*4230*/  LDG.E.64 R26, desc[UR12][R14.64] ;  /* 0x0000000c0e1a7981 */ /* 0x000ea8000c1e1b00 */
[----:B------:R-:W3:Y:S04]  /*4240*/  LDG.E.64.CONSTANT R16, desc[UR12][R10.64] ;  /* 0x0000000c0a107981 */ /* 0x000ee8000c1e9b00 */
[----:B------:R-:W3:Y:S01]  /*4250*/  LDG.E.64 R22, desc[UR12][R14.64+0x8] ;  /* 0x0000080c0e167981 */ /* 0x000ee2000c1e1b00 */
[----:B--2---:R-:W-:Y:S02]  /*4260*/  IMAD R19, R19, R26, RZ ;  /* 0x0000001a13137224 */ /* 0x004fe400078e02ff */
[----:B------:R-:W-:-:S04]  /*4270*/  IMAD.WIDE.U32 R4, R26, R18, R4 ;  /* 0x000000121a047225 */ /* 0x000fc800078e0004 */
[----:B------:R-:W-:Y:S01]  /*4280*/  IMAD R19, R27, R18, R19 ;  /* 0x000000121b137224 */ /* 0x000fe200078e0213 */
[----:B------:R-:W-:Y:S01]  /*4290*/  IADD3 R18, P0, R10, UR22, RZ ;  /* 0x000000160a127c10 */ /* 0x000fe2000ff1e0ff */
[----:B---3--:R-:W-:Y:S01]  /*42a0*/  IMAD R17, R17, R22, RZ ;  /* 0x0000001611117224 */ /* 0x008fe200078e02ff */
[----:B------:R-:W2:Y:S01]  /*42b0*/  LDG.E.64 R26, desc[UR12][R14.64+0x10] ;  /* 0x0000100c0e1a7981 */ /* 0x000ea2000c1e1b00 */
[----:B------:R-:W-:Y:S01]  /*42c0*/  IMAD.IADD R5, R5, 0x1, R19 ;  /* 0x0000000105057824 */ /* 0x000fe200078e0213 */
[----:B------:R-:W-:Y:S01]  /*42d0*/  IADD3.X R19, R11, UR10, RZ, P0, !PT ;  /* 0x0000000a0b137c10 */ /* 0x000fe200087fe4ff */
[-C--:B------:R-:W-:Y:S02]  /*42e0*/  IMAD R17, R23, R16.reuse, R17 ;  /* 0x0000001017117224 */ /* 0x080fe400078e0211 */
[----:B------:R-:W-:Y:S02]  /*42f0*/  IMAD.WIDE.U32 R22, R22, R16, R4 ;  /* 0x0000001016167225 */ /* 0x000fe400078e0004 */
[----:B------:R0:W2:Y:S01]  /*4300*/  LDG.E.64.CONSTANT R4, desc[UR12][R18.64] ;  /* 0x0000000c12047981 */ /* 0x0000a2000c1e9b00 */
[----:B------:R-:W-:-:S03]  /*4310*/  IADD3 R10, P0, R18, UR22, RZ ;  /* 0x00000016120a7c10 */ /* 0x000fc6000ff1e0ff */
[----:B------:R-:W3:Y:S01]  /*4320*/  LDG.E.64 R14, desc[UR12][R14.64+0x18] ;  /* 0x0000180c0e0e7981 */ /* 0x000ee2000c1e1b00 */
[----:B------:R-:W-:-:S05]  /*4330*/  IADD3.X R11, R19, UR10, RZ, P0, !PT ;  /* 0x0000000a130b7c10 */ /* 0x000fca00087fe4ff */
[----:B------:R1:W3:Y:S01]  /*4340*/  LDG.E.64.CONSTANT R28, desc[UR12][R10.64] ;  /* 0x0000000c0a1c7981 */ /* 0x0002e2000c1e9b00 */
[----:B------:R-:W-:Y:S01]  /*4350*/  UIADD3 UR6, UP0, UR6, -0x4, URZ ;  /* 0xfffffffc06067890 */ /* 0x000fe2000ff1e03f */
[----:B------:R-:W-:-:S03]  /*4360*/  IADD3 R23, R23, R17, RZ ;  /* 0x0000001117177210 */ /* 0x000fc60007ffe0ff */
[----:B------:R-:W-:Y:S02]  /*4370*/  UIADD3.X UR7, UR7, -0x1, URZ, UP0, !UPT ;  /* 0xffffffff07077890 */ /* 0x000fe400087fe43f */
[----:B------:R-:W-:-:S04]  /*4380*/  ISETP.NE.U32.AND P0, PT, RZ, UR6, PT ;  /* 0x00000006ff007c0c */ /* 0x000fc8000bf05070 */
[----:B------:R-:W-:Y:S01]  /*4390*/  ISETP.NE.AND.EX P0, PT, RZ, UR7, PT, P0 ;  /* 0x00000007ff007c0c */ /* 0x000fe2000bf05300 */
[----:B------:R-:W-:Y:S01]  /*43a0*/  UIADD3 UR4, UP0, UR4, 0x4, URZ ;  /* 0x0000000404047890 */ /* 0x000fe2000ff1e03f */
[----:B0-----:R-:W-:-:S03]  /*43b0*/  IADD3 R18, P2, R10, UR22, RZ ;  /* 0x000000160a127c10 */ /* 0x001fc6000ff5e0ff */
[----:B------:R-:W-:Y:S01]  /*43c0*/  UIADD3.X UR5, URZ, UR5, URZ, UP0, !UPT ;  /* 0x000000053f057290 */ /* 0x000fe200087fe43f */
[----:B-1----:R-:W-:Y:S01]  /*43d0*/  IADD3.X R11, R11, UR10, RZ, P2, !PT ;  /* 0x0000000a0b0b7c10 */ /* 0x002fe200097fe4ff */
[----:B--2---:R-:W-:-:S04]  /*43e0*/  IMAD R5, R5, R26, RZ ;  /* 0x0000001a05057224 */ /* 0x004fc800078e02ff */
[-C--:B------:R-:W-:Y:S02]  /*43f0*/  IMAD R17, R27, R4.reuse, R5 ;  /* 0x000000041b117224 */ /* 0x080fe400078e0205 */
[----:B------:R-:W-:-:S05]  /*4400*/  IMAD.WIDE.U32 R4, R26, R4, R22 ;  /* 0x000000041a047225 */ /* 0x000fca00078e0016 */
[----:B------:R-:W-:Y:S01]  /*4410*/  IADD3 R5, R5, R17, RZ ;  /* 0x0000001105057210 */ /* 0x000fe20007ffe0ff */
[----:B---3--:R-:W-:-:S04]  /*4420*/  IMAD R17, R29, R14, RZ ;  /* 0x0000000e1d117224 */ /* 0x008fc800078e02ff */
[-C--:B------:R-:W-:Y:S02]  /*4430*/  IMAD R17, R15, R28.reuse, R17 ;  /* 0x0000001c0f117224 */ /* 0x080fe400078e0211 */
[----:B------:R-:W-:-:S04]  /*4440*/  IMAD.WIDE.U32 R4, R14, R28, R4 ;  /* 0x0000001c0e047225 */ /* 0x000fc800078e0004 */
[----:B------:R-:W-:Y:S01]  /*4450*/  IMAD.IADD R5, R5, 0x1, R17 ;  /* 0x0000000105057824 */ /* 0x000fe200078e0211 */
[----:B------:R-:W-:Y:S06]  /*4460*/  @P0 BRA `(.L_x_6413) ;  /* 0xfffffffc004c0947 */ /* 0x000fec000383ffff */
.L_x_6412:
[----:B------:R-:W-:-:S06]  /*4470*/  ULOP3.LUT UR18, UR18, 0x3, URZ, 0xc0, !UPT ;  /* 0x0000000312127892 */ /* 0x000fcc000f8ec03f */
[----:B------:R-:W-:-:S04]  /*4480*/  ISETP.NE.U32.AND P0, PT, RZ, UR18, PT ;  /* 0x00000012ff007c0c */ /* 0x000fc8000bf05070 */
[----:B------:R-:W-:-:S13]  /*4490*/  ISETP.NE.AND.EX P0, PT, RZ, RZ, PT, P0 ;  /* 0x000000ffff00720c */ /* 0x000fda0003f05300 */
[----:B------:R-:W-:Y:S05]  /*44a0*/  @!P0 BRA `(.L_x_6411) ;  /* 0x0000000000d48947 */ /* 0x000fea0003800000 */
[----:B------:R-:W-:Y:S01]  /*44b0*/  UIMAD UR7, UR5, UR20, URZ ;  /* 0x00000014050772a4 */ /* 0x000fe2000f8e023f */
[----:B------:R-:W-:Y:S01]  /*44c0*/  MOV R15, UR4 ;  /* 0x00000004000f7c02 */ /* 0x000fe20008000f00 */
[----:B------:R-:W-:Y:S01]  /*44d0*/  ULDC.64 UR8, c[0x0][0x230] ;  /* 0x00008c0000087ab9 */ /* 0x000fe20000000a00 */
[----:B------:R-:W-:Y:S01]  /*44e0*/  MOV R20, R12 ;  /* 0x0000000c00147202 */ /* 0x000fe20000000f00 */
[----:B------:R-:W-:Y:S01]  /*44f0*/  ULDC UR15, c[0x0][0x23c] ;  /* 0x00008f00000f7ab9 */ /* 0x000fe20000000800 */
[----:B------:R-:W-:Y:S02]  /*4500*/  ULEA UR6, UP0, UR4, UR8, 0x3 ;  /* 0x0000000804067291 */ /* 0x000fe4000f80183f */
[----:B------:R-:W-:Y:S01]  /*4510*/  UIMAD UR8, UR4, UR15, UR7 ;  /* 0x0000000f040872a4 */ /* 0x000fe2000f8e0207 */
[----:B------:R-:W-:Y:S01]  /*4520*/  IMAD.WIDE.U32 R14, R15, UR20, R20 ;  /* 0x000000140f0e7c25 */ /* 0x000fe2000f8e0014 */
[----:B------:R-:W-:Y:S01]  /*4530*/  ULDC.64 UR10, c[0x0][0x218] ;  /* 0x00008600000a7ab9 */ /* 0x000fe20000000a00 */
[----:B------:R-:W-:Y:S01]  /*4540*/  ULEA.HI.X UR5, UR4, UR9, UR5, 0x3, UP0 ;  /* 0x0000000904057291 */ /* 0x000fe200080f1c05 */
[----:B------:R-:W-:-:S02]  /*4550*/  MOV R10, UR6 ;  /* 0x00000006000a7c02 */ /* 0x000fc40008000f00 */
[----:B------:R-:W-:Y:S01]  /*4560*/  VIADD R11, R15, UR8 ;  /* 0x000000080f0b7c36 */ /* 0x000fe20008000000 */
[----:B------:R-:W-:-:S04]  /*4570*/  LEA R16, P0, R14, UR10, 0x3 ;  /* 0x0000000a0e107c11 */ /* 0x000fc8000f8018ff */
[----:B------:R-:W-:Y:S02]  /*4580*/  LEA.HI.X R17, R14, UR11, R11, 0x3, P0 ;  /* 0x0000000b0e117c11 */ /* 0x000fe400080f1c0b */
[----:B------:R-:W-:-:S04]  /*4590*/  MOV R11, UR5 ;  /* 0x00000005000b7c02 */ /* 0x000fc80008000f00 */
[----:B------:R-:W2:Y:S04]  /*45a0*/  LDG.E.64.CONSTANT R16, desc[UR12][R16.64] ;  /* 0x0000000c10107981 */ /* 0x000ea8000c1e9b00 */
        /* <DEDUP_REMOVED lines=9> */
[----:B------:R-:W-:Y:S01]  /*4640*/  UISETP.NE.U32.AND UP0, UPT, UR18, 0x2, UPT ;  /* 0x000000021200788c */ /* 0x000fe2000bf05070 */
[----:B------:R-:W-:Y:S01]  /*4650*/  MOV R20, UR15 ;  /* 0x0000000f00147c02 */ /* 0x000fe20008000f00 */
[----:B------:R-:W-:Y:S01]  /*4660*/  ULDC.64 UR6, c[0x0][0x238] ;  /* 0x00008e0000067ab9 */ /* 0x000fe20000000a00 */
[----:B------:R-:W2:Y:S01]  /*4670*/  LDG.E.64 R14, desc[UR12][R10.64+0x8] ;  /* 0x0000080c0a0e7981 */ /* 0x000ea2000c1e1b00 */
[----:B------:R-:W-:Y:S02]  /*4680*/  UIMAD.WIDE.U32 UR4, UR4, UR20, UR6 ;  /* 0x00000014040472a5 */ /* 0x000fe4000f8e0006 */
[----:B------:R-:W-:-:S04]  /*4690*/  UISETP.NE.AND.EX UP0, UPT, URZ, URZ, UPT, UP0 ;  /* 0x0000003f3f00728c */ /* 0x000fc8000bf05300 */
[----:B------:R-:W-:Y:S02]  /*46a0*/  IADD3 R12, P2, R12, UR4, RZ ;  /* 0x000000040c0c7c10 */ /* 0x000fe4000ff5e0ff */
[----:B------:R-:W-:Y:S02]  /*46b0*/  PLOP3.LUT P0, PT, PT, PT, UP0, 0x80, 0x0 ;  /* 0x000000000000781c */ /* 0x000fe40003f0f008 */
[----:B------:R-:W-:-:S04]  /*46c0*/  MOV R13, UR5 ;  /* 0x00000005000d7c02 */ /* 0x000fc80008000f00 */
[----:B------:R-:W-:Y:S02]  /*46d0*/  IADD3.X R21, R21, UR8, R13, P2, !PT ;  /* 0x0000000815157c10 */ /* 0x000fe400097fe40d */
[C---:B------:R-:W-:Y:S02]  /*46e0*/  LEA R16, P2, R12.reuse, UR10, 0x3 ;  /* 0x0000000a0c107c11 */ /* 0x040fe4000f8418ff */
[----:B------:R-:W-:Y:S02]  /*46f0*/  MOV R13, UR20 ;  /* 0x00000014000d7c02 */ /* 0x000fe40008000f00 */
[----:B------:R-:W-:Y:S01]  /*4700*/  LEA.HI.X R17, R12, UR11, R21, 0x3, P2 ;  /* 0x0000000b0c117c11 */ /* 0x000fe200090f1c15 */
[----:B------:R-:W-:Y:S01]  /*4710*/  IMAD.U32 R21, RZ, RZ, UR20 ;  /* 0x00000014ff157e24 */ /* 0x000fe2000f8e00ff */
        /* <DEDUP_REMOVED lines=12> */
[----:B------:R-:W-:Y:S01]  /*47e0*/  @P0 IMAD.IADD R5, R21, 0x1, R15 ;  /* 0x0000000115050824 */ /* 0x000fe200078e020f */
[----:B------:R-:W-:-:S07]  /*47f0*/  @P0 MOV R4, R20 ;  /* 0x0000001400040202 */ /* 0x000fce0000000f00 */
.L_x_6411:
[----:B------:R-:W-:Y:S05]  /*4800*/  BSYNC B0 ;  /* 0x0000000000007941 */ /* 0x000fea0003800000 */
.L_x_6410:
[----:B-----5:R-:W-:Y:S01]  /*4810*/  IADD3 R10, R0, 0x180, RZ ;  /* 0x00000180000a7810 */ /* 0x020fe20007ffe0ff */
[----:B------:R-:W-:Y:S03]  /*4820*/  BSSY B0, `(.L_x_6395) ;  /* 0x000016c000007945 */ /* 0x000fe60003800000 */
[----:B------:R-:W-:-:S13]  /*4830*/  ISETP.GE.AND P0, PT, R10, UR16, PT ;  /* 0x000000100a007c0c */ /* 0x000fda000bf06270 */
[----:B------:R-:W-:Y:S05]  /*4840*/  @P0 BRA `(.L_x_6417) ;  /* 0x0000001400a40947 */ /* 0x000fea0003800000 */
[----:B------:R-:W-:Y:S01]  /*4850*/  ULDC.64 UR6, c[0x0][0x228] ;  /* 0x00008a0000067ab9 */ /* 0x000fe20000000a00 */
[----:B------:R-:W-:Y:S01]  /*4860*/  ULDC.64 UR16, c[0x0][0x238] ;  /* 0x00008e0000107ab9 */ /* 0x000fe20000000a00 */
[----:B------:R-:W-:Y:S02]  /*4870*/  UIADD3 UR4, UP0, UR6, -0x1, URZ ;  /* 0xffffffff06047890 */ /* 0x000fe4000ff1e03f */
[----:B------:R-:W-:Y:S02]  /*4880*/  ULOP3.LUT UR11, UR6, 0x3, URZ, 0xc0, !UPT ;  /* 0x00000003060b7892 */ /* 0x000fe4000f8ec03f */
[----:B------:R-:W-:Y:S02]  /*4890*/  UIADD3.X UR8, UR7, -0x1, URZ, UP0, !UPT ;  /* 0xffffffff07087890 */ /* 0x000fe400087fe43f */
[----:B------:R-:W-:-:S03]  /*48a0*/  UISETP.GE.U32.AND UP0, UPT, UR4, 0x3, UPT ;  /* 0x000000030400788c */ /* 0x000fc6000bf06070 */
[----:B------:R-:W-:Y:S01]  /*48b0*/  ULDC.64 UR4, c[0x0][0x220] ;  /* 0x0000880000047ab9 */ /* 0x000fe20000000a00 */
[----:B------:R-:W-:Y:S01]  /*48c0*/  UISETP.GE.U32.AND.EX UP0, UPT, UR8, URZ, UPT, UP0 ;  /* 0x0000003f0800728c */ /* 0x000fe2000bf06100 */
[----:B------:R-:W-:Y:S02]  /*48d0*/  IMAD R3, R9, UR4, RZ ;  /* 0x0000000409037c24 */ /* 0x000fe4000f8e02ff */
[C---:B------:R-:W-:Y:S01]  /*48e0*/  IMAD.WIDE.U32 R10, R8.reuse, UR4, RZ ;  /* 0x00000004080a7c25 */ /* 0x040fe2000f8e00ff */
[----:B------:R-:W-:Y:S02]  /*48f0*/  UMOV UR4, URZ ;  /* 0x0000003f00047c82 */ /* 0x000fe40008000000 */
[----:B------:R-:W-:Y:S01]  /*4900*/  PLOP3.LUT P0, PT, PT, PT, UP0, 0x80, 0x0 ;  /* 0x000000000000781c */ /* 0x000fe20003f0f008 */
[----:B------:R-:W-:Y:S01]  /*4910*/  IMAD R9, R8, UR5, R3 ;  /* 0x0000000508097c24 */ /* 0x000fe2000f8e0203 */
[----:B------:R-:W-:Y:S01]  /*4920*/  UMOV UR5, URZ ;  /* 0x0000003f00057c82 */ /* 0x000fe20008000000 */
[----:B------:R-:W-:-:S02]  /*4930*/  CS2R R2, SRZ ;  /* 0x0000000000027805 */ /* 0x000fc4000001ff00 */
[----:B------:R-:W-:-:S08]  /*4940*/  IMAD.IADD R19, R11, 0x1, R9 ;  /* 0x000000010b137824 */ /* 0x000fd000078e0209 */
        /* <DEDUP_REMOVED lines=9> */
[----:B------:R-:W-:Y:S01]  /*49e0*/  UMOV UR5, URZ ;  /* 0x0000003f00057c82 */ /* 0x000fe20008000000 */
[----:B------:R-:W-:Y:S01]  /*49f0*/  MOV R8, UR7 ;  /* 0x0000000700087c02 */ /* 0x000fe20008000f00 */
        /* <DEDUP_REMOVED lines=13> */
.L_x_6421:
[----:B------:R-:W-:Y:S01]  /*4ad0*/  ULEA UR8, UP0, UR4, UR20, 0x3 ;  /* 0x0000001404087291 */ /* 0x000fe2000f80183f */
[----:B------:R0:W2:Y:S03]  /*4ae0*/  LDG.E.64.CONSTANT R16, desc[UR12][R14.64] ;  /* 0x0000000c0e107981 */ /* 0x0000a6000c1e9b00 */
[----:B------:R-:W-:Y:S02]  /*4af0*/  ULEA.HI.X UR9, UR4, UR21, UR5, 0x3, UP0 ;  /* 0x0000001504097291 */ /* 0x000fe400080f1c05 */
[----:B------:R-:W-:-:S04]  /*4b00*/  IMAD.U32 R12, RZ, RZ, UR8 ;  /* 0x00000008ff0c7e24 */ /* 0x000fc8000f8e00ff */
[----:B------:R-:W-:-:S05]  /*4b10*/  MOV R13, UR9 ;  /* 0x00000009000d7c02 */ /* 0x000fca0008000f00 */
[----:B------:R-:W2:Y:S01]  /*4b20*/  LDG.E.64 R8, desc[UR12][R12.64] ;  /* 0x0000000c0c087981 */ /* 0x000ea2000c1e1b00 */
[----:B0-----:R-:W-:-:S03]  /*4b30*/  IADD3 R14, P2, R14, UR18, RZ ;  /* 0x000000120e0e7c10 */ /* 0x001fc6000ff5e0ff */
[----:B------:R-:W3:Y:S01]  /*4b40*/  LDG.E.64 R20, desc[UR12][R12.64+0x8] ;  /* 0x0000080c0c147981 */ /* 0x000ee2000c1e1b00 */
[----:B------:R-:W-:-:S05]  /*4b50*/  IADD3.X R15, R15, UR10, RZ, P2, !PT ;  /* 0x0000000a0f0f7c10 */ /* 0x000fca00097fe4ff */
[----:B------:R0:W3:Y:S01]  /*4b60*/  LDG.E.64.CONSTANT R22, desc[UR12][R14.64] ;  /* 0x0000000c0e167981 */ /* 0x0000e2000c1e9b00 */
[----:B------:R-:W-:-:S04]  /*4b70*/  IADD3 R26, P2, R14, UR18, RZ ;  /* 0x000000120e1a7c10 */ /* 0x000fc8000ff5e0ff */
[----:B------:R-:W-:Y:S02]  /*4b80*/  IADD3.X R27, R15, UR10, RZ, P2, !PT ;  /* 0x0000000a0f1b7c10 */ /* 0x000fe400097fe4ff */
[----:B0-----:R-:W-:-:S04]  /*4b90*/  IADD3 R14, P2, R26, UR18, RZ ;  /* 0x000000121a0e7c10 */ /* 0x001fc8000ff5e0ff */
[----:B------:R-:W-:Y:S01]  /*4ba0*/  IADD3.X R15, R27, UR10, RZ, P2, !PT ;  /* 0x0000000a1b0f7c10 */ /* 0x000fe200097fe4ff */
[-C--:B--2---:R-:W-:Y:S02]  /*4bb0*/  IMAD R17, R17, R8.reuse, RZ ;  /* 0x0000000811117224 */ /* 0x084fe400078e02ff */
[----:B------:R-:W-:-:S04]  /*4bc0*/  IMAD.WIDE.U32 R2, R16, R8, R2 ;  /* 0x0000000810027225 */ /* 0x000fc800078e0002 */
[----:B------:R-:W-:Y:S02]  /*4bd0*/  IMAD R29, R16, R9, R17 ;  /* 0x00000009101d7224 */ /* 0x000fe400078e0211 */
[----:B------:R-:W2:Y:S04]  /*4be0*/  LDG.E.64.CONSTANT R16, desc[UR12][R26.64] ;  /* 0x0000000c1a107981 */ /* 0x000ea8000c1e9b00 */
[----:B------:R-:W2:Y:S01]  /*4bf0*/  LDG.E.64 R8, desc[UR12][R12.64+0x10] ;  /* 0x0000100c0c087981 */ /* 0x000ea2000c1e1b00 */
[----:B------:R-:W-:Y:S01]  /*4c00*/  IADD3 R3, R3, R29, RZ ;  /* 0x0000001d03037210 */ /* 0x000fe20007ffe0ff */
[----:B---3--:R-:W-:Y:S02]  /*4c10*/  IMAD R23, R23, R20, RZ ;  /* 0x0000001417177224 */ /* 0x008fe400078e02ff */
[----:B------:R-:W3:Y:S02]  /*4c20*/  LDG.E.64.CONSTANT R28, desc[UR12][R14.64] ;  /* 0x0000000c0e1c7981 */ /* 0x000ee4000c1e9b00 */
[----:B------:R-:W-:-:S02]  /*4c30*/  IMAD R21, R22, R21, R23 ;  /* 0x0000001516157224 */ /* 0x000fc400078e0217 */
[----:B------:R-:W-:Y:S02]  /*4c40*/  IMAD.WIDE.U32 R2, R22, R20, R2 ;  /* 0x0000001416027225 */ /* 0x000fe400078e0002 */
[----:B------:R-:W3:Y:S01]  /*4c50*/  LDG.E.64 R22, desc[UR12][R12.64+0x18] ;  /* 0x0000180c0c167981 */ /* 0x000ee2000c1e1b00 */
[----:B------:R-:W-:Y:S01]  /*4c60*/  IADD3 R20, P2, R14, UR18, RZ ;  /* 0x000000120e147c10 */ /* 0x000fe2000ff5e0ff */
[----:B------:R-:W-:-:S03]  /*4c70*/  IMAD.IADD R3, R3, 0x1, R21 ;  /* 0x0000000103037824 */ /* 0x000fc600078e0215 */
[----:B------:R-:W-:-:S05]  /*4c80*/  IADD3.X R21, R15, UR10, RZ, P2, !PT ;  /* 0x0000000a0f157c10 */ /* 0x000fca00097fe4ff */
[----:B------:R-:W4:Y:S01]  /*4c90*/  LDG.E.64.CONSTANT R26, desc[UR12][R20.64] ;  /* 0x0000000c141a7981 */ /* 0x000f22000c1e9b00 */
[-C--:B--2---:R-:W-:Y:S02]  /*4ca0*/  IMAD R17, R17, R8.reuse, RZ ;  /* 0x0000000811117224 */ /* 0x084fe400078e02ff */
[----:B------:R-:W-:-:S04]  /*4cb0*/  IMAD.WIDE.U32 R2, R16, R8, R2 ;  /* 0x0000000810027225 */ /* 0x000fc800078e0002 */
[----:B------:R-:W-:Y:S02]  /*4cc0*/  IMAD R9, R16, R9, R17 ;  /* 0x0000000910097224 */ /* 0x000fe400078e0211 */
[----:B------:R-:W4:Y:S01]  /*4cd0*/  LDG.E.64 R16, desc[UR12][R12.64+0x20] ;  /* 0x0000200c0c107981 */ /* 0x000f22000c1e1b00 */
[----:B------:R-:W-:Y:S01]  /*4ce0*/  IADD3 R8, P2, R20, UR18, RZ ;  /* 0x0000001214087c10 */ /* 0x000fe2000ff5e0ff */
[-C--:B---3--:R-:W-:Y:S01]  /*4cf0*/  IMAD R15, R29, R22.reuse, RZ ;  /* 0x000000161d0f7224 */ /* 0x088fe200078e02ff */
[----:B------:R-:W-:Y:S02]  /*4d00*/  IADD3 R3, R3, R9, RZ ;  /* 0x0000000903037210 */ /* 0x000fe40007ffe0ff */
[----:B------:R-:W-:Y:S01]  /*4d10*/  IADD3.X R9, R21, UR10, RZ, P2, !PT ;  /* 0x0000000a15097c10 */ /* 0x000fe200097fe4ff */
[C---:B------:R-:W-:Y:S02]  /*4d20*/  IMAD R15, R28.reuse, R23, R15 ;  /* 0x000000171c0f7224 */ /* 0x040fe400078e020f */
[----:B------:R-:W-:-:S02]  /*4d30*/  IMAD.WIDE.U32 R2, R28, R22, R2 ;  /* 0x000000161c027225 */ /* 0x000fc400078e0002 */
[----:B------:R0:W2:Y:S04]  /*4d40*/  LDG.E.64.CONSTANT R28, desc[UR12][R8.64] ;  /* 0x0000000c081c7981 */ /* 0x0000a8000c1e9b00 */
[----:B------:R-:W2:Y:S01]  /*4d50*/  LDG.E.64 R22, desc[UR12][R12.64+0x28] ;  /* 0x0000280c0c167981 */ /* 0x000ea2000c1e1b00 */
[----:B------:R-:W-:Y:S02]  /*4d60*/  IADD3 R14, P2, R8, UR18, RZ ;  /* 0x00000012080e7c10 */ /* 0x000fe4000ff5e0ff */
[----:B------:R-:W-:Y:S02]  /*4d70*/  IADD3 R3, R3, R15, RZ ;  /* 0x0000000f03037210 */ /* 0x000fe40007ffe0ff */
[----:B------:R-:W-:Y:S02]  /*4d80*/  IADD3.X R15, R9, UR10, RZ, P2, !PT ;  /* 0x0000000a090f7c10 */ /* 0x000fe400097fe4ff */
[----:B0-----:R-:W-:-:S04]  /*4d90*/  IADD3 R8, P2, R14, UR18, RZ ;  /* 0x000000120e087c10 */ /* 0x001fc8000ff5e0ff */
[----:B------:R-:W-:Y:S01]  /*4da0*/  IADD3.X R9, R15, UR10, RZ, P2, !PT ;  /* 0x0000000a0f097c10 */ /* 0x000fe200097fe4ff */
[-C--:B----4-:R-:W-:Y:S02]  /*4db0*/  IMAD R21, R27, R16.reuse, RZ ;  /* 0x000000101b157224 */ /* 0x090fe400078e02ff */
[----:B------:R-:W-:-:S04]  /*4dc0*/  IMAD.WIDE.U32 R2, R26, R16, R2 ;  /* 0x000000101a027225 */ /* 0x000fc800078e0002 */
[----:B------:R-:W-:Y:S02]  /*4dd0*/  IMAD R17, R26, R17, R21 ;  /* 0x000000111a117224 */ /* 0x000fe400078e0215 */
[----:B------:R0:W3:Y:S04]  /*4de0*/  LDG.E.64.CONSTANT R26, desc[UR12][R14.64] ;  /* 0x0000000c0e1a7981 */ /* 0x0000e8000c1e9b00 */
[----:B------:R-:W3:Y:S01]  /*4df0*/  LDG.E.64 R20, desc[UR12][R12.64+0x30] ;  /* 0x0000300c0c147981 */ /* 0x000ee2000c1e1b00 */
[----:B------:R-:W-:Y:S02]  /*4e00*/  IMAD.IADD R3, R3, 0x1, R17 ;  /* 0x0000000103037824 */ /* 0x000fe400078e0211 */
[-C--:B--2---:R-:W-:Y:S02]  /*4e10*/  IMAD R17, R29, R22.reuse, RZ ;  /* 0x000000161d117224 */ /* 0x084fe400078e02ff */
[----:B------:R-:W-:-:S04]  /*4e20*/  IMAD.WIDE.U32 R2, R28, R22, R2 ;  /* 0x000000161c027225 */ /* 0x000fc800078e0002 */
[----:B------:R-:W-:Y:S02]  /*4e30*/  IMAD R17, R28, R23, R17 ;  /* 0x000000171c117224 */ /* 0x000fe400078e0211 */
[----:B------:R1:W2:Y:S04]  /*4e40*/  LDG.E.64.CONSTANT R28, desc[UR12][R8.64] ;  /* 0x0000000c081c7981 */ /* 0x0002a8000c1e9b00 */
[----:B------:R-:W2:Y:S01]  /*4e50*/  LDG.E.64 R22, desc[UR12][R12.64+0x38] ;  /* 0x0000380c0c167981 */ /* 0x000ea2000c1e1b00 */
[----:B0-----:R-:W-:Y:S02]  /*4e60*/  IADD3 R14, P2, R8, UR18, RZ ;  /* 0x00000012080e7c10 */ /* 0x001fe4000ff5e0ff */
[----:B------:R-:W-:Y:S02]  /*4e70*/  IADD3 R3, R3, R17, RZ ;  /* 0x0000001103037210 */ /* 0x000fe40007ffe0ff */
[----:B------:R-:W-:-:S02]  /*4e80*/  IADD3.X R15, R9, UR10, RZ, P2, !PT ;  /* 0x0000000a090f7c10 */ /* 0x000fc400097fe4ff */
[----:B-1----:R-:W-:-:S04]  /*4e90*/  IADD3 R8, P2, R14, UR18, RZ ;  /* 0x000000120e087c10 */ /* 0x002fc8000ff5e0ff */
[----:B------:R-:W-:Y:S01]  /*4ea0*/  IADD3.X R9, R15, UR10, RZ, P2, !PT ;  /* 0x0000000a0f097c10 */ /* 0x000fe200097fe4ff */
[-C--:B---3--:R-:W-:Y:S02]  /*4eb0*/  IMAD R17, R27, R20.reuse, RZ ;  /* 0x000000141b117224 */ /* 0x088fe400078e02ff */
[----:B------:R-:W-:-:S04]  /*4ec0*/  IMAD.WIDE.U32 R2, R26, R20, R2 ;  /* 0x000000141a027225 */ /* 0x000fc800078e0002 */
[----:B------:R-:W-:Y:S02]  /*4ed0*/  IMAD R17, R26, R21, R17 ;  /* 0x000000151a117224 */ /* 0x000fe400078e0211 */
[----:B------:R0:W3:Y:S04]  /*4ee0*/  LDG.E.64.CONSTANT R26, desc[UR12][R14.64] ;  /* 0x0000000c0e1a7981 */ /* 0x0000e8000c1e9b00 */
[----:B------:R-:W3:Y:S01]  /*4ef0*/  LDG.E.64 R20, desc[UR12][R12.64+0x40] ;  /* 0x0000400c0c147981 */ /* 0x000ee2000c1e1b00 */
[----:B------:R-:W-:Y:S01]  /*4f00*/  IADD3 R3, R3, R17, RZ ;  /* 0x0000001103037210 */ /* 0x000fe20007ffe0ff */
[-C--:B--2---:R-:W-:Y:S02]  /*4f10*/  IMAD R17, R29, R22.reuse, RZ ;  /* 0x000000161d117224 */ /* 0x084fe400078e02ff */
[----:B------:R-:W-:-:S04]  /*4f20*/  IMAD.WIDE.U32 R2, R28, R22, R2 ;  /* 0x000000161c027225 */ /* 0x000fc800078e0002 */
[----:B------:R-:W-:Y:S02]  /*4f30*/  IMAD R17, R28, R23, R17 ;  /* 0x000000171c117224 */ /* 0x000fe400078e0211 */
[----:B------:R1:W2:Y:S04]  /*4f40*/  LDG.E.64.CONSTANT R28, desc[UR12][R8.64] ;  /* 0x0000000c081c7981 */ /* 0x0002a8000c1e9b00 */
[----:B------:R-:W2:Y:S01]  /*4f50*/  LDG.E.64 R22, desc[UR12][R12.64+0x48] ;  /* 0x0000480c0c167981 */ /* 0x000ea2000c1e1b00 */
[----:B0-----:R-:W-:Y:S01]  /*4f60*/  IADD3 R14, P2, R8, UR18, RZ ;  /* 0x00000012080e7c10 */ /* 0x001fe2000ff5e0ff */
[----:B------:R-:W-:-:S03]  /*4f70*/  IMAD.IADD R3, R3, 0x1, R17 ;  /* 0x0000000103037824 */ /* 0x000fc600078e0211 */
[----:B------:R-:W-:Y:S02]  /*4f80*/  IADD3.X R15, R9, UR10, RZ, P2, !PT ;  /* 0x0000000a090f7c10 */ /* 0x000fe400097fe4ff */
        /* <DEDUP_REMOVED lines=23> */
[----:B------:R-:W-:Y:S02]  /*5100*/  IMAD.IADD R3, R3, 0x1, R17 ;  /* 0x0000000103037824 */ /* 0x000fe400078e0211 */
[----:B--2---:R-:W-:-:S04]  /*5110*/  IMAD R17, R29, R22, RZ ;  /* 0x000000161d117224 */ /* 0x004fc800078e02ff */
[C---:B------:R-:W-:Y:S02]  /*5120*/  IMAD R16, R28.reuse, R23, R17 ;  /* 0x000000171c107224 */ /* 0x040fe400078e0211 */
[----:B------:R-:W-:Y:S02]  /*5130*/  IMAD.WIDE.U32 R28, R28, R22, R2 ;  /* 0x000000161c1c7225 */ /* 0x000fe400078e0002 */
[----:B------:R1:W2:Y:S04]  /*5140*/  LDG.E.64.CONSTANT R22, desc[UR12][R8.64] ;  /* 0x0000000c08167981 */ /* 0x0002a8000c1e9b00 */
[----:B------:R-:W2:Y:S01]  /*5150*/  LDG.E.64 R2, desc[UR12][R12.64+0x68] ;  /* 0x0000680c0c027981 */ /* 0x000ea2000c1e1b00 */
[----:B------:R-:W-:Y:S02]  /*5160*/  IADD3 R17, R29, R16, RZ ;  /* 0x000000101d117210 */ /* 0x000fe40007ffe0ff */
[----:B------:R-:W-:-:S02]  /*5170*/  MOV R16, R28 ;  /* 0x0000001c00107202 */ /* 0x000fc40000000f00 */
[----:B0-----:R-:W-:Y:S01]  /*5180*/  IADD3 R14, P2, R8, UR18, RZ ;  /* 0x00000012080e7c10 */ /* 0x001fe2000ff5e0ff */
[-C--:B---3--:R-:W-:Y:S02]  /*5190*/  IMAD R15, R27, R20.reuse, RZ ;  /* 0x000000141b0f7224 */ /* 0x088fe400078e02ff */
[----:B------:R-:W-:-:S04]  /*51a0*/  IMAD.WIDE.U32 R16, R26, R20, R16 ;  /* 0x000000141a107225 */ /* 0x000fc800078e0010 */
[----:B------:R-:W-:Y:S01]  /*51b0*/  IMAD R21, R26, R21, R15 ;  /* 0x000000151a157224 */ /* 0x000fe200078e020f */
[----:B------:R-:W-:-:S03]  /*51c0*/  IADD3.X R15, R9, UR10, RZ, P2, !PT ;  /* 0x0000000a090f7c10 */ /* 0x000fc600097fe4ff */
[----:B------:R-:W-:Y:S01]  /*51d0*/  IMAD.IADD R17, R17, 0x1, R21 ;  /* 0x0000000111117824 */ /* 0x000fe200078e0215 */
[----:B-1----:R-:W-:Y:S01]  /*51e0*/  IADD3 R8, P2, R14, UR18, RZ ;  /* 0x000000120e087c10 */ /* 0x002fe2000ff5e0ff */
[----:B------:R0:W3:Y:S04]  /*51f0*/  LDG.E.64.CONSTANT R26, desc[UR12][R14.64] ;  /* 0x0000000c0e1a7981 */ /* 0x0000e8000c1e9b00 */
[----:B------:R-:W3:Y:S01]  /*5200*/  LDG.E.64 R20, desc[UR12][R12.64+0x70] ;  /* 0x0000700c0c147981 */ /* 0x000ee2000c1e1b00 */
[----:B--2---:R-:W-:Y:S01]  /*5210*/  IMAD R23, R23, R2, RZ ;  /* 0x0000000217177224 */ /* 0x004fe200078e02ff */
[----:B------:R-:W-:-:S03]  /*5220*/  IADD3.X R9, R15, UR10, RZ, P2, !PT ;  /* 0x0000000a0f097c10 */ /* 0x000fc600097fe4ff */
[C---:B------:R-:W-:Y:S02]  /*5230*/  IMAD R23, R22.reuse, R3, R23 ;  /* 0x0000000316177224 */ /* 0x040fe400078e0217 */
[----:B------:R-:W-:Y:S01]  /*5240*/  IMAD.WIDE.U32 R2, R22, R2, R16 ;  /* 0x0000000216027225 */ /* 0x000fe200078e0010 */
[----:B------:R-:W2:Y:S04]  /*5250*/  LDG.E.64.CONSTANT R28, desc[UR12][R8.64] ;  /* 0x0000000c081c7981 */ /* 0x000ea8000c1e9b00 */
[----:B------:R-:W2:Y:S01]  /*5260*/  LDG.E.64 R16, desc[UR12][R12.64+0x78] ;  /* 0x0000780c0c107981 */ /* 0x000ea2000c1e1b00 */
[----:B------:R-:W-:-:S04]  /*5270*/  UIADD3 UR6, UP0, UR6, -0x10, URZ ;  /* 0xfffffff006067890 */ /* 0x000fc8000ff1e03f */
[----:B------:R-:W-:Y:S02]  /*5280*/  UIADD3.X UR7, UR7, -0x1, URZ, UP0, !UPT ;  /* 0xffffffff07077890 */ /* 0x000fe400087fe43f */
[----:B------:R-:W-:Y:S01]  /*5290*/  UISETP.GT.U32.AND UP0, UPT, UR6, 0xc, UPT ;  /* 0x0000000c0600788c */ /* 0x000fe2000bf04070 */
[----:B------:R-:W-:-:S03]  /*52a0*/  IADD3 R3, R3, R23, RZ ;  /* 0x0000001703037210 */ /* 0x000fc60007ffe0ff */
[----:B------:R-:W-:-:S06]  /*52b0*/  UISETP.GT.AND.EX UP0, UPT, UR7, URZ, UPT, UP0 ;  /* 0x0000003f0700728c */ /* 0x000fcc000bf04300 */
[----:B------:R-:W-:Y:S01]  /*52c0*/  PLOP3.LUT P3, PT, PT, PT, UP0, 0x80, 0x0 ;  /* 0x000000000000781c */ /* 0x000fe20003f6f008 */
[----:B------:R-:W-:Y:S01]  /*52d0*/  UIADD3 UR4, UP1, UR4, 0x10, URZ ;  /* 0x0000001004047890 */ /* 0x000fe2000ff3e03f */
[----:B0-----:R-:W-:-:S03]  /*52e0*/  IADD3 R14, P2, R8, UR18, RZ ;  /* 0x00000012080e7c10 */ /* 0x001fc6000ff5e0ff */
[----:B------:R-:W-:Y:S01]  /*52f0*/  UIADD3.X UR5, URZ, UR5, URZ, UP1, !UPT ;  /* 0x000000053f057290 */ /* 0x000fe20008ffe43f */
[-C--:B---3--:R-:W-:Y:S02]  /*5300*/  IMAD R15, R27, R20.reuse, RZ ;  /* 0x000000141b0f7224 */ /* 0x088fe400078e02ff */
[----:B------:R-:W-:-:S04]  /*5310*/  IMAD.WIDE.U32 R2, R26, R20, R2 ;  /* 0x000000141a027225 */ /* 0x000fc800078e0002 */
[----:B------:R-:W-:-:S05]  /*5320*/  IMAD R15, R26, R21, R15 ;  /* 0x000000151a0f7224 */ /* 0x000fca00078e020f */
[----:B------:R-:W-:Y:S01]  /*5330*/  IADD3 R3, R3, R15, RZ ;  /* 0x0000000f03037210 */ /* 0x000fe20007ffe0ff */
[----:B--2---:R-:W-:Y:S01]  /*5340*/  IMAD R13, R29, R16, RZ ;  /* 0x000000101d0d7224 */ /* 0x004fe200078e02ff */
[----:B------:R-:W-:-:S03]  /*5350*/  IADD3.X R15, R9, UR10, RZ, P2, !PT ;  /* 0x0000000a090f7c10 */ /* 0x000fc600097fe4ff */
[C---:B------:R-:W-:Y:S02]  /*5360*/  IMAD R13, R28.reuse, R17, R13 ;  /* 0x000000111c0d7224 */ /* 0x040fe400078e020d */
[----:B------:R-:W-:-:S04]  /*5370*/  IMAD.WIDE.U32 R2, R28, R16, R2 ;  /* 0x000000101c027225 */ /* 0x000fc800078e0002 */
[----:B------:R-:W-:Y:S01]  /*5380*/  IMAD.IADD R3, R3, 0x1, R13 ;  /* 0x0000000103037824 */ /* 0x000fe200078e020d */
[----:B------:R-:W-:Y:S06]  /*5390*/  @P3 BRA `(.L_x_6421) ;  /* 0xfffffff400cc3947 */ /* 0x000fec000383ffff */
.L_x_6420:
        /* <DEDUP_REMOVED lines=24> */
[-C--:B---3--:R-:W-:Y:S02]  /*5520*/  IMAD R23, R23, R20.reuse, RZ ;  /* 0x0000001417177224 */ /* 0x088fe400078e02ff */
[----:B------:R-:W-:Y:S02]  /*5530*/  IMAD.IADD R3, R3, 0x1, R29 ;  /* 0x0000000103037824 */ /* 0x000fe400078e021d */
[C---:B------:R-:W-:Y:S01]  /*5540*/  IMAD R21, R22.reuse, R21, R23 ;  /* 0x0000001516157224 */ /* 0x040fe200078e0217 */
[----:B------:R-:W3:Y:S01]  /*5550*/  LDG.E.64.CONSTANT R28, desc[UR12][R14.64] ;  /* 0x0000000c0e1c7981 */ /* 0x000ee2000c1e9b00 */
[----:B------:R-:W-:-:S03]  /*5560*/  IMAD.WIDE.U32 R2, R22, R20, R2 ;  /* 0x0000001416027225 */ /* 0x000fc600078e0002 */
[----:B------:R-:W3:Y:S01]  /*5570*/  LDG.E.64 R22, desc[UR12][R8.64+0x18] ;  /* 0x0000180c08167981 */ /* 0x000ee2000c1e1b00 */
[----:B------:R-:W-:Y:S02]  /*5580*/  IADD3 R20, P0, R14, UR18, RZ ;  /* 0x000000120e147c10 */ /* 0x000fe4000ff1e0ff */
[----:B------:R-:W-:Y:S02]  /*5590*/  IADD3 R3, R3, R21, RZ ;  /* 0x0000001503037210 */ /* 0x000fe40007ffe0ff */
        /* <DEDUP_REMOVED lines=14> */
[----:B------:R-:W-:Y:S01]  /*5680*/  IMAD.IADD R3, R3, 0x1, R15 ;  /* 0x0000000103037824 */ /* 0x000fe200078e020f */
[----:B------:R-:W-:Y:S01]  /*5690*/  IADD3 R14, P0, R12, UR18, RZ ;  /* 0x000000120c0e7c10 */ /* 0x000fe2000ff1e0ff */
[-C--:B----4-:R-:W-:Y:S02]  /*56a0*/  IMAD R15, R27, R16.reuse, RZ ;  /* 0x000000101b0f7224 */ /* 0x090fe400078e02ff */
[----:B------:R-:W-:-:S04]  /*56b0*/  IMAD.WIDE.U32 R2, R26, R16, R2 ;  /* 0x000000101a027225 */ /* 0x000fc800078e0002 */
[----:B------:R-:W-:Y:S02]  /*56c0*/  IMAD R15, R26, R17, R15 ;  /* 0x000000111a0f7224 */ /* 0x000fe400078e020f */
[----:B------:R-:W3:Y:S03]  /*56d0*/  LDG.E.64 R16, desc[UR12][R8.64+0x30] ;  /* 0x0000300c08107981 */ /* 0x000ee6000c1e1b00 */
[----:B------:R-:W-:Y:S02]  /*56e0*/  IADD3 R3, R3, R15, RZ ;  /* 0x0000000f03037210 */ /* 0x000fe40007ffe0ff */
[----:B------:R-:W-:Y:S02]  /*56f0*/  IADD3.X R15, R13, UR10, RZ, P0, !PT ;  /* 0x0000000a0d0f7c10 */ /* 0x000fe400087fe4ff */
[----:B0-----:R-:W-:Y:S01]  /*5700*/  IADD3 R12, P0, R14, UR18, RZ ;  /* 0x000000120e0c7c10 */ /* 0x001fe2000ff1e0ff */
[----:B--2---:R-:W-:-:S02]  /*5710*/  IMAD R27, R29, R22, RZ ;  /* 0x000000161d1b7224 */ /* 0x004fc400078e02ff */
[----:B------:R0:W3:Y:S01]  /*5720*/  LDG.E.64.CONSTANT R20, desc[UR12][R14.64] ;  /* 0x0000000c0e147981 */ /* 0x0000e2000c1e9b00 */
[----:B------:R-:W-:Y:S01]  /*5730*/  IADD3.X R13, R15, UR10, RZ, P0, !PT ;  /* 0x0000000a0f0d7c10 */ /* 0x000fe200087fe4ff */
[C---:B------:R-:W-:Y:S02]  /*5740*/  IMAD R23, R28.reuse, R23, R27 ;  /* 0x000000171c177224 */ /* 0x040fe400078e021b */
[----:B------:R-:W-:Y:S01]  /*5750*/  IMAD.WIDE.U32 R2, R28, R22, R2 ;  /* 0x000000161c027225 */ /* 0x000fe200078e0002 */
[----:B------:R-:W2:Y:S04]  /*5760*/  LDG.E.64 R26, desc[UR12][R8.64+0x38] ;  /* 0x0000380c081a7981 */ /* 0x000ea8000c1e1b00 */
[----:B------:R-:W2:Y:S01]  /*5770*/  LDG.E.64.CONSTANT R28, desc[UR12][R12.64] ;  /* 0x0000000c0c1c7981 */ /* 0x000ea2000c1e9b00 */
[----:B------:R-:W-:-:S02]  /*5780*/  IADD3 R3, R3, R23, RZ ;  /* 0x0000001703037210 */ /* 0x000fc40007ffe0ff */
[----:B0-----:R-:W-:Y:S01]  /*5790*/  IADD3 R14, P2, R12, UR18, RZ ;  /* 0x000000120c0e7c10 */ /* 0x001fe2000ff5e0ff */
[----:B------:R-:W-:Y:S01]  /*57a0*/  UIADD3 UR6, UP1, UR6, -0x8, URZ ;  /* 0xfffffff806067890 */ /* 0x000fe2000ff3e03f */
[----:B------:R-:W-:Y:S01]  /*57b0*/  PLOP3.LUT P0, PT, PT, PT, PT, 0x8, 0x0 ;  /* 0x000000000000781c */ /* 0x000fe20003f0e170 */
[----:B------:R-:W-:Y:S02]  /*57c0*/  UIADD3 UR4, UP0, UR4, 0x8, URZ ;  /* 0x0000000804047890 */ /* 0x000fe4000ff1e03f */
[----:B------:R-:W-:Y:S02]  /*57d0*/  UIADD3.X UR7, UR7, -0x1, URZ, UP1, !UPT ;  /* 0xffffffff07077890 */ /* 0x000fe40008ffe43f */
[----:B------:R-:W-:Y:S01]  /*57e0*/  UIADD3.X UR5, URZ, UR5, URZ, UP0, !UPT ;  /* 0x000000053f057290 */ /* 0x000fe200087fe43f */
[-C--:B---3--:R-:W-:Y:S02]  /*57f0*/  IMAD R21, R21, R16.reuse, RZ ;  /* 0x0000001015157224 */ /* 0x088fe400078e02ff */
[----:B------:R-:W-:-:S04]  /*5800*/  IMAD.WIDE.U32 R2, R20, R16, R2 ;  /* 0x0000001014027225 */ /* 0x000fc800078e0002 */
[----:B------:R-:W-:Y:S02]  /*5810*/  IMAD R21, R20, R17, R21 ;  /* 0x0000001114157224 */ /* 0x000fe400078e0215 */
[-C--:B--2---:R-:W-:Y:S02]  /*5820*/  IMAD R15, R29, R26.reuse, RZ ;  /* 0x0000001a1d0f7224 */ /* 0x084fe400078e02ff */
[----:B------:R-:W-:Y:S02]  /*5830*/  IMAD.IADD R3, R3, 0x1, R21 ;  /* 0x0000000103037824 */ /* 0x000fe400078e0215 */
[C---:B------:R-:W-:Y:S02]  /*5840*/  IMAD R15, R28.reuse, R27, R15 ;  /* 0x0000001b1c0f7224 */ /* 0x040fe400078e020f */
[----:B------:R-:W-:-:S05]  /*5850*/  IMAD.WIDE.U32 R2, R28, R26, R2 ;  /* 0x0000001a1c027225 */ /* 0x000fca00078e0002 */
[----:B------:R-:W-:Y:S02]  /*5860*/  IADD3 R3, R3, R15, RZ ;  /* 0x0000000f03037210 */ /* 0x000fe40007ffe0ff */
[----:B------:R-:W-:-:S07]  /*5870*/  IADD3.X R15, R13, UR10, RZ, P2, !PT ;  /* 0x0000000a0d0f7c10 */ /* 0x000fce00097fe4ff */
.L_x_6422:
[----:B------:R-:W-:-:S04]  /*5880*/  ISETP.NE.U32.AND P2, PT, RZ, UR6, PT ;  /* 0x00000006ff007c0c */ /* 0x000fc8000bf45070 */
[----:B------:R-:W-:-:S13]  /*5890*/  ISETP.NE.OR.EX P0, PT, RZ, UR7, P0, P2 ;  /* 0x00000007ff007c0c */ /* 0x000fda0008705720 */
[----:B------:R-:W-:Y:S05]  /*58a0*/  @!P0 BRA `(.L_x_6418) ;  /* 0x0000000000ac8947 */ /* 0x000fea0003800000 */
.L_x_6419:
[----:B------:R-:W-:Y:S01]  /*58b0*/  ULEA UR8, UP0, UR4, UR22, 0x3 ;  /* 0x0000001604087291 */ /* 0x000fe2000f80183f */
[----:B------:R-:W2:Y:S03]  /*58c0*/  LDG.E.64.CONSTANT R12, desc[UR12][R14.64] ;  /* 0x0000000c0e0c7981 */ /* 0x000ea6000c1e9b00 */
[----:B------:R-:W-:Y:S02]  /*58d0*/  ULEA.HI.X UR9, UR4, UR23, UR5, 0x3, UP0 ;  /* 0x0000001704097291 */ /* 0x000fe400080f1c05 */
[----:B------:R-:W-:-:S04]  /*58e0*/  MOV R8, UR8 ;  /* 0x0000000800087c02 */ /* 0x000fc80008000f00 */
[----:B------:R-:W-:Y:S01]  /*58f0*/  IMAD.U32 R9, RZ, RZ, UR9 ;  /* 0x00000009ff097e24 */ /* 0x000fe2000f8e00ff */
[----:B------:R-:W-:-:S04]  /*5900*/  IADD3 R26, P0, R14, UR18, RZ ;  /* 0x000000120e1a7c10 */ /* 0x000fc8000ff1e0ff */
[----:B------:R-:W2:Y:S01]  /*5910*/  LDG.E.64 R22, desc[UR12][R8.64] ;  /* 0x0000000c08167981 */ /* 0x000ea2000c1e1b00 */
[----:B------:R-:W-:-:S03]  /*5920*/  IADD3.X R27, R15, UR10, RZ, P0, !PT ;  /* 0x0000000a0f1b7c10 */ /* 0x000fc600087fe4ff */
[----:B------:R-:W3:Y:S04]  /*5930*/  LDG.E.64 R20, desc[UR12][R8.64+0x8] ;  /* 0x0000080c08147981 */ /* 0x000ee8000c1e1b00 */
[----:B------:R-:W3:Y:S01]  /*5940*/  LDG.E.64.CONSTANT R14, desc[UR12][R26.64] ;  /* 0x0000000c1a0e7981 */ /* 0x000ee2000c1e9b00 */
[----:B------:R-:W-:-:S03]  /*5950*/  IADD3 R16, P0, R26, UR18, RZ ;  /* 0x000000121a107c10 */ /* 0x000fc6000ff1e0ff */
[----:B------:R-:W4:Y:S01]  /*5960*/  LDG.E.64 R28, desc[UR12][R8.64+0x10] ;  /* 0x0000100c081c7981 */ /* 0x000f22000c1e1b00 */
[----:B------:R-:W-:-:S03]  /*5970*/  IADD3.X R17, R27, UR10, RZ, P0, !PT ;  /* 0x0000000a1b117c10 */ /* 0x000fc600087fe4ff */
[----:B------:R-:W5:Y:S01]  /*5980*/  LDG.E.64 R26, desc[UR12][R8.64+0x18] ;  /* 0x0000180c081a7981 */ /* 0x000f62000c1e1b00 */
[----:B--2---:R-:W-:Y:S02]  /*5990*/  IMAD R13, R13, R22, RZ ;  /* 0x000000160d0d7224 */ /* 0x004fe400078e02ff */
[----:B------:R-:W-:-:S04]  /*59a0*/  IMAD.WIDE.U32 R2, R22, R12, R2 ;  /* 0x0000000c16027225 */ /* 0x000fc800078e0002 */
[----:B------:R-:W-:Y:S01]  /*59b0*/  IMAD R13, R23, R12, R13 ;  /* 0x0000000c170d7224 */ /* 0x000fe200078e020d */
[----:B------:R-:W-:Y:S01]  /*59c0*/  IADD3 R12, P0, R16, UR18, RZ ;  /* 0x00000012100c7c10 */ /* 0x000fe2000ff1e0ff */
[----:B------:R-:W4:Y:S01]  /*59d0*/  LDG.E.64.CONSTANT R22, desc[UR12][R16.64] ;  /* 0x0000000c10167981 */ /* 0x000f22000c1e9b00 */
[----:B---3--:R-:W-:Y:S02]  /*59e0*/  IMAD R15, R15, R20, RZ ;  /* 0x000000140f0f7224 */ /* 0x008fe400078e02ff */
[----:B------:R-:W-:Y:S02]  /*59f0*/  IADD3 R3, R3, R13, RZ ;  /* 0x0000000d03037210 */ /* 0x000fe40007ffe0ff */
[----:B------:R-:W-:Y:S01]  /*5a00*/  IADD3.X R13, R17, UR10, RZ, P0, !PT ;  /* 0x0000000a110d7c10 */ /* 0x000fe200087fe4ff */
[-C--:B------:R-:W-:Y:S02]  /*5a10*/  IMAD R15, R21, R14.reuse, R15 ;  /* 0x0000000e150f7224 */ /* 0x080fe400078e020f */
[----:B------:R-:W-:-:S02]  /*5a20*/  IMAD.WIDE.U32 R2, R20, R14, R2 ;  /* 0x0000000e14027225 */ /* 0x000fc400078e0002 */
[----:B------:R-:W5:Y:S01]  /*5a30*/  LDG.E.64.CONSTANT R20, desc[UR12][R12.64] ;  /* 0x0000000c0c147981 */ /* 0x000f62000c1e9b00 */
[----:B------:R-:W-:Y:S02]  /*5a40*/  UIADD3 UR6, UP0, UR6, -0x4, URZ ;  /* 0xfffffffc06067890 */ /* 0x000fe4000ff1e03f */
[----:B------:R-:W-:Y:S02]  /*5a50*/  IADD3 R3, R3, R15, RZ ;  /* 0x0000000f03037210 */ /* 0x000fe40007ffe0ff */
[----:B------:R-:W-:Y:S02]  /*5a60*/  UIADD3.X UR7, UR7, -0x1, URZ, UP0, !UPT ;  /* 0xffffffff07077890 */ /* 0x000fe400087fe43f */
[----:B------:R-:W-:-:S04]  /*5a70*/  ISETP.NE.U32.AND P0, PT, RZ, UR6, PT ;  /* 0x00000006ff007c0c */ /* 0x000fc8000bf05070 */
[----:B------:R-:W-:Y:S01]  /*5a80*/  ISETP.NE.AND.EX P0, PT, RZ, UR7, PT, P0 ;  /* 0x00000007ff007c0c */ /* 0x000fe2000bf05300 */
[----:B------:R-:W-:Y:S01]  /*5a90*/  UIADD3 UR4, UP0, UR4, 0x4, URZ ;  /* 0x0000000404047890 */ /* 0x000fe2000ff1e03f */
[----:B------:R-:W-:-:S03]  /*5aa0*/  IADD3 R14, P2, R12, UR18, RZ ;  /* 0x000000120c0e7c10 */ /* 0x000fc6000ff5e0ff */
[----:B------:R-:W-:Y:S01]  /*5ab0*/  UIADD3.X UR5, URZ, UR5, URZ, UP0, !UPT ;  /* 0x000000053f057290 */ /* 0x000fe200087fe43f */
[----:B----4-:R-:W-:Y:S02]  /*5ac0*/  IMAD R15, R23, R28, RZ ;  /* 0x0000001c170f7224 */ /* 0x010fe400078e02ff */
[----:B------:R-:W-:-:S04]  /*5ad0*/  IMAD.WIDE.U32 R2, R28, R22, R2 ;  /* 0x000000161c027225 */ /* 0x000fc800078e0002 */
[----:B------:R-:W-:-:S04]  /*5ae0*/  IMAD R15, R29, R22, R15 ;  /* 0x000000161d0f7224 */ /* 0x000fc800078e020f */
[----:B------:R-:W-:Y:S02]  /*5af0*/  IMAD.IADD R3, R3, 0x1, R15 ;  /* 0x0000000103037824 */ /* 0x000fe400078e020f */
[----:B-----5:R-:W-:Y:S02]  /*5b00*/  IMAD R15, R21, R26, RZ ;  /* 0x0000001a150f7224 */ /* 0x020fe400078e02ff */
[----:B------:R-:W-:-:S04]  /*5b10*/  IMAD.WIDE.U32 R2, R26, R20, R2 ;  /* 0x000000141a027225 */ /* 0x000fc800078e0002 */
[----:B------:R-:W-:-:S05]  /*5b20*/  IMAD R15, R27, R20, R15 ;  /* 0x000000141b0f7224 */ /* 0x000fca00078e020f */
[----:B------:R-:W-:Y:S02]  /*5b30*/  IADD3 R3, R3, R15, RZ ;  /* 0x0000000f03037210 */ /* 0x000fe40007ffe0ff */
[----:B------:R-:W-:Y:S01]  /*5b40*/  IADD3.X R15, R13, UR10, RZ, P2, !PT ;  /* 0x0000000a0d0f7c10 */ /* 0x000fe200097fe4ff */
[----:B------:R-:W-:Y:S06]  /*5b50*/  @P0 BRA `(.L_x_6419) ;  /* 0xfffffffc00540947 */ /* 0x000fec000383ffff */
.L_x_6418:
[----:B------:R-:W-:-:S04]  /*5b60*/  ISETP.NE.U32.AND P0, PT, RZ, UR11, PT ;  /* 0x0000000bff007c0c */ /* 0x000fc8000bf05070 */
[----:B------:R-:W-:-:S13]  /*5b70*/  ISETP.NE.AND.EX P0, PT, RZ, RZ, PT, P0 ;  /* 0x000000ffff00720c */ /* 0x000fda0003f05300 */
[----:B------:R-:W-:Y:S05]  /*5b80*/  @!P0 BRA `(.L_x_6417) ;  /* 0x0000000000d48947 */ /* 0x000fea0003800000 */
[----:B------:R-:W-:Y:S01]  /*5b90*/  UIMAD UR7, UR5, UR16, URZ ;  /* 0x00000010050772a4 */ /* 0x000fe2000f8e023f */
[----:B------:R-:W-:Y:S01]  /*5ba0*/  MOV R13, UR4 ;  /* 0x00000004000d7c02 */ /* 0x000fe20008000f00 */
[----:B------:R-:W-:Y:S01]  /*5bb0*/  ULDC.64 UR8, c[0x0][0x230] ;  /* 0x00008c0000087ab9 */ /* 0x000fe20000000a00 */
[----:B------:R-:W-:Y:S01]  /*5bc0*/  IMAD.MOV.U32 R18, RZ, RZ, R10 ;  /* 0x000000ffff127224 */ /* 0x000fe200078e000a */
[----:B------:R-:W-:Y:S02]  /*5bd0*/  ULEA UR6, UP0, UR4, UR8, 0x3 ;  /* 0x0000000804067291 */ /* 0x000fe4000f80183f */
[----:B------:R-:W-:Y:S01]  /*5be0*/  UIMAD UR8, UR4, UR17, UR7 ;  /* 0x00000011040872a4 */ /* 0x000fe2000f8e0207 */
[----:B------:R-:W-:Y:S01]  /*5bf0*/  IMAD.WIDE.U32 R12, R13, UR16, R18 ;  /* 0x000000100d0c7c25 */ /* 0x000fe2000f8e0012 */
[----:B------:R-:W-:Y:S01]  /*5c00*/  ULDC.64 UR18, c[0x0][0x218] ;  /* 0x0000860000127ab9 */ /* 0x000fe20000000a00 */
[----:B------:R-:W-:Y:S01]  /*5c10*/  ULEA.HI.X UR5, UR4, UR9, UR5, 0x3, UP0 ;  /* 0x0000000904057291 */ /* 0x000fe200080f1c05 */
[----:B------:R-:W-:-:S02]  /*5c20*/  MOV R8, UR6 ;  /* 0x0000000600087c02 */ /* 0x000fc40008000f00 */
[----:B------:R-:W-:Y:S02]  /*5c30*/  IADD3 R9, R13, UR8, RZ ;  /* 0x000000080d097c10 */ /* 0x000fe4000fffe0ff */
[----:B------:R-:W-:-:S04]  /*5c40*/  LEA R16, P0, R12, UR18, 0x3 ;  /* 0x000000120c107c11 */ /* 0x000fc8000f8018ff */
[----:B------:R-:W-:Y:S01]  /*5c50*/  LEA.HI.X R17, R12, UR19, R9, 0x3, P0 ;  /* 0x000000130c117c11 */ /* 0x000fe200080f1c09 */
[----:B------:R-:W-:-:S04]  /*5c60*/  IMAD.U32 R9, RZ, RZ, UR5 ;  /* 0x00000005ff097e24 */ /* 0x000fc8000f8e00ff */
[----:B------:R-:W2:Y:S04]  /*5c70*/  LDG.E.64.CONSTANT R12, desc[UR12][R16.64] ;  /* 0x0000000c100c7981 */ /* 0x000ea8000c1e9b00 */
[----:B------:R-:W2:Y:S01]  /*5c80*/  LDG.E.64 R14, desc[UR12][R8.64] ;  /* 0x0000000c080e7981 */ /* 0x000ea2000c1e1b00 */
[----:B------:R-:W-:-:S04]  /*5c90*/  UISETP.NE.U32.AND UP0, UPT, UR11, 0x1, UPT ;  /* 0x000000010b00788c */ /* 0x000fc8000bf05070 */
[----:B------:R-:W-:-:S06]  /*5ca0*/  UISETP.NE.AND.EX UP0, UPT, URZ, URZ, UPT, UP0 ;  /* 0x0000003f3f00728c */ /* 0x000fcc000bf05300 */
[----:B------:R-:W-:Y:S01]  /*5cb0*/  PLOP3.LUT P0, PT, PT, PT, UP0, 0x80, 0x0 ;  /* 0x000000000000781c */ /* 0x000fe20003f0f008 */
[-C--:B--2---:R-:W-:Y:S02]  /*5cc0*/  IMAD R13, R13, R14.reuse, RZ ;  /* 0x0000000e0d0d7224 */ /* 0x084fe400078e02ff */
[----:B------:R-:W-:-:S04]  /*5cd0*/  IMAD.WIDE.U32 R2, R12, R14, R2 ;  /* 0x0000000e0c027225 */ /* 0x000fc800078e0002 */
[----:B------:R-:W-:-:S05]  /*5ce0*/  IMAD R13, R12, R15, R13 ;  /* 0x0000000f0c0d7224 */ /* 0x000fca00078e020d */
[----:B------:R-:W-:Y:S01]  /*5cf0*/  IADD3 R3, R3, R13, RZ ;  /* 0x0000000d03037210 */ /* 0x000fe20007ffe0ff */
[----:B------:R-:W-:Y:S06]  /*5d00*/  @!P0 BRA `(.L_x_6417) ;  /* 0x0000000000748947 */ /* 0x000fec0003800000 */
[----:B------:R-:W-:Y:S01]  /*5d10*/  UISETP.NE.U32.AND UP0, UPT, UR11, 0x2, UPT ;  /* 0x000000020b00788c */ /* 0x000fe2000bf05070 */
[----:B------:R-:W-:Y:S01]  /*5d20*/  MOV R15, UR16 ;  /* 0x00000010000f7c02 */ /* 0x000fe20008000f00 */
[----:B------:R-:W-:Y:S01]  /*5d30*/  ULDC.64 UR6, c[0x0][0x238] ;  /* 0x00008e0000067ab9 */ /* 0x000fe20000000a00 */
[----:B------:R-:W-:Y:S01]  /*5d40*/  IMAD.U32 R16, RZ, RZ, UR17 ;  /* 0x00000011ff107e24 */ /* 0x000fe2000f8e00ff */
[----:B------:R-:W-:Y:S02]  /*5d50*/  UIMAD.WIDE.U32 UR4, UR4, UR16, UR6 ;  /* 0x00000010040472a5 */ /* 0x000fe4000f8e0006 */
[----:B------:R-:W-:Y:S01]  /*5d60*/  MOV R17, UR16 ;  /* 0x0000001000117c02 */ /* 0x000fe20008000f00 */
[----:B------:R-:W-:-:S03]  /*5d70*/  UISETP.NE.AND.EX UP0, UPT, URZ, URZ, UPT, UP0 ;  /* 0x0000003f3f00728c */ /* 0x000fc6000bf05300 */
[----:B------:R-:W-:Y:S01]  /*5d80*/  IMAD.U32 R11, RZ, RZ, UR5 ;  /* 0x00000005ff0b7e24 */ /* 0x000fe2000f8e00ff */
[----:B------:R-:W-:Y:S02]  /*5d90*/  IADD3 R12, P2, R10, UR4, RZ ;  /* 0x000000040a0c7c10 */ /* 0x000fe4000ff5e0ff */
[----:B------:R-:W-:Y:S02]  /*5da0*/  PLOP3.LUT P0, PT, PT, PT, UP0, 0x80, 0x0 ;  /* 0x000000000000781c */ /* 0x000fe40003f0f008 */
[----:B------:R-:W-:Y:S02]  /*5db0*/  IADD3.X R11, R19, UR8, R11, P2, !PT ;  /* 0x00000008130b7c10 */ /* 0x000fe400097fe40b */
[C---:B------:R-:W-:Y:S02]  /*5dc0*/  LEA R18, P2, R12.reuse, UR18, 0x3 ;  /* 0x000000120c127c11 */ /* 0x040fe4000f8418ff */
[----:B------:R-:W-:Y:S02]  /*5dd0*/  MOV R10, UR4 ;  /* 0x00000004000a7c02 */ /* 0x000fe40008000f00 */
[----:B------:R-:W-:-:S02]  /*5de0*/  LEA.HI.X R19, R12, UR19, R11, 0x3, P2 ;  /* 0x000000130c137c11 */ /* 0x000fc400090f1c0b */
[----:B------:R-:W2:Y:S03]  /*5df0*/  LDG.E.64 R12, desc[UR12][R8.64+0x8] ;  /* 0x0000080c080c7981 */ /* 0x000ea6000c1e1b00 */
[----:B------:R-:W-:Y:S01]  /*5e00*/  @P0 LEA R14, P2, R15, R18, 0x3 ;  /* 0x000000120f0e0211 */ /* 0x000fe200078418ff */
[----:B------:R-:W2:Y:S03]  /*5e10*/  LDG.E.64.CONSTANT R10, desc[UR12][R18.64] ;  /* 0x0000000c120a7981 */ /* 0x000ea6000c1e9b00 */
[----:B------:R-:W-:Y:S02]  /*5e20*/  @P0 LEA.HI.X R15, R17, R19, R16, 0x3, P2 ;  /* 0x00000013110f0211 */ /* 0x000fe400010f1c10 */
[----:B------:R-:W3:Y:S04]  /*5e30*/  @P0 LDG.E.64 R16, desc[UR12][R8.64+0x10] ;  /* 0x0000100c08100981 */ /* 0x000ee8000c1e1b00 */
[----:B------:R-:W3:Y:S01]  /*5e40*/  @P0 LDG.E.64.CONSTANT R14, desc[UR12][R14.64] ;  /* 0x0000000c0e0e0981 */ /* 0x000ee2000c1e9b00 */
[----:B--2---:R-:W-:-:S02]  /*5e50*/  IMAD R11, R11, R12, RZ ;  /* 0x0000000c0b0b7224 */ /* 0x004fc400078e02ff */
        /* <DEDUP_REMOVED lines=8> */
.L_x_6417:
[----:B------:R-:W-:Y:S05]  /*5ee0*/  BSYNC B0 ;  /* 0x0000000000007941 */ /* 0x000fea0003800000 */
.L_x_6395:
[----:B-----5:R-:W0:Y:S01]  /*5ef0*/  @!P1 LDC.64 R8, c[0x0][0x248] ;  /* 0x00009200ff089b82 */ /* 0x020e220000000a00 */
[----:B------:R-:W-:Y:S01]  /*5f00*/  MOV R11, UR14 ;  /* 0x0000000e000b7c02 */ /* 0x000fe20008000f00 */
[----:B------:R-:W-:Y:S01]  /*5f10*/  ULDC UR4, c[0x0][0x210] ;  /* 0x0000840000047ab9 */ /* 0x000fe20000000800 */
[----:B------:R-:W-:Y:S01]  /*5f20*/  BSSY B0, `(.L_x_6423) ;  /* 0x0000014000007945 */ /* 0x000fe20003800000 */
[----:B------:R-:W-:Y:S01]  /*5f30*/  UIMAD UR4, UR14, -0x200, UR4 ;  /* 0xfffffe000e0478a4 */ /* 0x000fe2000f8e0204 */
[----:B------:R-:W-:Y:S01]  /*5f40*/  @!P1 LEA R11, R11, R0, 0x9 ;  /* 0x000000000b0b9211 */ /* 0x000fe200078e48ff */
[----:B------:R-:W-:-:S05]  /*5f50*/  @!P1 VIADD R0, R0, 0x80 ;  /* 0x0000008000009836 */ /* 0x000fca0000000000 */
[----:B------:R-:W-:Y:S01]  /*5f60*/  ISETP.GE.AND P0, PT, R0, UR4, PT ;  /* 0x0000000400007c0c */ /* 0x000fe2000bf06270 */
[----:B0-----:R-:W-:-:S05]  /*5f70*/  @!P1 IMAD.WIDE.U32 R8, R11, 0x8, R8 ;  /* 0x000000080b089825 */ /* 0x001fca00078e0008 */
[----:B------:R0:W-:Y:S07]  /*5f80*/  @!P1 STG.E.64 desc[UR12][R8.64], R24 ;  /* 0x0000001808009986 */ /* 0x0001ee000c101b0c */
[----:B------:R-:W-:Y:S05]  /*5f90*/  @P0 BRA `(.L_x_6424) ;  /* 0x0000000000300947 */ /* 0x000fea0003800000 */
[----:B------:R-:W-:Y:S01]  /*5fa0*/  MOV R11, UR14 ;  /* 0x0000000e000b7c02 */ /* 0x000fe20008000f00 */
[----:B0-----:R-:W0:Y:S01]  /*5fb0*/  LDC.64 R8, c[0x0][0x248] ;  /* 0x00009200ff087b82 */ /* 0x001e220000000a00 */
[----:B------:R-:W-:Y:S02]  /*5fc0*/  MOV R13, UR14 ;  /* 0x0000000e000d7c02 */ /* 0x000fe40008000f00 */
[----:B------:R-:W-:Y:S01]  /*5fd0*/  LEA R11, R11, R0, 0x9 ;  /* 0x000000000b0b7211 */ /* 0x000fe200078e48ff */
[----:B------:R-:W-:-:S05]  /*5fe0*/  VIADD R0, R0, 0x80 ;  /* 0x0000008000007836 */ /* 0x000fca0000000000 */
[----:B------:R-:W-:-:S13]  /*5ff0*/  ISETP.GE.AND P0, PT, R0, UR4, PT ;  /* 0x0000000400007c0c */ /* 0x000fda000bf06270 */
[----:B------:R-:W-:Y:S01]  /*6000*/  @!P0 LEA R13, R13, R0, 0x9 ;  /* 0x000000000d0d8211 */ /* 0x000fe200078e48ff */
[----:B------:R-:W-:Y:S02]  /*6010*/  @!P0 VIADD R0, R0, 0x80 ;  /* 0x0000008000008836 */ /* 0x000fe40000000000 */
[----:B0-----:R-:W-:-:S04]  /*6020*/  IMAD.WIDE.U32 R10, R11, 0x8, R8 ;  /* 0x000000080b0a7825 */ /* 0x001fc800078e0008 */
[----:B------:R-:W-:Y:S01]  /*6030*/  @!P0 IMAD.WIDE.U32 R8, R13, 0x8, R8 ;  /* 0x000000080d088825 */ /* 0x000fe200078e0008 */
[----:B------:R1:W-:Y:S04]  /*6040*/  STG.E.64 desc[UR12][R10.64], R6 ;  /* 0x000000060a007986 */ /* 0x0003e8000c101b0c */
[----:B------:R1:W-:Y:S02]  /*6050*/  @!P0 STG.E.64 desc[UR12][R8.64], R4 ;  /* 0x0000000408008986 */ /* 0x0003e4000c101b0c */
.L_x_6424:
[----:B------:R-:W-:Y:S05]  /*6060*/  BSYNC B0 ;  /* 0x0000000000007941 */ /* 0x000fea0003800000 */
.L_x_6423:
[----:B------:R-:W-:-:S13]  /*6070*/  ISETP.GE.AND P0, PT, R0, UR4, PT ;  /* 0x0000000400007c0c */ /* 0x000fda000bf06270 */
[----:B------:R-:W-:Y:S05]  /*6080*/  @P0 EXIT ;  /* 0x000000000000094d */ /* 0x000fea0003800000 */
[----:B-1----:R-:W1:Y:S01]  /*6090*/  LDC.64 R4, c[0x0][0x248] ;  /* 0x00009200ff047b82 */ /* 0x002e620000000a00 */
[----:B------:R-:W-:-:S04]  /*60a0*/  MOV R7, UR14 ;  /* 0x0000000e00077c02 */ /* 0x000fc80008000f00 */
[----:B------:R-:W-:-:S05]  /*60b0*/  LEA R7, R7, R0, 0x9 ;  /* 0x0000000007077211 */ /* 0x000fca00078e48ff */
[----:B-1----:R-:W-:-:S05]  /*60c0*/  IMAD.WIDE.U32 R4, R7, 0x8, R4 ;  /* 0x0000000807047825 */ /* 0x002fca00078e0004 */
[----:B------:R-:W-:Y:S01]  /*60d0*/  STG.E.64 desc[UR12][R4.64], R2 ;  /* 0x0000000204007986 */ /* 0x000fe2000c101b0c */
[----:B------:R-:W-:Y:S05]  /*60e0*/  EXIT ;  /* 0x000000000000794d */ /* 0x000fea0003800000 */
.L_x_6425:
        /* <DEDUP_REMOVED lines=9> */
.L_x_18574:


//--------------------- .text._ZN2at6native29vectorized_elementwise_kernelILi2EZZNS0_73_GLOBAL__N__c8866d80_35_SparseBinaryOpIntersectionKernel_cu_9e10b42f_311142_sparse_binary_op_intersection_kernel_implINS2_18CUDAKernelLauncherENS2_36CUDAValueSelectionIntersectionKernelINS2_9LhsProjOpEEElLl0EEEvRNS_6TensorERKS8_SB_RKSt6vectorIlSaIlEERKSt8optionalIS8_ESK_bbENKUlvE1_clEvEUllE_St5arrayIPcLm2EEEEviT0_T1_ --------------------------
	.section	.text._ZN2at6native29vectorized_elementwise_kernelILi2EZZNS0_73_GLOBAL__N__c8866d80_35_SparseBinaryOpIntersectionKernel_cu_9e10b42f_311142_sparse_binary_op_intersection_kernel_implINS2_18CUDAKernelLauncherENS2_36CUDAValueSelectionIntersectionKernelINS2_9LhsProjOpEEElLl0EEEvRNS_6TensorERKS8_SB_RKSt6vectorIlSaIlEERKSt8optionalIS8_ESK_bbENKUlvE1_clEvEUllE_St5arrayIPcLm2EEEEviT0_T1_,"ax",@progbits
	.align	128
        .global         _ZN2at6native29vectorized_elementwise_kernelILi2EZZNS0_73_GLOBAL__N__c8866d80_35_SparseBinaryOpIntersectionKernel_cu_9e10b42f_311142_sparse_binary_op_intersection_kernel_implINS2_18CUDAKernelLauncherENS2_36CUDAValueSelectionIntersectionKernelINS2_9LhsProjOpEEElLl0EEEvRNS_6TensorERKS8_SB_RKSt6vectorIlSaIlEERKSt8optionalIS8_ESK_bbENKUlvE1_clEvEUllE_St5arrayIPcLm2EEEEviT0_T1_
        .type           _ZN2at6native29vectorized_elementwise_kernelILi2EZZNS0_73_GLOBAL__N__c8866d80_35_SparseBinaryOpIntersectionKernel_cu_9e10b42f_311142_sparse_binary_op_intersection_kernel_implINS2_18CUDAKernelLauncherENS2_36CUDAValueSelectionIntersectionKernelINS2_9LhsProjOpEEElLl0EEEvRNS_6TensorERKS8_SB_RKSt6vectorIlSaIlEERKSt8optionalIS8_ESK_bbENKUlvE1_clEvEUllE_St5arrayIPcLm2EEEEviT0_T1_,@function
        .size           _ZN2at6native29vectorized_elementwise_kernelILi2EZZNS0_73_GLOBAL__N__c8866d80_35_SparseBinaryOpIntersectionKernel_cu_9e10b42f_311142_sparse_binary_op_intersection_kernel_implINS2_18CUDAKernelLauncherENS2_36CUDAValueSelectionIntersectionKernelINS2_9LhsProjOpEEElLl0EEEvRNS_6TensorERKS8_SB_RKSt6vectorIlSaIlEERKSt8optionalIS8_ESK_bbENKUlvE1_clEvEUllE_St5arrayIPcLm2EEEEviT0_T1_,(.L_x_18575 - _ZN2at6native29vectorized_elementwise_kernelILi2EZZNS0_73_GLOBAL__N__c8866d80_35_SparseBinaryOpIntersectionKernel_cu_9e10b42f_311142_sparse_binary_op_intersection_kernel_implINS2_18CUDAKernelLauncherENS2_36CUDAValueSelectionIntersectionKernelINS2_9LhsProjOpEEElLl0EEEvRNS_6TensorERKS8_SB_RKSt6vectorIlSaIlEERKSt8optionalIS8_ESK_bbENKUlvE1_clEvEUllE_St5arrayIPcLm2EEEEviT0_T1_)
        .other          _ZN2at6native29vectorized_elementwise_kernelILi2EZZNS0_73_GLOBAL__N__c8866d80_35_SparseBinaryOpIntersectionKernel_cu_9e10b42f_311142_sparse_binary_op_intersection_kernel_implINS2_18CUDAKernelLauncherENS2_36CUDAValueSelectionIntersectionKernelINS2_9LhsProjOpEEElLl0EEEvRNS_6TensorERKS8_SB_RKSt6vectorIlSaIlEERKSt8optionalIS8_ESK_bbENKUlvE1_clEvEUllE_St5arrayIPcLm2EEEEviT0_T1_,@"STO_CUDA_ENTRY STV_DEFAULT"
_ZN2at6native29vectorized_elementwise_kernelILi2EZZNS0_73_GLOBAL__N__c8866d80_35_SparseBinaryOpIntersectionKernel_cu_9e10b42f_311142_sparse_binary_op_intersection_kernel_implINS2_18CUDAKernelLauncherENS2_36CUDAValueSelectionIntersectionKernelINS2_9LhsProjOpEEElLl0EEEvRNS_6TensorERKS8_SB_RKSt6vectorIlSaIlEERKSt8optionalIS8_ESK_bbENKUlvE1_clEvEUllE_St5arrayIPcLm2EEEEviT0_T1_:
.text._ZN2at6native29vectorized_elementwise_kernelILi2EZZNS0_73_GLOBAL__N__c8866d80_35_SparseBinaryOpIntersectionKernel_cu_9e10b42f_311142_sparse_binary_op_intersection_kernel_implINS2_18CUDAKernelLauncherENS2_36CUDAValueSelectionIntersectionKernelINS2_9LhsProjOpEEElLl0EEEvRNS_6TensorERKS8_SB_RKSt6vectorIlSaIlEERKSt8optionalIS8_ESK_bbENKUlvE1_clEvEUllE_St5arrayIPcLm2EEEEviT0_T1_:
[----:B------:R-:W-:Y:S08]  /*0000*/  LDC R1, c[0x0][0x28] ;  /* 0x00000a00ff017b82 */ /* 0x000ff00000000800 */
[----:B------:R-:W0:Y:S01]  /*0010*/  S2UR UR8, SR_CTAID.X ;  /* 0x00000000000879c3 */ /* 0x000e220000002500 */
[----:B------:R-:W-:Y:S01]  /*0020*/  ULDC UR4, c[0x0][0x210] ;  /* 0x0000840000047ab9 */ /* 0x000fe20000000800 */
[----:B------:R-:W-:Y:S01]  /*0030*/  ULDC.64 UR6, c[0x0][0x208] ;  /* 0x0000820000067ab9 */ /* 0x000fe20000000a00 */
[----:B0-----:R-:W-:-:S04]  /*0040*/  USHF.L.U32 UR8, UR8, 0xa, URZ ;  /* 0x0000000a08087899 */ /* 0x001fc8000800063f */
[----:B------:R-:W-:-:S04]  /*0050*/  UIADD3 UR4, -UR8, UR4, URZ ;  /* 0x0000000408047290 */ /* 0x000fc8000fffe13f */
[----:B------:R-:W-:-:S06]  /*0060*/  UISETP.GE.U32.AND UP0, UPT, UR4, 0x400, UPT ;  /* 0x000004000400788c */ /* 0x000fcc000bf06070 */
[----:B------:R-:W-:-:S13]  /*0070*/  PLOP3.LUT P0, PT, PT, PT, UP0, 0x80, 0x0 ;  /* 0x000000000000781c */ /* 0x000fda0003f0f008 */
[----:B------:R-:W-:Y:S05]  /*0080*/  @!P0 BRA `(.L_x_6426) ;  /* 0x000000ac00ec8947 */ /* 0x000fea0003800000 */
[----:B------:R-:W0:Y:S01]  /*0090*/  LDC.64 R28, c[0x0][0x228] ;  /* 0x00008a00ff1c7b82 */ /* 0x000e220000000a00 */
[----:B------:R-:W1:Y:S01]  /*00a0*/  S2R R16, SR_TID.X ;  /* 0x0000000000107919 */ /* 0x000e620000002100 */
[----:B------:R-:W-:Y:S01]  /*00b0*/  HFMA2.MMA R39, -RZ, RZ, 0, 0 ;  /* 0x00000000ff277435 */ /* 0x000fe200000001ff */
[----:B------:R-:W-:Y:S02]  /*00c0*/  CS2R R24, SRZ ;  /* 0x0000000000187805 */ /* 0x000fe4000001ff00 */
[----:B------:R-:W-:Y:S02]  /*00d0*/  CS2R R6, SRZ ;  /* 0x0000000000067805 */ /* 0x000fe4000001ff00 */
[----:B------:R-:W-:Y:S02]  /*00e0*/  CS2R R32, SRZ ;  /* 0x0000000000207805 */ /* 0x000fe4000001ff00 */
[----:B------:R-:W-:Y:S01]  /*00f0*/  CS2R R4, SRZ ;  /* 0x0000000000047805 */ /* 0x000fe2000001ff00 */
[----:B------:R-:W-:Y:S01]  /*0100*/  IMAD.MOV.U32 R20, RZ, RZ, RZ ;  /* 0x000000ffff147224 */ /* 0x000fe200078e00ff */
[----:B------:R-:W2:Y:S01]  /*0110*/  LDC.64 R22, c[0x0][0x218] ;  /* 0x00008600ff167b82 */ /* 0x000ea20000000a00 */
[----:B------:R-:W-:-:S02]  /*0120*/  CS2R R2, SRZ ;  /* 0x0000000000027805 */ /* 0x000fc4000001ff00 */
[----:B------:R-:W-:Y:S02]  /*0130*/  CS2R R18, SRZ ;  /* 0x0000000000127805 */ /* 0x000fe4000001ff00 */
[----:B------:R-:W-:Y:S01]  /*0140*/  MOV R0, RZ ;  /* 0x000000ff00007202 */ /* 0x000fe20000000f00 */
[----:B------:R-:W-:Y:S01]  /*0150*/  IMAD.MOV.U32 R17, RZ, RZ, RZ ;  /* 0x000000ffff117224 */ /* 0x000fe200078e00ff */
[----:B0-----:R-:W-:-:S04]  /*0160*/  ISETP.GE.U32.AND P0, PT, R28, 0x1, PT ;  /* 0x000000011c00780c */ /* 0x001fc80003f06070 */
[----:B------:R-:W-:Y:S02]  /*0170*/  ISETP.GE.AND.EX P0, PT, R29, RZ, PT, P0 ;  /* 0x000000ff1d00720c */ /* 0x000fe40003f06300 */
[----:B--2---:R-:W-:-:S04]  /*0180*/  ISETP.EQ.U32.AND P1, PT, R22, RZ, PT ;  /* 0x000000ff1600720c */ /* 0x004fc80003f22070 */
[----:B------:R-:W-:-:S13]  /*0190*/  ISETP.EQ.OR.EX P0, PT, R23, RZ, !P0, P1 ;  /* 0x000000ff1700720c */ /* 0x000fda0004702710 */
[----:B-1----:R-:W-:Y:S05]  /*01a0*/  @P0 BRA `(.L_x_6427) ;  /* 0x000000ac00480947 */ /* 0x002fea0003800000 */
[----:B------:R-:W-:Y:S01]  /*01b0*/  ULDC.64 UR4, c[0x0][0x250] ;  /* 0x0000940000047ab9 */ /* 0x000fe20000000a00 */
[----:B------:R-:W-:Y:S01]  /*01c0*/  IADD3 R0, P0, R28, -0x1, RZ ;  /* 0xffffffff1c007810 */ /* 0x000fe20007f1e0ff */
[----:B------:R-:W-:Y:S01]  /*01d0*/  UIMAD.WIDE UR4, UR8, 0x8, UR4 ;  /* 0x00000008080478a5 */ /* 0x000fe2000f8e0204 */
[----:B------:R-:W-:-:S05]  /*01e0*/  ULDC.64 UR10, c[0x0][0x238] ;  /* 0x00008e00000a7ab9 */ /* 0x000fca0000000a00 */
[----:B------:R-:W-:Y:S01]  /*01f0*/  MOV R2, UR4 ;  /* 0x0000000400027c02 */ /* 0x000fe20008000f00 */
[----:B------:R-:W-:-:S04]  /*0200*/  IMAD.U32 R3, RZ, RZ, UR5 ;  /* 0x00000005ff037e24 */ /* 0x000fc8000f8e00ff */
[----:B------:R-:W-:-:S05]  /*0210*/  IMAD.WIDE.U32 R2, R16, 0x10, R2 ;  /* 0x0000001010027825 */ /* 0x000fca00078e0002 */
[----:B------:R0:W5:Y:S04]  /*0220*/  LDG.E.128 R24, desc[UR6][R2.64] ;  /* 0x0000000602187981 */ /* 0x000168000c1e1d00 */
[----:B------:R0:W5:Y:S04]  /*0230*/  LDG.E.128 R4, desc[UR6][R2.64+0x800] ;  /* 0x0008000602047981 */ /* 0x000168000c1e1d00 */
[----:B------:R0:W5:Y:S04]  /*0240*/  LDG.E.128 R12, desc[UR6][R2.64+0x1000] ;  /* 0x00100006020c7981 */ /* 0x000168000c1e1d00 */
[----:B------:R0:W5:Y:S01]  /*0250*/  LDG.E.128 R8, desc[UR6][R2.64+0x1800] ;  /* 0x0018000602087981 */ /* 0x000162000c1e1d00 */
[----:B------:R-:W-:Y:S01]  /*0260*/  ISETP.GE.U32.AND P1, PT, R0, 0x3, PT ;  /* 0x000000030000780c */ /* 0x000fe20003f26070 */
[----:B------:R-:W-:Y:S01]  /*0270*/  UMOV UR4, URZ ;  /* 0x0000003f00047c82 */ /* 0x000fe20008000000 */
[----:B------:R-:W-:Y:S01]  /*0280*/  IADD3.X R0, R29, -0x1, RZ, P0, !PT ;  /* 0xffffffff1d007810 */ /* 0x000fe200007fe4ff */
[----:B------:R-:W-:Y:S01]  /*0290*/  UMOV UR5, URZ ;  /* 0x0000003f00057c82 */ /* 0x000fe20008000000 */
[----:B------:R-:W-:Y:S01]  /*02a0*/  LOP3.LUT R21, R28, 0x3, RZ, 0xc0, !PT ;  /* 0x000000031c157812 */ /* 0x000fe200078ec0ff */
[----:B------:R-:W-:Y:S01]  /*02b0*/  IMAD.MOV.U32 R17, RZ, RZ, RZ ;  /* 0x000000ffff117224 */ /* 0x000fe200078e00ff */
[----:B------:R-:W-:-:S02]  /*02c0*/  ISETP.GE.U32.AND.EX P1, PT, R0, RZ, PT, P1 ;  /* 0x000000ff0000720c */ /* 0x000fc40003f26110 */
[----:B------:R-:W-:-:S11]  /*02d0*/  MOV R0, RZ ;  /* 0x000000ff00007202 */ /* 0x000fd60000000f00 */
[----:B0-----:R-:W-:Y:S05]  /*02e0*/  @!P1 BRA `(.L_x_6428) ;  /* 0x0000001000ac9947 */ /* 0x001fea0003800000 */
[----:B------:R-:W-:Y:S01]  /*02f0*/  IADD3 R3, P2, -R21, R28, RZ ;  /* 0x0000001c15037210 */ /* 0x000fe20007f5e1ff */
[----:B------:R-:W-:Y:S01]  /*0300*/  ULDC.64 UR4, c[0x0][0x220] ;  /* 0x0000880000047ab9 */ /* 0x000fe20000000a00 */
[----:B------:R-:W-:Y:S01]  /*0310*/  UIMAD.WIDE.U32 UR14, UR10, 0x8, URZ ;  /* 0x000000080a0e78a5 */ /* 0x000fe2000f8e003f */
[----:B-----5:R-:W-:Y:S01]  /*0320*/  IMAD R31, R25, UR4, RZ ;  /* 0x00000004191f7c24 */ /* 0x020fe2000f8e02ff */
[----:B------:R-:W-:Y:S01]  /*0330*/  ISETP.GT.U32.AND P0, PT, R3, RZ, PT ;  /* 0x000000ff0300720c */ /* 0x000fe20003f04070 */
[C---:B------:R-:W-:Y:S01]  /*0340*/  IMAD.WIDE.U32 R18, R24.reuse, UR4, RZ ;  /* 0x0000000418127c25 */ /* 0x040fe2000f8e00ff */
[----:B------:R-:W-:Y:S01]  /*0350*/  IADD3.X R2, R29, -0x1, RZ, P2, !PT ;  /* 0xffffffff1d027810 */ /* 0x000fe200017fe4ff */
[----:B------:R-:W-:Y:S02]  /*0360*/  USHF.L.U32 UR9, UR11, 0x3, URZ ;  /* 0x000000030b097899 */ /* 0x000fe4000800063f */
[----:B------:R-:W-:Y:S01]  /*0370*/  IMAD R31, R24, UR5, R31 ;  /* 0x00000005181f7c24 */ /* 0x000fe2000f8e021f */
[----:B------:R-:W-:Y:S01]  /*0380*/  ISETP.GT.AND.EX P0, PT, R2, RZ, PT, P0 ;  /* 0x000000ff0200720c */ /* 0x000fe20003f04300 */
[----:B------:R-:W-:Y:S01]  /*0390*/  UIADD3 UR9, UR15, UR9, URZ ;  /* 0x000000090f097290 */ /* 0x000fe2000fffe03f */
[----:B------:R-:W-:Y:S01]  /*03a0*/  LEA R32, P2, R18, R22, 0x3 ;  /* 0x0000001612207211 */ /* 0x000fe200078418ff */
[----:B------:R-:W-:Y:S01]  /*03b0*/  UMOV UR4, URZ ;  /* 0x0000003f00047c82 */ /* 0x000fe20008000000 */
[----:B------:R-:W-:Y:S01]  /*03c0*/  IADD3 R33, R19, R31, RZ ;  /* 0x0000001f13217210 */ /* 0x000fe20007ffe0ff */
[----:B------:R-:W-:Y:S01]  /*03d0*/  UMOV UR5, URZ ;  /* 0x0000003f00057c82 */ /* 0x000fe20008000000 */
[----:B------:R-:W-:-:S02]  /*03e0*/  ULDC.64 UR18, c[0x0][0x230] ;  /* 0x00008c0000127ab9 */ /* 0x000fc40000000a00 */
[----:B------:R-:W-:-:S05]  /*03f0*/  LEA.HI.X R33, R18, R23, R33, 0x3, P2 ;  /* 0x0000001712217211 */ /* 0x000fca00010f1c21 */
[----:B------:R-:W-:Y:S05]  /*0400*/  @!P0 BRA `(.L_x_6429) ;  /* 0x0000000c00a48947 */ /* 0x000fea0003800000 */
[----:B------:R-:W-:Y:S02]  /*0410*/  ISETP.GT.U32.AND P2, PT, R3, 0xc, PT ;  /* 0x0000000c0300780c */ /* 0x000fe40003f44070 */
[----:B------:R-:W-:Y:S02]  /*0420*/  PLOP3.LUT P0, PT, PT, PT, PT, 0x80, 0x0 ;  /* 0x000000000000781c */ /* 0x000fe40003f0f070 */
[----:B------:R-:W-:-:S13]  /*0430*/  ISETP.GT.AND.EX P2, PT, R2, RZ, PT, P2 ;  /* 0x000000ff0200720c */ /* 0x000fda0003f44320 */
[----:B------:R-:W-:Y:S05]  /*0440*/  @!P2 BRA `(.L_x_6430) ;  /* 0x000000080048a947 */ /* 0x000fea0003800000 */
[----:B------:R-:W-:Y:S01]  /*0450*/  PLOP3.LUT P0, PT, PT, PT, PT, 0x8, 0x0 ;  /* 0x000000000000781c */ /* 0x000fe20003f0e170 */
[----:B------:R-:W-:-:S12]  /*0460*/  ULDC.64 UR16, c[0x0][0x230] ;  /* 0x00008c0000107ab9 */ /* 0x000fd80000000a00 */
.L_x_6431:
[----:B------:R-:W-:Y:S01]  /*0470*/  ULEA UR12, UP0, UR4, UR16, 0x3 ;  /* 0x00000010040c7291 */ /* 0x000fe2000f80183f */
[----:B------:R-:W-:Y:S01]  /*0480*/  IMAD.MOV.U32 R30, RZ, RZ, R32 ;  /* 0x000000ffff1e7224 */ /* 0x000fe200078e0020 */
[----:B------:R-:W-:Y:S02]  /*0490*/  MOV R31, R33 ;  /* 0x00000021001f7202 */ /* 0x000fe40000000f00 */
[----:B------:R-:W-:Y:S02]  /*04a0*/  ULEA.HI.X UR13, UR4, UR17, UR5, 0x3, UP0 ;  /* 0x00000011040d7291 */ /* 0x000fe400080f1c05 */
[----:B------:R-:W-:Y:S02]  /*04b0*/  IMAD.U32 R18, RZ, RZ, UR12 ;  /* 0x0000000cff127e24 */ /* 0x000fe4000f8e00ff */
[----:B------:R-:W2:Y:S02]  /*04c0*/  LDG.E.64.CONSTANT R30, desc[UR6][R30.64] ;  /* 0x000000061e1e7981 */ /* 0x000ea4000c1e9b00 */
[----:B------:R-:W-:-:S05]  /*04d0*/  MOV R19, UR13 ;  /* 0x0000000d00137c02 */ /* 0x000fca0008000f00 */
[----:B------:R-:W2:Y:S01]  /*04e0*/  LDG.E.64 R34, desc[UR6][R18.64] ;  /* 0x0000000612227981 */ /* 0x000ea2000c1e1b00 */
[----:B------:R-:W-:-:S03]  /*04f0*/  IADD3 R32, P2, R32, UR14, RZ ;  /* 0x0000000e20207c10 */ /* 0x000fc6000ff5e0ff */
[----:B------:R-:W3:Y:S01]  /*0500*/  LDG.E.64 R36, desc[UR6][R18.64+0x8] ;  /* 0x0000080612247981 */ /* 0x000ee2000c1e1b00 */
[----:B------:R-:W-:Y:S02]  /*0510*/  IADD3.X R33, R33, UR9, RZ, P2, !PT ;  /* 0x0000000921217c10 */ /* 0x000fe400097fe4ff */
[----:B------:R-:W-:-:S03]  /*0520*/  IADD3 R40, P2, R32, UR14, RZ ;  /* 0x0000000e20287c10 */ /* 0x000fc6000ff5e0ff */
[----:B------:R-:W3:Y:S01]  /*0530*/  LDG.E.64.CONSTANT R38, desc[UR6][R32.64] ;  /* 0x0000000620267981 */ /* 0x000ee2000c1e9b00 */
[----:B------:R-:W-:Y:S01]  /*0540*/  MOV R43, R17 ;  /* 0x00000011002b7202 */ /* 0x000fe20000000f00 */
[----:B------:R-:W-:Y:S01]  /*0550*/  IMAD.MOV.U32 R42, RZ, RZ, R0 ;  /* 0x000000ffff2a7224 */ /* 0x000fe200078e0000 */
[----:B------:R-:W-:Y:S01]  /*0560*/  IADD3.X R41, R33, UR9, RZ, P2, !PT ;  /* 0x0000000921297c10 */ /* 0x000fe200097fe4ff */
[-C--:B--2---:R-:W-:Y:S02]  /*0570*/  IMAD R45, R31, R34.reuse, RZ ;  /* 0x000000221f2d7224 */ /* 0x084fe400078e02ff */
[----:B------:R-:W-:-:S04]  /*0580*/  IMAD.WIDE.U32 R42, R30, R34, R42 ;  /* 0x000000221e2a7225 */ /* 0x000fc800078e002a */
[----:B------:R-:W-:Y:S02]  /*0590*/  IMAD R45, R30, R35, R45 ;  /* 0x000000231e2d7224 */ /* 0x000fe400078e022d */
[----:B------:R-:W2:Y:S04]  /*05a0*/  LDG.E.64.CONSTANT R30, desc[UR6][R40.64] ;  /* 0x00000006281e7981 */ /* 0x000ea8000c1e9b00 */
[----:B------:R-:W2:Y:S01]  /*05b0*/  LDG.E.64 R34, desc[UR6][R18.64+0x10] ;  /* 0x0000100612227981 */ /* 0x000ea2000c1e1b00 */
[----:B------:R-:W-:Y:S01]  /*05c0*/  IADD3 R44, P2, R40, UR14, RZ ;  /* 0x0000000e282c7c10 */ /* 0x000fe2000ff5e0ff */
[----:B------:R-:W-:Y:S02]  /*05d0*/  IMAD.IADD R43, R43, 0x1, R45 ;  /* 0x000000012b2b7824 */ /* 0x000fe400078e022d */
[-C--:B---3--:R-:W-:Y:S01]  /*05e0*/  IMAD R17, R39, R36.reuse, RZ ;  /* 0x0000002427117224 */ /* 0x088fe200078e02ff */
[----:B------:R-:W-:Y:S01]  /*05f0*/  IADD3.X R45, R41, UR9, RZ, P2, !PT ;  /* 0x00000009292d7c10 */ /* 0x000fe200097fe4ff */
[----:B------:R-:W-:-:S04]  /*0600*/  IMAD.WIDE.U32 R42, R38, R36, R42 ;  /* 0x00000024262a7225 */ /* 0x000fc800078e002a */
[----:B------:R-:W-:Y:S01]  /*0610*/  IMAD R17, R38, R37, R17 ;  /* 0x0000002526117224 */ /* 0x000fe200078e0211 */
[----:B------:R-:W3:Y:S01]  /*0620*/  LDG.E.64.CONSTANT R32, desc[UR6][R44.64] ;  /* 0x000000062c207981 */ /* 0x000ee2000c1e9b00 */
[----:B------:R-:W-:-:S03]  /*0630*/  IADD3 R38, P2, R44, UR14, RZ ;  /* 0x0000000e2c267c10 */ /* 0x000fc6000ff5e0ff */
[----:B------:R-:W3:Y:S01]  /*0640*/  LDG.E.64 R36, desc[UR6][R18.64+0x18] ;  /* 0x0000180612247981 */ /* 0x000ee2000c1e1b00 */
[----:B------:R-:W-:Y:S02]  /*0650*/  IADD3 R43, R43, R17, RZ ;  /* 0x000000112b2b7210 */ /* 0x000fe40007ffe0ff */
[----:B------:R-:W-:Y:S01]  /*0660*/  IADD3.X R39, R45, UR9, RZ, P2, !PT ;  /* 0x000000092d277c10 */ /* 0x000fe200097fe4ff */
[-C--:B--2---:R-:W-:Y:S02]  /*0670*/  IMAD R17, R31, R34.reuse, RZ ;  /* 0x000000221f117224 */ /* 0x084fe400078e02ff */
[----:B------:R-:W-:-:S04]  /*0680*/  IMAD.WIDE.U32 R42, R30, R34, R42 ;  /* 0x000000221e2a7225 */ /* 0x000fc800078e002a */
[----:B------:R-:W-:Y:S02]  /*0690*/  IMAD R17, R30, R35, R17 ;  /* 0x000000231e117224 */ /* 0x000fe400078e0211 */
[----:B------:R-:W2:Y:S04]  /*06a0*/  LDG.E.64 R30, desc[UR6][R18.64+0x20] ;  /* 0x00002006121e7981 */ /* 0x000ea8000c1e1b00 */
[----:B------:R0:W2:Y:S01]  /*06b0*/  LDG.E.64.CONSTANT R34, desc[UR6][R38.64] ;  /* 0x0000000626227981 */ /* 0x0000a2000c1e9b00 */
[----:B------:R-:W-:Y:S01]  /*06c0*/  IADD3 R40, P2, R38, UR14, RZ ;  /* 0x0000000e26287c10 */ /* 0x000fe2000ff5e0ff */
[----:B------:R-:W-:Y:S02]  /*06d0*/  IMAD.IADD R43, R43, 0x1, R17 ;  /* 0x000000012b2b7824 */ /* 0x000fe400078e0211 */
[-C--:B---3--:R-:W-:Y:S01]  /*06e0*/  IMAD R17, R33, R36.reuse, RZ ;  /* 0x0000002421117224 */ /* 0x088fe200078e02ff */
[----:B------:R-:W-:Y:S01]  /*06f0*/  IADD3.X R41, R39, UR9, RZ, P2, !PT ;  /* 0x0000000927297c10 */ /* 0x000fe200097fe4ff */
[----:B------:R-:W-:-:S04]  /*0700*/  IMAD.WIDE.U32 R42, R32, R36, R42 ;  /* 0x00000024202a7225 */ /* 0x000fc800078e002a */
[----:B------:R-:W-:Y:S01]  /*0710*/  IMAD R17, R32, R37, R17 ;  /* 0x0000002520117224 */ /* 0x000fe200078e0211 */
[----:B0-----:R-:W-:Y:S01]  /*0720*/  IADD3 R38, P2, R40, UR14, RZ ;  /* 0x0000000e28267c10 */ /* 0x001fe2000ff5e0ff */
[----:B------:R-:W3:Y:S04]  /*0730*/  LDG.E.64 R36, desc[UR6][R18.64+0x28] ;  /* 0x0000280612247981 */ /* 0x000ee8000c1e1b00 */
[----:B------:R0:W3:Y:S01]  /*0740*/  LDG.E.64.CONSTANT R32, desc[UR6][R40.64] ;  /* 0x0000000628207981 */ /* 0x0000e2000c1e9b00 */
[----:B------:R-:W-:Y:S02]  /*0750*/  IADD3 R43, R43, R17, RZ ;  /* 0x000000112b2b7210 */ /* 0x000fe40007ffe0ff */
[----:B------:R-:W-:Y:S01]  /*0760*/  IADD3.X R39, R41, UR9, RZ, P2, !PT ;  /* 0x0000000929277c10 */ /* 0x000fe200097fe4ff */
[----:B--2---:R-:W-:-:S02]  /*0770*/  IMAD R17, R35, R30, RZ ;  /* 0x0000001e23117224 */ /* 0x004fc400078e02ff */
[----:B------:R-:W-:-:S04]  /*0780*/  IMAD.WIDE.U32 R42, R34, R30, R42 ;  /* 0x0000001e222a7225 */ /* 0x000fc800078e002a */
[----:B------:R-:W-:Y:S02]  /*0790*/  IMAD R17, R34, R31, R17 ;  /* 0x0000001f22117224 */ /* 0x000fe400078e0211 */
[----:B------:R-:W2:Y:S04]  /*07a0*/  LDG.E.64 R34, desc[UR6][R18.64+0x30] ;  /* 0x0000300612227981 */ /* 0x000ea8000c1e1b00 */
[----:B------:R1:W2:Y:S01]  /*07b0*/  LDG.E.64.CONSTANT R30, desc[UR6][R38.64] ;  /* 0x00000006261e7981 */ /* 0x0002a2000c1e9b00 */
[----:B0-----:R-:W-:Y:S01]  /*07c0*/  IADD3 R40, P2, R38, UR14, RZ ;  /* 0x0000000e26287c10 */ /* 0x001fe2000ff5e0ff */
[----:B------:R-:W-:Y:S02]  /*07d0*/  IMAD.IADD R43, R43, 0x1, R17 ;  /* 0x000000012b2b7824 */ /* 0x000fe400078e0211 */
[-C--:B---3--:R-:W-:Y:S01]  /*07e0*/  IMAD R17, R33, R36.reuse, RZ ;  /* 0x0000002421117224 */ /* 0x088fe200078e02ff */
[----:B------:R-:W-:Y:S01]  /*07f0*/  IADD3.X R41, R39, UR9, RZ, P2, !PT ;  /* 0x0000000927297c10 */ /* 0x000fe200097fe4ff */
[----:B------:R-:W-:-:S04]  /*0800*/  IMAD.WIDE.U32 R42, R32, R36, R42 ;  /* 0x00000024202a7225 */ /* 0x000fc800078e002a */
[----:B------:R-:W-:Y:S01]  /*0810*/  IMAD R17, R32, R37, R17 ;  /* 0x0000002520117224 */ /* 0x000fe200078e0211 */
[----:B-1----:R-:W-:Y:S01]  /*0820*/  IADD3 R38, P2, R40, UR14, RZ ;  /* 0x0000000e28267c10 */ /* 0x002fe2000ff5e0ff */
        /* <DEDUP_REMOVED lines=8> */
[----:B------:R-:W2:Y:S01]  /*08b0*/  LDG.E.64.CONSTANT R30, desc[UR6][R38.64] ;  /* 0x00000006261e7981 */ /* 0x000ea2000c1e9b00 */
[----:B0-----:R-:W-:Y:S01]  /*08c0*/  IADD3 R40, P2, R38, UR14, RZ ;  /* 0x0000000e26287c10 */ /* 0x001fe2000ff5e0ff */
[----:B------:R-:W-:Y:S02]  /*08d0*/  IMAD.IADD R43, R43, 0x1, R17 ;  /* 0x000000012b2b7824 */ /* 0x000fe400078e0211 */
[-C--:B---3--:R-:W-:Y:S01]  /*08e0*/  IMAD R17, R37, R32.reuse, RZ ;  /* 0x0000002025117224 */ /* 0x088fe200078e02ff */
[----:B------:R-:W-:Y:S01]  /*08f0*/  IADD3.X R41, R39, UR9, RZ, P2, !PT ;  /* 0x0000000927297c10 */ /* 0x000fe200097fe4ff */
[----:B------:R-:W-:Y:S01]  /*0900*/  IMAD.WIDE.U32 R44, R36, R32, R42 ;  /* 0x00000020242c7225 */ /* 0x000fe200078e002a */
[----:B------:R-:W-:-:S03]  /*0910*/  IADD3 R42, P2, R40, UR14, RZ ;  /* 0x0000000e282a7c10 */ /* 0x000fc6000ff5e0ff */
[----:B------:R-:W-:Y:S02]  /*0920*/  IMAD R17, R36, R33, R17 ;  /* 0x0000002124117224 */ /* 0x000fe400078e0211 */
[----:B------:R-:W3:Y:S04]  /*0930*/  LDG.E.64 R36, desc[UR6][R18.64+0x48] ;  /* 0x0000480612247981 */ /* 0x000ee8000c1e1b00 */
[----:B------:R-:W3:Y:S01]  /*0940*/  LDG.E.64.CONSTANT R32, desc[UR6][R40.64] ;  /* 0x0000000628207981 */ /* 0x000ee2000c1e9b00 */
[----:B------:R-:W-:Y:S02]  /*0950*/  IADD3 R45, R45, R17, RZ ;  /* 0x000000112d2d7210 */ /* 0x000fe40007ffe0ff */
[----:B------:R-:W-:-:S05]  /*0960*/  IADD3.X R43, R41, UR9, RZ, P2, !PT ;  /* 0x00000009292b7c10 */ /* 0x000fca00097fe4ff */
[----:B------:R-:W4:Y:S01]  /*0970*/  LDG.E.64.CONSTANT R38, desc[UR6][R42.64] ;  /* 0x000000062a267981 */ /* 0x000f22000c1e9b00 */
[----:B--2---:R-:W-:-:S04]  /*0980*/  IMAD R17, R31, R34, RZ ;  /* 0x000000221f117224 */ /* 0x004fc800078e02ff */
[C---:B------:R-:W-:Y:S02]  /*0990*/  IMAD R17, R30.reuse, R35, R17 ;  /* 0x000000231e117224 */ /* 0x040fe400078e0211 */
[----:B------:R-:W-:Y:S02]  /*09a0*/  IMAD.WIDE.U32 R34, R30, R34, R44 ;  /* 0x000000221e227225 */ /* 0x000fe400078e002c */
[----:B------:R-:W4:Y:S01]  /*09b0*/  LDG.E.64 R30, desc[UR6][R18.64+0x50] ;  /* 0x00005006121e7981 */ /* 0x000f22000c1e1b00 */
[----:B------:R-:W-:Y:S01]  /*09c0*/  IADD3 R44, P2, R42, UR14, RZ ;  /* 0x0000000e2a2c7c10 */ /* 0x000fe2000ff5e0ff */
[----:B------:R-:W-:-:S03]  /*09d0*/  IMAD.IADD R35, R35, 0x1, R17 ;  /* 0x0000000123237824 */ /* 0x000fc600078e0211 */
[----:B------:R-:W-:Y:S01]  /*09e0*/  IADD3.X R45, R43, UR9, RZ, P2, !PT ;  /* 0x000000092b2d7c10 */ /* 0x000fe200097fe4ff */
[-C--:B---3--:R-:W-:Y:S02]  /*09f0*/  IMAD R17, R33, R36.reuse, RZ ;  /* 0x0000002421117224 */ /* 0x088fe400078e02ff */
[C---:B------:R-:W-:Y:S02]  /*0a00*/  IMAD.WIDE.U32 R40, R32.reuse, R36, R34 ;  /* 0x0000002420287225 */ /* 0x040fe400078e0022 */
[----:B------:R-:W2:Y:S02]  /*0a10*/  LDG.E.64 R34, desc[UR6][R18.64+0x58] ;  /* 0x0000580612227981 */ /* 0x000ea4000c1e1b00 */
[----:B------:R-:W-:Y:S02]  /*0a20*/  IMAD R17, R32, R37, R17 ;  /* 0x0000002520117224 */ /* 0x000fe400078e0211 */
[----:B------:R0:W2:Y:S01]  /*0a30*/  LDG.E.64.CONSTANT R32, desc[UR6][R44.64] ;  /* 0x000000062c207981 */ /* 0x0000a2000c1e9b00 */
[----:B------:R-:W-:-:S02]  /*0a40*/  IADD3 R36, P2, R44, UR14, RZ ;  /* 0x0000000e2c247c10 */ /* 0x000fc4000ff5e0ff */
[----:B------:R-:W-:Y:S02]  /*0a50*/  IADD3 R41, R41, R17, RZ ;  /* 0x0000001129297210 */ /* 0x000fe40007ffe0ff */
[----:B------:R-:W-:Y:S01]  /*0a60*/  IADD3.X R37, R45, UR9, RZ, P2, !PT ;  /* 0x000000092d257c10 */ /* 0x000fe200097fe4ff */
[----:B----4-:R-:W-:-:S04]  /*0a70*/  IMAD R17, R39, R30, RZ ;  /* 0x0000001e27117224 */ /* 0x010fc800078e02ff */
[C---:B------:R-:W-:Y:S02]  /*0a80*/  IMAD R17, R38.reuse, R31, R17 ;  /* 0x0000001f26117224 */ /* 0x040fe400078e0211 */
[----:B------:R-:W-:Y:S02]  /*0a90*/  IMAD.WIDE.U32 R38, R38, R30, R40 ;  /* 0x0000001e26267225 */ /* 0x000fe400078e0028 */
[----:B------:R-:W3:Y:S04]  /*0aa0*/  LDG.E.64 R40, desc[UR6][R18.64+0x60] ;  /* 0x0000600612287981 */ /* 0x000ee8000c1e1b00 */
[----:B------:R-:W3:Y:S01]  /*0ab0*/  LDG.E.64.CONSTANT R30, desc[UR6][R36.64] ;  /* 0x00000006241e7981 */ /* 0x000ee2000c1e9b00 */
[----:B0-----:R-:W-:Y:S01]  /*0ac0*/  IADD3 R44, P2, R36, UR14, RZ ;  /* 0x0000000e242c7c10 */ /* 0x001fe2000ff5e0ff */
[----:B------:R-:W-:-:S02]  /*0ad0*/  IMAD.IADD R39, R39, 0x1, R17 ;  /* 0x0000000127277824 */ /* 0x000fc400078e0211 */
[----:B--2---:R-:W-:Y:S01]  /*0ae0*/  IMAD R17, R33, R34, RZ ;  /* 0x0000002221117224 */ /* 0x004fe200078e02ff */
[----:B------:R-:W-:-:S03]  /*0af0*/  IADD3.X R45, R37, UR9, RZ, P2, !PT ;  /* 0x00000009252d7c10 */ /* 0x000fc600097fe4ff */
[C---:B------:R-:W-:Y:S02]  /*0b00*/  IMAD R17, R32.reuse, R35, R17 ;  /* 0x0000002320117224 */ /* 0x040fe400078e0211 */
[----:B------:R-:W-:Y:S01]  /*0b10*/  IMAD.WIDE.U32 R34, R32, R34, R38 ;  /* 0x0000002220227225 */ /* 0x000fe200078e0026 */
[----:B------:R-:W2:Y:S01]  /*0b20*/  LDG.E.64 R36, desc[UR6][R18.64+0x70] ;  /* 0x0000700612247981 */ /* 0x000ea2000c1e1b00 */
[----:B------:R-:W-:-:S03]  /*0b30*/  IADD3 R42, P2, R44, UR14, RZ ;  /* 0x0000000e2c2a7c10 */ /* 0x000fc6000ff5e0ff */
[----:B------:R-:W4:Y:S04]  /*0b40*/  LDG.E.64 R32, desc[UR6][R18.64+0x68] ;  /* 0x0000680612207981 */ /* 0x000f28000c1e1b00 */
[----:B------:R-:W4:Y:S01]  /*0b50*/  LDG.E.64.CONSTANT R38, desc[UR6][R44.64] ;  /* 0x000000062c267981 */ /* 0x000f22000c1e9b00 */
[----:B------:R-:W-:Y:S02]  /*0b60*/  IADD3 R35, R35, R17, RZ ;  /* 0x0000001123237210 */ /* 0x000fe40007ffe0ff */
[----:B------:R-:W-:Y:S01]  /*0b70*/  IADD3.X R43, R45, UR9, RZ, P2, !PT ;  /* 0x000000092d2b7c10 */ /* 0x000fe200097fe4ff */
[----:B---3--:R-:W-:-:S04]  /*0b80*/  IMAD R17, R31, R40, RZ ;  /* 0x000000281f117224 */ /* 0x008fc800078e02ff */
[C---:B------:R-:W-:Y:S02]  /*0b90*/  IMAD R17, R30.reuse, R41, R17 ;  /* 0x000000291e117224 */ /* 0x040fe400078e0211 */
[----:B------:R-:W-:Y:S01]  /*0ba0*/  IMAD.WIDE.U32 R40, R30, R40, R34 ;  /* 0x000000281e287225 */ /* 0x000fe200078e0022 */
[----:B------:R-:W-:Y:S01]  /*0bb0*/  IADD3 R30, P2, R42, UR14, RZ ;  /* 0x0000000e2a1e7c10 */ /* 0x000fe2000ff5e0ff */
[----:B------:R-:W2:Y:S03]  /*0bc0*/  LDG.E.64.CONSTANT R34, desc[UR6][R42.64] ;  /* 0x000000062a227981 */ /* 0x000ea6000c1e9b00 */
[----:B------:R-:W-:-:S05]  /*0bd0*/  IADD3.X R31, R43, UR9, RZ, P2, !PT ;  /* 0x000000092b1f7c10 */ /* 0x000fca00097fe4ff */
[----:B------:R-:W3:Y:S04]  /*0be0*/  LDG.E.64.CONSTANT R44, desc[UR6][R30.64] ;  /* 0x000000061e2c7981 */ /* 0x000ee8000c1e9b00 */
[----:B------:R-:W3:Y:S01]  /*0bf0*/  LDG.E.64 R42, desc[UR6][R18.64+0x78] ;  /* 0x00007806122a7981 */ /* 0x000ee2000c1e1b00 */
[----:B------:R-:W-:Y:S02]  /*0c00*/  IMAD.IADD R41, R41, 0x1, R17 ;  /* 0x0000000129297824 */ /* 0x000fe400078e0211 */
[----:B----4-:R-:W-:Y:S01]  /*0c10*/  IMAD R17, R39, R32, RZ ;  /* 0x0000002027117224 */ /* 0x010fe200078e02ff */
[----:B------:R-:W-:-:S03]  /*0c20*/  IADD3 R3, P2, R3, -0x10, RZ ;  /* 0xfffffff003037810 */ /* 0x000fc60007f5e0ff */
[C---:B------:R-:W-:Y:S02]  /*0c30*/  IMAD R17, R38.reuse, R33, R17 ;  /* 0x0000002126117224 */ /* 0x040fe400078e0211 */
[----:B------:R-:W-:Y:S01]  /*0c40*/  IMAD.WIDE.U32 R32, R38, R32, R40 ;  /* 0x0000002026207225 */ /* 0x000fe200078e0028 */
[----:B------:R-:W-:Y:S02]  /*0c50*/  IADD3.X R2, R2, -0x1, RZ, P2, !PT ;  /* 0xffffffff02027810 */ /* 0x000fe400017fe4ff */
[----:B------:R-:W-:Y:S02]  /*0c60*/  ISETP.GT.U32.AND P2, PT, R3, 0xc, PT ;  /* 0x0000000c0300780c */ /* 0x000fe40003f44070 */
[----:B------:R-:W-:Y:S02]  /*0c70*/  IADD3 R33, R33, R17, RZ ;  /* 0x0000001121217210 */ /* 0x000fe40007ffe0ff */
[----:B------:R-:W-:Y:S01]  /*0c80*/  ISETP.GT.AND.EX P2, PT, R2, RZ, PT, P2 ;  /* 0x000000ff0200720c */ /* 0x000fe20003f44320 */
[----:B------:R-:W-:-:S04]  /*0c90*/  UIADD3 UR4, UP0, UR4, 0x10, URZ ;  /* 0x0000001004047890 */ /* 0x000fc8000ff1e03f */
[----:B------:R-:W-:Y:S01]  /*0ca0*/  UIADD3.X UR5, URZ, UR5, URZ, UP0, !UPT ;  /* 0x000000053f057290 */ /* 0x000fe200087fe43f */
[----:B--2---:R-:W-:-:S04]  /*0cb0*/  IMAD R17, R35, R36, RZ ;  /* 0x0000002423117224 */ /* 0x004fc800078e02ff */
[C---:B------:R-:W-:Y:S02]  /*0cc0*/  IMAD R17, R34.reuse, R37, R17 ;  /* 0x0000002522117224 */ /* 0x040fe400078e0211 */
[----:B------:R-:W-:-:S04]  /*0cd0*/  IMAD.WIDE.U32 R34, R34, R36, R32 ;  /* 0x0000002422227225 */ /* 0x000fc800078e0020 */
[----:B------:R-:W-:Y:S02]  /*0ce0*/  IMAD.IADD R35, R35, 0x1, R17 ;  /* 0x0000000123237824 */ /* 0x000fe400078e0211 */
[----:B---3--:R-:W-:Y:S01]  /*0cf0*/  IMAD R17, R45, R42, RZ ;  /* 0x0000002a2d117224 */ /* 0x008fe200078e02ff */
[----:B------:R-:W-:-:S03]  /*0d00*/  IADD3 R32, P3, R30, UR14, RZ ;  /* 0x0000000e1e207c10 */ /* 0x000fc6000ff7e0ff */
[C---:B------:R-:W-:Y:S02]  /*0d10*/  IMAD R17, R44.reuse, R43, R17 ;  /* 0x0000002b2c117224 */ /* 0x040fe400078e0211 */
[----:B------:R-:W-:Y:S01]  /*0d20*/  IMAD.WIDE.U32 R42, R44, R42, R34 ;  /* 0x0000002a2c2a7225 */ /* 0x000fe200078e0022 */
[----:B------:R-:W-:-:S03]  /*0d30*/  IADD3.X R33, R31, UR9, RZ, P3, !PT ;  /* 0x000000091f217c10 */ /* 0x000fc60009ffe4ff */
[----:B------:R-:W-:Y:S01]  /*0d40*/  IMAD.MOV.U32 R0, RZ, RZ, R42 ;  /* 0x000000ffff007224 */ /* 0x000fe200078e002a */
[----:B------:R-:W-:Y:S01]  /*0d50*/  IADD3 R17, R43, R17, RZ ;  /* 0x000000112b117210 */ /* 0x000fe20007ffe0ff */
[----:B------:R-:W-:Y:S06]  /*0d60*/  @P2 BRA `(.L_x_6431) ;  /* 0xfffffff400c02947 */ /* 0x000fec000383ffff */
.L_x_6430:
[----:B------:R-:W-:-:S04]  /*0d70*/  ISETP.GT.U32.AND P2, PT, R3, 0x4, PT ;  /* 0x000000040300780c */ /* 0x000fc80003f44070 */
[----:B------:R-:W-:-:S13]  /*0d80*/  ISETP.GT.AND.EX P2, PT, R2, RZ, PT, P2 ;  /* 0x000000ff0200720c */ /* 0x000fda0003f44320 */
[----:B------:R-:W-:Y:S05]  /*0d90*/  @!P2 BRA `(.L_x_6432) ;  /* 0x000000040034a947 */ /* 0x000fea0003800000 */
[----:B------:R-:W-:Y:S01]  /*0da0*/  ULDC.64 UR12, c[0x0][0x230] ;  /* 0x00008c00000c7ab9 */ /* 0x000fe20000000a00 */
[----:B------:R-:W2:Y:S01]  /*0db0*/  LDG.E.64.CONSTANT R38, desc[UR6][R32.64] ;  /* 0x0000000620267981 */ /* 0x000ea2000c1e9b00 */
[----:B------:R-:W-:-:S04]  /*0dc0*/  ULEA UR12, UP0, UR4, UR12, 0x3 ;  /* 0x0000000c040c7291 */ /* 0x000fc8000f80183f */
[----:B------:R-:W-:Y:S02]  /*0dd0*/  ULEA.HI.X UR13, UR4, UR13, UR5, 0x3, UP0 ;  /* 0x0000000d040d7291 */ /* 0x000fe400080f1c05 */
[----:B------:R-:W-:-:S04]  /*0de0*/  MOV R18, UR12 ;  /* 0x0000000c00127c02 */ /* 0x000fc80008000f00 */
[----:B------:R-:W-:-:S05]  /*0df0*/  IMAD.U32 R19, RZ, RZ, UR13 ;  /* 0x0000000dff137e24 */ /* 0x000fca000f8e00ff */
[----:B------:R-:W2:Y:S01]  /*0e00*/  LDG.E.64 R36, desc[UR6][R18.64] ;  /* 0x0000000612247981 */ /* 0x000ea2000c1e1b00 */
[----:B------:R-:W-:-:S04]  /*0e10*/  IADD3 R44, P0, R32, UR14, RZ ;  /* 0x0000000e202c7c10 */ /* 0x000fc8000ff1e0ff */
[----:B------:R-:W-:Y:S02]  /*0e20*/  IADD3.X R45, R33, UR9, RZ, P0, !PT ;  /* 0x00000009212d7c10 */ /* 0x000fe400087fe4ff */
[----:B------:R-:W3:Y:S01]  /*0e30*/  LDG.E.64 R32, desc[UR6][R18.64+0x8] ;  /* 0x0000080612207981 */ /* 0x000ee2000c1e1b00 */
        /* <DEDUP_REMOVED lines=8> */
[----:B------:R0:W2:Y:S04]  /*0ec0*/  LDG.E.64.CONSTANT R36, desc[UR6][R34.64] ;  /* 0x0000000622247981 */ /* 0x0000a8000c1e9b00 */
[----:B------:R-:W2:Y:S01]  /*0ed0*/  LDG.E.64 R38, desc[UR6][R18.64+0x10] ;  /* 0x0000100612267981 */ /* 0x000ea2000c1e1b00 */
[----:B------:R-:W-:Y:S02]  /*0ee0*/  IADD3 R42, P0, R34, UR14, RZ ;  /* 0x0000000e222a7c10 */ /* 0x000fe4000ff1e0ff */
[----:B------:R-:W-:Y:S01]  /*0ef0*/  IADD3 R41, R41, R17, RZ ;  /* 0x0000001129297210 */ /* 0x000fe20007ffe0ff */
[----:B---3--:R-:W-:Y:S01]  /*0f00*/  IMAD R17, R31, R32, RZ ;  /* 0x000000201f117224 */ /* 0x008fe200078e02ff */
[----:B------:R-:W-:-:S03]  /*0f10*/  IADD3.X R43, R35, UR9, RZ, P0, !PT ;  /* 0x00000009232b7c10 */ /* 0x000fc600087fe4ff */
[C---:B------:R-:W-:Y:S02]  /*0f20*/  IMAD R0, R30.reuse, R33, R17 ;  /* 0x000000211e007224 */ /* 0x040fe400078e0211 */
[----:B------:R-:W-:Y:S01]  /*0f30*/  IMAD.WIDE.U32 R40, R30, R32, R40 ;  /* 0x000000201e287225 */ /* 0x000fe200078e0028 */
[----:B0-----:R-:W-:Y:S01]  /*0f40*/  IADD3 R34, P0, R42, UR14, RZ ;  /* 0x0000000e2a227c10 */ /* 0x001fe2000ff1e0ff */
[----:B------:R-:W3:Y:S04]  /*0f50*/  LDG.E.64.CONSTANT R32, desc[UR6][R42.64] ;  /* 0x000000062a207981 */ /* 0x000ee8000c1e9b00 */
[----:B------:R-:W3:Y:S01]  /*0f60*/  LDG.E.64 R30, desc[UR6][R18.64+0x18] ;  /* 0x00001806121e7981 */ /* 0x000ee2000c1e1b00 */
[----:B------:R-:W-:Y:S01]  /*0f70*/  IMAD.IADD R41, R41, 0x1, R0 ;  /* 0x0000000129297824 */ /* 0x000fe200078e0200 */
[----:B------:R-:W-:Y:S01]  /*0f80*/  IADD3.X R35, R43, UR9, RZ, P0, !PT ;  /* 0x000000092b237c10 */ /* 0x000fe200087fe4ff */
[----:B--2---:R-:W-:-:S02]  /*0f90*/  IMAD R17, R37, R38, RZ ;  /* 0x0000002625117224 */ /* 0x004fc400078e02ff */
[----:B------:R-:W-:-:S04]  /*0fa0*/  IMAD.WIDE.U32 R44, R36, R38, R40 ;  /* 0x00000026242c7225 */ /* 0x000fc800078e0028 */
[----:B------:R-:W-:Y:S02]  /*0fb0*/  IMAD R17, R36, R39, R17 ;  /* 0x0000002724117224 */ /* 0x000fe400078e0211 */
[----:B------:R-:W2:Y:S04]  /*0fc0*/  LDG.E.64 R38, desc[UR6][R18.64+0x20] ;  /* 0x0000200612267981 */ /* 0x000ea8000c1e1b00 */
[----:B------:R0:W2:Y:S01]  /*0fd0*/  LDG.E.64.CONSTANT R36, desc[UR6][R34.64] ;  /* 0x0000000622247981 */ /* 0x0000a2000c1e9b00 */
[----:B------:R-:W-:Y:S02]  /*0fe0*/  IADD3 R40, P0, R34, UR14, RZ ;  /* 0x0000000e22287c10 */ /* 0x000fe4000ff1e0ff */
[----:B------:R-:W-:Y:S01]  /*0ff0*/  IADD3 R45, R45, R17, RZ ;  /* 0x000000112d2d7210 */ /* 0x000fe20007ffe0ff */
[----:B---3--:R-:W-:Y:S01]  /*1000*/  IMAD R17, R33, R30, RZ ;  /* 0x0000001e21117224 */ /* 0x008fe200078e02ff */
[----:B------:R-:W-:-:S03]  /*1010*/  IADD3.X R41, R35, UR9, RZ, P0, !PT ;  /* 0x0000000923297c10 */ /* 0x000fc600087fe4ff */
[C---:B------:R-:W-:Y:S02]  /*1020*/  IMAD R17, R32.reuse, R31, R17 ;  /* 0x0000001f20117224 */ /* 0x040fe400078e0211 */
[----:B------:R-:W-:Y:S01]  /*1030*/  IMAD.WIDE.U32 R32, R32, R30, R44 ;  /* 0x0000001e20207225 */ /* 0x000fe200078e002c */
[----:B------:R-:W3:Y:S01]  /*1040*/  LDG.E.64.CONSTANT R42, desc[UR6][R40.64] ;  /* 0x00000006282a7981 */ /* 0x000ee2000c1e9b00 */
[----:B0-----:R-:W-:-:S03]  /*1050*/  IADD3 R34, P0, R40, UR14, RZ ;  /* 0x0000000e28227c10 */ /* 0x001fc6000ff1e0ff */
[----:B------:R-:W3:Y:S01]  /*1060*/  LDG.E.64 R30, desc[UR6][R18.64+0x28] ;  /* 0x00002806121e7981 */ /* 0x000ee2000c1e1b00 */
[----:B------:R-:W-:Y:S01]  /*1070*/  IMAD.IADD R33, R33, 0x1, R17 ;  /* 0x0000000121217824 */ /* 0x000fe200078e0211 */
[----:B------:R-:W-:Y:S02]  /*1080*/  IADD3.X R35, R41, UR9, RZ, P0, !PT ;  /* 0x0000000929237c10 */ /* 0x000fe400087fe4ff */
[----:B------:R-:W4:Y:S04]  /*1090*/  LDG.E.64 R40, desc[UR6][R18.64+0x38] ;  /* 0x0000380612287981 */ /* 0x000f28000c1e1b00 */
[----:B------:R-:W5:Y:S01]  /*10a0*/  LDG.E.64.CONSTANT R44, desc[UR6][R34.64] ;  /* 0x00000006222c7981 */ /* 0x000f62000c1e9b00 */
[----:B--2---:R-:W-:-:S04]  /*10b0*/  IMAD R17, R37, R38, RZ ;  /* 0x0000002625117224 */ /* 0x004fc800078e02ff */
[C---:B------:R-:W-:Y:S02]  /*10c0*/  IMAD R0, R36.reuse, R39, R17 ;  /* 0x0000002724007224 */ /* 0x040fe400078e0211 */
[----:B------:R-:W-:Y:S01]  /*10d0*/  IMAD.WIDE.U32 R36, R36, R38, R32 ;  /* 0x0000002624247225 */ /* 0x000fe200078e0020 */
[----:B------:R-:W-:Y:S01]  /*10e0*/  IADD3 R32, P0, R34, UR14, RZ ;  /* 0x0000000e22207c10 */ /* 0x000fe2000ff1e0ff */
[----:B------:R-:W5:Y:S03]  /*10f0*/  LDG.E.64 R38, desc[UR6][R18.64+0x30] ;  /* 0x0000300612267981 */ /* 0x000f66000c1e1b00 */
[----:B------:R-:W-:-:S05]  /*1100*/  IADD3.X R33, R35, UR9, RZ, P0, !PT ;  /* 0x0000000923217c10 */ /* 0x000fca00087fe4ff */
[----:B------:R0:W4:Y:S01]  /*1110*/  LDG.E.64.CONSTANT R34, desc[UR6][R32.64] ;  /* 0x0000000620227981 */ /* 0x000122000c1e9b00 */
[----:B------:R-:W-:Y:S01]  /*1120*/  IADD3 R37, R37, R0, RZ ;  /* 0x0000000025257210 */ /* 0x000fe20007ffe0ff */
[----:B---3--:R-:W-:-:S04]  /*1130*/  IMAD R17, R43, R30, RZ ;  /* 0x0000001e2b117224 */ /* 0x008fc800078e02ff */
[C---:B------:R-:W-:Y:S02]  /*1140*/  IMAD R17, R42.reuse, R31, R17 ;  /* 0x0000001f2a117224 */ /* 0x040fe400078e0211 */
[----:B------:R-:W-:-:S04]  /*1150*/  IMAD.WIDE.U32 R30, R42, R30, R36 ;  /* 0x0000001e2a1e7225 */ /* 0x000fc800078e0024 */
[----:B------:R-:W-:Y:S01]  /*1160*/  IMAD.IADD R31, R31, 0x1, R17 ;  /* 0x000000011f1f7824 */ /* 0x000fe200078e0211 */
[----:B------:R-:W-:Y:S02]  /*1170*/  IADD3 R3, P3, R3, -0x8, RZ ;  /* 0xfffffff803037810 */ /* 0x000fe40007f7e0ff */
[----:B0-----:R-:W-:Y:S01]  /*1180*/  IADD3 R32, P2, R32, UR14, RZ ;  /* 0x0000000e20207c10 */ /* 0x001fe2000ff5e0ff */
[----:B------:R-:W-:Y:S01]  /*1190*/  UIADD3 UR4, UP0, UR4, 0x8, URZ ;  /* 0x0000000804047890 */ /* 0x000fe2000ff1e03f */
[----:B------:R-:W-:Y:S02]  /*11a0*/  PLOP3.LUT P0, PT, PT, PT, PT, 0x8, 0x0 ;  /* 0x000000000000781c */ /* 0x000fe40003f0e170 */
[----:B------:R-:W-:Y:S02]  /*11b0*/  IADD3.X R2, R2, -0x1, RZ, P3, !PT ;  /* 0xffffffff02027810 */ /* 0x000fe40001ffe4ff */
[----:B------:R-:W-:Y:S01]  /*11c0*/  IADD3.X R33, R33, UR9, RZ, P2, !PT ;  /* 0x0000000921217c10 */ /* 0x000fe200097fe4ff */
[----:B------:R-:W-:Y:S01]  /*11d0*/  UIADD3.X UR5, URZ, UR5, URZ, UP0, !UPT ;  /* 0x000000053f057290 */ /* 0x000fe200087fe43f */
[----:B-----5:R-:W-:-:S04]  /*11e0*/  IMAD R17, R45, R38, RZ ;  /* 0x000000262d117224 */ /* 0x020fc800078e02ff */
[C---:B------:R-:W-:Y:S02]  /*11f0*/  IMAD R17, R44.reuse, R39, R17 ;  /* 0x000000272c117224 */ /* 0x040fe400078e0211 */
[----:B------:R-:W-:-:S04]  /*1200*/  IMAD.WIDE.U32 R38, R44, R38, R30 ;  /* 0x000000262c267225 */ /* 0x000fc800078e001e */
[----:B----4-:R-:W-:Y:S01]  /*1210*/  IMAD R19, R35, R40, RZ ;  /* 0x0000002823137224 */ /* 0x010fe200078e02ff */
[----:B------:R-:W-:-:S03]  /*1220*/  IADD3 R39, R39, R17, RZ ;  /* 0x0000001127277210 */ /* 0x000fc60007ffe0ff */
[C---:B------:R-:W-:Y:S02]  /*1230*/  IMAD R19, R34.reuse, R41, R19 ;  /* 0x0000002922137224 */ /* 0x040fe400078e0213 */
[----:B------:R-:W-:-:S04]  /*1240*/  IMAD.WIDE.U32 R34, R34, R40, R38 ;  /* 0x0000002822227225 */ /* 0x000fc800078e0026 */
[----:B------:R-:W-:Y:S01]  /*1250*/  IMAD.IADD R17, R35, 0x1, R19 ;  /* 0x0000000123117824 */ /* 0x000fe200078e0213 */
[----:B------:R-:W-:-:S07]  /*1260*/  MOV R0, R34 ;  /* 0x0000002200007202 */ /* 0x000fce0000000f00 */
.L_x_6432:
[----:B------:R-:W-:-:S04]  /*1270*/  ISETP.NE.U32.AND P2, PT, R3, RZ, PT ;  /* 0x000000ff0300720c */ /* 0x000fc80003f45070 */
[----:B------:R-:W-:-:S13]  /*1280*/  ISETP.NE.OR.EX P0, PT, R2, RZ, P0, P2 ;  /* 0x000000ff0200720c */ /* 0x000fda0000705720 */
[----:B------:R-:W-:Y:S05]  /*1290*/  @!P0 BRA `(.L_x_6428) ;  /* 0x0000000000c08947 */ /* 0x000fea0003800000 */
.L_x_6429:
        /* <DEDUP_REMOVED lines=15> */
[----:B------:R-:W-:Y:S02]  /*1390*/  IADD3.X R35, R33, UR9, RZ, P0, !PT ;  /* 0x0000000921237c10 */ /* 0x000fe400087fe4ff */
[----:B------:R-:W4:Y:S01]  /*13a0*/  LDG.E.64 R32, desc[UR6][R30.64+0x18] ;  /* 0x000018061e207981 */ /* 0x000f22000c1e1b00 */
[----:B--2---:R-:W-:Y:S02]  /*13b0*/  IMAD R45, R19, R40, RZ ;  /* 0x00000028132d7224 */ /* 0x004fe400078e02ff */
[----:B------:R-:W-:-:S04]  /*13c0*/  IMAD.WIDE.U32 R42, R40, R18, R42 ;  /* 0x00000012282a7225 */ /* 0x000fc800078e002a */
[----:B------:R-:W-:Y:S01]  /*13d0*/  IMAD R17, R41, R18, R45 ;  /* 0x0000001229117224 */ /* 0x000fe200078e022d */
[----:B------:R-:W-:Y:S01]  /*13e0*/  IADD3 R18, P0, R34, UR14, RZ ;  /* 0x0000000e22127c10 */ /* 0x000fe2000ff1e0ff */
[----:B------:R-:W2:Y:S04]  /*13f0*/  LDG.E.64.CONSTANT R44, desc[UR6][R34.64] ;  /* 0x00000006222c7981 */ /* 0x000ea8000c1e9b00 */
[----:B------:R-:W2:Y:S01]  /*1400*/  LDG.E.64 R40, desc[UR6][R30.64+0x10] ;  /* 0x000010061e287981 */ /* 0x000ea2000c1e1b00 */
[----:B------:R-:W-:-:S05]  /*1410*/  IADD3.X R19, R35, UR9, RZ, P0, !PT ;  /* 0x0000000923137c10 */ /* 0x000fca00087fe4ff */
[----:B------:R-:W4:Y:S01]  /*1420*/  LDG.E.64.CONSTANT R34, desc[UR6][R18.64] ;  /* 0x0000000612227981 */ /* 0x000f22000c1e9b00 */
[----:B------:R-:W-:Y:S02]  /*1430*/  IMAD.IADD R43, R43, 0x1, R17 ;  /* 0x000000012b2b7824 */ /* 0x000fe400078e0211 */
[----:B---3--:R-:W-:-:S04]  /*1440*/  IMAD R17, R37, R38, RZ ;  /* 0x0000002625117224 */ /* 0x008fc800078e02ff */
[-C--:B------:R-:W-:Y:S02]  /*1450*/  IMAD R17, R39, R36.reuse, R17 ;  /* 0x0000002427117224 */ /* 0x080fe400078e0211 */
[----:B------:R-:W-:Y:S01]  /*1460*/  IMAD.WIDE.U32 R36, R38, R36, R42 ;  /* 0x0000002426247225 */ /* 0x000fe200078e002a */
[----:B------:R-:W-:-:S04]  /*1470*/  IADD3 R3, P0, R3, -0x4, RZ ;  /* 0xfffffffc03037810 */ /* 0x000fc80007f1e0ff */
[----:B------:R-:W-:Y:S02]  /*1480*/  IADD3 R37, R37, R17, RZ ;  /* 0x0000001125257210 */ /* 0x000fe40007ffe0ff */
[----:B------:R-:W-:Y:S02]  /*1490*/  IADD3.X R2, R2, -0x1, RZ, P0, !PT ;  /* 0xffffffff02027810 */ /* 0x000fe400007fe4ff */
[----:B------:R-:W-:-:S04]  /*14a0*/  ISETP.NE.U32.AND P0, PT, R3, RZ, PT ;  /* 0x000000ff0300720c */ /* 0x000fc80003f05070 */
[----:B------:R-:W-:Y:S01]  /*14b0*/  ISETP.NE.AND.EX P0, PT, R2, RZ, PT, P0 ;  /* 0x000000ff0200720c */ /* 0x000fe20003f05300 */
[----:B------:R-:W-:-:S04]  /*14c0*/  UIADD3 UR4, UP0, UR4, 0x4, URZ ;  /* 0x0000000404047890 */ /* 0x000fc8000ff1e03f */
[----:B------:R-:W-:Y:S01]  /*14d0*/  UIADD3.X UR5, URZ, UR5, URZ, UP0, !UPT ;  /* 0x000000053f057290 */ /* 0x000fe200087fe43f */
[----:B--2---:R-:W-:-:S04]  /*14e0*/  IMAD R17, R45, R40, RZ ;  /* 0x000000282d117224 */ /* 0x004fc800078e02ff */
[-C--:B------:R-:W-:Y:S02]  /*14f0*/  IMAD R17, R41, R44.reuse, R17 ;  /* 0x0000002c29117224 */ /* 0x080fe400078e0211 */
[----:B------:R-:W-:-:S04]  /*1500*/  IMAD.WIDE.U32 R40, R40, R44, R36 ;  /* 0x0000002c28287225 */ /* 0x000fc800078e0024 */
[----:B------:R-:W-:Y:S02]  /*1510*/  IMAD.IADD R41, R41, 0x1, R17 ;  /* 0x0000000129297824 */ /* 0x000fe400078e0211 */
[----:B----4-:R-:W-:-:S04]  /*1520*/  IMAD R17, R35, R32, RZ ;  /* 0x0000002023117224 */ /* 0x010fc800078e02ff */
[-C--:B------:R-:W-:Y:S02]  /*1530*/  IMAD R17, R33, R34.reuse, R17 ;  /* 0x0000002221117224 */ /* 0x080fe400078e0211 */
[----:B------:R-:W-:Y:S01]  /*1540*/  IMAD.WIDE.U32 R34, R32, R34, R40 ;  /* 0x0000002220227225 */ /* 0x000fe200078e0028 */
[----:B------:R-:W-:-:S04]  /*1550*/  IADD3 R32, P2, R18, UR14, RZ ;  /* 0x0000000e12207c10 */ /* 0x000fc8000ff5e0ff */
[----:B------:R-:W-:Y:S01]  /*1560*/  IADD3.X R33, R19, UR9, RZ, P2, !PT ;  /* 0x0000000913217c10 */ /* 0x000fe200097fe4ff */
[----:B------:R-:W-:Y:S01]  /*1570*/  IMAD.MOV.U32 R0, RZ, RZ, R34 ;  /* 0x000000ffff007224 */ /* 0x000fe200078e0022 */
[----:B------:R-:W-:Y:S01]  /*1580*/  IADD3 R17, R35, R17, RZ ;  /* 0x0000001123117210 */ /* 0x000fe20007ffe0ff */
[----:B------:R-:W-:Y:S06]  /*1590*/  @P0 BRA `(.L_x_6429) ;  /* 0xfffffffc00400947 */ /* 0x000fec000383ffff */
.L_x_6428:
[----:B------:R-:W-:-:S04]  /*15a0*/  ISETP.NE.U32.AND P2, PT, R21, RZ, PT ;  /* 0x000000ff1500720c */ /* 0x000fc80003f45070 */
[----:B------:R-:W-:-:S13]  /*15b0*/  ISETP.NE.AND.EX P2, PT, RZ, RZ, PT, P2 ;  /* 0x000000ffff00720c */ /* 0x000fda0003f45320 */
[----:B------:R-:W-:Y:S05]  /*15c0*/  @!P2 BRA `(.L_x_6433) ;  /* 0x0000000000e0a947 */ /* 0x000fea0003800000 */
[----:B------:R-:W-:Y:S01]  /*15d0*/  ULDC.64 UR12, c[0x0][0x220] ;  /* 0x00008800000c7ab9 */ /* 0x000fe20000000a00 */
[----:B------:R-:W-:Y:S01]  /*15e0*/  ULDC.64 UR14, c[0x0][0x230] ;  /* 0x00008c00000e7ab9 */ /* 0x000fe20000000a00 */
[----:B-----5:R-:W-:Y:S01]  /*15f0*/  IMAD R19, R25, UR12, RZ ;  /* 0x0000000c19137c24 */ /* 0x020fe2000f8e02ff */
[----:B------:R-:W-:Y:S01]  /*1600*/  ULEA UR9, UP0, UR4, UR14, 0x3 ;  /* 0x0000000e04097291 */ /* 0x000fe2000f80183f */
[----:B------:R-:W-:Y:S01]  /*1610*/  IMAD.WIDE.U32 R2, R24, UR12, RZ ;  /* 0x0000000c18027c25 */ /* 0x000fe2000f8e00ff */
[----:B------:R-:W-:-:S03]  /*1620*/  UIMAD UR12, UR5, UR10, URZ ;  /* 0x0000000a050c72a4 */ /* 0x000fc6000f8e023f */
[----:B------:R-:W-:Y:S01]  /*1630*/  IMAD R19, R24, UR13, R19 ;  /* 0x0000000d18137c24 */ /* 0x000fe2000f8e0213 */
[----:B------:R-:W-:Y:S01]  /*1640*/  MOV R24, R2 ;  /* 0x0000000200187202 */ /* 0x000fe20000000f00 */
[----:B------:R-:W-:Y:S01]  /*1650*/  UIMAD UR12, UR4, UR11, UR12 ;  /* 0x0000000b040c72a4 */ /* 0x000fe2000f8e020c */
[----:B------:R-:W-:Y:S02]  /*1660*/  MOV R2, UR9 ;  /* 0x0000000900027c02 */ /* 0x000fe40008000f00 */
[----:B------:R-:W-:Y:S01]  /*1670*/  IADD3 R25, R3, R19, RZ ;  /* 0x0000001303197210 */ /* 0x000fe20007ffe0ff */
[----:B------:R-:W-:Y:S01]  /*1680*/  IMAD.U32 R3, RZ, RZ, UR4 ;  /* 0x00000004ff037e24 */ /* 0x000fe2000f8e00ff */
[----:B------:R-:W-:-:S03]  /*1690*/  ULEA.HI.X UR4, UR4, UR15, UR5, 0x3, UP0 ;  /* 0x0000000f04047291 */ /* 0x000fc600080f1c05 */
[----:B------:R-:W-:-:S04]  /*16a0*/  IMAD.WIDE.U32 R24, R3, UR10, R24 ;  /* 0x0000000a03187c25 */ /* 0x000fc8000f8e0018 */
[----:B------:R-:W-:Y:S01]  /*16b0*/  VIADD R19, R25, UR12 ;  /* 0x0000000c19137c36 */ /* 0x000fe20008000000 */
[----:B------:R-:W-:Y:S01]  /*16c0*/  LEA R18, P0, R24, R22, 0x3 ;  /* 0x0000001618127211 */ /* 0x000fe200078018ff */
[----:B------:R-:W-:-:S03]  /*16d0*/  IMAD.U32 R3, RZ, RZ, UR4 ;  /* 0x00000004ff037e24 */ /* 0x000fc6000f8e00ff */
[----:B------:R-:W-:Y:S02]  /*16e0*/  LEA.HI.X R19, R24, R23, R19, 0x3, P0 ;  /* 0x0000001718137211 */ /* 0x000fe400000f1c13 */
[----:B------:R-:W2:Y:S04]  /*16f0*/  LDG.E.64 R30, desc[UR6][R2.64] ;  /* 0x00000006021e7981 */ /* 0x000ea8000c1e1b00 */
[----:B------:R-:W2:Y:S01]  /*1700*/  LDG.E.64.CONSTANT R24, desc[UR6][R18.64] ;  /* 0x0000000612187981 */ /* 0x000ea2000c1e9b00 */
[----:B------:R-:W-:Y:S01]  /*1710*/  ISETP.NE.U32.AND P0, PT, R21, 0x1, PT ;  /* 0x000000011500780c */ /* 0x000fe20003f05070 */
[----:B------:R-:W-:Y:S01]  /*1720*/  IMAD.MOV.U32 R33, RZ, RZ, R17 ;  /* 0x000000ffff217224 */ /* 0x000fe200078e0011 */
[----:B------:R-:W-:Y:S02]  /*1730*/  MOV R32, R0 ;  /* 0x0000000000207202 */ /* 0x000fe40000000f00 */
[----:B------:R-:W-:Y:S01]  /*1740*/  ISETP.NE.AND.EX P0, PT, RZ, RZ, PT, P0 ;  /* 0x000000ffff00720c */ /* 0x000fe20003f05300 */
[----:B--2---:R-:W-:-:S02]  /*1750*/  IMAD R25, R25, R30, RZ ;  /* 0x0000001e19197224 */ /* 0x004fc400078e02ff */
[----:B------:R-:W-:-:S04]  /*1760*/  IMAD.WIDE.U32 R32, R24, R30, R32 ;  /* 0x0000001e18207225 */ /* 0x000fc800078e0020 */
[----:B------:R-:W-:Y:S01]  /*1770*/  IMAD R25, R24, R31, R25 ;  /* 0x0000001f18197224 */ /* 0x000fe200078e0219 */
[----:B------:R-:W-:-:S03]  /*1780*/  MOV R0, R32 ;  /* 0x0000002000007202 */ /* 0x000fc60000000f00 */
[----:B------:R-:W-:Y:S02]  /*1790*/  IMAD.IADD R17, R33, 0x1, R25 ;  /* 0x0000000121117824 */ /* 0x000fe400078e0219 */
[----:B------:R-:W-:Y:S05]  /*17a0*/  @!P0 BRA `(.L_x_6433) ;  /* 0x0000000000688947 */ /* 0x000fea0003800000 */
[----:B------:R-:W-:Y:S01]  /*17b0*/  ISETP.NE.U32.AND P0, PT, R21, 0x2, PT ;  /* 0x000000021500780c */ /* 0x000fe20003f05070 */
[----:B------:R-:W-:Y:S01]  /*17c0*/  USHF.L.U32 UR4, UR10, 0x3, URZ ;  /* 0x000000030a047899 */ /* 0x000fe2000800063f */
[----:B------:R-:W2:Y:S01]  /*17d0*/  LDG.E.64 R24, desc[UR6][R2.64+0x8] ;  /* 0x0000080602187981 */ /* 0x000ea2000c1e1b00 */
[----:B------:R-:W-:Y:S01]  /*17e0*/  USHF.L.U64.HI UR5, UR10, 0x3, UR11 ;  /* 0x000000030a057899 */ /* 0x000fe2000801020b */
[----:B------:R-:W-:-:S03]  /*17f0*/  ISETP.NE.AND.EX P0, PT, RZ, RZ, PT, P0 ;  /* 0x000000ffff00720c */ /* 0x000fc60003f05300 */
[----:B------:R-:W-:-:S04]  /*1800*/  IADD3 R34, P3, R18, UR4, RZ ;  /* 0x0000000412227c10 */ /* 0x000fc8000ff7e0ff */
[----:B------:R-:W-:-:S05]  /*1810*/  IADD3.X R35, R19, UR5, RZ, P3, !PT ;  /* 0x0000000513237c10 */ /* 0x000fca0009ffe4ff */
[----:B------:R-:W2:Y:S01]  /*1820*/  LDG.E.64.CONSTANT R18, desc[UR6][R34.64] ;  /* 0x0000000622127981 */ /* 0x000ea2000c1e9b00 */
[----:B------:R-:W-:-:S03]  /*1830*/  @P0 IADD3 R32, P3, R34, UR4, RZ ;  /* 0x0000000422200c10 */ /* 0x000fc6000ff7e0ff */
[----:B------:R0:W3:Y:S01]  /*1840*/  @P0 LDG.E.64 R30, desc[UR6][R2.64+0x10] ;  /* 0x00001006021e0981 */ /* 0x0000e2000c1e1b00 */
[----:B------:R-:W-:-:S06]  /*1850*/  @P0 IADD3.X R33, R35, UR5, RZ, P3, !PT ;  /* 0x0000000523210c10 */ /* 0x000fcc0009ffe4ff */
[----:B------:R-:W3:Y:S01]  /*1860*/  @P0 LDG.E.64.CONSTANT R32, desc[UR6][R32.64] ;  /* 0x0000000620200981 */ /* 0x000ee2000c1e9b00 */
[----:B------:R-:W-:Y:S01]  /*1870*/  MOV R36, R0 ;  /* 0x0000000000247202 */ /* 0x000fe20000000f00 */
[----:B------:R-:W-:Y:S02]  /*1880*/  IMAD.MOV.U32 R37, RZ, RZ, R17 ;  /* 0x000000ffff257224 */ /* 0x000fe400078e0011 */
[-C--:B--2---:R-:W-:Y:S02]  /*1890*/  IMAD R19, R19, R24.reuse, RZ ;  /* 0x0000001813137224 */ /* 0x084fe400078e02ff */
[----:B------:R-:W-:-:S04]  /*18a0*/  IMAD.WIDE.U32 R36, R18, R24, R36 ;  /* 0x0000001812247225 */ /* 0x000fc800078e0024 */
[----:B------:R-:W-:Y:S01]  /*18b0*/  IMAD R19, R18, R25, R19 ;  /* 0x0000001912137224 */ /* 0x000fe200078e0213 */
[----:B------:R-:W-:-:S03]  /*18c0*/  MOV R0, R36 ;  /* 0x0000002400007202 */ /* 0x000fc60000000f00 */
[----:B------:R-:W-:Y:S01]  /*18d0*/  IMAD.IADD R17, R37, 0x1, R19 ;  /* 0x0000000125117824 */ /* 0x000fe200078e0213 */
[----:B0-----:R-:W-:Y:S01]  /*18e0*/  @P0 MOV R2, R0 ;  /* 0x0000000000020202 */ /* 0x001fe20000000f00 */
[-C--:B---3--:R-:W-:Y:S02]  /*18f0*/  @P0 IMAD R25, R33, R30.reuse, RZ ;  /* 0x0000001e21190224 */ /* 0x088fe400078e02ff */
[----:B------:R-:W-:Y:S02]  /*1900*/  @P0 IMAD.MOV.U32 R3, RZ, RZ, R17 ;  /* 0x000000ffff030224 */ /* 0x000fe400078e0011 */
[C---:B------:R-:W-:Y:S02]  /*1910*/  @P0 IMAD R25, R32.reuse, R31, R25 ;  /* 0x0000001f20190224 */ /* 0x040fe400078e0219 */
[----:B------:R-:W-:-:S04]  /*1920*/  @P0 IMAD.WIDE.U32 R30, R32, R30, R2 ;  /* 0x0000001e201e0225 */ /* 0x000fc800078e0002 */
[----:B------:R-:W-:Y:S01]  /*1930*/  @P0 IMAD.MOV.U32 R0, RZ, RZ, R30 ;  /* 0x000000ffff000224 */ /* 0x000fe200078e001e */
[----:B------:R-:W-:-:S07]  /*1940*/  @P0 IADD3 R17, R31, R25, RZ ;  /* 0x000000191f110210 */ /* 0x000fce0007ffe0ff */
.L_x_6433:
[----:B------:R-:W-:Y:S01]  /*1950*/  UMOV UR4, URZ ;  /* 0x0000003f00047c82 */ /* 0x000fe20008000000 */
[----:B------:R-:W-:Y:S01]  /*1960*/  UMOV UR5, URZ ;  /* 0x0000003f00057c82 */ /* 0x000fe20008000000 */
[----:B------:R-:W-:Y:S01]  /*1970*/  CS2R R18, SRZ ;  /* 0x0000000000127805 */ /* 0x000fe2000001ff00 */
[----:B------:R-:W-:Y:S06]  /*1980*/  @!P1 BRA `(.L_x_6434) ;  /* 0x0000001000789947 */ /* 0x000fec0003800000 */
[----:B------:R-:W-:Y:S01]  /*1990*/  IADD3 R3, P3, -R21, R28, RZ ;  /* 0x0000001c15037210 */ /* 0x000fe20007f7e1ff */
[----:B------:R-:W-:Y:S01]  /*19a0*/  ULDC.64 UR4, c[0x0][0x220] ;  /* 0x0000880000047ab9 */ /* 0x000fe20000000a00 */
[----:B------:R-:W-:Y:S01]  /*19b0*/  USHF.L.U64.HI UR14, UR10, 0x3, UR11 ;  /* 0x000000030a0e7899 */ /* 0x000fe2000801020b */
[----:B-----5:R-:W-:Y:S01]  /*19c0*/  IMAD R31, R27, UR4, RZ ;  /* 0x000000041b1f7c24 */ /* 0x020fe2000f8e02ff */
[----:B------:R-:W-:Y:S01]  /*19d0*/  ISETP.GT.U32.AND P0, PT, R3, RZ, PT ;  /* 0x000000ff0300720c */ /* 0x000fe20003f04070 */
[C---:B------:R-:W-:Y:S01]  /*19e0*/  IMAD.WIDE.U32 R24, R26.reuse, UR4, RZ ;  /* 0x000000041a187c25 */ /* 0x040fe2000f8e00ff */
[----:B------:R-:W-:Y:S01]  /*19f0*/  IADD3.X R2, R29, -0x1, RZ, P3, !PT ;  /* 0xffffffff1d027810 */ /* 0x000fe20001ffe4ff */
[----:B------:R-:W-:Y:S02]  /*1a00*/  USHF.L.U32 UR15, UR10, 0x3, URZ ;  /* 0x000000030a0f7899 */ /* 0x000fe4000800063f */
[----:B------:R-:W-:Y:S01]  /*1a10*/  IMAD R31, R26, UR5, R31 ;  /* 0x000000051a1f7c24 */ /* 0x000fe2000f8e021f */
[----:B------:R-:W-:Y:S01]  /*1a20*/  ISETP.GT.AND.EX P0, PT, R2, RZ, PT, P0 ;  /* 0x000000ff0200720c */ /* 0x000fe20003f04300 */
[----:B------:R-:W-:Y:S01]  /*1a30*/  UMOV UR4, URZ ;  /* 0x0000003f00047c82 */ /* 0x000fe20008000000 */
[----:B------:R-:W-:Y:S01]  /*1a40*/  LEA R30, P3, R24, R22, 0x3 ;  /* 0x00000016181e7211 */ /* 0x000fe200078618ff */
[----:B------:R-:W-:Y:S01]  /*1a50*/  UMOV UR5, URZ ;  /* 0x0000003f00057c82 */ /* 0x000fe20008000000 */
[----:B------:R-:W-:Y:S01]  /*1a60*/  IADD3 R31, R25, R31, RZ ;  /* 0x0000001f191f7210 */ /* 0x000fe20007ffe0ff */
[----:B------:R-:W-:-:S03]  /*1a70*/  ULDC.64 UR18, c[0x0][0x230] ;  /* 0x00008c0000127ab9 */ /* 0x000fc60000000a00 */
        /* <DEDUP_REMOVED lines=8> */
.L_x_6437:
        /* <DEDUP_REMOVED lines=9> */
[----:B------:R-:W3:Y:S01]  /*1b90*/  LDG.E.64.CONSTANT R38, desc[UR6][R30.64] ;  /* 0x000000061e267981 */ /* 0x000ee2000c1e9b00 */
        /* <DEDUP_REMOVED lines=9> */
[----:B---3--:R-:W-:Y:S01]  /*1c30*/  IMAD R31, R39, R36, RZ ;  /* 0x00000024271f7224 */ /* 0x008fe200078e02ff */
[----:B------:R-:W-:-:S03]  /*1c40*/  IADD3.X R43, R41, UR14, RZ, P3, !PT ;  /* 0x0000000e292b7c10 */ /* 0x000fc60009ffe4ff */
[C---:B------:R-:W-:Y:S02]  /*1c50*/  IMAD R39, R38.reuse, R37, R31 ;  /* 0x0000002526277224 */ /* 0x040fe400078e021f */
[----:B------:R-:W-:Y:S01]  /*1c60*/  IMAD.WIDE.U32 R36, R38, R36, R18 ;  /* 0x0000002426247225 */ /* 0x000fe200078e0012 */
[----:B------:R0:W3:Y:S04]  /*1c70*/  LDG.E.64.CONSTANT R30, desc[UR6][R42.64] ;  /* 0x000000062a1e7981 */ /* 0x0000e8000c1e9b00 */
[----:B------:R-:W3:Y:S01]  /*1c80*/  LDG.E.64 R18, desc[UR6][R24.64+0x18] ;  /* 0x0000180618127981 */ /* 0x000ee2000c1e1b00 */
[----:B------:R-:W-:Y:S02]  /*1c90*/  IADD3 R38, P3, R42, UR15, RZ ;  /* 0x0000000f2a267c10 */ /* 0x000fe4000ff7e0ff */
[----:B------:R-:W-:-:S02]  /*1ca0*/  IADD3 R37, R37, R39, RZ ;  /* 0x0000002725257210 */ /* 0x000fc40007ffe0ff */
[----:B------:R-:W-:Y:S01]  /*1cb0*/  IADD3.X R39, R43, UR14, RZ, P3, !PT ;  /* 0x0000000e2b277c10 */ /* 0x000fe20009ffe4ff */
[----:B--2---:R-:W-:-:S04]  /*1cc0*/  IMAD R33, R33, R34, RZ ;  /* 0x0000002221217224 */ /* 0x004fc800078e02ff */
[C---:B------:R-:W-:Y:S02]  /*1cd0*/  IMAD R41, R32.reuse, R35, R33 ;  /* 0x0000002320297224 */ /* 0x040fe400078e0221 */
[----:B------:R-:W-:Y:S02]  /*1ce0*/  IMAD.WIDE.U32 R34, R32, R34, R36 ;  /* 0x0000002220227225 */ /* 0x000fe400078e0024 */
[----:B------:R-:W2:Y:S04]  /*1cf0*/  LDG.E.64 R32, desc[UR6][R24.64+0x20] ;  /* 0x0000200618207981 */ /* 0x000ea8000c1e1b00 */
[----:B------:R-:W2:Y:S01]  /*1d00*/  LDG.E.64.CONSTANT R36, desc[UR6][R38.64] ;  /* 0x0000000626247981 */ /* 0x000ea2000c1e9b00 */
[----:B0-----:R-:W-:Y:S01]  /*1d10*/  IADD3 R42, P3, R38, UR15, RZ ;  /* 0x0000000f262a7c10 */ /* 0x001fe2000ff7e0ff */
[----:B------:R-:W-:-:S02]  /*1d20*/  IMAD.IADD R35, R35, 0x1, R41 ;  /* 0x0000000123237824 */ /* 0x000fc400078e0229 */
[----:B---3--:R-:W-:Y:S01]  /*1d30*/  IMAD R31, R31, R18, RZ ;  /* 0x000000121f1f7224 */ /* 0x008fe200078e02ff */
[----:B------:R-:W-:-:S03]  /*1d40*/  IADD3.X R43, R39, UR14, RZ, P3, !PT ;  /* 0x0000000e272b7c10 */ /* 0x000fc60009ffe4ff */
[C---:B------:R-:W-:Y:S02]  /*1d50*/  IMAD R41, R30.reuse, R19, R31 ;  /* 0x000000131e297224 */ /* 0x040fe400078e021f */
[----:B------:R-:W-:Y:S02]  /*1d60*/  IMAD.WIDE.U32 R18, R30, R18, R34 ;  /* 0x000000121e127225 */ /* 0x000fe400078e0022 */
[----:B------:R-:W3:Y:S04]  /*1d70*/  LDG.E.64 R30, desc[UR6][R24.64+0x28] ;  /* 0x00002806181e7981 */ /* 0x000ee8000c1e1b00 */
[----:B------:R-:W3:Y:S01]  /*1d80*/  LDG.E.64.CONSTANT R34, desc[UR6][R42.64] ;  /* 0x000000062a227981 */ /* 0x000ee2000c1e9b00 */
[----:B------:R-:W-:Y:S02]  /*1d90*/  IADD3 R40, P3, R42, UR15, RZ ;  /* 0x0000000f2a287c10 */ /* 0x000fe4000ff7e0ff */
[----:B------:R-:W-:-:S02]  /*1da0*/  IADD3 R19, R19, R41, RZ ;  /* 0x0000002913137210 */ /* 0x000fc40007ffe0ff */
[----:B------:R-:W-:-:S05]  /*1db0*/  IADD3.X R41, R43, UR14, RZ, P3, !PT ;  /* 0x0000000e2b297c10 */ /* 0x000fca0009ffe4ff */
[----:B------:R0:W4:Y:S01]  /*1dc0*/  LDG.E.64.CONSTANT R38, desc[UR6][R40.64] ;  /* 0x0000000628267981 */ /* 0x000122000c1e9b00 */
[----:B--2---:R-:W-:-:S04]  /*1dd0*/  IMAD R37, R37, R32, RZ ;  /* 0x0000002025257224 */ /* 0x004fc800078e02ff */
[C---:B------:R-:W-:Y:S02]  /*1de0*/  IMAD R37, R36.reuse, R33, R37 ;  /* 0x0000002124257224 */ /* 0x040fe400078e0225 */
[----:B------:R-:W-:Y:S02]  /*1df0*/  IMAD.WIDE.U32 R32, R36, R32, R18 ;  /* 0x0000002024207225 */ /* 0x000fe400078e0012 */
[----:B------:R-:W4:Y:S01]  /*1e00*/  LDG.E.64 R18, desc[UR6][R24.64+0x30] ;  /* 0x0000300618127981 */ /* 0x000f22000c1e1b00 */
[----:B------:R-:W-:Y:S01]  /*1e10*/  IADD3 R36, P3, R40, UR15, RZ ;  /* 0x0000000f28247c10 */ /* 0x000fe2000ff7e0ff */
[----:B------:R-:W-:-:S03]  /*1e20*/  IMAD.IADD R33, R33, 0x1, R37 ;  /* 0x0000000121217824 */ /* 0x000fc600078e0225 */
[----:B------:R-:W-:Y:S01]  /*1e30*/  IADD3.X R37, R41, UR14, RZ, P3, !PT ;  /* 0x0000000e29257c10 */ /* 0x000fe20009ffe4ff */
[----:B---3--:R-:W-:-:S04]  /*1e40*/  IMAD R35, R35, R30, RZ ;  /* 0x0000001e23237224 */ /* 0x008fc800078e02ff */
[C---:B------:R-:W-:Y:S02]  /*1e50*/  IMAD R43, R34.reuse, R31, R35 ;  /* 0x0000001f222b7224 */ /* 0x040fe400078e0223 */
[----:B------:R-:W-:Y:S02]  /*1e60*/  IMAD.WIDE.U32 R34, R34, R30, R32 ;  /* 0x0000001e22227225 */ /* 0x000fe400078e0020 */
[----:B------:R-:W2:Y:S04]  /*1e70*/  LDG.E.64 R32, desc[UR6][R24.64+0x38] ;  /* 0x0000380618207981 */ /* 0x000ea8000c1e1b00 */
[----:B------:R1:W2:Y:S01]  /*1e80*/  LDG.E.64.CONSTANT R30, desc[UR6][R36.64] ;  /* 0x00000006241e7981 */ /* 0x0002a2000c1e9b00 */
[----:B0-----:R-:W-:Y:S02]  /*1e90*/  IADD3 R40, P3, R36, UR15, RZ ;  /* 0x0000000f24287c10 */ /* 0x001fe4000ff7e0ff */
[----:B------:R-:W-:-:S02]  /*1ea0*/  IADD3 R35, R35, R43, RZ ;  /* 0x0000002b23237210 */ /* 0x000fc40007ffe0ff */
[----:B------:R-:W-:Y:S01]  /*1eb0*/  IADD3.X R41, R37, UR14, RZ, P3, !PT ;  /* 0x0000000e25297c10 */ /* 0x000fe20009ffe4ff */
[----:B----4-:R-:W-:-:S04]  /*1ec0*/  IMAD R39, R39, R18, RZ ;  /* 0x0000001227277224 */ /* 0x010fc800078e02ff */
[C---:B------:R-:W-:Y:S02]  /*1ed0*/  IMAD R43, R38.reuse, R19, R39 ;  /* 0x00000013262b7224 */ /* 0x040fe400078e0227 */
[----:B------:R-:W-:Y:S02]  /*1ee0*/  IMAD.WIDE.U32 R38, R38, R18, R34 ;  /* 0x0000001226267225 */ /* 0x000fe400078e0022 */
[----:B------:R-:W3:Y:S04]  /*1ef0*/  LDG.E.64 R18, desc[UR6][R24.64+0x40] ;  /* 0x0000400618127981 */ /* 0x000ee8000c1e1b00 */
[----:B------:R-:W3:Y:S01]  /*1f00*/  LDG.E.64.CONSTANT R34, desc[UR6][R40.64] ;  /* 0x0000000628227981 */ /* 0x000ee2000c1e9b00 */
[----:B-1----:R-:W-:Y:S01]  /*1f10*/  IADD3 R36, P3, R40, UR15, RZ ;  /* 0x0000000f28247c10 */ /* 0x002fe2000ff7e0ff */
[----:B------:R-:W-:-:S03]  /*1f20*/  IMAD.IADD R39, R39, 0x1, R43 ;  /* 0x0000000127277824 */ /* 0x000fc600078e022b */
[----:B------:R-:W-:Y:S01]  /*1f30*/  IADD3.X R37, R41, UR14, RZ, P3, !PT ;  /* 0x0000000e29257c10 */ /* 0x000fe20009ffe4ff */
[----:B--2---:R-:W-:-:S04]  /*1f40*/  IMAD R31, R31, R32, RZ ;  /* 0x000000201f1f7224 */ /* 0x004fc800078e02ff */
[C---:B------:R-:W-:Y:S02]  /*1f50*/  IMAD R43, R30.reuse, R33, R31 ;  /* 0x000000211e2b7224 */ /* 0x040fe400078e021f */
[----:B------:R-:W-:Y:S02]  /*1f60*/  IMAD.WIDE.U32 R32, R30, R32, R38 ;  /* 0x000000201e207225 */ /* 0x000fe400078e0026 */
[----:B------:R-:W2:Y:S04]  /*1f70*/  LDG.E.64 R30, desc[UR6][R24.64+0x48] ;  /* 0x00004806181e7981 */ /* 0x000ea8000c1e1b00 */
[----:B------:R-:W2:Y:S01]  /*1f80*/  LDG.E.64.CONSTANT R38, desc[UR6][R36.64] ;  /* 0x0000000624267981 */ /* 0x000ea2000c1e9b00 */
[----:B------:R-:W-:Y:S02]  /*1f90*/  IADD3 R42, P3, R36, UR15, RZ ;  /* 0x0000000f242a7c10 */ /* 0x000fe4000ff7e0ff */
[----:B------:R-:W-:-:S02]  /*1fa0*/  IADD3 R33, R33, R43, RZ ;  /* 0x0000002b21217210 */ /* 0x000fc40007ffe0ff */
[----:B------:R-:W-:Y:S01]  /*1fb0*/  IADD3.X R43, R37, UR14, RZ, P3, !PT ;  /* 0x0000000e252b7c10 */ /* 0x000fe20009ffe4ff */
[----:B---3--:R-:W-:-:S04]  /*1fc0*/  IMAD R35, R35, R18, RZ ;  /* 0x0000001223237224 */ /* 0x008fc800078e02ff */
[C---:B------:R-:W-:Y:S02]  /*1fd0*/  IMAD R41, R34.reuse, R19, R35 ;  /* 0x0000001322297224 */ /* 0x040fe400078e0223 */
[----:B------:R-:W-:Y:S02]  /*1fe0*/  IMAD.WIDE.U32 R34, R34, R18, R32 ;  /* 0x0000001222227225 */ /* 0x000fe400078e0020 */
[----:B------:R-:W3:Y:S04]  /*1ff0*/  LDG.E.64 R18, desc[UR6][R24.64+0x50] ;  /* 0x0000500618127981 */ /* 0x000ee8000c1e1b00 */
[----:B------:R-:W3:Y:S01]  /*2000*/  LDG.E.64.CONSTANT R32, desc[UR6][R42.64] ;  /* 0x000000062a207981 */ /* 0x000ee2000c1e9b00 */
[----:B------:R-:W-:Y:S01]  /*2010*/  IADD3 R40, P3, R42, UR15, RZ ;  /* 0x0000000f2a287c10 */ /* 0x000fe2000ff7e0ff */
[----:B------:R-:W-:-:S03]  /*2020*/  IMAD.IADD R35, R35, 0x1, R41 ;  /* 0x0000000123237824 */ /* 0x000fc600078e0229 */
[----:B------:R-:W-:Y:S01]  /*2030*/  IADD3.X R41, R43, UR14, RZ, P3, !PT ;  /* 0x0000000e2b297c10 */ /* 0x000fe20009ffe4ff */
[----:B--2---:R-:W-:-:S04]  /*2040*/  IMAD R37, R39, R30, RZ ;  /* 0x0000001e27257224 */ /* 0x004fc800078e02ff */
[C---:B------:R-:W-:Y:S02]  /*2050*/  IMAD R45, R38.reuse, R31, R37 ;  /* 0x0000001f262d7224 */ /* 0x040fe400078e0225 */
[----:B------:R-:W-:Y:S01]  /*2060*/  IMAD.WIDE.U32 R38, R38, R30, R34 ;  /* 0x0000001e26267225 */ /* 0x000fe200078e0022 */
[----:B------:R0:W2:Y:S04]  /*2070*/  LDG.E.64.CONSTANT R36, desc[UR6][R40.64] ;  /* 0x0000000628247981 */ /* 0x0000a8000c1e9b00 */
[----:B------:R-:W2:Y:S01]  /*2080*/  LDG.E.64 R30, desc[UR6][R24.64+0x58] ;  /* 0x00005806181e7981 */ /* 0x000ea2000c1e1b00 */
        /* <DEDUP_REMOVED lines=8> */
[----:B------:R-:W-:Y:S01]  /*2110*/  IMAD.IADD R19, R19, 0x1, R43 ;  /* 0x0000000113137824 */ /* 0x000fe200078e022b */
[----:B0-----:R-:W-:Y:S01]  /*2120*/  IADD3 R40, P3, R34, UR15, RZ ;  /* 0x0000000f22287c10 */ /* 0x001fe2000ff7e0ff */
[----:B--2---:R-:W-:-:S03]  /*2130*/  IMAD R37, R37, R30, RZ ;  /* 0x0000001e25257224 */ /* 0x004fc600078e02ff */
[----:B------:R-:W-:Y:S01]  /*2140*/  IADD3.X R41, R35, UR14, RZ, P3, !PT ;  /* 0x0000000e23297c10 */ /* 0x000fe20009ffe4ff */
[C---:B------:R-:W-:Y:S01]  /*2150*/  IMAD R37, R36.reuse, R31, R37 ;  /* 0x0000001f24257224 */ /* 0x040fe200078e0225 */
[----:B------:R-:W2:Y:S01]  /*2160*/  LDG.E.64 R34, desc[UR6][R24.64+0x70] ;  /* 0x0000700618227981 */ /* 0x000ea2000c1e1b00 */
[----:B------:R-:W-:Y:S01]  /*2170*/  IMAD.WIDE.U32 R30, R36, R30, R18 ;  /* 0x0000001e241e7225 */ /* 0x000fe200078e0012 */
[----:B------:R-:W-:Y:S02]  /*2180*/  IADD3 R44, P3, R40, UR15, RZ ;  /* 0x0000000f282c7c10 */ /* 0x000fe4000ff7e0ff */
[----:B------:R-:W4:Y:S02]  /*2190*/  LDG.E.64 R18, desc[UR6][R24.64+0x68] ;  /* 0x0000680618127981 */ /* 0x000f24000c1e1b00 */
[----:B------:R-:W-:Y:S02]  /*21a0*/  IADD3 R31, R31, R37, RZ ;  /* 0x000000251f1f7210 */ /* 0x000fe40007ffe0ff */
[----:B------:R-:W4:Y:S01]  /*21b0*/  LDG.E.64.CONSTANT R36, desc[UR6][R40.64] ;  /* 0x0000000628247981 */ /* 0x000f22000c1e9b00 */
[----:B------:R-:W-:-:S03]  /*21c0*/  IADD3.X R45, R41, UR14, RZ, P3, !PT ;  /* 0x0000000e292d7c10 */ /* 0x000fc60009ffe4ff */
[----:B------:R-:W5:Y:S01]  /*21d0*/  LDG.E.64 R40, desc[UR6][R24.64+0x78] ;  /* 0x0000780618287981 */ /* 0x000f62000c1e1b00 */
[----:B---3--:R-:W-:-:S04]  /*21e0*/  IMAD R33, R33, R38, RZ ;  /* 0x0000002621217224 */ /* 0x008fc800078e02ff */
[C---:B------:R-:W-:Y:S02]  /*21f0*/  IMAD R20, R32.reuse, R39, R33 ;  /* 0x0000002720147224 */ /* 0x040fe400078e0221 */
[----:B------:R-:W-:Y:S01]  /*2200*/  IMAD.WIDE.U32 R38, R32, R38, R30 ;  /* 0x0000002620267225 */ /* 0x000fe200078e001e */
[----:B------:R-:W-:Y:S01]  /*2210*/  IADD3 R30, P3, R44, UR15, RZ ;  /* 0x0000000f2c1e7c10 */ /* 0x000fe2000ff7e0ff */
[----:B------:R-:W2:Y:S03]  /*2220*/  LDG.E.64.CONSTANT R32, desc[UR6][R44.64] ;  /* 0x000000062c207981 */ /* 0x000ea6000c1e9b00 */
[----:B------:R-:W-:-:S05]  /*2230*/  IADD3.X R31, R45, UR14, RZ, P3, !PT ;  /* 0x0000000e2d1f7c10 */ /* 0x000fca0009ffe4ff */
[----:B------:R0:W5:Y:S01]  /*2240*/  LDG.E.64.CONSTANT R42, desc[UR6][R30.64] ;  /* 0x000000061e2a7981 */ /* 0x000162000c1e9b00 */
        /* <DEDUP_REMOVED lines=10> */
[----:B0-----:R-:W-:-:S03]  /*22f0*/  IADD3 R30, P4, R30, UR15, RZ ;  /* 0x0000000f1e1e7c10 */ /* 0x001fc6000ff9e0ff */
[----:B------:R-:W-:Y:S01]  /*2300*/  UIADD3.X UR5, URZ, UR5, URZ, UP0, !UPT ;  /* 0x000000053f057290 */ /* 0x000fe200087fe43f */
[----:B------:R-:W-:Y:S01]  /*2310*/  IADD3.X R31, R31, UR14, RZ, P4, !PT ;  /* 0x0000000e1f1f7c10 */ /* 0x000fe2000a7fe4ff */
[-C--:B--2---:R-:W-:Y:S02]  /*2320*/  IMAD R33, R33, R34.reuse, RZ ;  /* 0x0000002221217224 */ /* 0x084fe400078e02ff */
[----:B------:R-:W-:-:S04]  /*2330*/  IMAD.WIDE.U32 R18, R32, R34, R18 ;  /* 0x0000002220127225 */ /* 0x000fc800078e0012 */
[----:B------:R-:W-:Y:S02]  /*2340*/  IMAD R33, R32, R35, R33 ;  /* 0x0000002320217224 */ /* 0x000fe400078e0221 */
[-C--:B-----5:R-:W-:Y:S02]  /*2350*/  IMAD R25, R43, R40.reuse, RZ ;  /* 0x000000282b197224 */ /* 0x0a0fe400078e02ff */
[----:B------:R-:W-:Y:S02]  /*2360*/  IMAD.IADD R19, R19, 0x1, R33 ;  /* 0x0000000113137824 */ /* 0x000fe400078e0221 */
[C---:B------:R-:W-:Y:S02]  /*2370*/  IMAD R25, R42.reuse, R41, R25 ;  /* 0x000000292a197224 */ /* 0x040fe400078e0219 */
[----:B------:R-:W-:-:S05]  /*2380*/  IMAD.WIDE.U32 R18, R42, R40, R18 ;  /* 0x000000282a127225 */ /* 0x000fca00078e0012 */
[----:B------:R-:W-:Y:S01]  /*2390*/  IADD3 R19, R19, R25, RZ ;  /* 0x0000001913137210 */ /* 0x000fe20007ffe0ff */
[----:B------:R-:W-:Y:S06]  /*23a0*/  @P3 BRA `(.L_x_6437) ;  /* 0xfffffff400d43947 */ /* 0x000fec000383ffff */
.L_x_6436:
[----:B------:R-:W-:-:S04]  /*23b0*/  ISETP.GT.U32.AND P3, PT, R3, 0x4, PT ;  /* 0x000000040300780c */ /* 0x000fc80003f64070 */
[----:B------:R-:W-:-:S13]  /*23c0*/  ISETP.GT.AND.EX P3, PT, R2, RZ, PT, P3 ;  /* 0x000000ff0200720c */ /* 0x000fda0003f64330 */
[----:B------:R-:W-:Y:S05]  /*23d0*/  @!P3 BRA `(.L_x_6438) ;  /* 0x00000004002cb947 */ /* 0x000fea0003800000 */
[----:B------:R-:W-:Y:S01]  /*23e0*/  ULDC.64 UR12, c[0x0][0x230] ;  /* 0x00008c00000c7ab9 */ /* 0x000fe20000000a00 */
[----:B------:R0:W2:Y:S01]  /*23f0*/  LDG.E.64.CONSTANT R40, desc[UR6][R30.64] ;  /* 0x000000061e287981 */ /* 0x0000a2000c1e9b00 */
[----:B------:R-:W-:-:S04]  /*2400*/  ULEA UR9, UP0, UR4, UR12, 0x3 ;  /* 0x0000000c04097291 */ /* 0x000fc8000f80183f */
[----:B------:R-:W-:Y:S02]  /*2410*/  ULEA.HI.X UR12, UR4, UR13, UR5, 0x3, UP0 ;  /* 0x0000000d040c7291 */ /* 0x000fe400080f1c05 */
[----:B------:R-:W-:-:S04]  /*2420*/  IMAD.U32 R24, RZ, RZ, UR9 ;  /* 0x00000009ff187e24 */ /* 0x000fc8000f8e00ff */
[----:B------:R-:W-:-:S05]  /*2430*/  MOV R25, UR12 ;  /* 0x0000000c00197c02 */ /* 0x000fca0008000f00 */
[----:B------:R-:W2:Y:S01]  /*2440*/  LDG.E.64 R36, desc[UR6][R24.64] ;  /* 0x0000000618247981 */ /* 0x000ea2000c1e1b00 */
[----:B------:R-:W-:-:S03]  /*2450*/  IADD3 R42, P0, R30, UR15, RZ ;  /* 0x0000000f1e2a7c10 */ /* 0x000fc6000ff1e0ff */
[----:B------:R-:W3:Y:S01]  /*2460*/  LDG.E.64 R34, desc[UR6][R24.64+0x8] ;  /* 0x0000080618227981 */ /* 0x000ee2000c1e1b00 */
[----:B------:R-:W-:Y:S02]  /*2470*/  IADD3.X R43, R31, UR14, RZ, P0, !PT ;  /* 0x0000000e1f2b7c10 */ /* 0x000fe400087fe4ff */
[----:B0-----:R-:W-:-:S03]  /*2480*/  IADD3 R30, P0, R42, UR15, RZ ;  /* 0x0000000f2a1e7c10 */ /* 0x001fc6000ff1e0ff */
[----:B------:R-:W3:Y:S01]  /*2490*/  LDG.E.64.CONSTANT R32, desc[UR6][R42.64] ;  /* 0x000000062a207981 */ /* 0x000ee2000c1e9b00 */
[----:B------:R-:W-:Y:S01]  /*24a0*/  IADD3.X R31, R43, UR14, RZ, P0, !PT ;  /* 0x0000000e2b1f7c10 */ /* 0x000fe200087fe4ff */
[-C--:B--2---:R-:W-:Y:S02]  /*24b0*/  IMAD R41, R41, R36.reuse, RZ ;  /* 0x0000002429297224 */ /* 0x084fe400078e02ff */
[C---:B------:R-:W-:Y:S02]  /*24c0*/  IMAD.WIDE.U32 R38, R40.reuse, R36, R18 ;  /* 0x0000002428267225 */ /* 0x040fe400078e0012 */
[----:B------:R0:W2:Y:S02]  /*24d0*/  LDG.E.64.CONSTANT R18, desc[UR6][R30.64] ;  /* 0x000000061e127981 */ /* 0x0000a4000c1e9b00 */
[----:B------:R-:W-:Y:S02]  /*24e0*/  IMAD R41, R40, R37, R41 ;  /* 0x0000002528297224 */ /* 0x000fe400078e0229 */
[----:B------:R-:W2:Y:S01]  /*24f0*/  LDG.E.64 R36, desc[UR6][R24.64+0x10] ;  /* 0x0000100618247981 */ /* 0x000ea2000c1e1b00 */
[----:B------:R-:W-:Y:S01]  /*2500*/  IADD3 R40, P0, R30, UR15, RZ ;  /* 0x0000000f1e287c10 */ /* 0x000fe2000ff1e0ff */
[----:B------:R-:W-:-:S02]  /*2510*/  IMAD.IADD R39, R39, 0x1, R41 ;  /* 0x0000000127277824 */ /* 0x000fc400078e0229 */
[----:B---3--:R-:W-:Y:S01]  /*2520*/  IMAD R43, R33, R34, RZ ;  /* 0x00000022212b7224 */ /* 0x008fe200078e02ff */
[----:B------:R-:W-:-:S03]  /*2530*/  IADD3.X R41, R31, UR14, RZ, P0, !PT ;  /* 0x0000000e1f297c10 */ /* 0x000fc600087fe4ff */
[C---:B------:R-:W-:Y:S02]  /*2540*/  IMAD R43, R32.reuse, R35, R43 ;  /* 0x00000023202b7224 */ /* 0x040fe400078e022b */
[----:B------:R-:W-:Y:S01]  /*2550*/  IMAD.WIDE.U32 R32, R32, R34, R38 ;  /* 0x0000002220207225 */ /* 0x000fe200078e0026 */
[----:B0-----:R-:W-:Y:S01]  /*2560*/  IADD3 R30, P0, R40, UR15, RZ ;  /* 0x0000000f281e7c10 */ /* 0x001fe2000ff1e0ff */
[----:B------:R0:W3:Y:S04]  /*2570*/  LDG.E.64.CONSTANT R34, desc[UR6][R40.64] ;  /* 0x0000000628227981 */ /* 0x0000e8000c1e9b00 */
[----:B------:R-:W3:Y:S01]  /*2580*/  LDG.E.64 R38, desc[UR6][R24.64+0x18] ;  /* 0x0000180618267981 */ /* 0x000ee2000c1e1b00 */
[----:B------:R-:W-:Y:S02]  /*2590*/  IADD3 R33, R33, R43, RZ ;  /* 0x0000002b21217210 */ /* 0x000fe40007ffe0ff */
[----:B------:R-:W-:Y:S01]  /*25a0*/  IADD3.X R31, R41, UR14, RZ, P0, !PT ;  /* 0x0000000e291f7c10 */ /* 0x000fe200087fe4ff */
[----:B--2---:R-:W-:-:S02]  /*25b0*/  IMAD R19, R19, R36, RZ ;  /* 0x0000002413137224 */ /* 0x004fc400078e02ff */
[C---:B------:R-:W-:Y:S02]  /*25c0*/  IMAD.WIDE.U32 R42, R18.reuse, R36, R32 ;  /* 0x00000024122a7225 */ /* 0x040fe400078e0020 */
[----:B------:R-:W2:Y:S02]  /*25d0*/  LDG.E.64 R32, desc[UR6][R24.64+0x20] ;  /* 0x0000200618207981 */ /* 0x000ea4000c1e1b00 */
[----:B------:R-:W-:Y:S02]  /*25e0*/  IMAD R37, R18, R37, R19 ;  /* 0x0000002512257224 */ /* 0x000fe400078e0213 */
[----:B------:R1:W2:Y:S01]  /*25f0*/  LDG.E.64.CONSTANT R18, desc[UR6][R30.64] ;  /* 0x000000061e127981 */ /* 0x0002a2000c1e9b00 */
[----:B------:R-:W-:Y:S01]  /*2600*/  IADD3 R36, P0, R30, UR15, RZ ;  /* 0x0000000f1e247c10 */ /* 0x000fe2000ff1e0ff */
[----:B0-----:R-:W-:Y:S01]  /*2610*/  IMAD.IADD R41, R43, 0x1, R37 ;  /* 0x000000012b297824 */ /* 0x001fe200078e0225 */
[----:B------:R-:W-:Y:S02]  /*2620*/  MOV R40, R42 ;  /* 0x0000002a00287202 */ /* 0x000fe40000000f00 */
[----:B------:R-:W-:Y:S01]  /*2630*/  IADD3.X R37, R31, UR14, RZ, P0, !PT ;  /* 0x0000000e1f257c10 */ /* 0x000fe200087fe4ff */
[----:B---3--:R-:W-:-:S04]  /*2640*/  IMAD R35, R35, R38, RZ ;  /* 0x0000002623237224 */ /* 0x008fc800078e02ff */
[C---:B------:R-:W-:Y:S02]  /*2650*/  IMAD R43, R34.reuse, R39, R35 ;  /* 0x00000027222b7224 */ /* 0x040fe400078e0223 */
[----:B------:R-:W-:Y:S01]  /*2660*/  IMAD.WIDE.U32 R38, R34, R38, R40 ;  /* 0x0000002622267225 */ /* 0x000fe200078e0028 */
[----:B-1----:R-:W-:Y:S01]  /*2670*/  IADD3 R30, P0, R36, UR15, RZ ;  /* 0x0000000f241e7c10 */ /* 0x002fe2000ff1e0ff */
[----:B------:R-:W3:Y:S02]  /*2680*/  LDG.E.64 R34, desc[UR6][R24.64+0x28] ;  /* 0x0000280618227981 */ /* 0x000ee4000c1e1b00 */
[----:B------:R-:W-:Y:S02]  /*2690*/  IMAD.IADD R39, R39, 0x1, R43 ;  /* 0x0000000127277824 */ /* 0x000fe400078e022b */
[----:B------:R-:W3:Y:S01]  /*26a0*/  LDG.E.64.CONSTANT R40, desc[UR6][R36.64] ;  /* 0x0000000624287981 */ /* 0x000ee2000c1e9b00 */
[----:B------:R-:W-:-:S05]  /*26b0*/  IADD3.X R31, R37, UR14, RZ, P0, !PT ;  /* 0x0000000e251f7c10 */ /* 0x000fca00087fe4ff */
[----:B------:R-:W4:Y:S04]  /*26c0*/  LDG.E.64.CONSTANT R44, desc[UR6][R30.64] ;  /* 0x000000061e2c7981 */ /* 0x000f28000c1e9b00 */
[----:B------:R-:W5:Y:S01]  /*26d0*/  LDG.E.64 R36, desc[UR6][R24.64+0x38] ;  /* 0x0000380618247981 */ /* 0x000f62000c1e1b00 */
[----:B--2---:R-:W-:-:S04]  /*26e0*/  IMAD R43, R19, R32, RZ ;  /* 0x00000020132b7224 */ /* 0x004fc800078e02ff */
[C---:B------:R-:W-:Y:S02]  /*26f0*/  IMAD R43, R18.reuse, R33, R43 ;  /* 0x00000021122b7224 */ /* 0x040fe400078e022b */
[----:B------:R-:W-:Y:S01]  /*2700*/  IMAD.WIDE.U32 R18, R18, R32, R38 ;  /* 0x0000002012127225 */ /* 0x000fe200078e0026 */
[----:B------:R-:W-:Y:S01]  /*2710*/  IADD3 R32, P0, R30, UR15, RZ ;  /* 0x0000000f1e207c10 */ /* 0x000fe2000ff1e0ff */
[----:B------:R-:W4:Y:S03]  /*2720*/  LDG.E.64 R38, desc[UR6][R24.64+0x30] ;  /* 0x0000300618267981 */ /* 0x000f26000c1e1b00 */
[----:B------:R-:W-:-:S05]  /*2730*/  IADD3.X R33, R31, UR14, RZ, P0, !PT ;  /* 0x0000000e1f217c10 */ /* 0x000fca00087fe4ff */
[----:B------:R-:W5:Y:S01]  /*2740*/  LDG.E.64.CONSTANT R30, desc[UR6][R32.64] ;  /* 0x00000006201e7981 */ /* 0x000f62000c1e9b00 */
[----:B------:R-:W-:Y:S01]  /*2750*/  IADD3 R19, R19, R43, RZ ;  /* 0x0000002b13137210 */ /* 0x000fe20007ffe0ff */
[-C--:B---3--:R-:W-:Y:S02]  /*2760*/  IMAD R41, R41, R34.reuse, RZ ;  /* 0x0000002229297224 */ /* 0x088fe400078e02ff */
        /* <DEDUP_REMOVED lines=15> */
[----:B------:R-:W-:-:S03]  /*2860*/  IADD3 R30, P3, R32, UR15, RZ ;  /* 0x0000000f201e7c10 */ /* 0x000fc6000ff7e0ff */
[----:B------:R-:W-:Y:S01]  /*2870*/  IMAD.IADD R19, R19, 0x1, R25 ;  /* 0x0000000113137824 */ /* 0x000fe200078e0219 */
[----:B------:R-:W-:-:S09]  /*2880*/  IADD3.X R31, R33, UR14, RZ, P3, !PT ;  /* 0x0000000e211f7c10 */ /* 0x000fd20009ffe4ff */
.L_x_6438:
[----:B------:R-:W-:-:S04]  /*2890*/  ISETP.NE.U32.AND P3, PT, R3, RZ, PT ;  /* 0x000000ff0300720c */ /* 0x000fc80003f65070 */
[----:B------:R-:W-:-:S13]  /*28a0*/  ISETP.NE.OR.EX P0, PT, R2, RZ, P0, P3 ;  /* 0x000000ff0200720c */ /* 0x000fda0000705730 */
[----:B------:R-:W-:Y:S05]  /*28b0*/  @!P0 BRA `(.L_x_6434) ;  /* 0x0000000000ac8947 */ /* 0x000fea0003800000 */
.L_x_6435:
[----:B------:R-:W-:Y:S01]  /*28c0*/  ULEA UR9, UP0, UR4, UR18, 0x3 ;  /* 0x0000001204097291 */ /* 0x000fe2000f80183f */
[----:B------:R-:W2:Y:S03]  /*28d0*/  LDG.E.64.CONSTANT R34, desc[UR6][R30.64] ;  /* 0x000000061e227981 */ /* 0x000ea6000c1e9b00 */
[----:B------:R-:W-:Y:S02]  /*28e0*/  ULEA.HI.X UR12, UR4, UR19, UR5, 0x3, UP0 ;  /* 0x00000013040c7291 */ /* 0x000fe400080f1c05 */
[----:B------:R-:W-:-:S04]  /*28f0*/  MOV R32, UR9 ;  /* 0x0000000900207c02 */ /* 0x000fc80008000f00 */
[----:B------:R-:W-:-:S05]  /*2900*/  IMAD.U32 R33, RZ, RZ, UR12 ;  /* 0x0000000cff217e24 */ /* 0x000fca000f8e00ff */
[----:B------:R-:W2:Y:S01]  /*2910*/  LDG.E.64 R40, desc[UR6][R32.64] ;  /* 0x0000000620287981 */ /* 0x000ea2000c1e1b00 */
[----:B------:R-:W-:-:S03]  /*2920*/  IADD3 R36, P0, R30, UR15, RZ ;  /* 0x0000000f1e247c10 */ /* 0x000fc6000ff1e0ff */
[----:B------:R-:W3:Y:S01]  /*2930*/  LDG.E.64 R38, desc[UR6][R32.64+0x8] ;  /* 0x0000080620267981 */ /* 0x000ee2000c1e1b00 */
[----:B------:R-:W-:Y:S02]  /*2940*/  IADD3.X R37, R31, UR14, RZ, P0, !PT ;  /* 0x0000000e1f257c10 */ /* 0x000fe400087fe4ff */
[----:B------:R-:W-:Y:S01]  /*2950*/  IADD3 R24, P0, R36, UR15, RZ ;  /* 0x0000000f24187c10 */ /* 0x000fe2000ff1e0ff */
[----:B------:R-:W4:Y:S04]  /*2960*/  LDG.E.64 R42, desc[UR6][R32.64+0x10] ;  /* 0x00001006202a7981 */ /* 0x000f28000c1e1b00 */
[----:B------:R-:W3:Y:S01]  /*2970*/  LDG.E.64.CONSTANT R30, desc[UR6][R36.64] ;  /* 0x00000006241e7981 */ /* 0x000ee2000c1e9b00 */
[----:B------:R-:W-:-:S03]  /*2980*/  IADD3.X R25, R37, UR14, RZ, P0, !PT ;  /* 0x0000000e25197c10 */ /* 0x000fc600087fe4ff */
[----:B------:R-:W5:Y:S01]  /*2990*/  LDG.E.64 R44, desc[UR6][R32.64+0x18] ;  /* 0x00001806202c7981 */ /* 0x000f62000c1e1b00 */
[----:B--2---:R-:W-:Y:S02]  /*29a0*/  IMAD R35, R35, R40, RZ ;  /* 0x0000002823237224 */ /* 0x004fe400078e02ff */
[----:B------:R-:W-:-:S04]  /*29b0*/  IMAD.WIDE.U32 R18, R40, R34, R18 ;  /* 0x0000002228127225 */ /* 0x000fc800078e0012 */
[----:B------:R-:W-:Y:S01]  /*29c0*/  IMAD R20, R41, R34, R35 ;  /* 0x0000002229147224 */ /* 0x000fe200078e0223 */
[----:B------:R-:W-:Y:S01]  /*29d0*/  IADD3 R34, P0, R24, UR15, RZ ;  /* 0x0000000f18227c10 */ /* 0x000fe2000ff1e0ff */
[----:B------:R-:W4:Y:S03]  /*29e0*/  LDG.E.64.CONSTANT R40, desc[UR6][R24.64] ;  /* 0x0000000618287981 */ /* 0x000f26000c1e9b00 */
[----:B------:R-:W-:-:S05]  /*29f0*/  IADD3.X R35, R25, UR14, RZ, P0, !PT ;  /* 0x0000000e19237c10 */ /* 0x000fca00087fe4ff */
[----:B------:R-:W5:Y:S01]  /*2a00*/  LDG.E.64.CONSTANT R36, desc[UR6][R34.64] ;  /* 0x0000000622247981 */ /* 0x000f62000c1e9b00 */
[----:B------:R-:W-:Y:S01]  /*2a10*/  IADD3 R19, R19, R20, RZ ;  /* 0x0000001413137210 */ /* 0x000fe20007ffe0ff */
[----:B---3--:R-:W-:Y:S01]  /*2a20*/  IMAD R31, R31, R38, RZ ;  /* 0x000000261f1f7224 */ /* 0x008fe200078e02ff */
[----:B------:R-:W-:-:S03]  /*2a30*/  IADD3 R3, P0, R3, -0x4, RZ ;  /* 0xfffffffc03037810 */ /* 0x000fc60007f1e0ff */
[-C--:B------:R-:W-:Y:S02]  /*2a40*/  IMAD R31, R39, R30.reuse, R31 ;  /* 0x0000001e271f7224 */ /* 0x080fe400078e021f */
[----:B------:R-:W-:Y:S01]  /*2a50*/  IMAD.WIDE.U32 R18, R38, R30, R18 ;  /* 0x0000001e26127225 */ /* 0x000fe200078e0012 */
        /* <DEDUP_REMOVED lines=8> */
[----:B----4-:R-:W-:Y:S02]  /*2ae0*/  IMAD R25, R41, R42, RZ ;  /* 0x0000002a29197224 */ /* 0x010fe400078e02ff */
[----:B------:R-:W-:-:S04]  /*2af0*/  IMAD.WIDE.U32 R18, R42, R40, R18 ;  /* 0x000000282a127225 */ /* 0x000fc800078e0012 */
[----:B------:R-:W-:-:S05]  /*2b00*/  IMAD R25, R43, R40, R25 ;  /* 0x000000282b197224 */ /* 0x000fca00078e0219 */
[----:B------:R-:W-:Y:S01]  /*2b10*/  IADD3 R19, R19, R25, RZ ;  /* 0x0000001913137210 */ /* 0x000fe20007ffe0ff */
[----:B-----5:R-:W-:-:S04]  /*2b20*/  IMAD R25, R37, R44, RZ ;  /* 0x0000002c25197224 */ /* 0x020fc800078e02ff */
[-C--:B------:R-:W-:Y:S02]  /*2b30*/  IMAD R25, R45, R36.reuse, R25 ;  /* 0x000000242d197224 */ /* 0x080fe400078e0219 */
[----:B------:R-:W-:-:S04]  /*2b40*/  IMAD.WIDE.U32 R18, R44, R36, R18 ;  /* 0x000000242c127225 */ /* 0x000fc800078e0012 */
[----:B------:R-:W-:Y:S01]  /*2b50*/  IMAD.IADD R19, R19, 0x1, R25 ;  /* 0x0000000113137824 */ /* 0x000fe200078e0219 */
[----:B------:R-:W-:Y:S06]  /*2b60*/  @P0 BRA `(.L_x_6435) ;  /* 0xfffffffc00540947 */ /* 0x000fec000383ffff */
.L_x_6434:
        /* <DEDUP_REMOVED lines=37> */
[----:B------:R-:W3:Y:S01]  /*2dc0*/  @P0 LDG.E.64 R30, desc[UR6][R2.64+0x10] ;  /* 0x00001006021e0981 */ /* 0x000ee2000c1e1b00 */
[----:B------:R-:W-:-:S06]  /*2dd0*/  @P0 IADD3.X R33, R35, UR4, RZ, P3, !PT ;  /* 0x0000000423210c10 */ /* 0x000fcc0009ffe4ff */
[----:B------:R-:W3:Y:S01]  /*2de0*/  @P0 LDG.E.64.CONSTANT R32, desc[UR6][R32.64] ;  /* 0x0000000620200981 */ /* 0x000ee2000c1e9b00 */
        /* <DEDUP_REMOVED lines=9> */
.L_x_6439:
        /* <DEDUP_REMOVED lines=27> */
.L_x_6443:
        /* <DEDUP_REMOVED lines=15> */
[----:B------:R0:W2:Y:S04]  /*3120*/  LDG.E.64.CONSTANT R32, desc[UR6][R38.64] ;  /* 0x0000000626207981 */ /* 0x0000a8000c1e9b00 */
[----:B------:R-:W2:Y:S01]  /*3130*/  LDG.E.64 R26, desc[UR6][R24.64+0x10] ;  /* 0x00001006181a7981 */ /* 0x000ea2000c1e1b00 */
[----:B------:R-:W-:Y:S01]  /*3140*/  IADD3 R42, P3, R38, UR15, RZ ;  /* 0x0000000f262a7c10 */ /* 0x000fe2000ff7e0ff */
[----:B------:R-:W-:Y:S02]  /*3150*/  IMAD.IADD R3, R3, 0x1, R41 ;  /* 0x0000000103037824 */ /* 0x000fe400078e0229 */
[----:B---3--:R-:W-:Y:S01]  /*3160*/  IMAD R31, R37, R34, RZ ;  /* 0x00000022251f7224 */ /* 0x008fe200078e02ff */
[----:B------:R-:W-:-:S03]  /*3170*/  IADD3.X R43, R39, UR14, RZ, P3, !PT ;  /* 0x0000000e272b7c10 */ /* 0x000fc60009ffe4ff */
[C---:B------:R-:W-:Y:S02]  /*3180*/  IMAD R37, R36.reuse, R35, R31 ;  /* 0x0000002324257224 */ /* 0x040fe400078e021f */
[----:B------:R-:W-:Y:S02]  /*3190*/  IMAD.WIDE.U32 R30, R36, R34, R2 ;  /* 0x00000022241e7225 */ /* 0x000fe400078e0002 */
[----:B------:R-:W3:Y:S04]  /*31a0*/  LDG.E.64 R2, desc[UR6][R24.64+0x18] ;  /* 0x0000180618027981 */ /* 0x000ee8000c1e1b00 */
[----:B------:R-:W3:Y:S01]  /*31b0*/  LDG.E.64.CONSTANT R34, desc[UR6][R42.64] ;  /* 0x000000062a227981 */ /* 0x000ee2000c1e9b00 */
[----:B0-----:R-:W-:Y:S02]  /*31c0*/  IADD3 R38, P3, R42, UR15, RZ ;  /* 0x0000000f2a267c10 */ /* 0x001fe4000ff7e0ff */
[----:B------:R-:W-:-:S02]  /*31d0*/  IADD3 R31, R31, R37, RZ ;  /* 0x000000251f1f7210 */ /* 0x000fc40007ffe0ff */
[----:B------:R-:W-:Y:S01]  /*31e0*/  IADD3.X R39, R43, UR14, RZ, P3, !PT ;  /* 0x0000000e2b277c10 */ /* 0x000fe20009ffe4ff */
[----:B--2---:R-:W-:-:S04]  /*31f0*/  IMAD R33, R33, R26, RZ ;  /* 0x0000001a21217224 */ /* 0x004fc800078e02ff */
[C---:B------:R-:W-:Y:S02]  /*3200*/  IMAD R37, R32.reuse, R27, R33 ;  /* 0x0000001b20257224 */ /* 0x040fe400078e0221 */
[----:B------:R-:W-:Y:S02]  /*3210*/  IMAD.WIDE.U32 R32, R32, R26, R30 ;  /* 0x0000001a20207225 */ /* 0x000fe400078e001e */
[----:B------:R-:W2:Y:S04]  /*3220*/  LDG.E.64 R26, desc[UR6][R24.64+0x20] ;  /* 0x00002006181a7981 */ /* 0x000ea8000c1e1b00 */
[----:B------:R0:W2:Y:S01]  /*3230*/  LDG.E.64.CONSTANT R30, desc[UR6][R38.64] ;  /* 0x00000006261e7981 */ /* 0x0000a2000c1e9b00 */
[----:B------:R-:W-:Y:S01]  /*3240*/  IADD3 R36, P3, R38, UR15, RZ ;  /* 0x0000000f26247c10 */ /* 0x000fe2000ff7e0ff */
[----:B------:R-:W-:-:S02]  /*3250*/  IMAD.IADD R33, R33, 0x1, R37 ;  /* 0x0000000121217824 */ /* 0x000fc400078e0225 */
[-C--:B---3--:R-:W-:Y:S01]  /*3260*/  IMAD R35, R35, R2.reuse, RZ ;  /* 0x0000000223237224 */ /* 0x088fe200078e02ff */
[----:B------:R-:W-:Y:S01]  /*3270*/  IADD3.X R37, R39, UR14, RZ, P3, !PT ;  /* 0x0000000e27257c10 */ /* 0x000fe20009ffe4ff */
[----:B------:R-:W-:-:S04]  /*3280*/  IMAD.WIDE.U32 R32, R34, R2, R32 ;  /* 0x0000000222207225 */ /* 0x000fc800078e0020 */
[----:B------:R-:W-:Y:S02]  /*3290*/  IMAD R41, R34, R3, R35 ;  /* 0x0000000322297224 */ /* 0x000fe400078e0223 */
[----:B------:R-:W3:Y:S04]  /*32a0*/  LDG.E.64 R2, desc[UR6][R24.64+0x28] ;  /* 0x0000280618027981 */ /* 0x000ee8000c1e1b00 */
[----:B------:R1:W3:Y:S01]  /*32b0*/  LDG.E.64.CONSTANT R34, desc[UR6][R36.64] ;  /* 0x0000000624227981 */ /* 0x0002e2000c1e9b00 */
[----:B0-----:R-:W-:Y:S02]  /*32c0*/  IADD3 R38, P3, R36, UR15, RZ ;  /* 0x0000000f24267c10 */ /* 0x001fe4000ff7e0ff */
[----:B------:R-:W-:Y:S02]  /*32d0*/  IADD3 R33, R33, R41, RZ ;  /* 0x0000002921217210 */ /* 0x000fe40007ffe0ff */
[----:B------:R-:W-:Y:S01]  /*32e0*/  IADD3.X R39, R37, UR14, RZ, P3, !PT ;  /* 0x0000000e25277c10 */ /* 0x000fe20009ffe4ff */
[----:B--2---:R-:W-:-:S04]  /*32f0*/  IMAD R31, R31, R26, RZ ;  /* 0x0000001a1f1f7224 */ /* 0x004fc800078e02ff */
[C---:B------:R-:W-:Y:S02]  /*3300*/  IMAD R41, R30.reuse, R27, R31 ;  /* 0x0000001b1e297224 */ /* 0x040fe400078e021f */
[----:B------:R-:W-:Y:S02]  /*3310*/  IMAD.WIDE.U32 R26, R30, R26, R32 ;  /* 0x0000001a1e1a7225 */ /* 0x000fe400078e0020 */
[----:B------:R-:W2:Y:S04]  /*3320*/  LDG.E.64 R30, desc[UR6][R24.64+0x30] ;  /* 0x00003006181e7981 */ /* 0x000ea8000c1e1b00 */
[----:B------:R0:W2:Y:S01]  /*3330*/  LDG.E.64.CONSTANT R32, desc[UR6][R38.64] ;  /* 0x0000000626207981 */ /* 0x0000a2000c1e9b00 */
[----:B-1----:R-:W-:Y:S01]  /*3340*/  IADD3 R36, P3, R38, UR15, RZ ;  /* 0x0000000f26247c10 */ /* 0x002fe2000ff7e0ff */
[----:B------:R-:W-:-:S02]  /*3350*/  IMAD.IADD R27, R27, 0x1, R41 ;  /* 0x000000011b1b7824 */ /* 0x000fc400078e0229 */
[----:B---3--:R-:W-:Y:S01]  /*3360*/  IMAD R35, R35, R2, RZ ;  /* 0x0000000223237224 */ /* 0x008fe200078e02ff */
[----:B------:R-:W-:-:S03]  /*3370*/  IADD3.X R37, R39, UR14, RZ, P3, !PT ;  /* 0x0000000e27257c10 */ /* 0x000fc60009ffe4ff */
[C---:B------:R-:W-:Y:S02]  /*3380*/  IMAD R41, R34.reuse, R3, R35 ;  /* 0x0000000322297224 */ /* 0x040fe400078e0223 */
[----:B------:R-:W-:Y:S02]  /*3390*/  IMAD.WIDE.U32 R2, R34, R2, R26 ;  /* 0x0000000222027225 */ /* 0x000fe400078e001a */
[----:B------:R-:W3:Y:S04]  /*33a0*/  LDG.E.64 R26, desc[UR6][R24.64+0x38] ;  /* 0x00003806181a7981 */ /* 0x000ee8000c1e1b00 */
[----:B------:R1:W3:Y:S01]  /*33b0*/  LDG.E.64.CONSTANT R34, desc[UR6][R36.64] ;  /* 0x0000000624227981 */ /* 0x0002e2000c1e9b00 */
[----:B0-----:R-:W-:Y:S02]  /*33c0*/  IADD3 R38, P3, R36, UR15, RZ ;  /* 0x0000000f24267c10 */ /* 0x001fe4000ff7e0ff */
[----:B------:R-:W-:-:S02]  /*33d0*/  IADD3 R3, R3, R41, RZ ;  /* 0x0000002903037210 */ /* 0x000fc40007ffe0ff */
[----:B------:R-:W-:Y:S01]  /*33e0*/  IADD3.X R39, R37, UR14, RZ, P3, !PT ;  /* 0x0000000e25277c10 */ /* 0x000fe20009ffe4ff */
[----:B--2---:R-:W-:-:S04]  /*33f0*/  IMAD R33, R33, R30, RZ ;  /* 0x0000001e21217224 */ /* 0x004fc800078e02ff */
[C---:B------:R-:W-:Y:S02]  /*3400*/  IMAD R41, R32.reuse, R31, R33 ;  /* 0x0000001f20297224 */ /* 0x040fe400078e0221 */
[----:B------:R-:W-:Y:S02]  /*3410*/  IMAD.WIDE.U32 R30, R32, R30, R2 ;  /* 0x0000001e201e7225 */ /* 0x000fe400078e0002 */
[----:B------:R-:W2:Y:S04]  /*3420*/  LDG.E.64 R2, desc[UR6][R24.64+0x40] ;  /* 0x0000400618027981 */ /* 0x000ea8000c1e1b00 */
[----:B------:R-:W2:Y:S01]  /*3430*/  LDG.E.64.CONSTANT R32, desc[UR6][R38.64] ;  /* 0x0000000626207981 */ /* 0x000ea2000c1e9b00 */
[----:B-1----:R-:W-:Y:S01]  /*3440*/  IADD3 R36, P3, R38, UR15, RZ ;  /* 0x0000000f26247c10 */ /* 0x002fe2000ff7e0ff */
        /* <DEDUP_REMOVED lines=15> */
[----:B------:R-:W-:Y:S01]  /*3540*/  IADD3 R38, P3, R42, UR15, RZ ;  /* 0x0000000f2a267c10 */ /* 0x000fe2000ff7e0ff */
[----:B------:R-:W-:-:S02]  /*3550*/  IMAD.IADD R3, R3, 0x1, R39 ;  /* 0x0000000103037824 */ /* 0x000fc400078e0227 */
        /* <DEDUP_REMOVED lines=9> */
[-C--:B--2---:R-:W-:Y:S02]  /*35f0*/  IMAD R33, R33, R26.reuse, RZ ;  /* 0x0000001a21217224 */ /* 0x084fe400078e02ff */
[----:B------:R-:W-:-:S04]  /*3600*/  IMAD.WIDE.U32 R30, R32, R26, R30 ;  /* 0x0000001a201e7225 */ /* 0x000fc800078e001e */
[----:B------:R-:W-:Y:S02]  /*3610*/  IMAD R41, R32, R27, R33 ;  /* 0x0000001b20297224 */ /* 0x000fe400078e0221 */
[----:B------:R-:W2:Y:S04]  /*3620*/  LDG.E.64 R26, desc[UR6][R24.64+0x60] ;  /* 0x00006006181a7981 */ /* 0x000ea8000c1e1b00 */
[----:B------:R-:W2:Y:S01]  /*3630*/  LDG.E.64.CONSTANT R32, desc[UR6][R34.64] ;  /* 0x0000000622207981 */ /* 0x000ea2000c1e9b00 */
[----:B------:R-:W-:Y:S01]  /*3640*/  IMAD.IADD R31, R31, 0x1, R41 ;  /* 0x000000011f1f7824 */ /* 0x000fe200078e0229 */
[----:B0-----:R-:W-:Y:S01]  /*3650*/  IADD3 R38, P3, R34, UR15, RZ ;  /* 0x0000000f22267c10 */ /* 0x001fe2000ff7e0ff */
[-C--:B---3--:R-:W-:Y:S02]  /*3660*/  IMAD R37, R37, R2.reuse, RZ ;  /* 0x0000000225257224 */ /* 0x088fe400078e02ff */
[----:B------:R-:W-:Y:S01]  /*3670*/  IMAD.WIDE.U32 R30, R36, R2, R30 ;  /* 0x00000002241e7225 */ /* 0x000fe200078e001e */
[----:B------:R-:W-:-:S03]  /*3680*/  IADD3.X R39, R35, UR14, RZ, P3, !PT ;  /* 0x0000000e23277c10 */ /* 0x000fc60009ffe4ff */
[----:B------:R-:W-:Y:S02]  /*3690*/  IMAD R37, R36, R3, R37 ;  /* 0x0000000324257224 */ /* 0x000fe400078e0225 */
[----:B------:R-:W3:Y:S03]  /*36a0*/  LDG.E.64 R2, desc[UR6][R24.64+0x68] ;  /* 0x0000680618027981 */ /* 0x000ee6000c1e1b00 */
[----:B------:R-:W-:Y:S02]  /*36b0*/  IADD3 R31, R31, R37, RZ ;  /* 0x000000251f1f7210 */ /* 0x000fe40007ffe0ff */
[----:B------:R-:W3:Y:S01]  /*36c0*/  LDG.E.64.CONSTANT R36, desc[UR6][R38.64] ;  /* 0x0000000626247981 */ /* 0x000ee2000c1e9b00 */
[----:B------:R-:W-:-:S04]  /*36d0*/  IADD3 R44, P3, R38, UR15, RZ ;  /* 0x0000000f262c7c10 */ /* 0x000fc8000ff7e0ff */
[----:B------:R-:W-:-:S05]  /*36e0*/  IADD3.X R45, R39, UR14, RZ, P3, !PT ;  /* 0x0000000e272d7c10 */ /* 0x000fca0009ffe4ff */
[----:B------:R-:W4:Y:S04]  /*36f0*/  LDG.E.64.CONSTANT R34, desc[UR6][R44.64] ;  /* 0x000000062c227981 */ /* 0x000f28000c1e9b00 */
[----:B------:R-:W5:Y:S01]  /*3700*/  LDG.E.64 R38, desc[UR6][R24.64+0x78] ;  /* 0x0000780618267981 */ /* 0x000f62000c1e1b00 */
[-C--:B--2---:R-:W-:Y:S02]  /*3710*/  IMAD R41, R33, R26.reuse, RZ ;  /* 0x0000001a21297224 */ /* 0x084fe400078e02ff */
[----:B------:R-:W-:Y:S01]  /*3720*/  IMAD.WIDE.U32 R30, R32, R26, R30 ;  /* 0x0000001a201e7225 */ /* 0x000fe200078e001e */
[----:B------:R-:W-:-:S03]  /*3730*/  IADD3 R26, P3, R44, UR15, RZ ;  /* 0x0000000f2c1a7c10 */ /* 0x000fc6000ff7e0ff */
[----:B------:R-:W-:Y:S02]  /*3740*/  IMAD R41, R32, R27, R41 ;  /* 0x0000001b20297224 */ /* 0x000fe400078e0229 */
[----:B------:R-:W4:Y:S01]  /*3750*/  LDG.E.64 R32, desc[UR6][R24.64+0x70] ;  /* 0x0000700618207981 */ /* 0x000f22000c1e1b00 */
[----:B------:R-:W-:-:S05]  /*3760*/  IADD3.X R27, R45, UR14, RZ, P3, !PT ;  /* 0x0000000e2d1b7c10 */ /* 0x000fca0009ffe4ff */
[----:B------:R-:W5:Y:S01]  /*3770*/  LDG.E.64.CONSTANT R42, desc[UR6][R26.64] ;  /* 0x000000061a2a7981 */ /* 0x000f62000c1e9b00 */
[----:B------:R-:W-:Y:S02]  /*3780*/  IMAD.IADD R31, R31, 0x1, R41 ;  /* 0x000000011f1f7824 */ /* 0x000fe400078e0229 */
[----:B---3--:R-:W-:Y:S01]  /*3790*/  IMAD R37, R37, R2, RZ ;  /* 0x0000000225257224 */ /* 0x008fe200078e02ff */
        /* <DEDUP_REMOVED lines=8> */
[----:B------:R-:W-:-:S03]  /*3820*/  IADD3 R30, P4, R26, UR15, RZ ;  /* 0x0000000f1a1e7c10 */ /* 0x000fc6000ff9e0ff */
[----:B------:R-:W-:Y:S01]  /*3830*/  UIADD3.X UR5, URZ, UR5, URZ, UP0, !UPT ;  /* 0x000000053f057290 */ /* 0x000fe200087fe43f */
[-C--:B----4-:R-:W-:Y:S02]  /*3840*/  IMAD R31, R35, R32.reuse, RZ ;  /* 0x00000020231f7224 */ /* 0x090fe400078e02ff */
[----:B------:R-:W-:-:S04]  /*3850*/  IMAD.WIDE.U32 R2, R34, R32, R2 ;  /* 0x0000002022027225 */ /* 0x000fc800078e0002 */
[----:B------:R-:W-:Y:S02]  /*3860*/  IMAD R31, R34, R33, R31 ;  /* 0x00000021221f7224 */ /* 0x000fe400078e021f */
[-C--:B-----5:R-:W-:Y:S02]  /*3870*/  IMAD R25, R43, R38.reuse, RZ ;  /* 0x000000262b197224 */ /* 0x0a0fe400078e02ff */
[----:B------:R-:W-:Y:S02]  /*3880*/  IMAD.IADD R3, R3, 0x1, R31 ;  /* 0x0000000103037824 */ /* 0x000fe400078e021f */
[C---:B------:R-:W-:Y:S02]  /*3890*/  IMAD R25, R42.reuse, R39, R25 ;  /* 0x000000272a197224 */ /* 0x040fe400078e0219 */
[----:B------:R-:W-:Y:S01]  /*38a0*/  IMAD.WIDE.U32 R2, R42, R38, R2 ;  /* 0x000000262a027225 */ /* 0x000fe200078e0002 */
[----:B------:R-:W-:-:S04]  /*38b0*/  IADD3.X R31, R27, UR14, RZ, P4, !PT ;  /* 0x0000000e1b1f7c10 */ /* 0x000fc8000a7fe4ff */
[----:B------:R-:W-:Y:S01]  /*38c0*/  IADD3 R3, R3, R25, RZ ;  /* 0x0000001903037210 */ /* 0x000fe20007ffe0ff */
[----:B------:R-:W-:Y:S06]  /*38d0*/  @P3 BRA `(.L_x_6443) ;  /* 0xfffffff400d43947 */ /* 0x000fec000383ffff */
.L_x_6442:
[----:B------:R-:W-:-:S04]  /*38e0*/  ISETP.GT.U32.AND P3, PT, R40, 0x4, PT ;  /* 0x000000042800780c */ /* 0x000fc80003f64070 */
[----:B------:R-:W-:-:S13]  /*38f0*/  ISETP.GT.AND.EX P3, PT, R20, RZ, PT, P3 ;  /* 0x000000ff1400720c */ /* 0x000fda0003f64330 */
[----:B------:R-:W-:Y:S05]  /*3900*/  @!P3 BRA `(.L_x_6444) ;  /* 0x00000004002cb947 */ /* 0x000fea0003800000 */
[----:B------:R-:W-:Y:S01]  /*3910*/  ULDC.64 UR12, c[0x0][0x230] ;  /* 0x00008c00000c7ab9 */ /* 0x000fe20000000a00 */
[----:B------:R-:W2:Y:S01]  /*3920*/  LDG.E.64.CONSTANT R38, desc[UR6][R30.64] ;  /* 0x000000061e267981 */ /* 0x000ea2000c1e9b00 */
        /* <DEDUP_REMOVED lines=8> */
[----:B------:R-:W-:-:S03]  /*39b0*/  IADD3 R26, P0, R42, UR15, RZ ;  /* 0x0000000f2a1a7c10 */ /* 0x000fc6000ff1e0ff */
        /* <DEDUP_REMOVED lines=20> */
[----:B------:R1:W2:Y:S02]  /*3b00*/  LDG.E.64.CONSTANT R30, desc[UR6][R26.64] ;  /* 0x000000061a1e7981 */ /* 0x0002a4000c1e9b00 */
[----:B------:R-:W-:Y:S02]  /*3b10*/  IMAD R35, R2, R35, R3 ;  /* 0x0000002302237224 */ /* 0x000fe400078e0203 */
[----:B------:R-:W2:Y:S01]  /*3b20*/  LDG.E.64 R2, desc[UR6][R24.64+0x20] ;  /* 0x0000200618027981 */ /* 0x000ea2000c1e1b00 */
[----:B------:R-:W-:Y:S01]  /*3b30*/  IADD3 R34, P0, R26, UR15, RZ ;  /* 0x0000000f1a227c10 */ /* 0x000fe2000ff1e0ff */
[----:B0-----:R-:W-:Y:S01]  /*3b40*/  IMAD.IADD R39, R43, 0x1, R35 ;  /* 0x000000012b277824 */ /* 0x001fe200078e0223 */
[----:B------:R-:W-:Y:S02]  /*3b50*/  MOV R38, R42 ;  /* 0x0000002a00267202 */ /* 0x000fe40000000f00 */
[----:B------:R-:W-:Y:S01]  /*3b60*/  IADD3.X R35, R27, UR14, RZ, P0, !PT ;  /* 0x0000000e1b237c10 */ /* 0x000fe200087fe4ff */
[----:B---3--:R-:W-:Y:S01]  /*3b70*/  IMAD R37, R37, R32, RZ ;  /* 0x0000002025257224 */ /* 0x008fe200078e02ff */
[----:B-1----:R-:W-:-:S03]  /*3b80*/  IADD3 R26, P0, R34, UR15, RZ ;  /* 0x0000000f221a7c10 */ /* 0x002fc6000ff1e0ff */
[C---:B------:R-:W-:Y:S02]  /*3b90*/  IMAD R41, R36.reuse, R33, R37 ;  /* 0x0000002124297224 */ /* 0x040fe400078e0225 */
[----:B------:R-:W-:Y:S02]  /*3ba0*/  IMAD.WIDE.U32 R36, R36, R32, R38 ;  /* 0x0000002024247225 */ /* 0x000fe400078e0026 */
        /* <DEDUP_REMOVED lines=12> */
[----:B------:R0:W5:Y:S01]  /*3c70*/  LDG.E.64.CONSTANT R44, desc[UR6][R30.64] ;  /* 0x000000061e2c7981 */ /* 0x000162000c1e9b00 */
[----:B------:R-:W-:Y:S01]  /*3c80*/  IADD3 R3, R3, R41, RZ ;  /* 0x0000002903037210 */ /* 0x000fe20007ffe0ff */
[-C--:B---3--:R-:W-:Y:S02]  /*3c90*/  IMAD R39, R39, R32.reuse, RZ ;  /* 0x0000002027277224 */ /* 0x088fe400078e02ff */
[----:B------:R-:W-:-:S04]  /*3ca0*/  IMAD.WIDE.U32 R2, R38, R32, R2 ;  /* 0x0000002026027225 */ /* 0x000fc800078e0002 */
[----:B------:R-:W-:-:S04]  /*3cb0*/  IMAD R39, R38, R33, R39 ;  /* 0x0000002126277224 */ /* 0x000fc800078e0227 */
        /* <DEDUP_REMOVED lines=8> */
[----:B----4-:R-:W-:-:S02]  /*3d40*/  IMAD R33, R43, R36, RZ ;  /* 0x000000242b217224 */ /* 0x010fc400078e02ff */
[----:B------:R-:W-:-:S04]  /*3d50*/  IMAD.WIDE.U32 R2, R42, R36, R2 ;  /* 0x000000242a027225 */ /* 0x000fc800078e0002 */
[----:B------:R-:W-:Y:S02]  /*3d60*/  IMAD R33, R42, R37, R33 ;  /* 0x000000252a217224 */ /* 0x000fe400078e0221 */
[----:B-----5:R-:W-:-:S03]  /*3d70*/  IMAD R25, R45, R34, RZ ;  /* 0x000000222d197224 */ /* 0x020fc600078e02ff */
[----:B------:R-:W-:Y:S01]  /*3d80*/  IADD3 R3, R3, R33, RZ ;  /* 0x0000002103037210 */ /* 0x000fe20007ffe0ff */
[C---:B------:R-:W-:Y:S02]  /*3d90*/  IMAD R25, R44.reuse, R35, R25 ;  /* 0x000000232c197224 */ /* 0x040fe400078e0219 */
[----:B------:R-:W-:-:S04]  /*3da0*/  IMAD.WIDE.U32 R2, R44, R34, R2 ;  /* 0x000000222c027225 */ /* 0x000fc800078e0002 */
[----:B------:R-:W-:-:S07]  /*3db0*/  IMAD.IADD R3, R3, 0x1, R25 ;  /* 0x0000000103037824 */ /* 0x000fce00078e0219 */
.L_x_6444:
[----:B------:R-:W-:-:S04]  /*3dc0*/  ISETP.NE.U32.AND P3, PT, R40, RZ, PT ;  /* 0x000000ff2800720c */ /* 0x000fc80003f65070 */
[----:B------:R-:W-:-:S13]  /*3dd0*/  ISETP.NE.OR.EX P0, PT, R20, RZ, P0, P3 ;  /* 0x000000ff1400720c */ /* 0x000fda0000705730 */
[----:B------:R-:W-:Y:S05]  /*3de0*/  @!P0 BRA `(.L_x_6440) ;  /* 0x0000000000ac8947 */ /* 0x000fea0003800000 */
.L_x_6441:
[----:B------:R-:W-:Y:S01]  /*3df0*/  ULEA UR9, UP0, UR4, UR18, 0x3 ;  /* 0x0000001204097291 */ /* 0x000fe2000f80183f */
[----:B------:R0:W2:Y:S03]  /*3e00*/  LDG.E.64.CONSTANT R34, desc[UR6][R30.64] ;  /* 0x000000061e227981 */ /* 0x0000a6000c1e9b00 */
[----:B------:R-:W-:Y:S02]  /*3e10*/  ULEA.HI.X UR12, UR4, UR19, UR5, 0x3, UP0 ;  /* 0x00000013040c7291 */ /* 0x000fe400080f1c05 */
[----:B------:R-:W-:-:S04]  /*3e20*/  MOV R24, UR9 ;  /* 0x0000000900187c02 */ /* 0x000fc80008000f00 */
[----:B------:R-:W-:-:S05]  /*3e30*/  IMAD.U32 R25, RZ, RZ, UR12 ;  /* 0x0000000cff197e24 */ /* 0x000fca000f8e00ff */
[----:B------:R-:W2:Y:S01]  /*3e40*/  LDG.E.64 R38, desc[UR6][R24.64] ;  /* 0x0000000618267981 */ /* 0x000ea2000c1e1b00 */
[----:B------:R-:W-:-:S03]  /*3e50*/  IADD3 R26, P0, R30, UR15, RZ ;  /* 0x0000000f1e1a7c10 */ /* 0x000fc6000ff1e0ff */
[----:B------:R-:W3:Y:S01]  /*3e60*/  LDG.E.64 R36, desc[UR6][R24.64+0x8] ;  /* 0x0000080618247981 */ /* 0x000ee2000c1e1b00 */
[----:B------:R-:W-:Y:S02]  /*3e70*/  IADD3.X R27, R31, UR14, RZ, P0, !PT ;  /* 0x0000000e1f1b7c10 */ /* 0x000fe400087fe4ff */
[----:B0-----:R-:W-:Y:S01]  /*3e80*/  IADD3 R30, P0, R26, UR15, RZ ;  /* 0x0000000f1a1e7c10 */ /* 0x001fe2000ff1e0ff */
        /* <DEDUP_REMOVED lines=8> */
[----:B------:R0:W4:Y:S03]  /*3f10*/  LDG.E.64.CONSTANT R38, desc[UR6][R30.64] ;  /* 0x000000061e267981 */ /* 0x000126000c1e9b00 */
        /* <DEDUP_REMOVED lines=12> */
[----:B0-----:R-:W-:-:S03]  /*3fe0*/  IADD3 R30, P3, R34, UR15, RZ ;  /* 0x0000000f221e7c10 */ /* 0x001fc6000ff7e0ff */
[----:B------:R-:W-:Y:S01]  /*3ff0*/  UIADD3.X UR5, URZ, UR5, URZ, UP0, !UPT ;  /* 0x000000053f057290 */ /* 0x000fe200087fe43f */
[----:B----4-:R-:W-:Y:S02]  /*4000*/  IMAD R31, R39, R42, RZ ;  /* 0x0000002a271f7224 */ /* 0x010fe400078e02ff */
[----:B------:R-:W-:-:S04]  /*4010*/  IMAD.WIDE.U32 R2, R42, R38, R2 ;  /* 0x000000262a027225 */ /* 0x000fc800078e0002 */
[----:B------:R-:W-:Y:S02]  /*4020*/  IMAD R31, R43, R38, R31 ;  /* 0x000000262b1f7224 */ /* 0x000fe400078e021f */
[----:B-----5:R-:W-:-:S03]  /*4030*/  IMAD R25, R27, R44, RZ ;  /* 0x0000002c1b197224 */ /* 0x020fc600078e02ff */
[----:B------:R-:W-:Y:S01]  /*4040*/  IADD3 R3, R3, R31, RZ ;  /* 0x0000001f03037210 */ /* 0x000fe20007ffe0ff */
[-C--:B------:R-:W-:Y:S01]  /*4050*/  IMAD R25, R45, R26.reuse, R25 ;  /* 0x0000001a2d197224 */ /* 0x080fe200078e0219 */
[----:B------:R-:W-:Y:S01]  /*4060*/  IADD3.X R31, R35, UR14, RZ, P3, !PT ;  /* 0x0000000e231f7c10 */ /* 0x000fe20009ffe4ff */
[----:B------:R-:W-:-:S04]  /*4070*/  IMAD.WIDE.U32 R2, R44, R26, R2 ;  /* 0x0000001a2c027225 */ /* 0x000fc800078e0002 */
[----:B------:R-:W-:Y:S01]  /*4080*/  IMAD.IADD R3, R3, 0x1, R25 ;  /* 0x0000000103037824 */ /* 0x000fe200078e0219 */
[----:B------:R-:W-:Y:S06]  /*4090*/  @P0 BRA `(.L_x_6441) ;  /* 0xfffffffc00540947 */ /* 0x000fec000383ffff */
.L_x_6440:
        /* <DEDUP_REMOVED lines=8> */
[----:B------:R-:W-:Y:S01]  /*4120*/  UIMAD UR12, UR4, UR11, UR12 ;  /* 0x0000000b040c72a4 */ /* 0x000fe2000f8e020c */
[----:B------:R-:W-:-:S03]  /*4130*/  IMAD.U32 R4, RZ, RZ, UR9 ;  /* 0x00000009ff047e24 */ /* 0x000fc6000f8e00ff */
[----:B------:R-:W-:Y:S01]  /*4140*/  IADD3 R27, R27, R5, RZ ;  /* 0x000000051b1b7210 */ /* 0x000fe20007ffe0ff */
[----:B------:R-:W-:Y:S01]  /*4150*/  IMAD.U32 R5, RZ, RZ, UR4 ;  /* 0x00000004ff057e24 */ /* 0x000fe2000f8e00ff */
[----:B------:R-:W-:-:S03]  /*4160*/  ULEA.HI.X UR4, UR4, UR15, UR5, 0x3, UP0 ;  /* 0x0000000f04047291 */ /* 0x000fc600080f1c05 */
[----:B------:R-:W-:-:S03]  /*4170*/  IMAD.WIDE.U32 R26, R5, UR10, R26 ;  /* 0x0000000a051a7c25 */ /* 0x000fc6000f8e001a */
[----:B------:R-:W-:Y:S02]  /*4180*/  MOV R5, UR4 ;  /* 0x0000000400057c02 */ /* 0x000fe40008000f00 */
[----:B------:R-:W-:Y:S02]  /*4190*/  IADD3 R20, R27, UR12, RZ ;  /* 0x0000000c1b147c10 */ /* 0x000fe4000fffe0ff */
[C---:B------:R-:W-:Y:S01]  /*41a0*/  LEA R24, P0, R26.reuse, R22, 0x3 ;  /* 0x000000161a187211 */ /* 0x040fe200078018ff */
[----:B------:R-:W2:Y:S03]  /*41b0*/  LDG.E.64 R30, desc[UR6][R4.64] ;  /* 0x00000006041e7981 */ /* 0x000ea6000c1e1b00 */
[----:B------:R-:W-:-:S05]  /*41c0*/  LEA.HI.X R25, R26, R23, R20, 0x3, P0 ;  /* 0x000000171a197211 */ /* 0x000fca00000f1c14 */
[----:B------:R-:W2:Y:S01]  /*41d0*/  LDG.E.64.CONSTANT R26, desc[UR6][R24.64] ;  /* 0x00000006181a7981 */ /* 0x000ea2000c1e9b00 */
        /* <DEDUP_REMOVED lines=8> */
[----:B------:R-:W-:Y:S02]  /*4260*/  USHF.L.U32 UR5, UR10, 0x3, URZ ;  /* 0x000000030a057899 */ /* 0x000fe4000800063f */
[----:B------:R-:W-:Y:S01]  /*4270*/  USHF.L.U64.HI UR4, UR10, 0x3, UR11 ;  /* 0x000000030a047899 */ /* 0x000fe2000801020b */
[----:B------:R-:W-:-:S03]  /*4280*/  ISETP.NE.AND.EX P0, PT, RZ, RZ, PT, P0 ;  /* 0x000000ffff00720c */ /* 0x000fc60003f05300 */
[----:B------:R-:W-:-:S04]  /*4290*/  IADD3 R34, P3, R24, UR5, RZ ;  /* 0x0000000518227c10 */ /* 0x000fc8000ff7e0ff */
[----:B------:R-:W-:Y:S02]  /*42a0*/  IADD3.X R35, R25, UR4, RZ, P3, !PT ;  /* 0x0000000419237c10 */ /* 0x000fe40009ffe4ff */
[----:B------:R-:W2:Y:S04]  /*42b0*/  LDG.E.64 R24, desc[UR6][R4.64+0x8] ;  /* 0x0000080604187981 */ /* 0x000ea8000c1e1b00 */
[----:B------:R-:W-:Y:S01]  /*42c0*/  @P0 IADD3 R32, P3, R34, UR5, RZ ;  /* 0x0000000522200c10 */ /* 0x000fe2000ff7e0ff */
[----:B------:R-:W2:Y:S03]  /*42d0*/  LDG.E.64.CONSTANT R26, desc[UR6][R34.64] ;  /* 0x00000006221a7981 */ /* 0x000ea6000c1e9b00 */
[----:B------:R-:W-:Y:S01]  /*42e0*/  @P0 IADD3.X R33, R35, UR4, RZ, P3, !PT ;  /* 0x0000000423210c10 */ /* 0x000fe20009ffe4ff */
[----:B------:R-:W3:Y:S05]  /*42f0*/  @P0 LDG.E.64 R30, desc[UR6][R4.64+0x10] ;  /* 0x00001006041e0981 */ /* 0x000eea000c1e1b00 */
        /* <DEDUP_REMOVED lines=10> */
.L_x_6445:
[----:B------:R-:W-:Y:S01]  /*43a0*/  UMOV UR4, URZ ;  /* 0x0000003f00047c82 */ /* 0x000fe20008000000 */
[----:B------:R-:W-:Y:S01]  /*43b0*/  UMOV UR5, URZ ;  /* 0x0000003f00057c82 */ /* 0x000fe20008000000 */
[----:B------:R-:W-:Y:S01]  /*43c0*/  HFMA2.MMA R33, -RZ, RZ, 0, 0 ;  /* 0x00000000ff217435 */ /* 0x000fe200000001ff */
[----:B------:R-:W-:Y:S01]  /*43d0*/  IMAD.MOV.U32 R20, RZ, RZ, RZ ;  /* 0x000000ffff147224 */ /* 0x000fe200078e00ff */
[----:B------:R-:W-:Y:S09]  /*43e0*/  @!P1 BRA `(.L_x_6446) ;  /* 0x0000001000949947 */ /* 0x000ff20003800000 */
        /* <DEDUP_REMOVED lines=12> */
[----:B------:R-:W-:Y:S01]  /*44b0*/  IMAD.IADD R27, R5, 0x1, R25 ;  /* 0x00000001051b7824 */ /* 0x000fe200078e0219 */
[----:B------:R-:W-:Y:S01]  /*44c0*/  UMOV UR5, URZ ;  /* 0x0000003f00057c82 */ /* 0x000fe20008000000 */
        /* <DEDUP_REMOVED lines=9> */
.L_x_6449:
[----:B------:R-:W-:Y:S01]  /*4560*/  ULEA UR9, UP0, UR4, UR16, 0x3 ;  /* 0x0000001004097291 */ /* 0x000fe2000f80183f */
[----:B------:R0:W2:Y:S03]  /*4570*/  LDG.E.64.CONSTANT R30, desc[UR6][R26.64] ;  /* 0x000000061a1e7981 */ /* 0x0000a6000c1e9b00 */
[----:B------:R-:W-:Y:S02]  /*4580*/  ULEA.HI.X UR12, UR4, UR17, UR5, 0x3, UP0 ;  /* 0x00000011040c7291 */ /* 0x000fe400080f1c05 */
[----:B------:R-:W-:-:S04]  /*4590*/  MOV R4, UR9 ;  /* 0x0000000900047c02 */ /* 0x000fc80008000f00 */
[----:B------:R-:W-:-:S05]  /*45a0*/  IMAD.U32 R5, RZ, RZ, UR12 ;  /* 0x0000000cff057e24 */ /* 0x000fca000f8e00ff */
[----:B------:R-:W2:Y:S01]  /*45b0*/  LDG.E.64 R24, desc[UR6][R4.64] ;  /* 0x0000000604187981 */ /* 0x000ea2000c1e1b00 */
[----:B0-----:R-:W-:-:S03]  /*45c0*/  IADD3 R26, P3, R26, UR15, RZ ;  /* 0x0000000f1a1a7c10 */ /* 0x001fc6000ff7e0ff */
[----:B------:R-:W3:Y:S01]  /*45d0*/  LDG.E.64 R34, desc[UR6][R4.64+0x8] ;  /* 0x0000080604227981 */ /* 0x000ee2000c1e1b00 */
[----:B------:R-:W-:-:S05]  /*45e0*/  IADD3.X R27, R27, UR14, RZ, P3, !PT ;  /* 0x0000000e1b1b7c10 */ /* 0x000fca0009ffe4ff */
[----:B------:R-:W3:Y:S01]  /*45f0*/  LDG.E.64.CONSTANT R36, desc[UR6][R26.64] ;  /* 0x000000061a247981 */ /* 0x000ee2000c1e9b00 */
[----:B------:R-:W-:Y:S02]  /*4600*/  IADD3 R38, P3, R26, UR15, RZ ;  /* 0x0000000f1a267c10 */ /* 0x000fe4000ff7e0ff */
[----:B------:R-:W-:Y:S02]  /*4610*/  MOV R32, R20 ;  /* 0x0000001400207202 */ /* 0x000fe40000000f00 */
        /* <DEDUP_REMOVED lines=49> */
[----:B--2---:R-:W-:-:S02]  /*4930*/  IMAD R31, R31, R26, RZ ;  /* 0x0000001a1f1f7224 */ /* 0x004fc400078e02ff */
[----:B------:R-:W-:-:S04]  /*4940*/  IMAD.WIDE.U32 R24, R30, R26, R24 ;  /* 0x0000001a1e187225 */ /* 0x000fc800078e0018 */
[----:B------:R-:W-:Y:S02]  /*4950*/  IMAD R43, R30, R27, R31 ;  /* 0x0000001b1e2b7224 */ /* 0x000fe400078e021f */
[----:B------:R-:W2:Y:S04]  /*4960*/  LDG.E.64 R26, desc[UR6][R4.64+0x40] ;  /* 0x00004006041a7981 */ /* 0x000ea8000c1e1b00 */
[----:B------:R-:W2:Y:S01]  /*4970*/  LDG.E.64.CONSTANT R30, desc[UR6][R38.64] ;  /* 0x00000006261e7981 */ /* 0x000ea2000c1e9b00 */
[----:B-1----:R-:W-:Y:S01]  /*4980*/  IADD3 R36, P3, R38, UR15, RZ ;  /* 0x0000000f26247c10 */ /* 0x002fe2000ff7e0ff */
[----:B------:R-:W-:Y:S02]  /*4990*/  IMAD.IADD R25, R25, 0x1, R43 ;  /* 0x0000000119197824 */ /* 0x000fe400078e022b */
[-C--:B---3--:R-:W-:Y:S01]  /*49a0*/  IMAD R35, R35, R32.reuse, RZ ;  /* 0x0000002023237224 */ /* 0x088fe200078e02ff */
[----:B------:R-:W-:Y:S01]  /*49b0*/  IADD3.X R37, R39, UR14, RZ, P3, !PT ;  /* 0x0000000e27257c10 */ /* 0x000fe20009ffe4ff */
[----:B------:R-:W-:-:S04]  /*49c0*/  IMAD.WIDE.U32 R24, R34, R32, R24 ;  /* 0x0000002022187225 */ /* 0x000fc800078e0018 */
[----:B------:R-:W-:Y:S02]  /*49d0*/  IMAD R43, R34, R33, R35 ;  /* 0x00000021222b7224 */ /* 0x000fe400078e0223 */
[----:B------:R-:W3:Y:S04]  /*49e0*/  LDG.E.64 R32, desc[UR6][R4.64+0x48] ;  /* 0x0000480604207981 */ /* 0x000ee8000c1e1b00 */
[----:B------:R-:W3:Y:S01]  /*49f0*/  LDG.E.64.CONSTANT R34, desc[UR6][R36.64] ;  /* 0x0000000624227981 */ /* 0x000ee2000c1e9b00 */
[----:B------:R-:W-:Y:S02]  /*4a00*/  IADD3 R42, P3, R36, UR15, RZ ;  /* 0x0000000f242a7c10 */ /* 0x000fe4000ff7e0ff */
[----:B------:R-:W-:Y:S02]  /*4a10*/  IADD3 R25, R25, R43, RZ ;  /* 0x0000002b19197210 */ /* 0x000fe40007ffe0ff */
[----:B------:R-:W-:Y:S01]  /*4a20*/  IADD3.X R43, R37, UR14, RZ, P3, !PT ;  /* 0x0000000e252b7c10 */ /* 0x000fe20009ffe4ff */
[----:B--2---:R-:W-:-:S02]  /*4a30*/  IMAD R31, R31, R26, RZ ;  /* 0x0000001a1f1f7224 */ /* 0x004fc400078e02ff */
[----:B------:R-:W-:-:S04]  /*4a40*/  IMAD.WIDE.U32 R24, R30, R26, R24 ;  /* 0x0000001a1e187225 */ /* 0x000fc800078e0018 */
[----:B------:R-:W-:Y:S02]  /*4a50*/  IMAD R39, R30, R27, R31 ;  /* 0x0000001b1e277224 */ /* 0x000fe400078e021f */
[----:B------:R-:W2:Y:S04]  /*4a60*/  LDG.E.64 R26, desc[UR6][R4.64+0x50] ;  /* 0x00005006041a7981 */ /* 0x000ea8000c1e1b00 */
[----:B------:R-:W2:Y:S01]  /*4a70*/  LDG.E.64.CONSTANT R30, desc[UR6][R42.64] ;  /* 0x000000062a1e7981 */ /* 0x000ea2000c1e9b00 */
[----:B------:R-:W-:Y:S01]  /*4a80*/  IADD3 R38, P3, R42, UR15, RZ ;  /* 0x0000000f2a267c10 */ /* 0x000fe2000ff7e0ff */
[----:B------:R-:W-:Y:S02]  /*4a90*/  IMAD.IADD R25, R25, 0x1, R39 ;  /* 0x0000000119197824 */ /* 0x000fe400078e0227 */
[-C--:B---3--:R-:W-:Y:S01]  /*4aa0*/  IMAD R35, R35, R32.reuse, RZ ;  /* 0x0000002023237224 */ /* 0x088fe200078e02ff */
[----:B------:R-:W-:Y:S01]  /*4ab0*/  IADD3.X R39, R43, UR14, RZ, P3, !PT ;  /* 0x0000000e2b277c10 */ /* 0x000fe20009ffe4ff */
[----:B------:R-:W-:-:S04]  /*4ac0*/  IMAD.WIDE.U32 R24, R34, R32, R24 ;  /* 0x0000002022187225 */ /* 0x000fc800078e0018 */
[----:B------:R-:W-:Y:S01]  /*4ad0*/  IMAD R33, R34, R33, R35 ;  /* 0x0000002122217224 */ /* 0x000fe200078e0223 */
[----:B------:R0:W3:Y:S04]  /*4ae0*/  LDG.E.64.CONSTANT R36, desc[UR6][R38.64] ;  /* 0x0000000626247981 */ /* 0x0000e8000c1e9b00 */
[----:B------:R-:W3:Y:S01]  /*4af0*/  LDG.E.64 R34, desc[UR6][R4.64+0x58] ;  /* 0x0000580604227981 */ /* 0x000ee2000c1e1b00 */
[----:B------:R-:W-:Y:S02]  /*4b00*/  IADD3 R32, P3, R38, UR15, RZ ;  /* 0x0000000f26207c10 */ /* 0x000fe4000ff7e0ff */
[----:B------:R-:W-:Y:S02]  /*4b10*/  IADD3 R25, R25, R33, RZ ;  /* 0x0000002119197210 */ /* 0x000fe40007ffe0ff */
[----:B------:R-:W-:Y:S01]  /*4b20*/  IADD3.X R33, R39, UR14, RZ, P3, !PT ;  /* 0x0000000e27217c10 */ /* 0x000fe20009ffe4ff */
[----:B--2---:R-:W-:-:S04]  /*4b30*/  IMAD R31, R31, R26, RZ ;  /* 0x0000001a1f1f7224 */ /* 0x004fc800078e02ff */
[C---:B------:R-:W-:Y:S02]  /*4b40*/  IMAD R43, R30.reuse, R27, R31 ;  /* 0x0000001b1e2b7224 */ /* 0x040fe400078e021f */
[----:B------:R-:W-:Y:S02]  /*4b50*/  IMAD.WIDE.U32 R26, R30, R26, R24 ;  /* 0x0000001a1e1a7225 */ /* 0x000fe400078e0018 */
[----:B------:R-:W2:Y:S04]  /*4b60*/  LDG.E.64 R24, desc[UR6][R4.64+0x60] ;  /* 0x0000600604187981 */ /* 0x000ea8000c1e1b00 */
[----:B------:R-:W2:Y:S01]  /*4b70*/  LDG.E.64.CONSTANT R30, desc[UR6][R32.64] ;  /* 0x00000006201e7981 */ /* 0x000ea2000c1e9b00 */
[----:B------:R-:W-:Y:S01]  /*4b80*/  IMAD.IADD R27, R27, 0x1, R43 ;  /* 0x000000011b1b7824 */ /* 0x000fe200078e022b */
[----:B0-----:R-:W-:Y:S01]  /*4b90*/  IADD3 R38, P3, R32, UR15, RZ ;  /* 0x0000000f20267c10 */ /* 0x001fe2000ff7e0ff */
[----:B---3--:R-:W-:-:S02]  /*4ba0*/  IMAD R37, R37, R34, RZ ;  /* 0x0000002225257224 */ /* 0x008fc400078e02ff */
[----:B------:R-:W-:Y:S01]  /*4bb0*/  IMAD.WIDE.U32 R26, R36, R34, R26 ;  /* 0x00000022241a7225 */ /* 0x000fe200078e001a */
[----:B------:R-:W-:-:S03]  /*4bc0*/  IADD3.X R39, R33, UR14, RZ, P3, !PT ;  /* 0x0000000e21277c10 */ /* 0x000fc60009ffe4ff */
[----:B------:R-:W-:Y:S01]  /*4bd0*/  IMAD R37, R36, R35, R37 ;  /* 0x0000002324257224 */ /* 0x000fe200078e0225 */
[----:B------:R-:W-:Y:S01]  /*4be0*/  IADD3 R44, P3, R38, UR15, RZ ;  /* 0x0000000f262c7c10 */ /* 0x000fe2000ff7e0ff */
[----:B------:R-:W3:Y:S03]  /*4bf0*/  LDG.E.64 R34, desc[UR6][R4.64+0x68] ;  /* 0x0000680604227981 */ /* 0x000ee6000c1e1b00 */
[----:B------:R-:W-:Y:S02]  /*4c00*/  IADD3 R27, R27, R37, RZ ;  /* 0x000000251b1b7210 */ /* 0x000fe40007ffe0ff */
[----:B------:R-:W3:Y:S01]  /*4c10*/  LDG.E.64.CONSTANT R36, desc[UR6][R38.64] ;  /* 0x0000000626247981 */ /* 0x000ee2000c1e9b00 */
        /* <DEDUP_REMOVED lines=11> */
[-C--:B---3--:R-:W-:Y:S02]  /*4cd0*/  IMAD R37, R37, R34.reuse, RZ ;  /* 0x0000002225257224 */ /* 0x088fe400078e02ff */
[----:B------:R-:W-:Y:S01]  /*4ce0*/  IMAD.WIDE.U32 R26, R36, R34, R26 ;  /* 0x00000022241a7225 */ /* 0x000fe200078e001a */
[----:B------:R-:W-:-:S03]  /*4cf0*/  IADD3 R41, P3, R41, -0x10, RZ ;  /* 0xfffffff029297810 */ /* 0x000fc60007f7e0ff */
[----:B------:R-:W-:Y:S01]  /*4d00*/  IMAD R37, R36, R35, R37 ;  /* 0x0000002324257224 */ /* 0x000fe200078e0225 */
[----:B------:R-:W-:Y:S02]  /*4d10*/  IADD3.X R40, R40, -0x1, RZ, P3, !PT ;  /* 0xffffffff28287810 */ /* 0x000fe40001ffe4ff */
[----:B------:R-:W-:Y:S02]  /*4d20*/  ISETP.GT.U32.AND P3, PT, R41, 0xc, PT ;  /* 0x0000000c2900780c */ /* 0x000fe40003f64070 */
[----:B------:R-:W-:Y:S02]  /*4d30*/  IADD3 R27, R27, R37, RZ ;  /* 0x000000251b1b7210 */ /* 0x000fe40007ffe0ff */
[----:B------:R-:W-:Y:S01]  /*4d40*/  ISETP.GT.AND.EX P3, PT, R40, RZ, PT, P3 ;  /* 0x000000ff2800720c */ /* 0x000fe20003f64330 */
[----:B------:R-:W-:-:S04]  /*4d50*/  UIADD3 UR4, UP0, UR4, 0x10, URZ ;  /* 0x0000001004047890 */ /* 0x000fc8000ff1e03f */
        /* <DEDUP_REMOVED lines=8> */
[----:B------:R-:W-:-:S04]  /*4de0*/  IADD3 R26, P4, R24, UR15, RZ ;  /* 0x0000000f181a7c10 */ /* 0x000fc8000ff9e0ff */
[----:B------:R-:W-:Y:S01]  /*4df0*/  IADD3.X R27, R25, UR14, RZ, P4, !PT ;  /* 0x0000000e191b7c10 */ /* 0x000fe2000a7fe4ff */
[----:B------:R-:W-:Y:S01]  /*4e00*/  IMAD.MOV.U32 R20, RZ, RZ, R38 ;  /* 0x000000ffff147224 */ /* 0x000fe200078e0026 */
[----:B------:R-:W-:Y:S01]  /*4e10*/  IADD3 R33, R39, R5, RZ ;  /* 0x0000000527217210 */ /* 0x000fe20007ffe0ff */
[----:B------:R-:W-:Y:S06]  /*4e20*/  @P3 BRA `(.L_x_6449) ;  /* 0xfffffff400cc3947 */ /* 0x000fec000383ffff */
.L_x_6448:
        /* <DEDUP_REMOVED lines=10> */
[----:B------:R-:W-:-:S03]  /*4ed0*/  IADD3 R42, P0, R26, UR15, RZ ;  /* 0x0000000f1a2a7c10 */ /* 0x000fc6000ff1e0ff */
[----:B------:R-:W3:Y:S01]  /*4ee0*/  LDG.E.64 R30, desc[UR6][R4.64+0x8] ;  /* 0x00000806041e7981 */ /* 0x000ee2000c1e1b00 */
[----:B------:R-:W-:Y:S02]  /*4ef0*/  IADD3.X R43, R27, UR14, RZ, P0, !PT ;  /* 0x0000000e1b2b7c10 */ /* 0x000fe400087fe4ff */
[----:B------:R-:W-:-:S03]  /*4f00*/  IADD3 R24, P0, R42, UR15, RZ ;  /* 0x0000000f2a187c10 */ /* 0x000fc6000ff1e0ff */
[----:B------:R-:W3:Y:S01]  /*4f10*/  LDG.E.64.CONSTANT R26, desc[UR6][R42.64] ;  /* 0x000000062a1a7981 */ /* 0x000ee2000c1e9b00 */
[----:B------:R-:W-:Y:S02]  /*4f20*/  MOV R32, R20 ;  /* 0x0000001400207202 */ /* 0x000fe40000000f00 */
[----:B------:R-:W-:Y:S01]  /*4f30*/  IADD3.X R25, R43, UR14, RZ, P0, !PT ;  /* 0x0000000e2b197c10 */ /* 0x000fe200087fe4ff */
[-C--:B--2---:R-:W-:Y:S02]  /*4f40*/  IMAD R39, R39, R34.reuse, RZ ;  /* 0x0000002227277224 */ /* 0x084fe400078e02ff */
[C---:B------:R-:W-:Y:S02]  /*4f50*/  IMAD.WIDE.U32 R36, R38.reuse, R34, R32 ;  /* 0x0000002226247225 */ /* 0x040fe400078e0020 */
[----:B------:R0:W2:Y:S02]  /*4f60*/  LDG.E.64.CONSTANT R32, desc[UR6][R24.64] ;  /* 0x0000000618207981 */ /* 0x0000a4000c1e9b00 */
[----:B------:R-:W-:-:S02]  /*4f70*/  IMAD R39, R38, R35, R39 ;  /* 0x0000002326277224 */ /* 0x000fc400078e0227 */
[----:B------:R-:W2:Y:S01]  /*4f80*/  LDG.E.64 R34, desc[UR6][R4.64+0x10] ;  /* 0x0000100604227981 */ /* 0x000ea2000c1e1b00 */
[----:B------:R-:W-:Y:S01]  /*4f90*/  IADD3 R38, P0, R24, UR15, RZ ;  /* 0x0000000f18267c10 */ /* 0x000fe2000ff1e0ff */
[----:B------:R-:W-:Y:S02]  /*4fa0*/  IMAD.IADD R37, R37, 0x1, R39 ;  /* 0x0000000125257824 */ /* 0x000fe400078e0227 */
        /* <DEDUP_REMOVED lines=22> */
[----:B------:R-:W3:Y:S01]  /*5110*/  LDG.E.64 R36, desc[UR6][R4.64+0x28] ;  /* 0x0000280604247981 */ /* 0x000ee2000c1e1b00 */
[----:B------:R-:W-:Y:S01]  /*5120*/  IADD3.X R25, R35, UR14, RZ, P0, !PT ;  /* 0x0000000e23197c10 */ /* 0x000fe200087fe4ff */
[----:B------:R-:W-:Y:S02]  /*5130*/  IMAD.IADD R31, R31, 0x1, R43 ;  /* 0x000000011f1f7824 */ /* 0x000fe400078e022b */
[----:B------:R-:W3:Y:S04]  /*5140*/  LDG.E.64.CONSTANT R38, desc[UR6][R34.64] ;  /* 0x0000000622267981 */ /* 0x000ee8000c1e9b00 */
[----:B------:R-:W4:Y:S04]  /*5150*/  LDG.E.64.CONSTANT R44, desc[UR6][R24.64] ;  /* 0x00000006182c7981 */ /* 0x000f28000c1e9b00 */
[----:B------:R-:W5:Y:S01]  /*5160*/  LDG.E.64 R34, desc[UR6][R4.64+0x38] ;  /* 0x0000380604227981 */ /* 0x000f62000c1e1b00 */
[----:B--2---:R-:W-:-:S02]  /*5170*/  IMAD R43, R33, R26, RZ ;  /* 0x0000001a212b7224 */ /* 0x004fc400078e02ff */
[----:B------:R-:W-:Y:S01]  /*5180*/  IMAD.WIDE.U32 R30, R32, R26, R30 ;  /* 0x0000001a201e7225 */ /* 0x000fe200078e001e */
[----:B------:R-:W-:-:S03]  /*5190*/  IADD3 R26, P0, R24, UR15, RZ ;  /* 0x0000000f181a7c10 */ /* 0x000fc6000ff1e0ff */
[----:B------:R-:W-:Y:S02]  /*51a0*/  IMAD R43, R32, R27, R43 ;  /* 0x0000001b202b7224 */ /* 0x000fe400078e022b */
[----:B------:R-:W4:Y:S01]  /*51b0*/  LDG.E.64 R32, desc[UR6][R4.64+0x30] ;  /* 0x0000300604207981 */ /* 0x000f22000c1e1b00 */
        /* <DEDUP_REMOVED lines=21> */
[----:B------:R-:W-:Y:S01]  /*5310*/  IMAD.IADD R33, R25, 0x1, R5 ;  /* 0x0000000119217824 */ /* 0x000fe200078e0205 */
[----:B------:R-:W-:-:S07]  /*5320*/  MOV R20, R24 ;  /* 0x0000001800147202 */ /* 0x000fce0000000f00 */
.L_x_6450:
[----:B------:R-:W-:-:S04]  /*5330*/  ISETP.NE.U32.AND P3, PT, R41, RZ, PT ;  /* 0x000000ff2900720c */ /* 0x000fc80003f65070 */
[----:B------:R-:W-:-:S13]  /*5340*/  ISETP.NE.OR.EX P0, PT, R40, RZ, P0, P3 ;  /* 0x000000ff2800720c */ /* 0x000fda0000705730 */
[----:B------:R-:W-:Y:S05]  /*5350*/  @!P0 BRA `(.L_x_6446) ;  /* 0x0000000000b88947 */ /* 0x000fea0003800000 */
.L_x_6447:
[----:B------:R-:W-:Y:S01]  /*5360*/  ULEA UR9, UP0, UR4, UR18, 0x3 ;  /* 0x0000001204097291 */ /* 0x000fe2000f80183f */
[----:B------:R-:W2:Y:S03]  /*5370*/  LDG.E.64.CONSTANT R34, desc[UR6][R26.64] ;  /* 0x000000061a227981 */ /* 0x000ea6000c1e9b00 */
[----:B------:R-:W-:Y:S02]  /*5380*/  ULEA.HI.X UR12, UR4, UR19, UR5, 0x3, UP0 ;  /* 0x00000013040c7291 */ /* 0x000fe400080f1c05 */
[----:B------:R-:W-:-:S04]  /*5390*/  IMAD.U32 R30, RZ, RZ, UR9 ;  /* 0x00000009ff1e7e24 */ /* 0x000fc8000f8e00ff */
[----:B------:R-:W-:-:S05]  /*53a0*/  MOV R31, UR12 ;  /* 0x0000000c001f7c02 */ /* 0x000fca0008000f00 */
[----:B------:R-:W2:Y:S01]  /*53b0*/  LDG.E.64 R38, desc[UR6][R30.64] ;  /* 0x000000061e267981 */ /* 0x000ea2000c1e1b00 */
[----:B------:R-:W-:-:S03]  /*53c0*/  IADD3 R4, P0, R26, UR15, RZ ;  /* 0x0000000f1a047c10 */ /* 0x000fc6000ff1e0ff */
[----:B------:R-:W3:Y:S01]  /*53d0*/  LDG.E.64 R36, desc[UR6][R30.64+0x8] ;  /* 0x000008061e247981 */ /* 0x000ee2000c1e1b00 */
[----:B------:R-:W-:Y:S02]  /*53e0*/  IADD3.X R5, R27, UR14, RZ, P0, !PT ;  /* 0x0000000e1b057c10 */ /* 0x000fe400087fe4ff */
[----:B------:R-:W-:Y:S01]  /*53f0*/  IADD3 R24, P0, R4, UR15, RZ ;  /* 0x0000000f04187c10 */ /* 0x000fe2000ff1e0ff */
[----:B------:R-:W-:Y:S01]  /*5400*/  IMAD.MOV.U32 R32, RZ, RZ, R20 ;  /* 0x000000ffff207224 */ /* 0x000fe200078e0014 */
        /* <DEDUP_REMOVED lines=18> */
[----:B0-----:R-:W-:Y:S01]  /*5530*/  IMAD.IADD R25, R27, 0x1, R37 ;  /* 0x000000011b197824 */ /* 0x001fe200078e0225 */
[----:B------:R-:W-:Y:S02]  /*5540*/  MOV R24, R26 ;  /* 0x0000001a00187202 */ /* 0x000fe40000000f00 */
[----:B------:R-:W-:Y:S01]  /*5550*/  ISETP.NE.AND.EX P0, PT, R40, RZ, PT, P0 ;  /* 0x000000ff2800720c */ /* 0x000fe20003f05300 */
[----:B------:R-:W-:Y:S01]  /*5560*/  UIADD3 UR4, UP0, UR4, 0x4, URZ ;  /* 0x0000000404047890 */ /* 0x000fe2000ff1e03f */
[----:B------:R-:W-:-:S03]  /*5570*/  IADD3 R26, P3, R34, UR15, RZ ;  /* 0x0000000f221a7c10 */ /* 0x000fc6000ff7e0ff */
[----:B------:R-:W-:Y:S01]  /*5580*/  UIADD3.X UR5, URZ, UR5, URZ, UP0, !UPT ;  /* 0x000000053f057290 */ /* 0x000fe200087fe43f */
[----:B----4-:R-:W-:Y:S02]  /*5590*/  IMAD R27, R39, R42, RZ ;  /* 0x0000002a271b7224 */ /* 0x010fe400078e02ff */
[----:B------:R-:W-:-:S04]  /*55a0*/  IMAD.WIDE.U32 R24, R42, R38, R24 ;  /* 0x000000262a187225 */ /* 0x000fc800078e0018 */
[----:B------:R-:W-:Y:S02]  /*55b0*/  IMAD R27, R43, R38, R27 ;  /* 0x000000262b1b7224 */ /* 0x000fe400078e021b */
[----:B-----5:R-:W-:Y:S02]  /*55c0*/  IMAD R5, R5, R44, RZ ;  /* 0x0000002c05057224 */ /* 0x020fe400078e02ff */
[----:B------:R-:W-:Y:S02]  /*55d0*/  IMAD.IADD R25, R25, 0x1, R27 ;  /* 0x0000000119197824 */ /* 0x000fe400078e021b */
[-C--:B------:R-:W-:Y:S02]  /*55e0*/  IMAD R33, R45, R4.reuse, R5 ;  /* 0x000000042d217224 */ /* 0x080fe400078e0205 */
[----:B------:R-:W-:Y:S01]  /*55f0*/  IMAD.WIDE.U32 R4, R44, R4, R24 ;  /* 0x000000042c047225 */ /* 0x000fe200078e0018 */
[----:B------:R-:W-:-:S03]  /*5600*/  IADD3.X R27, R35, UR14, RZ, P3, !PT ;  /* 0x0000000e231b7c10 */ /* 0x000fc60009ffe4ff */
[----:B------:R-:W-:Y:S01]  /*5610*/  IMAD.MOV.U32 R20, RZ, RZ, R4 ;  /* 0x000000ffff147224 */ /* 0x000fe200078e0004 */
[----:B------:R-:W-:Y:S01]  /*5620*/  IADD3 R33, R5, R33, RZ ;  /* 0x0000002105217210 */ /* 0x000fe20007ffe0ff */
[----:B------:R-:W-:Y:S06]  /*5630*/  @P0 BRA `(.L_x_6447) ;  /* 0xfffffffc00480947 */ /* 0x000fec000383ffff */
.L_x_6446:
        /* <DEDUP_REMOVED lines=22> */
[----:B------:R-:W-:Y:S02]  /*57a0*/  IMAD.MOV.U32 R32, RZ, RZ, R20 ;  /* 0x000000ffff207224 */ /* 0x000fe400078e0014 */
[-C--:B--2---:R-:W-:Y:S02]  /*57b0*/  IMAD R25, R25, R26.reuse, RZ ;  /* 0x0000001a19197224 */ /* 0x084fe400078e02ff */
[----:B------:R-:W-:-:S04]  /*57c0*/  IMAD.WIDE.U32 R30, R24, R26, R32 ;  /* 0x0000001a181e7225 */ /* 0x000fc800078e0020 */
[----:B------:R-:W-:Y:S01]  /*57d0*/  IMAD R25, R24, R27, R25 ;  /* 0x0000001b18197224 */ /* 0x000fe200078e0219 */
[----:B------:R-:W-:-:S03]  /*57e0*/  MOV R20, R30 ;  /* 0x0000001e00147202 */ /* 0x000fc60000000f00 */
[----:B------:R-:W-:Y:S01]  /*57f0*/  IMAD.IADD R33, R31, 0x1, R25 ;  /* 0x000000011f217824 */ /* 0x000fe200078e0219 */
[----:B------:R-:W-:Y:S06]  /*5800*/  @!P0 BRA `(.L_x_6451) ;  /* 0x0000000000608947 */ /* 0x000fec0003800000 */
        /* <DEDUP_REMOVED lines=12> */
[----:B------:R-:W-:Y:S01]  /*58d0*/  MOV R32, R20 ;  /* 0x0000001400207202 */ /* 0x000fe20000000f00 */
[----:B--2---:R-:W-:-:S04]  /*58e0*/  IMAD R25, R25, R6, RZ ;  /* 0x0000000619197224 */ /* 0x004fc800078e02ff */
[----:B------:R-:W-:-:S04]  /*58f0*/  IMAD.WIDE.U32 R32, R24, R6, R32 ;  /* 0x0000000618207225 */ /* 0x000fc800078e0020 */
[----:B------:R-:W-:Y:S02]  /*5900*/  IMAD R25, R24, R7, R25 ;  /* 0x0000000718197224 */ /* 0x000fe400078e0219 */
[----:B------:R-:W-:Y:S02]  /*5910*/  IMAD.MOV.U32 R20, RZ, RZ, R32 ;  /* 0x000000ffff147224 */ /* 0x000fe400078e0020 */
[-C--:B---3--:R-:W-:Y:S01]  /*5920*/  @P0 IMAD R7, R31, R26.reuse, RZ ;  /* 0x0000001a1f070224 */ /* 0x088fe200078e02ff */
[----:B------:R-:W-:Y:S01]  /*5930*/  IADD3 R33, R33, R25, RZ ;  /* 0x0000001921217210 */ /* 0x000fe20007ffe0ff */
[----:B------:R-:W-:Y:S02]  /*5940*/  @P0 IMAD.MOV.U32 R32, RZ, RZ, R20 ;  /* 0x000000ffff200224 */ /* 0x000fe400078e0014 */
[C---:B------:R-:W-:Y:S02]  /*5950*/  @P0 IMAD R7, R30.reuse, R27, R7 ;  /* 0x0000001b1e070224 */ /* 0x040fe400078e0207 */
[----:B------:R-:W-:-:S04]  /*5960*/  @P0 IMAD.WIDE.U32 R26, R30, R26, R32 ;  /* 0x0000001a1e1a0225 */ /* 0x000fc800078e0020 */
[----:B------:R-:W-:Y:S01]  /*5970*/  @P0 IMAD.MOV.U32 R20, RZ, RZ, R26 ;  /* 0x000000ffff140224 */ /* 0x000fe200078e001a */
[----:B------:R-:W-:-:S07]  /*5980*/  @P0 IADD3 R33, R27, R7, RZ ;  /* 0x000000071b210210 */ /* 0x000fce0007ffe0ff */
.L_x_6451:
[----:B------:R-:W-:Y:S01]  /*5990*/  UMOV UR4, URZ ;  /* 0x0000003f00047c82 */ /* 0x000fe20008000000 */
[----:B------:R-:W-:Y:S01]  /*59a0*/  UMOV UR5, URZ ;  /* 0x0000003f00057c82 */ /* 0x000fe20008000000 */
[----:B-----5:R-:W-:Y:S01]  /*59b0*/  CS2R R4, SRZ ;  /* 0x0000000000047805 */ /* 0x020fe2000001ff00 */
[----:B------:R-:W-:Y:S06]  /*59c0*/  @!P1 BRA `(.L_x_6452) ;  /* 0x0000001000789947 */ /* 0x000fec0003800000 */
[----:B------:R-:W-:Y:S01]  /*59d0*/  IADD3 R40, P3, -R21, R28, RZ ;  /* 0x0000001c15287210 */ /* 0x000fe20007f7e1ff */
[----:B------:R-:W-:Y:S01]  /*59e0*/  ULDC.64 UR4, c[0x0][0x220] ;  /* 0x0000880000047ab9 */ /* 0x000fe20000000a00 */
[----:B------:R-:W-:Y:S01]  /*59f0*/  USHF.L.U64.HI UR14, UR10, 0x3, UR11 ;  /* 0x000000030a0e7899 */ /* 0x000fe2000801020b */
[----:B------:R-:W-:Y:S01]  /*5a00*/  IMAD R25, R13, UR4, RZ ;  /* 0x000000040d197c24 */ /* 0x000fe2000f8e02ff */
        /* <DEDUP_REMOVED lines=19> */
.L_x_6455:
        /* <DEDUP_REMOVED lines=18> */
[----:B---3--:R-:W-:Y:S02]  /*5c60*/  IMAD R27, R37, R34, RZ ;  /* 0x00000022251b7224 */ /* 0x008fe400078e02ff */
[----:B------:R-:W-:Y:S01]  /*5c70*/  IMAD.IADD R5, R5, 0x1, R41 ;  /* 0x0000000105057824 */ /* 0x000fe200078e0229 */
[----:B------:R-:W-:Y:S01]  /*5c80*/  IADD3.X R43, R39, UR14, RZ, P3, !PT ;  /* 0x0000000e272b7c10 */ /* 0x000fe20009ffe4ff */
[----:B------:R-:W-:-:S02]  /*5c90*/  IMAD R37, R36, R35, R27 ;  /* 0x0000002324257224 */ /* 0x000fc400078e021b */
[----:B------:R-:W-:Y:S01]  /*5ca0*/  IMAD.WIDE.U32 R4, R36, R34, R4 ;  /* 0x0000002224047225 */ /* 0x000fe200078e0004 */
[----:B------:R-:W3:Y:S04]  /*5cb0*/  LDG.E.64 R26, desc[UR6][R6.64+0x18] ;  /* 0x00001806061a7981 */ /* 0x000ee8000c1e1b00 */
[----:B------:R-:W3:Y:S01]  /*5cc0*/  LDG.E.64.CONSTANT R34, desc[UR6][R42.64] ;  /* 0x000000062a227981 */ /* 0x000ee2000c1e9b00 */
        /* <DEDUP_REMOVED lines=93> */
[-C--:B---3--:R-:W-:Y:S01]  /*62a0*/  IMAD R37, R37, R34.reuse, RZ ;  /* 0x0000002225257224 */ /* 0x088fe200078e02ff */
[----:B------:R-:W-:Y:S01]  /*62b0*/  IADD3 R40, P3, R40, -0x10, RZ ;  /* 0xfffffff028287810 */ /* 0x000fe20007f7e0ff */
[----:B------:R-:W-:-:S04]  /*62c0*/  IMAD.WIDE.U32 R4, R36, R34, R4 ;  /* 0x0000002224047225 */ /* 0x000fc800078e0004 */
        /* <DEDUP_REMOVED lines=11> */
[----:B------:R-:W-:Y:S01]  /*6380*/  IMAD.IADD R5, R5, 0x1, R31 ;  /* 0x0000000105057824 */ /* 0x000fe200078e021f */
[----:B------:R-:W-:Y:S01]  /*6390*/  IADD3 R26, P4, R24, UR15, RZ ;  /* 0x0000000f181a7c10 */ /* 0x000fe2000ff9e0ff */
[C---:B------:R-:W-:Y:S02]  /*63a0*/  IMAD R7, R42.reuse, R39, R7 ;  /* 0x000000272a077224 */ /* 0x040fe400078e0207 */
[----:B------:R-:W-:Y:S01]  /*63b0*/  IMAD.WIDE.U32 R4, R42, R38, R4 ;  /* 0x000000262a047225 */ /* 0x000fe200078e0004 */
[----:B------:R-:W-:-:S04]  /*63c0*/  IADD3.X R27, R25, UR14, RZ, P4, !PT ;  /* 0x0000000e191b7c10 */ /* 0x000fc8000a7fe4ff */
[----:B------:R-:W-:Y:S01]  /*63d0*/  IADD3 R5, R5, R7, RZ ;  /* 0x0000000705057210 */ /* 0x000fe20007ffe0ff */
[----:B------:R-:W-:Y:S06]  /*63e0*/  @P3 BRA `(.L_x_6455) ;  /* 0xfffffff400d43947 */ /* 0x000fec000383ffff */
.L_x_6454:
        /* <DEDUP_REMOVED lines=18> */
[----:B------:R-:W2:Y:S02]  /*6510*/  LDG.E.64 R4, desc[UR6][R6.64+0x10] ;  /* 0x0000100606047981 */ /* 0x000ea4000c1e1b00 */
[----:B------:R-:W-:Y:S02]  /*6520*/  IMAD R39, R38, R37, R39 ;  /* 0x0000002526277224 */ /* 0x000fe400078e0227 */
[----:B------:R0:W2:Y:S01]  /*6530*/  LDG.E.64.CONSTANT R36, desc[UR6][R24.64] ;  /* 0x0000000618247981 */ /* 0x0000a2000c1e9b00 */
        /* <DEDUP_REMOVED lines=57> */
.L_x_6456:
[----:B------:R-:W-:-:S04]  /*68d0*/  ISETP.NE.U32.AND P3, PT, R40, RZ, PT ;  /* 0x000000ff2800720c */ /* 0x000fc80003f65070 */
[----:B------:R-:W-:-:S13]  /*68e0*/  ISETP.NE.OR.EX P0, PT, R32, RZ, P0, P3 ;  /* 0x000000ff2000720c */ /* 0x000fda0000705730 */
[----:B------:R-:W-:Y:S05]  /*68f0*/  @!P0 BRA `(.L_x_6452) ;  /* 0x0000000000ac8947 */ /* 0x000fea0003800000 */
.L_x_6453:
        /* <DEDUP_REMOVED lines=26> */
[----:B------:R-:W-:-:S03]  /*6aa0*/  IADD3.X R32, R32, -0x1, RZ, P0, !PT ;  /* 0xffffffff20207810 */ /* 0x000fc600007fe4ff */
[----:B------:R-:W-:Y:S01]  /*6ab0*/  IMAD.IADD R5, R5, 0x1, R25 ;  /* 0x0000000105057824 */ /* 0x000fe200078e0219 */
[----:B------:R-:W-:-:S04]  /*6ac0*/  ISETP.NE.U32.AND P0, PT, R40, RZ, PT ;  /* 0x000000ff2800720c */ /* 0x000fc80003f05070 */
[----:B------:R-:W-:Y:S01]  /*6ad0*/  ISETP.NE.AND.EX P0, PT, R32, RZ, PT, P0 ;  /* 0x000000ff2000720c */ /* 0x000fe20003f05300 */
[----:B------:R-:W-:-:S04]  /*6ae0*/  UIADD3 UR4, UP0, UR4, 0x4, URZ ;  /* 0x0000000404047890 */ /* 0x000fc8000ff1e03f */
[----:B------:R-:W-:Y:S01]  /*6af0*/  UIADD3.X UR5, URZ, UR5, URZ, UP0, !UPT ;  /* 0x000000053f057290 */ /* 0x000fe200087fe43f */
[----:B----4-:R-:W-:Y:S02]  /*6b00*/  IMAD R7, R39, R42, RZ ;  /* 0x0000002a27077224 */ /* 0x010fe400078e02ff */
[----:B------:R-:W-:-:S04]  /*6b10*/  IMAD.WIDE.U32 R4, R42, R38, R4 ;  /* 0x000000262a047225 */ /* 0x000fc800078e0004 */
[----:B------:R-:W-:-:S05]  /*6b20*/  IMAD R7, R43, R38, R7 ;  /* 0x000000262b077224 */ /* 0x000fca00078e0207 */
[----:B------:R-:W-:Y:S01]  /*6b30*/  IADD3 R5, R5, R7, RZ ;  /* 0x0000000705057210 */ /* 0x000fe20007ffe0ff */
[----:B-----5:R-:W-:-:S04]  /*6b40*/  IMAD R7, R27, R44, RZ ;  /* 0x0000002c1b077224 */ /* 0x020fc800078e02ff */
[-C--:B------:R-:W-:Y:S02]  /*6b50*/  IMAD R7, R45, R26.reuse, R7 ;  /* 0x0000001a2d077224 */ /* 0x080fe400078e0207 */
[----:B------:R-:W-:Y:S01]  /*6b60*/  IMAD.WIDE.U32 R4, R44, R26, R4 ;  /* 0x0000001a2c047225 */ /* 0x000fe200078e0004 */
[----:B------:R-:W-:-:S04]  /*6b70*/  IADD3 R26, P3, R34, UR15, RZ ;  /* 0x0000000f221a7c10 */ /* 0x000fc8000ff7e0ff */
[----:B------:R-:W-:Y:S01]  /*6b80*/  IADD3.X R27, R35, UR14, RZ, P3, !PT ;  /* 0x0000000e231b7c10 */ /* 0x000fe20009ffe4ff */
[----:B------:R-:W-:Y:S01]  /*6b90*/  IMAD.IADD R5, R5, 0x1, R7 ;  /* 0x0000000105057824 */ /* 0x000fe200078e0207 */
[----:B------:R-:W-:Y:S07]  /*6ba0*/  @P0 BRA `(.L_x_6453) ;  /* 0xfffffffc00540947 */ /* 0x000fee000383ffff */
.L_x_6452:
[----:B------:R-:W-:Y:S05]  /*6bb0*/  @!P2 BRA `(.L_x_6457) ;  /* 0x0000000000bca947 */ /* 0x000fea0003800000 */
[----:B------:R-:W-:Y:S01]  /*6bc0*/  ULDC.64 UR12, c[0x0][0x220] ;  /* 0x00008800000c7ab9 */ /* 0x000fe20000000a00 */
[----:B------:R-:W-:Y:S01]  /*6bd0*/  ULDC.64 UR14, c[0x0][0x230] ;  /* 0x00008c00000e7ab9 */ /* 0x000fe20000000a00 */
[----:B------:R-:W-:Y:S01]  /*6be0*/  IMAD R7, R13, UR12, RZ ;  /* 0x0000000c0d077c24 */ /* 0x000fe2000f8e02ff */
        /* <DEDUP_REMOVED lines=44> */
.L_x_6457:
        /* <DEDUP_REMOVED lines=28> */
.L_x_6461:
        /* <DEDUP_REMOVED lines=117> */
[----:B------:R0:W5:Y:S01]  /*77c0*/  LDG.E.64.CONSTANT R42, desc[UR6][R6.64] ;  /* 0x00000006062a7981 */ /* 0x000162000c1e9b00 */
        /* <DEDUP_REMOVED lines=13> */
[-C--:B----4-:R-:W-:Y:S02]  /*78a0*/  IMAD R31, R31, R26.reuse, RZ ;  /* 0x0000001a1f1f7224 */ /* 0x090fe400078e02ff */
[----:B------:R-:W-:-:S04]  /*78b0*/  IMAD.WIDE.U32 R12, R30, R26, R24 ;  /* 0x0000001a1e0c7225 */ /* 0x000fc800078e0018 */
[----:B------:R-:W-:Y:S02]  /*78c0*/  IMAD R31, R30, R27, R31 ;  /* 0x0000001b1e1f7224 */ /* 0x000fe400078e021f */
[-C--:B-----5:R-:W-:Y:S02]  /*78d0*/  IMAD R25, R43, R38.reuse, RZ ;  /* 0x000000262b197224 */ /* 0x0a0fe400078e02ff */
[----:B------:R-:W-:Y:S02]  /*78e0*/  IMAD.IADD R13, R13, 0x1, R31 ;  /* 0x000000010d0d7824 */ /* 0x000fe400078e021f */
[C---:B------:R-:W-:Y:S02]  /*78f0*/  IMAD R25, R42.reuse, R39, R25 ;  /* 0x000000272a197224 */ /* 0x040fe400078e0219 */
[----:B------:R-:W-:-:S04]  /*7900*/  IMAD.WIDE.U32 R12, R42, R38, R12 ;  /* 0x000000262a0c7225 */ /* 0x000fc800078e000c */
[----:B------:R-:W-:Y:S01]  /*7910*/  IMAD.MOV.U32 R32, RZ, RZ, R12 ;  /* 0x000000ffff207224 */ /* 0x000fe200078e000c */
[----:B------:R-:W-:Y:S01]  /*7920*/  IADD3 R39, R13, R25, RZ ;  /* 0x000000190d277210 */ /* 0x000fe20007ffe0ff */
[----:B------:R-:W-:Y:S06]  /*7930*/  @P3 BRA `(.L_x_6461) ;  /* 0xfffffff400cc3947 */ /* 0x000fec000383ffff */
.L_x_6460:
        /* <DEDUP_REMOVED lines=80> */
.L_x_6462:
[----:B------:R-:W-:-:S04]  /*7e40*/  ISETP.NE.U32.AND P3, PT, R41, RZ, PT ;  /* 0x000000ff2900720c */ /* 0x000fc80003f65070 */
[----:B------:R-:W-:-:S13]  /*7e50*/  ISETP.NE.OR.EX P0, PT, R40, RZ, P0, P3 ;  /* 0x000000ff2800720c */ /* 0x000fda0000705730 */
[----:B------:R-:W-:Y:S05]  /*7e60*/  @!P0 BRA `(.L_x_6458) ;  /* 0x0000000000b88947 */ /* 0x000fea0003800000 */
.L_x_6459:
[----:B------:R-:W-:Y:S01]  /*7e70*/  ULEA UR9, UP0, UR4, UR18, 0x3 ;  /* 0x0000001204097291 */ /* 0x000fe2000f80183f */
[----:B------:R0:W2:Y:S03]  /*7e80*/  LDG.E.64.CONSTANT R30, desc[UR6][R6.64] ;  /* 0x00000006061e7981 */ /* 0x0000a6000c1e9b00 */
[----:B------:R-:W-:Y:S02]  /*7e90*/  ULEA.HI.X UR12, UR4, UR19, UR5, 0x3, UP0 ;  /* 0x00000013040c7291 */ /* 0x000fe400080f1c05 */
[----:B------:R-:W-:-:S04]  /*7ea0*/  IMAD.U32 R26, RZ, RZ, UR9 ;  /* 0x00000009ff1a7e24 */ /* 0x000fc8000f8e00ff */
[----:B------:R-:W-:-:S05]  /*7eb0*/  MOV R27, UR12 ;  /* 0x0000000c001b7c02 */ /* 0x000fca0008000f00 */
[----:B------:R-:W2:Y:S01]  /*7ec0*/  LDG.E.64 R36, desc[UR6][R26.64] ;  /* 0x000000061a247981 */ /* 0x000ea2000c1e1b00 */
[----:B------:R-:W-:-:S03]  /*7ed0*/  IADD3 R24, P0, R6, UR15, RZ ;  /* 0x0000000f06187c10 */ /* 0x000fc6000ff1e0ff */
[----:B------:R-:W3:Y:S01]  /*7ee0*/  LDG.E.64 R34, desc[UR6][R26.64+0x8] ;  /* 0x000008061a227981 */ /* 0x000ee2000c1e1b00 */
[----:B------:R-:W-:Y:S02]  /*7ef0*/  IADD3.X R25, R7, UR14, RZ, P0, !PT ;  /* 0x0000000e07197c10 */ /* 0x000fe400087fe4ff */
[----:B0-----:R-:W-:Y:S01]  /*7f00*/  IADD3 R6, P0, R24, UR15, RZ ;  /* 0x0000000f18067c10 */ /* 0x001fe2000ff1e0ff */
        /* <DEDUP_REMOVED lines=13> */
[----:B---3--:R-:W-:-:S04]  /*7fe0*/  IMAD R13, R13, R34, RZ ;  /* 0x000000220d0d7224 */ /* 0x008fc800078e02ff */
[-C--:B------:R-:W-:Y:S02]  /*7ff0*/  IMAD R35, R35, R12.reuse, R13 ;  /* 0x0000000c23237224 */ /* 0x080fe400078e020d */
[----:B------:R-:W-:Y:S01]  /*8000*/  IMAD.WIDE.U32 R12, R34, R12, R38 ;  /* 0x0000000c220c7225 */ /* 0x000fe200078e0026 */
[----:B------:R-:W-:-:S03]  /*8010*/  IADD3 R41, P0, R41, -0x4, RZ ;  /* 0xfffffffc29297810 */ /* 0x000fc60007f1e0ff */
[----:B0-----:R-:W-:Y:S01]  /*8020*/  IMAD.IADD R7, R13, 0x1, R35 ;  /* 0x000000010d077824 */ /* 0x001fe200078e0223 */
[----:B------:R-:W-:Y:S02]  /*8030*/  MOV R6, R12 ;  /* 0x0000000c00067202 */ /* 0x000fe40000000f00 */
[----:B------:R-:W-:Y:S02]  /*8040*/  IADD3.X R40, R40, -0x1, RZ, P0, !PT ;  /* 0xffffffff28287810 */ /* 0x000fe400007fe4ff */
[----:B------:R-:W-:-:S04]  /*8050*/  ISETP.NE.U32.AND P0, PT, R41, RZ, PT ;  /* 0x000000ff2900720c */ /* 0x000fc80003f05070 */
[----:B------:R-:W-:Y:S01]  /*8060*/  ISETP.NE.AND.EX P0, PT, R40, RZ, PT, P0 ;  /* 0x000000ff2800720c */ /* 0x000fe20003f05300 */
[----:B------:R-:W-:-:S04]  /*8070*/  UIADD3 UR4, UP0, UR4, 0x4, URZ ;  /* 0x0000000404047890 */ /* 0x000fc8000ff1e03f */
[----:B------:R-:W-:Y:S01]  /*8080*/  UIADD3.X UR5, URZ, UR5, URZ, UP0, !UPT ;  /* 0x000000053f057290 */ /* 0x000fe200087fe43f */
[----:B----4-:R-:W-:Y:S02]  /*8090*/  IMAD R13, R37, R42, RZ ;  /* 0x0000002a250d7224 */ /* 0x010fe400078e02ff */
[----:B------:R-:W-:-:S04]  /*80a0*/  IMAD.WIDE.U32 R6, R42, R36, R6 ;  /* 0x000000242a067225 */ /* 0x000fc800078e0006 */
[----:B------:R-:W-:-:S04]  /*80b0*/  IMAD R13, R43, R36, R13 ;  /* 0x000000242b0d7224 */ /* 0x000fc800078e020d */
[----:B------:R-:W-:Y:S02]  /*80c0*/  IMAD.IADD R7, R7, 0x1, R13 ;  /* 0x0000000107077824 */ /* 0x000fe400078e020d */
[----:B-----5:R-:W-:-:S04]  /*80d0*/  IMAD R13, R25, R44, RZ ;  /* 0x0000002c190d7224 */ /* 0x020fc800078e02ff */
[-C--:B------:R-:W-:Y:S02]  /*80e0*/  IMAD R13, R45, R24.reuse, R13 ;  /* 0x000000182d0d7224 */ /* 0x080fe400078e020d */
[----:B------:R-:W-:Y:S01]  /*80f0*/  IMAD.WIDE.U32 R24, R44, R24, R6 ;  /* 0x000000182c187225 */ /* 0x000fe200078e0006 */
[----:B------:R-:W-:-:S04]  /*8100*/  IADD3 R6, P3, R30, UR15, RZ ;  /* 0x0000000f1e067c10 */ /* 0x000fc8000ff7e0ff */
[----:B------:R-:W-:Y:S01]  /*8110*/  IADD3.X R7, R31, UR14, RZ, P3, !PT ;  /* 0x0000000e1f077c10 */ /* 0x000fe20009ffe4ff */
[----:B------:R-:W-:Y:S01]  /*8120*/  IMAD.MOV.U32 R32, RZ, RZ, R24 ;  /* 0x000000ffff207224 */ /* 0x000fe200078e0018 */
[----:B------:R-:W-:Y:S01]  /*8130*/  IADD3 R39, R25, R13, RZ ;  /* 0x0000000d19277210 */ /* 0x000fe20007ffe0ff */
[----:B------:R-:W-:Y:S06]  /*8140*/  @P0 BRA `(.L_x_6459) ;  /* 0xfffffffc00480947 */ /* 0x000fec000383ffff */
.L_x_6458:
        /* <DEDUP_REMOVED lines=53> */
.L_x_6463:
[----:B------:R-:W-:Y:S01]  /*84a0*/  UMOV UR4, URZ ;  /* 0x0000003f00047c82 */ /* 0x000fe20008000000 */
[----:B------:R-:W-:Y:S01]  /*84b0*/  UMOV UR5, URZ ;  /* 0x0000003f00057c82 */ /* 0x000fe20008000000 */
[----:B------:R-:W-:Y:S01]  /*84c0*/  CS2R R6, SRZ ;  /* 0x0000000000067805 */ /* 0x000fe2000001ff00 */
        /* <DEDUP_REMOVED lines=24> */
.L_x_6467:
        /* <DEDUP_REMOVED lines=30> */
[----:B------:R-:W-:Y:S01]  /*8830*/  IMAD.WIDE.U32 R24, R26, R24, R6 ;  /* 0x000000181a187225 */ /* 0x000fe200078e0006 */
[----:B------:R0:W2:Y:S04]  /*8840*/  LDG.E.64.CONSTANT R12, desc[UR6][R36.64] ;  /* 0x00000006240c7981 */ /* 0x0000a8000c1e9b00 */
[----:B------:R-:W2:Y:S01]  /*8850*/  LDG.E.64 R6, desc[UR6][R14.64+0x20] ;  /* 0x000020060e067981 */ /* 0x000ea2000c1e1b00 */
        /* <DEDUP_REMOVED lines=106> */
.L_x_6466:
        /* <DEDUP_REMOVED lines=10> */
[----:B------:R-:W-:-:S04]  /*8fa0*/  IADD3 R42, P0, R12, UR15, RZ ;  /* 0x0000000f0c2a7c10 */ /* 0x000fc8000ff1e0ff */
[----:B------:R-:W-:Y:S02]  /*8fb0*/  IADD3.X R43, R13, UR14, RZ, P0, !PT ;  /* 0x0000000e0d2b7c10 */ /* 0x000fe400087fe4ff */
[----:B------:R-:W3:Y:S01]  /*8fc0*/  LDG.E.64 R12, desc[UR6][R26.64+0x8] ;  /* 0x000008061a0c7981 */ /* 0x000ee2000c1e1b00 */
[----:B------:R-:W-:-:S03]  /*8fd0*/  IADD3 R14, P0, R42, UR15, RZ ;  /* 0x0000000f2a0e7c10 */ /* 0x000fc6000ff1e0ff */
[----:B------:R-:W3:Y:S01]  /*8fe0*/  LDG.E.64.CONSTANT R24, desc[UR6][R42.64] ;  /* 0x000000062a187981 */ /* 0x000ee2000c1e9b00 */
        /* <DEDUP_REMOVED lines=10> */
[----:B------:R-:W-:Y:S01]  /*9090*/  IMAD.WIDE.U32 R6, R24, R12, R6 ;  /* 0x0000000c18067225 */ /* 0x000fe200078e0006 */
[----:B0-----:R-:W-:-:S03]  /*90a0*/  IADD3 R14, P0, R36, UR15, RZ ;  /* 0x0000000f240e7c10 */ /* 0x001fc6000ff1e0ff */
[----:B------:R-:W-:Y:S02]  /*90b0*/  IMAD R41, R24, R13, R41 ;  /* 0x0000000d18297224 */ /* 0x000fe400078e0229 */
        /* <DEDUP_REMOVED lines=50> */
.L_x_6468:
[----:B------:R-:W-:-:S04]  /*93e0*/  ISETP.NE.U32.AND P3, PT, R40, RZ, PT ;  /* 0x000000ff2800720c */ /* 0x000fc80003f65070 */
[----:B------:R-:W-:-:S13]  /*93f0*/  ISETP.NE.OR.EX P0, PT, R38, RZ, P0, P3 ;  /* 0x000000ff2600720c */ /* 0x000fda0000705730 */
[----:B------:R-:W-:Y:S05]  /*9400*/  @!P0 BRA `(.L_x_6464) ;  /* 0x0000000000ac8947 */ /* 0x000fea0003800000 */
.L_x_6465:
        /* <DEDUP_REMOVED lines=30> */
[----:B------:R-:W-:Y:S01]  /*95f0*/  UIADD3 UR4, UP0, UR4, 0x4, URZ ;  /* 0x0000000404047890 */ /* 0x000fe2000ff1e03f */
[----:B0-----:R-:W-:-:S03]  /*9600*/  IADD3 R12, P3, R30, UR15, RZ ;  /* 0x0000000f1e0c7c10 */ /* 0x001fc6000ff7e0ff */
[----:B------:R-:W-:Y:S01]  /*9610*/  UIADD3.X UR5, URZ, UR5, URZ, UP0, !UPT ;  /* 0x000000053f057290 */ /* 0x000fe200087fe43f */
        /* <DEDUP_REMOVED lines=8> */
[----:B------:R-:W-:Y:S01]  /*96a0*/  IADD3.X R13, R31, UR14, RZ, P3, !PT ;  /* 0x0000000e1f0d7c10 */ /* 0x000fe20009ffe4ff */
[----:B------:R-:W-:Y:S06]  /*96b0*/  @P0 BRA `(.L_x_6465) ;  /* 0xfffffffc00540947 */ /* 0x000fec000383ffff */
.L_x_6464:
[----:B------:R-:W-:Y:S05]  /*96c0*/  @!P2 BRA `(.L_x_6469) ;  /* 0x0000000000bca947 */ /* 0x000fea0003800000 */
[----:B------:R-:W-:Y:S01]  /*96d0*/  ULDC.64 UR12, c[0x0][0x220] ;  /* 0x00008800000c7ab9 */ /* 0x000fe20000000a00 */
[----:B------:R-:W-:Y:S01]  /*96e0*/  IMAD.U32 R15, RZ, RZ, UR4 ;  /* 0x00000004ff0f7e24 */ /* 0x000fe2000f8e00ff */
[----:B------:R-:W-:Y:S01]  /*96f0*/  ULDC.64 UR14, c[0x0][0x230] ;  /* 0x00008c00000e7ab9 */ /* 0x000fe20000000a00 */
[----:B------:R-:W-:Y:S01]  /*9700*/  IMAD R9, R9, UR12, RZ ;  /* 0x0000000c09097c24 */ /* 0x000fe2000f8e02ff */
[----:B------:R-:W-:Y:S01]  /*9710*/  ULEA UR9, UP0, UR4, UR14, 0x3 ;  /* 0x0000000e04097291 */ /* 0x000fe2000f80183f */
[----:B------:R-:W-:Y:S01]  /*9720*/  IMAD.WIDE.U32 R12, R8, UR12, RZ ;  /* 0x0000000c080c7c25 */ /* 0x000fe2000f8e00ff */
[----:B------:R-:W-:-:S03]  /*9730*/  UIMAD UR12, UR5, UR10, URZ ;  /* 0x0000000a050c72a4 */ /* 0x000fc6000f8e023f */
[----:B------:R-:W-:Y:S01]  /*9740*/  IMAD R9, R8, UR13, R9 ;  /* 0x0000000d08097c24 */ /* 0x000fe2000f8e0209 */
[----:B------:R-:W-:Y:S01]  /*9750*/  UIMAD UR12, UR4, UR11, UR12 ;  /* 0x0000000b040c72a4 */ /* 0x000fe2000f8e020c */
[----:B------:R-:W-:Y:S01]  /*9760*/  IMAD.U32 R8, RZ, RZ, UR9 ;  /* 0x00000009ff087e24 */ /* 0x000fe2000f8e00ff */
[----:B------:R-:W-:Y:S02]  /*9770*/  ULEA.HI.X UR4, UR4, UR15, UR5, 0x3, UP0 ;  /* 0x0000000f04047291 */ /* 0x000fe400080f1c05 */
[----:B------:R-:W-:-:S04]  /*9780*/  IADD3 R13, R13, R9, RZ ;  /* 0x000000090d0d7210 */ /* 0x000fc80007ffe0ff */
[----:B------:R-:W-:Y:S01]  /*9790*/  MOV R9, UR4 ;  /* 0x0000000400097c02 */ /* 0x000fe20008000f00 */
[----:B------:R-:W-:-:S05]  /*97a0*/  IMAD.WIDE.U32 R14, R15, UR10, R12 ;  /* 0x0000000a0f0e7c25 */ /* 0x000fca000f8e000c */
[----:B------:R-:W-:Y:S02]  /*97b0*/  IADD3 R13, R15, UR12, RZ ;  /* 0x0000000c0f0d7c10 */ /* 0x000fe4000fffe0ff */
[----:B------:R-:W-:-:S04]  /*97c0*/  LEA R12, P0, R14, R22, 0x3 ;  /* 0x000000160e0c7211 */ /* 0x000fc800078018ff */
[----:B------:R-:W-:Y:S02]  /*97d0*/  LEA.HI.X R13, R14, R23, R13, 0x3, P0 ;  /* 0x000000170e0d7211 */ /* 0x000fe400000f1c0d */
[----:B------:R-:W2:Y:S04]  /*97e0*/  LDG.E.64 R14, desc[UR6][R8.64] ;  /* 0x00000006080e7981 */ /* 0x000ea8000c1e1b00 */
        /* <DEDUP_REMOVED lines=29> */
.L_x_6469:
        /* <DEDUP_REMOVED lines=8> */
[----:B------:R-:W-:Y:S01]  /*9a40*/  IADD3.X R40, R29, -0x1, RZ, P0, !PT ;  /* 0xffffffff1d287810 */ /* 0x000fe200007fe4ff */
[----:B------:R-:W-:Y:S01]  /*9a50*/  IMAD.WIDE.U32 R8, R10, UR4, RZ ;  /* 0x000000040a087c25 */ /* 0x000fe2000f8e00ff */
[----:B------:R-:W-:Y:S01]  /*9a60*/  ISETP.GT.U32.AND P0, PT, R38, RZ, PT ;  /* 0x000000ff2600720c */ /* 0x000fe20003f04070 */
        /* <DEDUP_REMOVED lines=16> */
.L_x_6473:
        /* <DEDUP_REMOVED lines=12> */
[----:B------:R-:W-:-:S05]  /*9c30*/  IADD3.X R43, R45, UR14, RZ, P1, !PT ;  /* 0x0000000e2d2b7c10 */ /* 0x000fca0008ffe4ff */
[----:B------:R0:W4:Y:S01]  /*9c40*/  LDG.E.64.CONSTANT R26, desc[UR6][R42.64] ;  /* 0x000000062a1a7981 */ /* 0x000122000c1e9b00 */
[----:B------:R-:W-:-:S04]  /*9c50*/  IADD3 R30, P1, R42, UR15, RZ ;  /* 0x0000000f2a1e7c10 */ /* 0x000fc8000ff3e0ff */
[----:B------:R-:W-:Y:S01]  /*9c60*/  IADD3.X R31, R43, UR14, RZ, P1, !PT ;  /* 0x0000000e2b1f7c10 */ /* 0x000fe20008ffe4ff */
[-C--:B--2---:R-:W-:Y:S02]  /*9c70*/  IMAD R37, R37, R8.reuse, RZ ;  /* 0x0000000825257224 */ /* 0x084fe400078e02ff */
[----:B------:R-:W-:-:S04]  /*9c80*/  IMAD.WIDE.U32 R24, R36, R8, R24 ;  /* 0x0000000824187225 */ /* 0x000fc800078e0018 */
[----:B------:R-:W-:Y:S02]  /*9c90*/  IMAD R41, R36, R9, R37 ;  /* 0x0000000924297224 */ /* 0x000fe400078e0225 */
[----:B------:R1:W2:Y:S04]  /*9ca0*/  LDG.E.64.CONSTANT R36, desc[UR6][R30.64] ;  /* 0x000000061e247981 */ /* 0x0002a8000c1e9b00 */
[----:B------:R-:W2:Y:S01]  /*9cb0*/  LDG.E.64 R8, desc[UR6][R34.64+0x18] ;  /* 0x0000180622087981 */ /* 0x000ea2000c1e1b00 */
[----:B0-----:R-:W-:Y:S02]  /*9cc0*/  IADD3 R42, P1, R30, UR15, RZ ;  /* 0x0000000f1e2a7c10 */ /* 0x001fe4000ff3e0ff */
[----:B------:R-:W-:Y:S01]  /*9cd0*/  IADD3 R25, R25, R41, RZ ;  /* 0x0000002919197210 */ /* 0x000fe20007ffe0ff */
[----:B---3--:R-:W-:Y:S01]  /*9ce0*/  IMAD R41, R13, R14, RZ ;  /* 0x0000000e0d297224 */ /* 0x008fe200078e02ff */
[----:B------:R-:W-:-:S03]  /*9cf0*/  IADD3.X R43, R31, UR14, RZ, P1, !PT ;  /* 0x0000000e1f2b7c10 */ /* 0x000fc60008ffe4ff */
[C---:B------:R-:W-:Y:S02]  /*9d00*/  IMAD R41, R12.reuse, R15, R41 ;  /* 0x0000000f0c297224 */ /* 0x040fe400078e0229 */
[----:B------:R-:W-:Y:S02]  /*9d10*/  IMAD.WIDE.U32 R12, R12, R14, R24 ;  /* 0x0000000e0c0c7225 */ /* 0x000fe400078e0018 */
[----:B------:R0:W3:Y:S01]  /*9d20*/  LDG.E.64.CONSTANT R24, desc[UR6][R42.64] ;  /* 0x000000062a187981 */ /* 0x0000e2000c1e9b00 */
[----:B-1----:R-:W-:-:S03]  /*9d30*/  IADD3 R30, P1, R42, UR15, RZ ;  /* 0x0000000f2a1e7c10 */ /* 0x002fc6000ff3e0ff */
[----:B------:R-:W3:Y:S01]  /*9d40*/  LDG.E.64 R14, desc[UR6][R34.64+0x20] ;  /* 0x00002006220e7981 */ /* 0x000ee2000c1e1b00 */
[-C--:B----4-:R-:W-:Y:S01]  /*9d50*/  IMAD R27, R27, R28.reuse, RZ ;  /* 0x0000001c1b1b7224 */ /* 0x090fe200078e02ff */
[----:B------:R-:W-:Y:S01]  /*9d60*/  IADD3.X R31, R43, UR14, RZ, P1, !PT ;  /* 0x0000000e2b1f7c10 */ /* 0x000fe20008ffe4ff */
[----:B------:R-:W-:Y:S02]  /*9d70*/  IMAD.IADD R13, R13, 0x1, R41 ;  /* 0x000000010d0d7824 */ /* 0x000fe400078e0229 */
[C---:B------:R-:W-:Y:S02]  /*9d80*/  IMAD R29, R26.reuse, R29, R27 ;  /* 0x0000001d1a1d7224 */ /* 0x040fe400078e021b */
[----:B------:R-:W-:Y:S01]  /*9d90*/  IMAD.WIDE.U32 R12, R26, R28, R12 ;  /* 0x0000001c1a0c7225 */ /* 0x000fe200078e000c */
[----:B------:R1:W4:Y:S04]  /*9da0*/  LDG.E.64.CONSTANT R44, desc[UR6][R30.64] ;  /* 0x000000061e2c7981 */ /* 0x000328000c1e9b00 */
[----:B------:R-:W4:Y:S01]  /*9db0*/  LDG.E.64 R26, desc[UR6][R34.64+0x28] ;  /* 0x00002806221a7981 */ /* 0x000f22000c1e1b00 */
[----:B------:R-:W-:-:S02]  /*9dc0*/  IADD3 R28, P1, R30, UR15, RZ ;  /* 0x0000000f1e1c7c10 */ /* 0x000fc4000ff3e0ff */
[----:B------:R-:W-:Y:S02]  /*9dd0*/  IADD3 R13, R13, R29, RZ ;  /* 0x0000001d0d0d7210 */ /* 0x000fe40007ffe0ff */
[----:B------:R-:W-:Y:S01]  /*9de0*/  IADD3.X R29, R31, UR14, RZ, P1, !PT ;  /* 0x0000000e1f1d7c10 */ /* 0x000fe20008ffe4ff */
[-C--:B--2---:R-:W-:Y:S02]  /*9df0*/  IMAD R37, R37, R8.reuse, RZ ;  /* 0x0000000825257224 */ /* 0x084fe400078e02ff */
[C---:B0-----:R-:W-:Y:S02]  /*9e00*/  IMAD.WIDE.U32 R42, R36.reuse, R8, R12 ;  /* 0x00000008242a7225 */ /* 0x041fe400078e000c */
[----:B------:R-:W2:Y:S02]  /*9e10*/  LDG.E.64.CONSTANT R12, desc[UR6][R28.64] ;  /* 0x000000061c0c7981 */ /* 0x000ea4000c1e9b00 */
[----:B------:R-:W-:Y:S02]  /*9e20*/  IMAD R37, R36, R9, R37 ;  /* 0x0000000924257224 */ /* 0x000fe400078e0225 */
[----:B------:R-:W2:Y:S01]  /*9e30*/  LDG.E.64 R8, desc[UR6][R34.64+0x30] ;  /* 0x0000300622087981 */ /* 0x000ea2000c1e1b00 */
[----:B-1----:R-:W-:Y:S01]  /*9e40*/  IADD3 R30, P1, R28, UR15, RZ ;  /* 0x0000000f1c1e7c10 */ /* 0x002fe2000ff3e0ff */
[----:B------:R-:W-:-:S03]  /*9e50*/  IMAD.IADD R43, R43, 0x1, R37 ;  /* 0x000000012b2b7824 */ /* 0x000fc600078e0225 */
[----:B------:R-:W-:Y:S02]  /*9e60*/  IADD3.X R31, R29, UR14, RZ, P1, !PT ;  /* 0x0000000e1d1f7c10 */ /* 0x000fe40008ffe4ff */
[----:B------:R-:W5:Y:S01]  /*9e70*/  LDG.E.64 R28, desc[UR6][R34.64+0x38] ;  /* 0x00003806221c7981 */ /* 0x000f62000c1e1b00 */
[----:B---3--:R-:W-:-:S03]  /*9e80*/  IMAD R25, R25, R14, RZ ;  /* 0x0000000e19197224 */ /* 0x008fc600078e02ff */
[----:B------:R2:W5:Y:S01]  /*9e90*/  LDG.E.64.CONSTANT R36, desc[UR6][R30.64] ;  /* 0x000000061e247981 */ /* 0x000562000c1e9b00 */
[C---:B------:R-:W-:Y:S02]  /*9ea0*/  IMAD R25, R24.reuse, R15, R25 ;  /* 0x0000000f18197224 */ /* 0x040fe400078e0219 */
[----:B------:R-:W-:Y:S01]  /*9eb0*/  IMAD.WIDE.U32 R14, R24, R14, R42 ;  /* 0x0000000e180e7225 */ /* 0x000fe200078e002a */
[----:B------:R-:W-:-:S04]  /*9ec0*/  IADD3 R24, P1, R30, UR15, RZ ;  /* 0x0000000f1e187c10 */ /* 0x000fc8000ff3e0ff */
[----:B------:R-:W-:Y:S01]  /*9ed0*/  IADD3 R15, R15, R25, RZ ;  /* 0x000000190f0f7210 */ /* 0x000fe20007ffe0ff */
[----:B----4-:R-:W-:Y:S01]  /*9ee0*/  IMAD R41, R45, R26, RZ ;  /* 0x0000001a2d297224 */ /* 0x010fe200078e02ff */
[----:B------:R-:W-:-:S03]  /*9ef0*/  IADD3.X R25, R31, UR14, RZ, P1, !PT ;  /* 0x0000000e1f197c10 */ /* 0x000fc60008ffe4ff */
[C---:B------:R-:W-:Y:S02]  /*9f00*/  IMAD R41, R44.reuse, R27, R41 ;  /* 0x0000001b2c297224 */ /* 0x040fe400078e0229 */
[----:B------:R-:W-:Y:S01]  /*9f10*/  IMAD.WIDE.U32 R14, R44, R26, R14 ;  /* 0x0000001a2c0e7225 */ /* 0x000fe200078e000e */
[----:B------:R5:W3:Y:S04]  /*9f20*/  LDG.E.64.CONSTANT R42, desc[UR6][R24.64] ;  /* 0x00000006182a7981 */ /* 0x000ae8000c1e9b00 */
[----:B------:R-:W3:Y:S01]  /*9f30*/  LDG.E.64 R26, desc[UR6][R34.64+0x40] ;  /* 0x00004006221a7981 */ /* 0x000ee2000c1e1b00 */
        /* <DEDUP_REMOVED lines=8> */
[----:B------:R-:W-:Y:S01]  /*9fc0*/  IADD3 R9, R9, R31, RZ ;  /* 0x0000001f09097210 */ /* 0x000fe20007ffe0ff */
[----:B-----5:R-:W-:-:S04]  /*9fd0*/  IMAD R25, R37, R28, RZ ;  /* 0x0000001c25197224 */ /* 0x020fc800078e02ff */
[C---:B------:R-:W-:Y:S02]  /*9fe0*/  IMAD R25, R36.reuse, R29, R25 ;  /* 0x0000001d24197224 */ /* 0x040fe400078e0219 */
[----:B------:R-:W-:Y:S01]  /*9ff0*/  IMAD.WIDE.U32 R8, R36, R28, R8 ;  /* 0x0000001c24087225 */ /* 0x000fe200078e0008 */
[----:B------:R-:W-:Y:S01]  /*a000*/  IADD3 R28, P1, R44, UR15, RZ ;  /* 0x0000000f2c1c7c10 */ /* 0x000fe2000ff3e0ff */
[----:B------:R-:W4:Y:S02]  /*a010*/  LDG.E.64 R36, desc[UR6][R34.64+0x50] ;  /* 0x0000500622247981 */ /* 0x000f24000c1e1b00 */
[----:B------:R-:W-:Y:S01]  /*a020*/  IMAD.IADD R9, R9, 0x1, R25 ;  /* 0x0000000109097824 */ /* 0x000fe200078e0219 */
[----:B------:R-:W-:Y:S01]  /*a030*/  IADD3.X R29, R45, UR14, RZ, P1, !PT ;  /* 0x0000000e2d1d7c10 */ /* 0x000fe20008ffe4ff */
[----:B---3--:R-:W-:Y:S01]  /*a040*/  IMAD R25, R43, R26, RZ ;  /* 0x0000001a2b197224 */ /* 0x008fe200078e02ff */
[----:B------:R-:W-:-:S03]  /*a050*/  IADD3 R24, P1, R28, UR15, RZ ;  /* 0x0000000f1c187c10 */ /* 0x000fc6000ff3e0ff */
[C---:B------:R-:W-:Y:S02]  /*a060*/  IMAD R25, R42.reuse, R27, R25 ;  /* 0x0000001b2a197224 */ /* 0x040fe400078e0219 */
[----:B------:R-:W-:Y:S02]  /*a070*/  IMAD.WIDE.U32 R26, R42, R26, R8 ;  /* 0x0000001a2a1a7225 */ /* 0x000fe400078e0008 */
[----:B------:R-:W4:Y:S03]  /*a080*/  LDG.E.64.CONSTANT R42, desc[UR6][R28.64] ;  /* 0x000000061c2a7981 */ /* 0x000f26000c1e9b00 */
[----:B------:R-:W-:Y:S02]  /*a090*/  IADD3 R27, R27, R25, RZ ;  /* 0x000000191b1b7210 */ /* 0x000fe40007ffe0ff */
[----:B------:R-:W-:Y:S02]  /*a0a0*/  IADD3.X R25, R29, UR14, RZ, P1, !PT ;  /* 0x0000000e1d197c10 */ /* 0x000fe40008ffe4ff */
[----:B------:R-:W-:-:S03]  /*a0b0*/  IADD3 R8, P1, R24, UR15, RZ ;  /* 0x0000000f18087c10 */ /* 0x000fc6000ff3e0ff */
[----:B------:R0:W3:Y:S01]  /*a0c0*/  LDG.E.64.CONSTANT R30, desc[UR6][R24.64] ;  /* 0x00000006181e7981 */ /* 0x0000e2000c1e9b00 */
[----:B------:R-:W-:-:S03]  /*a0d0*/  IADD3.X R9, R25, UR14, RZ, P1, !PT ;  /* 0x0000000e19097c10 */ /* 0x000fc60008ffe4ff */
[----:B------:R-:W3:Y:S01]  /*a0e0*/  LDG.E.64 R28, desc[UR6][R34.64+0x58] ;  /* 0x00005806221c7981 */ /* 0x000ee2000c1e1b00 */
[----:B--2---:R-:W-:-:S04]  /*a0f0*/  IMAD R41, R15, R12, RZ ;  /* 0x0000000c0f297224 */ /* 0x004fc800078e02ff */
[C---:B------:R-:W-:Y:S02]  /*a100*/  IMAD R41, R14.reuse, R13, R41 ;  /* 0x0000000d0e297224 */ /* 0x040fe400078e0229 */
[----:B------:R-:W-:Y:S02]  /*a110*/  IMAD.WIDE.U32 R12, R14, R12, R26 ;  /* 0x0000000c0e0c7225 */ /* 0x000fe400078e001a */
[----:B------:R1:W2:Y:S04]  /*a120*/  LDG.E.64.CONSTANT R26, desc[UR6][R8.64] ;  /* 0x00000006081a7981 */ /* 0x0002a8000c1e9b00 */
[----:B------:R-:W2:Y:S01]  /*a130*/  LDG.E.64 R14, desc[UR6][R34.64+0x60] ;  /* 0x00006006220e7981 */ /* 0x000ea2000c1e1b00 */
[----:B------:R-:W-:Y:S02]  /*a140*/  IMAD.IADD R13, R13, 0x1, R41 ;  /* 0x000000010d0d7824 */ /* 0x000fe400078e0229 */
[----:B----4-:R-:W-:-:S02]  /*a150*/  IMAD R41, R43, R36, RZ ;  /* 0x000000242b297224 */ /* 0x010fc400078e02ff */
[----:B0-----:R-:W-:Y:S01]  /*a160*/  IMAD.WIDE.U32 R24, R42, R36, R12 ;  /* 0x000000242a187225 */ /* 0x001fe200078e000c */
[----:B------:R-:W-:-:S03]  /*a170*/  IADD3 R12, P1, R8, UR15, RZ ;  /* 0x0000000f080c7c10 */ /* 0x000fc6000ff3e0ff */
[----:B------:R-:W-:Y:S01]  /*a180*/  IMAD R41, R42, R37, R41 ;  /* 0x000000252a297224 */ /* 0x000fe200078e0229 */
[----:B------:R-:W-:-:S04]  /*a190*/  IADD3.X R13, R9, UR14, RZ, P1, !PT ;  /* 0x0000000e090d7c10 */ /* 0x000fc80008ffe4ff */
[----:B------:R-:W-:Y:S01]  /*a1a0*/  IADD3 R25, R25, R41, RZ ;  /* 0x0000002919197210 */ /* 0x000fe20007ffe0ff */
[-C--:B---3--:R-:W-:Y:S02]  /*a1b0*/  IMAD R31, R31, R28.reuse, RZ ;  /* 0x0000001c1f1f7224 */ /* 0x088fe400078e02ff */
[----:B-1----:R-:W-:-:S03]  /*a1c0*/  IMAD.WIDE.U32 R8, R30, R28, R24 ;  /* 0x0000001c1e087225 */ /* 0x002fc600078e0018 */
[----:B------:R-:W3:Y:S01]  /*a1d0*/  LDG.E.64 R24, desc[UR6][R34.64+0x68] ;  /* 0x0000680622187981 */ /* 0x000ee2000c1e1b00 */
[----:B------:R-:W-:Y:S01]  /*a1e0*/  IMAD R31, R30, R29, R31 ;  /* 0x0000001d1e1f7224 */ /* 0x000fe200078e021f */
[----:B------:R-:W-:Y:S02]  /*a1f0*/  IADD3 R30, P1, R12, UR15, RZ ;  /* 0x0000000f0c1e7c10 */ /* 0x000fe4000ff3e0ff */
[----:B------:R-:W3:Y:S01]  /*a200*/  LDG.E.64.CONSTANT R28, desc[UR6][R12.64] ;  /* 0x000000060c1c7981 */ /* 0x000ee2000c1e9b00 */
[----:B------:R-:W-:Y:S01]  /*a210*/  IMAD.IADD R9, R9, 0x1, R31 ;  /* 0x0000000109097824 */ /* 0x000fe200078e021f */
        /* <DEDUP_REMOVED lines=10> */
[----:B------:R-:W-:Y:S02]  /*a2c0*/  IADD3 R15, R15, R41, RZ ;  /* 0x000000290f0f7210 */ /* 0x000fe40007ffe0ff */
[----:B------:R-:W-:-:S04]  /*a2d0*/  IADD3 R38, P1, R38, -0x10, RZ ;  /* 0xfffffff026267810 */ /* 0x000fc80007f3e0ff */
[----:B------:R-:W-:Y:S02]  /*a2e0*/  IADD3.X R40, R40, -0x1, RZ, P1, !PT ;  /* 0xffffffff28287810 */ /* 0x000fe40000ffe4ff */
[----:B------:R-:W-:Y:S01]  /*a2f0*/  ISETP.GT.U32.AND P1, PT, R38, 0xc, PT ;  /* 0x0000000c2600780c */ /* 0x000fe20003f24070 */
[-C--:B---3--:R-:W-:Y:S02]  /*a300*/  IMAD R29, R29, R24.reuse, RZ ;  /* 0x000000181d1d7224 */ /* 0x088fe400078e02ff */
[----:B------:R-:W-:-:S04]  /*a310*/  IMAD.WIDE.U32 R14, R28, R24, R14 ;  /* 0x000000181c0e7225 */ /* 0x000fc800078e000e */
[----:B------:R-:W-:-:S04]  /*a320*/  IMAD R29, R28, R25, R29 ;  /* 0x000000191c1d7224 */ /* 0x000fc800078e021d */
[----:B------:R-:W-:Y:S01]  /*a330*/  IMAD.IADD R15, R15, 0x1, R29 ;  /* 0x000000010f0f7824 */ /* 0x000fe200078e021d */
[----:B------:R-:W-:Y:S01]  /*a340*/  ISETP.GT.AND.EX P1, PT, R40, RZ, PT, P1 ;  /* 0x000000ff2800720c */ /* 0x000fe20003f24310 */
[----:B------:R-:W-:-:S04]  /*a350*/  UIADD3 UR4, UP0, UR4, 0x10, URZ ;  /* 0x0000001004047890 */ /* 0x000fc8000ff1e03f */
[----:B------:R-:W-:Y:S01]  /*a360*/  UIADD3.X UR5, URZ, UR5, URZ, UP0, !UPT ;  /* 0x000000053f057290 */ /* 0x000fe200087fe43f */
[-C--:B----4-:R-:W-:Y:S02]  /*a370*/  IMAD R25, R37, R26.reuse, RZ ;  /* 0x0000001a25197224 */ /* 0x090fe400078e02ff */
[----:B------:R-:W-:-:S04]  /*a380*/  IMAD.WIDE.U32 R14, R36, R26, R14 ;  /* 0x0000001a240e7225 */ /* 0x000fc800078e000e */
[----:B------:R-:W-:-:S05]  /*a390*/  IMAD R25, R36, R27, R25 ;  /* 0x0000001b24197224 */ /* 0x000fca00078e0219 */
[----:B------:R-:W-:Y:S01]  /*a3a0*/  IADD3 R15, R15, R25, RZ ;  /* 0x000000190f0f7210 */ /* 0x000fe20007ffe0ff */
[----:B-----5:R-:W-:-:S04]  /*a3b0*/  IMAD R25, R43, R12, RZ ;  /* 0x0000000c2b197224 */ /* 0x020fc800078e02ff */
[C---:B------:R-:W-:Y:S02]  /*a3c0*/  IMAD R13, R42.reuse, R13, R25 ;  /* 0x0000000d2a0d7224 */ /* 0x040fe400078e0219 */
[----:B------:R-:W-:Y:S01]  /*a3d0*/  IMAD.WIDE.U32 R24, R42, R12, R14 ;  /* 0x0000000c2a187225 */ /* 0x000fe200078e000e */
[----:B------:R-:W-:-:S03]  /*a3e0*/  IADD3 R12, P3, R8, UR15, RZ ;  /* 0x0000000f080c7c10 */ /* 0x000fc6000ff7e0ff */
[----:B------:R-:W-:Y:S01]  /*a3f0*/  IMAD.IADD R25, R25, 0x1, R13 ;  /* 0x0000000119197824 */ /* 0x000fe200078e020d */
[----:B------:R-:W-:Y:S01]  /*a400*/  IADD3.X R13, R9, UR14, RZ, P3, !PT ;  /* 0x0000000e090d7c10 */ /* 0x000fe20009ffe4ff */
[----:B------:R-:W-:Y:S08]  /*a410*/  @P1 BRA `(.L_x_6473) ;  /* 0xfffffff400d41947 */ /* 0x000ff0000383ffff */
.L_x_6472:
        /* <DEDUP_REMOVED lines=16> */
[----:B------:R-:W-:-:S05]  /*a520*/  IADD3.X R45, R35, UR14, RZ, P0, !PT ;  /* 0x0000000e232d7c10 */ /* 0x000fca00087fe4ff */
[----:B------:R-:W4:Y:S01]  /*a530*/  LDG.E.64.CONSTANT R42, desc[UR6][R44.64] ;  /* 0x000000062c2a7981 */ /* 0x000f22000c1e9b00 */
[-C--:B--2---:R-:W-:Y:S02]  /*a540*/  IMAD R31, R31, R26.reuse, RZ ;  /* 0x0000001a1f1f7224 */ /* 0x084fe400078e02ff */
[----:B------:R-:W-:Y:S01]  /*a550*/  IMAD.WIDE.U32 R28, R30, R26, R24 ;  /* 0x0000001a1e1c7225 */ /* 0x000fe200078e0018 */
[----:B------:R-:W-:-:S03]  /*a560*/  IADD3 R26, P0, R44, UR15, RZ ;  /* 0x0000000f2c1a7c10 */ /* 0x000fc6000ff1e0ff */
[----:B------:R-:W-:Y:S01]  /*a570*/  IMAD R31, R30, R27, R31 ;  /* 0x0000001b1e1f7224 */ /* 0x000fe200078e021f */
[----:B------:R-:W-:Y:S02]  /*a580*/  IADD3.X R27, R45, UR14, RZ, P0, !PT ;  /* 0x0000000e2d1b7c10 */ /* 0x000fe400087fe4ff */
[----:B------:R-:W-:Y:S02]  /*a590*/  IADD3 R24, P0, R26, UR15, RZ ;  /* 0x0000000f1a187c10 */ /* 0x000fe4000ff1e0ff */
[----:B------:R-:W-:Y:S01]  /*a5a0*/  IADD3 R29, R29, R31, RZ ;  /* 0x0000001f1d1d7210 */ /* 0x000fe20007ffe0ff */
[----:B------:R0:W2:Y:S01]  /*a5b0*/  LDG.E.64.CONSTANT R34, desc[UR6][R26.64] ;  /* 0x000000061a227981 */ /* 0x0000a2000c1e9b00 */
[----:B---3--:R-:W-:-:S03]  /*a5c0*/  IMAD R41, R13, R8, RZ ;  /* 0x000000080d297224 */ /* 0x008fc600078e02ff */
[----:B------:R-:W2:Y:S01]  /*a5d0*/  LDG.E.64 R30, desc[UR6][R14.64+0x18] ;  /* 0x000018060e1e7981 */ /* 0x000ea2000c1e1b00 */
[----:B------:R-:W-:Y:S01]  /*a5e0*/  IADD3.X R25, R27, UR14, RZ, P0, !PT ;  /* 0x0000000e1b197c10 */ /* 0x000fe200087fe4ff */
[C---:B------:R-:W-:Y:S02]  /*a5f0*/  IMAD R41, R12.reuse, R9, R41 ;  /* 0x000000090c297224 */ /* 0x040fe400078e0229 */
[----:B------:R-:W-:Y:S02]  /*a600*/  IMAD.WIDE.U32 R8, R12, R8, R28 ;  /* 0x000000080c087225 */ /* 0x000fe400078e001c */
[----:B------:R1:W3:Y:S04]  /*a610*/  LDG.E.64.CONSTANT R28, desc[UR6][R24.64] ;  /* 0x00000006181c7981 */ /* 0x0002e8000c1e9b00 */
[----:B------:R-:W3:Y:S01]  /*a620*/  LDG.E.64 R12, desc[UR6][R14.64+0x20] ;  /* 0x000020060e0c7981 */ /* 0x000ee2000c1e1b00 */
[----:B------:R-:W-:-:S02]  /*a630*/  IMAD.IADD R9, R9, 0x1, R41 ;  /* 0x0000000109097824 */ /* 0x000fc400078e0229 */
[-C--:B----4-:R-:W-:Y:S02]  /*a640*/  IMAD R41, R43, R36.reuse, RZ ;  /* 0x000000242b297224 */ /* 0x090fe400078e02ff */
[----:B0-----:R-:W-:Y:S01]  /*a650*/  IMAD.WIDE.U32 R26, R42, R36, R8 ;  /* 0x000000242a1a7225 */ /* 0x001fe200078e0008 */
[----:B------:R-:W-:-:S03]  /*a660*/  IADD3 R8, P0, R24, UR15, RZ ;  /* 0x0000000f18087c10 */ /* 0x000fc6000ff1e0ff */
[----:B------:R-:W-:Y:S01]  /*a670*/  IMAD R41, R42, R37, R41 ;  /* 0x000000252a297224 */ /* 0x000fe200078e0229 */
[----:B------:R-:W-:-:S04]  /*a680*/  IADD3.X R9, R25, UR14, RZ, P0, !PT ;  /* 0x0000000e19097c10 */ /* 0x000fc800087fe4ff */
[----:B------:R-:W-:Y:S01]  /*a690*/  IADD3 R27, R27, R41, RZ ;  /* 0x000000291b1b7210 */ /* 0x000fe20007ffe0ff */
[-C--:B--2---:R-:W-:Y:S02]  /*a6a0*/  IMAD R35, R35, R30.reuse, RZ ;  /* 0x0000001e23237224 */ /* 0x084fe400078e02ff */
[----:B-1----:R-:W-:-:S03]  /*a6b0*/  IMAD.WIDE.U32 R24, R34, R30, R26 ;  /* 0x0000001e22187225 */ /* 0x002fc600078e001a */
[----:B------:R-:W2:Y:S01]  /*a6c0*/  LDG.E.64 R26, desc[UR6][R14.64+0x28] ;  /* 0x000028060e1a7981 */ /* 0x000ea2000c1e1b00 */
[----:B------:R-:W-:Y:S01]  /*a6d0*/  IMAD R35, R34, R31, R35 ;  /* 0x0000001f22237224 */ /* 0x000fe200078e0223 */
[----:B------:R-:W-:Y:S02]  /*a6e0*/  IADD3 R34, P0, R8, UR15, RZ ;  /* 0x0000000f08227c10 */ /* 0x000fe4000ff1e0ff */
[----:B------:R-:W2:Y:S01]  /*a6f0*/  LDG.E.64.CONSTANT R30, desc[UR6][R8.64] ;  /* 0x00000006081e7981 */ /* 0x000ea2000c1e9b00 */
[----:B------:R-:W-:Y:S01]  /*a700*/  IMAD.IADD R25, R25, 0x1, R35 ;  /* 0x0000000119197824 */ /* 0x000fe200078e0223 */
[----:B------:R-:W-:Y:S01]  /*a710*/  IADD3.X R35, R9, UR14, RZ, P0, !PT ;  /* 0x0000000e09237c10 */ /* 0x000fe200087fe4ff */
[-C--:B---3--:R-:W-:Y:S02]  /*a720*/  IMAD R41, R29, R12.reuse, RZ ;  /* 0x0000000c1d297224 */ /* 0x088fe400078e02ff */
[----:B------:R-:W-:Y:S01]  /*a730*/  IMAD.WIDE.U32 R24, R28, R12, R24 ;  /* 0x0000000c1c187225 */ /* 0x000fe200078e0018 */
[----:B------:R-:W-:Y:S01]  /*a740*/  IADD3 R12, P0, R34, UR15, RZ ;  /* 0x0000000f220c7c10 */ /* 0x000fe2000ff1e0ff */
[----:B------:R-:W3:Y:S02]  /*a750*/  LDG.E.64.CONSTANT R36, desc[UR6][R34.64] ;  /* 0x0000000622247981 */ /* 0x000ee4000c1e9b00 */
[----:B------:R-:W-:-:S02]  /*a760*/  IMAD R41, R28, R13, R41 ;  /* 0x0000000d1c297224 */ /* 0x000fc400078e0229 */
[----:B------:R-:W3:Y:S01]  /*a770*/  LDG.E.64 R28, desc[UR6][R14.64+0x30] ;  /* 0x000030060e1c7981 */ /* 0x000ee2000c1e1b00 */
[----:B------:R-:W-:-:S03]  /*a780*/  IADD3.X R13, R35, UR14, RZ, P0, !PT ;  /* 0x0000000e230d7c10 */ /* 0x000fc600087fe4ff */
[----:B------:R-:W4:Y:S04]  /*a790*/  LDG.E.64 R8, desc[UR6][R14.64+0x38] ;  /* 0x000038060e087981 */ /* 0x000f28000c1e1b00 */
[----:B------:R0:W4:Y:S01]  /*a7a0*/  LDG.E.64.CONSTANT R42, desc[UR6][R12.64] ;  /* 0x000000060c2a7981 */ /* 0x000122000c1e9b00 */
[----:B------:R-:W-:Y:S02]  /*a7b0*/  IADD3 R25, R25, R41, RZ ;  /* 0x0000002919197210 */ /* 0x000fe40007ffe0ff */
[----:B------:R-:W-:Y:S01]  /*a7c0*/  IADD3 R38, P3, R38, -0x8, RZ ;  /* 0xfffffff826267810 */ /* 0x000fe20007f7e0ff */
[----:B------:R-:W-:Y:S01]  /*a7d0*/  UIADD3 UR4, UP0, UR4, 0x8, URZ ;  /* 0x0000000804047890 */ /* 0x000fe2000ff1e03f */
[----:B------:R-:W-:Y:S02]  /*a7e0*/  PLOP3.LUT P0, PT, PT, PT, PT, 0x8, 0x0 ;  /* 0x000000000000781c */ /* 0x000fe40003f0e170 */
[----:B0-----:R-:W-:-:S02]  /*a7f0*/  IADD3 R12, P1, R12, UR15, RZ ;  /* 0x0000000f0c0c7c10 */ /* 0x001fc4000ff3e0ff */
[----:B------:R-:W-:Y:S02]  /*a800*/  IADD3.X R40, R40, -0x1, RZ, P3, !PT ;  /* 0xffffffff28287810 */ /* 0x000fe40001ffe4ff */
[----:B------:R-:W-:Y:S01]  /*a810*/  IADD3.X R13, R13, UR14, RZ, P1, !PT ;  /* 0x0000000e0d0d7c10 */ /* 0x000fe20008ffe4ff */
[----:B------:R-:W-:Y:S01]  /*a820*/  UIADD3.X UR5, URZ, UR5, URZ, UP0, !UPT ;  /* 0x000000053f057290 */ /* 0x000fe200087fe43f */
[-C--:B--2---:R-:W-:Y:S02]  /*a830*/  IMAD R31, R31, R26.reuse, RZ ;  /* 0x0000001a1f1f7224 */ /* 0x084fe400078e02ff */
[----:B------:R-:W-:-:S04]  /*a840*/  IMAD.WIDE.U32 R24, R30, R26, R24 ;  /* 0x0000001a1e187225 */ /* 0x000fc800078e0018 */
[----:B------:R-:W-:-:S04]  /*a850*/  IMAD R31, R30, R27, R31 ;  /* 0x0000001b1e1f7224 */ /* 0x000fc800078e021f */
[----:B------:R-:W-:Y:S02]  /*a860*/  IMAD.IADD R25, R25, 0x1, R31 ;  /* 0x0000000119197824 */ /* 0x000fe400078e021f */
[-C--:B---3--:R-:W-:Y:S02]  /*a870*/  IMAD R27, R37, R28.reuse, RZ ;  /* 0x0000001c251b7224 */ /* 0x088fe400078e02ff */
[----:B------:R-:W-:-:S04]  /*a880*/  IMAD.WIDE.U32 R14, R36, R28, R24 ;  /* 0x0000001c240e7225 */ /* 0x000fc800078e0018 */
[----:B------:R-:W-:Y:S02]  /*a890*/  IMAD R27, R36, R29, R27 ;  /* 0x0000001d241b7224 */ /* 0x000fe400078e021b */
[----:B----4-:R-:W-:-:S03]  /*a8a0*/  IMAD R25, R43, R8, RZ ;  /* 0x000000082b197224 */ /* 0x010fc600078e02ff */
[----:B------:R-:W-:Y:S01]  /*a8b0*/  IADD3 R15, R15, R27, RZ ;  /* 0x0000001b0f0f7210 */ /* 0x000fe20007ffe0ff */
[C---:B------:R-:W-:Y:S02]  /*a8c0*/  IMAD R9, R42.reuse, R9, R25 ;  /* 0x000000092a097224 */ /* 0x040fe400078e0219 */
[----:B------:R-:W-:-:S04]  /*a8d0*/  IMAD.WIDE.U32 R24, R42, R8, R14 ;  /* 0x000000082a187225 */ /* 0x000fc800078e000e */
[----:B------:R-:W-:-:S07]  /*a8e0*/  IMAD.IADD R25, R25, 0x1, R9 ;  /* 0x0000000119197824 */ /* 0x000fce00078e0209 */
.L_x_6474:
[----:B------:R-:W-:-:S04]  /*a8f0*/  ISETP.NE.U32.AND P1, PT, R38, RZ, PT ;  /* 0x000000ff2600720c */ /* 0x000fc80003f25070 */
[----:B------:R-:W-:-:S13]  /*a900*/  ISETP.NE.OR.EX P0, PT, R40, RZ, P0, P1 ;  /* 0x000000ff2800720c */ /* 0x000fda0000705710 */
[----:B------:R-:W-:Y:S05]  /*a910*/  @!P0 BRA `(.L_x_6470) ;  /* 0x0000000000ac8947 */ /* 0x000fea0003800000 */
.L_x_6471:
        /* <DEDUP_REMOVED lines=13> */
[----:B------:R0:W5:Y:S01]  /*a9f0*/  LDG.E.64 R42, desc[UR6][R8.64+0x18] ;  /* 0x00001806082a7981 */ /* 0x000162000c1e1b00 */
        /* <DEDUP_REMOVED lines=19> */
[----:B0-----:R-:W-:-:S04]  /*ab30*/  IMAD.WIDE.U32 R8, R36, R26, R24 ;  /* 0x0000001a24087225 */ /* 0x001fc800078e0018 */
[----:B------:R-:W-:Y:S02]  /*ab40*/  IMAD R27, R37, R26, R27 ;  /* 0x0000001a251b7224 */ /* 0x000fe400078e021b */
[----:B-----5:R-:W-:-:S03]  /*ab50*/  IMAD R13, R13, R42, RZ ;  /* 0x0000002a0d0d7224 */ /* 0x020fc600078e02ff */
[----:B------:R-:W-:Y:S01]  /*ab60*/  IADD3 R9, R9, R27, RZ ;  /* 0x0000001b09097210 */ /* 0x000fe20007ffe0ff */
[-C--:B------:R-:W-:Y:S02]  /*ab70*/  IMAD R13, R43, R12.reuse, R13 ;  /* 0x0000000c2b0d7224 */ /* 0x080fe400078e020d */
[----:B------:R-:W-:Y:S01]  /*ab80*/  IMAD.WIDE.U32 R24, R42, R12, R8 ;  /* 0x0000000c2a187225 */ /* 0x000fe200078e0008 */
[----:B------:R-:W-:-:S03]  /*ab90*/  IADD3 R12, P1, R14, UR15, RZ ;  /* 0x0000000f0e0c7c10 */ /* 0x000fc6000ff3e0ff */
[----:B------:R-:W-:Y:S01]  /*aba0*/  IMAD.IADD R25, R25, 0x1, R13 ;  /* 0x0000000119197824 */ /* 0x000fe200078e020d */
[----:B------:R-:W-:Y:S01]  /*abb0*/  IADD3.X R13, R15, UR14, RZ, P1, !PT ;  /* 0x0000000e0f0d7c10 */ /* 0x000fe20008ffe4ff */
[----:B------:R-:W-:Y:S08]  /*abc0*/  @P0 BRA `(.L_x_6471) ;  /* 0xfffffffc00540947 */ /* 0x000ff0000383ffff */
.L_x_6470:
        /* <DEDUP_REMOVED lines=8> */
[----:B------:R-:W-:-:S04]  /*ac50*/  UIMAD UR12, UR4, UR11, UR12 ;  /* 0x0000000b040c72a4 */ /* 0x000fc8000f8e020c */
[----:B------:R-:W-:Y:S01]  /*ac60*/  IADD3 R9, R9, R11, RZ ;  /* 0x0000000b09097210 */ /* 0x000fe20007ffe0ff */
[----:B------:R-:W-:Y:S01]  /*ac70*/  IMAD.U32 R11, RZ, RZ, UR4 ;  /* 0x00000004ff0b7e24 */ /* 0x000fe2000f8e00ff */
[----:B------:R-:W-:-:S03]  /*ac80*/  ULEA.HI.X UR4, UR4, UR15, UR5, 0x3, UP0 ;  /* 0x0000000f04047291 */ /* 0x000fc600080f1c05 */
[----:B------:R-:W-:-:S03]  /*ac90*/  IMAD.WIDE.U32 R10, R11, UR10, R8 ;  /* 0x0000000a0b0a7c25 */ /* 0x000fc6000f8e0008 */
[----:B------:R-:W-:Y:S01]  /*aca0*/  MOV R9, UR4 ;  /* 0x0000000400097c02 */ /* 0x000fe20008000f00 */
[----:B------:R-:W-:Y:S01]  /*acb0*/  IMAD.U32 R8, RZ, RZ, UR9 ;  /* 0x00000009ff087e24 */ /* 0x000fe2000f8e00ff */
[C---:B------:R-:W-:Y:S02]  /*acc0*/  LEA R22, P0, R10.reuse, R22, 0x3 ;  /* 0x000000160a167211 */ /* 0x040fe400078018ff */
[----:B------:R-:W-:Y:S02]  /*acd0*/  IADD3 R11, R11, UR12, RZ ;  /* 0x0000000c0b0b7c10 */ /* 0x000fe4000fffe0ff */
[----:B------:R-:W2:Y:S02]  /*ace0*/  LDG.E.64 R12, desc[UR6][R8.64] ;  /* 0x00000006080c7981 */ /* 0x000ea4000c1e1b00 */
        /* <DEDUP_REMOVED lines=30> */
.L_x_6427:
[----:B------:R-:W-:Y:S01]  /*aed0*/  ULDC.64 UR4, c[0x0][0x248] ;  /* 0x0000920000047ab9 */ /* 0x000fe20000000a00 */
[----:B------:R-:W-:Y:S01]  /*aee0*/  IMAD.MOV.U32 R10, RZ, RZ, R32 ;  /* 0x000000ffff0a7224 */ /* 0x000fe200078e0020 */
[----:B------:R-:W-:Y:S01]  /*aef0*/  UIMAD.WIDE.U32 UR4, UR8, 0x8, UR4 ;  /* 0x00000008080478a5 */ /* 0x000fe2000f8e0004 */
[----:B------:R-:W-:Y:S01]  /*af00*/  MOV R11, R39 ;  /* 0x00000027000b7202 */ /* 0x000fe20000000f00 */
[----:B------:R-:W-:Y:S01]  /*af10*/  IMAD.MOV.U32 R9, RZ, RZ, R5 ;  /* 0x000000ffff097224 */ /* 0x000fe200078e0005 */
[----:B------:R-:W-:Y:S01]  /*af20*/  MOV R8, R4 ;  /* 0x0000000400087202 */ /* 0x000fe20000000f00 */
[----:B------:R-:W-:Y:S01]  /*af30*/  IMAD.MOV.U32 R14, RZ, RZ, R20 ;  /* 0x000000ffff0e7224 */ /* 0x000fe200078e0014 */
[----:B------:R-:W-:Y:S01]  /*af40*/  MOV R15, R33 ;  /* 0x00000021000f7202 */ /* 0x000fe20000000f00 */
[----:B------:R-:W-:Y:S01]  /*af50*/  IMAD.U32 R22, RZ, RZ, UR4 ;  /* 0x00000004ff167e24 */ /* 0x000fe2000f8e00ff */
[----:B------:R-:W-:Y:S01]  /*af60*/  MOV R23, UR5 ;  /* 0x0000000500177c02 */ /* 0x000fe20008000f00 */
[----:B------:R-:W-:Y:S01]  /*af70*/  IMAD.MOV.U32 R13, RZ, RZ, R3 ;  /* 0x000000ffff0d7224 */ /* 0x000fe200078e0003 */
[----:B------:R-:W-:Y:S01]  /*af80*/  MOV R12, R2 ;  /* 0x00000002000c7202 */ /* 0x000fe20000000f00 */
[----:B------:R-:W-:-:S04]  /*af90*/  IMAD.WIDE R22, R16, 0x10, R22 ;  /* 0x0000001010167825 */ /* 0x000fc800078e0216 */
[----:B------:R-:W-:Y:S01]  /*afa0*/  IMAD.MOV.U32 R16, RZ, RZ, R0 ;  /* 0x000000ffff107224 */ /* 0x000fe200078e0000 */
[----:B------:R0:W-:Y:S04]  /*afb0*/  STG.E.128 desc[UR6][R22.64+0x1000], R8 ;  /* 0x0010000816007986 */ /* 0x0001e8000c101d06 */
[----:B------:R-:W-:Y:S04]  /*afc0*/  STG.E.128 desc[UR6][R22.64], R16 ;  /* 0x0000001016007986 */ /* 0x000fe8000c101d06 */
[----:B------:R-:W-:Y:S01]  /*afd0*/  STG.E.128 desc[UR6][R22.64+0x800], R12 ;  /* 0x0008000c16007986 */ /* 0x000fe2000c101d06 */
[----:B0-----:R-:W-:Y:S01]  /*afe0*/  MOV R10, R24 ;  /* 0x00000018000a7202 */ /* 0x001fe20000000f00 */
[----:B------:R-:W-:Y:S01]  /*aff0*/  IMAD.MOV.U32 R11, RZ, RZ, R25 ;  /* 0x000000ffff0b7224 */ /* 0x000fe200078e0019 */
[----:B------:R-:W-:Y:S01]  /*b000*/  MOV R8, R6 ;  /* 0x0000000600087202 */ /* 0x000fe20000000f00 */
[----:B------:R-:W-:-:S05]  /*b010*/  IMAD.MOV.U32 R9, RZ, RZ, R7 ;  /* 0x000000ffff097224 */ /* 0x000fca00078e0007 */
[----:B------:R-:W-:Y:S01]  /*b020*/  STG.E.128 desc[UR6][R22.64+0x1800], R8 ;  /* 0x0018000816007986 */ /* 0x000fe2000c101d06 */
[----:B------:R-:W-:Y:S05]  /*b030*/  EXIT ;  /* 0x000000000000794d */ /* 0x000fea0003800000 */
.L_x_6426:
[----:B------:R-:W0:Y:S01]  /*b040*/  S2R R0, SR_TID.X ;  /* 0x0000000000007919 */ /* 0x000e220000002100 */
[----:B------:R-:W-:Y:S01]  /*b050*/  CS2R R24, SRZ ;  /* 0x0000000000187805 */ /* 0x000fe2000001ff00 */
[----:B------:R-:W-:Y:S01]  /*b060*/  ULDC.64 UR16, c[0x0][0x218] ;  /* 0x0000860000107ab9 */ /* 0x000fe20000000a00 */
[----:B------:R-:W-:Y:S01]  /*b070*/  ULDC.64 UR18, c[0x0][0x228] ;  /* 0x00008a0000127ab9 */ /* 0x000fe20000000a00 */
[----:B0-----:R-:W-:-:S13]  /*b080*/  ISETP.GE.AND P1, PT, R0, UR4, PT ;  /* 0x0000000400007c0c */ /* 0x001fda000bf26270 */
[C---:B------:R-:W-:Y:S01]  /*b090*/  @!P1 IADD3 R19, R0.reuse, UR8, RZ ;  /* 0x0000000800139c10 */ /* 0x040fe2000fffe0ff */
[----:B------:R-:W-:-:S05]  /*b0a0*/  @!P1 VIADD R0, R0, 0x80 ;  /* 0x0000008000009836 */ /* 0x000fca0000000000 */
[----:B------:R-:W-:-:S13]  /*b0b0*/  ISETP.GE.AND P6, PT, R0, UR4, PT ;  /* 0x0000000400007c0c */ /* 0x000fda000bfc6270 */
[C---:B------:R-:W-:Y:S01]  /*b0c0*/  @!P6 IADD3 R7, R0.reuse, UR8, RZ ;  /* 0x000000080007ec10 */ /* 0x040fe2000fffe0ff */
[----:B------:R-:W-:Y:S01]  /*b0d0*/  @!P6 VIADD R0, R0, 0x80 ;  /* 0x000000800000e836 */ /* 0x000fe20000000000 */
[----:B------:R-:W0:Y:S04]  /*b0e0*/  @!P6 LDC.64 R2, c[0x0][0x250] ;  /* 0x00009400ff02eb82 */ /* 0x000e280000000a00 */
[----:B------:R-:W-:-:S13]  /*b0f0*/  ISETP.GE.AND P5, PT, R0, UR4, PT ;  /* 0x0000000400007c0c */ /* 0x000fda000bfa6270 */
[C---:B------:R-:W-:Y:S01]  /*b100*/  @!P5 IADD3 R21, R0.reuse, UR8, RZ ;  /* 0x000000080015dc10 */ /* 0x040fe2000fffe0ff */
[----:B------:R-:W-:Y:S01]  /*b110*/  @!P5 VIADD R0, R0, 0x80 ;  /* 0x000000800000d836 */ /* 0x000fe20000000000 */
[----:B------:R-:W1:Y:S04]  /*b120*/  @!P5 LDC.64 R8, c[0x0][0x250] ;  /* 0x00009400ff08db82 */ /* 0x000e680000000a00 */
[----:B------:R-:W-:Y:S01]  /*b130*/  ISETP.GE.AND P4, PT, R0, UR4, PT ;  /* 0x0000000400007c0c */ /* 0x000fe2000bf86270 */
[----:B0-----:R-:W-:-:S03]  /*b140*/  @!P6 IMAD.WIDE.U32 R6, R7, 0x8, R2 ;  /* 0x000000080706e825 */ /* 0x001fc600078e0002 */
[----:B------:R-:W0:Y:S02]  /*b150*/  @!P1 LDC.64 R2, c[0x0][0x250] ;  /* 0x00009400ff029b82 */ /* 0x000e240000000a00 */
[----:B------:R2:W5:Y:S07]  /*b160*/  @!P6 LDG.E.64 R24, desc[UR6][R6.64] ;  /* 0x000000060618e981 */ /* 0x00056e000c1e1b00 */
[C---:B------:R-:W-:Y:S01]  /*b170*/  @!P4 IADD3 R27, R0.reuse, UR8, RZ ;  /* 0x00000008001bcc10 */ /* 0x040fe2000fffe0ff */
[----:B------:R-:W-:Y:S01]  /*b180*/  @!P4 VIADD R0, R0, 0x80 ;  /* 0x000000800000c836 */ /* 0x000fe20000000000 */
[----:B------:R-:W3:Y:S04]  /*b190*/  @!P4 LDC.64 R10, c[0x0][0x250] ;  /* 0x00009400ff0acb82 */ /* 0x000ee80000000a00 */
[----:B------:R-:W-:-:S13]  /*b1a0*/  ISETP.GE.AND P3, PT, R0, UR4, PT ;  /* 0x0000000400007c0c */ /* 0x000fda000bf66270 */
[C---:B------:R-:W-:Y:S01]  /*b1b0*/  @!P3 IADD3 R31, R0.reuse, UR8, RZ ;  /* 0x00000008001fbc10 */ /* 0x040fe2000fffe0ff */
[----:B------:R-:W-:Y:S01]  /*b1c0*/  @!P3 VIADD R0, R0, 0x80 ;  /* 0x000000800000b836 */ /* 0x000fe20000000000 */
[----:B------:R-:W2:Y:S04]  /*b1d0*/  @!P3 LDC.64 R12, c[0x0][0x250] ;  /* 0x00009400ff0cbb82 */ /* 0x000ea80000000a00 */
[----:B------:R-:W-:-:S13]  /*b1e0*/  ISETP.GE.AND P2, PT, R0, UR4, PT ;  /* 0x0000000400007c0c */ /* 0x000fda000bf46270 */
[C---:B------:R-:W-:Y:S01]  /*b1f0*/  @!P2 IADD3 R33, R0.reuse, UR8, RZ ;  /* 0x000000080021ac10 */ /* 0x040fe2000fffe0ff */
[----:B------:R-:W-:Y:S01]  /*b200*/  @!P2 VIADD R0, R0, 0x80 ;  /* 0x000000800000a836 */ /* 0x000fe20000000000 */
[----:B------:R-:W4:Y:S04]  /*b210*/  @!P2 LDC.64 R14, c[0x0][0x250] ;  /* 0x00009400ff0eab82 */ /* 0x000f280000000a00 */
[----:B------:R-:W-:-:S13]  /*b220*/  ISETP.GE.AND P0, PT, R0, UR4, PT ;  /* 0x0000000400007c0c */ /* 0x000fda000bf06270 */
[----:B------:R-:W1:Y:S01]  /*b230*/  @!P0 LDC.64 R16, c[0x0][0x250] ;  /* 0x00009400ff108b82 */ /* 0x000e620000000a00 */
[----:B------:R-:W-:Y:S01]  /*b240*/  @!P0 IADD3 R35, R0, UR8, RZ ;  /* 0x0000000800238c10 */ /* 0x000fe2000fffe0ff */
[----:B--2---:R-:W-:-:S04]  /*b250*/  @!P3 IMAD.WIDE.U32 R6, R31, 0x8, R12 ;  /* 0x000000081f06b825 */ /* 0x004fc800078e000c */
[----:B---3--:R-:W-:-:S04]  /*b260*/  @!P4 IMAD.WIDE.U32 R10, R27, 0x8, R10 ;  /* 0x000000081b0ac825 */ /* 0x008fc800078e000a */
[----:B----4-:R-:W-:-:S04]  /*b270*/  @!P2 IMAD.WIDE.U32 R26, R33, 0x8, R14 ;  /* 0x00000008211aa825 */ /* 0x010fc800078e000e */
[----:B------:R-:W-:Y:S02]  /*b280*/  @!P0 VIADD R0, R0, 0x80 ;  /* 0x0000008000008836 */ /* 0x000fe40000000000 */
[----:B-1----:R-:W-:Y:S01]  /*b290*/  @!P0 IMAD.WIDE.U32 R30, R35, 0x8, R16 ;  /* 0x00000008231e8825 */ /* 0x002fe200078e0010 */
[----:B------:R-:W-:-:S06]  /*b2a0*/  CS2R R16, SRZ ;  /* 0x0000000000107805 */ /* 0x000fcc000001ff00 */
[----:B------:R-:W5:Y:S01]  /*b2b0*/  @!P2 LDG.E.64 R16, desc[UR6][R26.64] ;  /* 0x000000061a10a981 */ /* 0x000f62000c1e1b00 */
[----:B------:R-:W-:Y:S01]  /*b2c0*/  ISETP.GE.AND P6, PT, R0, UR4, PT ;  /* 0x0000000400007c0c */ /* 0x000fe2000bfc6270 */
[----:B------:R-:W-:Y:S02]  /*b2d0*/  UISETP.NE.U32.AND UP1, UPT, UR16, URZ, UPT ;  /* 0x0000003f1000728c */ /* 0x000fe4000bf25070 */
[----:B------:R-:W-:Y:S02]  /*b2e0*/  UISETP.GE.U32.AND UP0, UPT, UR18, 0x1, UPT ;  /* 0x000000011200788c */ /* 0x000fe4000bf06070 */
[----:B------:R-:W-:-:S08]  /*b2f0*/  UISETP.NE.AND.EX UP1, UPT, UR17, URZ, UPT, UP1 ;  /* 0x0000003f1100728c */ /* 0x000fd0000bf25310 */
[----:B------:R-:W1:Y:S01]  /*b300*/  @!P6 LDC.64 R4, c[0x0][0x250] ;  /* 0x00009400ff04eb82 */ /* 0x000e620000000a00 */
[----:B------:R-:W-:Y:S01]  /*b310*/  UISETP.GE.AND.EX UP0, UPT, UR19, URZ, UPT, UP0 ;  /* 0x0000003f1300728c */ /* 0x000fe2000bf06300 */
[----:B------:R-:W-:-:S03]  /*b320*/  CS2R R14, SRZ ;  /* 0x00000000000e7805 */ /* 0x000fc6000001ff00 */
[----:B------:R-:W-:-:S03]  /*b330*/  UPLOP3.LUT UP1, UPT, UP1, UP0, UPT, 0x2a, 0x0 ;  /* 0x000000000000789c */ /* 0x000fc60000f20572 */
[----:B------:R-:W5:Y:S01]  /*b340*/  @!P0 LDG.E.64 R14, desc[UR6][R30.64] ;  /* 0x000000061e0e8981 */ /* 0x000f62000c1e1b00 */
[----:B------:R-:W-:Y:S02]  /*b350*/  @!P6 IADD3 R29, R0, UR8, RZ ;  /* 0x00000008001dec10 */ /* 0x000fe4000fffe0ff */
[----:B------:R-:W-:Y:S01]  /*b360*/  PLOP3.LUT P0, PT, PT, PT, UP1, 0x80, 0x0 ;  /* 0x000000000000781c */ /* 0x000fe20003f0f018 */
[----:B------:R-:W-:Y:S01]  /*b370*/  @!P5 IMAD.WIDE.U32 R8, R21, 0x8, R8 ;  /* 0x000000081508d825 */ /* 0x000fe200078e0008 */
[----:B------:R-:W-:Y:S02]  /*b380*/  CS2R R22, SRZ ;  /* 0x0000000000167805 */ /* 0x000fe4000001ff00 */
[----:B------:R-:W-:Y:S02]  /*b390*/  CS2R R20, SRZ ;  /* 0x0000000000147805 */ /* 0x000fe4000001ff00 */
[----:B------:R-:W-:Y:S01]  /*b3a0*/  CS2R R12, SRZ ;  /* 0x00000000000c7805 */ /* 0x000fe2000001ff00 */
[----:B0-----:R-:W-:Y:S01]  /*b3b0*/  @!P1 IMAD.WIDE.U32 R2, R19, 0x8, R2 ;  /* 0x0000000813029825 */ /* 0x001fe200078e0002 */
[----:B------:R-:W-:-:S02]  /*b3c0*/  CS2R R18, SRZ ;  /* 0x0000000000127805 */ /* 0x000fc4000001ff00 */
[----:B------:R-:W-:Y:S01]  /*b3d0*/  CS2R R42, SRZ ;  /* 0x00000000002a7805 */ /* 0x000fe2000001ff00 */
[----:B------:R0:W5:Y:S01]  /*b3e0*/  @!P5 LDG.E.64 R22, desc[UR6][R8.64] ;  /* 0x000000060816d981 */ /* 0x000162000c1e1b00 */
[----:B------:R-:W-:Y:S02]  /*b3f0*/  CS2R R40, SRZ ;  /* 0x0000000000287805 */ /* 0x000fe4000001ff00 */
[----:B------:R-:W-:Y:S01]  /*b400*/  CS2R R38, SRZ ;  /* 0x0000000000267805 */ /* 0x000fe2000001ff00 */
[----:B------:R2:W5:Y:S01]  /*b410*/  @!P4 LDG.E.64 R20, desc[UR6][R10.64] ;  /* 0x000000060a14c981 */ /* 0x000562000c1e1b00 */
[----:B-1----:R-:W-:Y:S01]  /*b420*/  @!P6 IMAD.WIDE.U32 R4, R29, 0x8, R4 ;  /* 0x000000081d04e825 */ /* 0x002fe200078e0004 */
[----:B------:R-:W-:Y:S02]  /*b430*/  CS2R R28, SRZ ;  /* 0x00000000001c7805 */ /* 0x000fe4000001ff00 */
[----:B------:R1:W5:Y:S01]  /*b440*/  @!P3 LDG.E.64 R18, desc[UR6][R6.64] ;  /* 0x000000060612b981 */ /* 0x000362000c1e1b00 */
[----:B0-----:R-:W-:-:S03]  /*b450*/  CS2R R8, SRZ ;  /* 0x0000000000087805 */ /* 0x001fc6000001ff00 */
[----:B------:R0:W5:Y:S01]  /*b460*/  @!P6 LDG.E.64 R12, desc[UR6][R4.64] ;  /* 0x00000006040ce981 */ /* 0x000162000c1e1b00 */
[----:B--2---:R-:W-:-:S03]  /*b470*/  CS2R R10, SRZ ;  /* 0x00000000000a7805 */ /* 0x004fc6000001ff00 */
[----:B------:R2:W5:Y:S01]  /*b480*/  @!P1 LDG.E.64 R28, desc[UR6][R2.64] ;  /* 0x00000006021c9981 */ /* 0x000562000c1e1b00 */
[----:B-1----:R-:W-:Y:S02]  /*b490*/  CS2R R6, SRZ ;  /* 0x0000000000067805 */ /* 0x002fe4000001ff00 */
[----:B0-----:R-:W-:Y:S02]  /*b4a0*/  CS2R R4, SRZ ;  /* 0x0000000000047805 */ /* 0x001fe4000001ff00 */
[----:B--2---:R-:W-:Y:S01]  /*b4b0*/  CS2R R2, SRZ ;  /* 0x0000000000027805 */ /* 0x004fe2000001ff00 */
[----:B------:R-:W-:Y:S06]  /*b4c0*/  @P0 BRA `(.L_x_6475) ;  /* 0x000000b400dc0947 */ /* 0x000fec0003800000 */
[----:B------:R-:W-:Y:S04]  /*b4d0*/  BSSY B0, `(.L_x_6476) ;  /* 0x0000166000007945 */ /* 0x000fe80003800000 */
[----:B------:R-:W-:Y:S05]  /*b4e0*/  @P1 BRA `(.L_x_6477) ;  /* 0x0000001400901947 */ /* 0x000fea0003800000 */
[----:B------:R-:W-:Y:S01]  /*b4f0*/  UMOV UR4, 0xffffffff ;  /* 0xffffffff00047882 */ /* 0x000fe20000000000 */
[----:B------:R-:W-:Y:S01]  /*b500*/  UMOV UR5, 0xffffffff ;  /* 0xffffffff00057882 */ /* 0x000fe20000000000 */
[----:B------:R-:W-:Y:S01]  /*b510*/  ULDC.64 UR12, c[0x0][0x238] ;  /* 0x00008e00000c7ab9 */ /* 0x000fe20000000a00 */
[----:B------:R-:W-:-:S04]  /*b520*/  UIMAD.WIDE.U32 UR4, UR18, 0x1, UR4 ;  /* 0x00000001120478a5 */ /* 0x000fc8000f8e0004 */
        /* <DEDUP_REMOVED lines=9> */
[----:B------:R-:W-:Y:S01]  /*b5c0*/  UMOV UR5, URZ ;  /* 0x0000003f00057c82 */ /* 0x000fe20008000000 */
[----:B------:R-:W-:Y:S02]  /*b5d0*/  CS2R R2, SRZ ;  /* 0x0000000000027805 */ /* 0x000fe4000001ff00 */
[----:B------:R-:W-:-:S04]  /*b5e0*/  IMAD.IADD R29, R27, 0x1, R37 ;  /* 0x000000011b1d7824 */ /* 0x000fc800078e0225 */
[----:B------:R-:W-:Y:S05]  /*b5f0*/  @!P0 BRA `(.L_x_6478) ;  /* 0x0000001000808947 */ /* 0x000fea0003800000 */
[----:B------:R-:W-:Y:S01]  /*b600*/  ULOP3.LUT UR9, UR18, 0x3, URZ, 0xc0, !UPT ;  /* 0x0000000312097892 */ /* 0x000fe2000f8ec03f */
[----:B------:R-:W-:Y:S01]  /*b610*/  IMAD.IADD R37, R37, 0x1, R27 ;  /* 0x0000000125257824 */ /* 0x000fe200078e021b */
[C---:B------:R-:W-:Y:S01]  /*b620*/  LEA R36, P2, R26.reuse, UR16, 0x3 ;  /* 0x000000101a247c11 */ /* 0x040fe2000f8418ff */
[----:B------:R-:W-:Y:S02]  /*b630*/  UIMAD.WIDE.U32 UR10, UR12, 0x8, URZ ;  /* 0x000000080c0a78a5 */ /* 0x000fe4000f8e003f */
[----:B------:R-:W-:Y:S02]  /*b640*/  UIADD3 UR9, UP0, -UR9, UR18, URZ ;  /* 0x0000001209097290 */ /* 0x000fe4000ff1e13f */
[----:B------:R-:W-:Y:S02]  /*b650*/  USHF.L.U32 UR13, UR13, 0x3, URZ ;  /* 0x000000030d0d7899 */ /* 0x000fe4000800063f */
[----:B------:R-:W-:Y:S02]  /*b660*/  UIADD3.X UR15, UR19, -0x1, URZ, UP0, !UPT ;  /* 0xffffffff130f7890 */ /* 0x000fe400087fe43f */
[----:B------:R-:W-:Y:S01]  /*b670*/  ISETP.LT.U32.AND P0, PT, RZ, UR9, PT ;  /* 0x00000009ff007c0c */ /* 0x000fe2000bf01070 */
[----:B------:R-:W-:Y:S01]  /*b680*/  ULDC UR5, c[0x0][0x21c] ;  /* 0x0000870000057ab9 */ /* 0x000fe20000000800 */
[----:B------:R-:W-:Y:S01]  /*b690*/  UIADD3 UR14, UR11, UR13, URZ ;  /* 0x0000000d0b0e7290 */ /* 0x000fe2000fffe03f */
[----:B------:R-:W-:Y:S01]  /*b6a0*/  LEA.HI.X R37, R26, UR5, R37, 0x3, P2 ;  /* 0x000000051a257c11 */ /* 0x000fe200090f1c25 */
[----:B------:R-:W-:Y:S01]  /*b6b0*/  UMOV UR4, URZ ;  /* 0x0000003f00047c82 */ /* 0x000fe20008000000 */
[----:B------:R-:W-:Y:S01]  /*b6c0*/  MOV R0, UR15 ;  /* 0x0000000f00007c02 */ /* 0x000fe20008000f00 */
        /* <DEDUP_REMOVED lines=11> */
.L_x_6481:
[----:B------:R-:W-:Y:S01]  /*b780*/  ULEA UR12, UP0, UR4, UR20, 0x3 ;  /* 0x00000014040c7291 */ /* 0x000fe2000f80183f */
[----:B------:R-:W2:Y:S03]  /*b790*/  LDG.E.64.CONSTANT R34, desc[UR6][R36.64] ;  /* 0x0000000624227981 */ /* 0x000ea6000c1e9b00 */
[----:B------:R-:W-:Y:S02]  /*b7a0*/  ULEA.HI.X UR13, UR4, UR21, UR5, 0x3, UP0 ;  /* 0x00000015040d7291 */ /* 0x000fe400080f1c05 */
[----:B------:R-:W-:-:S04]  /*b7b0*/  MOV R32, UR12 ;  /* 0x0000000c00207c02 */ /* 0x000fc80008000f00 */
[----:B------:R-:W-:-:S05]  /*b7c0*/  IMAD.U32 R33, RZ, RZ, UR13 ;  /* 0x0000000dff217e24 */ /* 0x000fca000f8e00ff */
[----:B------:R-:W2:Y:S02]  /*b7d0*/  LDG.E.64 R30, desc[UR6][R32.64] ;  /* 0x00000006201e7981 */ /* 0x000ea4000c1e1b00 */
[-C--:B--2---:R-:W-:Y:S02]  /*b7e0*/  IMAD R35, R35, R30.reuse, RZ ;  /* 0x0000001e23237224 */ /* 0x084fe400078e02ff */
[----:B------:R-:W-:Y:S01]  /*b7f0*/  IMAD.WIDE.U32 R2, R34, R30, R2 ;  /* 0x0000001e22027225 */ /* 0x000fe200078e0002 */
[----:B------:R-:W-:-:S03]  /*b800*/  IADD3 R30, P2, R36, UR10, RZ ;  /* 0x0000000a241e7c10 */ /* 0x000fc6000ff5e0ff */
[----:B------:R-:W-:Y:S01]  /*b810*/  IMAD R0, R34, R31, R35 ;  /* 0x0000001f22007224 */ /* 0x000fe200078e0223 */
[----:B------:R-:W-:Y:S01]  /*b820*/  IADD3.X R31, R37, UR14, RZ, P2, !PT ;  /* 0x0000000e251f7c10 */ /* 0x000fe200097fe4ff */
[----:B------:R-:W2:Y:S04]  /*b830*/  LDG.E.64 R34, desc[UR6][R32.64+0x8] ;  /* 0x0000080620227981 */ /* 0x000ea8000c1e1b00 */
[----:B------:R-:W2:Y:S01]  /*b840*/  LDG.E.64.CONSTANT R44, desc[UR6][R30.64] ;  /* 0x000000061e2c7981 */ /* 0x000ea2000c1e9b00 */
[----:B------:R-:W-:Y:S02]  /*b850*/  IADD3 R36, P2, R30, UR10, RZ ;  /* 0x0000000a1e247c10 */ /* 0x000fe4000ff5e0ff */
[----:B------:R-:W-:Y:S01]  /*b860*/  IADD3 R3, R3, R0, RZ ;  /* 0x0000000003037210 */ /* 0x000fe20007ffe0ff */
[----:B--2---:R-:W-:-:S04]  /*b870*/  IMAD R37, R45, R34, RZ ;  /* 0x000000222d257224 */ /* 0x004fc800078e02ff */
[C---:B------:R-:W-:Y:S01]  /*b880*/  IMAD R35, R44.reuse, R35, R37 ;  /* 0x000000232c237224 */ /* 0x040fe200078e0225 */
[----:B------:R-:W-:Y:S01]  /*b890*/  IADD3.X R37, R31, UR14, RZ, P2, !PT ;  /* 0x0000000e1f257c10 */ /* 0x000fe200097fe4ff */
[----:B------:R-:W-:Y:S02]  /*b8a0*/  IMAD.WIDE.U32 R2, R44, R34, R2 ;  /* 0x000000222c027225 */ /* 0x000fe400078e0002 */
[----:B------:R-:W2:Y:S04]  /*b8b0*/  LDG.E.64 R44, desc[UR6][R32.64+0x10] ;  /* 0x00001006202c7981 */ /* 0x000ea8000c1e1b00 */
[----:B------:R-:W2:Y:S01]  /*b8c0*/  LDG.E.64.CONSTANT R30, desc[UR6][R36.64] ;  /* 0x00000006241e7981 */ /* 0x000ea2000c1e9b00 */
[----:B------:R-:W-:Y:S01]  /*b8d0*/  IADD3 R34, P2, R36, UR10, RZ ;  /* 0x0000000a24227c10 */ /* 0x000fe2000ff5e0ff */
[----:B------:R-:W-:-:S03]  /*b8e0*/  IMAD.IADD R3, R3, 0x1, R35 ;  /* 0x0000000103037824 */ /* 0x000fc600078e0223 */
        /* <DEDUP_REMOVED lines=95> */
[----:B------:R-:W-:Y:S01]  /*bee0*/  IADD3 R30, P2, R36, UR10, RZ ;  /* 0x0000000a241e7c10 */ /* 0x000fe2000ff5e0ff */
[----:B------:R-:W-:Y:S01]  /*bef0*/  UIADD3 UR9, UP0, UR9, -0x10, URZ ;  /* 0xfffffff009097890 */ /* 0x000fe2000ff1e03f */
[----:B--2---:R-:W-:-:S04]  /*bf00*/  IMAD R31, R35, R44, RZ ;  /* 0x0000002c231f7224 */ /* 0x004fc800078e02ff */
[C---:B------:R-:W-:Y:S01]  /*bf10*/  IMAD R0, R34.reuse, R45, R31 ;  /* 0x0000002d22007224 */ /* 0x040fe200078e021f */
[----:B------:R-:W-:Y:S01]  /*bf20*/  IADD3.X R31, R37, UR14, RZ, P2, !PT ;  /* 0x0000000e251f7c10 */ /* 0x000fe200097fe4ff */
[----:B------:R-:W-:Y:S02]  /*bf30*/  IMAD.WIDE.U32 R2, R34, R44, R2 ;  /* 0x0000002c22027225 */ /* 0x000fe400078e0002 */
[----:B------:R-:W2:Y:S04]  /*bf40*/  LDG.E.64 R34, desc[UR6][R32.64+0x78] ;  /* 0x0000780620227981 */ /* 0x000ea8000c1e1b00 */
[----:B------:R-:W2:Y:S01]  /*bf50*/  LDG.E.64.CONSTANT R44, desc[UR6][R30.64] ;  /* 0x000000061e2c7981 */ /* 0x000ea2000c1e9b00 */
[----:B------:R-:W-:Y:S02]  /*bf60*/  UIADD3.X UR15, UR15, -0x1, URZ, UP0, !UPT ;  /* 0xffffffff0f0f7890 */ /* 0x000fe400087fe43f */
[----:B------:R-:W-:-:S04]  /*bf70*/  UISETP.GT.U32.AND UP0, UPT, UR9, 0xc, UPT ;  /* 0x0000000c0900788c */ /* 0x000fc8000bf04070 */
[----:B------:R-:W-:Y:S01]  /*bf80*/  UISETP.GT.AND.EX UP0, UPT, UR15, URZ, UPT, UP0 ;  /* 0x0000003f0f00728c */ /* 0x000fe2000bf04300 */
[----:B------:R-:W-:-:S05]  /*bf90*/  IADD3 R3, R3, R0, RZ ;  /* 0x0000000003037210 */ /* 0x000fca0007ffe0ff */
[----:B------:R-:W-:Y:S01]  /*bfa0*/  PLOP3.LUT P3, PT, PT, PT, UP0, 0x80, 0x0 ;  /* 0x000000000000781c */ /* 0x000fe20003f6f008 */
[----:B------:R-:W-:Y:S01]  /*bfb0*/  UIADD3 UR4, UP1, UR4, 0x10, URZ ;  /* 0x0000001004047890 */ /* 0x000fe2000ff3e03f */
[----:B------:R-:W-:-:S03]  /*bfc0*/  IADD3 R36, P2, R30, UR10, RZ ;  /* 0x0000000a1e247c10 */ /* 0x000fc6000ff5e0ff */
[----:B------:R-:W-:Y:S01]  /*bfd0*/  UIADD3.X UR5, URZ, UR5, URZ, UP1, !UPT ;  /* 0x000000053f057290 */ /* 0x000fe20008ffe43f */
[-C--:B--2---:R-:W-:Y:S02]  /*bfe0*/  IMAD R37, R45, R34.reuse, RZ ;  /* 0x000000222d257224 */ /* 0x084fe400078e02ff */
[----:B------:R-:W-:-:S04]  /*bff0*/  IMAD.WIDE.U32 R2, R44, R34, R2 ;  /* 0x000000222c027225 */ /* 0x000fc800078e0002 */
[----:B------:R-:W-:-:S04]  /*c000*/  IMAD R37, R44, R35, R37 ;  /* 0x000000232c257224 */ /* 0x000fc800078e0225 */
[----:B------:R-:W-:Y:S01]  /*c010*/  IMAD.IADD R3, R3, 0x1, R37 ;  /* 0x0000000103037824 */ /* 0x000fe200078e0225 */
[----:B------:R-:W-:Y:S01]  /*c020*/  IADD3.X R37, R31, UR14, RZ, P2, !PT ;  /* 0x0000000e1f257c10 */ /* 0x000fe200097fe4ff */
[----:B------:R-:W-:Y:S06]  /*c030*/  @P3 BRA `(.L_x_6481) ;  /* 0xfffffff400d03947 */ /* 0x000fec000383ffff */
.L_x_6480:
[----:B------:R-:W-:-:S04]  /*c040*/  UISETP.GT.U32.AND UP0, UPT, UR9, 0x4, UPT ;  /* 0x000000040900788c */ /* 0x000fc8000bf04070 */
[----:B------:R-:W-:-:S06]  /*c050*/  UISETP.GT.AND.EX UP0, UPT, UR15, URZ, UPT, UP0 ;  /* 0x0000003f0f00728c */ /* 0x000fcc000bf04300 */
[----:B------:R-:W-:-:S13]  /*c060*/  PLOP3.LUT P2, PT, PT, PT, UP0, 0x80, 0x0 ;  /* 0x000000000000781c */ /* 0x000fda0003f4f008 */
[----:B------:R-:W-:Y:S05]  /*c070*/  @!P2 BRA `(.L_x_6482) ;  /* 0x000000040028a947 */ /* 0x000fea0003800000 */
[----:B------:R-:W-:Y:S01]  /*c080*/  ULDC.64 UR12, c[0x0][0x230] ;  /* 0x00008c00000c7ab9 */ /* 0x000fe20000000a00 */
[----:B------:R-:W2:Y:S01]  /*c090*/  LDG.E.64.CONSTANT R34, desc[UR6][R36.64] ;  /* 0x0000000624227981 */ /* 0x000ea2000c1e9b00 */
[----:B------:R-:W-:-:S04]  /*c0a0*/  ULEA UR12, UP0, UR4, UR12, 0x3 ;  /* 0x0000000c040c7291 */ /* 0x000fc8000f80183f */
        /* <DEDUP_REMOVED lines=53> */
[----:B--2---:R-:W-:-:S04]  /*c400*/  IMAD R31, R35, R44, RZ ;  /* 0x0000002c231f7224 */ /* 0x004fc800078e02ff */
[C---:B------:R-:W-:Y:S01]  /*c410*/  IMAD R0, R34.reuse, R45, R31 ;  /* 0x0000002d22007224 */ /* 0x040fe200078e021f */
[----:B------:R-:W-:Y:S01]  /*c420*/  IADD3.X R31, R37, UR14, RZ, P0, !PT ;  /* 0x0000000e251f7c10 */ /* 0x000fe200087fe4ff */
[----:B------:R-:W-:Y:S02]  /*c430*/  IMAD.WIDE.U32 R2, R34, R44, R2 ;  /* 0x0000002c22027225 */ /* 0x000fe400078e0002 */
[----:B------:R-:W2:Y:S04]  /*c440*/  LDG.E.64 R34, desc[UR6][R32.64+0x38] ;  /* 0x0000380620227981 */ /* 0x000ea8000c1e1b00 */
[----:B------:R-:W2:Y:S01]  /*c450*/  LDG.E.64.CONSTANT R44, desc[UR6][R30.64] ;  /* 0x000000061e2c7981 */ /* 0x000ea2000c1e9b00 */
[----:B------:R-:W-:Y:S02]  /*c460*/  IADD3 R3, R3, R0, RZ ;  /* 0x0000000003037210 */ /* 0x000fe40007ffe0ff */
[----:B------:R-:W-:Y:S01]  /*c470*/  IADD3 R36, P2, R30, UR10, RZ ;  /* 0x0000000a1e247c10 */ /* 0x000fe2000ff5e0ff */
[----:B------:R-:W-:Y:S01]  /*c480*/  UIADD3 UR9, UP1, UR9, -0x8, URZ ;  /* 0xfffffff809097890 */ /* 0x000fe2000ff3e03f */
[----:B------:R-:W-:Y:S01]  /*c490*/  PLOP3.LUT P0, PT, PT, PT, PT, 0x8, 0x0 ;  /* 0x000000000000781c */ /* 0x000fe20003f0e170 */
[----:B------:R-:W-:-:S02]  /*c4a0*/  UIADD3 UR4, UP0, UR4, 0x8, URZ ;  /* 0x0000000804047890 */ /* 0x000fc4000ff1e03f */
[----:B------:R-:W-:Y:S02]  /*c4b0*/  UIADD3.X UR15, UR15, -0x1, URZ, UP1, !UPT ;  /* 0xffffffff0f0f7890 */ /* 0x000fe40008ffe43f */
[----:B------:R-:W-:Y:S01]  /*c4c0*/  UIADD3.X UR5, URZ, UR5, URZ, UP0, !UPT ;  /* 0x000000053f057290 */ /* 0x000fe200087fe43f */
[-C--:B--2---:R-:W-:Y:S02]  /*c4d0*/  IMAD R37, R45, R34.reuse, RZ ;  /* 0x000000222d257224 */ /* 0x084fe400078e02ff */
[----:B------:R-:W-:-:S04]  /*c4e0*/  IMAD.WIDE.U32 R2, R44, R34, R2 ;  /* 0x000000222c027225 */ /* 0x000fc800078e0002 */
[----:B------:R-:W-:-:S05]  /*c4f0*/  IMAD R37, R44, R35, R37 ;  /* 0x000000232c257224 */ /* 0x000fca00078e0225 */
[----:B------:R-:W-:Y:S02]  /*c500*/  IADD3 R3, R3, R37, RZ ;  /* 0x0000002503037210 */ /* 0x000fe40007ffe0ff */
[----:B------:R-:W-:-:S07]  /*c510*/  IADD3.X R37, R31, UR14, RZ, P2, !PT ;  /* 0x0000000e1f257c10 */ /* 0x000fce00097fe4ff */
.L_x_6482:
[----:B------:R-:W-:-:S04]  /*c520*/  ISETP.NE.U32.AND P2, PT, RZ, UR9, PT ;  /* 0x00000009ff007c0c */ /* 0x000fc8000bf45070 */
[----:B------:R-:W-:-:S13]  /*c530*/  ISETP.NE.OR.EX P0, PT, RZ, UR15, P0, P2 ;  /* 0x0000000fff007c0c */ /* 0x000fda0008705720 */
[----:B------:R-:W-:Y:S05]  /*c540*/  @!P0 BRA `(.L_x_6478) ;  /* 0x0000000000ac8947 */ /* 0x000fea0003800000 */
.L_x_6479:
[----:B------:R-:W-:Y:S01]  /*c550*/  ULEA UR12, UP0, UR4, UR22, 0x3 ;  /* 0x00000016040c7291 */ /* 0x000fe2000f80183f */
[----:B------:R-:W2:Y:S03]  /*c560*/  LDG.E.64.CONSTANT R32, desc[UR6][R36.64] ;  /* 0x0000000624207981 */ /* 0x000ea6000c1e9b00 */
[----:B------:R-:W-:Y:S02]  /*c570*/  ULEA.HI.X UR13, UR4, UR23, UR5, 0x3, UP0 ;  /* 0x00000017040d7291 */ /* 0x000fe400080f1c05 */
[----:B------:R-:W-:-:S04]  /*c580*/  IMAD.U32 R30, RZ, RZ, UR12 ;  /* 0x0000000cff1e7e24 */ /* 0x000fc8000f8e00ff */
[----:B------:R-:W-:-:S05]  /*c590*/  MOV R31, UR13 ;  /* 0x0000000d001f7c02 */ /* 0x000fca0008000f00 */
[----:B------:R-:W2:Y:S04]  /*c5a0*/  LDG.E.64 R34, desc[UR6][R30.64] ;  /* 0x000000061e227981 */ /* 0x000ea8000c1e1b00 */
[----:B------:R-:W3:Y:S01]  /*c5b0*/  LDG.E.64 R44, desc[UR6][R30.64+0x8] ;  /* 0x000008061e2c7981 */ /* 0x000ee2000c1e1b00 */
[----:B--2---:R-:W-:Y:S02]  /*c5c0*/  IMAD R33, R33, R34, RZ ;  /* 0x0000002221217224 */ /* 0x004fe400078e02ff */
[----:B------:R-:W-:-:S04]  /*c5d0*/  IMAD.WIDE.U32 R2, R34, R32, R2 ;  /* 0x0000002022027225 */ /* 0x000fc800078e0002 */
[----:B------:R-:W-:Y:S01]  /*c5e0*/  IMAD R0, R35, R32, R33 ;  /* 0x0000002023007224 */ /* 0x000fe200078e0221 */
[----:B------:R-:W-:-:S04]  /*c5f0*/  IADD3 R32, P0, R36, UR10, RZ ;  /* 0x0000000a24207c10 */ /* 0x000fc8000ff1e0ff */
[----:B------:R-:W-:-:S05]  /*c600*/  IADD3.X R33, R37, UR14, RZ, P0, !PT ;  /* 0x0000000e25217c10 */ /* 0x000fca00087fe4ff */
[----:B------:R-:W3:Y:S01]  /*c610*/  LDG.E.64.CONSTANT R34, desc[UR6][R32.64] ;  /* 0x0000000620227981 */ /* 0x000ee2000c1e9b00 */
[----:B------:R-:W-:Y:S01]  /*c620*/  IADD3 R3, R3, R0, RZ ;  /* 0x0000000003037210 */ /* 0x000fe20007ffe0ff */
[----:B---3--:R-:W-:Y:S02]  /*c630*/  IMAD R35, R35, R44, RZ ;  /* 0x0000002c23237224 */ /* 0x008fe400078e02ff */
[----:B------:R-:W-:Y:S01]  /*c640*/  IMAD.WIDE.U32 R2, R44, R34, R2 ;  /* 0x000000222c027225 */ /* 0x000fe200078e0002 */
[----:B------:R-:W-:-:S03]  /*c650*/  IADD3 R44, P0, R32, UR10, RZ ;  /* 0x0000000a202c7c10 */ /* 0x000fc6000ff1e0ff */
[----:B------:R-:W-:Y:S01]  /*c660*/  IMAD R35, R45, R34, R35 ;  /* 0x000000222d237224 */ /* 0x000fe200078e0223 */
[----:B------:R-:W-:Y:S02]  /*c670*/  IADD3.X R45, R33, UR14, RZ, P0, !PT ;  /* 0x0000000e212d7c10 */ /* 0x000fe400087fe4ff */
[----:B------:R-:W2:Y:S04]  /*c680*/  LDG.E.64 R32, desc[UR6][R30.64+0x10] ;  /* 0x000010061e207981 */ /* 0x000ea8000c1e1b00 */
[----:B------:R-:W2:Y:S01]  /*c690*/  LDG.E.64.CONSTANT R36, desc[UR6][R44.64] ;  /* 0x000000062c247981 */ /* 0x000ea2000c1e9b00 */
[----:B------:R-:W-:Y:S01]  /*c6a0*/  IMAD.IADD R3, R3, 0x1, R35 ;  /* 0x0000000103037824 */ /* 0x000fe200078e0223 */
[----:B------:R-:W-:Y:S01]  /*c6b0*/  UIADD3 UR9, UP0, UR9, -0x4, URZ ;  /* 0xfffffffc09097890 */ /* 0x000fe2000ff1e03f */
[----:B--2---:R-:W-:-:S02]  /*c6c0*/  IMAD R35, R37, R32, RZ ;  /* 0x0000002025237224 */ /* 0x004fc400078e02ff */
[----:B------:R-:W-:Y:S01]  /*c6d0*/  IMAD.WIDE.U32 R2, R32, R36, R2 ;  /* 0x0000002420027225 */ /* 0x000fe200078e0002 */
[----:B------:R-:W-:-:S03]  /*c6e0*/  IADD3 R32, P0, R44, UR10, RZ ;  /* 0x0000000a2c207c10 */ /* 0x000fc6000ff1e0ff */
[----:B------:R-:W-:Y:S01]  /*c6f0*/  IMAD R0, R33, R36, R35 ;  /* 0x0000002421007224 */ /* 0x000fe200078e0223 */
[----:B------:R-:W-:Y:S01]  /*c700*/  IADD3.X R33, R45, UR14, RZ, P0, !PT ;  /* 0x0000000e2d217c10 */ /* 0x000fe200087fe4ff */
[----:B------:R-:W2:Y:S04]  /*c710*/  LDG.E.64 R36, desc[UR6][R30.64+0x18] ;  /* 0x000018061e247981 */ /* 0x000ea8000c1e1b00 */
[----:B------:R-:W2:Y:S01]  /*c720*/  LDG.E.64.CONSTANT R34, desc[UR6][R32.64] ;  /* 0x0000000620227981 */ /* 0x000ea2000c1e9b00 */
[----:B------:R-:W-:Y:S01]  /*c730*/  UIADD3.X UR15, UR15, -0x1, URZ, UP0, !UPT ;  /* 0xffffffff0f0f7890 */ /* 0x000fe200087fe43f */
[----:B------:R-:W-:Y:S02]  /*c740*/  ISETP.NE.U32.AND P0, PT, RZ, UR9, PT ;  /* 0x00000009ff007c0c */ /* 0x000fe4000bf05070 */
[----:B------:R-:W-:-:S03]  /*c750*/  IADD3 R3, R3, R0, RZ ;  /* 0x0000000003037210 */ /* 0x000fc60007ffe0ff */
[----:B------:R-:W-:Y:S01]  /*c760*/  ISETP.NE.AND.EX P0, PT, RZ, UR15, PT, P0 ;  /* 0x0000000fff007c0c */ /* 0x000fe2000bf05300 */
[----:B------:R-:W-:-:S04]  /*c770*/  UIADD3 UR4, UP0, UR4, 0x4, URZ ;  /* 0x0000000404047890 */ /* 0x000fc8000ff1e03f */
[----:B------:R-:W-:Y:S01]  /*c780*/  UIADD3.X UR5, URZ, UR5, URZ, UP0, !UPT ;  /* 0x000000053f057290 */ /* 0x000fe200087fe43f */
[----:B--2---:R-:W-:Y:S02]  /*c790*/  IMAD R35, R35, R36, RZ ;  /* 0x0000002423237224 */ /* 0x004fe400078e02ff */
[----:B------:R-:W-:Y:S01]  /*c7a0*/  IMAD.WIDE.U32 R2, R36, R34, R2 ;  /* 0x0000002224027225 */ /* 0x000fe200078e0002 */
[----:B------:R-:W-:-:S03]  /*c7b0*/  IADD3 R36, P2, R32, UR10, RZ ;  /* 0x0000000a20247c10 */ /* 0x000fc6000ff5e0ff */
[----:B------:R-:W-:Y:S01]  /*c7c0*/  IMAD R35, R37, R34, R35 ;  /* 0x0000002225237224 */ /* 0x000fe200078e0223 */
[----:B------:R-:W-:-:S04]  /*c7d0*/  IADD3.X R37, R33, UR14, RZ, P2, !PT ;  /* 0x0000000e21257c10 */ /* 0x000fc800097fe4ff */
[----:B------:R-:W-:Y:S01]  /*c7e0*/  IADD3 R3, R3, R35, RZ ;  /* 0x0000002303037210 */ /* 0x000fe20007ffe0ff */
[----:B------:R-:W-:Y:S06]  /*c7f0*/  @P0 BRA `(.L_x_6479) ;  /* 0xfffffffc00540947 */ /* 0x000fec000383ffff */
.L_x_6478:
        /* <DEDUP_REMOVED lines=39> */
[----:B------:R-:W-:-:S04]  /*ca70*/  IMAD.WIDE.U32 R2, R34, R28, R2 ;  /* 0x0000001c22027225 */ /* 0x000fc800078e0002 */
[----:B------:R-:W-:-:S06]  /*ca80*/  IMAD R37, R34, R29, R35 ;  /* 0x0000001d22257224 */ /* 0x000fcc00078e0223 */
[C---:B------:R-:W-:Y:S01]  /*ca90*/  @P0 LEA R34, P2, R30.reuse, R26, 0x3 ;  /* 0x0000001a1e220211 */ /* 0x040fe200078418ff */
[----:B------:R-:W2:Y:S03]  /*caa0*/  @P0 LDG.E.64 R28, desc[UR6][R32.64+0x10] ;  /* 0x00001006201c0981 */ /* 0x000ea6000c1e1b00 */
[----:B------:R-:W-:-:S05]  /*cab0*/  @P0 LEA.HI.X R35, R30, R27, R31, 0x3, P2 ;  /* 0x0000001b1e230211 */ /* 0x000fca00010f1c1f */
[----:B------:R-:W2:Y:S01]  /*cac0*/  @P0 LDG.E.64.CONSTANT R26, desc[UR6][R34.64] ;  /* 0x00000006221a0981 */ /* 0x000ea2000c1e9b00 */
[----:B------:R-:W-:Y:S01]  /*cad0*/  IADD3 R3, R3, R37, RZ ;  /* 0x0000002503037210 */ /* 0x000fe20007ffe0ff */
[----:B--2---:R-:W-:-:S04]  /*cae0*/  @P0 IMAD R27, R27, R28, RZ ;  /* 0x0000001c1b1b0224 */ /* 0x004fc800078e02ff */
[C---:B------:R-:W-:Y:S02]  /*caf0*/  @P0 IMAD R29, R26.reuse, R29, R27 ;  /* 0x0000001d1a1d0224 */ /* 0x040fe400078e021b */
[----:B------:R-:W-:-:S04]  /*cb00*/  @P0 IMAD.WIDE.U32 R26, R26, R28, R2 ;  /* 0x0000001c1a1a0225 */ /* 0x000fc800078e0002 */
[----:B------:R-:W-:Y:S01]  /*cb10*/  @P0 IMAD.IADD R3, R27, 0x1, R29 ;  /* 0x000000011b030824 */ /* 0x000fe200078e021d */
[----:B------:R-:W-:-:S07]  /*cb20*/  @P0 MOV R2, R26 ;  /* 0x0000001a00020202 */ /* 0x000fce0000000f00 */
.L_x_6477:
[----:B------:R-:W-:Y:S05]  /*cb30*/  BSYNC B0 ;  /* 0x0000000000007941 */ /* 0x000fea0003800000 */
.L_x_6476:
[----:B------:R-:W0:Y:S01]  /*cb40*/  S2R R0, SR_TID.X ;  /* 0x0000000000007919 */ /* 0x000e220000002100 */
[----:B------:R-:W-:Y:S01]  /*cb50*/  ULDC UR4, c[0x0][0x210] ;  /* 0x0000840000047ab9 */ /* 0x000fe20000000800 */
[----:B------:R-:W-:Y:S01]  /*cb60*/  BSSY B0, `(.L_x_6483) ;  /* 0x000016d000007945 */ /* 0x000fe20003800000 */
[----:B------:R-:W-:Y:S01]  /*cb70*/  UIADD3 UR4, -UR8, UR4, URZ ;  /* 0x0000000408047290 */ /* 0x000fe2000fffe13f */
[----:B0-----:R-:W-:-:S05]  /*cb80*/  IADD3 R26, R0, 0x80, RZ ;  /* 0x00000080001a7810 */ /* 0x001fca0007ffe0ff */
        /* <DEDUP_REMOVED lines=30> */
[----:B------:R-:W-:Y:S01]  /*cd70*/  MOV R24, UR12 ;  /* 0x0000000c00187c02 */ /* 0x000fe20008000f00 */
[----:B------:R-:W-:Y:S01]  /*cd80*/  UIADD3 UR15, UR11, UR15, URZ ;  /* 0x0000000f0b0f7290 */ /* 0x000fe2000fffe03f */
        /* <DEDUP_REMOVED lines=10> */
.L_x_6488:
[----:B------:R-:W-:Y:S01]  /*ce30*/  ULEA UR13, UP0, UR4, UR16, 0x3 ;  /* 0x00000010040d7291 */ /* 0x000fe2000f80183f */
[----:B------:R-:W-:Y:S01]  /*ce40*/  MOV R34, R36 ;  /* 0x0000002400227202 */ /* 0x000fe20000000f00 */
[----:B------:R-:W-:Y:S02]  /*ce50*/  IMAD.MOV.U32 R35, RZ, RZ, R37 ;  /* 0x000000ffff237224 */ /* 0x000fe400078e0025 */
        /* <DEDUP_REMOVED lines=117> */
[----:B------:R-:W-:Y:S01]  /*d5b0*/  IADD3 R5, R5, R35, RZ ;  /* 0x0000002305057210 */ /* 0x000fe20007ffe0ff */
        /* <DEDUP_REMOVED lines=10> */
[----:B------:R-:W-:-:S05]  /*d660*/  IMAD.IADD R5, R5, 0x1, R34 ;  /* 0x0000000105057824 */ /* 0x000fca00078e0222 */
[----:B------:R-:W-:Y:S01]  /*d670*/  PLOP3.LUT P3, PT, PT, PT, UP0, 0x80, 0x0 ;  /* 0x000000000000781c */ /* 0x000fe20003f6f008 */
[----:B------:R-:W-:-:S04]  /*d680*/  UIADD3 UR4, UP1, UR4, 0x10, URZ ;  /* 0x0000001004047890 */ /* 0x000fc8000ff3e03f */
[----:B------:R-:W-:Y:S01]  /*d690*/  UIADD3.X UR5, URZ, UR5, URZ, UP1, !UPT ;  /* 0x000000053f057290 */ /* 0x000fe20008ffe43f */
[-C--:B--2---:R-:W-:Y:S02]  /*d6a0*/  IMAD R33, R45, R36.reuse, RZ ;  /* 0x000000242d217224 */ /* 0x084fe400078e02ff */
[----:B------:R-:W-:Y:S01]  /*d6b0*/  IMAD.WIDE.U32 R4, R44, R36, R4 ;  /* 0x000000242c047225 */ /* 0x000fe200078e0004 */
[----:B------:R-:W-:-:S03]  /*d6c0*/  IADD3 R36, P2, R24, UR10, RZ ;  /* 0x0000000a18247c10 */ /* 0x000fc6000ff5e0ff */
[----:B------:R-:W-:Y:S01]  /*d6d0*/  IMAD R33, R44, R37, R33 ;  /* 0x000000252c217224 */ /* 0x000fe200078e0221 */
[----:B------:R-:W-:-:S04]  /*d6e0*/  IADD3.X R37, R25, UR15, RZ, P2, !PT ;  /* 0x0000000f19257c10 */ /* 0x000fc800097fe4ff */
[----:B------:R-:W-:Y:S01]  /*d6f0*/  IADD3 R5, R5, R33, RZ ;  /* 0x0000002105057210 */ /* 0x000fe20007ffe0ff */
[----:B------:R-:W-:Y:S06]  /*d700*/  @P3 BRA `(.L_x_6488) ;  /* 0xfffffff400c83947 */ /* 0x000fec000383ffff */
.L_x_6487:
[----:B------:R-:W-:-:S04]  /*d710*/  UISETP.GT.U32.AND UP0, UPT, UR9, 0x4, UPT ;  /* 0x000000040900788c */ /* 0x000fc8000bf04070 */
[----:B------:R-:W-:-:S06]  /*d720*/  UISETP.GT.AND.EX UP0, UPT, UR12, URZ, UPT, UP0 ;  /* 0x0000003f0c00728c */ /* 0x000fcc000bf04300 */
[----:B------:R-:W-:-:S13]  /*d730*/  PLOP3.LUT P2, PT, PT, PT, UP0, 0x80, 0x0 ;  /* 0x000000000000781c */ /* 0x000fda0003f4f008 */
[----:B------:R-:W-:Y:S05]  /*d740*/  @!P2 BRA `(.L_x_6489) ;  /* 0x000000040030a947 */ /* 0x000fea0003800000 */
[----:B------:R-:W-:Y:S01]  /*d750*/  ULDC.64 UR16, c[0x0][0x230] ;  /* 0x00008c0000107ab9 */ /* 0x000fe20000000a00 */
[----:B------:R-:W-:Y:S01]  /*d760*/  MOV R34, R36 ;  /* 0x0000002400227202 */ /* 0x000fe20000000f00 */
[----:B------:R-:W-:Y:S01]  /*d770*/  ULEA UR13, UP0, UR4, UR16, 0x3 ;  /* 0x00000010040d7291 */ /* 0x000fe2000f80183f */
[----:B------:R-:W-:-:S03]  /*d780*/  MOV R35, R37 ;  /* 0x0000002500237202 */ /* 0x000fc60000000f00 */
        /* <DEDUP_REMOVED lines=72> */
.L_x_6489:
[----:B------:R-:W-:-:S04]  /*dc10*/  ISETP.NE.U32.AND P2, PT, RZ, UR9, PT ;  /* 0x00000009ff007c0c */ /* 0x000fc8000bf45070 */
[----:B------:R-:W-:-:S13]  /*dc20*/  ISETP.NE.OR.EX P0, PT, RZ, UR12, P0, P2 ;  /* 0x0000000cff007c0c */ /* 0x000fda0008705720 */
[----:B------:R-:W-:Y:S05]  /*dc30*/  @!P0 BRA `(.L_x_6485) ;  /* 0x0000000000ac8947 */ /* 0x000fea0003800000 */
.L_x_6486:
[----:B------:R-:W-:Y:S01]  /*dc40*/  ULEA UR13, UP0, UR4, UR20, 0x3 ;  /* 0x00000014040d7291 */ /* 0x000fe2000f80183f */
[----:B------:R-:W2:Y:S03]  /*dc50*/  LDG.E.64.CONSTANT R32, desc[UR6][R36.64] ;  /* 0x0000000624207981 */ /* 0x000ea6000c1e9b00 */
[----:B------:R-:W-:Y:S02]  /*dc60*/  ULEA.HI.X UR14, UR4, UR21, UR5, 0x3, UP0 ;  /* 0x00000015040e7291 */ /* 0x000fe400080f1c05 */
[----:B------:R-:W-:-:S04]  /*dc70*/  MOV R28, UR13 ;  /* 0x0000000d001c7c02 */ /* 0x000fc80008000f00 */
[----:B------:R-:W-:-:S05]  /*dc80*/  IMAD.U32 R29, RZ, RZ, UR14 ;  /* 0x0000000eff1d7e24 */ /* 0x000fca000f8e00ff */
        /* <DEDUP_REMOVED lines=8> */
[----:B------:R-:W-:Y:S02]  /*dd10*/  IADD3 R36, P0, R24, UR10, RZ ;  /* 0x0000000a18247c10 */ /* 0x000fe4000ff1e0ff */
[----:B------:R-:W-:Y:S02]  /*dd20*/  IADD3 R5, R5, R45, RZ ;  /* 0x0000002d05057210 */ /* 0x000fe40007ffe0ff */
[----:B------:R-:W-:Y:S01]  /*dd30*/  IADD3.X R37, R25, UR15, RZ, P0, !PT ;  /* 0x0000000f19257c10 */ /* 0x000fe200087fe4ff */
[----:B------:R-:W3:Y:S01]  /*dd40*/  LDG.E.64 R44, desc[UR6][R28.64+0x10] ;  /* 0x000010061c2c7981 */ /* 0x000ee2000c1e1b00 */
[----:B--2---:R-:W-:-:S04]  /*dd50*/  IMAD R33, R33, R34, RZ ;  /* 0x0000002221217224 */ /* 0x004fc800078e02ff */
[-C--:B------:R-:W-:Y:S02]  /*dd60*/  IMAD R33, R35, R32.reuse, R33 ;  /* 0x0000002023217224 */ /* 0x080fe400078e0221 */
[----:B------:R-:W-:Y:S02]  /*dd70*/  IMAD.WIDE.U32 R34, R34, R32, R4 ;  /* 0x0000002022227225 */ /* 0x000fe400078e0004 */
[----:B------:R-:W3:Y:S01]  /*dd80*/  LDG.E.64.CONSTANT R4, desc[UR6][R36.64] ;  /* 0x0000000624047981 */ /* 0x000ee2000c1e9b00 */
[----:B------:R-:W-:Y:S02]  /*dd90*/  IADD3 R24, P0, R36, UR10, RZ ;  /* 0x0000000a24187c10 */ /* 0x000fe4000ff1e0ff */
[----:B------:R-:W-:Y:S02]  /*dda0*/  IADD3 R35, R35, R33, RZ ;  /* 0x0000002123237210 */ /* 0x000fe40007ffe0ff */
[----:B------:R-:W-:-:S05]  /*ddb0*/  IADD3.X R25, R37, UR15, RZ, P0, !PT ;  /* 0x0000000f25197c10 */ /* 0x000fca00087fe4ff */
[----:B------:R-:W2:Y:S01]  /*ddc0*/  LDG.E.64.CONSTANT R32, desc[UR6][R24.64] ;  /* 0x0000000618207981 */ /* 0x000ea2000c1e9b00 */
[----:B---3--:R-:W-:Y:S02]  /*ddd0*/  IMAD R5, R5, R44, RZ ;  /* 0x0000002c05057224 */ /* 0x008fe400078e02ff */
[----:B------:R-:W-:-:S04]  /*dde0*/  IMAD.WIDE.U32 R34, R44, R4, R34 ;  /* 0x000000042c227225 */ /* 0x000fc800078e0022 */
[----:B------:R-:W-:Y:S02]  /*ddf0*/  IMAD R5, R45, R4, R5 ;  /* 0x000000042d057224 */ /* 0x000fe400078e0205 */
[----:B------:R-:W2:Y:S01]  /*de00*/  LDG.E.64 R44, desc[UR6][R28.64+0x18] ;  /* 0x000018061c2c7981 */ /* 0x000ea2000c1e1b00 */
        /* <DEDUP_REMOVED lines=9> */
[----:B--2---:R-:W-:-:S04]  /*dea0*/  IMAD R5, R33, R44, RZ ;  /* 0x0000002c21057224 */ /* 0x004fc800078e02ff */
[-C--:B------:R-:W-:Y:S02]  /*deb0*/  IMAD R33, R45, R32.reuse, R5 ;  /* 0x000000202d217224 */ /* 0x080fe400078e0205 */
[----:B------:R-:W-:-:S05]  /*dec0*/  IMAD.WIDE.U32 R4, R44, R32, R34 ;  /* 0x000000202c047225 */ /* 0x000fca00078e0022 */
[----:B------:R-:W-:Y:S01]  /*ded0*/  IADD3 R5, R5, R33, RZ ;  /* 0x0000002105057210 */ /* 0x000fe20007ffe0ff */
[----:B------:R-:W-:Y:S06]  /*dee0*/  @P0 BRA `(.L_x_6486) ;  /* 0xfffffffc00540947 */ /* 0x000fec000383ffff */
.L_x_6485:
[----:B------:R-:W-:-:S06]  /*def0*/  ULOP3.LUT UP0, URZ, UR18, 0x3, URZ, 0xc0, !UPT ;  /* 0x00000003123f7892 */ /* 0x000fcc000f80c03f */
[----:B------:R-:W-:-:S13]  /*df00*/  PLOP3.LUT P0, PT, PT, PT, UP0, 0x80, 0x0 ;  /* 0x000000000000781c */ /* 0x000fda0003f0f008 */
        /* <DEDUP_REMOVED lines=10> */
[----:B------:R-:W-:-:S03]  /*dfb0*/  LEA R44, P0, R28, UR12, 0x3 ;  /* 0x0000000c1c2c7c11 */ /* 0x000fc6000f8018ff */
[----:B------:R-:W-:-:S05]  /*dfc0*/  IMAD.IADD R29, R29, 0x1, R37 ;  /* 0x000000011d1d7824 */ /* 0x000fca00078e0225 */
[----:B------:R-:W-:Y:S02]  /*dfd0*/  LEA.HI.X R45, R28, UR13, R29, 0x3, P0 ;  /* 0x0000000d1c2d7c11 */ /* 0x000fe400080f1c1d */
[----:B------:R-:W-:Y:S02]  /*dfe0*/  MOV R28, UR9 ;  /* 0x00000009001c7c02 */ /* 0x000fe40008000f00 */
[----:B------:R-:W-:Y:S01]  /*dff0*/  MOV R29, UR5 ;  /* 0x00000005001d7c02 */ /* 0x000fe20008000f00 */
[----:B------:R-:W2:Y:S04]  /*e000*/  LDG.E.64.CONSTANT R34, desc[UR6][R44.64] ;  /* 0x000000062c227981 */ /* 0x000ea8000c1e9b00 */
[----:B------:R-:W2:Y:S01]  /*e010*/  LDG.E.64 R32, desc[UR6][R28.64] ;  /* 0x000000061c207981 */ /* 0x000ea2000c1e1b00 */
[----:B------:R-:W-:-:S04]  /*e020*/  ULOP3.LUT UR18, UR18, 0x3, URZ, 0xc0, !UPT ;  /* 0x0000000312127892 */ /* 0x000fc8000f8ec03f */
        /* <DEDUP_REMOVED lines=32> */
.L_x_6484:
[----:B------:R-:W-:Y:S05]  /*e230*/  BSYNC B0 ;  /* 0x0000000000007941 */ /* 0x000fea0003800000 */
.L_x_6483:
[----:B------:R-:W-:Y:S01]  /*e240*/  ULDC UR16, c[0x0][0x210] ;  /* 0x0000840000107ab9 */ /* 0x000fe20000000800 */
[----:B-----5:R-:W-:Y:S01]  /*e250*/  IADD3 R24, R0, 0x100, RZ ;  /* 0x0000010000187810 */ /* 0x020fe20007ffe0ff */
[----:B------:R-:W-:Y:S01]  /*e260*/  UIADD3 UR4, -UR8, UR16, URZ ;  /* 0x0000001008047290 */ /* 0x000fe2000fffe13f */
[----:B------:R-:W-:Y:S05]  /*e270*/  BSSY B0, `(.L_x_6490) ;  /* 0x000016f000007945 */ /* 0x000fea0003800000 */
        /* <DEDUP_REMOVED lines=9> */
[----:B------:R-:W-:Y:S01]  /*e310*/  IMAD R7, R23, UR4, RZ ;  /* 0x0000000417077c24 */ /* 0x000fe2000f8e02ff */
        /* <DEDUP_REMOVED lines=32> */
.L_x_6495:
[----:B------:R-:W-:Y:S01]  /*e520*/  ULEA UR11, UP0, UR4, UR14, 0x3 ;  /* 0x0000000e040b7291 */ /* 0x000fe2000f80183f */
[----:B------:R-:W-:Y:S02]  /*e530*/  MOV R31, R23 ;  /* 0x00000017001f7202 */ /* 0x000fe40000000f00 */
[----:B------:R-:W-:Y:S01]  /*e540*/  IADD3 R22, P2, R30, UR22, RZ ;  /* 0x000000161e167c10 */ /* 0x000fe2000ff5e0ff */
[----:B------:R-:W-:Y:S02]  /*e550*/  ULEA.HI.X UR12, UR4, UR15, UR5, 0x3, UP0 ;  /* 0x0000000f040c7291 */ /* 0x000fe400080f1c05 */
[----:B------:R-:W-:Y:S01]  /*e560*/  MOV R28, UR11 ;  /* 0x0000000b001c7c02 */ /* 0x000fe20008000f00 */
[----:B------:R-:W2:Y:S03]  /*e570*/  LDG.E.64.CONSTANT R30, desc[UR6][R30.64] ;  /* 0x000000061e1e7981 */ /* 0x000ea6000c1e9b00 */
[----:B------:R-:W-:-:S05]  /*e580*/  IMAD.U32 R29, RZ, RZ, UR12 ;  /* 0x0000000cff1d7e24 */ /* 0x000fca000f8e00ff */
[----:B------:R-:W2:Y:S01]  /*e590*/  LDG.E.64 R26, desc[UR6][R28.64] ;  /* 0x000000061c1a7981 */ /* 0x000ea2000c1e1b00 */
[----:B------:R-:W-:-:S03]  /*e5a0*/  IADD3.X R23, R23, UR13, RZ, P2, !PT ;  /* 0x0000000d17177c10 */ /* 0x000fc600097fe4ff */
        /* <DEDUP_REMOVED lines=13> */
[----:B------:R-:W2:Y:S01]  /*e680*/  LDG.E.64.CONSTANT R34, desc[UR6][R26.64] ;  /* 0x000000061a227981 */ /* 0x000ea2000c1e9b00 */
[----:B------:R-:W-:Y:S01]  /*e690*/  IMAD.IADD R7, R7, 0x1, R31 ;  /* 0x0000000107077824 */ /* 0x000fe200078e021f */
[----:B------:R-:W-:-:S02]  /*e6a0*/  IADD3.X R31, R27, UR13, RZ, P2, !PT ;  /* 0x0000000d1b1f7c10 */ /* 0x000fc400097fe4ff */
[----:B------:R-:W3:Y:S04]  /*e6b0*/  LDG.E.64 R36, desc[UR6][R28.64+0x18] ;  /* 0x000018061c247981 */ /* 0x000ee8000c1e1b00 */
[----:B------:R-:W3:Y:S04]  /*e6c0*/  LDG.E.64.CONSTANT R44, desc[UR6][R30.64] ;  /* 0x000000061e2c7981 */ /* 0x000ee8000c1e9b00 */
[----:B------:R-:W4:Y:S01]  /*e6d0*/  LDG.E.64 R26, desc[UR6][R28.64+0x20] ;  /* 0x000020061c1a7981 */ /* 0x000f22000c1e1b00 */
[-C--:B--2---:R-:W-:Y:S02]  /*e6e0*/  IMAD R35, R35, R22.reuse, RZ ;  /* 0x0000001623237224 */ /* 0x084fe400078e02ff */
[----:B------:R-:W-:-:S04]  /*e6f0*/  IMAD.WIDE.U32 R6, R34, R22, R6 ;  /* 0x0000001622067225 */ /* 0x000fc800078e0006 */
[----:B------:R-:W-:Y:S01]  /*e700*/  IMAD R23, R34, R23, R35 ;  /* 0x0000001722177224 */ /* 0x000fe200078e0223 */
[----:B------:R-:W-:Y:S01]  /*e710*/  IADD3 R22, P2, R30, UR22, RZ ;  /* 0x000000161e167c10 */ /* 0x000fe2000ff5e0ff */
[----:B---3--:R-:W-:-:S03]  /*e720*/  IMAD R35, R45, R36, RZ ;  /* 0x000000242d237224 */ /* 0x008fc600078e02ff */
[----:B------:R-:W-:Y:S02]  /*e730*/  IADD3 R7, R7, R23, RZ ;  /* 0x0000001707077210 */ /* 0x000fe40007ffe0ff */
[----:B------:R-:W-:Y:S01]  /*e740*/  IADD3.X R23, R31, UR13, RZ, P2, !PT ;  /* 0x0000000d1f177c10 */ /* 0x000fe200097fe4ff */
[C---:B------:R-:W-:Y:S02]  /*e750*/  IMAD R35, R44.reuse, R37, R35 ;  /* 0x000000252c237224 */ /* 0x040fe400078e0223 */
[----:B------:R-:W-:Y:S01]  /*e760*/  IMAD.WIDE.U32 R6, R44, R36, R6 ;  /* 0x000000242c067225 */ /* 0x000fe200078e0006 */
[----:B------:R-:W-:Y:S01]  /*e770*/  IADD3 R34, P2, R22, UR22, RZ ;  /* 0x0000001616227c10 */ /* 0x000fe2000ff5e0ff */
[----:B------:R0:W4:Y:S03]  /*e780*/  LDG.E.64.CONSTANT R30, desc[UR6][R22.64] ;  /* 0x00000006161e7981 */ /* 0x000126000c1e9b00 */
[----:B------:R-:W-:Y:S01]  /*e790*/  IADD3 R7, R7, R35, RZ ;  /* 0x0000002307077210 */ /* 0x000fe20007ffe0ff */
[----:B------:R-:W2:Y:S01]  /*e7a0*/  LDG.E.64 R36, desc[UR6][R28.64+0x28] ;  /* 0x000028061c247981 */ /* 0x000ea2000c1e1b00 */
[----:B------:R-:W-:-:S05]  /*e7b0*/  IADD3.X R35, R23, UR13, RZ, P2, !PT ;  /* 0x0000000d17237c10 */ /* 0x000fca00097fe4ff */
[----:B------:R-:W2:Y:S01]  /*e7c0*/  LDG.E.64.CONSTANT R44, desc[UR6][R34.64] ;  /* 0x00000006222c7981 */ /* 0x000ea2000c1e9b00 */
[----:B0-----:R-:W-:-:S04]  /*e7d0*/  IADD3 R22, P2, R34, UR22, RZ ;  /* 0x0000001622167c10 */ /* 0x001fc8000ff5e0ff */
[----:B------:R-:W-:-:S05]  /*e7e0*/  IADD3.X R23, R35, UR13, RZ, P2, !PT ;  /* 0x0000000d23177c10 */ /* 0x000fca00097fe4ff */
[----:B------:R0:W3:Y:S01]  /*e7f0*/  LDG.E.64.CONSTANT R34, desc[UR6][R22.64] ;  /* 0x0000000616227981 */ /* 0x0000e2000c1e9b00 */
[-C--:B----4-:R-:W-:Y:S02]  /*e800*/  IMAD R31, R31, R26.reuse, RZ ;  /* 0x0000001a1f1f7224 */ /* 0x090fe400078e02ff */
[----:B------:R-:W-:-:S04]  /*e810*/  IMAD.WIDE.U32 R6, R30, R26, R6 ;  /* 0x0000001a1e067225 */ /* 0x000fc800078e0006 */
[----:B------:R-:W-:-:S04]  /*e820*/  IMAD R27, R30, R27, R31 ;  /* 0x0000001b1e1b7224 */ /* 0x000fc800078e021f */
[----:B------:R-:W-:Y:S02]  /*e830*/  IMAD.IADD R7, R7, 0x1, R27 ;  /* 0x0000000107077824 */ /* 0x000fe400078e021b */
[-C--:B--2---:R-:W-:Y:S01]  /*e840*/  IMAD R31, R45, R36.reuse, RZ ;  /* 0x000000242d1f7224 */ /* 0x084fe200078e02ff */
[----:B------:R-:W3:Y:S01]  /*e850*/  LDG.E.64 R26, desc[UR6][R28.64+0x30] ;  /* 0x000030061c1a7981 */ /* 0x000ee2000c1e1b00 */
[----:B------:R-:W-:Y:S01]  /*e860*/  IMAD.WIDE.U32 R6, R44, R36, R6 ;  /* 0x000000242c067225 */ /* 0x000fe200078e0006 */
[----:B------:R-:W-:-:S03]  /*e870*/  IADD3 R30, P2, R22, UR22, RZ ;  /* 0x00000016161e7c10 */ /* 0x000fc6000ff5e0ff */
[----:B------:R-:W-:Y:S02]  /*e880*/  IMAD R31, R44, R37, R31 ;  /* 0x000000252c1f7224 */ /* 0x000fe400078e021f */
[----:B------:R-:W2:Y:S03]  /*e890*/  LDG.E.64 R36, desc[UR6][R28.64+0x38] ;  /* 0x000038061c247981 */ /* 0x000ea6000c1e1b00 */
[----:B------:R-:W-:Y:S02]  /*e8a0*/  IADD3 R7, R7, R31, RZ ;  /* 0x0000001f07077210 */ /* 0x000fe40007ffe0ff */
[----:B------:R-:W-:-:S05]  /*e8b0*/  IADD3.X R31, R23, UR13, RZ, P2, !PT ;  /* 0x0000000d171f7c10 */ /* 0x000fca00097fe4ff */
[----:B------:R-:W2:Y:S01]  /*e8c0*/  LDG.E.64.CONSTANT R44, desc[UR6][R30.64] ;  /* 0x000000061e2c7981 */ /* 0x000ea2000c1e9b00 */
[----:B0-----:R-:W-:-:S04]  /*e8d0*/  IADD3 R22, P2, R30, UR22, RZ ;  /* 0x000000161e167c10 */ /* 0x001fc8000ff5e0ff */
[----:B------:R-:W-:-:S05]  /*e8e0*/  IADD3.X R23, R31, UR13, RZ, P2, !PT ;  /* 0x0000000d1f177c10 */ /* 0x000fca00097fe4ff */
[----:B------:R0:W4:Y:S01]  /*e8f0*/  LDG.E.64.CONSTANT R30, desc[UR6][R22.64] ;  /* 0x00000006161e7981 */ /* 0x000122000c1e9b00 */
[-C--:B---3--:R-:W-:Y:S02]  /*e900*/  IMAD R35, R35, R26.reuse, RZ ;  /* 0x0000001a23237224 */ /* 0x088fe400078e02ff */
[----:B------:R-:W-:-:S04]  /*e910*/  IMAD.WIDE.U32 R6, R34, R26, R6 ;  /* 0x0000001a22067225 */ /* 0x000fc800078e0006 */
[----:B------:R-:W-:-:S05]  /*e920*/  IMAD R27, R34, R27, R35 ;  /* 0x0000001b221b7224 */ /* 0x000fca00078e0223 */
[----:B------:R-:W-:Y:S02]  /*e930*/  IADD3 R7, R7, R27, RZ ;  /* 0x0000001b07077210 */ /* 0x000fe40007ffe0ff */
[----:B------:R-:W4:Y:S01]  /*e940*/  LDG.E.64 R26, desc[UR6][R28.64+0x40] ;  /* 0x000040061c1a7981 */ /* 0x000f22000c1e1b00 */
[-C--:B--2---:R-:W-:Y:S01]  /*e950*/  IMAD R35, R45, R36.reuse, RZ ;  /* 0x000000242d237224 */ /* 0x084fe200078e02ff */
[----:B------:R-:W-:Y:S01]  /*e960*/  IADD3 R34, P2, R22, UR22, RZ ;  /* 0x0000001616227c10 */ /* 0x000fe2000ff5e0ff */
[----:B------:R-:W-:-:S04]  /*e970*/  IMAD.WIDE.U32 R6, R44, R36, R6 ;  /* 0x000000242c067225 */ /* 0x000fc800078e0006 */
[----:B------:R-:W-:Y:S02]  /*e980*/  IMAD R35, R44, R37, R35 ;  /* 0x000000252c237224 */ /* 0x000fe400078e0223 */
[----:B------:R-:W2:Y:S02]  /*e990*/  LDG.E.64 R36, desc[UR6][R28.64+0x48] ;  /* 0x000048061c247981 */ /* 0x000ea4000c1e1b00 */
[----:B------:R-:W-:Y:S01]  /*e9a0*/  IMAD.IADD R7, R7, 0x1, R35 ;  /* 0x0000000107077824 */ /* 0x000fe200078e0223 */
[----:B------:R-:W-:-:S05]  /*e9b0*/  IADD3.X R35, R23, UR13, RZ, P2, !PT ;  /* 0x0000000d17237c10 */ /* 0x000fca00097fe4ff */
[----:B------:R-:W2:Y:S01]  /*e9c0*/  LDG.E.64.CONSTANT R44, desc[UR6][R34.64] ;  /* 0x00000006222c7981 */ /* 0x000ea2000c1e9b00 */
[----:B0-----:R-:W-:-:S04]  /*e9d0*/  IADD3 R22, P2, R34, UR22, RZ ;  /* 0x0000001622167c10 */ /* 0x001fc8000ff5e0ff */
[----:B------:R-:W-:-:S05]  /*e9e0*/  IADD3.X R23, R35, UR13, RZ, P2, !PT ;  /* 0x0000000d23177c10 */ /* 0x000fca00097fe4ff */
[----:B------:R0:W3:Y:S01]  /*e9f0*/  LDG.E.64.CONSTANT R34, desc[UR6][R22.64] ;  /* 0x0000000616227981 */ /* 0x0000e2000c1e9b00 */
[-C--:B----4-:R-:W-:Y:S02]  /*ea00*/  IMAD R31, R31, R26.reuse, RZ ;  /* 0x0000001a1f1f7224 */ /* 0x090fe400078e02ff */
[----:B------:R-:W-:-:S04]  /*ea10*/  IMAD.WIDE.U32 R6, R30, R26, R6 ;  /* 0x0000001a1e067225 */ /* 0x000fc800078e0006 */
[----:B------:R-:W-:-:S05]  /*ea20*/  IMAD R27, R30, R27, R31 ;  /* 0x0000001b1e1b7224 */ /* 0x000fca00078e021f */
[----:B------:R-:W-:Y:S02]  /*ea30*/  IADD3 R7, R7, R27, RZ ;  /* 0x0000001b07077210 */ /* 0x000fe40007ffe0ff */
[----:B------:R-:W-:Y:S01]  /*ea40*/  IADD3 R30, P2, R22, UR22, RZ ;  /* 0x00000016161e7c10 */ /* 0x000fe2000ff5e0ff */
[----:B------:R-:W3:Y:S01]  /*ea50*/  LDG.E.64 R26, desc[UR6][R28.64+0x50] ;  /* 0x000050061c1a7981 */ /* 0x000ee2000c1e1b00 */
[-C--:B--2---:R-:W-:Y:S02]  /*ea60*/  IMAD R31, R45, R36.reuse, RZ ;  /* 0x000000242d1f7224 */ /* 0x084fe400078e02ff */
[----:B------:R-:W-:-:S04]  /*ea70*/  IMAD.WIDE.U32 R6, R44, R36, R6 ;  /* 0x000000242c067225 */ /* 0x000fc800078e0006 */
        /* <DEDUP_REMOVED lines=10> */
[----:B------:R-:W-:-:S04]  /*eb20*/  IMAD R27, R34, R27, R35 ;  /* 0x0000001b221b7224 */ /* 0x000fc800078e0223 */
[----:B------:R-:W-:Y:S01]  /*eb30*/  IMAD.IADD R7, R7, 0x1, R27 ;  /* 0x0000000107077824 */ /* 0x000fe200078e021b */
[----:B------:R-:W-:Y:S01]  /*eb40*/  IADD3 R34, P2, R22, UR22, RZ ;  /* 0x0000001616227c10 */ /* 0x000fe2000ff5e0ff */
[----:B------:R-:W4:Y:S01]  /*eb50*/  LDG.E.64 R26, desc[UR6][R28.64+0x60] ;  /* 0x000060061c1a7981 */ /* 0x000f22000c1e1b00 */
        /* <DEDUP_REMOVED lines=8> */
[----:B------:R-:W-:Y:S02]  /*ebe0*/  IADD3.X R23, R35, UR13, RZ, P2, !PT ;  /* 0x0000000d23177c10 */ /* 0x000fe400097fe4ff */
[----:B------:R-:W3:Y:S01]  /*ebf0*/  LDG.E.64 R34, desc[UR6][R28.64+0x70] ;  /* 0x000070061c227981 */ /* 0x000ee2000c1e1b00 */
[-C--:B----4-:R-:W-:Y:S02]  /*ec00*/  IMAD R31, R31, R26.reuse, RZ ;  /* 0x0000001a1f1f7224 */ /* 0x090fe400078e02ff */
[----:B------:R-:W-:-:S04]  /*ec10*/  IMAD.WIDE.U32 R6, R30, R26, R6 ;  /* 0x0000001a1e067225 */ /* 0x000fc800078e0006 */
[----:B------:R-:W-:-:S05]  /*ec20*/  IMAD R27, R30, R27, R31 ;  /* 0x0000001b1e1b7224 */ /* 0x000fca00078e021f */
[----:B------:R-:W-:Y:S02]  /*ec30*/  IADD3 R7, R7, R27, RZ ;  /* 0x0000001b07077210 */ /* 0x000fe40007ffe0ff */
[----:B------:R-:W-:-:S04]  /*ec40*/  IADD3 R26, P2, R22, UR22, RZ ;  /* 0x00000016161a7c10 */ /* 0x000fc8000ff5e0ff */
[----:B------:R-:W-:Y:S01]  /*ec50*/  IADD3.X R27, R23, UR13, RZ, P2, !PT ;  /* 0x0000000d171b7c10 */ /* 0x000fe200097fe4ff */
[-C--:B--2---:R-:W-:Y:S02]  /*ec60*/  IMAD R31, R45, R36.reuse, RZ ;  /* 0x000000242d1f7224 */ /* 0x084fe400078e02ff */
[----:B------:R-:W-:-:S04]  /*ec70*/  IMAD.WIDE.U32 R6, R44, R36, R6 ;  /* 0x000000242c067225 */ /* 0x000fc800078e0006 */
[----:B------:R-:W-:Y:S02]  /*ec80*/  IMAD R31, R44, R37, R31 ;  /* 0x000000252c1f7224 */ /* 0x000fe400078e021f */
[----:B------:R-:W3:Y:S04]  /*ec90*/  LDG.E.64.CONSTANT R36, desc[UR6][R22.64] ;  /* 0x0000000616247981 */ /* 0x000ee8000c1e9b00 */
[----:B------:R-:W2:Y:S04]  /*eca0*/  LDG.E.64 R44, desc[UR6][R28.64+0x78] ;  /* 0x000078061c2c7981 */ /* 0x000ea8000c1e1b00 */
[----:B------:R-:W2:Y:S01]  /*ecb0*/  LDG.E.64.CONSTANT R22, desc[UR6][R26.64] ;  /* 0x000000061a167981 */ /* 0x000ea2000c1e9b00 */
[----:B------:R-:W-:Y:S01]  /*ecc0*/  UIADD3 UR9, UP0, UR9, -0x10, URZ ;  /* 0xfffffff009097890 */ /* 0x000fe2000ff1e03f */
[----:B------:R-:W-:-:S03]  /*ecd0*/  IMAD.IADD R7, R7, 0x1, R31 ;  /* 0x0000000107077824 */ /* 0x000fc600078e021f */
[----:B------:R-:W-:Y:S02]  /*ece0*/  UIADD3.X UR10, UR10, -0x1, URZ, UP0, !UPT ;  /* 0xffffffff0a0a7890 */ /* 0x000fe400087fe43f */
[----:B------:R-:W-:-:S04]  /*ecf0*/  UISETP.GT.U32.AND UP0, UPT, UR9, 0xc, UPT ;  /* 0x0000000c0900788c */ /* 0x000fc8000bf04070 */
[----:B------:R-:W-:-:S06]  /*ed00*/  UISETP.GT.AND.EX UP0, UPT, UR10, URZ, UPT, UP0 ;  /* 0x0000003f0a00728c */ /* 0x000fcc000bf04300 */
[----:B------:R-:W-:Y:S01]  /*ed10*/  PLOP3.LUT P3, PT, PT, PT, UP0, 0x80, 0x0 ;  /* 0x000000000000781c */ /* 0x000fe20003f6f008 */
[----:B------:R-:W-:Y:S01]  /*ed20*/  UIADD3 UR4, UP1, UR4, 0x10, URZ ;  /* 0x0000001004047890 */ /* 0x000fe2000ff3e03f */
[----:B------:R-:W-:-:S03]  /*ed30*/  IADD3 R30, P2, R26, UR22, RZ ;  /* 0x000000161a1e7c10 */ /* 0x000fc6000ff5e0ff */
[----:B------:R-:W-:Y:S01]  /*ed40*/  UIADD3.X UR5, URZ, UR5, URZ, UP1, !UPT ;  /* 0x000000053f057290 */ /* 0x000fe20008ffe43f */
[-C--:B---3--:R-:W-:Y:S02]  /*ed50*/  IMAD R31, R37, R34.reuse, RZ ;  /* 0x00000022251f7224 */ /* 0x088fe400078e02ff */
[----:B------:R-:W-:-:S04]  /*ed60*/  IMAD.WIDE.U32 R6, R36, R34, R6 ;  /* 0x0000002224067225 */ /* 0x000fc800078e0006 */
[----:B------:R-:W-:Y:S02]  /*ed70*/  IMAD R31, R36, R35, R31 ;  /* 0x00000023241f7224 */ /* 0x000fe400078e021f */
[----:B--2---:R-:W-:-:S03]  /*ed80*/  IMAD R23, R23, R44, RZ ;  /* 0x0000002c17177224 */ /* 0x004fc600078e02ff */
[----:B------:R-:W-:Y:S01]  /*ed90*/  IADD3 R7, R7, R31, RZ ;  /* 0x0000001f07077210 */ /* 0x000fe20007ffe0ff */
[C---:B------:R-:W-:Y:S02]  /*eda0*/  IMAD R23, R22.reuse, R45, R23 ;  /* 0x0000002d16177224 */ /* 0x040fe400078e0217 */
[----:B------:R-:W-:-:S05]  /*edb0*/  IMAD.WIDE.U32 R6, R22, R44, R6 ;  /* 0x0000002c16067225 */ /* 0x000fca00078e0006 */
[----:B------:R-:W-:Y:S02]  /*edc0*/  IADD3 R7, R7, R23, RZ ;  /* 0x0000001707077210 */ /* 0x000fe40007ffe0ff */
[----:B------:R-:W-:Y:S01]  /*edd0*/  IADD3.X R23, R27, UR13, RZ, P2, !PT ;  /* 0x0000000d1b177c10 */ /* 0x000fe200097fe4ff */
[----:B------:R-:W-:Y:S06]  /*ede0*/  @P3 BRA `(.L_x_6495) ;  /* 0xfffffff400cc3947 */ /* 0x000fec000383ffff */
.L_x_6494:
        /* <DEDUP_REMOVED lines=11> */
[----:B------:R-:W-:-:S05]  /*eea0*/  MOV R29, UR12 ;  /* 0x0000000c001d7c02 */ /* 0x000fca0008000f00 */
        /* <DEDUP_REMOVED lines=16> */
[----:B------:R-:W-:-:S02]  /*efb0*/  IADD3 R7, R7, R31, RZ ;  /* 0x0000001f07077210 */ /* 0x000fc40007ffe0ff */
[----:B------:R-:W-:Y:S01]  /*efc0*/  IADD3.X R31, R27, UR13, RZ, P0, !PT ;  /* 0x0000000d1b1f7c10 */ /* 0x000fe200087fe4ff */
        /* <DEDUP_REMOVED lines=13> */
[----:B------:R-:W4:Y:S02]  /*f0a0*/  LDG.E.64.CONSTANT R30, desc[UR6][R22.64] ;  /* 0x00000006161e7981 */ /* 0x000f24000c1e9b00 */
[----:B------:R-:W-:Y:S01]  /*f0b0*/  IMAD.IADD R7, R7, 0x1, R35 ;  /* 0x0000000107077824 */ /* 0x000fe200078e0223 */
[----:B------:R-:W-:Y:S01]  /*f0c0*/  IADD3.X R35, R23, UR13, RZ, P0, !PT ;  /* 0x0000000d17237c10 */ /* 0x000fe200087fe4ff */
[----:B------:R-:W2:Y:S04]  /*f0d0*/  LDG.E.64 R36, desc[UR6][R28.64+0x28] ;  /* 0x000028061c247981 */ /* 0x000ea8000c1e1b00 */
[----:B------:R-:W2:Y:S01]  /*f0e0*/  LDG.E.64.CONSTANT R44, desc[UR6][R34.64] ;  /* 0x00000006222c7981 */ /* 0x000ea2000c1e9b00 */
        /* <DEDUP_REMOVED lines=9> */
[----:B------:R-:W-:Y:S01]  /*f180*/  IMAD.WIDE.U32 R6, R44, R36, R6 ;  /* 0x000000242c067225 */ /* 0x000fe200078e0006 */
[----:B------:R-:W2:Y:S04]  /*f190*/  LDG.E.64 R34, desc[UR6][R28.64+0x30] ;  /* 0x000030061c227981 */ /* 0x000ea8000c1e1b00 */
[----:B------:R-:W2:Y:S01]  /*f1a0*/  LDG.E.64.CONSTANT R36, desc[UR6][R26.64] ;  /* 0x000000061a247981 */ /* 0x000ea2000c1e9b00 */
[----:B------:R-:W-:-:S03]  /*f1b0*/  IADD3.X R23, R27, UR13, RZ, P0, !PT ;  /* 0x0000000d1b177c10 */ /* 0x000fc600087fe4ff */
[----:B------:R-:W3:Y:S04]  /*f1c0*/  LDG.E.64 R44, desc[UR6][R28.64+0x38] ;  /* 0x000038061c2c7981 */ /* 0x000ee8000c1e1b00 */
[----:B------:R0:W3:Y:S01]  /*f1d0*/  LDG.E.64.CONSTANT R26, desc[UR6][R22.64] ;  /* 0x00000006161a7981 */ /* 0x0000e2000c1e9b00 */
[----:B------:R-:W-:Y:S02]  /*f1e0*/  IADD3 R7, R7, R31, RZ ;  /* 0x0000001f07077210 */ /* 0x000fe40007ffe0ff */
[----:B------:R-:W-:Y:S01]  /*f1f0*/  IADD3 R30, P2, R22, UR22, RZ ;  /* 0x00000016161e7c10 */ /* 0x000fe2000ff5e0ff */
[----:B------:R-:W-:Y:S01]  /*f200*/  UIADD3 UR9, UP1, UR9, -0x8, URZ ;  /* 0xfffffff809097890 */ /* 0x000fe2000ff3e03f */
[----:B------:R-:W-:Y:S01]  /*f210*/  PLOP3.LUT P0, PT, PT, PT, PT, 0x8, 0x0 ;  /* 0x000000000000781c */ /* 0x000fe20003f0e170 */
[----:B------:R-:W-:Y:S01]  /*f220*/  UIADD3 UR4, UP0, UR4, 0x8, URZ ;  /* 0x0000000804047890 */ /* 0x000fe2000ff1e03f */
[----:B0-----:R-:W-:Y:S01]  /*f230*/  IADD3.X R23, R23, UR13, RZ, P2, !PT ;  /* 0x0000000d17177c10 */ /* 0x001fe200097fe4ff */
[----:B------:R-:W-:-:S02]  /*f240*/  UIADD3.X UR10, UR10, -0x1, URZ, UP1, !UPT ;  /* 0xffffffff0a0a7890 */ /* 0x000fc40008ffe43f */
[----:B------:R-:W-:Y:S01]  /*f250*/  UIADD3.X UR5, URZ, UR5, URZ, UP0, !UPT ;  /* 0x000000053f057290 */ /* 0x000fe200087fe43f */
[-C--:B--2---:R-:W-:Y:S02]  /*f260*/  IMAD R31, R37, R34.reuse, RZ ;  /* 0x00000022251f7224 */ /* 0x084fe400078e02ff */
[----:B------:R-:W-:-:S04]  /*f270*/  IMAD.WIDE.U32 R6, R36, R34, R6 ;  /* 0x0000002224067225 */ /* 0x000fc800078e0006 */
[----:B------:R-:W-:Y:S02]  /*f280*/  IMAD R31, R36, R35, R31 ;  /* 0x00000023241f7224 */ /* 0x000fe400078e021f */
[-C--:B---3--:R-:W-:Y:S02]  /*f290*/  IMAD R35, R27, R44.reuse, RZ ;  /* 0x0000002c1b237224 */ /* 0x088fe400078e02ff */
[----:B------:R-:W-:Y:S02]  /*f2a0*/  IMAD.IADD R7, R7, 0x1, R31 ;  /* 0x0000000107077824 */ /* 0x000fe400078e021f */
[C---:B------:R-:W-:Y:S02]  /*f2b0*/  IMAD R35, R26.reuse, R45, R35 ;  /* 0x0000002d1a237224 */ /* 0x040fe400078e0223 */
[----:B------:R-:W-:-:S05]  /*f2c0*/  IMAD.WIDE.U32 R6, R26, R44, R6 ;  /* 0x0000002c1a067225 */ /* 0x000fca00078e0006 */
[----:B------:R-:W-:-:S07]  /*f2d0*/  IADD3 R7, R7, R35, RZ ;  /* 0x0000002307077210 */ /* 0x000fce0007ffe0ff */
.L_x_6496:
[----:B------:R-:W-:-:S04]  /*f2e0*/  ISETP.NE.U32.AND P2, PT, RZ, UR9, PT ;  /* 0x00000009ff007c0c */ /* 0x000fc8000bf45070 */
[----:B------:R-:W-:-:S13]  /*f2f0*/  ISETP.NE.OR.EX P0, PT, RZ, UR10, P0, P2 ;  /* 0x0000000aff007c0c */ /* 0x000fda0008705720 */
[----:B------:R-:W-:Y:S05]  /*f300*/  @!P0 BRA `(.L_x_6492) ;  /* 0x0000000000b08947 */ /* 0x000fea0003800000 */
.L_x_6493:
        /* <DEDUP_REMOVED lines=16> */
[----:B------:R-:W2:Y:S02]  /*f410*/  LDG.E.64 R36, desc[UR6][R28.64+0x10] ;  /* 0x000010061c247981 */ /* 0x000ea4000c1e1b00 */
[----:B------:R-:W-:Y:S02]  /*f420*/  IADD3 R7, R7, R31, RZ ;  /* 0x0000001f07077210 */ /* 0x000fe40007ffe0ff */
[----:B------:R-:W-:Y:S01]  /*f430*/  IADD3.X R31, R27, UR13, RZ, P0, !PT ;  /* 0x0000000d1b1f7c10 */ /* 0x000fe200087fe4ff */
[-C--:B------:R-:W-:Y:S02]  /*f440*/  IMAD R26, R35, R22.reuse, R23 ;  /* 0x00000016231a7224 */ /* 0x080fe400078e0217 */
[----:B------:R-:W-:-:S02]  /*f450*/  IMAD.WIDE.U32 R34, R34, R22, R6 ;  /* 0x0000001622227225 */ /* 0x000fc400078e0006 */
[----:B------:R0:W2:Y:S01]  /*f460*/  LDG.E.64.CONSTANT R6, desc[UR6][R30.64] ;  /* 0x000000061e067981 */ /* 0x0000a2000c1e9b00 */
[----:B------:R-:W-:-:S03]  /*f470*/  IADD3 R22, P0, R30, UR22, RZ ;  /* 0x000000161e167c10 */ /* 0x000fc6000ff1e0ff */
[----:B------:R-:W3:Y:S01]  /*f480*/  LDG.E.64 R28, desc[UR6][R28.64+0x18] ;  /* 0x000018061c1c7981 */ /* 0x000ee2000c1e1b00 */
[----:B------:R-:W-:-:S05]  /*f490*/  IADD3.X R23, R31, UR13, RZ, P0, !PT ;  /* 0x0000000d1f177c10 */ /* 0x000fca00087fe4ff */
[----:B------:R1:W3:Y:S01]  /*f4a0*/  LDG.E.64.CONSTANT R44, desc[UR6][R22.64] ;  /* 0x00000006162c7981 */ /* 0x0002e2000c1e9b00 */
[----:B------:R-:W-:Y:S01]  /*f4b0*/  UIADD3 UR9, UP0, UR9, -0x4, URZ ;  /* 0xfffffffc09097890 */ /* 0x000fe2000ff1e03f */
[----:B------:R-:W-:-:S03]  /*f4c0*/  IMAD.IADD R35, R35, 0x1, R26 ;  /* 0x0000000123237824 */ /* 0x000fc600078e021a */
        /* <DEDUP_REMOVED lines=13> */
[----:B------:R-:W-:-:S05]  /*f5a0*/  IMAD.WIDE.U32 R6, R28, R44, R6 ;  /* 0x0000002c1c067225 */ /* 0x000fca00078e0006 */
[----:B------:R-:W-:Y:S01]  /*f5b0*/  IADD3 R7, R7, R27, RZ ;  /* 0x0000001b07077210 */ /* 0x000fe20007ffe0ff */
[----:B------:R-:W-:Y:S06]  /*f5c0*/  @P0 BRA `(.L_x_6493) ;  /* 0xfffffffc00500947 */ /* 0x000fec000383ffff */
.L_x_6492:
[----:B------:R-:W-:-:S06]  /*f5d0*/  ULOP3.LUT UR18, UR18, 0x3, URZ, 0xc0, !UPT ;  /* 0x0000000312127892 */ /* 0x000fcc000f8ec03f */
[----:B------:R-:W-:-:S04]  /*f5e0*/  ISETP.NE.U32.AND P0, PT, RZ, UR18, PT ;  /* 0x00000012ff007c0c */ /* 0x000fc8000bf05070 */
[----:B------:R-:W-:-:S13]  /*f5f0*/  ISETP.NE.AND.EX P0, PT, RZ, RZ, PT, P0 ;  /* 0x000000ffff00720c */ /* 0x000fda0003f05300 */
[----:B------:R-:W-:Y:S05]  /*f600*/  @!P0 BRA `(.L_x_6491) ;  /* 0x0000000000d48947 */ /* 0x000fea0003800000 */
[----:B------:R-:W-:Y:S01]  /*f610*/  UIMAD UR10, UR5, UR20, URZ ;  /* 0x00000014050a72a4 */ /* 0x000fe2000f8e023f */
[----:B------:R-:W-:Y:S01]  /*f620*/  MOV R32, R24 ;  /* 0x0000001800207202 */ /* 0x000fe20000000f00 */
[----:B------:R-:W-:Y:S01]  /*f630*/  IMAD.U32 R27, RZ, RZ, UR4 ;  /* 0x00000004ff1b7e24 */ /* 0x000fe2000f8e00ff */
[----:B------:R-:W-:Y:S01]  /*f640*/  ULDC.64 UR12, c[0x0][0x230] ;  /* 0x00008c00000c7ab9 */ /* 0x000fe20000000a00 */
[----:B------:R-:W-:Y:S01]  /*f650*/  ULDC UR17, c[0x0][0x23c] ;  /* 0x00008f0000117ab9 */ /* 0x000fe20000000800 */
[----:B------:R-:W-:Y:S01]  /*f660*/  ULEA UR9, UP0, UR4, UR12, 0x3 ;  /* 0x0000000c04097291 */ /* 0x000fe2000f80183f */
[----:B------:R-:W-:Y:S01]  /*f670*/  IMAD.WIDE.U32 R26, R27, UR20, R32 ;  /* 0x000000141b1a7c25 */ /* 0x000fe2000f8e0020 */
[----:B------:R-:W-:Y:S01]  /*f680*/  UIMAD UR12, UR4, UR17, UR10 ;  /* 0x00000011040c72a4 */ /* 0x000fe2000f8e020a */
[----:B------:R-:W-:Y:S01]  /*f690*/  ULDC.64 UR14, c[0x0][0x218] ;  /* 0x00008600000e7ab9 */ /* 0x000fe20000000a00 */
[----:B------:R-:W-:Y:S01]  /*f6a0*/  ULEA.HI.X UR5, UR4, UR13, UR5, 0x3, UP0 ;  /* 0x0000000d04057291 */ /* 0x000fe200080f1c05 */
[----:B------:R-:W-:Y:S01]  /*f6b0*/  LEA R28, P0, R26, UR14, 0x3 ;  /* 0x0000000e1a1c7c11 */ /* 0x000fe2000f8018ff */
[----:B------:R-:W-:-:S02]  /*f6c0*/  IMAD.U32 R22, RZ, RZ, UR9 ;  /* 0x00000009ff167e24 */ /* 0x000fc4000f8e00ff */
[----:B------:R-:W-:-:S04]  /*f6d0*/  IADD3 R23, R27, UR12, RZ ;  /* 0x0000000c1b177c10 */ /* 0x000fc8000fffe0ff */
        /* <DEDUP_REMOVED lines=13> */
[----:B------:R-:W-:Y:S01]  /*f7b0*/  IMAD.U32 R32, RZ, RZ, UR17 ;  /* 0x00000011ff207e24 */ /* 0x000fe2000f8e00ff */
[----:B------:R-:W-:Y:S01]  /*f7c0*/  ULDC.64 UR10, c[0x0][0x238] ;  /* 0x00008e00000a7ab9 */ /* 0x000fe20000000a00 */
[----:B------:R-:W2:Y:S01]  /*f7d0*/  LDG.E.64 R28, desc[UR6][R22.64+0x8] ;  /* 0x00000806161c7981 */ /* 0x000ea2000c1e1b00 */
[----:B------:R-:W-:Y:S02]  /*f7e0*/  UIMAD.WIDE.U32 UR4, UR4, UR20, UR10 ;  /* 0x00000014040472a5 */ /* 0x000fe4000f8e000a */
[----:B------:R-:W-:-:S04]  /*f7f0*/  UISETP.NE.AND.EX UP0, UPT, URZ, URZ, UPT, UP0 ;  /* 0x0000003f3f00728c */ /* 0x000fc8000bf05300 */
[----:B------:R-:W-:Y:S01]  /*f800*/  IMAD.U32 R25, RZ, RZ, UR5 ;  /* 0x00000005ff197e24 */ /* 0x000fe2000f8e00ff */
[----:B------:R-:W-:Y:S02]  /*f810*/  IADD3 R24, P0, R24, UR4, RZ ;  /* 0x0000000418187c10 */ /* 0x000fe4000ff1e0ff */
[----:B------:R-:W-:Y:S02]  /*f820*/  PLOP3.LUT P2, PT, PT, PT, UP0, 0x80, 0x0 ;  /* 0x000000000000781c */ /* 0x000fe40003f4f008 */
[----:B------:R-:W-:Y:S02]  /*f830*/  IADD3.X R33, R33, UR12, R25, P0, !PT ;  /* 0x0000000c21217c10 */ /* 0x000fe400087fe419 */
[C---:B------:R-:W-:Y:S02]  /*f840*/  LEA R26, P0, R24.reuse, UR14, 0x3 ;  /* 0x0000000e181a7c11 */ /* 0x040fe4000f8018ff */
[----:B------:R-:W-:Y:S02]  /*f850*/  MOV R25, UR20 ;  /* 0x0000001400197c02 */ /* 0x000fe40008000f00 */
[----:B------:R-:W-:-:S02]  /*f860*/  LEA.HI.X R27, R24, UR15, R33, 0x3, P0 ;  /* 0x0000000f181b7c11 */ /* 0x000fc400080f1c21 */
[----:B------:R-:W-:-:S03]  /*f870*/  MOV R33, UR20 ;  /* 0x0000001400217c02 */ /* 0x000fc60008000f00 */
        /* <DEDUP_REMOVED lines=14> */
.L_x_6491:
[----:B------:R-:W-:Y:S05]  /*f960*/  BSYNC B0 ;  /* 0x0000000000007941 */ /* 0x000fea0003800000 */
.L_x_6490:
[----:B------:R-:W-:Y:S01]  /*f970*/  UIADD3 UR9, -UR8, UR16, URZ ;  /* 0x0000001008097290 */ /* 0x000fe2000fffe13f */
        /* <DEDUP_REMOVED lines=28> */
[----:B------:R-:W-:Y:S01]  /*fb40*/  UMOV UR4, URZ ;  /* 0x0000003f00047c82 */ /* 0x000fe20008000000 */
[----:B------:R-:W-:Y:S01]  /*fb50*/  LEA.HI.X R21, R22, UR5, R21, 0x3, P2 ;  /* 0x0000000516157c11 */ /* 0x000fe200090f1c15 */
[----:B------:R-:W-:Y:S01]  /*fb60*/  UMOV UR5, URZ ;  /* 0x0000003f00057c82 */ /* 0x000fe20008000000 */
[----:B------:R-:W-:Y:S01]  /*fb70*/  ULDC.64 UR22, c[0x0][0x230] ;  /* 0x00008c0000167ab9 */ /* 0x000fe20000000a00 */
[----:B------:R-:W-:-:S05]  /*fb80*/  IMAD.U32 R24, RZ, RZ, UR11 ;  /* 0x0000000bff187e24 */ /* 0x000fca000f8e00ff */
        /* <DEDUP_REMOVED lines=9> */
.L_x_6502:
[----:B------:R-:W-:Y:S01]  /*fc20*/  ULEA UR13, UP0, UR4, UR20, 0x3 ;  /* 0x00000014040d7291 */ /* 0x000fe2000f80183f */
[----:B------:R0:W2:Y:S03]  /*fc30*/  LDG.E.64.CONSTANT R28, desc[UR6][R20.64] ;  /* 0x00000006141c7981 */ /* 0x0000a6000c1e9b00 */
[----:B------:R-:W-:Y:S02]  /*fc40*/  ULEA.HI.X UR14, UR4, UR21, UR5, 0x3, UP0 ;  /* 0x00000015040e7291 */ /* 0x000fe400080f1c05 */
[----:B------:R-:W-:-:S04]  /*fc50*/  MOV R26, UR13 ;  /* 0x0000000d001a7c02 */ /* 0x000fc80008000f00 */
[----:B------:R-:W-:-:S05]  /*fc60*/  IMAD.U32 R27, RZ, RZ, UR14 ;  /* 0x0000000eff1b7e24 */ /* 0x000fca000f8e00ff */
[----:B------:R-:W2:Y:S01]  /*fc70*/  LDG.E.64 R24, desc[UR6][R26.64] ;  /* 0x000000061a187981 */ /* 0x000ea2000c1e1b00 */
[----:B------:R-:W-:Y:S01]  /*fc80*/  USHF.L.U32 UR13, UR17, 0x3, URZ ;  /* 0x00000003110d7899 */ /* 0x000fe2000800063f */
[----:B0-----:R-:W-:Y:S02]  /*fc90*/  IADD3 R20, P2, R20, UR18, RZ ;  /* 0x0000001214147c10 */ /* 0x001fe4000ff5e0ff */
[----:B------:R-:W3:Y:S01]  /*fca0*/  LDG.E.64 R32, desc[UR6][R26.64+0x8] ;  /* 0x000008061a207981 */ /* 0x000ee2000c1e1b00 */
[----:B------:R-:W-:-:S06]  /*fcb0*/  UIADD3 UR13, UR19, UR13, URZ ;  /* 0x0000000d130d7290 */ /* 0x000fcc000fffe03f */
        /* <DEDUP_REMOVED lines=12> */
[-C--:B---3--:R-:W-:Y:S02]  /*fd80*/  IMAD R35, R35, R32.reuse, RZ ;  /* 0x0000002023237224 */ /* 0x088fe400078e02ff */
[----:B------:R0:W3:Y:S01]  /*fd90*/  LDG.E.64.CONSTANT R44, desc[UR6][R20.64] ;  /* 0x00000006142c7981 */ /* 0x0000e2000c1e9b00 */
[----:B------:R-:W-:-:S04]  /*fda0*/  IMAD.WIDE.U32 R8, R34, R32, R8 ;  /* 0x0000002022087225 */ /* 0x000fc800078e0008 */
[----:B------:R-:W-:Y:S02]  /*fdb0*/  IMAD R33, R34, R33, R35 ;  /* 0x0000002122217224 */ /* 0x000fe400078e0223 */
[----:B------:R-:W3:Y:S01]  /*fdc0*/  LDG.E.64 R34, desc[UR6][R26.64+0x18] ;  /* 0x000018061a227981 */ /* 0x000ee2000c1e1b00 */
[----:B------:R-:W-:Y:S02]  /*fdd0*/  IADD3 R32, P2, R20, UR18, RZ ;  /* 0x0000001214207c10 */ /* 0x000fe4000ff5e0ff */
[----:B------:R-:W-:Y:S02]  /*fde0*/  IADD3 R9, R9, R33, RZ ;  /* 0x0000002109097210 */ /* 0x000fe40007ffe0ff */
[----:B------:R-:W-:-:S05]  /*fdf0*/  IADD3.X R33, R21, UR13, RZ, P2, !PT ;  /* 0x0000000d15217c10 */ /* 0x000fca00097fe4ff */
[----:B------:R-:W4:Y:S01]  /*fe00*/  LDG.E.64.CONSTANT R36, desc[UR6][R32.64] ;  /* 0x0000000620247981 */ /* 0x000f22000c1e9b00 */
[----:B0-----:R-:W-:-:S04]  /*fe10*/  IADD3 R20, P2, R32, UR18, RZ ;  /* 0x0000001220147c10 */ /* 0x001fc8000ff5e0ff */
[----:B------:R-:W-:Y:S01]  /*fe20*/  IADD3.X R21, R33, UR13, RZ, P2, !PT ;  /* 0x0000000d21157c10 */ /* 0x000fe200097fe4ff */
[-C--:B--2---:R-:W-:Y:S02]  /*fe30*/  IMAD R29, R29, R24.reuse, RZ ;  /* 0x000000181d1d7224 */ /* 0x084fe400078e02ff */
[----:B------:R-:W-:-:S04]  /*fe40*/  IMAD.WIDE.U32 R8, R28, R24, R8 ;  /* 0x000000181c087225 */ /* 0x000fc800078e0008 */
[----:B------:R-:W-:Y:S02]  /*fe50*/  IMAD R25, R28, R25, R29 ;  /* 0x000000191c197224 */ /* 0x000fe400078e021d */
[----:B------:R-:W4:Y:S02]  /*fe60*/  LDG.E.64 R28, desc[UR6][R26.64+0x20] ;  /* 0x000020061a1c7981 */ /* 0x000f24000c1e1b00 */
[----:B------:R-:W-:Y:S02]  /*fe70*/  IMAD.IADD R9, R9, 0x1, R25 ;  /* 0x0000000109097824 */ /* 0x000fe400078e0219 */
[-C--:B---3--:R-:W-:Y:S02]  /*fe80*/  IMAD R25, R45, R34.reuse, RZ ;  /* 0x000000222d197224 */ /* 0x088fe400078e02ff */
[----:B------:R-:W-:-:S04]  /*fe90*/  IMAD.WIDE.U32 R8, R44, R34, R8 ;  /* 0x000000222c087225 */ /* 0x000fc800078e0008 */
[----:B------:R-:W-:Y:S02]  /*fea0*/  IMAD R25, R44, R35, R25 ;  /* 0x000000232c197224 */ /* 0x000fe400078e0219 */
[----:B------:R0:W2:Y:S04]  /*feb0*/  LDG.E.64.CONSTANT R44, desc[UR6][R20.64] ;  /* 0x00000006142c7981 */ /* 0x0000a8000c1e9b00 */
[----:B------:R-:W2:Y:S01]  /*fec0*/  LDG.E.64 R34, desc[UR6][R26.64+0x28] ;  /* 0x000028061a227981 */ /* 0x000ea2000c1e1b00 */
[----:B------:R-:W-:Y:S02]  /*fed0*/  IADD3 R24, P2, R20, UR18, RZ ;  /* 0x0000001214187c10 */ /* 0x000fe4000ff5e0ff */
[----:B------:R-:W-:Y:S02]  /*fee0*/  IADD3 R9, R9, R25, RZ ;  /* 0x0000001909097210 */ /* 0x000fe40007ffe0ff */
[----:B------:R-:W-:-:S02]  /*fef0*/  IADD3.X R25, R21, UR13, RZ, P2, !PT ;  /* 0x0000000d15197c10 */ /* 0x000fc400097fe4ff */
[----:B0-----:R-:W-:-:S04]  /*ff00*/  IADD3 R20, P2, R24, UR18, RZ ;  /* 0x0000001218147c10 */ /* 0x001fc8000ff5e0ff */
[----:B------:R-:W-:Y:S01]  /*ff10*/  IADD3.X R21, R25, UR13, RZ, P2, !PT ;  /* 0x0000000d19157c10 */ /* 0x000fe200097fe4ff */
[-C--:B----4-:R-:W-:Y:S02]  /*ff20*/  IMAD R33, R37, R28.reuse, RZ ;  /* 0x0000001c25217224 */ /* 0x090fe400078e02ff */
        /* <DEDUP_REMOVED lines=40> */
[----:B------:R-:W2:Y:S04]  /*101b0*/  LDG.E.64.CONSTANT R44, desc[UR6][R20.64] ;  /* 0x00000006142c7981 */ /* 0x000ea8000c1e9b00 */
[----:B------:R-:W2:Y:S01]  /*101c0*/  LDG.E.64 R34, desc[UR6][R26.64+0x58] ;  /* 0x000058061a227981 */ /* 0x000ea2000c1e1b00 */
[----:B------:R-:W-:Y:S02]  /*101d0*/  IADD3 R9, R9, R29, RZ ;  /* 0x0000001d09097210 */ /* 0x000fe40007ffe0ff */
[----:B0-----:R-:W-:Y:S01]  /*101e0*/  IADD3 R24, P2, R20, UR18, RZ ;  /* 0x0000001214187c10 */ /* 0x001fe2000ff5e0ff */
[----:B---3--:R-:W-:-:S02]  /*101f0*/  IMAD R25, R37, R32, RZ ;  /* 0x0000002025197224 */ /* 0x008fc400078e02ff */
[----:B------:R-:W-:-:S04]  /*10200*/  IMAD.WIDE.U32 R8, R36, R32, R8 ;  /* 0x0000002024087225 */ /* 0x000fc800078e0008 */
[----:B------:R-:W-:-:S05]  /*10210*/  IMAD R25, R36, R33, R25 ;  /* 0x0000002124197224 */ /* 0x000fca00078e0219 */
[----:B------:R-:W-:Y:S02]  /*10220*/  IADD3 R9, R9, R25, RZ ;  /* 0x0000001909097210 */ /* 0x000fe40007ffe0ff */
[----:B------:R-:W-:Y:S02]  /*10230*/  IADD3.X R25, R21, UR13, RZ, P2, !PT ;  /* 0x0000000d15197c10 */ /* 0x000fe400097fe4ff */
[----:B------:R-:W-:Y:S01]  /*10240*/  IADD3 R28, P2, R24, UR18, RZ ;  /* 0x00000012181c7c10 */ /* 0x000fe2000ff5e0ff */
[----:B------:R-:W3:Y:S03]  /*10250*/  LDG.E.64 R20, desc[UR6][R26.64+0x60] ;  /* 0x000060061a147981 */ /* 0x000ee6000c1e1b00 */
[----:B------:R-:W-:Y:S02]  /*10260*/  IADD3.X R29, R25, UR13, RZ, P2, !PT ;  /* 0x0000000d191d7c10 */ /* 0x000fe400097fe4ff */
[----:B------:R-:W3:Y:S01]  /*10270*/  LDG.E.64.CONSTANT R24, desc[UR6][R24.64] ;  /* 0x0000000618187981 */ /* 0x000ee2000c1e9b00 */
[----:B--2---:R-:W-:-:S02]  /*10280*/  IMAD R33, R45, R34, RZ ;  /* 0x000000222d217224 */ /* 0x004fc400078e02ff */
[C---:B------:R-:W-:Y:S01]  /*10290*/  IMAD.WIDE.U32 R8, R44.reuse, R34, R8 ;  /* 0x000000222c087225 */ /* 0x040fe200078e0008 */
[----:B------:R-:W2:Y:S03]  /*102a0*/  LDG.E.64.CONSTANT R36, desc[UR6][R28.64] ;  /* 0x000000061c247981 */ /* 0x000ea6000c1e9b00 */
[----:B------:R-:W-:Y:S02]  /*102b0*/  IMAD R33, R44, R35, R33 ;  /* 0x000000232c217224 */ /* 0x000fe400078e0221 */
[----:B------:R-:W2:Y:S02]  /*102c0*/  LDG.E.64 R34, desc[UR6][R26.64+0x68] ;  /* 0x000068061a227981 */ /* 0x000ea4000c1e1b00 */
[----:B------:R-:W-:Y:S02]  /*102d0*/  IMAD.IADD R9, R9, 0x1, R33 ;  /* 0x0000000109097824 */ /* 0x000fe400078e0221 */
[----:B---3--:R-:W-:-:S02]  /*102e0*/  IMAD R33, R25, R20, RZ ;  /* 0x0000001419217224 */ /* 0x008fc400078e02ff */
[----:B------:R-:W-:Y:S01]  /*102f0*/  IMAD.WIDE.U32 R8, R24, R20, R8 ;  /* 0x0000001418087225 */ /* 0x000fe200078e0008 */
[----:B------:R-:W-:-:S03]  /*10300*/  IADD3 R20, P2, R28, UR18, RZ ;  /* 0x000000121c147c10 */ /* 0x000fc6000ff5e0ff */
[----:B------:R-:W-:Y:S02]  /*10310*/  IMAD R21, R24, R21, R33 ;  /* 0x0000001518157224 */ /* 0x000fe400078e0221 */
[----:B------:R-:W3:Y:S01]  /*10320*/  LDG.E.64 R32, desc[UR6][R26.64+0x70] ;  /* 0x000070061a207981 */ /* 0x000ee2000c1e1b00 */
[-C--:B--2---:R-:W-:Y:S02]  /*10330*/  IMAD R25, R37, R34.reuse, RZ ;  /* 0x0000002225197224 */ /* 0x084fe400078e02ff */
[----:B------:R-:W-:Y:S02]  /*10340*/  IADD3 R9, R9, R21, RZ ;  /* 0x0000001509097210 */ /* 0x000fe40007ffe0ff */
[----:B------:R-:W-:Y:S01]  /*10350*/  IADD3.X R21, R29, UR13, RZ, P2, !PT ;  /* 0x0000000d1d157c10 */ /* 0x000fe200097fe4ff */
[----:B------:R-:W-:Y:S01]  /*10360*/  IMAD R29, R36, R35, R25 ;  /* 0x00000023241d7224 */ /* 0x000fe200078e0219 */
[----:B------:R-:W-:Y:S01]  /*10370*/  IADD3 R24, P2, R20, UR18, RZ ;  /* 0x0000001214187c10 */ /* 0x000fe2000ff5e0ff */
[----:B------:R-:W-:-:S02]  /*10380*/  IMAD.WIDE.U32 R8, R36, R34, R8 ;  /* 0x0000002224087225 */ /* 0x000fc400078e0008 */
[----:B------:R0:W3:Y:S01]  /*10390*/  LDG.E.64.CONSTANT R34, desc[UR6][R20.64] ;  /* 0x0000000614227981 */ /* 0x0000e2000c1e9b00 */
[----:B------:R-:W-:-:S03]  /*103a0*/  IADD3.X R25, R21, UR13, RZ, P2, !PT ;  /* 0x0000000d15197c10 */ /* 0x000fc600097fe4ff */
[----:B------:R-:W2:Y:S04]  /*103b0*/  LDG.E.64 R36, desc[UR6][R26.64+0x78] ;  /* 0x000078061a247981 */ /* 0x000ea8000c1e1b00 */
[----:B------:R-:W2:Y:S01]  /*103c0*/  LDG.E.64.CONSTANT R44, desc[UR6][R24.64] ;  /* 0x00000006182c7981 */ /* 0x000ea2000c1e9b00 */
        /* <DEDUP_REMOVED lines=17> */
[----:B------:R-:W-:Y:S01]  /*104e0*/  IADD3.X R21, R25, UR13, RZ, P2, !PT ;  /* 0x0000000d19157c10 */ /* 0x000fe200097fe4ff */
[----:B------:R-:W-:Y:S06]  /*104f0*/  @P3 BRA `(.L_x_6502) ;  /* 0xfffffff400c83947 */ /* 0x000fec000383ffff */
.L_x_6501:
        /* <DEDUP_REMOVED lines=28> */
[----:B------:R-:W3:Y:S01]  /*106c0*/  LDG.E.64.CONSTANT R44, desc[UR6][R20.64] ;  /* 0x00000006142c7981 */ /* 0x000ee2000c1e9b00 */
[----:B------:R-:W-:-:S04]  /*106d0*/  IMAD.WIDE.U32 R8, R34, R32, R8 ;  /* 0x0000002022087225 */ /* 0x000fc800078e0008 */
[----:B------:R-:W-:Y:S02]  /*106e0*/  IMAD R33, R34, R33, R35 ;  /* 0x0000002122217224 */ /* 0x000fe400078e0223 */
[----:B------:R-:W3:Y:S03]  /*106f0*/  LDG.E.64 R34, desc[UR6][R26.64+0x18] ;  /* 0x000018061a227981 */ /* 0x000ee6000c1e1b00 */
[----:B------:R-:W-:Y:S01]  /*10700*/  IADD3 R9, R9, R33, RZ ;  /* 0x0000002109097210 */ /* 0x000fe20007ffe0ff */
[-C--:B--2---:R-:W-:Y:S02]  /*10710*/  IMAD R29, R29, R24.reuse, RZ ;  /* 0x000000181d1d7224 */ /* 0x084fe400078e02ff */
[----:B------:R-:W-:Y:S01]  /*10720*/  IMAD.WIDE.U32 R8, R28, R24, R8 ;  /* 0x000000181c087225 */ /* 0x000fe200078e0008 */
[----:B------:R-:W-:-:S03]  /*10730*/  IADD3 R24, P0, R20, UR18, RZ ;  /* 0x0000001214187c10 */ /* 0x000fc6000ff1e0ff */
[----:B------:R-:W-:-:S04]  /*10740*/  IMAD R25, R28, R25, R29 ;  /* 0x000000191c197224 */ /* 0x000fc800078e021d */
[----:B------:R-:W-:Y:S01]  /*10750*/  IMAD.IADD R9, R9, 0x1, R25 ;  /* 0x0000000109097824 */ /* 0x000fe200078e0219 */
[----:B------:R-:W-:Y:S02]  /*10760*/  IADD3.X R25, R21, UR13, RZ, P0, !PT ;  /* 0x0000000d15197c10 */ /* 0x000fe400087fe4ff */
[----:B------:R-:W-:Y:S01]  /*10770*/  IADD3 R28, P0, R24, UR18, RZ ;  /* 0x00000012181c7c10 */ /* 0x000fe2000ff1e0ff */
[----:B------:R-:W2:Y:S03]  /*10780*/  LDG.E.64 R20, desc[UR6][R26.64+0x20] ;  /* 0x000020061a147981 */ /* 0x000ea6000c1e1b00 */
[----:B------:R-:W-:Y:S02]  /*10790*/  IADD3.X R29, R25, UR13, RZ, P0, !PT ;  /* 0x0000000d191d7c10 */ /* 0x000fe400087fe4ff */
[----:B------:R-:W2:Y:S01]  /*107a0*/  LDG.E.64.CONSTANT R24, desc[UR6][R24.64] ;  /* 0x0000000618187981 */ /* 0x000ea2000c1e9b00 */
[----:B---3--:R-:W-:-:S02]  /*107b0*/  IMAD R33, R45, R34, RZ ;  /* 0x000000222d217224 */ /* 0x008fc400078e02ff */
[C---:B------:R-:W-:Y:S01]  /*107c0*/  IMAD.WIDE.U32 R8, R44.reuse, R34, R8 ;  /* 0x000000222c087225 */ /* 0x040fe200078e0008 */
[----:B------:R-:W3:Y:S03]  /*107d0*/  LDG.E.64.CONSTANT R36, desc[UR6][R28.64] ;  /* 0x000000061c247981 */ /* 0x000ee6000c1e9b00 */
[----:B------:R-:W-:Y:S02]  /*107e0*/  IMAD R33, R44, R35, R33 ;  /* 0x000000232c217224 */ /* 0x000fe400078e0221 */
[----:B------:R-:W3:Y:S03]  /*107f0*/  LDG.E.64 R34, desc[UR6][R26.64+0x28] ;  /* 0x000028061a227981 */ /* 0x000ee6000c1e1b00 */
[----:B------:R-:W-:Y:S01]  /*10800*/  IADD3 R9, R9, R33, RZ ;  /* 0x0000002109097210 */ /* 0x000fe20007ffe0ff */
[----:B--2---:R-:W-:-:S02]  /*10810*/  IMAD R33, R25, R20, RZ ;  /* 0x0000001419217224 */ /* 0x004fc400078e02ff */
[----:B------:R-:W-:Y:S01]  /*10820*/  IMAD.WIDE.U32 R8, R24, R20, R8 ;  /* 0x0000001418087225 */ /* 0x000fe200078e0008 */
[----:B------:R-:W-:-:S03]  /*10830*/  IADD3 R20, P0, R28, UR18, RZ ;  /* 0x000000121c147c10 */ /* 0x000fc6000ff1e0ff */
[----:B------:R-:W-:Y:S02]  /*10840*/  IMAD R21, R24, R21, R33 ;  /* 0x0000001518157224 */ /* 0x000fe400078e0221 */
[----:B------:R-:W2:Y:S01]  /*10850*/  LDG.E.64 R32, desc[UR6][R26.64+0x30] ;  /* 0x000030061a207981 */ /* 0x000ea2000c1e1b00 */
[-C--:B---3--:R-:W-:Y:S02]  /*10860*/  IMAD R25, R37, R34.reuse, RZ ;  /* 0x0000002225197224 */ /* 0x088fe400078e02ff */
[----:B------:R-:W-:Y:S02]  /*10870*/  IADD3 R9, R9, R21, RZ ;  /* 0x0000001509097210 */ /* 0x000fe40007ffe0ff */
[----:B------:R-:W-:Y:S01]  /*10880*/  IADD3.X R21, R29, UR13, RZ, P0, !PT ;  /* 0x0000000d1d157c10 */ /* 0x000fe200087fe4ff */
[C---:B------:R-:W-:Y:S02]  /*10890*/  IMAD R29, R36.reuse, R35, R25 ;  /* 0x00000023241d7224 */ /* 0x040fe400078e0219 */
[----:B------:R-:W-:Y:S01]  /*108a0*/  IMAD.WIDE.U32 R8, R36, R34, R8 ;  /* 0x0000002224087225 */ /* 0x000fe200078e0008 */
[----:B------:R-:W-:Y:S01]  /*108b0*/  IADD3 R24, P0, R20, UR18, RZ ;  /* 0x0000001214187c10 */ /* 0x000fe2000ff1e0ff */
[----:B------:R0:W2:Y:S03]  /*108c0*/  LDG.E.64.CONSTANT R34, desc[UR6][R20.64] ;  /* 0x0000000614227981 */ /* 0x0000a6000c1e9b00 */
[----:B------:R-:W-:Y:S01]  /*108d0*/  IADD3.X R25, R21, UR13, RZ, P0, !PT ;  /* 0x0000000d15197c10 */ /* 0x000fe200087fe4ff */
[----:B------:R-:W3:Y:S04]  /*108e0*/  LDG.E.64 R36, desc[UR6][R26.64+0x38] ;  /* 0x000038061a247981 */ /* 0x000ee8000c1e1b00 */
[----:B------:R-:W3:Y:S01]  /*108f0*/  LDG.E.64.CONSTANT R44, desc[UR6][R24.64] ;  /* 0x00000006182c7981 */ /* 0x000ee2000c1e9b00 */
[----:B------:R-:W-:Y:S01]  /*10900*/  IMAD.IADD R9, R9, 0x1, R29 ;  /* 0x0000000109097824 */ /* 0x000fe200078e021d */
[----:B0-----:R-:W-:Y:S01]  /*10910*/  IADD3 R20, P2, R24, UR18, RZ ;  /* 0x0000001218147c10 */ /* 0x001fe2000ff5e0ff */
[----:B------:R-:W-:Y:S01]  /*10920*/  UIADD3 UR12, UP1, UR12, -0x8, URZ ;  /* 0xfffffff80c0c7890 */ /* 0x000fe2000ff3e03f */
[----:B------:R-:W-:Y:S01]  /*10930*/  PLOP3.LUT P0, PT, PT, PT, PT, 0x8, 0x0 ;  /* 0x000000000000781c */ /* 0x000fe20003f0e170 */
[----:B------:R-:W-:Y:S01]  /*10940*/  UIADD3 UR4, UP0, UR4, 0x8, URZ ;  /* 0x0000000804047890 */ /* 0x000fe2000ff1e03f */
[----:B------:R-:W-:Y:S01]  /*10950*/  IADD3.X R21, R25, UR13, RZ, P2, !PT ;  /* 0x0000000d19157c10 */ /* 0x000fe200097fe4ff */
[----:B------:R-:W-:-:S02]  /*10960*/  UIADD3.X UR11, UR11, -0x1, URZ, UP1, !UPT ;  /* 0xffffffff0b0b7890 */ /* 0x000fc40008ffe43f */
[----:B------:R-:W-:Y:S01]  /*10970*/  UIADD3.X UR5, URZ, UR5, URZ, UP0, !UPT ;  /* 0x000000053f057290 */ /* 0x000fe200087fe43f */
[-C--:B--2---:R-:W-:Y:S02]  /*10980*/  IMAD R29, R35, R32.reuse, RZ ;  /* 0x00000020231d7224 */ /* 0x084fe400078e02ff */
[----:B------:R-:W-:-:S04]  /*10990*/  IMAD.WIDE.U32 R8, R34, R32, R8 ;  /* 0x0000002022087225 */ /* 0x000fc800078e0008 */
[----:B------:R-:W-:Y:S02]  /*109a0*/  IMAD R29, R34, R33, R29 ;  /* 0x00000021221d7224 */ /* 0x000fe400078e021d */
[----:B---3--:R-:W-:-:S03]  /*109b0*/  IMAD R33, R45, R36, RZ ;  /* 0x000000242d217224 */ /* 0x008fc600078e02ff */
[----:B------:R-:W-:Y:S01]  /*109c0*/  IADD3 R9, R9, R29, RZ ;  /* 0x0000001d09097210 */ /* 0x000fe20007ffe0ff */
[C---:B------:R-:W-:Y:S02]  /*109d0*/  IMAD R33, R44.reuse, R37, R33 ;  /* 0x000000252c217224 */ /* 0x040fe400078e0221 */
[----:B------:R-:W-:-:S05]  /*109e0*/  IMAD.WIDE.U32 R8, R44, R36, R8 ;  /* 0x000000242c087225 */ /* 0x000fca00078e0008 */
[----:B------:R-:W-:-:S07]  /*109f0*/  IADD3 R9, R9, R33, RZ ;  /* 0x0000002109097210 */ /* 0x000fce0007ffe0ff */
.L_x_6503:
[----:B------:R-:W-:-:S04]  /*10a00*/  ISETP.NE.U32.AND P2, PT, RZ, UR12, PT ;  /* 0x0000000cff007c0c */ /* 0x000fc8000bf45070 */
[----:B------:R-:W-:-:S13]  /*10a10*/  ISETP.NE.OR.EX P0, PT, RZ, UR11, P0, P2 ;  /* 0x0000000bff007c0c */ /* 0x000fda0008705720 */
[----:B------:R-:W-:Y:S05]  /*10a20*/  @!P0 BRA `(.L_x_6499) ;  /* 0x0000000000b48947 */ /* 0x000fea0003800000 */
.L_x_6500:
[----:B------:R-:W-:Y:S01]  /*10a30*/  ULEA UR14, UP0, UR4, UR22, 0x3 ;  /* 0x00000016040e7291 */ /* 0x000fe2000f80183f */
[----:B------:R-:W2:Y:S01]  /*10a40*/  LDG.E.64.CONSTANT R28, desc[UR6][R20.64] ;  /* 0x00000006141c7981 */ /* 0x000ea2000c1e9b00 */
[----:B------:R-:W-:Y:S02]  /*10a50*/  USHF.L.U32 UR13, UR17, 0x3, URZ ;  /* 0x00000003110d7899 */ /* 0x000fe4000800063f */
[----:B------:R-:W-:Y:S02]  /*10a60*/  ULEA.HI.X UR15, UR4, UR23, UR5, 0x3, UP0 ;  /* 0x00000017040f7291 */ /* 0x000fe400080f1c05 */
[----:B------:R-:W-:Y:S01]  /*10a70*/  IMAD.U32 R26, RZ, RZ, UR14 ;  /* 0x0000000eff1a7e24 */ /* 0x000fe2000f8e00ff */
[----:B------:R-:W-:-:S03]  /*10a80*/  UIADD3 UR13, UR19, UR13, URZ ;  /* 0x0000000d130d7290 */ /* 0x000fc6000fffe03f */
[----:B------:R-:W-:Y:S02]  /*10a90*/  MOV R27, UR15 ;  /* 0x0000000f001b7c02 */ /* 0x000fe40008000f00 */
[----:B------:R-:W-:-:S03]  /*10aa0*/  IADD3 R24, P0, R20, UR18, RZ ;  /* 0x0000001214187c10 */ /* 0x000fc6000ff1e0ff */
[----:B------:R-:W2:Y:S01]  /*10ab0*/  LDG.E.64 R34, desc[UR6][R26.64] ;  /* 0x000000061a227981 */ /* 0x000ea2000c1e1b00 */
[----:B------:R-:W-:-:S03]  /*10ac0*/  IADD3.X R25, R21, UR13, RZ, P0, !PT ;  /* 0x0000000d15197c10 */ /* 0x000fc600087fe4ff */
[----:B------:R-:W3:Y:S04]  /*10ad0*/  LDG.E.64 R32, desc[UR6][R26.64+0x8] ;  /* 0x000008061a207981 */ /* 0x000ee8000c1e1b00 */
[----:B------:R-:W3:Y:S04]  /*10ae0*/  LDG.E.64.CONSTANT R20, desc[UR6][R24.64] ;  /* 0x0000000618147981 */ /* 0x000ee8000c1e9b00 */
[----:B------:R-:W4:Y:S01]  /*10af0*/  LDG.E.64 R44, desc[UR6][R26.64+0x18] ;  /* 0x000018061a2c7981 */ /* 0x000f22000c1e1b00 */
        /* <DEDUP_REMOVED lines=10> */
[----:B------:R-:W2:Y:S01]  /*10ba0*/  LDG.E.64.CONSTANT R8, desc[UR6][R28.64] ;  /* 0x000000061c087981 */ /* 0x000ea2000c1e9b00 */
[----:B------:R-:W-:-:S04]  /*10bb0*/  IADD3 R20, P0, R28, UR18, RZ ;  /* 0x000000121c147c10 */ /* 0x000fc8000ff1e0ff */
[----:B------:R-:W-:-:S05]  /*10bc0*/  IADD3.X R21, R29, UR13, RZ, P0, !PT ;  /* 0x0000000d1d157c10 */ /* 0x000fca00087fe4ff */
[----:B------:R0:W4:Y:S01]  /*10bd0*/  LDG.E.64.CONSTANT R36, desc[UR6][R20.64] ;  /* 0x0000000614247981 */ /* 0x000122000c1e9b00 */
        /* <DEDUP_REMOVED lines=8> */
[----:B------:R-:W-:Y:S01]  /*10c60*/  IADD3.X R21, R21, UR13, RZ, P2, !PT ;  /* 0x0000000d15157c10 */ /* 0x000fe200097fe4ff */
[----:B--2---:R-:W-:-:S04]  /*10c70*/  IMAD R9, R9, R34, RZ ;  /* 0x0000002209097224 */ /* 0x004fc800078e02ff */
[-C--:B------:R-:W-:Y:S02]  /*10c80*/  IMAD R25, R35, R8.reuse, R9 ;  /* 0x0000000823197224 */ /* 0x080fe400078e0209 */
[----:B------:R-:W-:-:S05]  /*10c90*/  IMAD.WIDE.U32 R8, R34, R8, R32 ;  /* 0x0000000822087225 */ /* 0x000fca00078e0020 */
[----:B------:R-:W-:Y:S01]  /*10ca0*/  IADD3 R9, R9, R25, RZ ;  /* 0x0000001909097210 */ /* 0x000fe20007ffe0ff */
[----:B----4-:R-:W-:-:S04]  /*10cb0*/  IMAD R25, R37, R44, RZ ;  /* 0x0000002c25197224 */ /* 0x010fc800078e02ff */
[-C--:B------:R-:W-:Y:S02]  /*10cc0*/  IMAD R25, R45, R36.reuse, R25 ;  /* 0x000000242d197224 */ /* 0x080fe400078e0219 */
[----:B------:R-:W-:-:S05]  /*10cd0*/  IMAD.WIDE.U32 R8, R44, R36, R8 ;  /* 0x000000242c087225 */ /* 0x000fca00078e0008 */
[----:B------:R-:W-:Y:S01]  /*10ce0*/  IADD3 R9, R9, R25, RZ ;  /* 0x0000001909097210 */ /* 0x000fe20007ffe0ff */
[----:B------:R-:W-:Y:S06]  /*10cf0*/  @P0 BRA `(.L_x_6500) ;  /* 0xfffffffc004c0947 */ /* 0x000fec000383ffff */
.L_x_6499:
        /* <DEDUP_REMOVED lines=8> */
[----:B------:R-:W-:Y:S01]  /*10d80*/  ULDC.64 UR18, c[0x0][0x218] ;  /* 0x0000860000127ab9 */ /* 0x000fe20000000a00 */
[----:B------:R-:W-:Y:S01]  /*10d90*/  ULEA UR10, UP0, UR4, UR12, 0x3 ;  /* 0x0000000c040a7291 */ /* 0x000fe2000f80183f */
[----:B------:R-:W-:Y:S01]  /*10da0*/  IMAD.WIDE.U32 R24, R25, UR16, R30 ;  /* 0x0000001019187c25 */ /* 0x000fe2000f8e001e */
[----:B------:R-:W-:Y:S02]  /*10db0*/  UIMAD UR12, UR4, UR17, UR11 ;  /* 0x00000011040c72a4 */ /* 0x000fe4000f8e020b */
        /* <DEDUP_REMOVED lines=44> */
.L_x_6498:
[----:B------:R-:W-:Y:S05]  /*11080*/  BSYNC B0 ;  /* 0x0000000000007941 */ /* 0x000fea0003800000 */
.L_x_6497:
[----:B------:R-:W-:Y:S01]  /*11090*/  IADD3 R20, R0, 0x200, RZ ;  /* 0x0000020000147810 */ /* 0x000fe20007ffe0ff */
[----:B------:R-:W-:Y:S03]  /*110a0*/  BSSY B0, `(.L_x_6504) ;  /* 0x0000171000007945 */ /* 0x000fe60003800000 */
        /* <DEDUP_REMOVED lines=42> */
.L_x_6509:
[----:B------:R-:W-:Y:S01]  /*11350*/  ULEA UR12, UP0, UR4, UR22, 0x3 ;  /* 0x00000016040c7291 */ /* 0x000fe2000f80183f */
[----:B------:R-:W-:Y:S02]  /*11360*/  MOV R32, R36 ;  /* 0x0000002400207202 */ /* 0x000fe40000000f00 */
[----:B------:R-:W-:Y:S01]  /*11370*/  MOV R33, R37 ;  /* 0x0000002500217202 */ /* 0x000fe20000000f00 */
[----:B------:R-:W-:Y:S02]  /*11380*/  ULEA.HI.X UR13, UR4, UR23, UR5, 0x3, UP0 ;  /* 0x00000017040d7291 */ /* 0x000fe400080f1c05 */
[----:B------:R-:W-:-:S03]  /*11390*/  MOV R28, UR12 ;  /* 0x0000000c001c7c02 */ /* 0x000fc60008000f00 */
[----:B------:R-:W2:Y:S01]  /*113a0*/  LDG.E.64.CONSTANT R32, desc[UR6][R32.64] ;  /* 0x0000000620207981 */ /* 0x000ea2000c1e9b00 */
[----:B------:R-:W-:-:S05]  /*113b0*/  IMAD.U32 R29, RZ, RZ, UR13 ;  /* 0x0000000dff1d7e24 */ /* 0x000fca000f8e00ff */
[----:B------:R-:W2:Y:S01]  /*113c0*/  LDG.E.64 R30, desc[UR6][R28.64] ;  /* 0x000000061c1e7981 */ /* 0x000ea2000c1e1b00 */
[----:B------:R-:W-:-:S03]  /*113d0*/  IADD3 R36, P2, R36, UR20, RZ ;  /* 0x0000001424247c10 */ /* 0x000fc6000ff5e0ff */
[----:B------:R-:W3:Y:S01]  /*113e0*/  LDG.E.64 R24, desc[UR6][R28.64+0x8] ;  /* 0x000008061c187981 */ /* 0x000ee2000c1e1b00 */
[----:B------:R-:W-:-:S05]  /*113f0*/  IADD3.X R37, R37, UR14, RZ, P2, !PT ;  /* 0x0000000e25257c10 */ /* 0x000fca00097fe4ff */
[----:B------:R-:W3:Y:S01]  /*11400*/  LDG.E.64.CONSTANT R26, desc[UR6][R36.64] ;  /* 0x00000006241a7981 */ /* 0x000ee2000c1e9b00 */
[----:B------:R-:W-:-:S04]  /*11410*/  IADD3 R22, P2, R36, UR20, RZ ;  /* 0x0000001424167c10 */ /* 0x000fc8000ff5e0ff */
[----:B------:R-:W-:Y:S02]  /*11420*/  IADD3.X R23, R37, UR14, RZ, P2, !PT ;  /* 0x0000000e25177c10 */ /* 0x000fe400097fe4ff */
[----:B------:R-:W-:Y:S01]  /*11430*/  IADD3 R34, P2, R22, UR20, RZ ;  /* 0x0000001416227c10 */ /* 0x000fe2000ff5e0ff */
[-C--:B--2---:R-:W-:Y:S02]  /*11440*/  IMAD R35, R33, R30.reuse, RZ ;  /* 0x0000001e21237224 */ /* 0x084fe400078e02ff */
[----:B------:R-:W-:-:S04]  /*11450*/  IMAD.WIDE.U32 R10, R32, R30, R10 ;  /* 0x0000001e200a7225 */ /* 0x000fc800078e000a */
[----:B------:R-:W-:Y:S02]  /*11460*/  IMAD R35, R32, R31, R35 ;  /* 0x0000001f20237224 */ /* 0x000fe400078e0223 */
[----:B------:R0:W2:Y:S04]  /*11470*/  LDG.E.64.CONSTANT R32, desc[UR6][R22.64] ;  /* 0x0000000616207981 */ /* 0x0000a8000c1e9b00 */
[----:B------:R-:W2:Y:S01]  /*11480*/  LDG.E.64 R30, desc[UR6][R28.64+0x10] ;  /* 0x000010061c1e7981 */ /* 0x000ea2000c1e1b00 */
[----:B------:R-:W-:Y:S01]  /*11490*/  IMAD.IADD R11, R11, 0x1, R35 ;  /* 0x000000010b0b7824 */ /* 0x000fe200078e0223 */
[----:B------:R-:W-:Y:S01]  /*114a0*/  IADD3.X R35, R23, UR14, RZ, P2, !PT ;  /* 0x0000000e17237c10 */ /* 0x000fe200097fe4ff */
[-C--:B---3--:R-:W-:Y:S02]  /*114b0*/  IMAD R27, R27, R24.reuse, RZ ;  /* 0x000000181b1b7224 */ /* 0x088fe400078e02ff */
[----:B------:R-:W-:-:S02]  /*114c0*/  IMAD.WIDE.U32 R10, R26, R24, R10 ;  /* 0x000000181a0a7225 */ /* 0x000fc400078e000a */
[----:B------:R-:W3:Y:S02]  /*114d0*/  LDG.E.64.CONSTANT R36, desc[UR6][R34.64] ;  /* 0x0000000622247981 */ /* 0x000ee4000c1e9b00 */
[----:B------:R-:W-:Y:S02]  /*114e0*/  IMAD R27, R26, R25, R27 ;  /* 0x000000191a1b7224 */ /* 0x000fe400078e021b */
[----:B------:R-:W3:Y:S01]  /*114f0*/  LDG.E.64 R24, desc[UR6][R28.64+0x18] ;  /* 0x000018061c187981 */ /* 0x000ee2000c1e1b00 */
[----:B0-----:R-:W-:Y:S02]  /*11500*/  IADD3 R22, P2, R34, UR20, RZ ;  /* 0x0000001422167c10 */ /* 0x001fe4000ff5e0ff */
[----:B------:R-:W-:Y:S02]  /*11510*/  IADD3 R11, R11, R27, RZ ;  /* 0x0000001b0b0b7210 */ /* 0x000fe40007ffe0ff */
[----:B------:R-:W-:Y:S01]  /*11520*/  IADD3.X R23, R35, UR14, RZ, P2, !PT ;  /* 0x0000000e23177c10 */ /* 0x000fe200097fe4ff */
[----:B--2---:R-:W-:-:S02]  /*11530*/  IMAD R27, R33, R30, RZ ;  /* 0x0000001e211b7224 */ /* 0x004fc400078e02ff */
[----:B------:R-:W-:-:S04]  /*11540*/  IMAD.WIDE.U32 R10, R32, R30, R10 ;  /* 0x0000001e200a7225 */ /* 0x000fc800078e000a */
[----:B------:R-:W-:Y:S02]  /*11550*/  IMAD R31, R32, R31, R27 ;  /* 0x0000001f201f7224 */ /* 0x000fe400078e021b */
[----:B------:R-:W2:Y:S04]  /*11560*/  LDG.E.64 R26, desc[UR6][R28.64+0x20] ;  /* 0x000020061c1a7981 */ /* 0x000ea8000c1e1b00 */
[----:B------:R0:W2:Y:S01]  /*11570*/  LDG.E.64.CONSTANT R32, desc[UR6][R22.64] ;  /* 0x0000000616207981 */ /* 0x0000a2000c1e9b00 */
[----:B------:R-:W-:Y:S01]  /*11580*/  IADD3 R30, P2, R22, UR20, RZ ;  /* 0x00000014161e7c10 */ /* 0x000fe2000ff5e0ff */
[----:B---3--:R-:W-:Y:S01]  /*11590*/  IMAD R35, R37, R24, RZ ;  /* 0x0000001825237224 */ /* 0x008fe200078e02ff */
[----:B------:R-:W-:Y:S02]  /*115a0*/  IADD3 R11, R11, R31, RZ ;  /* 0x0000001f0b0b7210 */ /* 0x000fe40007ffe0ff */
[----:B------:R-:W-:Y:S01]  /*115b0*/  IADD3.X R31, R23, UR14, RZ, P2, !PT ;  /* 0x0000000e171f7c10 */ /* 0x000fe200097fe4ff */
[----:B------:R-:W-:-:S02]  /*115c0*/  IMAD R35, R36, R25, R35 ;  /* 0x0000001924237224 */ /* 0x000fc400078e0223 */
[----:B------:R-:W-:Y:S02]  /*115d0*/  IMAD.WIDE.U32 R10, R36, R24, R10 ;  /* 0x00000018240a7225 */ /* 0x000fe400078e000a */
[----:B------:R-:W3:Y:S04]  /*115e0*/  LDG.E.64 R24, desc[UR6][R28.64+0x28] ;  /* 0x000028061c187981 */ /* 0x000ee8000c1e1b00 */
[----:B------:R1:W3:Y:S01]  /*115f0*/  LDG.E.64.CONSTANT R36, desc[UR6][R30.64] ;  /* 0x000000061e247981 */ /* 0x0002e2000c1e9b00 */
[----:B0-----:R-:W-:Y:S01]  /*11600*/  IADD3 R22, P2, R30, UR20, RZ ;  /* 0x000000141e167c10 */ /* 0x001fe2000ff5e0ff */
[----:B------:R-:W-:-:S03]  /*11610*/  IMAD.IADD R11, R11, 0x1, R35 ;  /* 0x000000010b0b7824 */ /* 0x000fc600078e0223 */
[----:B------:R-:W-:-:S05]  /*11620*/  IADD3.X R23, R31, UR14, RZ, P2, !PT ;  /* 0x0000000e1f177c10 */ /* 0x000fca00097fe4ff */
[----:B------:R0:W4:Y:S01]  /*11630*/  LDG.E.64.CONSTANT R34, desc[UR6][R22.64] ;  /* 0x0000000616227981 */ /* 0x000122000c1e9b00 */
[-C--:B--2---:R-:W-:Y:S02]  /*11640*/  IMAD R33, R33, R26.reuse, RZ ;  /* 0x0000001a21217224 */ /* 0x084fe400078e02ff */
[----:B------:R-:W-:-:S04]  /*11650*/  IMAD.WIDE.U32 R10, R32, R26, R10 ;  /* 0x0000001a200a7225 */ /* 0x000fc800078e000a */
[----:B------:R-:W-:Y:S02]  /*11660*/  IMAD R33, R32, R27, R33 ;  /* 0x0000001b20217224 */ /* 0x000fe400078e0221 */
[----:B------:R-:W4:Y:S01]  /*11670*/  LDG.E.64 R26, desc[UR6][R28.64+0x30] ;  /* 0x000030061c1a7981 */ /* 0x000f22000c1e1b00 */
[----:B-1----:R-:W-:Y:S02]  /*11680*/  IADD3 R30, P2, R22, UR20, RZ ;  /* 0x00000014161e7c10 */ /* 0x002fe4000ff5e0ff */
[----:B------:R-:W-:Y:S02]  /*11690*/  IADD3 R11, R11, R33, RZ ;  /* 0x000000210b0b7210 */ /* 0x000fe40007ffe0ff */
[----:B------:R-:W-:Y:S01]  /*116a0*/  IADD3.X R31, R23, UR14, RZ, P2, !PT ;  /* 0x0000000e171f7c10 */ /* 0x000fe200097fe4ff */
[-C--:B---3--:R-:W-:Y:S02]  /*116b0*/  IMAD R33, R37, R24.reuse, RZ ;  /* 0x0000001825217224 */ /* 0x088fe400078e02ff */
[----:B------:R-:W-:-:S04]  /*116c0*/  IMAD.WIDE.U32 R10, R36, R24, R10 ;  /* 0x00000018240a7225 */ /* 0x000fc800078e000a */
[----:B------:R-:W-:Y:S02]  /*116d0*/  IMAD R33, R36, R25, R33 ;  /* 0x0000001924217224 */ /* 0x000fe400078e0221 */
[----:B------:R-:W2:Y:S04]  /*116e0*/  LDG.E.64 R24, desc[UR6][R28.64+0x38] ;  /* 0x000038061c187981 */ /* 0x000ea8000c1e1b00 */
[----:B------:R1:W2:Y:S01]  /*116f0*/  LDG.E.64.CONSTANT R36, desc[UR6][R30.64] ;  /* 0x000000061e247981 */ /* 0x0002a2000c1e9b00 */
[----:B0-----:R-:W-:Y:S02]  /*11700*/  IADD3 R22, P2, R30, UR20, RZ ;  /* 0x000000141e167c10 */ /* 0x001fe4000ff5e0ff */
[----:B------:R-:W-:Y:S02]  /*11710*/  IADD3 R11, R11, R33, RZ ;  /* 0x000000210b0b7210 */ /* 0x000fe40007ffe0ff */
[----:B------:R-:W-:Y:S01]  /*11720*/  IADD3.X R23, R31, UR14, RZ, P2, !PT ;  /* 0x0000000e1f177c10 */ /* 0x000fe200097fe4ff */
[----:B----4-:R-:W-:-:S02]  /*11730*/  IMAD R33, R35, R26, RZ ;  /* 0x0000001a23217224 */ /* 0x010fc400078e02ff */
[----:B------:R-:W-:-:S04]  /*11740*/  IMAD.WIDE.U32 R10, R34, R26, R10 ;  /* 0x0000001a220a7225 */ /* 0x000fc800078e000a */
[----:B------:R-:W-:Y:S02]  /*11750*/  IMAD R33, R34, R27, R33 ;  /* 0x0000001b22217224 */ /* 0x000fe400078e0221 */
[----:B------:R-:W3:Y:S04]  /*11760*/  LDG.E.64 R26, desc[UR6][R28.64+0x40] ;  /* 0x000040061c1a7981 */ /* 0x000ee8000c1e1b00 */
[----:B------:R0:W3:Y:S01]  /*11770*/  LDG.E.64.CONSTANT R34, desc[UR6][R22.64] ;  /* 0x0000000616227981 */ /* 0x0000e2000c1e9b00 */
[----:B-1----:R-:W-:Y:S01]  /*11780*/  IADD3 R30, P2, R22, UR20, RZ ;  /* 0x00000014161e7c10 */ /* 0x002fe2000ff5e0ff */
[----:B------:R-:W-:-:S03]  /*11790*/  IMAD.IADD R11, R11, 0x1, R33 ;  /* 0x000000010b0b7824 */ /* 0x000fc600078e0221 */
[----:B------:R-:W-:Y:S01]  /*117a0*/  IADD3.X R31, R23, UR14, RZ, P2, !PT ;  /* 0x0000000e171f7c10 */ /* 0x000fe200097fe4ff */
[-C--:B--2---:R-:W-:Y:S02]  /*117b0*/  IMAD R33, R37, R24.reuse, RZ ;  /* 0x0000001825217224 */ /* 0x084fe400078e02ff */
[----:B------:R-:W-:-:S04]  /*117c0*/  IMAD.WIDE.U32 R10, R36, R24, R10 ;  /* 0x00000018240a7225 */ /* 0x000fc800078e000a */
[----:B------:R-:W-:Y:S02]  /*117d0*/  IMAD R33, R36, R25, R33 ;  /* 0x0000001924217224 */ /* 0x000fe400078e0221 */
[----:B------:R-:W2:Y:S04]  /*117e0*/  LDG.E.64 R24, desc[UR6][R28.64+0x48] ;  /* 0x000048061c187981 */ /* 0x000ea8000c1e1b00 */
[----:B------:R1:W2:Y:S01]  /*117f0*/  LDG.E.64.CONSTANT R36, desc[UR6][R30.64] ;  /* 0x000000061e247981 */ /* 0x0002a2000c1e9b00 */
[----:B0-----:R-:W-:Y:S02]  /*11800*/  IADD3 R22, P2, R30, UR20, RZ ;  /* 0x000000141e167c10 */ /* 0x001fe4000ff5e0ff */
[----:B------:R-:W-:Y:S02]  /*11810*/  IADD3 R11, R11, R33, RZ ;  /* 0x000000210b0b7210 */ /* 0x000fe40007ffe0ff */
[----:B------:R-:W-:Y:S01]  /*11820*/  IADD3.X R23, R31, UR14, RZ, P2, !PT ;  /* 0x0000000e1f177c10 */ /* 0x000fe200097fe4ff */
[----:B---3--:R-:W-:-:S02]  /*11830*/  IMAD R33, R35, R26, RZ ;  /* 0x0000001a23217224 */ /* 0x008fc400078e02ff */
[----:B------:R-:W-:-:S04]  /*11840*/  IMAD.WIDE.U32 R10, R34, R26, R10 ;  /* 0x0000001a220a7225 */ /* 0x000fc800078e000a */
[----:B------:R-:W-:Y:S02]  /*11850*/  IMAD R33, R34, R27, R33 ;  /* 0x0000001b22217224 */ /* 0x000fe400078e0221 */
[----:B------:R-:W3:Y:S04]  /*11860*/  LDG.E.64 R26, desc[UR6][R28.64+0x50] ;  /* 0x000050061c1a7981 */ /* 0x000ee8000c1e1b00 */
[----:B------:R0:W3:Y:S01]  /*11870*/  LDG.E.64.CONSTANT R34, desc[UR6][R22.64] ;  /* 0x0000000616227981 */ /* 0x0000e2000c1e9b00 */
[----:B-1----:R-:W-:Y:S02]  /*11880*/  IADD3 R30, P2, R22, UR20, RZ ;  /* 0x00000014161e7c10 */ /* 0x002fe4000ff5e0ff */
        /* <DEDUP_REMOVED lines=8> */
[----:B------:R-:W-:-:S03]  /*11910*/  IMAD.IADD R11, R11, 0x1, R33 ;  /* 0x000000010b0b7824 */ /* 0x000fc600078e0221 */
[----:B------:R-:W-:Y:S01]  /*11920*/  IADD3.X R23, R31, UR14, RZ, P2, !PT ;  /* 0x0000000e1f177c10 */ /* 0x000fe200097fe4ff */
[-C--:B---3--:R-:W-:Y:S02]  /*11930*/  IMAD R33, R35, R26.reuse, RZ ;  /* 0x0000001a23217224 */ /* 0x088fe400078e02ff */
[----:B------:R-:W-:-:S04]  /*11940*/  IMAD.WIDE.U32 R10, R34, R26, R10 ;  /* 0x0000001a220a7225 */ /* 0x000fc800078e000a */
[----:B------:R-:W-:Y:S02]  /*11950*/  IMAD R33, R34, R27, R33 ;  /* 0x0000001b22217224 */ /* 0x000fe400078e0221 */
[----:B------:R-:W3:Y:S04]  /*11960*/  LDG.E.64 R26, desc[UR6][R28.64+0x60] ;  /* 0x000060061c1a7981 */ /* 0x000ee8000c1e1b00 */
[----:B------:R0:W3:Y:S01]  /*11970*/  LDG.E.64.CONSTANT R34, desc[UR6][R22.64] ;  /* 0x0000000616227981 */ /* 0x0000e2000c1e9b00 */
[----:B------:R-:W-:Y:S02]  /*11980*/  IADD3 R11, R11, R33, RZ ;  /* 0x000000210b0b7210 */ /* 0x000fe40007ffe0ff */
[----:B-1----:R-:W-:Y:S01]  /*11990*/  IADD3 R30, P2, R22, UR20, RZ ;  /* 0x00000014161e7c10 */ /* 0x002fe2000ff5e0ff */
[----:B--2---:R-:W-:-:S03]  /*119a0*/  IMAD R33, R37, R24, RZ ;  /* 0x0000001825217224 */ /* 0x004fc600078e02ff */
[----:B------:R-:W-:Y:S01]  /*119b0*/  IADD3.X R31, R23, UR14, RZ, P2, !PT ;  /* 0x0000000e171f7c10 */ /* 0x000fe200097fe4ff */
[----:B------:R-:W-:-:S04]  /*119c0*/  IMAD.WIDE.U32 R10, R36, R24, R10 ;  /* 0x00000018240a7225 */ /* 0x000fc800078e000a */
[----:B------:R-:W-:Y:S01]  /*119d0*/  IMAD R33, R36, R25, R33 ;  /* 0x0000001924217224 */ /* 0x000fe200078e0221 */
[----:B0-----:R-:W-:Y:S01]  /*119e0*/  IADD3 R22, P2, R30, UR20, RZ ;  /* 0x000000141e167c10 */ /* 0x001fe2000ff5e0ff */
[----:B------:R-:W2:Y:S03]  /*119f0*/  LDG.E.64 R24, desc[UR6][R28.64+0x68] ;  /* 0x000068061c187981 */ /* 0x000ea6000c1e1b00 */
[----:B------:R-:W-:Y:S01]  /*11a00*/  IADD3 R11, R11, R33, RZ ;  /* 0x000000210b0b7210 */ /* 0x000fe20007ffe0ff */
[----:B------:R-:W4:Y:S04]  /*11a10*/  LDG.E.64 R36, desc[UR6][R28.64+0x70] ;  /* 0x000070061c247981 */ /* 0x000f28000c1e1b00 */
[----:B------:R-:W2:Y:S01]  /*11a20*/  LDG.E.64.CONSTANT R32, desc[UR6][R30.64] ;  /* 0x000000061e207981 */ /* 0x000ea2000c1e9b00 */
[----:B------:R-:W-:-:S05]  /*11a30*/  IADD3.X R23, R31, UR14, RZ, P2, !PT ;  /* 0x0000000e1f177c10 */ /* 0x000fca00097fe4ff */
[----:B------:R-:W4:Y:S04]  /*11a40*/  LDG.E.64.CONSTANT R44, desc[UR6][R22.64] ;  /* 0x00000006162c7981 */ /* 0x000f28000c1e9b00 */
[----:B------:R-:W5:Y:S01]  /*11a50*/  LDG.E.64 R30, desc[UR6][R28.64+0x78] ;  /* 0x000078061c1e7981 */ /* 0x000f62000c1e1b00 */
[-C--:B---3--:R-:W-:Y:S02]  /*11a60*/  IMAD R35, R35, R26.reuse, RZ ;  /* 0x0000001a23237224 */ /* 0x088fe400078e02ff */
[----:B------:R-:W-:Y:S01]  /*11a70*/  IMAD.WIDE.U32 R10, R34, R26, R10 ;  /* 0x0000001a220a7225 */ /* 0x000fe200078e000a */
[----:B------:R-:W-:-:S03]  /*11a80*/  IADD3 R26, P2, R22, UR20, RZ ;  /* 0x00000014161a7c10 */ /* 0x000fc6000ff5e0ff */
[----:B------:R-:W-:Y:S01]  /*11a90*/  IMAD R35, R34, R27, R35 ;  /* 0x0000001b22237224 */ /* 0x000fe200078e0223 */
[----:B------:R-:W-:-:S05]  /*11aa0*/  IADD3.X R27, R23, UR14, RZ, P2, !PT ;  /* 0x0000000e171b7c10 */ /* 0x000fca00097fe4ff */
[----:B------:R-:W5:Y:S01]  /*11ab0*/  LDG.E.64.CONSTANT R22, desc[UR6][R26.64] ;  /* 0x000000061a167981 */ /* 0x000f62000c1e9b00 */
[----:B------:R-:W-:Y:S01]  /*11ac0*/  UIADD3 UR10, UP0, UR10, -0x10, URZ ;  /* 0xfffffff00a0a7890 */ /* 0x000fe2000ff1e03f */
[----:B------:R-:W-:-:S03]  /*11ad0*/  IMAD.IADD R11, R11, 0x1, R35 ;  /* 0x000000010b0b7824 */ /* 0x000fc600078e0223 */
[----:B------:R-:W-:Y:S02]  /*11ae0*/  UIADD3.X UR11, UR11, -0x1, URZ, UP0, !UPT ;  /* 0xffffffff0b0b7890 */ /* 0x000fe400087fe43f */
[----:B------:R-:W-:Y:S01]  /*11af0*/  UISETP.GT.U32.AND UP0, UPT, UR10, 0xc, UPT ;  /* 0x0000000c0a00788c */ /* 0x000fe2000bf04070 */
[-C--:B--2---:R-:W-:Y:S02]  /*11b00*/  IMAD R33, R33, R24.reuse, RZ ;  /* 0x0000001821217224 */ /* 0x084fe400078e02ff */
[----:B------:R-:W-:Y:S01]  /*11b10*/  IMAD.WIDE.U32 R10, R32, R24, R10 ;  /* 0x00000018200a7225 */ /* 0x000fe200078e000a */
[----:B------:R-:W-:-:S03]  /*11b20*/  UISETP.GT.AND.EX UP0, UPT, UR11, URZ, UPT, UP0 ;  /* 0x0000003f0b00728c */ /* 0x000fc6000bf04300 */
[----:B------:R-:W-:Y:S02]  /*11b30*/  IMAD R33, R32, R25, R33 ;  /* 0x0000001920217224 */ /* 0x000fe400078e0221 */
[----:B----4-:R-:W-:-:S03]  /*11b40*/  IMAD R25, R45, R36, RZ ;  /* 0x000000242d197224 */ /* 0x010fc600078e02ff */
[----:B------:R-:W-:Y:S01]  /*11b50*/  IADD3 R11, R11, R33, RZ ;  /* 0x000000210b0b7210 */ /* 0x000fe20007ffe0ff */
[C---:B------:R-:W-:Y:S01]  /*11b60*/  IMAD R25, R44.reuse, R37, R25 ;  /* 0x000000252c197224 */ /* 0x040fe200078e0219 */
[----:B------:R-:W-:Y:S01]  /*11b70*/  PLOP3.LUT P3, PT, PT, PT, UP0, 0x80, 0x0 ;  /* 0x000000000000781c */ /* 0x000fe20003f6f008 */
[----:B------:R-:W-:Y:S01]  /*11b80*/  IMAD.WIDE.U32 R10, R44, R36, R10 ;  /* 0x000000242c0a7225 */ /* 0x000fe200078e000a */
[----:B------:R-:W-:Y:S01]  /*11b90*/  UIADD3 UR4, UP1, UR4, 0x10, URZ ;  /* 0x0000001004047890 */ /* 0x000fe2000ff3e03f */
[----:B------:R-:W-:-:S03]  /*11ba0*/  IADD3 R36, P2, R26, UR20, RZ ;  /* 0x000000141a247c10 */ /* 0x000fc6000ff5e0ff */
[----:B------:R-:W-:Y:S01]  /*11bb0*/  IADD3 R11, R11, R25, RZ ;  /* 0x000000190b0b7210 */ /* 0x000fe20007ffe0ff */
[----:B------:R-:W-:Y:S01]  /*11bc0*/  UIADD3.X UR5, URZ, UR5, URZ, UP1, !UPT ;  /* 0x000000053f057290 */ /* 0x000fe20008ffe43f */
[----:B------:R-:W-:Y:S01]  /*11bd0*/  IADD3.X R37, R27, UR14, RZ, P2, !PT ;  /* 0x0000000e1b257c10 */ /* 0x000fe200097fe4ff */
[-C--:B-----5:R-:W-:Y:S02]  /*11be0*/  IMAD R23, R23, R30.reuse, RZ ;  /* 0x0000001e17177224 */ /* 0x0a0fe400078e02ff */
[----:B------:R-:W-:-:S04]  /*11bf0*/  IMAD.WIDE.U32 R10, R22, R30, R10 ;  /* 0x0000001e160a7225 */ /* 0x000fc800078e000a */
[----:B------:R-:W-:-:S04]  /*11c00*/  IMAD R23, R22, R31, R23 ;  /* 0x0000001f16177224 */ /* 0x000fc800078e0217 */
[----:B------:R-:W-:Y:S01]  /*11c10*/  IMAD.IADD R11, R11, 0x1, R23 ;  /* 0x000000010b0b7824 */ /* 0x000fe200078e0217 */
[----:B------:R-:W-:Y:S06]  /*11c20*/  @P3 BRA `(.L_x_6509) ;  /* 0xfffffff400c83947 */ /* 0x000fec000383ffff */
.L_x_6508:
[----:B------:R-:W-:-:S04]  /*11c30*/  UISETP.GT.U32.AND UP0, UPT, UR10, 0x4, UPT ;  /* 0x000000040a00788c */ /* 0x000fc8000bf04070 */
[----:B------:R-:W-:-:S06]  /*11c40*/  UISETP.GT.AND.EX UP0, UPT, UR11, URZ, UPT, UP0 ;  /* 0x0000003f0b00728c */ /* 0x000fcc000bf04300 */
[----:B------:R-:W-:-:S13]  /*11c50*/  PLOP3.LUT P2, PT, PT, PT, UP0, 0x80, 0x0 ;  /* 0x000000000000781c */ /* 0x000fda0003f4f008 */
[----:B------:R-:W-:Y:S05]  /*11c60*/  @!P2 BRA `(.L_x_6510) ;  /* 0x000000040030a947 */ /* 0x000fea0003800000 */
[----:B------:R-:W-:Y:S01]  /*11c70*/  ULDC.64 UR12, c[0x0][0x230] ;  /* 0x00008c00000c7ab9 */ /* 0x000fe20000000a00 */
[----:B------:R-:W-:Y:S01]  /*11c80*/  IMAD.MOV.U32 R32, RZ, RZ, R36 ;  /* 0x000000ffff207224 */ /* 0x000fe200078e0024 */
[----:B------:R-:W-:Y:S01]  /*11c90*/  ULEA UR12, UP0, UR4, UR12, 0x3 ;  /* 0x0000000c040c7291 */ /* 0x000fe2000f80183f */
[----:B------:R-:W-:-:S03]  /*11ca0*/  MOV R33, R37 ;  /* 0x0000002500217202 */ /* 0x000fc60000000f00 */
[----:B------:R-:W-:Y:S02]  /*11cb0*/  ULEA.HI.X UR13, UR4, UR13, UR5, 0x3, UP0 ;  /* 0x0000000d040d7291 */ /* 0x000fe400080f1c05 */
[----:B------:R-:W-:Y:S01]  /*11cc0*/  MOV R28, UR12 ;  /* 0x0000000c001c7c02 */ /* 0x000fe20008000f00 */
[----:B------:R-:W2:Y:S03]  /*11cd0*/  LDG.E.64.CONSTANT R32, desc[UR6][R32.64] ;  /* 0x0000000620207981 */ /* 0x000ea6000c1e9b00 */
[----:B------:R-:W-:-:S05]  /*11ce0*/  MOV R29, UR13 ;  /* 0x0000000d001d7c02 */ /* 0x000fca0008000f00 */
[----:B------:R-:W2:Y:S01]  /*11cf0*/  LDG.E.64 R30, desc[UR6][R28.64] ;  /* 0x000000061c1e7981 */ /* 0x000ea2000c1e1b00 */
[----:B------:R-:W-:-:S03]  /*11d00*/  IADD3 R36, P0, R36, UR20, RZ ;  /* 0x0000001424247c10 */ /* 0x000fc6000ff1e0ff */
        /* <DEDUP_REMOVED lines=11> */
[----:B---3--:R-:W-:Y:S01]  /*11dc0*/  IMAD R27, R27, R24, RZ ;  /* 0x000000181b1b7224 */ /* 0x008fe200078e02ff */
[----:B------:R-:W-:Y:S02]  /*11dd0*/  IADD3 R11, R11, R35, RZ ;  /* 0x000000230b0b7210 */ /* 0x000fe40007ffe0ff */
[----:B------:R-:W-:Y:S01]  /*11de0*/  IADD3.X R35, R23, UR14, RZ, P0, !PT ;  /* 0x0000000e17237c10 */ /* 0x000fe200087fe4ff */
[----:B------:R-:W-:-:S02]  /*11df0*/  IMAD R27, R26, R25, R27 ;  /* 0x000000191a1b7224 */ /* 0x000fc400078e021b */
[----:B------:R-:W-:Y:S02]  /*11e00*/  IMAD.WIDE.U32 R10, R26, R24, R10 ;  /* 0x000000181a0a7225 */ /* 0x000fe400078e000a */
[----:B------:R-:W3:Y:S04]  /*11e10*/  LDG.E.64.CONSTANT R36, desc[UR6][R34.64] ;  /* 0x0000000622247981 */ /* 0x000ee8000c1e9b00 */
[----:B------:R-:W3:Y:S01]  /*11e20*/  LDG.E.64 R24, desc[UR6][R28.64+0x18] ;  /* 0x000018061c187981 */ /* 0x000ee2000c1e1b00 */
[----:B0-----:R-:W-:Y:S01]  /*11e30*/  IADD3 R22, P0, R34, UR20, RZ ;  /* 0x0000001422167c10 */ /* 0x001fe2000ff1e0ff */
[----:B------:R-:W-:-:S03]  /*11e40*/  IMAD.IADD R11, R11, 0x1, R27 ;  /* 0x000000010b0b7824 */ /* 0x000fc600078e021b */
[----:B------:R-:W-:Y:S01]  /*11e50*/  IADD3.X R23, R35, UR14, RZ, P0, !PT ;  /* 0x0000000e23177c10 */ /* 0x000fe200087fe4ff */
[-C--:B--2---:R-:W-:Y:S02]  /*11e60*/  IMAD R27, R33, R30.reuse, RZ ;  /* 0x0000001e211b7224 */ /* 0x084fe400078e02ff */
        /* <DEDUP_REMOVED lines=10> */
[----:B------:R-:W3:Y:S01]  /*11f10*/  LDG.E.64 R24, desc[UR6][R28.64+0x28] ;  /* 0x000028061c187981 */ /* 0x000ee2000c1e1b00 */
[----:B0-----:R-:W-:-:S03]  /*11f20*/  IADD3 R22, P0, R30, UR20, RZ ;  /* 0x000000141e167c10 */ /* 0x001fc6000ff1e0ff */
[----:B------:R-:W3:Y:S01]  /*11f30*/  LDG.E.64.CONSTANT R36, desc[UR6][R30.64] ;  /* 0x000000061e247981 */ /* 0x000ee2000c1e9b00 */
[----:B------:R-:W-:Y:S02]  /*11f40*/  IADD3 R11, R11, R35, RZ ;  /* 0x000000230b0b7210 */ /* 0x000fe40007ffe0ff */
[----:B------:R-:W-:Y:S01]  /*11f50*/  IADD3.X R23, R31, UR14, RZ, P0, !PT ;  /* 0x0000000e1f177c10 */ /* 0x000fe200087fe4ff */
[----:B------:R-:W4:Y:S04]  /*11f60*/  LDG.E.64 R34, desc[UR6][R28.64+0x30] ;  /* 0x000030061c227981 */ /* 0x000f28000c1e1b00 */
[----:B------:R-:W4:Y:S04]  /*11f70*/  LDG.E.64.CONSTANT R44, desc[UR6][R22.64] ;  /* 0x00000006162c7981 */ /* 0x000f28000c1e9b00 */
[----:B------:R-:W5:Y:S01]  /*11f80*/  LDG.E.64 R30, desc[UR6][R28.64+0x38] ;  /* 0x000038061c1e7981 */ /* 0x000f62000c1e1b00 */
[----:B--2---:R-:W-:-:S02]  /*11f90*/  IMAD R33, R33, R26, RZ ;  /* 0x0000001a21217224 */ /* 0x004fc400078e02ff */
[----:B------:R-:W-:Y:S01]  /*11fa0*/  IMAD.WIDE.U32 R10, R32, R26, R10 ;  /* 0x0000001a200a7225 */ /* 0x000fe200078e000a */
[----:B------:R-:W-:-:S03]  /*11fb0*/  IADD3 R26, P0, R22, UR20, RZ ;  /* 0x00000014161a7c10 */ /* 0x000fc6000ff1e0ff */
[----:B------:R-:W-:Y:S01]  /*11fc0*/  IMAD R33, R32, R27, R33 ;  /* 0x0000001b20217224 */ /* 0x000fe200078e0221 */
[----:B------:R-:W-:-:S05]  /*11fd0*/  IADD3.X R27, R23, UR14, RZ, P0, !PT ;  /* 0x0000000e171b7c10 */ /* 0x000fca00087fe4ff */
[----:B------:R-:W5:Y:S01]  /*11fe0*/  LDG.E.64.CONSTANT R22, desc[UR6][R26.64] ;  /* 0x000000061a167981 */ /* 0x000f62000c1e9b00 */
[----:B------:R-:W-:Y:S02]  /*11ff0*/  IMAD.IADD R11, R11, 0x1, R33 ;  /* 0x000000010b0b7824 */ /* 0x000fe400078e0221 */
[-C--:B---3--:R-:W-:Y:S02]  /*12000*/  IMAD R33, R37, R24.reuse, RZ ;  /* 0x0000001825217224 */ /* 0x088fe400078e02ff */
[----:B------:R-:W-:-:S04]  /*12010*/  IMAD.WIDE.U32 R10, R36, R24, R10 ;  /* 0x00000018240a7225 */ /* 0x000fc800078e000a */
[----:B------:R-:W-:Y:S02]  /*12020*/  IMAD R33, R36, R25, R33 ;  /* 0x0000001924217224 */ /* 0x000fe400078e0221 */
[----:B----4-:R-:W-:-:S03]  /*12030*/  IMAD R25, R45, R34, RZ ;  /* 0x000000222d197224 */ /* 0x010fc600078e02ff */
[----:B------:R-:W-:Y:S01]  /*12040*/  IADD3 R11, R11, R33, RZ ;  /* 0x000000210b0b7210 */ /* 0x000fe20007ffe0ff */
[C---:B------:R-:W-:Y:S02]  /*12050*/  IMAD R25, R44.reuse, R35, R25 ;  /* 0x000000232c197224 */ /* 0x040fe400078e0219 */
[----:B------:R-:W-:-:S05]  /*12060*/  IMAD.WIDE.U32 R10, R44, R34, R10 ;  /* 0x000000222c0a7225 */ /* 0x000fca00078e000a */
[----:B------:R-:W-:Y:S02]  /*12070*/  IADD3 R11, R11, R25, RZ ;  /* 0x000000190b0b7210 */ /* 0x000fe40007ffe0ff */
[----:B------:R-:W-:Y:S01]  /*12080*/  IADD3 R36, P2, R26, UR20, RZ ;  /* 0x000000141a247c10 */ /* 0x000fe2000ff5e0ff */
[----:B------:R-:W-:Y:S01]  /*12090*/  UIADD3 UR10, UP1, UR10, -0x8, URZ ;  /* 0xfffffff80a0a7890 */ /* 0x000fe2000ff3e03f */
[----:B------:R-:W-:Y:S01]  /*120a0*/  PLOP3.LUT P0, PT, PT, PT, PT, 0x8, 0x0 ;  /* 0x000000000000781c */ /* 0x000fe20003f0e170 */
[----:B------:R-:W-:Y:S01]  /*120b0*/  UIADD3 UR4, UP0, UR4, 0x8, URZ ;  /* 0x0000000804047890 */ /* 0x000fe2000ff1e03f */
[----:B------:R-:W-:Y:S01]  /*120c0*/  IADD3.X R37, R27, UR14, RZ, P2, !PT ;  /* 0x0000000e1b257c10 */ /* 0x000fe200097fe4ff */
[----:B------:R-:W-:Y:S02]  /*120d0*/  UIADD3.X UR11, UR11, -0x1, URZ, UP1, !UPT ;  /* 0xffffffff0b0b7890 */ /* 0x000fe40008ffe43f */
[----:B------:R-:W-:Y:S01]  /*120e0*/  UIADD3.X UR5, URZ, UR5, URZ, UP0, !UPT ;  /* 0x000000053f057290 */ /* 0x000fe200087fe43f */
[----:B-----5:R-:W-:-:S02]  /*120f0*/  IMAD R23, R23, R30, RZ ;  /* 0x0000001e17177224 */ /* 0x020fc400078e02ff */
[----:B------:R-:W-:-:S04]  /*12100*/  IMAD.WIDE.U32 R10, R22, R30, R10 ;  /* 0x0000001e160a7225 */ /* 0x000fc800078e000a */
[----:B------:R-:W-:-:S04]  /*12110*/  IMAD R23, R22, R31, R23 ;  /* 0x0000001f16177224 */ /* 0x000fc800078e0217 */
[----:B------:R-:W-:-:S07]  /*12120*/  IMAD.IADD R11, R11, 0x1, R23 ;  /* 0x000000010b0b7824 */ /* 0x000fce00078e0217 */
.L_x_6510:
[----:B------:R-:W-:-:S04]  /*12130*/  ISETP.NE.U32.AND P2, PT, RZ, UR10, PT ;  /* 0x0000000aff007c0c */ /* 0x000fc8000bf45070 */
[----:B------:R-:W-:-:S13]  /*12140*/  ISETP.NE.OR.EX P0, PT, RZ, UR11, P0, P2 ;  /* 0x0000000bff007c0c */ /* 0x000fda0008705720 */
[----:B------:R-:W-:Y:S05]  /*12150*/  @!P0 BRA `(.L_x_6506) ;  /* 0x0000000000b48947 */ /* 0x000fea0003800000 */
.L_x_6507:
[----:B------:R-:W-:Y:S01]  /*12160*/  ULEA UR12, UP0, UR4, UR24, 0x3 ;  /* 0x00000018040c7291 */ /* 0x000fe2000f80183f */
[----:B------:R-:W-:Y:S01]  /*12170*/  IMAD.MOV.U32 R24, RZ, RZ, R36 ;  /* 0x000000ffff187224 */ /* 0x000fe200078e0024 */
[----:B------:R-:W-:Y:S02]  /*12180*/  MOV R25, R37 ;  /* 0x0000002500197202 */ /* 0x000fe40000000f00 */
[----:B------:R-:W-:Y:S02]  /*12190*/  ULEA.HI.X UR13, UR4, UR25, UR5, 0x3, UP0 ;  /* 0x00000019040d7291 */ /* 0x000fe400080f1c05 */
[----:B------:R-:W-:Y:S02]  /*121a0*/  MOV R22, UR12 ;  /* 0x0000000c00167c02 */ /* 0x000fe40008000f00 */
[----:B------:R-:W2:Y:S02]  /*121b0*/  LDG.E.64.CONSTANT R24, desc[UR6][R24.64] ;  /* 0x0000000618187981 */ /* 0x000ea4000c1e9b00 */
[----:B------:R-:W-:-:S05]  /*121c0*/  MOV R23, UR13 ;  /* 0x0000000d00177c02 */ /* 0x000fca0008000f00 */
[----:B------:R-:W2:Y:S01]  /*121d0*/  LDG.E.64 R26, desc[UR6][R22.64] ;  /* 0x00000006161a7981 */ /* 0x000ea2000c1e1b00 */
[----:B------:R-:W-:-:S03]  /*121e0*/  IADD3 R36, P0, R36, UR20, RZ ;  /* 0x0000001424247c10 */ /* 0x000fc6000ff1e0ff */
[----:B------:R-:W3:Y:S01]  /*121f0*/  LDG.E.64 R32, desc[UR6][R22.64+0x8] ;  /* 0x0000080616207981 */ /* 0x000ee2000c1e1b00 */
[----:B------:R-:W-:Y:S02]  /*12200*/  IADD3.X R37, R37, UR14, RZ, P0, !PT ;  /* 0x0000000e25257c10 */ /* 0x000fe400087fe4ff */
[----:B------:R-:W-:Y:S01]  /*12210*/  IADD3 R28, P0, R36, UR20, RZ ;  /* 0x00000014241c7c10 */ /* 0x000fe2000ff1e0ff */
[----:B------:R-:W4:Y:S04]  /*12220*/  LDG.E.64 R34, desc[UR6][R22.64+0x10] ;  /* 0x0000100616227981 */ /* 0x000f28000c1e1b00 */
[----:B------:R-:W3:Y:S01]  /*12230*/  LDG.E.64.CONSTANT R30, desc[UR6][R36.64] ;  /* 0x00000006241e7981 */ /* 0x000ee2000c1e9b00 */
[----:B------:R-:W-:Y:S01]  /*12240*/  IADD3.X R29, R37, UR14, RZ, P0, !PT ;  /* 0x0000000e251d7c10 */ /* 0x000fe200087fe4ff */
[----:B--2---:R-:W-:-:S02]  /*12250*/  IMAD R45, R25, R26, RZ ;  /* 0x0000001a192d7224 */ /* 0x004fc400078e02ff */
[----:B------:R-:W-:-:S04]  /*12260*/  IMAD.WIDE.U32 R10, R26, R24, R10 ;  /* 0x000000181a0a7225 */ /* 0x000fc800078e000a */
[----:B------:R-:W-:Y:S01]  /*12270*/  IMAD R45, R27, R24, R45 ;  /* 0x000000181b2d7224 */ /* 0x000fe200078e022d */
[----:B------:R-:W-:Y:S01]  /*12280*/  IADD3 R24, P0, R28, UR20, RZ ;  /* 0x000000141c187c10 */ /* 0x000fe2000ff1e0ff */
[----:B------:R-:W4:Y:S03]  /*12290*/  LDG.E.64.CONSTANT R26, desc[UR6][R28.64] ;  /* 0x000000061c1a7981 */ /* 0x000f26000c1e9b00 */
[----:B------:R-:W-:-:S05]  /*122a0*/  IADD3.X R25, R29, UR14, RZ, P0, !PT ;  /* 0x0000000e1d197c10 */ /* 0x000fca00087fe4ff */
[----:B------:R-:W2:Y:S04]  /*122b0*/  LDG.E.64.CONSTANT R36, desc[UR6][R24.64] ;  /* 0x0000000618247981 */ /* 0x000ea8000c1e9b00 */
[----:B------:R-:W2:Y:S01]  /*122c0*/  LDG.E.64 R28, desc[UR6][R22.64+0x18] ;  /* 0x00001806161c7981 */ /* 0x000ea2000c1e1b00 */
[----:B------:R-:W-:Y:S01]  /*122d0*/  IADD3 R11, R11, R45, RZ ;  /* 0x0000002d0b0b7210 */ /* 0x000fe20007ffe0ff */
[----:B---3--:R-:W-:Y:S01]  /*122e0*/  IMAD R31, R31, R32, RZ ;  /* 0x000000201f1f7224 */ /* 0x008fe200078e02ff */
[----:B------:R-:W-:-:S03]  /*122f0*/  UIADD3 UR10, UP0, UR10, -0x4, URZ ;  /* 0xfffffffc0a0a7890 */ /* 0x000fc6000ff1e03f */
[-C--:B------:R-:W-:Y:S02]  /*12300*/  IMAD R31, R33, R30.reuse, R31 ;  /* 0x0000001e211f7224 */ /* 0x080fe400078e021f */
[----:B------:R-:W-:Y:S01]  /*12310*/  IMAD.WIDE.U32 R10, R32, R30, R10 ;  /* 0x0000001e200a7225 */ /* 0x000fe200078e000a */
[----:B------:R-:W-:-:S03]  /*12320*/  UIADD3.X UR11, UR11, -0x1, URZ, UP0, !UPT ;  /* 0xffffffff0b0b7890 */ /* 0x000fc600087fe43f */
[----:B------:R-:W-:Y:S01]  /*12330*/  IMAD.IADD R11, R11, 0x1, R31 ;  /* 0x000000010b0b7824 */ /* 0x000fe200078e021f */
[----:B------:R-:W-:-:S04]  /*12340*/  ISETP.NE.U32.AND P0, PT, RZ, UR10, PT ;  /* 0x0000000aff007c0c */ /* 0x000fc8000bf05070 */
[----:B------:R-:W-:Y:S01]  /*12350*/  ISETP.NE.AND.EX P0, PT, RZ, UR11, PT, P0 ;  /* 0x0000000bff007c0c */ /* 0x000fe2000bf05300 */
[----:B------:R-:W-:-:S04]  /*12360*/  UIADD3 UR4, UP0, UR4, 0x4, URZ ;  /* 0x0000000404047890 */ /* 0x000fc8000ff1e03f */
[----:B------:R-:W-:Y:S01]  /*12370*/  UIADD3.X UR5, URZ, UR5, URZ, UP0, !UPT ;  /* 0x000000053f057290 */ /* 0x000fe200087fe43f */
[----:B----4-:R-:W-:Y:S02]  /*12380*/  IMAD R27, R27, R34, RZ ;  /* 0x000000221b1b7224 */ /* 0x010fe400078e02ff */
[----:B------:R-:W-:-:S04]  /*12390*/  IMAD.WIDE.U32 R10, R34, R26, R10 ;  /* 0x0000001a220a7225 */ /* 0x000fc800078e000a */
[----:B------:R-:W-:-:S05]  /*123a0*/  IMAD R27, R35, R26, R27 ;  /* 0x0000001a231b7224 */ /* 0x000fca00078e021b */
[----:B------:R-:W-:Y:S01]  /*123b0*/  IADD3 R11, R11, R27, RZ ;  /* 0x0000001b0b0b7210 */ /* 0x000fe20007ffe0ff */
[----:B--2---:R-:W-:-:S04]  /*123c0*/  IMAD R23, R37, R28, RZ ;  /* 0x0000001c25177224 */ /* 0x004fc800078e02ff */
[-C--:B------:R-:W-:Y:S02]  /*123d0*/  IMAD R23, R29, R36.reuse, R23 ;  /* 0x000000241d177224 */ /* 0x080fe400078e0217 */
[----:B------:R-:W-:Y:S01]  /*123e0*/  IMAD.WIDE.U32 R10, R28, R36, R10 ;  /* 0x000000241c0a7225 */ /* 0x000fe200078e000a */
[----:B------:R-:W-:-:S04]  /*123f0*/  IADD3 R36, P2, R24, UR20, RZ ;  /* 0x0000001418247c10 */ /* 0x000fc8000ff5e0ff */
[----:B------:R-:W-:Y:S02]  /*12400*/  IADD3.X R37, R25, UR14, RZ, P2, !PT ;  /* 0x0000000e19257c10 */ /* 0x000fe400097fe4ff */
[----:B------:R-:W-:Y:S01]  /*12410*/  IADD3 R11, R11, R23, RZ ;  /* 0x000000170b0b7210 */ /* 0x000fe20007ffe0ff */
[----:B------:R-:W-:Y:S06]  /*12420*/  @P0 BRA `(.L_x_6507) ;  /* 0xfffffffc004c0947 */ /* 0x000fec000383ffff */
.L_x_6506:
        /* <DEDUP_REMOVED lines=31> */
[----:B------:R-:W-:Y:S01]  /*12620*/  MOV R29, UR18 ;  /* 0x00000012001d7c02 */ /* 0x000fe20008000f00 */
[----:B------:R-:W-:Y:S01]  /*12630*/  UIMAD.WIDE.U32 UR4, UR4, UR18, UR10 ;  /* 0x00000012040472a5 */ /* 0x000fe2000f8e000a */
[----:B------:R-:W2:Y:S01]  /*12640*/  LDG.E.64 R24, desc[UR6][R22.64+0x8] ;  /* 0x0000080616187981 */ /* 0x000ea2000c1e1b00 */
[----:B------:R-:W-:-:S04]  /*12650*/  UISETP.NE.AND.EX UP0, UPT, URZ, URZ, UPT, UP0 ;  /* 0x0000003f3f00728c */ /* 0x000fc8000bf05300 */
[----:B------:R-:W-:Y:S01]  /*12660*/  IMAD.U32 R18, RZ, RZ, UR5 ;  /* 0x00000005ff127e24 */ /* 0x000fe2000f8e00ff */
[----:B------:R-:W-:Y:S02]  /*12670*/  IADD3 R21, P0, R20, UR4, RZ ;  /* 0x0000000414157c10 */ /* 0x000fe4000ff1e0ff */
[----:B------:R-:W-:Y:S02]  /*12680*/  PLOP3.LUT P2, PT, PT, PT, UP0, 0x80, 0x0 ;  /* 0x000000000000781c */ /* 0x000fe40003f4f008 */
[----:B------:R-:W-:Y:S02]  /*12690*/  IADD3.X R18, R19, UR12, R18, P0, !PT ;  /* 0x0000000c13127c10 */ /* 0x000fe400087fe412 */
[C---:B------:R-:W-:Y:S02]  /*126a0*/  LEA R20, P0, R21.reuse, UR14, 0x3 ;  /* 0x0000000e15147c11 */ /* 0x040fe4000f8018ff */
[----:B------:R-:W-:Y:S02]  /*126b0*/  MOV R19, UR18 ;  /* 0x0000001200137c02 */ /* 0x000fe40008000f00 */
[----:B------:R-:W-:-:S05]  /*126c0*/  LEA.HI.X R21, R21, UR15, R18, 0x3, P0 ;  /* 0x0000000f15157c11 */ /* 0x000fca00080f1c12 */
        /* <DEDUP_REMOVED lines=14> */
.L_x_6505:
[----:B------:R-:W-:Y:S05]  /*127b0*/  BSYNC B0 ;  /* 0x0000000000007941 */ /* 0x000fea0003800000 */
.L_x_6504:
[----:B------:R-:W-:Y:S01]  /*127c0*/  IADD3 R18, R0, 0x280, RZ ;  /* 0x0000028000127810 */ /* 0x000fe20007ffe0ff */
[----:B------:R-:W-:Y:S03]  /*127d0*/  BSSY B0, `(.L_x_6511) ;  /* 0x0000170000007945 */ /* 0x000fe60003800000 */
[----:B------:R-:W-:-:S13]  /*127e0*/  ISETP.GE.AND P0, PT, R18, UR9, PT ;  /* 0x0000000912007c0c */ /* 0x000fda000bf06270 */
[----:B------:R-:W-:Y:S05]  /*127f0*/  @P0 BRA `(.L_x_6512) ;  /* 0x0000001400b40947 */ /* 0x000fea0003800000 */
[----:B------:R-:W-:Y:S01]  /*12800*/  ULDC.64 UR10, c[0x0][0x228] ;  /* 0x00008a00000a7ab9 */ /* 0x000fe20000000a00 */
[----:B------:R-:W-:Y:S01]  /*12810*/  ULDC.64 UR16, c[0x0][0x238] ;  /* 0x00008e0000107ab9 */ /* 0x000fe20000000a00 */
[----:B------:R-:W-:Y:S01]  /*12820*/  UIADD3 UR4, UP0, UR10, -0x1, URZ ;  /* 0xffffffff0a047890 */ /* 0x000fe2000ff1e03f */
[----:B------:R-:W-:Y:S01]  /*12830*/  CS2R R38, SRZ ;  /* 0x0000000000267805 */ /* 0x000fe2000001ff00 */
        /* <DEDUP_REMOVED lines=10> */
[----:B------:R-:W-:-:S04]  /*128e0*/  UMOV UR5, URZ ;  /* 0x0000003f00057c82 */ /* 0x000fc80008000000 */
        /* <DEDUP_REMOVED lines=25> */
.L_x_6516:
        /* <DEDUP_REMOVED lines=13> */
[----:B------:R-:W-:-:S05]  /*12b50*/  IADD3.X R45, R23, UR14, RZ, P2, !PT ;  /* 0x0000000e172d7c10 */ /* 0x000fca00097fe4ff */
[----:B------:R-:W4:Y:S04]  /*12b60*/  LDG.E.64.CONSTANT R24, desc[UR6][R44.64] ;  /* 0x000000062c187981 */ /* 0x000f28000c1e9b00 */
[----:B------:R-:W4:Y:S01]  /*12b70*/  LDG.E.64 R22, desc[UR6][R32.64+0x10] ;  /* 0x0000100620167981 */ /* 0x000f22000c1e1b00 */
        /* <DEDUP_REMOVED lines=15> */
[----:B0-----:R-:W-:Y:S01]  /*12c70*/  IADD3 R20, P2, R38, UR18, RZ ;  /* 0x0000001226147c10 */ /* 0x001fe2000ff5e0ff */
[----:B----4-:R-:W-:Y:S01]  /*12c80*/  IMAD R25, R25, R22, RZ ;  /* 0x0000001619197224 */ /* 0x010fe200078e02ff */
[----:B------:R-:W-:-:S02]  /*12c90*/  IADD3 R27, R27, R29, RZ ;  /* 0x0000001d1b1b7210 */ /* 0x000fc40007ffe0ff */
[----:B------:R-:W-:Y:S01]  /*12ca0*/  IADD3.X R21, R39, UR14, RZ, P2, !PT ;  /* 0x0000000e27157c10 */ /* 0x000fe200097fe4ff */
[C---:B------:R-:W-:Y:S02]  /*12cb0*/  IMAD R25, R24.reuse, R23, R25 ;  /* 0x0000001718197224 */ /* 0x040fe400078e0219 */
[----:B------:R-:W-:Y:S02]  /*12cc0*/  IMAD.WIDE.U32 R22, R24, R22, R26 ;  /* 0x0000001618167225 */ /* 0x000fe400078e001a */
[----:B------:R3:W4:Y:S04]  /*12cd0*/  LDG.E.64.CONSTANT R28, desc[UR6][R20.64] ;  /* 0x00000006141c7981 */ /* 0x000728000c1e9b00 */
[----:B------:R-:W4:Y:S01]  /*12ce0*/  LDG.E.64 R26, desc[UR6][R32.64+0x28] ;  /* 0x00002806201a7981 */ /* 0x000f22000c1e1b00 */
[----:B------:R-:W-:-:S02]  /*12cf0*/  IADD3 R24, P2, R20, UR18, RZ ;  /* 0x0000001214187c10 */ /* 0x000fc4000ff5e0ff */
[----:B------:R-:W-:Y:S02]  /*12d00*/  IADD3 R23, R23, R25, RZ ;  /* 0x0000001917177210 */ /* 0x000fe40007ffe0ff */
[----:B------:R-:W-:Y:S01]  /*12d10*/  IADD3.X R25, R21, UR14, RZ, P2, !PT ;  /* 0x0000000e15197c10 */ /* 0x000fe200097fe4ff */
[-C--:B--2---:R-:W-:Y:S02]  /*12d20*/  IMAD R35, R35, R30.reuse, RZ ;  /* 0x0000001e23237224 */ /* 0x084fe400078e02ff */
[C---:B-1----:R-:W-:Y:S02]  /*12d30*/  IMAD.WIDE.U32 R38, R34.reuse, R30, R22 ;  /* 0x0000001e22267225 */ /* 0x042fe400078e0016 */
[----:B------:R-:W2:Y:S02]  /*12d40*/  LDG.E.64 R22, desc[UR6][R32.64+0x30] ;  /* 0x0000300620167981 */ /* 0x000ea4000c1e1b00 */
[----:B------:R-:W-:Y:S02]  /*12d50*/  IMAD R31, R34, R31, R35 ;  /* 0x0000001f221f7224 */ /* 0x000fe400078e0223 */
[----:B------:R0:W2:Y:S02]  /*12d60*/  LDG.E.64.CONSTANT R34, desc[UR6][R24.64] ;  /* 0x0000000618227981 */ /* 0x0000a4000c1e9b00 */
[----:B------:R-:W-:Y:S01]  /*12d70*/  IMAD.IADD R39, R39, 0x1, R31 ;  /* 0x0000000127277824 */ /* 0x000fe200078e021f */
[----:B------:R-:W-:Y:S01]  /*12d80*/  IADD3 R30, P2, R24, UR18, RZ ;  /* 0x00000012181e7c10 */ /* 0x000fe2000ff5e0ff */
[----:B---3--:R-:W-:-:S03]  /*12d90*/  IMAD R21, R45, R36, RZ ;  /* 0x000000242d157224 */ /* 0x008fc600078e02ff */
[----:B------:R-:W-:Y:S01]  /*12da0*/  IADD3.X R31, R25, UR14, RZ, P2, !PT ;  /* 0x0000000e191f7c10 */ /* 0x000fe200097fe4ff */
[C---:B------:R-:W-:Y:S02]  /*12db0*/  IMAD R20, R44.reuse, R37, R21 ;  /* 0x000000252c147224 */ /* 0x040fe400078e0215 */
[----:B------:R-:W-:Y:S01]  /*12dc0*/  IMAD.WIDE.U32 R36, R44, R36, R38 ;  /* 0x000000242c247225 */ /* 0x000fe200078e0026 */
[----:B0-----:R-:W-:Y:S01]  /*12dd0*/  IADD3 R24, P2, R30, UR18, RZ ;  /* 0x000000121e187c10 */ /* 0x001fe2000ff5e0ff */
[----:B------:R2:W3:Y:S03]  /*12de0*/  LDG.E.64.CONSTANT R38, desc[UR6][R30.64] ;  /* 0x000000061e267981 */ /* 0x0004e6000c1e9b00 */
[----:B------:R-:W-:Y:S02]  /*12df0*/  IADD3 R21, R37, R20, RZ ;  /* 0x0000001425157210 */ /* 0x000fe40007ffe0ff */
[----:B------:R-:W-:-:S02]  /*12e00*/  MOV R20, R36 ;  /* 0x0000002400147202 */ /* 0x000fc40000000f00 */
[----:B------:R-:W3:Y:S01]  /*12e10*/  LDG.E.64 R36, desc[UR6][R32.64+0x38] ;  /* 0x0000380620247981 */ /* 0x000ee2000c1e1b00 */
[-C--:B----4-:R-:W-:Y:S01]  /*12e20*/  IMAD R29, R29, R26.reuse, RZ ;  /* 0x0000001a1d1d7224 */ /* 0x090fe200078e02ff */
[----:B------:R-:W-:Y:S01]  /*12e30*/  IADD3.X R25, R31, UR14, RZ, P2, !PT ;  /* 0x0000000e1f197c10 */ /* 0x000fe200097fe4ff */
[----:B------:R-:W-:-:S04]  /*12e40*/  IMAD.WIDE.U32 R20, R28, R26, R20 ;  /* 0x0000001a1c147225 */ /* 0x000fc800078e0014 */
[----:B------:R-:W-:Y:S01]  /*12e50*/  IMAD R27, R28, R27, R29 ;  /* 0x0000001b1c1b7224 */ /* 0x000fe200078e021d */
[----:B------:R-:W4:Y:S04]  /*12e60*/  LDG.E.64.CONSTANT R44, desc[UR6][R24.64] ;  /* 0x00000006182c7981 */ /* 0x000f28000c1e9b00 */
[----:B------:R-:W4:Y:S01]  /*12e70*/  LDG.E.64 R28, desc[UR6][R32.64+0x40] ;  /* 0x00004006201c7981 */ /* 0x000f22000c1e1b00 */
        /* <DEDUP_REMOVED lines=8> */
[----:B------:R-:W-:Y:S01]  /*12f00*/  IADD3 R21, R21, R23, RZ ;  /* 0x0000001715157210 */ /* 0x000fe20007ffe0ff */
[----:B---3--:R-:W-:-:S04]  /*12f10*/  IMAD R23, R39, R36, RZ ;  /* 0x0000002427177224 */ /* 0x008fc800078e02ff */
[C---:B------:R-:W-:Y:S02]  /*12f20*/  IMAD R22, R38.reuse, R37, R23 ;  /* 0x0000002526167224 */ /* 0x040fe400078e0217 */
[----:B------:R-:W-:Y:S01]  /*12f30*/  IMAD.WIDE.U32 R36, R38, R36, R20 ;  /* 0x0000002426247225 */ /* 0x000fe200078e0014 */
[----:B------:R-:W-:-:S04]  /*12f40*/  IADD3 R20, P2, R26, UR18, RZ ;  /* 0x000000121a147c10 */ /* 0x000fc8000ff5e0ff */
[----:B------:R-:W-:Y:S01]  /*12f50*/  IADD3 R23, R37, R22, RZ ;  /* 0x0000001625177210 */ /* 0x000fe20007ffe0ff */
[-C--:B----4-:R-:W-:Y:S01]  /*12f60*/  IMAD R25, R45, R28.reuse, RZ ;  /* 0x0000001c2d197224 */ /* 0x090fe200078e02ff */
[----:B------:R-:W-:Y:S01]  /*12f70*/  IADD3.X R21, R27, UR14, RZ, P2, !PT ;  /* 0x0000000e1b157c10 */ /* 0x000fe200097fe4ff */
[----:B------:R-:W-:Y:S01]  /*12f80*/  IMAD.MOV.U32 R22, RZ, RZ, R36 ;  /* 0x000000ffff167224 */ /* 0x000fe200078e0024 */
[----:B------:R-:W3:Y:S01]  /*12f90*/  LDG.E.64 R26, desc[UR6][R32.64+0x58] ;  /* 0x00005806201a7981 */ /* 0x000ee2000c1e1b00 */
[C---:B------:R-:W-:Y:S02]  /*12fa0*/  IMAD R24, R44.reuse, R29, R25 ;  /* 0x0000001d2c187224 */ /* 0x040fe400078e0219 */
[----:B------:R-:W-:Y:S01]  /*12fb0*/  IMAD.WIDE.U32 R28, R44, R28, R22 ;  /* 0x0000001c2c1c7225 */ /* 0x000fe200078e0016 */
[----:B------:R-:W4:Y:S01]  /*12fc0*/  LDG.E.64 R36, desc[UR6][R32.64+0x50] ;  /* 0x0000500620247981 */ /* 0x000f22000c1e1b00 */
[----:B------:R-:W-:-:S03]  /*12fd0*/  IADD3 R22, P2, R20, UR18, RZ ;  /* 0x0000001214167c10 */ /* 0x000fc6000ff5e0ff */
[----:B------:R0:W4:Y:S01]  /*12fe0*/  LDG.E.64.CONSTANT R38, desc[UR6][R20.64] ;  /* 0x0000000614267981 */ /* 0x000122000c1e9b00 */
[----:B------:R-:W-:Y:S02]  /*12ff0*/  IADD3.X R23, R21, UR14, RZ, P2, !PT ;  /* 0x0000000e15177c10 */ /* 0x000fe400097fe4ff */
[----:B------:R-:W-:Y:S02]  /*13000*/  IADD3 R25, R29, R24, RZ ;  /* 0x000000181d197210 */ /* 0x000fe40007ffe0ff */
[----:B------:R-:W-:Y:S02]  /*13010*/  MOV R24, R28 ;  /* 0x0000001c00187202 */ /* 0x000fe40000000f00 */
[----:B------:R1:W3:Y:S01]  /*13020*/  LDG.E.64.CONSTANT R28, desc[UR6][R22.64] ;  /* 0x00000006161c7981 */ /* 0x0002e2000c1e9b00 */
[----:B0-----:R-:W-:-:S04]  /*13030*/  IADD3 R20, P2, R22, UR18, RZ ;  /* 0x0000001216147c10 */ /* 0x001fc8000ff5e0ff */
[----:B------:R-:W-:-:S05]  /*13040*/  IADD3.X R21, R23, UR14, RZ, P2, !PT ;  /* 0x0000000e17157c10 */ /* 0x000fca00097fe4ff */
[----:B------:R-:W5:Y:S01]  /*13050*/  LDG.E.64.CONSTANT R44, desc[UR6][R20.64] ;  /* 0x00000006142c7981 */ /* 0x000f62000c1e9b00 */
[-C--:B--2---:R-:W-:Y:S02]  /*13060*/  IMAD R35, R35, R30.reuse, RZ ;  /* 0x0000001e23237224 */ /* 0x084fe400078e02ff */
[----:B------:R-:W-:-:S04]  /*13070*/  IMAD.WIDE.U32 R24, R34, R30, R24 ;  /* 0x0000001e22187225 */ /* 0x000fc800078e0018 */
[----:B------:R-:W-:Y:S02]  /*13080*/  IMAD R31, R34, R31, R35 ;  /* 0x0000001f221f7224 */ /* 0x000fe400078e0223 */
[----:B------:R-:W5:Y:S02]  /*13090*/  LDG.E.64 R34, desc[UR6][R32.64+0x60] ;  /* 0x0000600620227981 */ /* 0x000f64000c1e1b00 */
[----:B------:R-:W-:Y:S01]  /*130a0*/  IMAD.IADD R25, R25, 0x1, R31 ;  /* 0x0000000119197824 */ /* 0x000fe200078e021f */
[----:B-1----:R-:W-:Y:S01]  /*130b0*/  IADD3 R22, P2, R20, UR18, RZ ;  /* 0x0000001214167c10 */ /* 0x002fe2000ff5e0ff */
[-C--:B----4-:R-:W-:Y:S02]  /*130c0*/  IMAD R31, R39, R36.reuse, RZ ;  /* 0x00000024271f7224 */ /* 0x090fe400078e02ff */
[----:B------:R-:W-:-:S04]  /*130d0*/  IMAD.WIDE.U32 R24, R38, R36, R24 ;  /* 0x0000002426187225 */ /* 0x000fc800078e0018 */
[----:B------:R-:W-:Y:S02]  /*130e0*/  IMAD R23, R38, R37, R31 ;  /* 0x0000002526177224 */ /* 0x000fe400078e021f */
[-C--:B---3--:R-:W-:Y:S01]  /*130f0*/  IMAD R29, R29, R26.reuse, RZ ;  /* 0x0000001a1d1d7224 */ /* 0x088fe200078e02ff */
[----:B------:R-:W2:Y:S02]  /*13100*/  LDG.E.64 R30, desc[UR6][R32.64+0x70] ;  /* 0x00007006201e7981 */ /* 0x000ea4000c1e1b00 */
[----:B------:R-:W-:Y:S02]  /*13110*/  IADD3 R25, R25, R23, RZ ;  /* 0x0000001719197210 */ /* 0x000fe40007ffe0ff */
[----:B------:R-:W-:Y:S01]  /*13120*/  IADD3.X R23, R21, UR14, RZ, P2, !PT ;  /* 0x0000000e15177c10 */ /* 0x000fe200097fe4ff */
[C---:B------:R-:W-:Y:S01]  /*13130*/  IMAD R29, R28.reuse, R27, R29 ;  /* 0x0000001b1c1d7224 */ /* 0x040fe200078e021d */
[----:B------:R-:W3:Y:S01]  /*13140*/  LDG.E.64 R20, desc[UR6][R32.64+0x68] ;  /* 0x0000680620147981 */ /* 0x000ee2000c1e1b00 */
[----:B------:R-:W-:Y:S01]  /*13150*/  IMAD.WIDE.U32 R24, R28, R26, R24 ;  /* 0x0000001a1c187225 */ /* 0x000fe200078e0018 */
[----:B------:R-:W-:-:S02]  /*13160*/  IADD3 R28, P2, R22, UR18, RZ ;  /* 0x00000012161c7c10 */ /* 0x000fc4000ff5e0ff */
[----:B------:R-:W3:Y:S02]  /*13170*/  LDG.E.64.CONSTANT R26, desc[UR6][R22.64] ;  /* 0x00000006161a7981 */ /* 0x000ee4000c1e9b00 */
[----:B------:R-:W-:Y:S02]  /*13180*/  IADD3 R25, R25, R29, RZ ;  /* 0x0000001d19197210 */ /* 0x000fe40007ffe0ff */
[----:B------:R-:W-:-:S05]  /*13190*/  IADD3.X R29, R23, UR14, RZ, P2, !PT ;  /* 0x0000000e171d7c10 */ /* 0x000fca00097fe4ff */
[----:B------:R-:W2:Y:S04]  /*131a0*/  LDG.E.64.CONSTANT R38, desc[UR6][R28.64] ;  /* 0x000000061c267981 */ /* 0x000ea8000c1e9b00 */
[----:B------:R-:W4:Y:S01]  /*131b0*/  LDG.E.64 R22, desc[UR6][R32.64+0x78] ;  /* 0x0000780620167981 */ /* 0x000f22000c1e1b00 */
[----:B-----5:R-:W-:-:S04]  /*131c0*/  IMAD R37, R45, R34, RZ ;  /* 0x000000222d257224 */ /* 0x020fc800078e02ff */
[C---:B------:R-:W-:Y:S02]  /*131d0*/  IMAD R37, R44.reuse, R35, R37 ;  /* 0x000000232c257224 */ /* 0x040fe400078e0225 */
[----:B------:R-:W-:Y:S01]  /*131e0*/  IMAD.WIDE.U32 R34, R44, R34, R24 ;  /* 0x000000222c227225 */ /* 0x000fe200078e0018 */
[----:B------:R-:W-:-:S04]  /*131f0*/  IADD3 R24, P2, R28, UR18, RZ ;  /* 0x000000121c187c10 */ /* 0x000fc8000ff5e0ff */
[----:B------:R-:W-:-:S05]  /*13200*/  IADD3.X R25, R29, UR14, RZ, P2, !PT ;  /* 0x0000000e1d197c10 */ /* 0x000fca00097fe4ff */
[----:B------:R-:W4:Y:S01]  /*13210*/  LDG.E.64.CONSTANT R44, desc[UR6][R24.64] ;  /* 0x00000006182c7981 */ /* 0x000f22000c1e9b00 */
[----:B------:R-:W-:Y:S01]  /*13220*/  IMAD.IADD R35, R35, 0x1, R37 ;  /* 0x0000000123237824 */ /* 0x000fe200078e0225 */
[----:B------:R-:W-:-:S04]  /*13230*/  UIADD3 UR10, UP0, UR10, -0x10, URZ ;  /* 0xfffffff00a0a7890 */ /* 0x000fc8000ff1e03f */
[----:B------:R-:W-:Y:S02]  /*13240*/  UIADD3.X UR11, UR11, -0x1, URZ, UP0, !UPT ;  /* 0xffffffff0b0b7890 */ /* 0x000fe400087fe43f */
[----:B------:R-:W-:-:S04]  /*13250*/  UISETP.GT.U32.AND UP0, UPT, UR10, 0xc, UPT ;  /* 0x0000000c0a00788c */ /* 0x000fc8000bf04070 */
[----:B------:R-:W-:Y:S01]  /*13260*/  UISETP.GT.AND.EX UP0, UPT, UR11, URZ, UPT, UP0 ;  /* 0x0000003f0b00728c */ /* 0x000fe2000bf04300 */
[----:B---3--:R-:W-:-:S04]  /*13270*/  IMAD R27, R27, R20, RZ ;  /* 0x000000141b1b7224 */ /* 0x008fc800078e02ff */
[C---:B------:R-:W-:Y:S02]  /*13280*/  IMAD R27, R26.reuse, R21, R27 ;  /* 0x000000151a1b7224 */ /* 0x040fe400078e021b */
[----:B------:R-:W-:-:S05]  /*13290*/  IMAD.WIDE.U32 R20, R26, R20, R34 ;  /* 0x000000141a147225 */ /* 0x000fca00078e0022 */
[----:B------:R-:W-:Y:S01]  /*132a0*/  IADD3 R21, R21, R27, RZ ;  /* 0x0000001b15157210 */ /* 0x000fe20007ffe0ff */
[----:B--2---:R-:W-:Y:S01]  /*132b0*/  IMAD R27, R39, R30, RZ ;  /* 0x0000001e271b7224 */ /* 0x004fe200078e02ff */
[----:B------:R-:W-:-:S03]  /*132c0*/  PLOP3.LUT P3, PT, PT, PT, UP0, 0x80, 0x0 ;  /* 0x000000000000781c */ /* 0x000fc60003f6f008 */
[C---:B------:R-:W-:Y:S02]  /*132d0*/  IMAD R27, R38.reuse, R31, R27 ;  /* 0x0000001f261b7224 */ /* 0x040fe400078e021b */
[----:B------:R-:W-:-:S05]  /*132e0*/  IMAD.WIDE.U32 R20, R38, R30, R20 ;  /* 0x0000001e26147225 */ /* 0x000fca00078e0014 */
[----:B------:R-:W-:Y:S01]  /*132f0*/  IADD3 R21, R21, R27, RZ ;  /* 0x0000001b15157210 */ /* 0x000fe20007ffe0ff */
[----:B------:R-:W-:-:S04]  /*13300*/  UIADD3 UR4, UP1, UR4, 0x10, URZ ;  /* 0x0000001004047890 */ /* 0x000fc8000ff3e03f */
[----:B------:R-:W-:Y:S01]  /*13310*/  UIADD3.X UR5, URZ, UR5, URZ, UP1, !UPT ;  /* 0x000000053f057290 */ /* 0x000fe20008ffe43f */
[-C--:B----4-:R-:W-:Y:S02]  /*13320*/  IMAD R27, R45, R22.reuse, RZ ;  /* 0x000000162d1b7224 */ /* 0x090fe400078e02ff */
[----:B------:R-:W-:Y:S01]  /*13330*/  IMAD.WIDE.U32 R38, R44, R22, R20 ;  /* 0x000000162c267225 */ /* 0x000fe200078e0014 */
[----:B------:R-:W-:-:S03]  /*13340*/  IADD3 R22, P2, R24, UR18, RZ ;  /* 0x0000001218167c10 */ /* 0x000fc6000ff5e0ff */
[----:B------:R-:W-:Y:S01]  /*13350*/  IMAD R27, R44, R23, R27 ;  /* 0x000000172c1b7224 */ /* 0x000fe200078e021b */
[----:B------:R-:W-:-:S03]  /*13360*/  IADD3.X R23, R25, UR14, RZ, P2, !PT ;  /* 0x0000000e19177c10 */ /* 0x000fc600097fe4ff */
[----:B------:R-:W-:Y:S01]  /*13370*/  IMAD.IADD R39, R39, 0x1, R27 ;  /* 0x0000000127277824 */ /* 0x000fe200078e021b */
[----:B------:R-:W-:Y:S06]  /*13380*/  @P3 BRA `(.L_x_6516) ;  /* 0xfffffff400bc3947 */ /* 0x000fec000383ffff */
.L_x_6515:
        /* <DEDUP_REMOVED lines=9> */
[----:B------:R-:W-:-:S05]  /*13420*/  MOV R25, UR13 ;  /* 0x0000000d00197c02 */ /* 0x000fca0008000f00 */
[----:B------:R-:W2:Y:S01]  /*13430*/  LDG.E.64 R26, desc[UR6][R24.64] ;  /* 0x00000006181a7981 */ /* 0x000ea2000c1e1b00 */
[----:B------:R-:W-:-:S03]  /*13440*/  IADD3 R32, P0, R22, UR18, RZ ;  /* 0x0000001216207c10 */ /* 0x000fc6000ff1e0ff */
[----:B------:R-:W3:Y:S01]  /*13450*/  LDG.E.64 R20, desc[UR6][R24.64+0x8] ;  /* 0x0000080618147981 */ /* 0x000ee2000c1e1b00 */
[----:B------:R-:W-:-:S03]  /*13460*/  IADD3.X R33, R23, UR14, RZ, P0, !PT ;  /* 0x0000000e17217c10 */ /* 0x000fc600087fe4ff */
[----:B------:R-:W4:Y:S04]  /*13470*/  LDG.E.64 R36, desc[UR6][R24.64+0x10] ;  /* 0x0000100618247981 */ /* 0x000f28000c1e1b00 */
[----:B------:R-:W3:Y:S01]  /*13480*/  LDG.E.64.CONSTANT R22, desc[UR6][R32.64] ;  /* 0x0000000620167981 */ /* 0x000ee2000c1e9b00 */
[----:B------:R-:W-:-:S04]  /*13490*/  IADD3 R44, P0, R32, UR18, RZ ;  /* 0x00000012202c7c10 */ /* 0x000fc8000ff1e0ff */
[----:B------:R-:W-:Y:S02]  /*134a0*/  IADD3.X R45, R33, UR14, RZ, P0, !PT ;  /* 0x0000000e212d7c10 */ /* 0x000fe400087fe4ff */
[----:B------:R-:W5:Y:S01]  /*134b0*/  LDG.E.64 R32, desc[UR6][R24.64+0x18] ;  /* 0x0000180618207981 */ /* 0x000f62000c1e1b00 */
[-C--:B--2---:R-:W-:Y:S02]  /*134c0*/  IMAD R29, R29, R26.reuse, RZ ;  /* 0x0000001a1d1d7224 */ /* 0x084fe400078e02ff */
[C---:B------:R-:W-:Y:S02]  /*134d0*/  IMAD.WIDE.U32 R30, R28.reuse, R26, R38 ;  /* 0x0000001a1c1e7225 */ /* 0x040fe400078e0026 */
[----:B------:R-:W4:Y:S02]  /*134e0*/  LDG.E.64.CONSTANT R38, desc[UR6][R44.64] ;  /* 0x000000062c267981 */ /* 0x000f24000c1e9b00 */
[----:B------:R-:W-:Y:S01]  /*134f0*/  IMAD R29, R28, R27, R29 ;  /* 0x0000001b1c1d7224 */ /* 0x000fe200078e021d */
[----:B------:R-:W-:-:S03]  /*13500*/  IADD3 R28, P0, R44, UR18, RZ ;  /* 0x000000122c1c7c10 */ /* 0x000fc6000ff1e0ff */
[----:B------:R-:W-:Y:S01]  /*13510*/  IMAD.IADD R31, R31, 0x1, R29 ;  /* 0x000000011f1f7824 */ /* 0x000fe200078e021d */
[----:B------:R-:W-:Y:S02]  /*13520*/  IADD3.X R29, R45, UR14, RZ, P0, !PT ;  /* 0x0000000e2d1d7c10 */ /* 0x000fe400087fe4ff */
[----:B------:R-:W-:-:S03]  /*13530*/  IADD3 R26, P0, R28, UR18, RZ ;  /* 0x000000121c1a7c10 */ /* 0x000fc6000ff1e0ff */
[----:B------:R0:W5:Y:S01]  /*13540*/  LDG.E.64.CONSTANT R34, desc[UR6][R28.64] ;  /* 0x000000061c227981 */ /* 0x000162000c1e9b00 */
[----:B---3--:R-:W-:Y:S01]  /*13550*/  IMAD R23, R23, R20, RZ ;  /* 0x0000001417177224 */ /* 0x008fe200078e02ff */
[----:B------:R-:W-:-:S03]  /*13560*/  IADD3.X R27, R29, UR14, RZ, P0, !PT ;  /* 0x0000000e1d1b7c10 */ /* 0x000fc600087fe4ff */
[C---:B------:R-:W-:Y:S02]  /*13570*/  IMAD R23, R22.reuse, R21, R23 ;  /* 0x0000001516177224 */ /* 0x040fe400078e0217 */
[----:B------:R-:W-:Y:S01]  /*13580*/  IMAD.WIDE.U32 R20, R22, R20, R30 ;  /* 0x0000001416147225 */ /* 0x000fe200078e001e */
[----:B------:R-:W2:Y:S04]  /*13590*/  LDG.E.64.CONSTANT R44, desc[UR6][R26.64] ;  /* 0x000000061a2c7981 */ /* 0x000ea8000c1e9b00 */
[----:B------:R-:W2:Y:S01]  /*135a0*/  LDG.E.64 R30, desc[UR6][R24.64+0x20] ;  /* 0x00002006181e7981 */ /* 0x000ea2000c1e1b00 */
[----:B------:R-:W-:Y:S01]  /*135b0*/  IADD3 R21, R21, R23, RZ ;  /* 0x0000001715157210 */ /* 0x000fe20007ffe0ff */
[----:B----4-:R-:W-:-:S04]  /*135c0*/  IMAD R23, R39, R36, RZ ;  /* 0x0000002427177224 */ /* 0x010fc800078e02ff */
[C---:B0-----:R-:W-:Y:S02]  /*135d0*/  IMAD R29, R38.reuse, R37, R23 ;  /* 0x00000025261d7224 */ /* 0x041fe400078e0217 */
[----:B------:R-:W-:Y:S01]  /*135e0*/  IMAD.WIDE.U32 R22, R38, R36, R20 ;  /* 0x0000002426167225 */ /* 0x000fe200078e0014 */
[----:B------:R-:W-:-:S04]  /*135f0*/  IADD3 R20, P0, R26, UR18, RZ ;  /* 0x000000121a147c10 */ /* 0x000fc8000ff1e0ff */
[----:B------:R-:W-:Y:S01]  /*13600*/  IADD3 R23, R23, R29, RZ ;  /* 0x0000001d17177210 */ /* 0x000fe20007ffe0ff */
[-C--:B-----5:R-:W-:Y:S01]  /*13610*/  IMAD R29, R35, R32.reuse, RZ ;  /* 0x00000020231d7224 */ /* 0x0a0fe200078e02ff */
[----:B------:R-:W-:Y:S02]  /*13620*/  IADD3.X R21, R27, UR14, RZ, P0, !PT ;  /* 0x0000000e1b157c10 */ /* 0x000fe400087fe4ff */
[----:B------:R-:W3:Y:S01]  /*13630*/  LDG.E.64 R26, desc[UR6][R24.64+0x28] ;  /* 0x00002806181a7981 */ /* 0x000ee2000c1e1b00 */
[C---:B------:R-:W-:Y:S02]  /*13640*/  IMAD R33, R34.reuse, R33, R29 ;  /* 0x0000002122217224 */ /* 0x040fe400078e021d */
[----:B------:R-:W-:Y:S01]  /*13650*/  IMAD.WIDE.U32 R22, R34, R32, R22 ;  /* 0x0000002022167225 */ /* 0x000fe200078e0016 */
[----:B------:R-:W3:Y:S01]  /*13660*/  LDG.E.64.CONSTANT R28, desc[UR6][R20.64] ;  /* 0x00000006141c7981 */ /* 0x000ee2000c1e9b00 */
[----:B------:R-:W-:Y:S02]  /*13670*/  IADD3 R32, P0, R20, UR18, RZ ;  /* 0x0000001214207c10 */ /* 0x000fe4000ff1e0ff */
[----:B------:R-:W-:Y:S01]  /*13680*/  IMAD.IADD R23, R23, 0x1, R33 ;  /* 0x0000000117177824 */ /* 0x000fe200078e0221 */
[----:B------:R-:W4:Y:S01]  /*13690*/  LDG.E.64 R34, desc[UR6][R24.64+0x30] ;  /* 0x0000300618227981 */ /* 0x000f22000c1e1b00 */
[----:B--2---:R-:W-:Y:S01]  /*136a0*/  IMAD R37, R45, R30, RZ ;  /* 0x0000001e2d257224 */ /* 0x004fe200078e02ff */
[----:B------:R-:W-:-:S03]  /*136b0*/  IADD3.X R33, R21, UR14, RZ, P0, !PT ;  /* 0x0000000e15217c10 */ /* 0x000fc600087fe4ff */
[C---:B------:R-:W-:Y:S01]  /*136c0*/  IMAD R37, R44.reuse, R31, R37 ;  /* 0x0000001f2c257224 */ /* 0x040fe200078e0225 */
[----:B------:R-:W2:Y:S01]  /*136d0*/  LDG.E.64 R20, desc[UR6][R24.64+0x38] ;  /* 0x0000380618147981 */ /* 0x000ea2000c1e1b00 */
[----:B------:R-:W-:Y:S01]  /*136e0*/  IMAD.WIDE.U32 R30, R44, R30, R22 ;  /* 0x0000001e2c1e7225 */ /* 0x000fe200078e0016 */
[----:B------:R-:W-:Y:S02]  /*136f0*/  IADD3 R22, P0, R32, UR18, RZ ;  /* 0x0000001220167c10 */ /* 0x000fe4000ff1e0ff */
[----:B------:R-:W4:Y:S02]  /*13700*/  LDG.E.64.CONSTANT R38, desc[UR6][R32.64] ;  /* 0x0000000620267981 */ /* 0x000f24000c1e9b00 */
[----:B------:R-:W-:-:S05]  /*13710*/  IADD3.X R23, R33, UR14, RZ, P0, !PT ;  /* 0x0000000e21177c10 */ /* 0x000fca00087fe4ff */
[----:B------:R0:W2:Y:S01]  /*13720*/  LDG.E.64.CONSTANT R44, desc[UR6][R22.64] ;  /* 0x00000006162c7981 */ /* 0x0000a2000c1e9b00 */
[----:B------:R-:W-:Y:S01]  /*13730*/  IADD3 R31, R31, R37, RZ ;  /* 0x000000251f1f7210 */ /* 0x000fe20007ffe0ff */
[----:B------:R-:W-:Y:S01]  /*13740*/  UIADD3 UR10, UP1, UR10, -0x8, URZ ;  /* 0xfffffff80a0a7890 */ /* 0x000fe2000ff3e03f */
[----:B------:R-:W-:Y:S01]  /*13750*/  PLOP3.LUT P0, PT, PT, PT, PT, 0x8, 0x0 ;  /* 0x000000000000781c */ /* 0x000fe20003f0e170 */
[----:B------:R-:W-:Y:S01]  /*13760*/  UIADD3 UR4, UP0, UR4, 0x8, URZ ;  /* 0x0000000804047890 */ /* 0x000fe2000ff1e03f */
[----:B0-----:R-:W-:Y:S01]  /*13770*/  IADD3 R22, P2, R22, UR18, RZ ;  /* 0x0000001216167c10 */ /* 0x001fe2000ff5e0ff */
[----:B------:R-:W-:-:S03]  /*13780*/  UIADD3.X UR11, UR11, -0x1, URZ, UP1, !UPT ;  /* 0xffffffff0b0b7890 */ /* 0x000fc60008ffe43f */
[----:B------:R-:W-:Y:S01]  /*13790*/  IADD3.X R23, R23, UR14, RZ, P2, !PT ;  /* 0x0000000e17177c10 */ /* 0x000fe200097fe4ff */
[----:B------:R-:W-:Y:S01]  /*137a0*/  UIADD3.X UR5, URZ, UR5, URZ, UP0, !UPT ;  /* 0x000000053f057290 */ /* 0x000fe200087fe43f */
[----:B---3--:R-:W-:-:S04]  /*137b0*/  IMAD R29, R29, R26, RZ ;  /* 0x0000001a1d1d7224 */ /* 0x008fc800078e02ff */
[C---:B------:R-:W-:Y:S02]  /*137c0*/  IMAD R29, R28.reuse, R27, R29 ;  /* 0x0000001b1c1d7224 */ /* 0x040fe400078e021d */
[----:B------:R-:W-:-:S05]  /*137d0*/  IMAD.WIDE.U32 R26, R28, R26, R30 ;  /* 0x0000001a1c1a7225 */ /* 0x000fca00078e001e */
[----:B------:R-:W-:Y:S01]  /*137e0*/  IADD3 R27, R27, R29, RZ ;  /* 0x0000001d1b1b7210 */ /* 0x000fe20007ffe0ff */
[-C--:B----4-:R-:W-:Y:S02]  /*137f0*/  IMAD R29, R39, R34.reuse, RZ ;  /* 0x00000022271d7224 */ /* 0x090fe400078e02ff */
[----:B------:R-:W-:-:S04]  /*13800*/  IMAD.WIDE.U32 R24, R38, R34, R26 ;  /* 0x0000002226187225 */ /* 0x000fc800078e001a */
[----:B------:R-:W-:Y:S02]  /*13810*/  IMAD R29, R38, R35, R29 ;  /* 0x00000023261d7224 */ /* 0x000fe400078e021d */
[-C--:B--2---:R-:W-:Y:S02]  /*13820*/  IMAD R27, R45, R20.reuse, RZ ;  /* 0x000000142d1b7224 */ /* 0x084fe400078e02ff */
[----:B------:R-:W-:Y:S02]  /*13830*/  IMAD.IADD R25, R25, 0x1, R29 ;  /* 0x0000000119197824 */ /* 0x000fe400078e021d */
[C---:B------:R-:W-:Y:S02]  /*13840*/  IMAD R27, R44.reuse, R21, R27 ;  /* 0x000000152c1b7224 */ /* 0x040fe400078e021b */
[----:B------:R-:W-:-:S05]  /*13850*/  IMAD.WIDE.U32 R38, R44, R20, R24 ;  /* 0x000000142c267225 */ /* 0x000fca00078e0018 */
[----:B------:R-:W-:-:S07]  /*13860*/  IADD3 R39, R39, R27, RZ ;  /* 0x0000001b27277210 */ /* 0x000fce0007ffe0ff */
.L_x_6517:
[----:B------:R-:W-:-:S04]  /*13870*/  ISETP.NE.U32.AND P2, PT, RZ, UR10, PT ;  /* 0x0000000aff007c0c */ /* 0x000fc8000bf45070 */
[----:B------:R-:W-:-:S13]  /*13880*/  ISETP.NE.OR.EX P0, PT, RZ, UR11, P0, P2 ;  /* 0x0000000bff007c0c */ /* 0x000fda0008705720 */
[----:B------:R-:W-:Y:S05]  /*13890*/  @!P0 BRA `(.L_x_6513) ;  /* 0x0000000000b08947 */ /* 0x000fea0003800000 */
.L_x_6514:
        /* <DEDUP_REMOVED lines=12> */
[----:B------:R-:W-:Y:S01]  /*13960*/  IADD3.X R29, R23, UR14, RZ, P0, !PT ;  /* 0x0000000e171d7c10 */ /* 0x000fe200087fe4ff */
[----:B--2---:R-:W-:-:S02]  /*13970*/  IMAD R25, R25, R26, RZ ;  /* 0x0000001a19197224 */ /* 0x004fc400078e02ff */
[-C--:B------:R-:W-:Y:S02]  /*13980*/  IMAD.WIDE.U32 R34, R26, R24.reuse, R38 ;  /* 0x000000181a227225 */ /* 0x080fe400078e0026 */
[----:B------:R-:W2:Y:S02]  /*13990*/  LDG.E.64 R38, desc[UR6][R20.64+0x18] ;  /* 0x0000180614267981 */ /* 0x000ea4000c1e1b00 */
[----:B------:R-:W-:Y:S01]  /*139a0*/  IMAD R45, R27, R24, R25 ;  /* 0x000000181b2d7224 */ /* 0x000fe200078e0219 */
[----:B------:R-:W-:Y:S01]  /*139b0*/  IADD3 R24, P0, R28, UR18, RZ ;  /* 0x000000121c187c10 */ /* 0x000fe2000ff1e0ff */
[----:B------:R0:W4:Y:S03]  /*139c0*/  LDG.E.64.CONSTANT R26, desc[UR6][R28.64] ;  /* 0x000000061c1a7981 */ /* 0x000126000c1e9b00 */
[----:B------:R-:W-:-:S05]  /*139d0*/  IADD3.X R25, R29, UR14, RZ, P0, !PT ;  /* 0x0000000e1d197c10 */ /* 0x000fca00087fe4ff */
[----:B------:R-:W2:Y:S01]  /*139e0*/  LDG.E.64.CONSTANT R22, desc[UR6][R24.64] ;  /* 0x0000000618167981 */ /* 0x000ea2000c1e9b00 */
[----:B------:R-:W-:Y:S01]  /*139f0*/  IADD3 R35, R35, R45, RZ ;  /* 0x0000002d23237210 */ /* 0x000fe20007ffe0ff */
[----:B---3--:R-:W-:-:S04]  /*13a00*/  IMAD R31, R31, R32, RZ ;  /* 0x000000201f1f7224 */ /* 0x008fc800078e02ff */
[-C--:B------:R-:W-:Y:S02]  /*13a10*/  IMAD R33, R33, R30.reuse, R31 ;  /* 0x0000001e21217224 */ /* 0x080fe400078e021f */
[----:B------:R-:W-:Y:S01]  /*13a20*/  IMAD.WIDE.U32 R30, R32, R30, R34 ;  /* 0x0000001e201e7225 */ /* 0x000fe200078e0022 */
[----:B------:R-:W-:-:S03]  /*13a30*/  UIADD3 UR10, UP0, UR10, -0x4, URZ ;  /* 0xfffffffc0a0a7890 */ /* 0x000fc6000ff1e03f */
[----:B0-----:R-:W-:Y:S01]  /*13a40*/  IMAD.MOV.U32 R28, RZ, RZ, R30 ;  /* 0x000000ffff1c7224 */ /* 0x001fe200078e001e */
[----:B------:R-:W-:Y:S01]  /*13a50*/  IADD3 R29, R31, R33, RZ ;  /* 0x000000211f1d7210 */ /* 0x000fe20007ffe0ff */
[----:B------:R-:W-:Y:S01]  /*13a60*/  UIADD3.X UR11, UR11, -0x1, URZ, UP0, !UPT ;  /* 0xffffffff0b0b7890 */ /* 0x000fe200087fe43f */
[----:B------:R-:W-:-:S05]  /*13a70*/  ISETP.NE.U32.AND P0, PT, RZ, UR10, PT ;  /* 0x0000000aff007c0c */ /* 0x000fca000bf05070 */
[----:B------:R-:W-:Y:S01]  /*13a80*/  ISETP.NE.AND.EX P0, PT, RZ, UR11, PT, P0 ;  /* 0x0000000bff007c0c */ /* 0x000fe2000bf05300 */
[----:B------:R-:W-:-:S04]  /*13a90*/  UIADD3 UR4, UP0, UR4, 0x4, URZ ;  /* 0x0000000404047890 */ /* 0x000fc8000ff1e03f */
[----:B------:R-:W-:Y:S01]  /*13aa0*/  UIADD3.X UR5, URZ, UR5, URZ, UP0, !UPT ;  /* 0x000000053f057290 */ /* 0x000fe200087fe43f */
[----:B----4-:R-:W-:Y:S02]  /*13ab0*/  IMAD R27, R27, R36, RZ ;  /* 0x000000241b1b7224 */ /* 0x010fe400078e02ff */
[----:B------:R-:W-:-:S04]  /*13ac0*/  IMAD.WIDE.U32 R20, R36, R26, R28 ;  /* 0x0000001a24147225 */ /* 0x000fc800078e001c */
[----:B------:R-:W-:Y:S02]  /*13ad0*/  IMAD R27, R37, R26, R27 ;  /* 0x0000001a251b7224 */ /* 0x000fe400078e021b */
[----:B--2---:R-:W-:-:S03]  /*13ae0*/  IMAD R23, R23, R38, RZ ;  /* 0x0000002617177224 */ /* 0x004fc600078e02ff */
[----:B------:R-:W-:Y:S01]  /*13af0*/  IADD3 R21, R21, R27, RZ ;  /* 0x0000001b15157210 */ /* 0x000fe20007ffe0ff */
[-C--:B------:R-:W-:Y:S02]  /*13b00*/  IMAD R23, R39, R22.reuse, R23 ;  /* 0x0000001627177224 */ /* 0x080fe400078e0217 */
[----:B------:R-:W-:Y:S01]  /*13b10*/  IMAD.WIDE.U32 R38, R38, R22, R20 ;  /* 0x0000001626267225 */ /* 0x000fe200078e0014 */
[----:B------:R-:W-:-:S04]  /*13b20*/  IADD3 R22, P2, R24, UR18, RZ ;  /* 0x0000001218167c10 */ /* 0x000fc8000ff5e0ff */
[----:B------:R-:W-:Y:S02]  /*13b30*/  IADD3 R39, R39, R23, RZ ;  /* 0x0000001727277210 */ /* 0x000fe40007ffe0ff */
[----:B------:R-:W-:Y:S01]  /*13b40*/  IADD3.X R23, R25, UR14, RZ, P2, !PT ;  /* 0x0000000e19177c10 */ /* 0x000fe200097fe4ff */
[----:B------:R-:W-:Y:S06]  /*13b50*/  @P0 BRA `(.L_x_6514) ;  /* 0xfffffffc00500947 */ /* 0x000fec000383ffff */
.L_x_6513:
        /* <DEDUP_REMOVED lines=33> */
[----:B------:R-:W-:Y:S01]  /*13d70*/  UISETP.NE.AND.EX UP0, UPT, URZ, URZ, UPT, UP0 ;  /* 0x0000003f3f00728c */ /* 0x000fe2000bf05300 */
[----:B------:R-:W2:Y:S02]  /*13d80*/  LDG.E.64 R22, desc[UR6][R20.64+0x8] ;  /* 0x0000080614167981 */ /* 0x000ea4000c1e1b00 */
[----:B------:R-:W-:Y:S01]  /*13d90*/  IMAD.U32 R16, RZ, RZ, UR5 ;  /* 0x00000005ff107e24 */ /* 0x000fe2000f8e00ff */
[----:B------:R-:W-:-:S02]  /*13da0*/  IADD3 R18, P0, R18, UR4, RZ ;  /* 0x0000000412127c10 */ /* 0x000fc4000ff1e0ff */
[----:B------:R-:W-:Y:S02]  /*13db0*/  PLOP3.LUT P2, PT, PT, PT, UP0, 0x80, 0x0 ;  /* 0x000000000000781c */ /* 0x000fe40003f4f008 */
[----:B------:R-:W-:Y:S02]  /*13dc0*/  IADD3.X R17, R17, UR12, R16, P0, !PT ;  /* 0x0000000c11117c10 */ /* 0x000fe400087fe410 */
[----:B------:R-:W-:-:S04]  /*13dd0*/  LEA R16, P0, R18, UR18, 0x3 ;  /* 0x0000001212107c11 */ /* 0x000fc8000f8018ff */
        /* <DEDUP_REMOVED lines=15> */
.L_x_6512:
[----:B------:R-:W-:Y:S05]  /*13ed0*/  BSYNC B0 ;  /* 0x0000000000007941 */ /* 0x000fea0003800000 */
.L_x_6511:
[----:B------:R-:W-:Y:S01]  /*13ee0*/  IADD3 R16, R0, 0x300, RZ ;  /* 0x0000030000107810 */ /* 0x000fe20007ffe0ff */
[----:B------:R-:W-:Y:S01]  /*13ef0*/  ULDC.64 UR16, c[0x0][0x218] ;  /* 0x0000860000107ab9 */ /* 0x000fe20000000a00 */
[----:B------:R-:W-:Y:S01]  /*13f00*/  ULDC.64 UR18, c[0x0][0x228] ;  /* 0x00008a0000127ab9 */ /* 0x000fe20000000a00 */
[----:B------:R-:W-:Y:S01]  /*13f10*/  BSSY B0, `(.L_x_6518) ;  /* 0x0000167000007945 */ /* 0x000fe20003800000 */
[----:B------:R-:W-:-:S13]  /*13f20*/  ISETP.GE.AND P0, PT, R16, UR9, PT ;  /* 0x0000000910007c0c */ /* 0x000fda000bf06270 */
[----:B------:R-:W-:Y:S05]  /*13f30*/  @P0 BRA `(.L_x_6519) ;  /* 0x0000001400900947 */ /* 0x000fea0003800000 */
[----:B------:R-:W-:Y:S01]  /*13f40*/  UIADD3 UR4, UP0, UR18, -0x1, URZ ;  /* 0xffffffff12047890 */ /* 0x000fe2000ff1e03f */
[----:B------:R-:W-:Y:S01]  /*13f50*/  CS2R R40, SRZ ;  /* 0x0000000000287805 */ /* 0x000fe2000001ff00 */
[----:B------:R-:W-:Y:S02]  /*13f60*/  ULOP3.LUT UR22, UR18, 0x3, URZ, 0xc0, !UPT ;  /* 0x0000000312167892 */ /* 0x000fe4000f8ec03f */
[----:B------:R-:W-:Y:S02]  /*13f70*/  UIADD3.X UR10, UR19, -0x1, URZ, UP0, !UPT ;  /* 0xffffffff130a7890 */ /* 0x000fe400087fe43f */
[----:B------:R-:W-:Y:S01]  /*13f80*/  UISETP.GE.U32.AND UP0, UPT, UR4, 0x3, UPT ;  /* 0x000000030400788c */ /* 0x000fe2000bf06070 */
[----:B------:R-:W-:Y:S02]  /*13f90*/  ULDC.64 UR20, c[0x0][0x238] ;  /* 0x00008e0000147ab9 */ /* 0x000fe40000000a00 */
[----:B------:R-:W-:Y:S01]  /*13fa0*/  ULDC.64 UR4, c[0x0][0x220] ;  /* 0x0000880000047ab9 */ /* 0x000fe20000000a00 */
[----:B------:R-:W-:Y:S01]  /*13fb0*/  UISETP.GE.U32.AND.EX UP0, UPT, UR10, URZ, UPT, UP0 ;  /* 0x0000003f0a00728c */ /* 0x000fe2000bf06100 */
[----:B------:R-:W-:-:S02]  /*13fc0*/  IMAD R15, R15, UR4, RZ ;  /* 0x000000040f0f7c24 */ /* 0x000fc4000f8e02ff */
        /* <DEDUP_REMOVED lines=8> */
[C---:B------:R-:W-:Y:S01]  /*14050*/  LEA R20, P2, R16.reuse, UR16, 0x3 ;  /* 0x0000001010147c11 */ /* 0x040fe2000f8418ff */
[----:B------:R-:W-:Y:S01]  /*14060*/  USHF.L.U32 UR4, UR21, 0x3, URZ ;  /* 0x0000000315047899 */ /* 0x000fe2000800063f */
[----:B------:R-:W-:Y:S01]  /*14070*/  IADD3 R21, R15, R17, RZ ;  /* 0x000000110f157210 */ /* 0x000fe20007ffe0ff */
[----:B------:R-:W-:Y:S02]  /*14080*/  UIADD3.X UR14, UR19, -0x1, URZ, UP0, !UPT ;  /* 0xffffffff130e7890 */ /* 0x000fe400087fe43f */
[----:B------:R-:W-:Y:S01]  /*14090*/  ISETP.LT.U32.AND P0, PT, RZ, UR13, PT ;  /* 0x0000000dff007c0c */ /* 0x000fe2000bf01070 */
[----:B------:R-:W-:Y:S01]  /*140a0*/  UIMAD.WIDE.U32 UR24, UR20, 0x8, URZ ;  /* 0x00000008141878a5 */ /* 0x000fe2000f8e003f */
[----:B------:R-:W-:Y:S01]  /*140b0*/  LEA.HI.X R21, R16, UR17, R21, 0x3, P2 ;  /* 0x0000001110157c11 */ /* 0x000fe200090f1c15 */
[----:B------:R-:W-:Y:S01]  /*140c0*/  UMOV UR5, URZ ;  /* 0x0000003f00057c82 */ /* 0x000fe20008000000 */
[----:B------:R-:W-:Y:S01]  /*140d0*/  IMAD.U32 R14, RZ, RZ, UR14 ;  /* 0x0000000eff0e7e24 */ /* 0x000fe2000f8e00ff */
[----:B------:R-:W-:Y:S01]  /*140e0*/  UIADD3 UR12, UR25, UR4, URZ ;  /* 0x00000004190c7290 */ /* 0x000fe2000fffe03f */
[----:B------:R-:W-:-:S02]  /*140f0*/  ULDC.64 UR28, c[0x0][0x230] ;  /* 0x00008c00001c7ab9 */ /* 0x000fc40000000a00 */
        /* <DEDUP_REMOVED lines=10> */
.L_x_6523:
        /* <DEDUP_REMOVED lines=8> */
[----:B------:R-:W-:-:S03]  /*14220*/  IADD3.X R45, R21, UR12, RZ, P2, !PT ;  /* 0x0000000c152d7c10 */ /* 0x000fc600097fe4ff */
[----:B------:R-:W4:Y:S04]  /*14230*/  LDG.E.64 R14, desc[UR6][R28.64+0x10] ;  /* 0x000010061c0e7981 */ /* 0x000f28000c1e1b00 */
[----:B------:R-:W3:Y:S01]  /*14240*/  LDG.E.64.CONSTANT R24, desc[UR6][R44.64] ;  /* 0x000000062c187981 */ /* 0x000ee2000c1e9b00 */
[----:B------:R-:W-:-:S04]  /*14250*/  IADD3 R36, P2, R44, UR24, RZ ;  /* 0x000000182c247c10 */ /* 0x000fc8000ff5e0ff */
[----:B------:R-:W-:-:S05]  /*14260*/  IADD3.X R37, R45, UR12, RZ, P2, !PT ;  /* 0x0000000c2d257c10 */ /* 0x000fca00097fe4ff */
[----:B------:R0:W4:Y:S01]  /*14270*/  LDG.E.64.CONSTANT R20, desc[UR6][R36.64] ;  /* 0x0000000624147981 */ /* 0x000122000c1e9b00 */
[----:B------:R-:W-:-:S04]  /*14280*/  IADD3 R18, P2, R36, UR24, RZ ;  /* 0x0000001824127c10 */ /* 0x000fc8000ff5e0ff */
[----:B------:R-:W-:Y:S02]  /*14290*/  IADD3.X R19, R37, UR12, RZ, P2, !PT ;  /* 0x0000000c25137c10 */ /* 0x000fe400097fe4ff */
[----:B0-----:R-:W-:-:S04]  /*142a0*/  IADD3 R36, P2, R18, UR24, RZ ;  /* 0x0000001812247c10 */ /* 0x001fc8000ff5e0ff */
[----:B------:R-:W-:Y:S01]  /*142b0*/  IADD3.X R37, R19, UR12, RZ, P2, !PT ;  /* 0x0000000c13257c10 */ /* 0x000fe200097fe4ff */
[-C--:B--2---:R-:W-:Y:S02]  /*142c0*/  IMAD R35, R35, R32.reuse, RZ ;  /* 0x0000002023237224 */ /* 0x084fe400078e02ff */
[----:B------:R-:W-:-:S04]  /*142d0*/  IMAD.WIDE.U32 R30, R34, R32, R40 ;  /* 0x00000020221e7225 */ /* 0x000fc800078e0028 */
[----:B------:R-:W-:Y:S02]  /*142e0*/  IMAD R41, R34, R33, R35 ;  /* 0x0000002122297224 */ /* 0x000fe400078e0223 */
[----:B------:R-:W2:Y:S04]  /*142f0*/  LDG.E.64 R32, desc[UR6][R28.64+0x18] ;  /* 0x000018061c207981 */ /* 0x000ea8000c1e1b00 */
[----:B------:R0:W2:Y:S01]  /*14300*/  LDG.E.64.CONSTANT R34, desc[UR6][R18.64] ;  /* 0x0000000612227981 */ /* 0x0000a2000c1e9b00 */
[----:B------:R-:W-:Y:S01]  /*14310*/  IADD3 R31, R31, R41, RZ ;  /* 0x000000291f1f7210 */ /* 0x000fe20007ffe0ff */
[----:B---3--:R-:W-:-:S04]  /*14320*/  IMAD R41, R25, R22, RZ ;  /* 0x0000001619297224 */ /* 0x008fc800078e02ff */
[C---:B------:R-:W-:Y:S02]  /*14330*/  IMAD R41, R24.reuse, R23, R41 ;  /* 0x0000001718297224 */ /* 0x040fe400078e0229 */
[----:B------:R-:W-:Y:S02]  /*14340*/  IMAD.WIDE.U32 R22, R24, R22, R30 ;  /* 0x0000001618167225 */ /* 0x000fe400078e001e */
[----:B------:R-:W3:Y:S04]  /*14350*/  LDG.E.64 R24, desc[UR6][R28.64+0x20] ;  /* 0x000020061c187981 */ /* 0x000ee8000c1e1b00 */
[----:B------:R1:W3:Y:S01]  /*14360*/  LDG.E.64.CONSTANT R30, desc[UR6][R36.64] ;  /* 0x00000006241e7981 */ /* 0x0002e2000c1e9b00 */
[----:B0-----:R-:W-:Y:S02]  /*14370*/  IADD3 R18, P2, R36, UR24, RZ ;  /* 0x0000001824127c10 */ /* 0x001fe4000ff5e0ff */
[----:B------:R-:W-:Y:S01]  /*14380*/  IADD3 R23, R23, R41, RZ ;  /* 0x0000002917177210 */ /* 0x000fe20007ffe0ff */
[----:B----4-:R-:W-:Y:S01]  /*14390*/  IMAD R41, R21, R14, RZ ;  /* 0x0000000e15297224 */ /* 0x010fe200078e02ff */
[----:B------:R-:W-:-:S03]  /*143a0*/  IADD3.X R19, R37, UR12, RZ, P2, !PT ;  /* 0x0000000c25137c10 */ /* 0x000fc600097fe4ff */
[C---:B------:R-:W-:Y:S02]  /*143b0*/  IMAD R41, R20.reuse, R15, R41 ;  /* 0x0000000f14297224 */ /* 0x040fe400078e0229 */
[----:B------:R-:W-:Y:S02]  /*143c0*/  IMAD.WIDE.U32 R14, R20, R14, R22 ;  /* 0x0000000e140e7225 */ /* 0x000fe400078e0016 */
[----:B------:R-:W4:Y:S04]  /*143d0*/  LDG.E.64 R20, desc[UR6][R28.64+0x28] ;  /* 0x000028061c147981 */ /* 0x000f28000c1e1b00 */
[----:B------:R0:W4:Y:S01]  /*143e0*/  LDG.E.64.CONSTANT R22, desc[UR6][R18.64] ;  /* 0x0000000612167981 */ /* 0x000122000c1e9b00 */
[----:B-1----:R-:W-:Y:S01]  /*143f0*/  IADD3 R36, P2, R18, UR24, RZ ;  /* 0x0000001812247c10 */ /* 0x002fe2000ff5e0ff */
[----:B------:R-:W-:-:S03]  /*14400*/  IMAD.IADD R15, R15, 0x1, R41 ;  /* 0x000000010f0f7824 */ /* 0x000fc600078e0229 */
[----:B------:R-:W-:-:S05]  /*14410*/  IADD3.X R37, R19, UR12, RZ, P2, !PT ;  /* 0x0000000c13257c10 */ /* 0x000fca00097fe4ff */
[----:B------:R-:W5:Y:S01]  /*14420*/  LDG.E.64.CONSTANT R40, desc[UR6][R36.64] ;  /* 0x0000000624287981 */ /* 0x000f62000c1e9b00 */
[----:B0-----:R-:W-:-:S04]  /*14430*/  IADD3 R18, P2, R36, UR24, RZ ;  /* 0x0000001824127c10 */ /* 0x001fc8000ff5e0ff */
[----:B------:R-:W-:Y:S01]  /*14440*/  IADD3.X R19, R37, UR12, RZ, P2, !PT ;  /* 0x0000000c25137c10 */ /* 0x000fe200097fe4ff */
[-C--:B--2---:R-:W-:Y:S02]  /*14450*/  IMAD R35, R35, R32.reuse, RZ ;  /* 0x0000002023237224 */ /* 0x084fe400078e02ff */
[----:B------:R-:W-:-:S04]  /*14460*/  IMAD.WIDE.U32 R14, R34, R32, R14 ;  /* 0x00000020220e7225 */ /* 0x000fc800078e000e */
[----:B------:R-:W-:Y:S02]  /*14470*/  IMAD R35, R34, R33, R35 ;  /* 0x0000002122237224 */ /* 0x000fe400078e0223 */
[----:B------:R-:W5:Y:S03]  /*14480*/  LDG.E.64 R32, desc[UR6][R28.64+0x30] ;  /* 0x000030061c207981 */ /* 0x000f66000c1e1b00 */
[----:B------:R-:W-:Y:S02]  /*14490*/  IADD3 R15, R15, R35, RZ ;  /* 0x000000230f0f7210 */ /* 0x000fe40007ffe0ff */
[----:B------:R0:W2:Y:S01]  /*144a0*/  LDG.E.64.CONSTANT R34, desc[UR6][R18.64] ;  /* 0x0000000612227981 */ /* 0x0000a2000c1e9b00 */
[-C--:B---3--:R-:W-:Y:S02]  /*144b0*/  IMAD R31, R31, R24.reuse, RZ ;  /* 0x000000181f1f7224 */ /* 0x088fe400078e02ff */
[----:B------:R-:W-:-:S04]  /*144c0*/  IMAD.WIDE.U32 R14, R30, R24, R14 ;  /* 0x000000181e0e7225 */ /* 0x000fc800078e000e */
[----:B------:R-:W-:Y:S02]  /*144d0*/  IMAD R31, R30, R25, R31 ;  /* 0x000000191e1f7224 */ /* 0x000fe400078e021f */
[----:B------:R-:W2:Y:S01]  /*144e0*/  LDG.E.64 R24, desc[UR6][R28.64+0x38] ;  /* 0x000038061c187981 */ /* 0x000ea2000c1e1b00 */
[----:B------:R-:W-:Y:S02]  /*144f0*/  IADD3 R30, P2, R18, UR24, RZ ;  /* 0x00000018121e7c10 */ /* 0x000fe4000ff5e0ff */
[----:B------:R-:W-:Y:S02]  /*14500*/  IADD3 R15, R15, R31, RZ ;  /* 0x0000001f0f0f7210 */ /* 0x000fe40007ffe0ff */
[----:B------:R-:W-:Y:S01]  /*14510*/  IADD3.X R31, R19, UR12, RZ, P2, !PT ;  /* 0x0000000c131f7c10 */ /* 0x000fe200097fe4ff */
[-C--:B----4-:R-:W-:Y:S02]  /*14520*/  IMAD R23, R23, R20.reuse, RZ ;  /* 0x0000001417177224 */ /* 0x090fe400078e02ff */
[----:B------:R-:W-:-:S02]  /*14530*/  IMAD.WIDE.U32 R14, R22, R20, R14 ;  /* 0x00000014160e7225 */ /* 0x000fc400078e000e */
[----:B------:R1:W3:Y:S02]  /*14540*/  LDG.E.64.CONSTANT R36, desc[UR6][R30.64] ;  /* 0x000000061e247981 */ /* 0x0002e4000c1e9b00 */
[----:B------:R-:W-:Y:S02]  /*14550*/  IMAD R23, R22, R21, R23 ;  /* 0x0000001516177224 */ /* 0x000fe400078e0217 */
[----:B------:R-:W3:Y:S02]  /*14560*/  LDG.E.64 R20, desc[UR6][R28.64+0x40] ;  /* 0x000040061c147981 */ /* 0x000ee4000c1e1b00 */
[----:B------:R-:W-:Y:S01]  /*14570*/  IMAD.IADD R15, R15, 0x1, R23 ;  /* 0x000000010f0f7824 */ /* 0x000fe200078e0217 */
[----:B0-----:R-:W-:-:S04]  /*14580*/  IADD3 R18, P2, R30, UR24, RZ ;  /* 0x000000181e127c10 */ /* 0x001fc8000ff5e0ff */
[----:B------:R-:W-:Y:S02]  /*14590*/  IADD3.X R19, R31, UR12, RZ, P2, !PT ;  /* 0x0000000c1f137c10 */ /* 0x000fe400097fe4ff */
[----:B-1----:R-:W-:-:S04]  /*145a0*/  IADD3 R30, P2, R18, UR24, RZ ;  /* 0x00000018121e7c10 */ /* 0x002fc8000ff5e0ff */
[----:B------:R-:W-:Y:S01]  /*145b0*/  IADD3.X R31, R19, UR12, RZ, P2, !PT ;  /* 0x0000000c131f7c10 */ /* 0x000fe200097fe4ff */
[-C--:B-----5:R-:W-:Y:S02]  /*145c0*/  IMAD R23, R41, R32.reuse, RZ ;  /* 0x0000002029177224 */ /* 0x0a0fe400078e02ff */
[----:B------:R-:W-:-:S04]  /*145d0*/  IMAD.WIDE.U32 R14, R40, R32, R14 ;  /* 0x00000020280e7225 */ /* 0x000fc800078e000e */
[----:B------:R-:W-:Y:S02]  /*145e0*/  IMAD R33, R40, R33, R23 ;  /* 0x0000002128217224 */ /* 0x000fe400078e0217 */
[----:B------:R-:W4:Y:S03]  /*145f0*/  LDG.E.64 R22, desc[UR6][R28.64+0x48] ;  /* 0x000048061c167981 */ /* 0x000f26000c1e1b00 */
[----:B------:R-:W-:Y:S01]  /*14600*/  IADD3 R15, R15, R33, RZ ;  /* 0x000000210f0f7210 */ /* 0x000fe20007ffe0ff */
[----:B------:R0:W5:Y:S04]  /*14610*/  LDG.E.64.CONSTANT R40, desc[UR6][R30.64] ;  /* 0x000000061e287981 */ /* 0x000168000c1e9b00 */
[----:B------:R-:W4:Y:S01]  /*14620*/  LDG.E.64.CONSTANT R32, desc[UR6][R18.64] ;  /* 0x0000000612207981 */ /* 0x000f22000c1e9b00 */
[----:B--2---:R-:W-:-:S02]  /*14630*/  IMAD R35, R35, R24, RZ ;  /* 0x0000001823237224 */ /* 0x004fc400078e02ff */
[----:B------:R-:W-:-:S04]  /*14640*/  IMAD.WIDE.U32 R14, R34, R24, R14 ;  /* 0x00000018220e7225 */ /* 0x000fc800078e000e */
[----:B------:R-:W-:Y:S02]  /*14650*/  IMAD R35, R34, R25, R35 ;  /* 0x0000001922237224 */ /* 0x000fe400078e0223 */
[----:B------:R-:W5:Y:S01]  /*14660*/  LDG.E.64 R24, desc[UR6][R28.64+0x50] ;  /* 0x000050061c187981 */ /* 0x000f62000c1e1b00 */
[----:B------:R-:W-:Y:S02]  /*14670*/  IADD3 R34, P2, R30, UR24, RZ ;  /* 0x000000181e227c10 */ /* 0x000fe4000ff5e0ff */
[----:B------:R-:W-:Y:S01]  /*14680*/  IADD3 R15, R15, R35, RZ ;  /* 0x000000230f0f7210 */ /* 0x000fe20007ffe0ff */
[----:B------:R-:W2:Y:S01]  /*14690*/  LDG.E.64 R18, desc[UR6][R28.64+0x58] ;  /* 0x000058061c127981 */ /* 0x000ea2000c1e1b00 */
[-C--:B---3--:R-:W-:Y:S01]  /*146a0*/  IMAD R37, R37, R20.reuse, RZ ;  /* 0x0000001425257224 */ /* 0x088fe200078e02ff */
[----:B------:R-:W-:Y:S01]  /*146b0*/  IADD3.X R35, R31, UR12, RZ, P2, !PT ;  /* 0x0000000c1f237c10 */ /* 0x000fe200097fe4ff */
[----:B------:R-:W-:-:S04]  /*146c0*/  IMAD.WIDE.U32 R14, R36, R20, R14 ;  /* 0x00000014240e7225 */ /* 0x000fc800078e000e */
[----:B------:R-:W-:Y:S02]  /*146d0*/  IMAD R37, R36, R21, R37 ;  /* 0x0000001524257224 */ /* 0x000fe400078e0225 */
[----:B------:R-:W2:Y:S01]  /*146e0*/  LDG.E.64.CONSTANT R20, desc[UR6][R34.64] ;  /* 0x0000000622147981 */ /* 0x000ea2000c1e9b00 */
[----:B0-----:R-:W-:Y:S01]  /*146f0*/  IADD3 R30, P2, R34, UR24, RZ ;  /* 0x00000018221e7c10 */ /* 0x001fe2000ff5e0ff */
[----:B------:R-:W-:Y:S02]  /*14700*/  IMAD.IADD R15, R15, 0x1, R37 ;  /* 0x000000010f0f7824 */ /* 0x000fe400078e0225 */
[-C--:B----4-:R-:W-:Y:S02]  /*14710*/  IMAD R31, R33, R22.reuse, RZ ;  /* 0x00000016211f7224 */ /* 0x090fe400078e02ff */
[----:B------:R-:W-:-:S04]  /*14720*/  IMAD.WIDE.U32 R14, R32, R22, R14 ;  /* 0x00000016200e7225 */ /* 0x000fc800078e000e */
[----:B------:R-:W-:Y:S01]  /*14730*/  IMAD R23, R32, R23, R31 ;  /* 0x0000001720177224 */ /* 0x000fe200078e021f */
[----:B------:R-:W-:Y:S01]  /*14740*/  IADD3.X R31, R35, UR12, RZ, P2, !PT ;  /* 0x0000000c231f7c10 */ /* 0x000fe200097fe4ff */
[----:B------:R-:W3:Y:S01]  /*14750*/  LDG.E.64 R32, desc[UR6][R28.64+0x60] ;  /* 0x000060061c207981 */ /* 0x000ee2000c1e1b00 */
[-C--:B-----5:R-:W-:Y:S02]  /*14760*/  IMAD R37, R41, R24.reuse, RZ ;  /* 0x0000001829257224 */ /* 0x0a0fe400078e02ff */
[----:B------:R-:W-:Y:S01]  /*14770*/  IADD3 R15, R15, R23, RZ ;  /* 0x000000170f0f7210 */ /* 0x000fe20007ffe0ff */
[----:B------:R-:W3:Y:S01]  /*14780*/  LDG.E.64.CONSTANT R34, desc[UR6][R30.64] ;  /* 0x000000061e227981 */ /* 0x000ee2000c1e9b00 */
[----:B------:R-:W-:Y:S01]  /*14790*/  IADD3 R22, P2, R30, UR24, RZ ;  /* 0x000000181e167c10 */ /* 0x000fe2000ff5e0ff */
[C---:B------:R-:W-:Y:S02]  /*147a0*/  IMAD R37, R40.reuse, R25, R37 ;  /* 0x0000001928257224 */ /* 0x040fe400078e0225 */
[----:B------:R-:W-:Y:S01]  /*147b0*/  IMAD.WIDE.U32 R14, R40, R24, R14 ;  /* 0x00000018280e7225 */ /* 0x000fe200078e000e */
[----:B------:R-:W-:Y:S01]  /*147c0*/  IADD3.X R23, R31, UR12, RZ, P2, !PT ;  /* 0x0000000c1f177c10 */ /* 0x000fe200097fe4ff */
[----:B------:R-:W4:Y:S01]  /*147d0*/  LDG.E.64 R24, desc[UR6][R28.64+0x68] ;  /* 0x000068061c187981 */ /* 0x000f22000c1e1b00 */
[----:B------:R-:W-:-:S02]  /*147e0*/  IADD3 R40, P2, R22, UR24, RZ ;  /* 0x0000001816287c10 */ /* 0x000fc4000ff5e0ff */
[----:B------:R-:W-:Y:S01]  /*147f0*/  IADD3 R15, R15, R37, RZ ;  /* 0x000000250f0f7210 */ /* 0x000fe20007ffe0ff */
[----:B------:R-:W5:Y:S04]  /*14800*/  LDG.E.64 R30, desc[UR6][R28.64+0x70] ;  /* 0x000070061c1e7981 */ /* 0x000f68000c1e1b00 */
[----:B------:R-:W4:Y:S01]  /*14810*/  LDG.E.64.CONSTANT R36, desc[UR6][R22.64] ;  /* 0x0000000616247981 */ /* 0x000f22000c1e9b00 */
[----:B--2---:R-:W-:Y:S01]  /*14820*/  IMAD R21, R21, R18, RZ ;  /* 0x0000001215157224 */ /* 0x004fe200078e02ff */
[----:B------:R-:W-:-:S03]  /*14830*/  IADD3.X R41, R23, UR12, RZ, P2, !PT ;  /* 0x0000000c17297c10 */ /* 0x000fc600097fe4ff */
[C---:B------:R-:W-:Y:S02]  /*14840*/  IMAD R21, R20.reuse, R19, R21 ;  /* 0x0000001314157224 */ /* 0x040fe400078e0215 */
[----:B------:R-:W-:Y:S01]  /*14850*/  IMAD.WIDE.U32 R18, R20, R18, R14 ;  /* 0x0000001214127225 */ /* 0x000fe200078e000e */
[----:B------:R-:W5:Y:S01]  /*14860*/  LDG.E.64.CONSTANT R44, desc[UR6][R40.64] ;  /* 0x00000006282c7981 */ /* 0x000f62000c1e9b00 */
[----:B------:R-:W-:-:S03]  /*14870*/  IADD3 R14, P2, R40, UR24, RZ ;  /* 0x00000018280e7c10 */ /* 0x000fc6000ff5e0ff */
[----:B------:R-:W2:Y:S01]  /*14880*/  LDG.E.64 R22, desc[UR6][R28.64+0x78] ;  /* 0x000078061c167981 */ /* 0x000ea2000c1e1b00 */
[----:B------:R-:W-:-:S05]  /*14890*/  IADD3.X R15, R41, UR12, RZ, P2, !PT ;  /* 0x0000000c290f7c10 */ /* 0x000fca00097fe4ff */
[----:B------:R-:W2:Y:S01]  /*148a0*/  LDG.E.64.CONSTANT R40, desc[UR6][R14.64] ;  /* 0x000000060e287981 */ /* 0x000ea2000c1e9b00 */
[----:B------:R-:W-:Y:S01]  /*148b0*/  IMAD.IADD R19, R19, 0x1, R21 ;  /* 0x0000000113137824 */ /* 0x000fe200078e0215 */
[----:B------:R-:W-:-:S04]  /*148c0*/  UIADD3 UR13, UP0, UR13, -0x10, URZ ;  /* 0xfffffff00d0d7890 */ /* 0x000fc8000ff1e03f */
        /* <DEDUP_REMOVED lines=9> */
[----:B------:R-:W-:-:S05]  /*14960*/  IMAD R21, R34, R33, R21 ;  /* 0x0000002122157224 */ /* 0x000fca00078e0215 */
[----:B------:R-:W-:Y:S01]  /*14970*/  IADD3 R19, R19, R21, RZ ;  /* 0x0000001513137210 */ /* 0x000fe20007ffe0ff */
[-C--:B----4-:R-:W-:Y:S02]  /*14980*/  IMAD R21, R37, R24.reuse, RZ ;  /* 0x0000001825157224 */ /* 0x090fe400078e02ff */
[----:B------:R-:W-:-:S04]  /*14990*/  IMAD.WIDE.U32 R18, R36, R24, R18 ;  /* 0x0000001824127225 */ /* 0x000fc800078e0012 */
[----:B------:R-:W-:-:S05]  /*149a0*/  IMAD R21, R36, R25, R21 ;  /* 0x0000001924157224 */ /* 0x000fca00078e0215 */
[----:B------:R-:W-:Y:S01]  /*149b0*/  IADD3 R19, R19, R21, RZ ;  /* 0x0000001513137210 */ /* 0x000fe20007ffe0ff */
[----:B-----5:R-:W-:-:S04]  /*149c0*/  IMAD R21, R45, R30, RZ ;  /* 0x0000001e2d157224 */ /* 0x020fc800078e02ff */
[C---:B------:R-:W-:Y:S02]  /*149d0*/  IMAD R21, R44.reuse, R31, R21 ;  /* 0x0000001f2c157224 */ /* 0x040fe400078e0215 */
[----:B------:R-:W-:-:S04]  /*149e0*/  IMAD.WIDE.U32 R18, R44, R30, R18 ;  /* 0x0000001e2c127225 */ /* 0x000fc800078e0012 */
[----:B------:R-:W-:Y:S02]  /*149f0*/  IMAD.IADD R19, R19, 0x1, R21 ;  /* 0x0000000113137824 */ /* 0x000fe400078e0215 */
[----:B--2---:R-:W-:-:S04]  /*14a00*/  IMAD R21, R41, R22, RZ ;  /* 0x0000001629157224 */ /* 0x004fc800078e02ff */
[C---:B------:R-:W-:Y:S02]  /*14a10*/  IMAD R21, R40.reuse, R23, R21 ;  /* 0x0000001728157224 */ /* 0x040fe400078e0215 */
[----:B------:R-:W-:-:S05]  /*14a20*/  IMAD.WIDE.U32 R40, R40, R22, R18 ;  /* 0x0000001628287225 */ /* 0x000fca00078e0012 */
[----:B------:R-:W-:Y:S02]  /*14a30*/  IADD3 R41, R41, R21, RZ ;  /* 0x0000001529297210 */ /* 0x000fe40007ffe0ff */
[----:B------:R-:W-:Y:S01]  /*14a40*/  IADD3.X R21, R15, UR12, RZ, P2, !PT ;  /* 0x0000000c0f157c10 */ /* 0x000fe200097fe4ff */
[----:B------:R-:W-:Y:S06]  /*14a50*/  @P3 BRA `(.L_x_6523) ;  /* 0xfffffff400d03947 */ /* 0x000fec000383ffff */
.L_x_6522:
        /* <DEDUP_REMOVED lines=16> */
[----:B------:R0:W3:Y:S01]  /*14b60*/  LDG.E.64.CONSTANT R30, desc[UR6][R44.64] ;  /* 0x000000062c1e7981 */ /* 0x0000e2000c1e9b00 */
[----:B------:R-:W-:Y:S02]  /*14b70*/  IADD3.X R37, R45, UR12, RZ, P0, !PT ;  /* 0x0000000c2d257c10 */ /* 0x000fe400087fe4ff */
[----:B------:R-:W-:-:S03]  /*14b80*/  IADD3 R32, P0, R36, UR24, RZ ;  /* 0x0000001824207c10 */ /* 0x000fc6000ff1e0ff */
[----:B------:R-:W4:Y:S01]  /*14b90*/  LDG.E.64.CONSTANT R22, desc[UR6][R36.64] ;  /* 0x0000000624167981 */ /* 0x000f22000c1e9b00 */
[----:B------:R-:W-:Y:S01]  /*14ba0*/  IADD3.X R33, R37, UR12, RZ, P0, !PT ;  /* 0x0000000c25217c10 */ /* 0x000fe200087fe4ff */
[-C--:B--2---:R-:W-:Y:S02]  /*14bb0*/  IMAD R25, R25, R18.reuse, RZ ;  /* 0x0000001219197224 */ /* 0x084fe400078e02ff */
[----:B------:R-:W-:-:S04]  /*14bc0*/  IMAD.WIDE.U32 R34, R24, R18, R40 ;  /* 0x0000001218227225 */ /* 0x000fc800078e0028 */
[----:B------:R-:W-:Y:S02]  /*14bd0*/  IMAD R41, R24, R19, R25 ;  /* 0x0000001318297224 */ /* 0x000fe400078e0219 */
[----:B------:R-:W2:Y:S04]  /*14be0*/  LDG.E.64.CONSTANT R24, desc[UR6][R32.64] ;  /* 0x0000000620187981 */ /* 0x000ea8000c1e9b00 */
[----:B------:R-:W2:Y:S01]  /*14bf0*/  LDG.E.64 R18, desc[UR6][R14.64+0x18] ;  /* 0x000018060e127981 */ /* 0x000ea2000c1e1b00 */
[----:B0-----:R-:W-:Y:S01]  /*14c00*/  IADD3 R44, P0, R32, UR24, RZ ;  /* 0x00000018202c7c10 */ /* 0x001fe2000ff1e0ff */
[----:B---3--:R-:W-:Y:S01]  /*14c10*/  IMAD R31, R31, R28, RZ ;  /* 0x0000001c1f1f7224 */ /* 0x008fe200078e02ff */
[----:B------:R-:W-:Y:S02]  /*14c20*/  IADD3 R35, R35, R41, RZ ;  /* 0x0000002923237210 */ /* 0x000fe40007ffe0ff */
[----:B------:R-:W-:Y:S01]  /*14c30*/  IADD3.X R45, R33, UR12, RZ, P0, !PT ;  /* 0x0000000c212d7c10 */ /* 0x000fe200087fe4ff */
[----:B------:R-:W-:-:S02]  /*14c40*/  IMAD R31, R30, R29, R31 ;  /* 0x0000001d1e1f7224 */ /* 0x000fc400078e021f */
[----:B------:R-:W-:Y:S01]  /*14c50*/  IMAD.WIDE.U32 R28, R30, R28, R34 ;  /* 0x0000001c1e1c7225 */ /* 0x000fe200078e0022 */
[----:B------:R-:W-:Y:S01]  /*14c60*/  IADD3 R40, P0, R44, UR24, RZ ;  /* 0x000000182c287c10 */ /* 0x000fe2000ff1e0ff */
[----:B------:R-:W3:Y:S04]  /*14c70*/  LDG.E.64 R34, desc[UR6][R14.64+0x20] ;  /* 0x000020060e227981 */ /* 0x000ee8000c1e1b00 */
[----:B------:R2:W3:Y:S01]  /*14c80*/  LDG.E.64.CONSTANT R36, desc[UR6][R44.64] ;  /* 0x000000062c247981 */ /* 0x0004e2000c1e9b00 */
[----:B------:R-:W-:Y:S01]  /*14c90*/  IADD3 R29, R29, R31, RZ ;  /* 0x0000001f1d1d7210 */ /* 0x000fe20007ffe0ff */
[----:B----4-:R-:W-:Y:S01]  /*14ca0*/  IMAD R23, R23, R20, RZ ;  /* 0x0000001417177224 */ /* 0x010fe200078e02ff */
[----:B------:R-:W-:Y:S01]  /*14cb0*/  IADD3.X R41, R45, UR12, RZ, P0, !PT ;  /* 0x0000000c2d297c10 */ /* 0x000fe200087fe4ff */
[----:B------:R-:W4:Y:S02]  /*14cc0*/  LDG.E.64 R30, desc[UR6][R14.64+0x28] ;  /* 0x000028060e1e7981 */ /* 0x000f24000c1e1b00 */
[----:B------:R-:W-:-:S02]  /*14cd0*/  IMAD R23, R22, R21, R23 ;  /* 0x0000001516177224 */ /* 0x000fc400078e0217 */
[----:B------:R-:W-:Y:S01]  /*14ce0*/  IMAD.WIDE.U32 R20, R22, R20, R28 ;  /* 0x0000001416147225 */ /* 0x000fe200078e001c */
[----:B------:R-:W-:Y:S01]  /*14cf0*/  IADD3 R22, P0, R40, UR24, RZ ;  /* 0x0000001828167c10 */ /* 0x000fe2000ff1e0ff */
[----:B------:R-:W4:Y:S02]  /*14d00*/  LDG.E.64.CONSTANT R32, desc[UR6][R40.64] ;  /* 0x0000000628207981 */ /* 0x000f24000c1e9b00 */
[----:B------:R-:W-:Y:S01]  /*14d10*/  IMAD.IADD R21, R21, 0x1, R23 ;  /* 0x0000000115157824 */ /* 0x000fe200078e0217 */
[----:B------:R-:W-:-:S05]  /*14d20*/  IADD3.X R23, R41, UR12, RZ, P0, !PT ;  /* 0x0000000c29177c10 */ /* 0x000fca00087fe4ff */
[----:B------:R-:W5:Y:S04]  /*14d30*/  LDG.E.64.CONSTANT R28, desc[UR6][R22.64] ;  /* 0x00000006161c7981 */ /* 0x000f68000c1e9b00 */
[----:B------:R-:W5:Y:S01]  /*14d40*/  LDG.E.64 R40, desc[UR6][R14.64+0x38] ;  /* 0x000038060e287981 */ /* 0x000f62000c1e1b00 */
[-C--:B--2---:R-:W-:Y:S02]  /*14d50*/  IMAD R45, R25, R18.reuse, RZ ;  /* 0x00000012192d7224 */ /* 0x084fe400078e02ff */
[----:B------:R-:W-:Y:S01]  /*14d60*/  IMAD.WIDE.U32 R20, R24, R18, R20 ;  /* 0x0000001218147225 */ /* 0x000fe200078e0014 */
[----:B------:R-:W-:-:S03]  /*14d70*/  IADD3 R18, P0, R22, UR24, RZ ;  /* 0x0000001816127c10 */ /* 0x000fc6000ff1e0ff */
[----:B------:R-:W-:Y:S02]  /*14d80*/  IMAD R45, R24, R19, R45 ;  /* 0x00000013182d7224 */ /* 0x000fe400078e022d */
[----:B------:R0:W5:Y:S01]  /*14d90*/  LDG.E.64 R24, desc[UR6][R14.64+0x30] ;  /* 0x000030060e187981 */ /* 0x000162000c1e1b00 */
[----:B------:R-:W-:-:S05]  /*14da0*/  IADD3.X R19, R23, UR12, RZ, P0, !PT ;  /* 0x0000000c17137c10 */ /* 0x000fca00087fe4ff */
[----:B------:R-:W2:Y:S01]  /*14db0*/  LDG.E.64.CONSTANT R22, desc[UR6][R18.64] ;  /* 0x0000000612167981 */ /* 0x000ea2000c1e9b00 */
[----:B------:R-:W-:Y:S01]  /*14dc0*/  IADD3 R21, R21, R45, RZ ;  /* 0x0000002d15157210 */ /* 0x000fe20007ffe0ff */
[----:B---3--:R-:W-:-:S04]  /*14dd0*/  IMAD R37, R37, R34, RZ ;  /* 0x0000002225257224 */ /* 0x008fc800078e02ff */
[C---:B------:R-:W-:Y:S02]  /*14de0*/  IMAD R37, R36.reuse, R35, R37 ;  /* 0x0000002324257224 */ /* 0x040fe400078e0225 */
[----:B------:R-:W-:-:S04]  /*14df0*/  IMAD.WIDE.U32 R20, R36, R34, R20 ;  /* 0x0000002224147225 */ /* 0x000fc800078e0014 */
[----:B----4-:R-:W-:Y:S01]  /*14e00*/  IMAD R33, R33, R30, RZ ;  /* 0x0000001e21217224 */ /* 0x010fe200078e02ff */
[----:B------:R-:W-:-:S03]  /*14e10*/  IADD3 R21, R21, R37, RZ ;  /* 0x0000002515157210 */ /* 0x000fc60007ffe0ff */
[C---:B------:R-:W-:Y:S02]  /*14e20*/  IMAD R33, R32.reuse, R31, R33 ;  /* 0x0000001f20217224 */ /* 0x040fe400078e0221 */
[----:B0-----:R-:W-:-:S04]  /*14e30*/  IMAD.WIDE.U32 R14, R32, R30, R20 ;  /* 0x0000001e200e7225 */ /* 0x001fc800078e0014 */
[----:B------:R-:W-:Y:S01]  /*14e40*/  IMAD.IADD R15, R15, 0x1, R33 ;  /* 0x000000010f0f7824 */ /* 0x000fe200078e0221 */
[----:B------:R-:W-:Y:S01]  /*14e50*/  IADD3 R20, P2, R18, UR24, RZ ;  /* 0x0000001812147c10 */ /* 0x000fe2000ff5e0ff */
[----:B------:R-:W-:Y:S01]  /*14e60*/  UIADD3 UR13, UP1, UR13, -0x8, URZ ;  /* 0xfffffff80d0d7890 */ /* 0x000fe2000ff3e03f */
[----:B------:R-:W-:Y:S01]  /*14e70*/  PLOP3.LUT P0, PT, PT, PT, PT, 0x8, 0x0 ;  /* 0x000000000000781c */ /* 0x000fe20003f0e170 */
[----:B------:R-:W-:Y:S02]  /*14e80*/  UIADD3 UR4, UP0, UR4, 0x8, URZ ;  /* 0x0000000804047890 */ /* 0x000fe4000ff1e03f */
[----:B------:R-:W-:Y:S02]  /*14e90*/  UIADD3.X UR14, UR14, -0x1, URZ, UP1, !UPT ;  /* 0xffffffff0e0e7890 */ /* 0x000fe40008ffe43f */
[----:B------:R-:W-:Y:S01]  /*14ea0*/  UIADD3.X UR5, URZ, UR5, URZ, UP0, !UPT ;  /* 0x000000053f057290 */ /* 0x000fe200087fe43f */
[-C--:B-----5:R-:W-:Y:S02]  /*14eb0*/  IMAD R21, R29, R24.reuse, RZ ;  /* 0x000000181d157224 */ /* 0x0a0fe400078e02ff */
[----:B------:R-:W-:-:S04]  /*14ec0*/  IMAD.WIDE.U32 R14, R28, R24, R14 ;  /* 0x000000181c0e7225 */ /* 0x000fc800078e000e */
[----:B------:R-:W-:Y:S02]  /*14ed0*/  IMAD R21, R28, R25, R21 ;  /* 0x000000191c157224 */ /* 0x000fe400078e0215 */
[----:B--2---:R-:W-:-:S03]  /*14ee0*/  IMAD R23, R23, R40, RZ ;  /* 0x0000002817177224 */ /* 0x004fc600078e02ff */
[----:B------:R-:W-:Y:S01]  /*14ef0*/  IADD3 R15, R15, R21, RZ ;  /* 0x000000150f0f7210 */ /* 0x000fe20007ffe0ff */
[C---:B------:R-:W-:Y:S02]  /*14f00*/  IMAD R23, R22.reuse, R41, R23 ;  /* 0x0000002916177224 */ /* 0x040fe400078e0217 */
[----:B------:R-:W-:Y:S01]  /*14f10*/  IMAD.WIDE.U32 R40, R22, R40, R14 ;  /* 0x0000002816287225 */ /* 0x000fe200078e000e */
[----:B------:R-:W-:-:S04]  /*14f20*/  IADD3.X R21, R19, UR12, RZ, P2, !PT ;  /* 0x0000000c13157c10 */ /* 0x000fc800097fe4ff */
[----:B------:R-:W-:-:S07]  /*14f30*/  IADD3 R41, R41, R23, RZ ;  /* 0x0000001729297210 */ /* 0x000fce0007ffe0ff */
.L_x_6524:
[----:B------:R-:W-:-:S04]  /*14f40*/  ISETP.NE.U32.AND P2, PT, RZ, UR13, PT ;  /* 0x0000000dff007c0c */ /* 0x000fc8000bf45070 */
[----:B------:R-:W-:-:S13]  /*14f50*/  ISETP.NE.OR.EX P0, PT, RZ, UR14, P0, P2 ;  /* 0x0000000eff007c0c */ /* 0x000fda0008705720 */
[----:B------:R-:W-:Y:S05]  /*14f60*/  @!P0 BRA `(.L_x_6520) ;  /* 0x0000000000ac8947 */ /* 0x000fea0003800000 */
.L_x_6521:
[----:B------:R-:W-:Y:S01]  /*14f70*/  ULEA UR10, UP0, UR4, UR28, 0x3 ;  /* 0x0000001c040a7291 */ /* 0x000fe2000f80183f */
[----:B------:R-:W-:Y:S01]  /*14f80*/  IADD3 R14, P0, R20, UR24, RZ ;  /* 0x00000018140e7c10 */ /* 0x000fe2000ff1e0ff */
[----:B------:R-:W2:Y:S02]  /*14f90*/  LDG.E.64.CONSTANT R24, desc[UR6][R20.64] ;  /* 0x0000000614187981 */ /* 0x000ea4000c1e9b00 */
[----:B------:R-:W-:Y:S02]  /*14fa0*/  ULEA.HI.X UR11, UR4, UR29, UR5, 0x3, UP0 ;  /* 0x0000001d040b7291 */ /* 0x000fe400080f1c05 */
[----:B------:R-:W-:-:S04]  /*14fb0*/  IMAD.U32 R36, RZ, RZ, UR10 ;  /* 0x0000000aff247e24 */ /* 0x000fc8000f8e00ff */
[----:B------:R-:W-:-:S05]  /*14fc0*/  MOV R37, UR11 ;  /* 0x0000000b00257c02 */ /* 0x000fca0008000f00 */
[----:B------:R-:W2:Y:S01]  /*14fd0*/  LDG.E.64 R34, desc[UR6][R36.64] ;  /* 0x0000000624227981 */ /* 0x000ea2000c1e1b00 */
[----:B------:R-:W-:Y:S02]  /*14fe0*/  IADD3.X R15, R21, UR12, RZ, P0, !PT ;  /* 0x0000000c150f7c10 */ /* 0x000fe400087fe4ff */
[----:B------:R-:W-:Y:S01]  /*14ff0*/  IADD3 R44, P0, R14, UR24, RZ ;  /* 0x000000180e2c7c10 */ /* 0x000fe2000ff1e0ff */
[----:B------:R-:W3:Y:S04]  /*15000*/  LDG.E.64 R32, desc[UR6][R36.64+0x8] ;  /* 0x0000080624207981 */ /* 0x000ee8000c1e1b00 */
[----:B------:R-:W3:Y:S01]  /*15010*/  LDG.E.64.CONSTANT R22, desc[UR6][R14.64] ;  /* 0x000000060e167981 */ /* 0x000ee2000c1e9b00 */
[----:B------:R-:W-:-:S03]  /*15020*/  IADD3.X R45, R15, UR12, RZ, P0, !PT ;  /* 0x0000000c0f2d7c10 */ /* 0x000fc600087fe4ff */
[----:B------:R-:W4:Y:S01]  /*15030*/  LDG.E.64 R30, desc[UR6][R36.64+0x10] ;  /* 0x00001006241e7981 */ /* 0x000f22000c1e1b00 */
[----:B------:R-:W-:-:S03]  /*15040*/  IADD3 R18, P0, R44, UR24, RZ ;  /* 0x000000182c127c10 */ /* 0x000fc6000ff1e0ff */
[----:B------:R-:W5:Y:S04]  /*15050*/  LDG.E.64 R28, desc[UR6][R36.64+0x18] ;  /* 0x00001806241c7981 */ /* 0x000f68000c1e1b00 */
[----:B------:R-:W4:Y:S01]  /*15060*/  LDG.E.64.CONSTANT R14, desc[UR6][R44.64] ;  /* 0x000000062c0e7981 */ /* 0x000f22000c1e9b00 */
[----:B------:R-:W-:-:S05]  /*15070*/  IADD3.X R19, R45, UR12, RZ, P0, !PT ;  /* 0x0000000c2d137c10 */ /* 0x000fca00087fe4ff */
[----:B------:R-:W5:Y:S01]  /*15080*/  LDG.E.64.CONSTANT R20, desc[UR6][R18.64] ;  /* 0x0000000612147981 */ /* 0x000f62000c1e9b00 */
[----:B------:R-:W-:-:S04]  /*15090*/  UIADD3 UR13, UP0, UR13, -0x4, URZ ;  /* 0xfffffffc0d0d7890 */ /* 0x000fc8000ff1e03f */
[----:B------:R-:W-:Y:S02]  /*150a0*/  UIADD3.X UR14, UR14, -0x1, URZ, UP0, !UPT ;  /* 0xffffffff0e0e7890 */ /* 0x000fe400087fe43f */
[----:B------:R-:W-:-:S04]  /*150b0*/  ISETP.NE.U32.AND P0, PT, RZ, UR13, PT ;  /* 0x0000000dff007c0c */ /* 0x000fc8000bf05070 */
[----:B------:R-:W-:Y:S01]  /*150c0*/  ISETP.NE.AND.EX P0, PT, RZ, UR14, PT, P0 ;  /* 0x0000000eff007c0c */ /* 0x000fe2000bf05300 */
[----:B------:R-:W-:-:S04]  /*150d0*/  UIADD3 UR4, UP0, UR4, 0x4, URZ ;  /* 0x0000000404047890 */ /* 0x000fc8000ff1e03f */
[----:B------:R-:W-:Y:S01]  /*150e0*/  UIADD3.X UR5, URZ, UR5, URZ, UP0, !UPT ;  /* 0x000000053f057290 */ /* 0x000fe200087fe43f */
[----:B--2---:R-:W-:Y:S02]  /*150f0*/  IMAD R25, R25, R34, RZ ;  /* 0x0000002219197224 */ /* 0x004fe400078e02ff */
[----:B------:R-:W-:-:S04]  /*15100*/  IMAD.WIDE.U32 R40, R34, R24, R40 ;  /* 0x0000001822287225 */ /* 0x000fc800078e0028 */
[----:B------:R-:W-:Y:S02]  /*15110*/  IMAD R25, R35, R24, R25 ;  /* 0x0000001823197224 */ /* 0x000fe400078e0219 */
[----:B---3--:R-:W-:-:S03]  /*15120*/  IMAD R23, R23, R32, RZ ;  /* 0x0000002017177224 */ /* 0x008fc600078e02ff */
[----:B------:R-:W-:Y:S01]  /*15130*/  IADD3 R41, R41, R25, RZ ;  /* 0x0000001929297210 */ /* 0x000fe20007ffe0ff */
[-C--:B------:R-:W-:Y:S02]  /*15140*/  IMAD R25, R33, R22.reuse, R23 ;  /* 0x0000001621197224 */ /* 0x080fe400078e0217 */
[----:B------:R-:W-:-:S04]  /*15150*/  IMAD.WIDE.U32 R22, R32, R22, R40 ;  /* 0x0000001620167225 */ /* 0x000fc800078e0028 */
[----:B----4-:R-:W-:Y:S02]  /*15160*/  IMAD R15, R15, R30, RZ ;  /* 0x0000001e0f0f7224 */ /* 0x010fe400078e02ff */
[----:B------:R-:W-:Y:S02]  /*15170*/  IMAD.IADD R23, R23, 0x1, R25 ;  /* 0x0000000117177824 */ /* 0x000fe400078e0219 */
[-C--:B------:R-:W-:Y:S02]  /*15180*/  IMAD R25, R31, R14.reuse, R15 ;  /* 0x0000000e1f197224 */ /* 0x080fe400078e020f */
[----:B------:R-:W-:-:S04]  /*15190*/  IMAD.WIDE.U32 R14, R30, R14, R22 ;  /* 0x0000000e1e0e7225 */ /* 0x000fc800078e0016 */
[----:B-----5:R-:W-:Y:S01]  /*151a0*/  IMAD R21, R21, R28, RZ ;  /* 0x0000001c15157224 */ /* 0x020fe200078e02ff */
[----:B------:R-:W-:-:S03]  /*151b0*/  IADD3 R15, R15, R25, RZ ;  /* 0x000000190f0f7210 */ /* 0x000fc60007ffe0ff */
[-C--:B------:R-:W-:Y:S02]  /*151c0*/  IMAD R21, R29, R20.reuse, R21 ;  /* 0x000000141d157224 */ /* 0x080fe400078e0215 */
[----:B------:R-:W-:Y:S01]  /*151d0*/  IMAD.WIDE.U32 R40, R28, R20, R14 ;  /* 0x000000141c287225 */ /* 0x000fe200078e000e */
[----:B------:R-:W-:-:S04]  /*151e0*/  IADD3 R20, P2, R18, UR24, RZ ;  /* 0x0000001812147c10 */ /* 0x000fc8000ff5e0ff */
[----:B------:R-:W-:Y:S02]  /*151f0*/  IADD3 R41, R41, R21, RZ ;  /* 0x0000001529297210 */ /* 0x000fe40007ffe0ff */
[----:B------:R-:W-:Y:S01]  /*15200*/  IADD3.X R21, R19, UR12, RZ, P2, !PT ;  /* 0x0000000c13157c10 */ /* 0x000fe200097fe4ff */
[----:B------:R-:W-:Y:S06]  /*15210*/  @P0 BRA `(.L_x_6521) ;  /* 0xfffffffc00540947 */ /* 0x000fec000383ffff */
.L_x_6520:
[----:B------:R-:W-:-:S04]  /*15220*/  ISETP.NE.U32.AND P0, PT, RZ, UR22, PT ;  /* 0x00000016ff007c0c */ /* 0x000fc8000bf05070 */
[----:B------:R-:W-:-:S13]  /*15230*/  ISETP.NE.AND.EX P0, PT, RZ, RZ, PT, P0 ;  /* 0x000000ffff00720c */ /* 0x000fda0003f05300 */
[----:B------:R-:W-:Y:S05]  /*15240*/  @!P0 BRA `(.L_x_6519) ;  /* 0x0000000000cc8947 */ /* 0x000fea0003800000 */
[----:B------:R-:W-:Y:S01]  /*15250*/  UIMAD UR10, UR5, UR20, URZ ;  /* 0x00000014050a72a4 */ /* 0x000fe2000f8e023f */
[----:B------:R-:W-:Y:S01]  /*15260*/  MOV R26, R16 ;  /* 0x00000010001a7202 */ /* 0x000fe20000000f00 */
[----:B------:R-:W-:Y:S01]  /*15270*/  IMAD.U32 R19, RZ, RZ, UR4 ;  /* 0x00000004ff137e24 */ /* 0x000fe2000f8e00ff */
[----:B------:R-:W-:Y:S01]  /*15280*/  ULDC.64 UR14, c[0x0][0x230] ;  /* 0x00008c00000e7ab9 */ /* 0x000fe20000000a00 */
[----:B------:R-:W-:Y:S02]  /*15290*/  UIMAD UR12, UR4, UR21, UR10 ;  /* 0x00000015040c72a4 */ /* 0x000fe4000f8e020a */
[----:B------:R-:W-:Y:S01]  /*152a0*/  IMAD.WIDE.U32 R18, R19, UR20, R26 ;  /* 0x0000001413127c25 */ /* 0x000fe2000f8e001a */
[----:B------:R-:W-:-:S04]  /*152b0*/  ULEA UR10, UP0, UR4, UR14, 0x3 ;  /* 0x0000000e040a7291 */ /* 0x000fc8000f80183f */
[----:B------:R-:W-:Y:S01]  /*152c0*/  ULEA.HI.X UR5, UR4, UR15, UR5, 0x3, UP0 ;  /* 0x0000000f04057291 */ /* 0x000fe200080f1c05 */
[----:B------:R-:W-:Y:S01]  /*152d0*/  IADD3 R15, R19, UR12, RZ ;  /* 0x0000000c130f7c10 */ /* 0x000fe2000fffe0ff */
[----:B------:R-:W-:Y:S01]  /*152e0*/  IMAD.U32 R14, RZ, RZ, UR10 ;  /* 0x0000000aff0e7e24 */ /* 0x000fe2000f8e00ff */
        /* <DEDUP_REMOVED lines=41> */
.L_x_6519:
[----:B------:R-:W-:Y:S05]  /*15580*/  BSYNC B0 ;  /* 0x0000000000007941 */ /* 0x000fea0003800000 */
.L_x_6518:
[----:B------:R-:W-:Y:S01]  /*15590*/  IADD3 R0, R0, 0x380, RZ ;  /* 0x0000038000007810 */ /* 0x000fe20007ffe0ff */
[----:B------:R-:W-:Y:S03]  /*155a0*/  BSSY B0, `(.L_x_6475) ;  /* 0x0000169000007945 */ /* 0x000fe60003800000 */
        /* <DEDUP_REMOVED lines=40> */
.L_x_6529:
        /* <DEDUP_REMOVED lines=12> */
[----:B------:R-:W-:-:S05]  /*158f0*/  IADD3.X R19, R33, UR11, RZ, P2, !PT ;  /* 0x0000000b21137c10 */ /* 0x000fca00097fe4ff */
[----:B------:R-:W4:Y:S01]  /*15900*/  LDG.E.64.CONSTANT R24, desc[UR6][R18.64] ;  /* 0x0000000612187981 */ /* 0x000f22000c1e9b00 */
[----:B------:R-:W-:-:S04]  /*15910*/  IADD3 R44, P2, R18, UR24, RZ ;  /* 0x00000018122c7c10 */ /* 0x000fc8000ff5e0ff */
[----:B------:R-:W-:Y:S02]  /*15920*/  IADD3.X R45, R19, UR11, RZ, P2, !PT ;  /* 0x0000000b132d7c10 */ /* 0x000fe400097fe4ff */
[----:B------:R-:W5:Y:S04]  /*15930*/  LDG.E.64 R18, desc[UR6][R30.64+0x18] ;  /* 0x000018061e127981 */ /* 0x000f68000c1e1b00 */
[----:B------:R3:W5:Y:S01]  /*15940*/  LDG.E.64.CONSTANT R20, desc[UR6][R44.64] ;  /* 0x000000062c147981 */ /* 0x000762000c1e9b00 */
[----:B------:R-:W-:-:S04]  /*15950*/  IADD3 R22, P2, R44, UR24, RZ ;  /* 0x000000182c167c10 */ /* 0x000fc8000ff5e0ff */
[----:B------:R-:W-:Y:S01]  /*15960*/  IADD3.X R23, R45, UR11, RZ, P2, !PT ;  /* 0x0000000b2d177c10 */ /* 0x000fe200097fe4ff */
[-C--:B--2---:R-:W-:Y:S02]  /*15970*/  IMAD R37, R37, R34.reuse, RZ ;  /* 0x0000002225257224 */ /* 0x084fe400078e02ff */
[----:B0-----:R-:W-:-:S04]  /*15980*/  IMAD.WIDE.U32 R32, R36, R34, R42 ;  /* 0x0000002224207225 */ /* 0x001fc800078e002a */
        /* <DEDUP_REMOVED lines=8> */
[----:B------:R-:W-:Y:S01]  /*15a10*/  IMAD.WIDE.U32 R26, R28, R26, R32 ;  /* 0x0000001a1c1a7225 */ /* 0x000fe200078e0020 */
[----:B0-----:R-:W-:Y:S01]  /*15a20*/  IADD3 R22, P2, R42, UR24, RZ ;  /* 0x000000182a167c10 */ /* 0x001fe2000ff5e0ff */
[----:B------:R0:W3:Y:S04]  /*15a30*/  LDG.E.64.CONSTANT R32, desc[UR6][R42.64] ;  /* 0x000000062a207981 */ /* 0x0000e8000c1e9b00 */
[----:B------:R-:W3:Y:S01]  /*15a40*/  LDG.E.64 R28, desc[UR6][R30.64+0x28] ;  /* 0x000028061e1c7981 */ /* 0x000ee2000c1e1b00 */
[----:B------:R-:W-:Y:S01]  /*15a50*/  IADD3 R27, R27, R45, RZ ;  /* 0x0000002d1b1b7210 */ /* 0x000fe20007ffe0ff */
[----:B----4-:R-:W-:Y:S01]  /*15a60*/  IMAD R25, R25, R12, RZ ;  /* 0x0000000c19197224 */ /* 0x010fe200078e02ff */
[----:B------:R-:W-:-:S03]  /*15a70*/  IADD3.X R23, R43, UR11, RZ, P2, !PT ;  /* 0x0000000b2b177c10 */ /* 0x000fc600097fe4ff */
[C---:B------:R-:W-:Y:S02]  /*15a80*/  IMAD R0, R24.reuse, R13, R25 ;  /* 0x0000000d18007224 */ /* 0x040fe400078e0219 */
[----:B------:R-:W-:Y:S02]  /*15a90*/  IMAD.WIDE.U32 R26, R24, R12, R26 ;  /* 0x0000000c181a7225 */ /* 0x000fe400078e001a */
[----:B------:R1:W4:Y:S04]  /*15aa0*/  LDG.E.64.CONSTANT R24, desc[UR6][R22.64] ;  /* 0x0000000616187981 */ /* 0x000328000c1e9b00 */
[----:B------:R-:W4:Y:S01]  /*15ab0*/  LDG.E.64 R12, desc[UR6][R30.64+0x30] ;  /* 0x000030061e0c7981 */ /* 0x000f22000c1e1b00 */
[----:B0-----:R-:W-:Y:S01]  /*15ac0*/  MOV R42, R26 ;  /* 0x0000001a002a7202 */ /* 0x001fe20000000f00 */
[----:B-----5:R-:W-:Y:S01]  /*15ad0*/  IMAD R21, R21, R18, RZ ;  /* 0x0000001215157224 */ /* 0x020fe200078e02ff */
[----:B------:R-:W-:Y:S01]  /*15ae0*/  IADD3 R26, P2, R22, UR24, RZ ;  /* 0x00000018161a7c10 */ /* 0x000fe2000ff5e0ff */
[----:B------:R-:W-:-:S02]  /*15af0*/  IMAD.IADD R43, R27, 0x1, R0 ;  /* 0x000000011b2b7824 */ /* 0x000fc400078e0200 */
[C---:B------:R-:W-:Y:S01]  /*15b00*/  IMAD R21, R20.reuse, R19, R21 ;  /* 0x0000001314157224 */ /* 0x040fe200078e0215 */
[----:B------:R-:W-:Y:S01]  /*15b10*/  IADD3.X R27, R23, UR11, RZ, P2, !PT ;  /* 0x0000000b171b7c10 */ /* 0x000fe200097fe4ff */
[----:B------:R-:W-:Y:S01]  /*15b20*/  IMAD.WIDE.U32 R18, R20, R18, R42 ;  /* 0x0000001214127225 */ /* 0x000fe200078e002a */
[----:B-1----:R-:W-:-:S03]  /*15b30*/  IADD3 R22, P2, R26, UR24, RZ ;  /* 0x000000181a167c10 */ /* 0x002fc6000ff5e0ff */
[----:B------:R0:W5:Y:S01]  /*15b40*/  LDG.E.64.CONSTANT R42, desc[UR6][R26.64] ;  /* 0x000000061a2a7981 */ /* 0x000162000c1e9b00 */
[----:B------:R-:W-:-:S03]  /*15b50*/  IADD3 R19, R19, R21, RZ ;  /* 0x0000001513137210 */ /* 0x000fc60007ffe0ff */
[----:B------:R-:W5:Y:S01]  /*15b60*/  LDG.E.64 R20, desc[UR6][R30.64+0x38] ;  /* 0x000038061e147981 */ /* 0x000f62000c1e1b00 */
[----:B------:R-:W-:-:S05]  /*15b70*/  IADD3.X R23, R27, UR11, RZ, P2, !PT ;  /* 0x0000000b1b177c10 */ /* 0x000fca00097fe4ff */
[----:B------:R1:W5:Y:S01]  /*15b80*/  LDG.E.64.CONSTANT R44, desc[UR6][R22.64] ;  /* 0x00000006162c7981 */ /* 0x000362000c1e9b00 */
        /* <DEDUP_REMOVED lines=9> */
[----:B------:R5:W2:Y:S01]  /*15c20*/  LDG.E.64.CONSTANT R36, desc[UR6][R26.64] ;  /* 0x000000061a247981 */ /* 0x000aa2000c1e9b00 */
[-C--:B---3--:R-:W-:Y:S02]  /*15c30*/  IMAD R33, R33, R28.reuse, RZ ;  /* 0x0000001c21217224 */ /* 0x088fe400078e02ff */
[----:B------:R-:W-:-:S04]  /*15c40*/  IMAD.WIDE.U32 R18, R32, R28, R18 ;  /* 0x0000001c20127225 */ /* 0x000fc800078e0012 */
[----:B------:R-:W-:Y:S02]  /*15c50*/  IMAD R33, R32, R29, R33 ;  /* 0x0000001d20217224 */ /* 0x000fe400078e0221 */
[----:B------:R-:W3:Y:S03]  /*15c60*/  LDG.E.64 R28, desc[UR6][R30.64+0x48] ;  /* 0x000048061e1c7981 */ /* 0x000ee6000c1e1b00 */
[----:B------:R-:W-:Y:S01]  /*15c70*/  IADD3 R19, R19, R33, RZ ;  /* 0x0000002113137210 */ /* 0x000fe20007ffe0ff */
[----:B----4-:R-:W-:-:S04]  /*15c80*/  IMAD R25, R25, R12, RZ ;  /* 0x0000000c19197224 */ /* 0x010fc800078e02ff */
[C---:B------:R-:W-:Y:S02]  /*15c90*/  IMAD R0, R24.reuse, R13, R25 ;  /* 0x0000000d18007224 */ /* 0x040fe400078e0219 */
[----:B------:R-:W-:Y:S02]  /*15ca0*/  IMAD.WIDE.U32 R24, R24, R12, R18 ;  /* 0x0000000c18187225 */ /* 0x000fe400078e0012 */
[----:B------:R-:W4:Y:S04]  /*15cb0*/  LDG.E.64.CONSTANT R18, desc[UR6][R22.64] ;  /* 0x0000000616127981 */ /* 0x000f28000c1e9b00 */
[----:B------:R-:W4:Y:S01]  /*15cc0*/  LDG.E.64 R12, desc[UR6][R30.64+0x50] ;  /* 0x000050061e0c7981 */ /* 0x000f22000c1e1b00 */
[----:B------:R-:W-:Y:S01]  /*15cd0*/  IADD3 R25, R25, R0, RZ ;  /* 0x0000000019197210 */ /* 0x000fe20007ffe0ff */
[----:B-----5:R-:W-:-:S04]  /*15ce0*/  IMAD R27, R43, R20, RZ ;  /* 0x000000142b1b7224 */ /* 0x020fc800078e02ff */
[C---:B------:R-:W-:Y:S02]  /*15cf0*/  IMAD R27, R42.reuse, R21, R27 ;  /* 0x000000152a1b7224 */ /* 0x040fe400078e021b */
[----:B------:R-:W-:Y:S01]  /*15d00*/  IMAD.WIDE.U32 R20, R42, R20, R24 ;  /* 0x000000142a147225 */ /* 0x000fe200078e0018 */
[----:B------:R-:W-:-:S03]  /*15d10*/  IADD3 R42, P2, R22, UR24, RZ ;  /* 0x00000018162a7c10 */ /* 0x000fc6000ff5e0ff */
[----:B------:R-:W-:Y:S01]  /*15d20*/  IMAD.IADD R21, R21, 0x1, R27 ;  /* 0x0000000115157824 */ /* 0x000fe200078e021b */
[----:B------:R-:W-:Y:S01]  /*15d30*/  IADD3.X R43, R23, UR11, RZ, P2, !PT ;  /* 0x0000000b172b7c10 */ /* 0x000fe200097fe4ff */
[----:B------:R-:W5:Y:S04]  /*15d40*/  LDG.E.64 R26, desc[UR6][R30.64+0x58] ;  /* 0x000058061e1a7981 */ /* 0x000f68000c1e1b00 */
[----:B------:R0:W5:Y:S04]  /*15d50*/  LDG.E.64.CONSTANT R32, desc[UR6][R42.64] ;  /* 0x000000062a207981 */ /* 0x000168000c1e9b00 */
[----:B------:R-:W5:Y:S01]  /*15d60*/  LDG.E.64 R22, desc[UR6][R30.64+0x60] ;  /* 0x000060061e167981 */ /* 0x000f62000c1e1b00 */
[----:B--2---:R-:W-:-:S04]  /*15d70*/  IMAD R25, R45, R34, RZ ;  /* 0x000000222d197224 */ /* 0x004fc800078e02ff */
[C---:B------:R-:W-:Y:S02]  /*15d80*/  IMAD R25, R44.reuse, R35, R25 ;  /* 0x000000232c197224 */ /* 0x040fe400078e0219 */
[----:B------:R-:W-:Y:S01]  /*15d90*/  IMAD.WIDE.U32 R34, R44, R34, R20 ;  /* 0x000000222c227225 */ /* 0x000fe200078e0014 */
[----:B------:R-:W-:-:S04]  /*15da0*/  IADD3 R44, P2, R42, UR24, RZ ;  /* 0x000000182a2c7c10 */ /* 0x000fc8000ff5e0ff */
[----:B------:R-:W-:Y:S02]  /*15db0*/  IADD3.X R45, R43, UR11, RZ, P2, !PT ;  /* 0x0000000b2b2d7c10 */ /* 0x000fe400097fe4ff */
[----:B------:R-:W-:Y:S01]  /*15dc0*/  IADD3 R35, R35, R25, RZ ;  /* 0x0000001923237210 */ /* 0x000fe20007ffe0ff */
[-C--:B---3--:R-:W-:Y:S01]  /*15dd0*/  IMAD R37, R37, R28.reuse, RZ ;  /* 0x0000001c25257224 */ /* 0x088fe200078e02ff */
[----:B------:R-:W-:Y:S01]  /*15de0*/  IADD3 R20, P2, R44, UR24, RZ ;  /* 0x000000182c147c10 */ /* 0x000fe2000ff5e0ff */
[----:B------:R1:W2:Y:S02]  /*15df0*/  LDG.E.64.CONSTANT R24, desc[UR6][R44.64] ;  /* 0x000000062c187981 */ /* 0x0002a4000c1e9b00 */
[C---:B------:R-:W-:Y:S01]  /*15e00*/  IMAD R0, R36.reuse, R29, R37 ;  /* 0x0000001d24007224 */ /* 0x040fe200078e0225 */
[----:B------:R-:W-:Y:S01]  /*15e10*/  IADD3.X R21, R45, UR11, RZ, P2, !PT ;  /* 0x0000000b2d157c10 */ /* 0x000fe200097fe4ff */
[----:B------:R-:W-:Y:S01]  /*15e20*/  IMAD.WIDE.U32 R28, R36, R28, R34 ;  /* 0x0000001c241c7225 */ /* 0x000fe200078e0022 */
[----:B0-----:R-:W-:Y:S01]  /*15e30*/  IADD3 R42, P2, R20, UR24, RZ ;  /* 0x00000018142a7c10 */ /* 0x001fe2000ff5e0ff */
[----:B------:R-:W3:Y:S04]  /*15e40*/  LDG.E.64 R34, desc[UR6][R30.64+0x68] ;  /* 0x000068061e227981 */ /* 0x000ee8000c1e1b00 */
[----:B------:R-:W3:Y:S01]  /*15e50*/  LDG.E.64.CONSTANT R36, desc[UR6][R20.64] ;  /* 0x0000000614247981 */ /* 0x000ee2000c1e9b00 */
[----:B------:R-:W-:-:S02]  /*15e60*/  IADD3 R29, R29, R0, RZ ;  /* 0x000000001d1d7210 */ /* 0x000fc40007ffe0ff */
[----:B------:R-:W-:Y:S01]  /*15e70*/  IADD3.X R43, R21, UR11, RZ, P2, !PT ;  /* 0x0000000b152b7c10 */ /* 0x000fe200097fe4ff */
[----:B----4-:R-:W-:-:S04]  /*15e80*/  IMAD R19, R19, R12, RZ ;  /* 0x0000000c13137224 */ /* 0x010fc800078e02ff */
[C---:B-1----:R-:W-:Y:S01]  /*15e90*/  IMAD R45, R18.reuse, R13, R19 ;  /* 0x0000000d122d7224 */ /* 0x042fe200078e0213 */
[----:B------:R-:W4:Y:S01]  /*15ea0*/  LDG.E.64.CONSTANT R20, desc[UR6][R42.64] ;  /* 0x000000062a147981 */ /* 0x000f22000c1e9b00 */
[----:B------:R-:W-:Y:S01]  /*15eb0*/  IMAD.WIDE.U32 R18, R18, R12, R28 ;  /* 0x0000000c12127225 */ /* 0x000fe200078e001c */
[----:B------:R-:W-:Y:S02]  /*15ec0*/  IADD3 R12, P2, R42, UR24, RZ ;  /* 0x000000182a0c7c10 */ /* 0x000fe4000ff5e0ff */
[----:B------:R-:W4:Y:S02]  /*15ed0*/  LDG.E.64 R28, desc[UR6][R30.64+0x70] ;  /* 0x000070061e1c7981 */ /* 0x000f24000c1e1b00 */
[----:B------:R-:W-:-:S05]  /*15ee0*/  IADD3.X R13, R43, UR11, RZ, P2, !PT ;  /* 0x0000000b2b0d7c10 */ /* 0x000fca00097fe4ff */
[----:B------:R0:W4:Y:S04]  /*15ef0*/  LDG.E.64.CONSTANT R42, desc[UR6][R12.64] ;  /* 0x000000060c2a7981 */ /* 0x000128000c1e9b00 */
[----:B------:R-:W4:Y:S01]  /*15f00*/  LDG.E.64 R30, desc[UR6][R30.64+0x78] ;  /* 0x000078061e1e7981 */ /* 0x000f22000c1e1b00 */
[----:B------:R-:W-:Y:S02]  /*15f10*/  IMAD.IADD R19, R19, 0x1, R45 ;  /* 0x0000000113137824 */ /* 0x000fe400078e022d */
[-C--:B-----5:R-:W-:Y:S02]  /*15f20*/  IMAD R33, R33, R26.reuse, RZ ;  /* 0x0000001a21217224 */ /* 0x0a0fe400078e02ff */
[----:B------:R-:W-:-:S04]  /*15f30*/  IMAD.WIDE.U32 R18, R32, R26, R18 ;  /* 0x0000001a20127225 */ /* 0x000fc800078e0012 */
[----:B------:R-:W-:-:S05]  /*15f40*/  IMAD R33, R32, R27, R33 ;  /* 0x0000001b20217224 */ /* 0x000fca00078e0221 */
[----:B------:R-:W-:Y:S01]  /*15f50*/  IADD3 R19, R19, R33, RZ ;  /* 0x0000002113137210 */ /* 0x000fe20007ffe0ff */
        /* <DEDUP_REMOVED lines=9> */
[-C--:B--2---:R-:W-:Y:S02]  /*15ff0*/  IMAD R25, R25, R22.reuse, RZ ;  /* 0x0000001619197224 */ /* 0x084fe400078e02ff */
[----:B------:R-:W-:-:S04]  /*16000*/  IMAD.WIDE.U32 R18, R24, R22, R18 ;  /* 0x0000001618127225 */ /* 0x000fc800078e0012 */
[----:B------:R-:W-:Y:S02]  /*16010*/  IMAD R25, R24, R23, R25 ;  /* 0x0000001718197224 */ /* 0x000fe400078e0219 */
[----:B---3--:R-:W-:-:S03]  /*16020*/  IMAD R23, R37, R34, RZ ;  /* 0x0000002225177224 */ /* 0x008fc600078e02ff */
[----:B------:R-:W-:Y:S01]  /*16030*/  IADD3 R19, R19, R25, RZ ;  /* 0x0000001913137210 */ /* 0x000fe20007ffe0ff */
[C---:B------:R-:W-:Y:S02]  /*16040*/  IMAD R23, R36.reuse, R35, R23 ;  /* 0x0000002324177224 */ /* 0x040fe400078e0217 */
[----:B------:R-:W-:-:S04]  /*16050*/  IMAD.WIDE.U32 R18, R36, R34, R18 ;  /* 0x0000002224127225 */ /* 0x000fc800078e0012 */
[----:B------:R-:W-:Y:S02]  /*16060*/  IMAD.IADD R19, R19, 0x1, R23 ;  /* 0x0000000113137824 */ /* 0x000fe400078e0217 */
[-C--:B----4-:R-:W-:Y:S02]  /*16070*/  IMAD R21, R21, R28.reuse, RZ ;  /* 0x0000001c15157224 */ /* 0x090fe400078e02ff */
[----:B------:R-:W-:-:S04]  /*16080*/  IMAD.WIDE.U32 R18, R20, R28, R18 ;  /* 0x0000001c14127225 */ /* 0x000fc800078e0012 */
[----:B------:R-:W-:-:S05]  /*16090*/  IMAD R21, R20, R29, R21 ;  /* 0x0000001d14157224 */ /* 0x000fca00078e0215 */
[----:B------:R-:W-:Y:S01]  /*160a0*/  IADD3 R19, R19, R21, RZ ;  /* 0x0000001513137210 */ /* 0x000fe20007ffe0ff */
[----:B------:R-:W-:-:S04]  /*160b0*/  IMAD R21, R43, R30, RZ ;  /* 0x0000001e2b157224 */ /* 0x000fc800078e02ff */
[C---:B------:R-:W-:Y:S02]  /*160c0*/  IMAD R21, R42.reuse, R31, R21 ;  /* 0x0000001f2a157224 */ /* 0x040fe400078e0215 */
[----:B------:R-:W-:-:S05]  /*160d0*/  IMAD.WIDE.U32 R42, R42, R30, R18 ;  /* 0x0000001e2a2a7225 */ /* 0x000fca00078e0012 */
[----:B------:R-:W-:Y:S01]  /*160e0*/  IADD3 R43, R43, R21, RZ ;  /* 0x000000152b2b7210 */ /* 0x000fe20007ffe0ff */
[----:B------:R-:W-:Y:S06]  /*160f0*/  @P3 BRA `(.L_x_6529) ;  /* 0xfffffff400cc3947 */ /* 0x000fec000383ffff */
.L_x_6528:
[----:B------:R-:W-:-:S04]  /*16100*/  UISETP.GT.U32.AND UP0, UPT, UR14, 0x4, UPT ;  /* 0x000000040e00788c */ /* 0x000fc8000bf04070 */
[----:B------:R-:W-:-:S06]  /*16110*/  UISETP.GT.AND.EX UP0, UPT, UR15, URZ, UPT, UP0 ;  /* 0x0000003f0f00728c */ /* 0x000fcc000bf04300 */
[----:B------:R-:W-:-:S13]  /*16120*/  PLOP3.LUT P2, PT, PT, PT, UP0, 0x80, 0x0 ;  /* 0x000000000000781c */ /* 0x000fda0003f4f008 */
[----:B------:R-:W-:Y:S05]  /*16130*/  @!P2 BRA `(.L_x_6530) ;  /* 0x000000040028a947 */ /* 0x000fea0003800000 */
[----:B------:R-:W-:Y:S01]  /*16140*/  ULDC.64 UR12, c[0x0][0x230] ;  /* 0x00008c00000c7ab9 */ /* 0x000fe20000000a00 */
[----:B------:R-:W2:Y:S01]  /*16150*/  LDG.E.64.CONSTANT R32, desc[UR6][R12.64] ;  /* 0x000000060c207981 */ /* 0x000ea2000c1e9b00 */
[----:B------:R-:W-:Y:S01]  /*16160*/  ULEA UR9, UP0, UR4, UR12, 0x3 ;  /* 0x0000000c04097291 */ /* 0x000fe2000f80183f */
[----:B------:R-:W-:-:S03]  /*16170*/  IADD3 R36, P0, R12, UR24, RZ ;  /* 0x000000180c247c10 */ /* 0x000fc6000ff1e0ff */
        /* <DEDUP_REMOVED lines=9> */
[----:B------:R-:W4:Y:S04]  /*16210*/  LDG.E.64 R22, desc[UR6][R18.64+0x10] ;  /* 0x0000100612167981 */ /* 0x000f28000c1e1b00 */
[----:B------:R-:W4:Y:S01]  /*16220*/  LDG.E.64.CONSTANT R12, desc[UR6][R34.64] ;  /* 0x00000006220c7981 */ /* 0x000f22000c1e9b00 */
[----:B------:R-:W-:-:S03]  /*16230*/  IADD3 R26, P0, R34, UR24, RZ ;  /* 0x00000018221a7c10 */ /* 0x000fc6000ff1e0ff */
[----:B------:R-:W5:Y:S01]  /*16240*/  LDG.E.64 R36, desc[UR6][R18.64+0x18] ;  /* 0x0000180612247981 */ /* 0x000f62000c1e1b00 */
[----:B------:R-:W-:Y:S02]  /*16250*/  IADD3.X R27, R35, UR11, RZ, P0, !PT ;  /* 0x0000000b231b7c10 */ /* 0x000fe400087fe4ff */
[----:B------:R-:W-:-:S04]  /*16260*/  IADD3 R44, P0, R26, UR24, RZ ;  /* 0x000000181a2c7c10 */ /* 0x000fc8000ff1e0ff */
[----:B------:R-:W-:-:S05]  /*16270*/  IADD3.X R45, R27, UR11, RZ, P0, !PT ;  /* 0x0000000b1b2d7c10 */ /* 0x000fca00087fe4ff */
[----:B------:R-:W5:Y:S01]  /*16280*/  LDG.E.64.CONSTANT R34, desc[UR6][R44.64] ;  /* 0x000000062c227981 */ /* 0x000f62000c1e9b00 */
[----:B--2---:R-:W-:-:S03]  /*16290*/  IMAD.WIDE.U32 R28, R32, R30, R42 ;  /* 0x0000001e201c7225 */ /* 0x004fc600078e002a */
[----:B------:R0:W5:Y:S01]  /*162a0*/  LDG.E.64.CONSTANT R42, desc[UR6][R26.64] ;  /* 0x000000061a2a7981 */ /* 0x000162000c1e9b00 */
[----:B------:R-:W-:-:S04]  /*162b0*/  IMAD R33, R33, R30, RZ ;  /* 0x0000001e21217224 */ /* 0x000fc800078e02ff */
[----:B------:R-:W-:Y:S01]  /*162c0*/  IMAD R33, R32, R31, R33 ;  /* 0x0000001f20217224 */ /* 0x000fe200078e0221 */
[----:B0-----:R-:W-:-:S04]  /*162d0*/  IADD3 R26, P0, R44, UR24, RZ ;  /* 0x000000182c1a7c10 */ /* 0x001fc8000ff1e0ff */
[----:B------:R-:W-:Y:S02]  /*162e0*/  IADD3 R29, R29, R33, RZ ;  /* 0x000000211d1d7210 */ /* 0x000fe40007ffe0ff */
[----:B------:R-:W2:Y:S01]  /*162f0*/  LDG.E.64 R32, desc[UR6][R18.64+0x20] ;  /* 0x0000200612207981 */ /* 0x000ea2000c1e1b00 */
[----:B---3--:R-:W-:Y:S01]  /*16300*/  IMAD R25, R25, R20, RZ ;  /* 0x0000001419197224 */ /* 0x008fe200078e02ff */
[----:B------:R-:W-:Y:S01]  /*16310*/  IADD3.X R27, R45, UR11, RZ, P0, !PT ;  /* 0x0000000b2d1b7c10 */ /* 0x000fe200087fe4ff */
[----:B----4-:R-:W-:Y:S01]  /*16320*/  IMAD R13, R13, R22, RZ ;  /* 0x000000160d0d7224 */ /* 0x010fe200078e02ff */
[----:B------:R-:W3:Y:S01]  /*16330*/  LDG.E.64 R44, desc[UR6][R18.64+0x38] ;  /* 0x00003806122c7981 */ /* 0x000ee2000c1e1b00 */
[C---:B------:R-:W-:Y:S02]  /*16340*/  IMAD R21, R24.reuse, R21, R25 ;  /* 0x0000001518157224 */ /* 0x040fe400078e0219 */
[----:B------:R-:W-:Y:S01]  /*16350*/  IMAD.WIDE.U32 R24, R24, R20, R28 ;  /* 0x0000001418187225 */ /* 0x000fe200078e001c */
[----:B------:R-:W4:Y:S01]  /*16360*/  LDG.E.64.CONSTANT R30, desc[UR6][R26.64] ;  /* 0x000000061a1e7981 */ /* 0x000f22000c1e9b00 */
[----:B------:R-:W-:-:S03]  /*16370*/  IADD3 R20, P0, R26, UR24, RZ ;  /* 0x000000181a147c10 */ /* 0x000fc6000ff1e0ff */
[----:B------:R-:W4:Y:S01]  /*16380*/  LDG.E.64 R28, desc[UR6][R18.64+0x28] ;  /* 0x00002806121c7981 */ /* 0x000f22000c1e1b00 */
[----:B------:R-:W-:Y:S01]  /*16390*/  IMAD.IADD R25, R25, 0x1, R21 ;  /* 0x0000000119197824 */ /* 0x000fe200078e0215 */
[----:B------:R-:W-:Y:S01]  /*163a0*/  IADD3.X R21, R27, UR11, RZ, P0, !PT ;  /* 0x0000000b1b157c10 */ /* 0x000fe200087fe4ff */
[C---:B------:R-:W-:Y:S02]  /*163b0*/  IMAD R0, R12.reuse, R23, R13 ;  /* 0x000000170c007224 */ /* 0x040fe400078e020d */
[----:B------:R-:W-:Y:S01]  /*163c0*/  IMAD.WIDE.U32 R22, R12, R22, R24 ;  /* 0x000000160c167225 */ /* 0x000fe200078e0018 */
[----:B------:R-:W3:Y:S01]  /*163d0*/  LDG.E.64 R26, desc[UR6][R18.64+0x30] ;  /* 0x00003006121a7981 */ /* 0x000ee2000c1e1b00 */
[----:B------:R-:W-:-:S03]  /*163e0*/  IADD3 R12, P0, R20, UR24, RZ ;  /* 0x00000018140c7c10 */ /* 0x000fc6000ff1e0ff */
[----:B------:R-:W3:Y:S01]  /*163f0*/  LDG.E.64.CONSTANT R24, desc[UR6][R20.64] ;  /* 0x0000000614187981 */ /* 0x000ee2000c1e9b00 */
[----:B------:R-:W-:-:S05]  /*16400*/  IADD3.X R13, R21, UR11, RZ, P0, !PT ;  /* 0x0000000b150d7c10 */ /* 0x000fca00087fe4ff */
[----:B------:R0:W3:Y:S01]  /*16410*/  LDG.E.64.CONSTANT R20, desc[UR6][R12.64] ;  /* 0x000000060c147981 */ /* 0x0000e2000c1e9b00 */
        /* <DEDUP_REMOVED lines=8> */
[-C--:B-----5:R-:W-:Y:S02]  /*164a0*/  IMAD R43, R43, R36.reuse, RZ ;  /* 0x000000242b2b7224 */ /* 0x0a0fe400078e02ff */
[----:B------:R-:W-:-:S04]  /*164b0*/  IMAD.WIDE.U32 R22, R42, R36, R22 ;  /* 0x000000242a167225 */ /* 0x000fc800078e0016 */
[----:B------:R-:W-:-:S05]  /*164c0*/  IMAD R43, R42, R37, R43 ;  /* 0x000000252a2b7224 */ /* 0x000fca00078e022b */
[----:B------:R-:W-:Y:S01]  /*164d0*/  IADD3 R23, R23, R43, RZ ;  /* 0x0000002b17177210 */ /* 0x000fe20007ffe0ff */
[-C--:B--2---:R-:W-:Y:S02]  /*164e0*/  IMAD R35, R35, R32.reuse, RZ ;  /* 0x0000002023237224 */ /* 0x084fe400078e02ff */
[----:B------:R-:W-:-:S04]  /*164f0*/  IMAD.WIDE.U32 R18, R34, R32, R22 ;  /* 0x0000002022127225 */ /* 0x000fc800078e0016 */
[----:B------:R-:W-:-:S04]  /*16500*/  IMAD R35, R34, R33, R35 ;  /* 0x0000002122237224 */ /* 0x000fc800078e0223 */
[----:B------:R-:W-:Y:S02]  /*16510*/  IMAD.IADD R19, R19, 0x1, R35 ;  /* 0x0000000113137824 */ /* 0x000fe400078e0223 */
[-C--:B----4-:R-:W-:Y:S02]  /*16520*/  IMAD R23, R31, R28.reuse, RZ ;  /* 0x0000001c1f177224 */ /* 0x090fe400078e02ff */
[----:B------:R-:W-:-:S04]  /*16530*/  IMAD.WIDE.U32 R18, R30, R28, R18 ;  /* 0x0000001c1e127225 */ /* 0x000fc800078e0012 */
[----:B------:R-:W-:-:S05]  /*16540*/  IMAD R23, R30, R29, R23 ;  /* 0x0000001d1e177224 */ /* 0x000fca00078e0217 */
[----:B------:R-:W-:Y:S01]  /*16550*/  IADD3 R19, R19, R23, RZ ;  /* 0x0000001713137210 */ /* 0x000fe20007ffe0ff */
[----:B---3--:R-:W-:-:S04]  /*16560*/  IMAD R23, R25, R26, RZ ;  /* 0x0000001a19177224 */ /* 0x008fc800078e02ff */
[C---:B------:R-:W-:Y:S02]  /*16570*/  IMAD R23, R24.reuse, R27, R23 ;  /* 0x0000001b18177224 */ /* 0x040fe400078e0217 */
[----:B------:R-:W-:-:S04]  /*16580*/  IMAD.WIDE.U32 R18, R24, R26, R18 ;  /* 0x0000001a18127225 */ /* 0x000fc800078e0012 */
[----:B------:R-:W-:Y:S01]  /*16590*/  IMAD R21, R21, R44, RZ ;  /* 0x0000002c15157224 */ /* 0x000fe200078e02ff */
[----:B------:R-:W-:-:S03]  /*165a0*/  IADD3 R19, R19, R23, RZ ;  /* 0x0000001713137210 */ /* 0x000fc60007ffe0ff */
[C---:B------:R-:W-:Y:S02]  /*165b0*/  IMAD R21, R20.reuse, R45, R21 ;  /* 0x0000002d14157224 */ /* 0x040fe400078e0215 */
[----:B------:R-:W-:-:S04]  /*165c0*/  IMAD.WIDE.U32 R42, R20, R44, R18 ;  /* 0x0000002c142a7225 */ /* 0x000fc800078e0012 */
[----:B------:R-:W-:-:S07]  /*165d0*/  IMAD.IADD R43, R43, 0x1, R21 ;  /* 0x000000012b2b7824 */ /* 0x000fce00078e0215 */
.L_x_6530:
[----:B------:R-:W-:-:S04]  /*165e0*/  ISETP.NE.U32.AND P2, PT, RZ, UR14, PT ;  /* 0x0000000eff007c0c */ /* 0x000fc8000bf45070 */
[----:B------:R-:W-:-:S13]  /*165f0*/  ISETP.NE.OR.EX P0, PT, RZ, UR15, P0, P2 ;  /* 0x0000000fff007c0c */ /* 0x000fda0008705720 */
[----:B------:R-:W-:Y:S05]  /*16600*/  @!P0 BRA `(.L_x_6526) ;  /* 0x0000000000ac8947 */ /* 0x000fea0003800000 */
.L_x_6527:
[----:B------:R-:W-:Y:S01]  /*16610*/  ULEA UR9, UP0, UR4, UR26, 0x3 ;  /* 0x0000001a04097291 */ /* 0x000fe2000f80183f */
[----:B------:R-:W-:Y:S01]  /*16620*/  IADD3 R44, P0, R12, UR24, RZ ;  /* 0x000000180c2c7c10 */ /* 0x000fe2000ff1e0ff */
[----:B------:R-:W2:Y:S02]  /*16630*/  LDG.E.64.CONSTANT R24, desc[UR6][R12.64] ;  /* 0x000000060c187981 */ /* 0x000ea4000c1e9b00 */
[----:B------:R-:W-:Y:S02]  /*16640*/  ULEA.HI.X UR10, UR4, UR27, UR5, 0x3, UP0 ;  /* 0x0000001b040a7291 */ /* 0x000fe400080f1c05 */
[----:B------:R-:W-:-:S04]  /*16650*/  MOV R34, UR9 ;  /* 0x0000000900227c02 */ /* 0x000fc80008000f00 */
[----:B------:R-:W-:Y:S02]  /*16660*/  MOV R35, UR10 ;  /* 0x0000000a00237c02 */ /* 0x000fe40008000f00 */
[----:B------:R-:W-:-:S03]  /*16670*/  IADD3.X R45, R13, UR11, RZ, P0, !PT ;  /* 0x0000000b0d2d7c10 */ /* 0x000fc600087fe4ff */
[----:B------:R-:W2:Y:S01]  /*16680*/  LDG.E.64 R32, desc[UR6][R34.64] ;  /* 0x0000000622207981 */ /* 0x000ea2000c1e1b00 */
[----:B------:R-:W-:-:S03]  /*16690*/  IADD3 R36, P0, R44, UR24, RZ ;  /* 0x000000182c247c10 */ /* 0x000fc6000ff1e0ff */
[----:B------:R-:W3:Y:S04]  /*166a0*/  LDG.E.64.CONSTANT R12, desc[UR6][R44.64] ;  /* 0x000000062c0c7981 */ /* 0x000ee8000c1e9b00 */
[----:B------:R-:W3:Y:S01]  /*166b0*/  LDG.E.64 R30, desc[UR6][R34.64+0x8] ;  /* 0x00000806221e7981 */ /* 0x000ee2000c1e1b00 */
[----:B------:R-:W-:-:S03]  /*166c0*/  IADD3.X R37, R45, UR11, RZ, P0, !PT ;  /* 0x0000000b2d257c10 */ /* 0x000fc600087fe4ff */
[----:B------:R-:W4:Y:S04]  /*166d0*/  LDG.E.64 R28, desc[UR6][R34.64+0x10] ;  /* 0x00001006221c7981 */ /* 0x000f28000c1e1b00 */
[----:B------:R-:W4:Y:S01]  /*166e0*/  LDG.E.64.CONSTANT R18, desc[UR6][R36.64] ;  /* 0x0000000624127981 */ /* 0x000f22000c1e9b00 */
[----:B------:R-:W-:-:S03]  /*166f0*/  IADD3 R20, P0, R36, UR24, RZ ;  /* 0x0000001824147c10 */ /* 0x000fc6000ff1e0ff */
[----:B------:R-:W5:Y:S01]  /*16700*/  LDG.E.64 R26, desc[UR6][R34.64+0x18] ;  /* 0x00001806221a7981 */ /* 0x000f62000c1e1b00 */
        /* <DEDUP_REMOVED lines=11> */
[----:B---3--:R-:W-:Y:S02]  /*167c0*/  IMAD R13, R13, R30, RZ ;  /* 0x0000001e0d0d7224 */ /* 0x008fe400078e02ff */
[----:B------:R-:W-:Y:S02]  /*167d0*/  IMAD.IADD R43, R43, 0x1, R25 ;  /* 0x000000012b2b7824 */ /* 0x000fe400078e0219 */
[-C--:B------:R-:W-:Y:S02]  /*167e0*/  IMAD R25, R31, R12.reuse, R13 ;  /* 0x0000000c1f197224 */ /* 0x080fe400078e020d */
[----:B------:R-:W-:-:S04]  /*167f0*/  IMAD.WIDE.U32 R12, R30, R12, R42 ;  /* 0x0000000c1e0c7225 */ /* 0x000fc800078e002a */
[----:B----4-:R-:W-:Y:S01]  /*16800*/  IMAD R19, R19, R28, RZ ;  /* 0x0000001c13137224 */ /* 0x010fe200078e02ff */
[----:B------:R-:W-:-:S03]  /*16810*/  IADD3 R13, R13, R25, RZ ;  /* 0x000000190d0d7210 */ /* 0x000fc60007ffe0ff */
[-C--:B------:R-:W-:Y:S02]  /*16820*/  IMAD R19, R29, R18.reuse, R19 ;  /* 0x000000121d137224 */ /* 0x080fe400078e0213 */
[----:B------:R-:W-:-:S05]  /*16830*/  IMAD.WIDE.U32 R12, R28, R18, R12 ;  /* 0x000000121c0c7225 */ /* 0x000fca00078e000c */
[----:B------:R-:W-:Y:S01]  /*16840*/  IADD3 R13, R13, R19, RZ ;  /* 0x000000130d0d7210 */ /* 0x000fe20007ffe0ff */
[----:B-----5:R-:W-:Y:S02]  /*16850*/  IMAD R19, R23, R26, RZ ;  /* 0x0000001a17137224 */ /* 0x020fe400078e02ff */
[----:B------:R-:W-:Y:S01]  /*16860*/  IMAD.WIDE.U32 R42, R26, R22, R12 ;  /* 0x000000161a2a7225 */ /* 0x000fe200078e000c */
[----:B------:R-:W-:-:S03]  /*16870*/  IADD3 R12, P2, R20, UR24, RZ ;  /* 0x00000018140c7c10 */ /* 0x000fc6000ff5e0ff */
[----:B------:R-:W-:Y:S01]  /*16880*/  IMAD R19, R27, R22, R19 ;  /* 0x000000161b137224 */ /* 0x000fe200078e0213 */
[----:B------:R-:W-:-:S03]  /*16890*/  IADD3.X R13, R21, UR11, RZ, P2, !PT ;  /* 0x0000000b150d7c10 */ /* 0x000fc600097fe4ff */
[----:B------:R-:W-:Y:S01]  /*168a0*/  IMAD.IADD R43, R43, 0x1, R19 ;  /* 0x000000012b2b7824 */ /* 0x000fe200078e0213 */
[----:B------:R-:W-:Y:S06]  /*168b0*/  @P0 BRA `(.L_x_6527) ;  /* 0xfffffffc00540947 */ /* 0x000fec000383ffff */
.L_x_6526:
[----:B------:R-:W-:-:S04]  /*168c0*/  ISETP.NE.U32.AND P0, PT, RZ, UR20, PT ;  /* 0x00000014ff007c0c */ /* 0x000fc8000bf05070 */
[----:B------:R-:W-:-:S13]  /*168d0*/  ISETP.NE.AND.EX P0, PT, RZ, RZ, PT, P0 ;  /* 0x000000ffff00720c */ /* 0x000fda0003f05300 */
[----:B------:R-:W-:Y:S05]  /*168e0*/  @!P0 BRA `(.L_x_6525) ;  /* 0x0000000000d08947 */ /* 0x000fea0003800000 */
[----:B------:R-:W-:Y:S01]  /*168f0*/  UIMAD UR9, UR5, UR22, URZ ;  /* 0x00000016050972a4 */ /* 0x000fe2000f8e023f */
[----:B------:R-:W-:Y:S01]  /*16900*/  MOV R19, UR4 ;  /* 0x0000000400137c02 */ /* 0x000fe20008000f00 */
[----:B------:R-:W-:Y:S01]  /*16910*/  ULDC.64 UR10, c[0x0][0x230] ;  /* 0x00008c00000a7ab9 */ /* 0x000fe20000000a00 */
[----:B------:R-:W-:Y:S01]  /*16920*/  MOV R16, R14 ;  /* 0x0000000e00107202 */ /* 0x000fe20000000f00 */
[----:B------:R-:W-:Y:S02]  /*16930*/  UIMAD UR12, UR4, UR23, UR9 ;  /* 0x00000017040c72a4 */ /* 0x000fe4000f8e0209 */
[----:B------:R-:W-:Y:S02]  /*16940*/  ULEA UR9, UP0, UR4, UR10, 0x3 ;  /* 0x0000000a04097291 */ /* 0x000fe4000f80183f */
[----:B------:R-:W-:Y:S02]  /*16950*/  IMAD.WIDE.U32 R18, R19, UR22, R16 ;  /* 0x0000001613127c25 */ /* 0x000fe4000f8e0010 */
[----:B------:R-:W-:-:S02]  /*16960*/  ULEA.HI.X UR5, UR4, UR11, UR5, 0x3, UP0 ;  /* 0x0000000b04057291 */ /* 0x000fc400080f1c05 */
[----:B------:R-:W-:Y:S01]  /*16970*/  VIADD R13, R19, UR12 ;  /* 0x0000000c130d7c36 */ /* 0x000fe20008000000 */
[C---:B------:R-:W-:Y:S02]  /*16980*/  LEA R22, P0, R18.reuse, UR16, 0x3 ;  /* 0x0000001012167c11 */ /* 0x040fe4000f8018ff */
[----:B------:R-:W-:Y:S02]  /*16990*/  MOV R12, UR9 ;  /* 0x00000009000c7c02 */ /* 0x000fe40008000f00 */
[----:B------:R-:W-:Y:S02]  /*169a0*/  LEA.HI.X R23, R18, UR17, R13, 0x3, P0 ;  /* 0x0000001112177c11 */ /* 0x000fe400080f1c0d */
[----:B------:R-:W-:-:S03]  /*169b0*/  MOV R13, UR5 ;  /* 0x00000005000d7c02 */ /* 0x000fc60008000f00 */
        /* <DEDUP_REMOVED lines=11> */
[----:B------:R-:W-:Y:S01]  /*16a70*/  IMAD.U32 R21, RZ, RZ, UR22 ;  /* 0x00000016ff157e24 */ /* 0x000fe2000f8e00ff */
[----:B------:R-:W-:Y:S01]  /*16a80*/  ULDC.64 UR10, c[0x0][0x238] ;  /* 0x00008e00000a7ab9 */ /* 0x000fe20000000a00 */
[----:B------:R-:W-:Y:S01]  /*16a90*/  MOV R19, UR22 ;  /* 0x0000001600137c02 */ /* 0x000fe20008000f00 */
[----:B------:R-:W-:Y:S02]  /*16aa0*/  UISETP.NE.AND.EX UP0, UPT, URZ, URZ, UPT, UP0 ;  /* 0x0000003f3f00728c */ /* 0x000fe4000bf05300 */
[----:B------:R-:W-:-:S04]  /*16ab0*/  UIMAD.WIDE.U32 UR4, UR4, UR22, UR10 ;  /* 0x00000016040472a5 */ /* 0x000fc8000f8e000a */
[----:B------:R-:W-:Y:S02]  /*16ac0*/  PLOP3.LUT P2, PT, PT, PT, UP0, 0x80, 0x0 ;  /* 0x000000000000781c */ /* 0x000fe40003f4f008 */
[----:B------:R-:W-:Y:S02]  /*16ad0*/  IADD3 R0, P0, R14, UR4, RZ ;  /* 0x000000040e007c10 */ /* 0x000fe4000ff1e0ff */
[----:B------:R-:W-:Y:S02]  /*16ae0*/  MOV R15, UR5 ;  /* 0x00000005000f7c02 */ /* 0x000fe40008000f00 */
[----:B------:R-:W-:Y:S02]  /*16af0*/  MOV R14, UR4 ;  /* 0x00000004000e7c02 */ /* 0x000fe40008000f00 */
[----:B------:R-:W-:Y:S02]  /*16b00*/  IADD3.X R15, R17, UR12, R15, P0, !PT ;  /* 0x0000000c110f7c10 */ /* 0x000fe400087fe40f */
[C---:B------:R-:W-:Y:S01]  /*16b10*/  LEA R22, P0, R0.reuse, UR16, 0x3 ;  /* 0x0000001000167c11 */ /* 0x040fe2000f8018ff */
[----:B------:R-:W2:Y:S03]  /*16b20*/  LDG.E.64 R16, desc[UR6][R12.64+0x8] ;  /* 0x000008060c107981 */ /* 0x000ea6000c1e1b00 */
[----:B------:R-:W-:-:S02]  /*16b30*/  LEA.HI.X R23, R0, UR17, R15, 0x3, P0 ;  /* 0x0000001100177c11 */ /* 0x000fc400080f1c0f */
[----:B------:R-:W-:Y:S02]  /*16b40*/  MOV R0, UR23 ;  /* 0x0000001700007c02 */ /* 0x000fe40008000f00 */
        /* <DEDUP_REMOVED lines=8> */
[-C--:B---3--:R-:W-:Y:S02]  /*16bd0*/  @P2 IMAD R17, R21, R18.reuse, RZ ;  /* 0x0000001215112224 */ /* 0x088fe400078e02ff */
[----:B------:R-:W-:Y:S02]  /*16be0*/  IMAD.IADD R43, R43, 0x1, R15 ;  /* 0x000000012b2b7824 */ /* 0x000fe400078e020f */
[C---:B------:R-:W-:Y:S02]  /*16bf0*/  @P2 IMAD R17, R20.reuse, R19, R17 ;  /* 0x0000001314112224 */ /* 0x040fe400078e0211 */
[----:B------:R-:W-:-:S05]  /*16c00*/  @P2 IMAD.WIDE.U32 R18, R20, R18, R42 ;  /* 0x0000001214122225 */ /* 0x000fca00078e002a */
[----:B------:R-:W-:Y:S02]  /*16c10*/  @P2 IADD3 R43, R19, R17, RZ ;  /* 0x00000011132b2210 */ /* 0x000fe40007ffe0ff */
[----:B------:R-:W-:-:S07]  /*16c20*/  @P2 MOV R42, R18 ;  /* 0x00000012002a2202 */ /* 0x000fce0000000f00 */
.L_x_6525:
[----:B------:R-:W-:Y:S05]  /*16c30*/  BSYNC B0 ;  /* 0x0000000000007941 */ /* 0x000fea0003800000 */
.L_x_6475:
[----:B------:R-:W0:Y:S01]  /*16c40*/  S2R R0, SR_TID.X ;  /* 0x0000000000007919 */ /* 0x000e220000002100 */
[----:B-----5:R-:W1:Y:S01]  /*16c50*/  @!P1 LDC.64 R12, c[0x0][0x248] ;  /* 0x00009200ff0c9b82 */ /* 0x020e620000000a00 */
[----:B------:R-:W-:Y:S01]  /*16c60*/  ULDC UR4, c[0x0][0x210] ;  /* 0x0000840000047ab9 */ /* 0x000fe20000000800 */
[----:B------:R-:W-:Y:S01]  /*16c70*/  BSSY B0, `(.L_x_6531) ;  /* 0x0000032000007945 */ /* 0x000fe20003800000 */
[----:B------:R-:W-:-:S03]  /*16c80*/  UIADD3 UR4, -UR8, UR4, URZ ;  /* 0x0000000408047290 */ /* 0x000fc6000fffe13f */
[----:B------:R-:W-:Y:S01]  /*16c90*/  BSSY B1, `(.L_x_6532) ;  /* 0x0000029000017945 */ /* 0x000fe20003800000 */
[C---:B0-----:R-:W-:Y:S01]  /*16ca0*/  @!P1 VIADD R15, R0.reuse, UR8 ;  /* 0x00000008000f9c36 */ /* 0x041fe20008000000 */
[----:B------:R-:W-:-:S03]  /*16cb0*/  @!P1 IADD3 R0, R0, 0x80, RZ ;  /* 0x0000008000009810 */ /* 0x000fc60007ffe0ff */
[----:B-1----:R-:W-:Y:S01]  /*16cc0*/  @!P1 IMAD.WIDE.U32 R12, R15, 0x8, R12 ;  /* 0x000000080f0c9825 */ /* 0x002fe200078e000c */
[----:B------:R-:W-:-:S04]  /*16cd0*/  ISETP.GE.AND P0, PT, R0, UR4, PT ;  /* 0x0000000400007c0c */ /* 0x000fc8000bf06270 */
[----:B------:R0:W-:Y:S09]  /*16ce0*/  @!P1 STG.E.64 desc[UR6][R12.64], R2 ;  /* 0x000000020c009986 */ /* 0x0001f2000c101b06 */
[----:B------:R-:W-:Y:S05]  /*16cf0*/  @P0 BRA `(.L_x_6533) ;  /* 0x0000000000300947 */ /* 0x000fea0003800000 */
[----:B0-----:R-:W0:Y:S01]  /*16d00*/  LDC.64 R2, c[0x0][0x248] ;  /* 0x00009200ff027b82 */ /* 0x001e220000000a00 */
[C---:B------:R-:W-:Y:S01]  /*16d10*/  IADD3 R13, R0.reuse, UR8, RZ ;  /* 0x00000008000d7c10 */ /* 0x040fe2000fffe0ff */
[----:B------:R-:W-:-:S05]  /*16d20*/  VIADD R0, R0, 0x80 ;  /* 0x0000008000007836 */ /* 0x000fca0000000000 */
[----:B------:R-:W-:Y:S01]  /*16d30*/  ISETP.GE.AND P0, PT, R0, UR4, PT ;  /* 0x0000000400007c0c */ /* 0x000fe2000bf06270 */
[----:B0-----:R-:W-:-:S05]  /*16d40*/  IMAD.WIDE.U32 R2, R13, 0x8, R2 ;  /* 0x000000080d027825 */ /* 0x001fca00078e0002 */
[----:B------:R0:W-:Y:S07]  /*16d50*/  STG.E.64 desc[UR6][R2.64], R4 ;  /* 0x0000000402007986 */ /* 0x0001ee000c101b06 */
[----:B------:R-:W-:Y:S05]  /*16d60*/  @P0 BRA `(.L_x_6534) ;  /* 0x0000000000300947 */ /* 0x000fea0003800000 */
[----:B0-----:R-:W0:Y:S01]  /*16d70*/  LDC.64 R2, c[0x0][0x248] ;  /* 0x00009200ff027b82 */ /* 0x001e220000000a00 */
[C---:B------:R-:W-:Y:S02]  /*16d80*/  IADD3 R5, R0.reuse, UR8, RZ ;  /* 0x0000000800057c10 */ /* 0x040fe4000fffe0ff */
[----:B------:R-:W-:-:S03]  /*16d90*/  IADD3 R0, R0, 0x80, RZ ;  /* 0x0000008000007810 */ /* 0x000fc60007ffe0ff */
[----:B0-----:R-:W-:-:S05]  /*16da0*/  IMAD.WIDE.U32 R2, R5, 0x8, R2 ;  /* 0x0000000805027825 */ /* 0x001fca00078e0002 */
[----:B------:R1:W-:Y:S02]  /*16db0*/  STG.E.64 desc[UR6][R2.64], R6 ;  /* 0x0000000602007986 */ /* 0x0003e4000c101b06 */
.L_x_6533:
[----:B------:R-:W-:-:S13]  /*16dc0*/  ISETP.GE.AND P0, PT, R0, UR4, PT ;  /* 0x0000000400007c0c */ /* 0x000fda000bf06270 */
[----:B------:R-:W-:Y:S05]  /*16dd0*/  @P0 BRA `(.L_x_6535) ;  /* 0x0000000000300947 */ /* 0x000fea0003800000 */
[----:B01----:R-:W0:Y:S01]  /*16de0*/  LDC.64 R2, c[0x0][0x248] ;  /* 0x00009200ff027b82 */ /* 0x003e220000000a00 */
[C---:B------:R-:W-:Y:S01]  /*16df0*/  VIADD R5, R0.reuse, UR8 ;  /* 0x0000000800057c36 */ /* 0x040fe20008000000 */
[----:B------:R-:W-:-:S03]  /*16e00*/  IADD3 R0, R0, 0x80, RZ ;  /* 0x0000008000007810 */ /* 0x000fc60007ffe0ff */
[----:B0-----:R-:W-:-:S05]  /*16e10*/  IMAD.WIDE.U32 R2, R5, 0x8, R2 ;  /* 0x0000000805027825 */ /* 0x001fca00078e0002 */
[----:B------:R1:W-:Y:S02]  /*16e20*/  STG.E.64 desc[UR6][R2.64], R8 ;  /* 0x0000000802007986 */ /* 0x0003e4000c101b06 */
.L_x_6534:
[----:B------:R-:W-:-:S13]  /*16e30*/  ISETP.GE.AND P0, PT, R0, UR4, PT ;  /* 0x0000000400007c0c */ /* 0x000fda000bf06270 */
[----:B------:R-:W-:Y:S05]  /*16e40*/  @P0 BRA `(.L_x_6536) ;  /* 0x0000000000340947 */ /* 0x000fea0003800000 */
[----:B01----:R-:W0:Y:S01]  /*16e50*/  LDC.64 R2, c[0x0][0x248] ;  /* 0x00009200ff027b82 */ /* 0x003e220000000a00 */
[C---:B------:R-:W-:Y:S01]  /*16e60*/  IADD3 R5, R0.reuse, UR8, RZ ;  /* 0x0000000800057c10 */ /* 0x040fe2000fffe0ff */
[----:B------:R-:W-:-:S04]  /*16e70*/  VIADD R0, R0, 0x80 ;  /* 0x0000008000007836 */ /* 0x000fc80000000000 */
[----:B0-----:R-:W-:-:S05]  /*16e80*/  IMAD.WIDE.U32 R2, R5, 0x8, R2 ;  /* 0x0000000805027825 */ /* 0x001fca00078e0002 */
[----:B------:R2:W-:Y:S02]  /*16e90*/  STG.E.64 desc[UR6][R2.64], R10 ;  /* 0x0000000a02007986 */ /* 0x0005e4000c101b06 */
.L_x_6535:
[----:B------:R-:W-:-:S13]  /*16ea0*/  ISETP.GE.AND P0, PT, R0, UR4, PT ;  /* 0x0000000400007c0c */ /* 0x000fda000bf06270 */
[----:B------:R-:W-:Y:S05]  /*16eb0*/  @P0 BREAK B1 ;  /* 0x0000000000010942 */ /* 0x000fea0003800000 */
[----:B------:R-:W-:Y:S05]  /*16ec0*/  @P0 BRA `(.L_x_6537) ;  /* 0x0000000000300947 */ /* 0x000fea0003800000 */
[----:B012---:R-:W0:Y:S01]  /*16ed0*/  LDC.64 R2, c[0x0][0x248] ;  /* 0x00009200ff027b82 */ /* 0x007e220000000a00 */
[C---:B------:R-:W-:Y:S02]  /*16ee0*/  IADD3 R5, R0.reuse, UR8, RZ ;  /* 0x0000000800057c10 */ /* 0x040fe4000fffe0ff */
[----:B------:R-:W-:-:S03]  /*16ef0*/  IADD3 R0, R0, 0x80, RZ ;  /* 0x0000008000007810 */ /* 0x000fc60007ffe0ff */
[----:B0-----:R-:W-:-:S05]  /*16f00*/  IMAD.WIDE.U32 R2, R5, 0x8, R2 ;  /* 0x0000000805027825 */ /* 0x001fca00078e0002 */
[----:B------:R2:W-:Y:S02]  /*16f10*/  STG.E.64 desc[UR6][R2.64], R38 ;  /* 0x0000002602007986 */ /* 0x0005e4000c101b06 */
.L_x_6536:
[----:B------:R-:W-:Y:S05]  /*16f20*/  BSYNC B1 ;  /* 0x0000000000017941 */ /* 0x000fea0003800000 */
.L_x_6532:
[----:B------:R-:W-:-:S13]  /*16f30*/  ISETP.GE.AND P0, PT, R0, UR4, PT ;  /* 0x0000000400007c0c */ /* 0x000fda000bf06270 */
[----:B012---:R-:W0:Y:S01]  /*16f40*/  @!P0 LDC.64 R2, c[0x0][0x248] ;  /* 0x00009200ff028b82 */ /* 0x007e220000000a00 */
[C---:B------:R-:W-:Y:S01]  /*16f50*/  @!P0 VIADD R5, R0.reuse, UR8 ;  /* 0x0000000800058c36 */ /* 0x040fe20008000000 */
[----:B------:R-:W-:-:S03]  /*16f60*/  @!P0 IADD3 R0, R0, 0x80, RZ ;  /* 0x0000008000008810 */ /* 0x000fc60007ffe0ff */
[----:B0-----:R-:W-:-:S05]  /*16f70*/  @!P0 IMAD.WIDE.U32 R2, R5, 0x8, R2 ;  /* 0x0000000805028825 */ /* 0x001fca00078e0002 */
[----:B------:R3:W-:Y:S02]  /*16f80*/  @!P0 STG.E.64 desc[UR6][R2.64], R40 ;  /* 0x0000002802008986 */ /* 0x0007e4000c101b06 */
.L_x_6537:
[----:B------:R-:W-:Y:S05]  /*16f90*/  BSYNC B0 ;  /* 0x0000000000007941 */ /* 0x000fea0003800000 */
.L_x_6531:
[----:B------:R-:W-:Y:S05]  /*16fa0*/  WARPSYNC.ALL ;  /* 0x0000000000007948 */ /* 0x000fea0003800000 */
[----:B------:R-:W-:-:S13]  /*16fb0*/  ISETP.GE.AND P0, PT, R0, UR4, PT ;  /* 0x0000000400007c0c */ /* 0x000fda000bf06270 */
[----:B------:R-:W-:Y:S05]  /*16fc0*/  @P0 EXIT ;  /* 0x000000000000094d */ /* 0x000fea0003800000 */
[----:B0123--:R-:W0:Y:S01]  /*16fd0*/  LDC.64 R2, c[0x0][0x248] ;  /* 0x00009200ff027b82 */ /* 0x00fe220000000a00 */
[----:B------:R-:W-:-:S05]  /*16fe0*/  IADD3 R5, R0, UR8, RZ ;  /* 0x0000000800057c10 */ /* 0x000fca000fffe0ff */
[----:B0-----:R-:W-:-:S05]  /*16ff0*/  IMAD.WIDE.U32 R2, R5, 0x8, R2 ;  /* 0x0000000805027825 */ /* 0x001fca00078e0002 */
[----:B------:R-:W-:Y:S01]  /*17000*/  STG.E.64 desc[UR6][R2.64], R42 ;  /* 0x0000002a02007986 */ /* 0x000fe2000c101b06 */
[----:B------:R-:W-:Y:S05]  /*17010*/  EXIT ;  /* 0x000000000000794d */ /* 0x000fea0003800000 */
.L_x_6538:
        /* <DEDUP_REMOVED lines=14> */
.L_x_18575:


//--------------------- .text._ZN2at6native29vectorized_elementwise_kernelILi4EZZNS0_73_GLOBAL__N__c8866d80_35_SparseBinaryOpIntersectionKernel_cu_9e10b42f_311142_sparse_binary_op_intersection_kernel_implINS2_18CUDAKernelLauncherENS2_36CUDAValueSelectionIntersectionKernelINS2_9LhsProjOpEEElLl0EEEvRNS_6TensorERKS8_SB_RKSt6vectorIlSaIlEERKSt8optionalIS8_ESK_bbENKUlvE1_clEvEUllE_St5arrayIPcLm2EEEEviT0_T1_ --------------------------
	.section	.text._ZN2at6native29vectorized_elementwise_kernelILi4EZZNS0_73_GLOBAL__N__c8866d80_35_SparseBinaryOpIntersectionKernel_cu_9e10b42f_311142_sparse_binary_op_intersection_kernel_implINS2_18CUDAKernelLauncherENS2_36CUDAValueSelectionIntersectionKernelINS2_9LhsProjOpEEElLl0EEEvRNS_6TensorERKS8_SB_RKSt6vectorIlSaIlEERKSt8optionalIS8_ESK_bbENKUlvE1_clEvEUllE_St5arrayIPcLm2EEEEviT0_T1_,"ax",@progbits
	.align	128
        .global         _ZN2at6native29vectorized_elementwise_kernelILi4EZZNS0_73_GLOBAL__N__c8866d80_35_SparseBinaryOpIntersectionKernel_cu_9e10b42f_311142_sparse_binary_op_intersection_kernel_implINS2_18CUDAKernelLauncherENS2_36CUDAValueSelectionIntersectionKernelINS2_9LhsProjOpEEElLl0EEEvRNS_6TensorERKS8_SB_RKSt6vectorIlSaIlEERKSt8optionalIS8_ESK_bbENKUlvE1_clEvEUllE_St5arrayIPcLm2EEEEviT0_T1_
        .type           _ZN2at6native29vectorized_elementwise_kernelILi4EZZNS0_73_GLOBAL__N__c8866d80_35_SparseBinaryOpIntersectionKernel_cu_9e10b42f_311142_sparse_binary_op_intersection_kernel_implINS2_18CUDAKernelLauncherENS2_36CUDAValueSelectionIntersectionKernelINS2_9LhsProjOpEEElLl0EEEvRNS_6TensorERKS8_SB_RKSt6vectorIlSaIlEERKSt8optionalIS8_ESK_bbENKUlvE1_clEvEUllE_St5arrayIPcLm2EEEEviT0_T1_,@function
        .size           _ZN2at6native29vectorized_elementwise_kernelILi4EZZNS0_73_GLOBAL__N__c8866d80_35_SparseBinaryOpIntersectionKernel_cu_9e10b42f_311142_sparse_binary_op_intersection_kernel_implINS2_18CUDAKernelLauncherENS2_36CUDAValueSelectionIntersectionKernelINS2_9LhsProjOpEEElLl0EEEvRNS_6TensorERKS8_SB_RKSt6vectorIlSaIlEERKSt8optionalIS8_ESK_bbENKUlvE1_clEvEUllE_St5arrayIPcLm2EEEEviT0_T1_,(.L_x_18576 - _ZN2at6native29vectorized_elementwise_kernelILi4EZZNS0_73_GLOBAL__N__c8866d80_35_SparseBinaryOpIntersectionKernel_cu_9e10b42f_311142_sparse_binary_op_intersection_kernel_implINS2_18CUDAKernelLauncherENS2_36CUDAValueSelectionIntersectionKernelINS2_9LhsProjOpEEElLl0EEEvRNS_6TensorERKS8_SB_RKSt6vectorIlSaIlEERKSt8optionalIS8_ESK_bbENKUlvE1_clEvEUllE_St5arrayIPcLm2EEEEviT0_T1_)
        .other          _ZN2at6native29vectorized_elementwise_kernelILi4EZZNS0_73_GLOBAL__N__c8866d80_35_SparseBinaryOpIntersectionKernel_cu_9e10b42f_311142_sparse_binary_op_intersection_kernel_implINS2_18CUDAKernelLauncherENS2_36CUDAValueSelectionIntersectionKernelINS2_9LhsProjOpEEElLl0EEEvRNS_6TensorERKS8_SB_RKSt6vectorIlSaIlEERKSt8optionalIS8_ESK_bbENKUlvE1_clEvEUllE_St5arrayIPcLm2EEEEviT0_T1_,@"STO_CUDA_ENTRY STV_DEFAULT"
_ZN2at6native29vectorized_elementwise_kernelILi4EZZNS0_73_GLOBAL__N__c8866d80_35_SparseBinaryOpIntersectionKernel_cu_9e10b42f_311142_sparse_binary_op_intersection_kernel_implINS2_18CUDAKernelLauncherENS2_36CUDAValueSelectionIntersectionKernelINS2_9LhsProjOpEEElLl0EEEvRNS_6TensorERKS8_SB_RKSt6vectorIlSaIlEERKSt8optionalIS8_ESK_bbENKUlvE1_clEvEUllE_St5arrayIPcLm2EEEEviT0_T1_:
.text._ZN2at6native29vectorized_elementwise_kernelILi4EZZNS0_73_GLOBAL__N__c8866d80_35_SparseBinaryOpIntersectionKernel_cu_9e10b42f_311142_sparse_binary_op_intersection_kernel_implINS2_18CUDAKernelLauncherENS2_36CUDAValueSelectionIntersectionKernelINS2_9LhsProjOpEEElLl0EEEvRNS_6TensorERKS8_SB_RKSt6vectorIlSaIlEERKSt8optionalIS8_ESK_bbENKUlvE1_clEvEUllE_St5arrayIPcLm2EEEEviT0_T1_:
        /* <DEDUP_REMOVED lines=71> */
.L_x_6544:
        /* <DEDUP_REMOVED lines=144> */
.L_x_6543:
        /* <DEDUP_REMOVED lines=80> */
.L_x_6545:
[----:B------:R-:W-:-:S04]  /*1270*/  ISETP.NE.U32.AND P2, PT, R3, RZ, PT ;  /* 0x000000ff0300720c */ /* 0x000fc80003f45070 */
[----:B------:R-:W-:-:S13]  /*1280*/  ISETP.NE.OR.EX P0, PT, R2, RZ, P0, P2 ;  /* 0x000000ff0200720c */ /* 0x000fda0000705720 */
[----:B------:R-:W-:Y:S05]  /*1290*/  @!P0 BRA `(.L_x_6541) ;  /* 0x0000000000c08947 */ /* 0x000fea0003800000 */
.L_x_6542:
        /* <DEDUP_REMOVED lines=48> */
.L_x_6541:
        /* <DEDUP_REMOVED lines=59> */
.L_x_6546:
        /* <DEDUP_REMOVED lines=27> */
.L_x_6550:
        /* <DEDUP_REMOVED lines=139> */
.L_x_6549:
        /* <DEDUP_REMOVED lines=78> */
.L_x_6551:
[----:B------:R-:W-:-:S04]  /*2890*/  ISETP.NE.U32.AND P3, PT, R3, RZ, PT ;  /* 0x000000ff0300720c */ /* 0x000fc80003f65070 */
[----:B------:R-:W-:-:S13]  /*28a0*/  ISETP.NE.OR.EX P0, PT, R2, RZ, P0, P3 ;  /* 0x000000ff0200720c */ /* 0x000fda0000705730 */
[----:B------:R-:W-:Y:S05]  /*28b0*/  @!P0 BRA `(.L_x_6547) ;  /* 0x0000000000ac8947 */ /* 0x000fea0003800000 */
.L_x_6548:
        /* <DEDUP_REMOVED lines=43> */
.L_x_6547:
        /* <DEDUP_REMOVED lines=49> */
.L_x_6552:
        /* <DEDUP_REMOVED lines=27> */
.L_x_6556:
        /* <DEDUP_REMOVED lines=139> */
.L_x_6555:
        /* <DEDUP_REMOVED lines=78> */
.L_x_6557:
[----:B------:R-:W-:-:S04]  /*3dc0*/  ISETP.NE.U32.AND P3, PT, R40, RZ, PT ;  /* 0x000000ff2800720c */ /* 0x000fc80003f65070 */
[----:B------:R-:W-:-:S13]  /*3dd0*/  ISETP.NE.OR.EX P0, PT, R20, RZ, P0, P3 ;  /* 0x000000ff1400720c */ /* 0x000fda0000705730 */
[----:B------:R-:W-:Y:S05]  /*3de0*/  @!P0 BRA `(.L_x_6553) ;  /* 0x0000000000ac8947 */ /* 0x000fea0003800000 */
.L_x_6554:
        /* <DEDUP_REMOVED lines=43> */
.L_x_6553:
        /* <DEDUP_REMOVED lines=48> */
.L_x_6558:
        /* <DEDUP_REMOVED lines=28> */
.L_x_6562:
        /* <DEDUP_REMOVED lines=141> */
.L_x_6561:
        /* <DEDUP_REMOVED lines=80> */
.L_x_6563:
[----:B------:R-:W-:-:S04]  /*5330*/  ISETP.NE.U32.AND P3, PT, R41, RZ, PT ;  /* 0x000000ff2900720c */ /* 0x000fc80003f65070 */
[----:B------:R-:W-:-:S13]  /*5340*/  ISETP.NE.OR.EX P0, PT, R40, RZ, P0, P3 ;  /* 0x000000ff2800720c */ /* 0x000fda0000705730 */
[----:B------:R-:W-:Y:S05]  /*5350*/  @!P0 BRA `(.L_x_6559) ;  /* 0x0000000000b88947 */ /* 0x000fea0003800000 */
.L_x_6560:
        /* <DEDUP_REMOVED lines=46> */
.L_x_6559:
        /* <DEDUP_REMOVED lines=53> */
.L_x_6564:
        /* <DEDUP_REMOVED lines=27> */
.L_x_6568:
        /* <DEDUP_REMOVED lines=139> */
.L_x_6567:
        /* <DEDUP_REMOVED lines=78> */
.L_x_6569:
[----:B------:R-:W-:-:S04]  /*68d0*/  ISETP.NE.U32.AND P3, PT, R40, RZ, PT ;  /* 0x000000ff2800720c */ /* 0x000fc80003f65070 */
[----:B------:R-:W-:-:S13]  /*68e0*/  ISETP.NE.OR.EX P0, PT, R32, RZ, P0, P3 ;  /* 0x000000ff2000720c */ /* 0x000fda0000705730 */
[----:B------:R-:W-:Y:S05]  /*68f0*/  @!P0 BRA `(.L_x_6565) ;  /* 0x0000000000ac8947 */ /* 0x000fea0003800000 */
.L_x_6566:
        /* <DEDUP_REMOVED lines=43> */
.L_x_6565:
        /* <DEDUP_REMOVED lines=48> */
.L_x_6570:
        /* <DEDUP_REMOVED lines=28> */
.L_x_6574:
        /* <DEDUP_REMOVED lines=141> */
.L_x_6573:
        /* <DEDUP_REMOVED lines=80> */
.L_x_6575:
[----:B------:R-:W-:-:S04]  /*7e40*/  ISETP.NE.U32.AND P3, PT, R41, RZ, PT ;  /* 0x000000ff2900720c */ /* 0x000fc80003f65070 */
[----:B------:R-:W-:-:S13]  /*7e50*/  ISETP.NE.OR.EX P0, PT, R40, RZ, P0, P3 ;  /* 0x000000ff2800720c */ /* 0x000fda0000705730 */
[----:B------:R-:W-:Y:S05]  /*7e60*/  @!P0 BRA `(.L_x_6571) ;  /* 0x0000000000b88947 */ /* 0x000fea0003800000 */
.L_x_6572:
        /* <DEDUP_REMOVED lines=46> */
.L_x_6571:
        /* <DEDUP_REMOVED lines=53> */
.L_x_6576:
        /* <DEDUP_REMOVED lines=27> */
.L_x_6580:
        /* <DEDUP_REMOVED lines=139> */
.L_x_6579:
        /* <DEDUP_REMOVED lines=78> */
.L_x_6581:
[----:B------:R-:W-:-:S04]  /*93e0*/  ISETP.NE.U32.AND P3, PT, R40, RZ, PT ;  /* 0x000000ff2800720c */ /* 0x000fc80003f65070 */
[----:B------:R-:W-:-:S13]  /*93f0*/  ISETP.NE.OR.EX P0, PT, R38, RZ, P0, P3 ;  /* 0x000000ff2600720c */ /* 0x000fda0000705730 */
[----:B------:R-:W-:Y:S05]  /*9400*/  @!P0 BRA `(.L_x_6577) ;  /* 0x0000000000ac8947 */ /* 0x000fea0003800000 */
.L_x_6578:
        /* <DEDUP_REMOVED lines=43> */
.L_x_6577:
        /* <DEDUP_REMOVED lines=48> */
.L_x_6582:
        /* <DEDUP_REMOVED lines=27> */
.L_x_6586:
        /* <DEDUP_REMOVED lines=139> */
.L_x_6585:
        /* <DEDUP_REMOVED lines=77> */
.L_x_6587:
[----:B------:R-:W-:-:S04]  /*a8f0*/  ISETP.NE.U32.AND P1, PT, R38, RZ, PT ;  /* 0x000000ff2600720c */ /* 0x000fc80003f25070 */
[----:B------:R-:W-:-:S13]  /*a900*/  ISETP.NE.OR.EX P0, PT, R40, RZ, P0, P1 ;  /* 0x000000ff2800720c */ /* 0x000fda0000705710 */
[----:B------:R-:W-:Y:S05]  /*a910*/  @!P0 BRA `(.L_x_6583) ;  /* 0x0000000000ac8947 */ /* 0x000fea0003800000 */
.L_x_6584:
        /* <DEDUP_REMOVED lines=43> */
.L_x_6583:
        /* <DEDUP_REMOVED lines=48> */
.L_x_6540:
        /* <DEDUP_REMOVED lines=23> */
.L_x_6539:
        /* <DEDUP_REMOVED lines=116> */
.L_x_6594:
        /* <DEDUP_REMOVED lines=140> */
.L_x_6593:
        /* <DEDUP_REMOVED lines=78> */
.L_x_6595:
[----:B------:R-:W-:-:S04]  /*c520*/  ISETP.NE.U32.AND P2, PT, RZ, UR9, PT ;  /* 0x00000009ff007c0c */ /* 0x000fc8000bf45070 */
[----:B------:R-:W-:-:S13]  /*c530*/  ISETP.NE.OR.EX P0, PT, RZ, UR15, P0, P2 ;  /* 0x0000000fff007c0c */ /* 0x000fda0008705720 */
[----:B------:R-:W-:Y:S05]  /*c540*/  @!P0 BRA `(.L_x_6591) ;  /* 0x0000000000ac8947 */ /* 0x000fea0003800000 */
.L_x_6592:
        /* <DEDUP_REMOVED lines=43> */
.L_x_6591:
        /* <DEDUP_REMOVED lines=51> */
.L_x_6590:
[----:B------:R-:W-:Y:S05]  /*cb30*/  BSYNC B0 ;  /* 0x0000000000007941 */ /* 0x000fea0003800000 */
.L_x_6589:
        /* <DEDUP_REMOVED lines=47> */
.L_x_6601:
        /* <DEDUP_REMOVED lines=142> */
.L_x_6600:
        /* <DEDUP_REMOVED lines=80> */
.L_x_6602:
[----:B------:R-:W-:-:S04]  /*dc10*/  ISETP.NE.U32.AND P2, PT, RZ, UR9, PT ;  /* 0x00000009ff007c0c */ /* 0x000fc8000bf45070 */
[----:B------:R-:W-:-:S13]  /*dc20*/  ISETP.NE.OR.EX P0, PT, RZ, UR12, P0, P2 ;  /* 0x0000000cff007c0c */ /* 0x000fda0008705720 */
[----:B------:R-:W-:Y:S05]  /*dc30*/  @!P0 BRA `(.L_x_6598) ;  /* 0x0000000000ac8947 */ /* 0x000fea0003800000 */
.L_x_6599:
        /* <DEDUP_REMOVED lines=43> */
.L_x_6598:
        /* <DEDUP_REMOVED lines=52> */
.L_x_6597:
[----:B------:R-:W-:Y:S05]  /*e230*/  BSYNC B0 ;  /* 0x0000000000007941 */ /* 0x000fea0003800000 */
.L_x_6596:
        /* <DEDUP_REMOVED lines=46> */
.L_x_6608:
        /* <DEDUP_REMOVED lines=141> */
.L_x_6607:
        /* <DEDUP_REMOVED lines=79> */
.L_x_6609:
[----:B------:R-:W-:-:S04]  /*f2e0*/  ISETP.NE.U32.AND P2, PT, RZ, UR9, PT ;  /* 0x00000009ff007c0c */ /* 0x000fc8000bf45070 */
[----:B------:R-:W-:-:S13]  /*f2f0*/  ISETP.NE.OR.EX P0, PT, RZ, UR10, P0, P2 ;  /* 0x0000000aff007c0c */ /* 0x000fda0008705720 */
[----:B------:R-:W-:Y:S05]  /*f300*/  @!P0 BRA `(.L_x_6605) ;  /* 0x0000000000b08947 */ /* 0x000fea0003800000 */
.L_x_6606:
        /* <DEDUP_REMOVED lines=44> */
.L_x_6605:
        /* <DEDUP_REMOVED lines=57> */
.L_x_6604:
[----:B------:R-:W-:Y:S05]  /*f960*/  BSYNC B0 ;  /* 0x0000000000007941 */ /* 0x000fea0003800000 */
.L_x_6603:
        /* <DEDUP_REMOVED lines=43> */
.L_x_6615:
        /* <DEDUP_REMOVED lines=142> */
.L_x_6614:
        /* <DEDUP_REMOVED lines=80> */
.L_x_6616:
[----:B------:R-:W-:-:S04]  /*10a00*/  ISETP.NE.U32.AND P2, PT, RZ, UR12, PT ;  /* 0x0000000cff007c0c */ /* 0x000fc8000bf45070 */
[----:B------:R-:W-:-:S13]  /*10a10*/  ISETP.NE.OR.EX P0, PT, RZ, UR11, P0, P2 ;  /* 0x0000000bff007c0c */ /* 0x000fda0008705720 */
[----:B------:R-:W-:Y:S05]  /*10a20*/  @!P0 BRA `(.L_x_6612) ;  /* 0x0000000000b48947 */ /* 0x000fea0003800000 */
.L_x_6613:
        /* <DEDUP_REMOVED lines=45> */
.L_x_6612:
        /* <DEDUP_REMOVED lines=56> */
.L_x_6611:
[----:B------:R-:W-:Y:S05]  /*11080*/  BSYNC B0 ;  /* 0x0000000000007941 */ /* 0x000fea0003800000 */
.L_x_6610:
        /* <DEDUP_REMOVED lines=44> */
.L_x_6622:
        /* <DEDUP_REMOVED lines=142> */
.L_x_6621:
        /* <DEDUP_REMOVED lines=80> */
.L_x_6623:
[----:B------:R-:W-:-:S04]  /*12130*/  ISETP.NE.U32.AND P2, PT, RZ, UR10, PT ;  /* 0x0000000aff007c0c */ /* 0x000fc8000bf45070 */
[----:B------:R-:W-:-:S13]  /*12140*/  ISETP.NE.OR.EX P0, PT, RZ, UR11, P0, P2 ;  /* 0x0000000bff007c0c */ /* 0x000fda0008705720 */
[----:B------:R-:W-:Y:S05]  /*12150*/  @!P0 BRA `(.L_x_6619) ;  /* 0x0000000000b48947 */ /* 0x000fea0003800000 */
.L_x_6620:
        /* <DEDUP_REMOVED lines=45> */
.L_x_6619:
        /* <DEDUP_REMOVED lines=56> */
.L_x_6618:
[----:B------:R-:W-:Y:S05]  /*127b0*/  BSYNC B0 ;  /* 0x0000000000007941 */ /* 0x000fea0003800000 */
.L_x_6617:
        /* <DEDUP_REMOVED lines=44> */
.L_x_6629:
        /* <DEDUP_REMOVED lines=145> */
.L_x_6628:
        /* <DEDUP_REMOVED lines=78> */
.L_x_6630:
[----:B------:R-:W-:-:S04]  /*13870*/  ISETP.NE.U32.AND P2, PT, RZ, UR10, PT ;  /* 0x0000000aff007c0c */ /* 0x000fc8000bf45070 */
[----:B------:R-:W-:-:S13]  /*13880*/  ISETP.NE.OR.EX P0, PT, RZ, UR11, P0, P2 ;  /* 0x0000000bff007c0c */ /* 0x000fda0008705720 */
[----:B------:R-:W-:Y:S05]  /*13890*/  @!P0 BRA `(.L_x_6626) ;  /* 0x0000000000b08947 */ /* 0x000fea0003800000 */
.L_x_6627:
        /* <DEDUP_REMOVED lines=44> */
.L_x_6626:
        /* <DEDUP_REMOVED lines=55> */
.L_x_6625:
[----:B------:R-:W-:Y:S05]  /*13ed0*/  BSYNC B0 ;  /* 0x0000000000007941 */ /* 0x000fea0003800000 */
.L_x_6624:
        /* <DEDUP_REMOVED lines=44> */
.L_x_6636:
        /* <DEDUP_REMOVED lines=140> */
.L_x_6635:
        /* <DEDUP_REMOVED lines=78> */
.L_x_6637:
[----:B------:R-:W-:-:S04]  /*14f40*/  ISETP.NE.U32.AND P2, PT, RZ, UR13, PT ;  /* 0x0000000dff007c0c */ /* 0x000fc8000bf45070 */
[----:B------:R-:W-:-:S13]  /*14f50*/  ISETP.NE.OR.EX P0, PT, RZ, UR14, P0, P2 ;  /* 0x0000000eff007c0c */ /* 0x000fda0008705720 */
[----:B------:R-:W-:Y:S05]  /*14f60*/  @!P0 BRA `(.L_x_6633) ;  /* 0x0000000000ac8947 */ /* 0x000fea0003800000 */
.L_x_6634:
        /* <DEDUP_REMOVED lines=43> */
.L_x_6633:
        /* <DEDUP_REMOVED lines=54> */
.L_x_6632:
[----:B------:R-:W-:Y:S05]  /*15580*/  BSYNC B0 ;  /* 0x0000000000007941 */ /* 0x000fea0003800000 */
.L_x_6631:
        /* <DEDUP_REMOVED lines=42> */
.L_x_6642:
        /* <DEDUP_REMOVED lines=141> */
.L_x_6641:
        /* <DEDUP_REMOVED lines=78> */
.L_x_6643:
[----:B------:R-:W-:-:S04]  /*165e0*/  ISETP.NE.U32.AND P2, PT, RZ, UR14, PT ;  /* 0x0000000eff007c0c */ /* 0x000fc8000bf45070 */
[----:B------:R-:W-:-:S13]  /*165f0*/  ISETP.NE.OR.EX P0, PT, RZ, UR15, P0, P2 ;  /* 0x0000000fff007c0c */ /* 0x000fda0008705720 */
[----:B------:R-:W-:Y:S05]  /*16600*/  @!P0 BRA `(.L_x_6639) ;  /* 0x0000000000ac8947 */ /* 0x000fea0003800000 */
.L_x_6640:
        /* <DEDUP_REMOVED lines=43> */
.L_x_6639:
        /* <DEDUP_REMOVED lines=55> */
.L_x_6638:
[----:B------:R-:W-:Y:S05]  /*16c30*/  BSYNC B0 ;  /* 0x0000000000007941 */ /* 0x000fea0003800000 */
.L_x_6588:
        /* <DEDUP_REMOVED lines=24> */
.L_x_6646:
[----:B------:R-:W-:-:S13]  /*16dc0*/  ISETP.GE.AND P0, PT, R0, UR4, PT ;  /* 0x0000000400007c0c */ /* 0x000fda000bf06270 */
[----:B------:R-:W-:Y:S05]  /*16dd0*/  @P0 BRA `(.L_x_6648) ;  /* 0x0000000000300947 */ /* 0x000fea0003800000 */
[----:B01----:R-:W0:Y:S01]  /*16de0*/  LDC.64 R2, c[0x0][0x248] ;  /* 0x00009200ff027b82 */ /* 0x003e220000000a00 */
[C---:B------:R-:W-:Y:S01]  /*16df0*/  VIADD R5, R0.reuse, UR8 ;  /* 0x0000000800057c36 */ /* 0x040fe20008000000 */
[----:B------:R-:W-:-:S03]  /*16e00*/  IADD3 R0, R0, 0x80, RZ ;  /* 0x0000008000007810 */ /* 0x000fc60007ffe0ff */
[----:B0-----:R-:W-:-:S05]  /*16e10*/  IMAD.WIDE.U32 R2, R5, 0x8, R2 ;  /* 0x0000000805027825 */ /* 0x001fca00078e0002 */
[----:B------:R1:W-:Y:S02]  /*16e20*/  STG.E.64 desc[UR6][R2.64], R8 ;  /* 0x0000000802007986 */ /* 0x0003e4000c101b06 */
.L_x_6647:
[----:B------:R-:W-:-:S13]  /*16e30*/  ISETP.GE.AND P0, PT, R0, UR4, PT ;  /* 0x0000000400007c0c */ /* 0x000fda000bf06270 */
[----:B------:R-:W-:Y:S05]  /*16e40*/  @P0 BRA `(.L_x_6649) ;  /* 0x0000000000340947 */ /* 0x000fea0003800000 */
[----:B01----:R-:W0:Y:S01]  /*16e50*/  LDC.64 R2, c[0x0][0x248] ;  /* 0x00009200ff027b82 */ /* 0x003e220000000a00 */
[C---:B------:R-:W-:Y:S01]  /*16e60*/  IADD3 R5, R0.reuse, UR8, RZ ;  /* 0x0000000800057c10 */ /* 0x040fe2000fffe0ff */
[----:B------:R-:W-:-:S04]  /*16e70*/  VIADD R0, R0, 0x80 ;  /* 0x0000008000007836 */ /* 0x000fc80000000000 */
[----:B0-----:R-:W-:-:S05]  /*16e80*/  IMAD.WIDE.U32 R2, R5, 0x8, R2 ;  /* 0x0000000805027825 */ /* 0x001fca00078e0002 */
[----:B------:R2:W-:Y:S02]  /*16e90*/  STG.E.64 desc[UR6][R2.64], R10 ;  /* 0x0000000a02007986 */ /* 0x0005e4000c101b06 */
.L_x_6648:
        /* <DEDUP_REMOVED lines=8> */
.L_x_6649:
[----:B------:R-:W-:Y:S05]  /*16f20*/  BSYNC B1 ;  /* 0x0000000000017941 */ /* 0x000fea0003800000 */
.L_x_6645:
[----:B------:R-:W-:-:S13]  /*16f30*/  ISETP.GE.AND P0, PT, R0, UR4, PT ;  /* 0x0000000400007c0c */ /* 0x000fda000bf06270 */
[----:B012---:R-:W0:Y:S01]  /*16f40*/  @!P0 LDC.64 R2, c[0x0][0x248] ;  /* 0x00009200ff028b82 */ /* 0x007e220000000a00 */
[C---:B------:R-:W-:Y:S01]  /*16f50*/  @!P0 VIADD R5, R0.reuse, UR8 ;  /* 0x0000000800058c36 */ /* 0x040fe20008000000 */
[----:B------:R-:W-:-:S03]  /*16f60*/  @!P0 IADD3 R0, R0, 0x80, RZ ;  /* 0x0000008000008810 */ /* 0x000fc60007ffe0ff */
[----:B0-----:R-:W-:-:S05]  /*16f70*/  @!P0 IMAD.WIDE.U32 R2, R5, 0x8, R2 ;  /* 0x0000000805028825 */ /* 0x001fca00078e0002 */
[----:B------:R3:W-:Y:S02]  /*16f80*/  @!P0 STG.E.64 desc[UR6][R2.64], R40 ;  /* 0x0000002802008986 */ /* 0x0007e4000c101b06 */
.L_x_6650:
[----:B------:R-:W-:Y:S05]  /*16f90*/  BSYNC B0 ;  /* 0x0000000000007941 */ /* 0x000fea0003800000 */
.L_x_6644:
        /* <DEDUP_REMOVED lines=8> */
.L_x_6651:
        /* <DEDUP_REMOVED lines=14> */
.L_x_18576:


//--------------------- .text._ZN2at6native29vectorized_elementwise_kernelILi8EZZNS0_73_GLOBAL__N__c8866d80_35_SparseBinaryOpIntersectionKernel_cu_9e10b42f_311142_sparse_binary_op_intersection_kernel_implINS2_18CUDAKernelLauncherENS2_36CUDAValueSelectionIntersectionKernelINS2_9LhsProjOpEEElLl0EEEvRNS_6TensorERKS8_SB_RKSt6vectorIlSaIlEERKSt8optionalIS8_ESK_bbENKUlvE1_clEvEUllE_St5arrayIPcLm2EEEEviT0_T1_ --------------------------
	.section	.text._ZN2at6native29vectorized_elementwise_kernelILi8EZZNS0_73_GLOBAL__N__c8866d80_35_SparseBinaryOpIntersectionKernel_cu_9e10b42f_311142_sparse_binary_op_intersection_kernel_implINS2_18CUDAKernelLauncherENS2_36CUDAValueSelectionIntersectionKernelINS2_9LhsProjOpEEElLl0EEEvRNS_6TensorERKS8_SB_RKSt6vectorIlSaIlEERKSt8optionalIS8_ESK_bbENKUlvE1_clEvEUllE_St5arrayIPcLm2EEEEviT0_T1_,"ax",@progbits
	.align	128
        .global         _ZN2at6native29vectorized_elementwise_kernelILi8EZZNS0_73_GLOBAL__N__c8866d80_35_SparseBinaryOpIntersectionKernel_cu_9e10b42f_311142_sparse_binary_op_intersection_kernel_implINS2_18CUDAKernelLauncherENS2_36CUDAValueSelectionIntersectionKernelINS2_9LhsProjOpEEElLl0EEEvRNS_6TensorERKS8_SB_RKSt6vectorIlSaIlEERKSt8optionalIS8_ESK_bbENKUlvE1_clEvEUllE_St5arrayIPcLm2EEEEviT0_T1_
        .type           _ZN2at6native29vectorized_elementwise_kernelILi8EZZNS0_73_GLOBAL__N__c8866d80_35_SparseBinaryOpIntersectionKernel_cu_9e10b42f_311142_sparse_binary_op_intersection_kernel_implINS2_18CUDAKernelLauncherENS2_36CUDAValueSelectionIntersectionKernelINS2_9LhsProjOpEEElLl0EEEvRNS_6TensorERKS8_SB_RKSt6vectorIlSaIlEERKSt8optionalIS8_ESK_bbENKUlvE1_clEvEUllE_St5arrayIPcLm2EEEEviT0_T1_,@function
        .size           _ZN2at6native29vectorized_elementwise_kernelILi8EZZNS0_73_GLOBAL__N__c8866d80_35_SparseBinaryOpIntersectionKernel_cu_9e10b42f_311142_sparse_binary_op_intersection_kernel_implINS2_18CUDAKernelLauncherENS2_36CUDAValueSelectionIntersectionKernelINS2_9LhsProjOpEEElLl0EEEvRNS_6TensorERKS8_SB_RKSt6vectorIlSaIlEERKSt8optionalIS8_ESK_bbENKUlvE1_clEvEUllE_St5arrayIPcLm2EEEEviT0_T1_,(.L_x_18577 - _ZN2at6native29vectorized_elementwise_kernelILi8EZZNS0_73_GLOBAL__N__c8866d80_35_SparseBinaryOpIntersectionKernel_cu_9e10b42f_311142_sparse_binary_op_intersection_kernel_implINS2_18CUDAKernelLauncherENS2_36CUDAValueSelectionIntersectionKernelINS2_9LhsProjOpEEElLl0EEEvRNS_6TensorERKS8_SB_RKSt6vectorIlSaIlEERKSt8optionalIS8_ESK_bbENKUlvE1_clEvEUllE_St5arrayIPcLm2EEEEviT0_T1_)
        .other          _ZN2at6native29vectorized_elementwise_kernelILi8EZZNS0_73_GLOBAL__N__c8866d80_35_SparseBinaryOpIntersectionKernel_cu_9e10b42f_311142_sparse_binary_op_intersection_kernel_implINS2_18CUDAKernelLauncherENS2_36CUDAValueSelectionIntersectionKernelINS2_9LhsProjOpEEElLl0EEEvRNS_6TensorERKS8_SB_RKSt6vectorIlSaIlEERKSt8optionalIS8_ESK_bbENKUlvE1_clEvEUllE_St5arrayIPcLm2EEEEviT0_T1_,@"STO_CUDA_ENTRY STV_DEFAULT"
_ZN2at6native29vectorized_elementwise_kernelILi8EZZNS0_73_GLOBAL__N__c8866d80_35_SparseBinaryOpIntersectionKernel_cu_9e10b42f_311142_sparse_binary_op_intersection_kernel_implINS2_18CUDAKernelLauncherENS2_36CUDAValueSelectionIntersectionKernelINS2_9LhsProjOpEEElLl0EEEvRNS_6TensorERKS8_SB_RKSt6vectorIlSaIlEERKSt8optionalIS8_ESK_bbENKUlvE1_clEvEUllE_St5arrayIPcLm2EEEEviT0_T1_:
.text._ZN2at6native29vectorized_elementwise_kernelILi8EZZNS0_73_GLOBAL__N__c8866d80_35_SparseBinaryOpIntersectionKernel_cu_9e10b42f_311142_sparse_binary_op_intersection_kernel_implINS2_18CUDAKernelLauncherENS2_36CUDAValueSelectionIntersectionKernelINS2_9LhsProjOpEEElLl0EEEvRNS_6TensorERKS8_SB_RKSt6vectorIlSaIlEERKSt8optionalIS8_ESK_bbENKUlvE1_clEvEUllE_St5arrayIPcLm2EEEEviT0_T1_:
        /* <DEDUP_REMOVED lines=71> */
.L_x_6657:
        /* <DEDUP_REMOVED lines=144> */
.L_x_6656:
        /* <DEDUP_REMOVED lines=80> */
.L_x_6658:
[----:B------:R-:W-:-:S04]  /*1270*/  ISETP.NE.U32.AND P2, PT, R3, RZ, PT ;  /* 0x000000ff0300720c */ /* 0x000fc80003f45070 */
[----:B------:R-:W-:-:S13]  /*1280*/  ISETP.NE.OR.EX P0, PT, R2, RZ, P0, P2 ;  /* 0x000000ff0200720c */ /* 0x000fda0000705720 */
[----:B------:R-:W-:Y:S05]  /*1290*/  @!P0 BRA `(.L_x_6654) ;  /* 0x0000000000c08947 */ /* 0x000fea0003800000 */
.L_x_6655:
        /* <DEDUP_REMOVED lines=48> */
.L_x_6654:
        /* <DEDUP_REMOVED lines=59> */
.L_x_6659:
        /* <DEDUP_REMOVED lines=27> */
.L_x_6663:
        /* <DEDUP_REMOVED lines=139> */
.L_x_6662:
        /* <DEDUP_REMOVED lines=78> */
.L_x_6664:
[----:B------:R-:W-:-:S04]  /*2890*/  ISETP.NE.U32.AND P3, PT, R3, RZ, PT ;  /* 0x000000ff0300720c */ /* 0x000fc80003f65070 */
[----:B------:R-:W-:-:S13]  /*28a0*/  ISETP.NE.OR.EX P0, PT, R2, RZ, P0, P3 ;  /* 0x000000ff0200720c */ /* 0x000fda0000705730 */
[----:B------:R-:W-:Y:S05]  /*28b0*/  @!P0 BRA `(.L_x_6660) ;  /* 0x0000000000ac8947 */ /* 0x000fea0003800000 */
.L_x_6661:
        /* <DEDUP_REMOVED lines=43> */
.L_x_6660:
        /* <DEDUP_REMOVED lines=49> */
.L_x_6665:
        /* <DEDUP_REMOVED lines=27> */
.L_x_6669:
        /* <DEDUP_REMOVED lines=139> */
.L_x_6668:
        /* <DEDUP_REMOVED lines=78> */
.L_x_6670:
[----:B------:R-:W-:-:S04]  /*3dc0*/  ISETP.NE.U32.AND P3, PT, R40, RZ, PT ;  /* 0x000000ff2800720c */ /* 0x000fc80003f65070 */
[----:B------:R-:W-:-:S13]  /*3dd0*/  ISETP.NE.OR.EX P0, PT, R20, RZ, P0, P3 ;  /* 0x000000ff1400720c */ /* 0x000fda0000705730 */
[----:B------:R-:W-:Y:S05]  /*3de0*/  @!P0 BRA `(.L_x_6666) ;  /* 0x0000000000ac8947 */ /* 0x000fea0003800000 */
.L_x_6667:
        /* <DEDUP_REMOVED lines=43> */
.L_x_6666:
        /* <DEDUP_REMOVED lines=48> */
.L_x_6671:
        /* <DEDUP_REMOVED lines=28> */
.L_x_6675:
        /* <DEDUP_REMOVED lines=141> */
.L_x_6674:
        /* <DEDUP_REMOVED lines=80> */
.L_x_6676:
[----:B------:R-:W-:-:S04]  /*5330*/  ISETP.NE.U32.AND P3, PT, R41, RZ, PT ;  /* 0x000000ff2900720c */ /* 0x000fc80003f65070 */
[----:B------:R-:W-:-:S13]  /*5340*/  ISETP.NE.OR.EX P0, PT, R40, RZ, P0, P3 ;  /* 0x000000ff2800720c */ /* 0x000fda0000705730 */
[----:B------:R-:W-:Y:S05]  /*5350*/  @!P0 BRA `(.L_x_6672) ;  /* 0x0000000000b88947 */ /* 0x000fea0003800000 */
.L_x_6673:
        /* <DEDUP_REMOVED lines=46> */
.L_x_6672:
        /* <DEDUP_REMOVED lines=53> */
.L_x_6677:
        /* <DEDUP_REMOVED lines=27> */
.L_x_6681:
        /* <DEDUP_REMOVED lines=139> */
.L_x_6680:
        /* <DEDUP_REMOVED lines=78> */
.L_x_6682:
[----:B------:R-:W-:-:S04]  /*68d0*/  ISETP.NE.U32.AND P3, PT, R40, RZ, PT ;  /* 0x000000ff2800720c */ /* 0x000fc80003f65070 */
[----:B------:R-:W-:-:S13]  /*68e0*/  ISETP.NE.OR.EX P0, PT, R32, RZ, P0, P3 ;  /* 0x000000ff2000720c */ /* 0x000fda0000705730 */
[----:B------:R-:W-:Y:S05]  /*68f0*/  @!P0 BRA `(.L_x_6678) ;  /* 0x0000000000ac8947 */ /* 0x000fea0003800000 */
.L_x_6679:
        /* <DEDUP_REMOVED lines=43> */
.L_x_6678:
        /* <DEDUP_REMOVED lines=48> */
.L_x_6683:
        /* <DEDUP_REMOVED lines=28> */
.L_x_6687:
        /* <DEDUP_REMOVED lines=141> */
.L_x_6686:
        /* <DEDUP_REMOVED lines=80> */
.L_x_6688:
[----:B------:R-:W-:-:S04]  /*7e40*/  ISETP.NE.U32.AND P3, PT, R41, RZ, PT ;  /* 0x000000ff2900720c */ /* 0x000fc80003f65070 */
[----:B------:R-:W-:-:S13]  /*7e50*/  ISETP.NE.OR.EX P0, PT, R40, RZ, P0, P3 ;  /* 0x000000ff2800720c */ /* 0x000fda0000705730 */
[----:B------:R-:W-:Y:S05]  /*7e60*/  @!P0 BRA `(.L_x_6684) ;  /* 0x0000000000b88947 */ /* 0x000fea0003800000 */
.L_x_6685:
        /* <DEDUP_REMOVED lines=46> */
.L_x_6684:
        /* <DEDUP_REMOVED lines=53> */
.L_x_6689:
        /* <DEDUP_REMOVED lines=27> */
.L_x_6693:
        /* <DEDUP_REMOVED lines=139> */
.L_x_6692:
        /* <DEDUP_REMOVED lines=78> */
.L_x_6694:
[----:B------:R-:W-:-:S04]  /*93e0*/  ISETP.NE.U32.AND P3, PT, R40, RZ, PT ;  /* 0x000000ff2800720c */ /* 0x000fc80003f65070 */
[----:B------:R-:W-:-:S13]  /*93f0*/  ISETP.NE.OR.EX P0, PT, R38, RZ, P0, P3 ;  /* 0x000000ff2600720c */ /* 0x000fda0000705730 */
[----:B------:R-:W-:Y:S05]  /*9400*/  @!P0 BRA `(.L_x_6690) ;  /* 0x0000000000ac8947 */ /* 0x000fea0003800000 */
.L_x_6691:
        /* <DEDUP_REMOVED lines=43> */
.L_x_6690:
        /* <DEDUP_REMOVED lines=48> */
.L_x_6695:
        /* <DEDUP_REMOVED lines=27> */
.L_x_6699:
        /* <DEDUP_REMOVED lines=139> */
.L_x_6698:
        /* <DEDUP_REMOVED lines=77> */
.L_x_6700:
[----:B------:R-:W-:-:S04]  /*a8f0*/  ISETP.NE.U32.AND P1, PT, R38, RZ, PT ;  /* 0x000000ff2600720c */ /* 0x000fc80003f25070 */
[----:B------:R-:W-:-:S13]  /*a900*/  ISETP.NE.OR.EX P0, PT, R40, RZ, P0, P1 ;  /* 0x000000ff2800720c */ /* 0x000fda0000705710 */
[----:B------:R-:W-:Y:S05]  /*a910*/  @!P0 BRA `(.L_x_6696) ;  /* 0x0000000000ac8947 */ /* 0x000fea0003800000 */
.L_x_6697:
        /* <DEDUP_REMOVED lines=43> */
.L_x_6696:
        /* <DEDUP_REMOVED lines=48> */
.L_x_6653:
        /* <DEDUP_REMOVED lines=23> */
.L_x_6652:
        /* <DEDUP_REMOVED lines=116> */
.L_x_6707:
        /* <DEDUP_REMOVED lines=140> */
.L_x_6706:
        /* <DEDUP_REMOVED lines=78> */
.L_x_6708:
[----:B------:R-:W-:-:S04]  /*c520*/  ISETP.NE.U32.AND P2, PT, RZ, UR9, PT ;  /* 0x00000009ff007c0c */ /* 0x000fc8000bf45070 */
[----:B------:R-:W-:-:S13]  /*c530*/  ISETP.NE.OR.EX P0, PT, RZ, UR15, P0, P2 ;  /* 0x0000000fff007c0c */ /* 0x000fda0008705720 */
[----:B------:R-:W-:Y:S05]  /*c540*/  @!P0 BRA `(.L_x_6704) ;  /* 0x0000000000ac8947 */ /* 0x000fea0003800000 */
.L_x_6705:
        /* <DEDUP_REMOVED lines=43> */
.L_x_6704:
        /* <DEDUP_REMOVED lines=51> */
.L_x_6703:
[----:B------:R-:W-:Y:S05]  /*cb30*/  BSYNC B0 ;  /* 0x0000000000007941 */ /* 0x000fea0003800000 */
.L_x_6702:
        /* <DEDUP_REMOVED lines=47> */
.L_x_6714:
        /* <DEDUP_REMOVED lines=142> */
.L_x_6713:
        /* <DEDUP_REMOVED lines=80> */
.L_x_6715:
[----:B------:R-:W-:-:S04]  /*dc10*/  ISETP.NE.U32.AND P2, PT, RZ, UR9, PT ;  /* 0x00000009ff007c0c */ /* 0x000fc8000bf45070 */
[----:B------:R-:W-:-:S13]  /*dc20*/  ISETP.NE.OR.EX P0, PT, RZ, UR12, P0, P2 ;  /* 0x0000000cff007c0c */ /* 0x000fda0008705720 */
[----:B------:R-:W-:Y:S05]  /*dc30*/  @!P0 BRA `(.L_x_6711) ;  /* 0x0000000000ac8947 */ /* 0x000fea0003800000 */
.L_x_6712:
        /* <DEDUP_REMOVED lines=43> */
.L_x_6711:
        /* <DEDUP_REMOVED lines=52> */
.L_x_6710:
[----:B------:R-:W-:Y:S05]  /*e230*/  BSYNC B0 ;  /* 0x0000000000007941 */ /* 0x000fea0003800000 */
.L_x_6709:
        /* <DEDUP_REMOVED lines=46> */
.L_x_6721:
        /* <DEDUP_REMOVED lines=141> */
.L_x_6720:
        /* <DEDUP_REMOVED lines=79> */
.L_x_6722:
[----:B------:R-:W-:-:S04]  /*f2e0*/  ISETP.NE.U32.AND P2, PT, RZ, UR9, PT ;  /* 0x00000009ff007c0c */ /* 0x000fc8000bf45070 */
[----:B------:R-:W-:-:S13]  /*f2f0*/  ISETP.NE.OR.EX P0, PT, RZ, UR10, P0, P2 ;  /* 0x0000000aff007c0c */ /* 0x000fda0008705720 */
[----:B------:R-:W-:Y:S05]  /*f300*/  @!P0 BRA `(.L_x_6718) ;  /* 0x0000000000b08947 */ /* 0x000fea0003800000 */
.L_x_6719:
        /* <DEDUP_REMOVED lines=44> */
.L_x_6718:
        /* <DEDUP_REMOVED lines=57> */
.L_x_6717:
[----:B------:R-:W-:Y:S05]  /*f960*/  BSYNC B0 ;  /* 0x0000000000007941 */ /* 0x000fea0003800000 */
.L_x_6716:
        /* <DEDUP_REMOVED lines=43> */
.L_x_6728:
        /* <DEDUP_REMOVED lines=142> */
.L_x_6727:
        /* <DEDUP_REMOVED lines=80> */
.L_x_6729:
[----:B------:R-:W-:-:S04]  /*10a00*/  ISETP.NE.U32.AND P2, PT, RZ, UR12, PT ;  /* 0x0000000cff007c0c */ /* 0x000fc8000bf45070 */
[----:B------:R-:W-:-:S13]  /*10a10*/  ISETP.NE.OR.EX P0, PT, RZ, UR11, P0, P2 ;  /* 0x0000000bff007c0c */ /* 0x000fda0008705720 */
[----:B------:R-:W-:Y:S05]  /*10a20*/  @!P0 BRA `(.L_x_6725) ;  /* 0x0000000000b48947 */ /* 0x000fea0003800000 */
.L_x_6726:
        /* <DEDUP_REMOVED lines=45> */
.L_x_6725:
        /* <DEDUP_REMOVED lines=56> */
.L_x_6724:
[----:B------:R-:W-:Y:S05]  /*11080*/  BSYNC B0 ;  /* 0x0000000000007941 */ /* 0x000fea0003800000 */
.L_x_6723:
        /* <DEDUP_REMOVED lines=44> */
.L_x_6735:
        /* <DEDUP_REMOVED lines=142> */
.L_x_6734:
        /* <DEDUP_REMOVED lines=80> */
.L_x_6736:
[----:B------:R-:W-:-:S04]  /*12130*/  ISETP.NE.U32.AND P2, PT, RZ, UR10, PT ;  /* 0x0000000aff007c0c */ /* 0x000fc8000bf45070 */
[----:B------:R-:W-:-:S13]  /*12140*/  ISETP.NE.OR.EX P0, PT, RZ, UR11, P0, P2 ;  /* 0x0000000bff007c0c */ /* 0x000fda0008705720 */
[----:B------:R-:W-:Y:S05]  /*12150*/  @!P0 BRA `(.L_x_6732) ;  /* 0x0000000000b48947 */ /* 0x000fea0003800000 */
.L_x_6733:
        /* <DEDUP_REMOVED lines=45> */
.L_x_6732:
        /* <DEDUP_REMOVED lines=56> */
.L_x_6731:
[----:B------:R-:W-:Y:S05]  /*127b0*/  BSYNC B0 ;  /* 0x0000000000007941 */ /* 0x000fea0003800000 */
.L_x_6730:
        /* <DEDUP_REMOVED lines=44> */
.L_x_6742:
        /* <DEDUP_REMOVED lines=145> */
.L_x_6741:
        /* <DEDUP_REMOVED lines=78> */
.L_x_6743:
[----:B------:R-:W-:-:S04]  /*13870*/  ISETP.NE.U32.AND P2, PT, RZ, UR10, PT ;  /* 0x0000000aff007c0c */ /* 0x000fc8000bf45070 */
[----:B------:R-:W-:-:S13]  /*13880*/  ISETP.NE.OR.EX P0, PT, RZ, UR11, P0, P2 ;  /* 0x0000000bff007c0c */ /* 0x000fda0008705720 */
[----:B------:R-:W-:Y:S05]  /*13890*/  @!P0 BRA `(.L_x_6739) ;  /* 0x0000000000b08947 */ /* 0x000fea0003800000 */
.L_x_6740:
        /* <DEDUP_REMOVED lines=44> */
.L_x_6739:
        /* <DEDUP_REMOVED lines=55> */
.L_x_6738:
[----:B------:R-:W-:Y:S05]  /*13ed0*/  BSYNC B0 ;  /* 0x0000000000007941 */ /* 0x000fea0003800000 */
.L_x_6737:
        /* <DEDUP_REMOVED lines=44> */
.L_x_6749:
        /* <DEDUP_REMOVED lines=140> */
.L_x_6748:
        /* <DEDUP_REMOVED lines=78> */
.L_x_6750:
[----:B------:R-:W-:-:S04]  /*14f40*/  ISETP.NE.U32.AND P2, PT, RZ, UR13, PT ;  /* 0x0000000dff007c0c */ /* 0x000fc8000bf45070 */
[----:B------:R-:W-:-:S13]  /*14f50*/  ISETP.NE.OR.EX P0, PT, RZ, UR14, P0, P2 ;  /* 0x0000000eff007c0c */ /* 0x000fda0008705720 */
[----:B------:R-:W-:Y:S05]  /*14f60*/  @!P0 BRA `(.L_x_6746) ;  /* 0x0000000000ac8947 */ /* 0x000fea0003800000 */
.L_x_6747:
        /* <DEDUP_REMOVED lines=43> */
.L_x_6746:
        /* <DEDUP_REMOVED lines=54> */
.L_x_6745:
[----:B------:R-:W-:Y:S05]  /*15580*/  BSYNC B0 ;  /* 0x0000000000007941 */ /* 0x000fea0003800000 */
.L_x_6744:
        /* <DEDUP_REMOVED lines=42> */
.L_x_6755:
        /* <DEDUP_REMOVED lines=141> */
.L_x_6754:
        /* <DEDUP_REMOVED lines=78> */
.L_x_6756:
[----:B------:R-:W-:-:S04]  /*165e0*/  ISETP.NE.U32.AND P2, PT, RZ, UR14, PT ;  /* 0x0000000eff007c0c */ /* 0x000fc8000bf45070 */
[----:B------:R-:W-:-:S13]  /*165f0*/  ISETP.NE.OR.EX P0, PT, RZ, UR15, P0, P2 ;  /* 0x0000000fff007c0c */ /* 0x000fda0008705720 */
[----:B------:R-:W-:Y:S05]  /*16600*/  @!P0 BRA `(.L_x_6752) ;  /* 0x0000000000ac8947 */ /* 0x000fea0003800000 */
.L_x_6753:
        /* <DEDUP_REMOVED lines=43> */
.L_x_6752:
        /* <DEDUP_REMOVED lines=55> */
.L_x_6751:
[----:B------:R-:W-:Y:S05]  /*16c30*/  BSYNC B0 ;  /* 0x0000000000007941 */ /* 0x000fea0003800000 */
.L_x_6701:
        /* <DEDUP_REMOVED lines=24> */
.L_x_6759:
[----:B------:R-:W-:-:S13]  /*16dc0*/  ISETP.GE.AND P0, PT, R0, UR4, PT ;  /* 0x0000000400007c0c */ /* 0x000fda000bf06270 */
[----:B------:R-:W-:Y:S05]  /*16dd0*/  @P0 BRA `(.L_x_6761) ;  /* 0x0000000000300947 */ /* 0x000fea0003800000 */
[----:B01----:R-:W0:Y:S01]  /*16de0*/  LDC.64 R2, c[0x0][0x248] ;  /* 0x00009200ff027b82 */ /* 0x003e220000000a00 */
[C---:B------:R-:W-:Y:S01]  /*16df0*/  VIADD R5, R0.reuse, UR8 ;  /* 0x0000000800057c36 */ /* 0x040fe20008000000 */
[----:B------:R-:W-:-:S03]  /*16e00*/  IADD3 R0, R0, 0x80, RZ ;  /* 0x0000008000007810 */ /* 0x000fc60007ffe0ff */
[----:B0-----:R-:W-:-:S05]  /*16e10*/  IMAD.WIDE.U32 R2, R5, 0x8, R2 ;  /* 0x0000000805027825 */ /* 0x001fca00078e0002 */
[----:B------:R1:W-:Y:S02]  /*16e20*/  STG.E.64 desc[UR6][R2.64], R8 ;  /* 0x0000000802007986 */ /* 0x0003e4000c101b06 */
.L_x_6760:
[----:B------:R-:W-:-:S13]  /*16e30*/  ISETP.GE.AND P0, PT, R0, UR4, PT ;  /* 0x0000000400007c0c */ /* 0x000fda000bf06270 */
[----:B------:R-:W-:Y:S05]  /*16e40*/  @P0 BRA `(.L_x_6762) ;  /* 0x0000000000340947 */ /* 0x000fea0003800000 */
[----:B01----:R-:W0:Y:S01]  /*16e50*/  LDC.64 R2, c[0x0][0x248] ;  /* 0x00009200ff027b82 */ /* 0x003e220000000a00 */
[C---:B------:R-:W-:Y:S01]  /*16e60*/  IADD3 R5, R0.reuse, UR8, RZ ;  /* 0x0000000800057c10 */ /* 0x040fe2000fffe0ff */
[----:B------:R-:W-:-:S04]  /*16e70*/  VIADD R0, R0, 0x80 ;  /* 0x0000008000007836 */ /* 0x000fc80000000000 */
[----:B0-----:R-:W-:-:S05]  /*16e80*/  IMAD.WIDE.U32 R2, R5, 0x8, R2 ;  /* 0x0000000805027825 */ /* 0x001fca00078e0002 */
[----:B------:R2:W-:Y:S02]  /*16e90*/  STG.E.64 desc[UR6][R2.64], R10 ;  /* 0x0000000a02007986 */ /* 0x0005e4000c101b06 */
.L_x_6761:
        /* <DEDUP_REMOVED lines=8> */
.L_x_6762:
[----:B------:R-:W-:Y:S05]  /*16f20*/  BSYNC B1 ;  /* 0x0000000000017941 */ /* 0x000fea0003800000 */
.L_x_6758:
[----:B------:R-:W-:-:S13]  /*16f30*/  ISETP.GE.AND P0, PT, R0, UR4, PT ;  /* 0x0000000400007c0c */ /* 0x000fda000bf06270 */
[----:B012---:R-:W0:Y:S01]  /*16f40*/  @!P0 LDC.64 R2, c[0x0][0x248] ;  /* 0x00009200ff028b82 */ /* 0x007e220000000a00 */
[C---:B------:R-:W-:Y:S01]  /*16f50*/  @!P0 VIADD R5, R0.reuse, UR8 ;  /* 0x0000000800058c36 */ /* 0x040fe20008000000 */
[----:B------:R-:W-:-:S03]  /*16f60*/  @!P0 IADD3 R0, R0, 0x80, RZ ;  /* 0x0000008000008810 */ /* 0x000fc60007ffe0ff */
[----:B0-----:R-:W-:-:S05]  /*16f70*/  @!P0 IMAD.WIDE.U32 R2, R5, 0x8, R2 ;  /* 0x0000000805028825 */ /* 0x001fca00078e0002 */
[----:B------:R3:W-:Y:S02]  /*16f80*/  @!P0 STG.E.64 desc[UR6][R2.64], R40 ;  /* 0x0000002802008986 */ /* 0x0007e4000c101b06 */
.L_x_6763:
[----:B------:R-:W-:Y:S05]  /*16f90*/  BSYNC B0 ;  /* 0x0000000000007941 */ /* 0x000fea0003800000 */
.L_x_6757:
        /* <DEDUP_REMOVED lines=8> */
.L_x_6764:
        /* <DEDUP_REMOVED lines=14> */
.L_x_18577:


//--------------------- .text._ZN2at6native18elementwise_kernelILi128ELi4EZNS0_15gpu_kernel_implIZZNS0_73_GLOBAL__N__c8866d80_35_SparseBinaryOpIntersectionKernel_cu_9e10b42f_311142_sparse_binary_op_intersection_kernel_implINS3_18CUDAKernelLauncherENS3_36CUDAValueSelectionIntersectionKernelINS3_9LhsProjOpEEElLl8EEEvRNS_6TensorERKS9_SC_RKSt6vectorIlSaIlEERKSt8optionalIS9_ESL_bbENKUlvE3_clEvEUllE_EEvRNS_18TensorIteratorBaseERKT_EUliE_EEviT1_ --------------------------
	.section	.text._ZN2at6native18elementwise_kernelILi128ELi4EZNS0_15gpu_kernel_implIZZNS0_73_GLOBAL__N__c8866d80_35_SparseBinaryOpIntersectionKernel_cu_9e10b42f_311142_sparse_binary_op_intersection_kernel_implINS3_18CUDAKernelLauncherENS3_36CUDAValueSelectionIntersectionKernelINS3_9LhsProjOpEEElLl8EEEvRNS_6TensorERKS9_SC_RKSt6vectorIlSaIlEERKSt8optionalIS9_ESL_bbENKUlvE3_clEvEUllE_EEvRNS_18TensorIteratorBaseERKT_EUliE_EEviT1_,"ax",@progbits
	.align	128
        .global         _ZN2at6native18elementwise_kernelILi128ELi4EZNS0_15gpu_kernel_implIZZNS0_73_GLOBAL__N__c8866d80_35_SparseBinaryOpIntersectionKernel_cu_9e10b42f_311142_sparse_binary_op_intersection_kernel_implINS3_18CUDAKernelLauncherENS3_36CUDAValueSelectionIntersectionKernelINS3_9LhsProjOpEEElLl8EEEvRNS_6TensorERKS9_SC_RKSt6vectorIlSaIlEERKSt8optionalIS9_ESL_bbENKUlvE3_clEvEUllE_EEvRNS_18TensorIteratorBaseERKT_EUliE_EEviT1_
        .type           _ZN2at6native18elementwise_kernelILi128ELi4EZNS0_15gpu_kernel_implIZZNS0_73_GLOBAL__N__c8866d80_35_SparseBinaryOpIntersectionKernel_cu_9e10b42f_311142_sparse_binary_op_intersection_kernel_implINS3_18CUDAKernelLauncherENS3_36CUDAValueSelectionIntersectionKernelINS3_9LhsProjOpEEElLl8EEEvRNS_6TensorERKS9_SC_RKSt6vectorIlSaIlEERKSt8optionalIS9_ESL_bbENKUlvE3_clEvEUllE_EEvRNS_18TensorIteratorBaseERKT_EUliE_EEviT1_,@function
        .size           _ZN2at6native18elementwise_kernelILi128ELi4EZNS0_15gpu_kernel_implIZZNS0_73_GLOBAL__N__c8866d80_35_SparseBinaryOpIntersectionKernel_cu_9e10b42f_311142_sparse_binary_op_intersection_kernel_implINS3_18CUDAKernelLauncherENS3_36CUDAValueSelectionIntersectionKernelINS3_9LhsProjOpEEElLl8EEEvRNS_6TensorERKS9_SC_RKSt6vectorIlSaIlEERKSt8optionalIS9_ESL_bbENKUlvE3_clEvEUllE_EEvRNS_18TensorIteratorBaseERKT_EUliE_EEviT1_,(.L_x_18578 - _ZN2at6native18elementwise_kernelILi128ELi4EZNS0_15gpu_kernel_implIZZNS0_73_GLOBAL__N__c8866d80_35_SparseBinaryOpIntersectionKernel_cu_9e10b42f_311142_sparse_binary_op_intersection_kernel_implINS3_18CUDAKernelLauncherENS3_36CUDAValueSelectionIntersectionKernelINS3_9LhsProjOpEEElLl8EEEvRNS_6TensorERKS9_SC_RKSt6vectorIlSaIlEERKSt8optionalIS9_ESL_bbENKUlvE3_clEvEUllE_EEvRNS_18TensorIteratorBaseERKT_EUliE_EEviT1_)
        .other          _ZN2at6native18elementwise_kernelILi128ELi4EZNS0_15gpu_kernel_implIZZNS0_73_GLOBAL__N__c8866d80_35_SparseBinaryOpIntersectionKernel_cu_9e10b42f_311142_sparse_binary_op_intersection_kernel_implINS3_18CUDAKernelLauncherENS3_36CUDAValueSelectionIntersectionKernelINS3_9LhsProjOpEEElLl8EEEvRNS_6TensorERKS9_SC_RKSt6vectorIlSaIlEERKSt8optionalIS9_ESL_bbENKUlvE3_clEvEUllE_EEvRNS_18TensorIteratorBaseERKT_EUliE_EEviT1_,@"STO_CUDA_ENTRY STV_DEFAULT"
_ZN2at6native18elementwise_kernelILi128ELi4EZNS0_15gpu_kernel_implIZZNS0_73_GLOBAL__N__c8866d80_35_SparseBinaryOpIntersectionKernel_cu_9e10b42f_311142_sparse_binary_op_intersection_kernel_implINS3_18CUDAKernelLauncherENS3_36CUDAValueSelectionIntersectionKernelINS3_9LhsProjOpEEElLl8EEEvRNS_6TensorERKS9_SC_RKSt6vectorIlSaIlEERKSt8optionalIS9_ESL_bbENKUlvE3_clEvEUllE_EEvRNS_18TensorIteratorBaseERKT_EUliE_EEviT1_:
.text._ZN2at6native18elementwise_kernelILi128ELi4EZNS0_15gpu_kernel_implIZZNS0_73_GLOBAL__N__c8866d80_35_SparseBinaryOpIntersectionKernel_cu_9e10b42f_311142_sparse_binary_op_intersection_kernel_implINS3_18CUDAKernelLauncherENS3_36CUDAValueSelectionIntersectionKernelINS3_9LhsProjOpEEElLl8EEEvRNS_6TensorERKS9_SC_RKSt6vectorIlSaIlEERKSt8optionalIS9_ESL_bbENKUlvE3_clEvEUllE_EEvRNS_18TensorIteratorBaseERKT_EUliE_EEviT1_:
        /* <DEDUP_REMOVED lines=312> */
.L_x_6767:
        /* <DEDUP_REMOVED lines=21> */
.L_x_6771:
[----:B------:R0:W5:Y:S01]  /*14d0*/  LDG.E.U8 R4, desc[UR36][R2.64] ;  /* 0x0000002402047981 */ /* 0x000162000c1e1100 */
[----:B------:R-:W-:Y:S01]  /*14e0*/  MOV R5, RZ ;  /* 0x000000ff00057202 */ /* 0x000fe20000000f00 */
[----:B------:R-:W-:Y:S06]  /*14f0*/  BRA `(.L_x_6773) ;  /* 0x0000000c00487947 */ /* 0x000fec0003800000 */
.L_x_6770:
        /* <DEDUP_REMOVED lines=8> */
.L_x_6775:
[----:B------:R-:W2:Y:S02]  /*1580*/  LDG.E R4, desc[UR36][R2.64] ;  /* 0x0000002402047981 */ /* 0x000ea4000c1e1900 */
[----:B--2---:R-:W-:Y:S01]  /*1590*/  SHF.R.S32.HI R5, RZ, 0x1f, R4 ;  /* 0x0000001fff057819 */ /* 0x004fe20000011404 */
[----:B------:R-:W-:Y:S06]  /*15a0*/  BRA `(.L_x_6773) ;  /* 0x0000000c001c7947 */ /* 0x000fec0003800000 */
.L_x_6774:
[----:B------:R-:W2:Y:S02]  /*15b0*/  LDG.E.S16 R4, desc[UR36][R2.64] ;  /* 0x0000002402047981 */ /* 0x000ea4000c1e1700 */
[----:B--2---:R-:W-:Y:S01]  /*15c0*/  SHF.R.S32.HI R5, RZ, 0x1f, R4 ;  /* 0x0000001fff057819 */ /* 0x004fe20000011404 */
[----:B------:R-:W-:Y:S06]  /*15d0*/  BRA `(.L_x_6773) ;  /* 0x0000000c00107947 */ /* 0x000fec0003800000 */
.L_x_6769:
        /* <DEDUP_REMOVED lines=9> */
.L_x_6777:
[----:B------:R-:W2:Y:S02]  /*1670*/  LDG.E.U16 R2, desc[UR36][R2.64] ;  /* 0x0000002402027981 */ /* 0x000ea4000c1e1500 */
[----:B--2---:R-:W-:-:S06]  /*1680*/  HADD2.F32 R4, -RZ, R2.H0_H0 ;  /* 0x20000002ff047230 */ /* 0x004fcc0000004100 */
[----:B------:R-:W0:Y:S01]  /*1690*/  F2I.S64.TRUNC R4, R4 ;  /* 0x0000000400047311 */ /* 0x000e22000020d900 */
[----:B------:R-:W-:Y:S05]  /*16a0*/  BRA `(.L_x_6773) ;  /* 0x0000000800dc7947 */ /* 0x000fea0003800000 */
.L_x_6776:
        /* <DEDUP_REMOVED lines=9> */
.L_x_6779:
[----:B------:R-:W2:Y:S02]  /*1740*/  LDG.E.U16 R2, desc[UR36][R2.64] ;  /* 0x0000002402027981 */ /* 0x000ea4000c1e1500 */
[----:B--2---:R-:W-:-:S06]  /*1750*/  HADD2.F32 R4, -RZ, R2.H0_H0 ;  /* 0x20000002ff047230 */ /* 0x004fcc0000004100 */
[----:B------:R-:W0:Y:S01]  /*1760*/  F2I.S64.TRUNC R4, R4 ;  /* 0x0000000400047311 */ /* 0x000e22000020d900 */
[----:B------:R-:W-:Y:S05]  /*1770*/  BRA `(.L_x_6773) ;  /* 0x0000000800a87947 */ /* 0x000fea0003800000 */
.L_x_6778:
[----:B------:R-:W2:Y:S02]  /*1780*/  LDG.E.64 R2, desc[UR36][R2.64] ;  /* 0x0000002402027981 */ /* 0x000ea4000c1e1b00 */
[----:B--2---:R0:W1:Y:S01]  /*1790*/  F2I.S64.F64.TRUNC R4, R2 ;  /* 0x0000000200047311 */ /* 0x004062000030d900 */
[----:B------:R-:W-:Y:S05]  /*17a0*/  BRA `(.L_x_6773) ;  /* 0x00000008009c7947 */ /* 0x000fea0003800000 */
.L_x_6768:
        /* <DEDUP_REMOVED lines=13> */
.L_x_6782:
[----:B------:R-:W2:Y:S02]  /*1880*/  LDG.E.64 R2, desc[UR36][R2.64] ;  /* 0x0000002402027981 */ /* 0x000ea4000c1e1b00 */
[----:B--2---:R0:W1:Y:S01]  /*1890*/  F2I.S64.F64.TRUNC R4, R2 ;  /* 0x0000000200047311 */ /* 0x004062000030d900 */
[----:B------:R-:W-:Y:S05]  /*18a0*/  BRA `(.L_x_6773) ;  /* 0x00000008005c7947 */ /* 0x000fea0003800000 */
.L_x_6781:
        /* <DEDUP_REMOVED lines=27> */
.L_x_6784:
        /* <DEDUP_REMOVED lines=14> */
.L_x_6783:
[----:B------:R-:W2:Y:S02]  /*1b40*/  LDG.E.U16 R4, desc[UR36][R2.64] ;  /* 0x0000002402047981 */ /* 0x000ea4000c1e1500 */
[----:B--2---:R-:W-:-:S06]  /*1b50*/  IMAD.U32 R4, R4, 0x10000, RZ ;  /* 0x0001000004047824 */ /* 0x004fcc00078e00ff */
[----:B------:R-:W0:Y:S01]  /*1b60*/  F2I.S64.TRUNC R4, R4 ;  /* 0x0000000400047311 */ /* 0x000e22000020d900 */
[----:B------:R-:W-:Y:S05]  /*1b70*/  BRA `(.L_x_6773) ;  /* 0x0000000400a87947 */ /* 0x000fea0003800000 */
.L_x_6780:
        /* <DEDUP_REMOVED lines=11> */
.L_x_6787:
        /* <DEDUP_REMOVED lines=21> */
.L_x_6791:
[----:B------:R-:W-:Y:S05]  /*1d80*/  BSYNC B1 ;  /* 0x0000000000017941 */ /* 0x000fea0003800000 */
.L_x_6790:
[----:B------:R-:W-:Y:S01]  /*1d90*/  IMAD.SHL.U32 R2, R2, 0x100000, RZ ;  /* 0x0010000002027824 */ /* 0x000fe200078e00ff */
[----:B------:R-:W-:-:S04]  /*1da0*/  LEA R3, R0, 0x3b800000, 0x17 ;  /* 0x3b80000000037811 */ /* 0x000fc800078eb8ff */
[----:B------:R-:W-:-:S07]  /*1db0*/  LOP3.LUT R4, R3, R2, R4, 0xfe, !PT ;  /* 0x0000000203047212 */ /* 0x000fce00078efe04 */
.L_x_6789:
[----:B------:R-:W-:Y:S05]  /*1dc0*/  BSYNC B0 ;  /* 0x0000000000007941 */ /* 0x000fea0003800000 */
.L_x_6788:
[----:B------:R-:W1:Y:S01]  /*1dd0*/  F2I.S64.TRUNC R4, R4 ;  /* 0x0000000400047311 */ /* 0x000e62000020d900 */
[----:B------:R-:W-:Y:S05]  /*1de0*/  BRA `(.L_x_6773) ;  /* 0x00000004000c7947 */ /* 0x000fea0003800000 */
.L_x_6786:
        /* <DEDUP_REMOVED lines=21> */
.L_x_6795:
[----:B------:R-:W-:Y:S05]  /*1f40*/  BSYNC B1 ;  /* 0x0000000000017941 */ /* 0x000fea0003800000 */
.L_x_6794:
[----:B------:R-:W-:Y:S01]  /*1f50*/  IMAD.SHL.U32 R2, R2, 0x200000, RZ ;  /* 0x0020000002027824 */ /* 0x000fe200078e00ff */
[----:B------:R-:W-:-:S04]  /*1f60*/  LEA R3, R0, 0x37800000, 0x17 ;  /* 0x3780000000037811 */ /* 0x000fc800078eb8ff */
[----:B------:R-:W-:-:S07]  /*1f70*/  LOP3.LUT R4, R3, R2, R4, 0xfe, !PT ;  /* 0x0000000203047212 */ /* 0x000fce00078efe04 */
.L_x_6793:
[----:B------:R-:W-:Y:S05]  /*1f80*/  BSYNC B0 ;  /* 0x0000000000007941 */ /* 0x000fea0003800000 */
.L_x_6792:
[----:B------:R-:W2:Y:S01]  /*1f90*/  F2I.S64.TRUNC R4, R4 ;  /* 0x0000000400047311 */ /* 0x000ea2000020d900 */
[----:B------:R-:W-:Y:S05]  /*1fa0*/  BRA `(.L_x_6773) ;  /* 0x00000000009c7947 */ /* 0x000fea0003800000 */
.L_x_6785:
        /* <DEDUP_REMOVED lines=14> */
.L_x_6799:
[----:B------:R-:W-:Y:S05]  /*2090*/  BSYNC B0 ;  /* 0x0000000000007941 */ /* 0x000fea0003800000 */
.L_x_6798:
[----:B------:R-:W4:Y:S01]  /*20a0*/  F2I.S64.TRUNC R4, R4 ;  /* 0x0000000400047311 */ /* 0x000f22000020d900 */
[----:B------:R-:W-:Y:S05]  /*20b0*/  BRA `(.L_x_6773) ;  /* 0x0000000000587947 */ /* 0x000fea0003800000 */
.L_x_6772:
        /* <DEDUP_REMOVED lines=16> */
.L_x_6800:
[----:B------:R-:W-:Y:S01]  /*21c0*/  CS2R R4, SRZ ;  /* 0x0000000000047805 */ /* 0x000fe2000001ff00 */
[----:B------:R-:W-:Y:S06]  /*21d0*/  BRA `(.L_x_6773) ;  /* 0x0000000000107947 */ /* 0x000fec0003800000 */
.L_x_6797:
[----:B------:R0:W5:Y:S01]  /*21e0*/  LDG.E.64 R4, desc[UR36][R2.64] ;  /* 0x0000002402047981 */ /* 0x000162000c1e1b00 */
[----:B------:R-:W-:Y:S05]  /*21f0*/  BRA `(.L_x_6773) ;  /* 0x0000000000087947 */ /* 0x000fea0003800000 */
.L_x_6796:
[----:B------:R3:W5:Y:S01]  /*2200*/  LDG.E R4, desc[UR36][R2.64] ;  /* 0x0000002402047981 */ /* 0x000762000c1e1900 */
[----:B------:R-:W-:-:S07]  /*2210*/  IMAD.MOV.U32 R5, RZ, RZ, RZ ;  /* 0x000000ffff057224 */ /* 0x000fce00078e00ff */
.L_x_6773:
        /* <DEDUP_REMOVED lines=13> */
[----:B---3--:R-:W0:Y:S01]  /*22f0*/  LDC.64 R2, c[0x0][0x480] ;  /* 0x00012000ff027b82 */ /* 0x008e220000000a00 */
[----:B------:R-:W-:Y:S02]  /*2300*/  CS2R R50, SRZ ;  /* 0x0000000000327805 */ /* 0x000fe4000001ff00 */
[----:B------:R-:W-:-:S04]  /*2310*/  ISETP.GT.AND.EX P0, PT, R57, RZ, PT, P0 ;  /* 0x000000ff3900720c */ /* 0x000fc80003f04300 */
[----:B------:R-:W-:Y:S02]  /*2320*/  SEL R56, R56, 0x1, P0 ;  /* 0x0000000138387807 */ /* 0x000fe40000000000 */
[----:B------:R-:W-:Y:S01]  /*2330*/  SEL R61, R57, RZ, P0 ;  /* 0x000000ff393d7207 */ /* 0x000fe20000000000 */
[----:B------:R-:W-:Y:S01]  /*2340*/  IMAD.MOV.U32 R57, RZ, RZ, RZ ;  /* 0x000000ffff397224 */ /* 0x000fe200078e00ff */
[----:B------:R-:W-:-:S04]  /*2350*/  IADD3 R0, P1, R56, -0x1, RZ ;  /* 0xffffffff38007810 */ /* 0x000fc80007f3e0ff */
[----:B------:R-:W-:Y:S02]  /*2360*/  ISETP.GE.U32.AND P0, PT, R0, 0x3, PT ;  /* 0x000000030000780c */ /* 0x000fe40003f06070 */
[----:B------:R-:W-:-:S04]  /*2370*/  IADD3.X R0, R61, -0x1, RZ, P1, !PT ;  /* 0xffffffff3d007810 */ /* 0x000fc80000ffe4ff */
[----:B------:R-:W-:Y:S02]  /*2380*/  ISETP.GE.U32.AND.EX P0, PT, R0, RZ, PT, P0 ;  /* 0x000000ff0000720c */ /* 0x000fe40003f06100 */
[----:B------:R-:W-:-:S11]  /*2390*/  MOV R0, RZ ;  /* 0x000000ff00007202 */ /* 0x000fd60000000f00 */
        /* <DEDUP_REMOVED lines=19> */
[----:B------:R-:W-:-:S05]  /*24d0*/  LEA.HI.X R13, R8, UR5, R13, 0x3, P1 ;  /* 0x00000005080d7c11 */ /* 0x000fca00088f1c0d */
[----:B------:R-:W-:Y:S05]  /*24e0*/  @!P0 BRA `(.L_x_6804) ;  /* 0x0000000c00848947 */ /* 0x000fea0003800000 */
[----:B------:R-:W-:Y:S02]  /*24f0*/  ISETP.GT.U32.AND P1, PT, R60, 0xc, PT ;  /* 0x0000000c3c00780c */ /* 0x000fe40003f24070 */
[----:B------:R-:W-:Y:S02]  /*2500*/  PLOP3.LUT P0, PT, PT, PT, PT, 0x80, 0x0 ;  /* 0x000000000000781c */ /* 0x000fe40003f0f070 */
[----:B------:R-:W-:-:S13]  /*2510*/  ISETP.GT.AND.EX P1, PT, R61, RZ, PT, P1 ;  /* 0x000000ff3d00720c */ /* 0x000fda0003f24310 */
[----:B------:R-:W-:Y:S05]  /*2520*/  @!P1 BRA `(.L_x_6805) ;  /* 0x0000000800349947 */ /* 0x000fea0003800000 */
[----:B------:R-:W-:Y:S01]  /*2530*/  BSSY B1, `(.L_x_6805) ;  /* 0x000008c000017945 */ /* 0x000fe20003800000 */
[----:B------:R-:W-:-:S13]  /*2540*/  PLOP3.LUT P0, PT, PT, PT, PT, 0x8, 0x0 ;  /* 0x000000000000781c */ /* 0x000fda0003f0e170 */
.L_x_6806:
[----:B------:R-:W-:Y:S01]  /*2550*/  IMAD.MOV.U32 R14, RZ, RZ, R12 ;  /* 0x000000ffff0e7224 */ /* 0x000fe200078e000c */
[----:B------:R-:W-:-:S05]  /*2560*/  MOV R15, R13 ;  /* 0x0000000d000f7202 */ /* 0x000fca0000000f00 */
[----:B------:R-:W2:Y:S01]  /*2570*/  LDG.E.64 R52, desc[UR36][R14.64] ;  /* 0x000000240e347981 */ /* 0x000ea2000c1e1b00 */
[----:B------:R-:W-:-:S05]  /*2580*/  IADD3 R18, P1, R12, R6, RZ ;  /* 0x000000060c127210 */ /* 0x000fca0007f3e0ff */
[----:B------:R-:W-:Y:S01]  /*2590*/  IMAD.X R19, R13, 0x1, R59, P1 ;  /* 0x000000010d137824 */ /* 0x000fe200008e063b */
[----:B------:R-:W-:-:S04]  /*25a0*/  IADD3 R20, P1, R18, R6, RZ ;  /* 0x0000000612147210 */ /* 0x000fc80007f3e0ff */
[----:B------:R-:W3:Y:S01]  /*25b0*/  LDG.E.64 R8, desc[UR36][R18.64] ;  /* 0x0000002412087981 */ /* 0x000ee2000c1e1b00 */
[----:B------:R-:W-:Y:S01]  /*25c0*/  IMAD.X R21, R19, 0x1, R59, P1 ;  /* 0x0000000113157824 */ /* 0x000fe200008e063b */
[----:B------:R-:W-:-:S04]  /*25d0*/  IADD3 R22, P1, R20, R6, RZ ;  /* 0x0000000614167210 */ /* 0x000fc80007f3e0ff */
[----:B------:R-:W4:Y:S01]  /*25e0*/  LDG.E.64 R10, desc[UR36][R20.64] ;  /* 0x00000024140a7981 */ /* 0x000f22000c1e1b00 */
[----:B------:R-:W-:Y:S01]  /*25f0*/  IMAD.X R23, R21, 0x1, R59, P1 ;  /* 0x0000000115177824 */ /* 0x000fe200008e063b */
[----:B------:R-:W-:-:S04]  /*2600*/  IADD3 R24, P1, R22, R6, RZ ;  /* 0x0000000616187210 */ /* 0x000fc80007f3e0ff */
[----:B------:R-:W5:Y:S01]  /*2610*/  LDG.E.64 R12, desc[UR36][R22.64] ;  /* 0x00000024160c7981 */ /* 0x000f62000c1e1b00 */
[----:B------:R-:W-:Y:S02]  /*2620*/  IADD3.X R25, R23, R59, RZ, P1, !PT ;  /* 0x0000003b17197210 */ /* 0x000fe40000ffe4ff */
[----:B------:R-:W-:-:S03]  /*2630*/  IADD3 R26, P1, R24, R6, RZ ;  /* 0x00000006181a7210 */ /* 0x000fc60007f3e0ff */
[----:B------:R-:W5:Y:S02]  /*2640*/  LDG.E.64 R14, desc[UR36][R24.64] ;  /* 0x00000024180e7981 */ /* 0x000f64000c1e1b00 */
[----:B------:R-:W-:-:S05]  /*2650*/  IMAD.X R27, R25, 0x1, R59, P1 ;  /* 0x00000001191b7824 */ /* 0x000fca00008e063b */
[----:B------:R-:W5:Y:S01]  /*2660*/  LDG.E.64 R18, desc[UR36][R26.64] ;  /* 0x000000241a127981 */ /* 0x000f62000c1e1b00 */
[----:B------:R-:W-:-:S05]  /*2670*/  IADD3 R28, P1, R26, R6, RZ ;  /* 0x000000061a1c7210 */ /* 0x000fca0007f3e0ff */
[----:B------:R-:W-:Y:S01]  /*2680*/  IMAD.X R29, R27, 0x1, R59, P1 ;  /* 0x000000011b1d7824 */ /* 0x000fe200008e063b */
[----:B------:R-:W-:-:S04]  /*2690*/  IADD3 R30, P1, R28, R6, RZ ;  /* 0x000000061c1e7210 */ /* 0x000fc80007f3e0ff */
[----:B------:R-:W5:Y:S01]  /*26a0*/  LDG.E.64 R20, desc[UR36][R28.64] ;  /* 0x000000241c147981 */ /* 0x000f62000c1e1b00 */
[----:B------:R-:W-:Y:S01]  /*26b0*/  IMAD.X R31, R29, 0x1, R59, P1 ;  /* 0x000000011d1f7824 */ /* 0x000fe200008e063b */
[----:B------:R-:W-:-:S04]  /*26c0*/  IADD3 R32, P1, R30, R6, RZ ;  /* 0x000000061e207210 */ /* 0x000fc80007f3e0ff */
[----:B------:R-:W5:Y:S01]  /*26d0*/  LDG.E.64 R22, desc[UR36][R30.64] ;  /* 0x000000241e167981 */ /* 0x000f62000c1e1b00 */
[----:B------:R-:W-:Y:S02]  /*26e0*/  IADD3.X R33, R31, R59, RZ, P1, !PT ;  /* 0x0000003b1f217210 */ /* 0x000fe40000ffe4ff */
[----:B------:R-:W-:-:S03]  /*26f0*/  IADD3 R34, P1, R32, R6, RZ ;  /* 0x0000000620227210 */ /* 0x000fc60007f3e0ff */
[----:B------:R-:W5:Y:S02]  /*2700*/  LDG.E.64 R24, desc[UR36][R32.64] ;  /* 0x0000002420187981 */ /* 0x000f64000c1e1b00 */
[----:B------:R-:W-:Y:S01]  /*2710*/  IMAD.X R35, R33, 0x1, R59, P1 ;  /* 0x0000000121237824 */ /* 0x000fe200008e063b */
[----:B------:R-:W-:-:S04]  /*2720*/  IADD3 R36, P1, R34, R6, RZ ;  /* 0x0000000622247210 */ /* 0x000fc80007f3e0ff */
[----:B------:R-:W5:Y:S01]  /*2730*/  LDG.E.64 R26, desc[UR36][R34.64] ;  /* 0x00000024221a7981 */ /* 0x000f62000c1e1b00 */
[----:B------:R-:W-:-:S05]  /*2740*/  IMAD.X R37, R35, 0x1, R59, P1 ;  /* 0x0000000123257824 */ /* 0x000fca00008e063b */
[----:B------:R-:W5:Y:S01]  /*2750*/  LDG.E.64 R28, desc[UR36][R36.64] ;  /* 0x00000024241c7981 */ /* 0x000f62000c1e1b00 */
[----:B------:R-:W-:-:S05]  /*2760*/  IADD3 R40, P1, R36, R6, RZ ;  /* 0x0000000624287210 */ /* 0x000fca0007f3e0ff */
[----:B------:R-:W-:Y:S01]  /*2770*/  IMAD.X R41, R37, 0x1, R59, P1 ;  /* 0x0000000125297824 */ /* 0x000fe200008e063b */
[----:B------:R-:W-:-:S04]  /*2780*/  IADD3 R42, P1, R40, R6, RZ ;  /* 0x00000006282a7210 */ /* 0x000fc80007f3e0ff */
[----:B------:R-:W5:Y:S01]  /*2790*/  LDG.E.64 R30, desc[UR36][R40.64] ;  /* 0x00000024281e7981 */ /* 0x000f62000c1e1b00 */
[----:B------:R-:W-:Y:S02]  /*27a0*/  IADD3.X R43, R41, R59, RZ, P1, !PT ;  /* 0x0000003b292b7210 */ /* 0x000fe40000ffe4ff */
[----:B------:R-:W-:-:S03]  /*27b0*/  IADD3 R46, P1, R42, R6, RZ ;  /* 0x000000062a2e7210 */ /* 0x000fc60007f3e0ff */
[----:B------:R0:W5:Y:S02]  /*27c0*/  LDG.E.64 R32, desc[UR36][R42.64] ;  /* 0x000000242a207981 */ /* 0x000164000c1e1b00 */
[----:B------:R-:W-:Y:S01]  /*27d0*/  IMAD.X R47, R43, 0x1, R59, P1 ;  /* 0x000000012b2f7824 */ /* 0x000fe200008e063b */
[----:B------:R-:W-:-:S04]  /*27e0*/  IADD3 R62, P1, R46, R6, RZ ;  /* 0x000000062e3e7210 */ /* 0x000fc80007f3e0ff */
[----:B------:R1:W5:Y:S01]  /*27f0*/  LDG.E.64 R34, desc[UR36][R46.64] ;  /* 0x000000242e227981 */ /* 0x000362000c1e1b00 */
[----:B------:R-:W-:Y:S01]  /*2800*/  IMAD.X R63, R47, 0x1, R59, P1 ;  /* 0x000000012f3f7824 */ /* 0x000fe200008e063b */
[----:B------:R-:W-:-:S04]  /*2810*/  IADD3 R38, P1, R62, R6, RZ ;  /* 0x000000063e267210 */ /* 0x000fc80007f3e0ff */
[----:B------:R-:W5:Y:S01]  /*2820*/  LDG.E.64 R36, desc[UR36][R62.64] ;  /* 0x000000243e247981 */ /* 0x000f62000c1e1b00 */
[----:B------:R-:W-:-:S05]  /*2830*/  IMAD.X R39, R63, 0x1, R59, P1 ;  /* 0x000000013f277824 */ /* 0x000fca00008e063b */
[----:B------:R-:W5:Y:S01]  /*2840*/  LDG.E.64 R40, desc[UR36][R38.64] ;  /* 0x0000002426287981 */ /* 0x000f62000c1e1b00 */
[----:B------:R-:W-:Y:S02]  /*2850*/  SHF.L.U32 R58, R0, 0x3, RZ ;  /* 0x00000003003a7819 */ /* 0x000fe400000006ff */
[----:B------:R-:W-:Y:S02]  /*2860*/  IADD3 R60, P1, R60, -0x10, RZ ;  /* 0xfffffff03c3c7810 */ /* 0x000fe40007f3e0ff */
[----:B------:R-:W2:Y:S01]  /*2870*/  LDC.64 R54, c[0x0][R58+0x440] ;  /* 0x000110003a367b82 */ /* 0x000ea20000000a00 */
[----:B------:R-:W-:Y:S02]  /*2880*/  IADD3 R0, P3, R0, 0x10, RZ ;  /* 0x0000001000007810 */ /* 0x000fe40007f7e0ff */
[----:B------:R-:W-:Y:S02]  /*2890*/  IADD3.X R61, R61, -0x1, RZ, P1, !PT ;  /* 0xffffffff3d3d7810 */ /* 0x000fe40000ffe4ff */
[----:B------:R-:W-:Y:S01]  /*28a0*/  ISETP.GT.U32.AND P1, PT, R60, 0xc, PT ;  /* 0x0000000c3c00780c */ /* 0x000fe20003f24070 */
[----:B------:R-:W-:-:S02]  /*28b0*/  IMAD.X R57, RZ, RZ, R57, P3 ;  /* 0x000000ffff397224 */ /* 0x000fc400018e0639 */
[----:B0-----:R-:W3:Y:S01]  /*28c0*/  LDC.64 R42, c[0x0][R58+0x448] ;  /* 0x000112003a2a7b82 */ /* 0x001ee20000000a00 */
[----:B------:R-:W-:-:S07]  /*28d0*/  ISETP.GT.AND.EX P1, PT, R61, RZ, PT, P1 ;  /* 0x000000ff3d00720c */ /* 0x000fce0003f24310 */
[----:B------:R-:W4:Y:S08]  /*28e0*/  LDC.64 R44, c[0x0][R58+0x450] ;  /* 0x000114003a2c7b82 */ /* 0x000f300000000a00 */
[----:B-1----:R-:W5:Y:S08]  /*28f0*/  LDC.64 R46, c[0x0][R58+0x458] ;  /* 0x000116003a2e7b82 */ /* 0x002f700000000a00 */
[----:B------:R-:W0:Y:S01]  /*2900*/  LDC.64 R48, c[0x0][R58+0x460] ;  /* 0x000118003a307b82 */ /* 0x000e220000000a00 */
[----:B--2---:R-:W-:-:S02]  /*2910*/  IMAD R53, R53, R54, RZ ;  /* 0x0000003635357224 */ /* 0x004fc400078e02ff */
[----:B------:R-:W-:-:S04]  /*2920*/  IMAD.WIDE.U32 R50, R52, R54, R50 ;  /* 0x0000003634327225 */ /* 0x000fc800078e0032 */
[----:B------:R-:W-:-:S04]  /*2930*/  IMAD R53, R52, R55, R53 ;  /* 0x0000003734357224 */ /* 0x000fc800078e0235 */
[----:B------:R-:W-:Y:S02]  /*2940*/  IMAD.IADD R51, R51, 0x1, R53 ;  /* 0x0000000133337824 */ /* 0x000fe400078e0235 */
[----:B------:R-:W1:Y:S01]  /*2950*/  LDC.64 R52, c[0x0][R58+0x468] ;  /* 0x00011a003a347b82 */ /* 0x000e620000000a00 */
[----:B---3--:R-:W-:-:S04]  /*2960*/  IMAD R9, R9, R42, RZ ;  /* 0x0000002a09097224 */ /* 0x008fc800078e02ff */
[C---:B------:R-:W-:Y:S02]  /*2970*/  IMAD R9, R8.reuse, R43, R9 ;  /* 0x0000002b08097224 */ /* 0x040fe400078e0209 */
[----:B------:R-:W-:-:S04]  /*2980*/  IMAD.WIDE.U32 R42, R8, R42, R50 ;  /* 0x0000002a082a7225 */ /* 0x000fc800078e0032 */
[----:B------:R-:W-:Y:S02]  /*2990*/  IMAD.IADD R43, R43, 0x1, R9 ;  /* 0x000000012b2b7824 */ /* 0x000fe400078e0209 */
[----:B------:R-:W2:Y:S01]  /*29a0*/  LDC.64 R8, c[0x0][R58+0x470] ;  /* 0x00011c003a087b82 */ /* 0x000ea20000000a00 */
[----:B----4-:R-:W-:Y:S02]  /*29b0*/  IMAD R11, R11, R44, RZ ;  /* 0x0000002c0b0b7224 */ /* 0x010fe400078e02ff */
[----:B-----5:R-:W-:Y:S02]  /*29c0*/  IMAD R13, R13, R46, RZ ;  /* 0x0000002e0d0d7224 */ /* 0x020fe400078e02ff */
[C---:B------:R-:W-:Y:S02]  /*29d0*/  IMAD R11, R10.reuse, R45, R11 ;  /* 0x0000002d0a0b7224 */ /* 0x040fe400078e020b */
[----:B------:R-:W-:-:S04]  /*29e0*/  IMAD.WIDE.U32 R44, R10, R44, R42 ;  /* 0x0000002c0a2c7225 */ /* 0x000fc800078e002a */
[----:B------:R-:W-:Y:S02]  /*29f0*/  IMAD.IADD R45, R45, 0x1, R11 ;  /* 0x000000012d2d7824 */ /* 0x000fe400078e020b */
[----:B------:R-:W3:Y:S01]  /*2a00*/  LDC.64 R10, c[0x0][R58+0x478] ;  /* 0x00011e003a0a7b82 */ /* 0x000ee20000000a00 */
[C---:B------:R-:W-:Y:S02]  /*2a10*/  IMAD R13, R12.reuse, R47, R13 ;  /* 0x0000002f0c0d7224 */ /* 0x040fe400078e020d */
[----:B------:R-:W-:-:S04]  /*2a20*/  IMAD.WIDE.U32 R46, R12, R46, R44 ;  /* 0x0000002e0c2e7225 */ /* 0x000fc800078e002c */
[-C--:B0-----:R-:W-:Y:S01]  /*2a30*/  IMAD R15, R15, R48.reuse, RZ ;  /* 0x000000300f0f7224 */ /* 0x081fe200078e02ff */
[----:B------:R-:W-:Y:S02]  /*2a40*/  IADD3 R47, R47, R13, RZ ;  /* 0x0000000d2f2f7210 */ /* 0x000fe40007ffe0ff */
[----:B------:R-:W0:Y:S01]  /*2a50*/  LDC.64 R12, c[0x0][R58+0x480] ;  /* 0x000120003a0c7b82 */ /* 0x000e220000000a00 */
[C---:B------:R-:W-:Y:S02]  /*2a60*/  IMAD R15, R14.reuse, R49, R15 ;  /* 0x000000310e0f7224 */ /* 0x040fe400078e020f */
[----:B------:R-:W-:-:S04]  /*2a70*/  IMAD.WIDE.U32 R48, R14, R48, R46 ;  /* 0x000000300e307225 */ /* 0x000fc800078e002e */
[----:B------:R-:W-:Y:S02]  /*2a80*/  IMAD.IADD R49, R49, 0x1, R15 ;  /* 0x0000000131317824 */ /* 0x000fe400078e020f */
[----:B------:R-:W4:Y:S01]  /*2a90*/  LDC.64 R14, c[0x0][R58+0x488] ;  /* 0x000122003a0e7b82 */ /* 0x000f220000000a00 */
[----:B-1----:R-:W-:-:S04]  /*2aa0*/  IMAD R19, R19, R52, RZ ;  /* 0x0000003413137224 */ /* 0x002fc800078e02ff */
[C---:B------:R-:W-:Y:S02]  /*2ab0*/  IMAD R19, R18.reuse, R53, R19 ;  /* 0x0000003512137224 */ /* 0x040fe400078e0213 */
[----:B------:R-:W-:-:S04]  /*2ac0*/  IMAD.WIDE.U32 R52, R18, R52, R48 ;  /* 0x0000003412347225 */ /* 0x000fc800078e0030 */
[----:B------:R-:W-:Y:S02]  /*2ad0*/  IMAD.IADD R53, R53, 0x1, R19 ;  /* 0x0000000135357824 */ /* 0x000fe400078e0213 */
[----:B------:R-:W1:Y:S01]  /*2ae0*/  LDC.64 R18, c[0x0][R58+0x490] ;  /* 0x000124003a127b82 */ /* 0x000e620000000a00 */
[----:B--2---:R-:W-:-:S04]  /*2af0*/  IMAD R21, R21, R8, RZ ;  /* 0x0000000815157224 */ /* 0x004fc800078e02ff */
[C---:B------:R-:W-:Y:S02]  /*2b00*/  IMAD R9, R20.reuse, R9, R21 ;  /* 0x0000000914097224 */ /* 0x040fe400078e0215 */
[----:B------:R-:W-:-:S04]  /*2b10*/  IMAD.WIDE.U32 R20, R20, R8, R52 ;  /* 0x0000000814147225 */ /* 0x000fc800078e0034 */
[----:B------:R-:W-:Y:S02]  /*2b20*/  IMAD.IADD R21, R21, 0x1, R9 ;  /* 0x0000000115157824 */ /* 0x000fe400078e0209 */
[----:B------:R-:W2:Y:S01]  /*2b30*/  LDC.64 R8, c[0x0][R58+0x498] ;  /* 0x000126003a087b82 */ /* 0x000ea20000000a00 */
[----:B---3--:R-:W-:-:S04]  /*2b40*/  IMAD R23, R23, R10, RZ ;  /* 0x0000000a17177224 */ /* 0x008fc800078e02ff */
[C---:B------:R-:W-:Y:S02]  /*2b50*/  IMAD R11, R22.reuse, R11, R23 ;  /* 0x0000000b160b7224 */ /* 0x040fe400078e0217 */
[----:B------:R-:W-:-:S04]  /*2b60*/  IMAD.WIDE.U32 R22, R22, R10, R20 ;  /* 0x0000000a16167225 */ /* 0x000fc800078e0014 */
[-C--:B0-----:R-:W-:Y:S01]  /*2b70*/  IMAD R21, R25, R12.reuse, RZ ;  /* 0x0000000c19157224 */ /* 0x081fe200078e02ff */
[----:B------:R-:W-:Y:S02]  /*2b80*/  IADD3 R23, R23, R11, RZ ;  /* 0x0000000b17177210 */ /* 0x000fe40007ffe0ff */
[----:B------:R-:W0:Y:S01]  /*2b90*/  LDC.64 R10, c[0x0][R58+0x4a0] ;  /* 0x000128003a0a7b82 */ /* 0x000e220000000a00 */
[C---:B------:R-:W-:Y:S02]  /*2ba0*/  IMAD R21, R24.reuse, R13, R21 ;  /* 0x0000000d18157224 */ /* 0x040fe400078e0215 */
[----:B------:R-:W-:-:S04]  /*2bb0*/  IMAD.WIDE.U32 R24, R24, R12, R22 ;  /* 0x0000000c18187225 */ /* 0x000fc800078e0016 */
[----:B------:R-:W-:Y:S01]  /*2bc0*/  IMAD.IADD R25, R25, 0x1, R21 ;  /* 0x0000000119197824 */ /* 0x000fe200078e0215 */
[----:B------:R-:W3:Y:S01]  /*2bd0*/  LDC.64 R12, c[0x0][R58+0x4a8] ;  /* 0x00012a003a0c7b82 */ /* 0x000ee20000000a00 */
[----:B----4-:R-:W-:-:S04]  /*2be0*/  IMAD R21, R27, R14, RZ ;  /* 0x0000000e1b157224 */ /* 0x010fc800078e02ff */
[C---:B------:R-:W-:Y:S02]  /*2bf0*/  IMAD R21, R26.reuse, R15, R21 ;  /* 0x0000000f1a157224 */ /* 0x040fe400078e0215 */
[----:B------:R-:W-:Y:S02]  /*2c00*/  IMAD.WIDE.U32 R26, R26, R14, R24 ;  /* 0x0000000e1a1a7225 */ /* 0x000fe400078e0018 */
[----:B------:R-:W4:Y:S02]  /*2c10*/  LDC.64 R14, c[0x0][R58+0x4b0] ;  /* 0x00012c003a0e7b82 */ /* 0x000f240000000a00 */
[----:B------:R-:W-:Y:S02]  /*2c20*/  IMAD.IADD R27, R27, 0x1, R21 ;  /* 0x000000011b1b7824 */ /* 0x000fe400078e0215 */
[----:B-1----:R-:W-:-:S04]  /*2c30*/  IMAD R21, R29, R18, RZ ;  /* 0x000000121d157224 */ /* 0x002fc800078e02ff */
[C---:B------:R-:W-:Y:S02]  /*2c40*/  IMAD R21, R28.reuse, R19, R21 ;  /* 0x000000131c157224 */ /* 0x040fe400078e0215 */
[----:B------:R-:W-:Y:S02]  /*2c50*/  IMAD.WIDE.U32 R28, R28, R18, R26 ;  /* 0x000000121c1c7225 */ /* 0x000fe400078e001a */
[----:B------:R-:W1:Y:S02]  /*2c60*/  LDC.64 R18, c[0x0][R58+0x4b8] ;  /* 0x00012e003a127b82 */ /* 0x000e640000000a00 */
[----:B------:R-:W-:Y:S02]  /*2c70*/  IMAD.IADD R29, R29, 0x1, R21 ;  /* 0x000000011d1d7824 */ /* 0x000fe400078e0215 */
[----:B--2---:R-:W-:-:S04]  /*2c80*/  IMAD R21, R31, R8, RZ ;  /* 0x000000081f157224 */ /* 0x004fc800078e02ff */
[C---:B------:R-:W-:Y:S02]  /*2c90*/  IMAD R21, R30.reuse, R9, R21 ;  /* 0x000000091e157224 */ /* 0x040fe400078e0215 */
[----:B------:R-:W-:-:S05]  /*2ca0*/  IMAD.WIDE.U32 R8, R30, R8, R28 ;  /* 0x000000081e087225 */ /* 0x000fca00078e001c */
[----:B------:R-:W-:Y:S01]  /*2cb0*/  IADD3 R9, R9, R21, RZ ;  /* 0x0000001509097210 */ /* 0x000fe20007ffe0ff */
[----:B0-----:R-:W-:-:S04]  /*2cc0*/  IMAD R21, R33, R10, RZ ;  /* 0x0000000a21157224 */ /* 0x001fc800078e02ff */
        /* <DEDUP_REMOVED lines=9> */
[----:B------:R-:W-:Y:S01]  /*2d60*/  IMAD.WIDE.U32 R14, R36, R14, R12 ;  /* 0x0000000e240e7225 */ /* 0x000fe200078e000c */
[----:B------:R-:W-:-:S03]  /*2d70*/  IADD3 R12, P2, R38, R6, RZ ;  /* 0x00000006260c7210 */ /* 0x000fc60007f5e0ff */
[----:B------:R-:W-:Y:S02]  /*2d80*/  IMAD.IADD R15, R15, 0x1, R9 ;  /* 0x000000010f0f7824 */ /* 0x000fe400078e0209 */
[-C--:B-1----:R-:W-:Y:S02]  /*2d90*/  IMAD R9, R41, R18.reuse, RZ ;  /* 0x0000001229097224 */ /* 0x082fe400078e02ff */
[----:B------:R-:W-:-:S04]  /*2da0*/  IMAD.WIDE.U32 R50, R40, R18, R14 ;  /* 0x0000001228327225 */ /* 0x000fc800078e000e */
[----:B------:R-:W-:Y:S02]  /*2db0*/  IMAD R9, R40, R19, R9 ;  /* 0x0000001328097224 */ /* 0x000fe400078e0209 */
[----:B------:R-:W-:-:S03]  /*2dc0*/  IMAD.X R13, R39, 0x1, R59, P2 ;  /* 0x00000001270d7824 */ /* 0x000fc600010e063b */
[----:B------:R-:W-:Y:S01]  /*2dd0*/  IADD3 R51, R51, R9, RZ ;  /* 0x0000000933337210 */ /* 0x000fe20007ffe0ff */
[----:B------:R-:W-:Y:S06]  /*2de0*/  @P1 BRA `(.L_x_6806) ;  /* 0xfffffff400d81947 */ /* 0x000fec000383ffff */
[----:B------:R-:W-:Y:S05]  /*2df0*/  BSYNC B1 ;  /* 0x0000000000017941 */ /* 0x000fea0003800000 */
.L_x_6805:
[----:B------:R-:W-:Y:S01]  /*2e00*/  ISETP.GT.U32.AND P1, PT, R60, 0x4, PT ;  /* 0x000000043c00780c */ /* 0x000fe20003f24070 */
[----:B------:R-:W-:Y:S03]  /*2e10*/  BSSY B1, `(.L_x_6807) ;  /* 0x000004b000017945 */ /* 0x000fe60003800000 */
[----:B------:R-:W-:-:S13]  /*2e20*/  ISETP.GT.AND.EX P1, PT, R61, RZ, PT, P1 ;  /* 0x000000ff3d00720c */ /* 0x000fda0003f24310 */
[----:B------:R-:W-:Y:S05]  /*2e30*/  @!P1 BRA `(.L_x_6808) ;  /* 0x0000000400209947 */ /* 0x000fea0003800000 */
[----:B------:R-:W-:Y:S01]  /*2e40*/  IMAD.MOV.U32 R10, RZ, RZ, R12 ;  /* 0x000000ffff0a7224 */ /* 0x000fe200078e000c */
[----:B------:R-:W-:Y:S02]  /*2e50*/  MOV R11, R13 ;  /* 0x0000000d000b7202 */ /* 0x000fe40000000f00 */
[----:B------:R-:W-:-:S03]  /*2e60*/  IADD3 R12, P0, R12, R6, RZ ;  /* 0x000000060c0c7210 */ /* 0x000fc60007f1e0ff */
[----:B------:R0:W2:Y:S02]  /*2e70*/  LDG.E.64 R28, desc[UR36][R10.64] ;  /* 0x000000240a1c7981 */ /* 0x0000a4000c1e1b00 */
[----:B------:R-:W-:Y:S01]  /*2e80*/  IMAD.X R13, R13, 0x1, R59, P0 ;  /* 0x000000010d0d7824 */ /* 0x000fe200000e063b */
[----:B------:R-:W-:-:S04]  /*2e90*/  IADD3 R14, P0, R12, R6, RZ ;  /* 0x000000060c0e7210 */ /* 0x000fc80007f1e0ff */
[----:B------:R-:W3:Y:S01]  /*2ea0*/  LDG.E.64 R30, desc[UR36][R12.64] ;  /* 0x000000240c1e7981 */ /* 0x000ee2000c1e1b00 */
[----:B------:R-:W-:-:S05]  /*2eb0*/  IMAD.X R15, R13, 0x1, R59, P0 ;  /* 0x000000010d0f7824 */ /* 0x000fca00000e063b */
[----:B------:R-:W4:Y:S01]  /*2ec0*/  LDG.E.64 R26, desc[UR36][R14.64] ;  /* 0x000000240e1a7981 */ /* 0x000f22000c1e1b00 */
        /* <DEDUP_REMOVED lines=11> */
[----:B0-----:R-:W-:-:S04]  /*2f80*/  IADD3 R10, P0, R40, R6, RZ ;  /* 0x00000006280a7210 */ /* 0x001fc80007f1e0ff */
[----:B------:R-:W5:Y:S01]  /*2f90*/  LDG.E.64 R14, desc[UR36][R40.64] ;  /* 0x00000024280e7981 */ /* 0x000f62000c1e1b00 */
[----:B------:R-:W-:-:S05]  /*2fa0*/  IMAD.X R11, R41, 0x1, R59, P0 ;  /* 0x00000001290b7824 */ /* 0x000fca00000e063b */
[----:B------:R-:W5:Y:S01]  /*2fb0*/  LDG.E.64 R12, desc[UR36][R10.64] ;  /* 0x000000240a0c7981 */ /* 0x000f62000c1e1b00 */
[C---:B------:R-:W-:Y:S02]  /*2fc0*/  SHF.L.U32 R42, R0.reuse, 0x3, RZ ;  /* 0x00000003002a7819 */ /* 0x040fe400000006ff */
[----:B------:R-:W-:Y:S02]  /*2fd0*/  IADD3 R0, P2, R0, 0x8, RZ ;  /* 0x0000000800007810 */ /* 0x000fe40007f5e0ff */
[----:B------:R-:W2:Y:S01]  /*2fe0*/  LDC.64 R34, c[0x0][R42+0x440] ;  /* 0x000110002a227b82 */ /* 0x000ea20000000a00 */
[----:B------:R-:W-:Y:S02]  /*2ff0*/  IADD3 R60, P3, R60, -0x8, RZ ;  /* 0xfffffff83c3c7810 */ /* 0x000fe40007f7e0ff */
[----:B------:R-:W-:Y:S01]  /*3000*/  PLOP3.LUT P0, PT, PT, PT, PT, 0x8, 0x0 ;  /* 0x000000000000781c */ /* 0x000fe20003f0e170 */
[----:B------:R-:W-:Y:S01]  /*3010*/  IMAD.X R57, RZ, RZ, R57, P2 ;  /* 0x000000ffff397224 */ /* 0x000fe200010e0639 */
[----:B------:R-:W-:-:S03]  /*3020*/  IADD3.X R61, R61, -0x1, RZ, P3, !PT ;  /* 0xffffffff3d3d7810 */ /* 0x000fc60001ffe4ff */
[----:B------:R-:W3:Y:S08]  /*3030*/  LDC.64 R36, c[0x0][R42+0x448] ;  /* 0x000112002a247b82 */ /* 0x000ef00000000a00 */
[----:B------:R-:W4:Y:S08]  /*3040*/  LDC.64 R32, c[0x0][R42+0x450] ;  /* 0x000114002a207b82 */ /* 0x000f300000000a00 */
[----:B-1----:R-:W5:Y:S08]  /*3050*/  LDC.64 R24, c[0x0][R42+0x458] ;  /* 0x000116002a187b82 */ /* 0x002f700000000a00 */
[----:B------:R-:W0:Y:S01]  /*3060*/  LDC.64 R22, c[0x0][R42+0x460] ;  /* 0x000118002a167b82 */ /* 0x000e220000000a00 */
[----:B--2---:R-:W-:-:S02]  /*3070*/  IMAD R29, R29, R34, RZ ;  /* 0x000000221d1d7224 */ /* 0x004fc400078e02ff */
[----:B------:R-:W-:-:S04]  /*3080*/  IMAD.WIDE.U32 R38, R28, R34, R50 ;  /* 0x000000221c267225 */ /* 0x000fc800078e0032 */
[----:B------:R-:W-:Y:S02]  /*3090*/  IMAD R29, R28, R35, R29 ;  /* 0x000000231c1d7224 */ /* 0x000fe400078e021d */
[-C--:B---3--:R-:W-:Y:S02]  /*30a0*/  IMAD R31, R31, R36.reuse, RZ ;  /* 0x000000241f1f7224 */ /* 0x088fe400078e02ff */
[----:B------:R-:W-:Y:S02]  /*30b0*/  IMAD.IADD R39, R39, 0x1, R29 ;  /* 0x0000000127277824 */ /* 0x000fe400078e021d */
[----:B------:R-:W1:Y:S01]  /*30c0*/  LDC.64 R28, c[0x0][R42+0x468] ;  /* 0x00011a002a1c7b82 */ /* 0x000e620000000a00 */
[C---:B------:R-:W-:Y:S02]  /*30d0*/  IMAD R31, R30.reuse, R37, R31 ;  /* 0x000000251e1f7224 */ /* 0x040fe400078e021f */
[----:B------:R-:W-:-:S04]  /*30e0*/  IMAD.WIDE.U32 R36, R30, R36, R38 ;  /* 0x000000241e247225 */ /* 0x000fc800078e0026 */
[----:B------:R-:W-:Y:S02]  /*30f0*/  IMAD.IADD R37, R37, 0x1, R31 ;  /* 0x0000000125257824 */ /* 0x000fe400078e021f */
[----:B------:R-:W2:Y:S01]  /*3100*/  LDC.64 R30, c[0x0][R42+0x470] ;  /* 0x00011c002a1e7b82 */ /* 0x000ea20000000a00 */
[----:B----4-:R-:W-:Y:S02]  /*3110*/  IMAD R27, R27, R32, RZ ;  /* 0x000000201b1b7224 */ /* 0x010fe400078e02ff */
[----:B-----5:R-:W-:Y:S02]  /*3120*/  IMAD R9, R9, R24, RZ ;  /* 0x0000001809097224 */ /* 0x020fe400078e02ff */
[C---:B------:R-:W-:Y:S02]  /*3130*/  IMAD R35, R26.reuse, R33, R27 ;  /* 0x000000211a237224 */ /* 0x040fe400078e021b */
[----:B------:R-:W-:Y:S02]  /*3140*/  IMAD.WIDE.U32 R32, R26, R32, R36 ;  /* 0x000000201a207225 */ /* 0x000fe400078e0024 */
[----:B------:R-:W3:Y:S02]  /*3150*/  LDC.64 R26, c[0x0][R42+0x478] ;  /* 0x00011e002a1a7b82 */ /* 0x000ee40000000a00 */
[----:B------:R-:W-:-:S02]  /*3160*/  IMAD.IADD R33, R33, 0x1, R35 ;  /* 0x0000000121217824 */ /* 0x000fc400078e0223 */
[C---:B------:R-:W-:Y:S02]  /*3170*/  IMAD R25, R8.reuse, R25, R9 ;  /* 0x0000001908197224 */ /* 0x040fe400078e0209 */
[----:B------:R-:W-:-:S04]  /*3180*/  IMAD.WIDE.U32 R8, R8, R24, R32 ;  /* 0x0000001808087225 */ /* 0x000fc800078e0020 */
[----:B0-----:R-:W-:Y:S01]  /*3190*/  IMAD R21, R21, R22, RZ ;  /* 0x0000001615157224 */ /* 0x001fe200078e02ff */
[----:B------:R-:W-:-:S03]  /*31a0*/  IADD3 R9, R9, R25, RZ ;  /* 0x0000001909097210 */ /* 0x000fc60007ffe0ff */
[C---:B------:R-:W-:Y:S02]  /*31b0*/  IMAD R23, R20.reuse, R23, R21 ;  /* 0x0000001714177224 */ /* 0x040fe400078e0215 */
[----:B------:R-:W-:-:S04]  /*31c0*/  IMAD.WIDE.U32 R20, R20, R22, R8 ;  /* 0x0000001614147225 */ /* 0x000fc800078e0008 */
[----:B------:R-:W-:Y:S02]  /*31d0*/  IMAD.IADD R21, R21, 0x1, R23 ;  /* 0x0000000115157824 */ /* 0x000fe400078e0217 */
[----:B-1----:R-:W-:-:S04]  /*31e0*/  IMAD R9, R19, R28, RZ ;  /* 0x0000001c13097224 */ /* 0x002fc800078e02ff */
[C---:B------:R-:W-:Y:S02]  /*31f0*/  IMAD R9, R18.reuse, R29, R9 ;  /* 0x0000001d12097224 */ /* 0x040fe400078e0209 */
[----:B------:R-:W-:-:S04]  /*3200*/  IMAD.WIDE.U32 R18, R18, R28, R20 ;  /* 0x0000001c12127225 */ /* 0x000fc800078e0014 */
[----:B------:R-:W-:Y:S02]  /*3210*/  IMAD.IADD R19, R19, 0x1, R9 ;  /* 0x0000000113137824 */ /* 0x000fe400078e0209 */
[----:B--2---:R-:W-:-:S04]  /*3220*/  IMAD R9, R15, R30, RZ ;  /* 0x0000001e0f097224 */ /* 0x004fc800078e02ff */
[C---:B------:R-:W-:Y:S02]  /*3230*/  IMAD R9, R14.reuse, R31, R9 ;  /* 0x0000001f0e097224 */ /* 0x040fe400078e0209 */
[----:B------:R-:W-:-:S04]  /*3240*/  IMAD.WIDE.U32 R14, R14, R30, R18 ;  /* 0x0000001e0e0e7225 */ /* 0x000fc800078e0012 */
[-C--:B---3--:R-:W-:Y:S02]  /*3250*/  IMAD R13, R13, R26.reuse, RZ ;  /* 0x0000001a0d0d7224 */ /* 0x088fe400078e02ff */
[----:B------:R-:W-:Y:S02]  /*3260*/  IMAD.IADD R15, R15, 0x1, R9 ;  /* 0x000000010f0f7824 */ /* 0x000fe400078e0209 */
[C---:B------:R-:W-:Y:S02]  /*3270*/  IMAD R13, R12.reuse, R27, R13 ;  /* 0x0000001b0c0d7224 */ /* 0x040fe400078e020d */
[----:B------:R-:W-:Y:S01]  /*3280*/  IMAD.WIDE.U32 R50, R12, R26, R14 ;  /* 0x0000001a0c327225 */ /* 0x000fe200078e000e */
[----:B------:R-:W-:-:S04]  /*3290*/  IADD3 R12, P1, R10, R6, RZ ;  /* 0x000000060a0c7210 */ /* 0x000fc80007f3e0ff */
[----:B------:R-:W-:Y:S01]  /*32a0*/  IADD3 R51, R51, R13, RZ ;  /* 0x0000000d33337210 */ /* 0x000fe20007ffe0ff */
[----:B------:R-:W-:-:S08]  /*32b0*/  IMAD.X R13, R11, 0x1, R59, P1 ;  /* 0x000000010b0d7824 */ /* 0x000fd000008e063b */
.L_x_6808:
[----:B------:R-:W-:Y:S05]  /*32c0*/  BSYNC B1 ;  /* 0x0000000000017941 */ /* 0x000fea0003800000 */
.L_x_6807:
[----:B------:R-:W-:-:S04]  /*32d0*/  ISETP.NE.U32.AND P1, PT, R60, RZ, PT ;  /* 0x000000ff3c00720c */ /* 0x000fc80003f25070 */
[----:B------:R-:W-:-:S13]  /*32e0*/  ISETP.NE.OR.EX P0, PT, R61, RZ, P0, P1 ;  /* 0x000000ff3d00720c */ /* 0x000fda0000705710 */
[----:B------:R-:W-:Y:S05]  /*32f0*/  @!P0 BRA `(.L_x_6809) ;  /* 0x0000000000a08947 */ /* 0x000fea0003800000 */
.L_x_6804:
[-C--:B------:R-:W-:Y:S01]  /*3300*/  IADD3 R22, P0, R12, R6.reuse, RZ ;  /* 0x000000060c167210 */ /* 0x080fe20007f1e0ff */
[----:B------:R0:W2:Y:S04]  /*3310*/  LDG.E.64 R14, desc[UR36][R12.64] ;  /* 0x000000240c0e7981 */ /* 0x0000a8000c1e1b00 */
[----:B------:R-:W-:Y:S01]  /*3320*/  IMAD.X R23, R13, 0x1, R59, P0 ;  /* 0x000000010d177824 */ /* 0x000fe200000e063b */
[----:B------:R-:W-:-:S04]  /*3330*/  IADD3 R28, P0, R22, R6, RZ ;  /* 0x00000006161c7210 */ /* 0x000fc80007f1e0ff */
[----:B------:R1:W3:Y:S01]  /*3340*/  LDG.E.64 R18, desc[UR36][R22.64] ;  /* 0x0000002416127981 */ /* 0x0002e2000c1e1b00 */
[----:B------:R-:W-:Y:S02]  /*3350*/  IADD3.X R29, R23, R59, RZ, P0, !PT ;  /* 0x0000003b171d7210 */ /* 0x000fe400007fe4ff */
[----:B------:R-:W-:-:S03]  /*3360*/  IADD3 R8, P0, R28, R6, RZ ;  /* 0x000000061c087210 */ /* 0x000fc60007f1e0ff */
[----:B------:R-:W4:Y:S02]  /*3370*/  LDG.E.64 R20, desc[UR36][R28.64] ;  /* 0x000000241c147981 */ /* 0x000f24000c1e1b00 */
[----:B------:R-:W-:-:S05]  /*3380*/  IMAD.X R9, R29, 0x1, R59, P0 ;  /* 0x000000011d097824 */ /* 0x000fca00000e063b */
[----:B------:R-:W5:Y:S01]  /*3390*/  LDG.E.64 R10, desc[UR36][R8.64] ;  /* 0x00000024080a7981 */ /* 0x000f62000c1e1b00 */
[----:B------:R-:W-:Y:S01]  /*33a0*/  IMAD.SHL.U32 R32, R0, 0x8, RZ ;  /* 0x0000000800207824 */ /* 0x000fe200078e00ff */
[----:B------:R-:W-:Y:S02]  /*33b0*/  IADD3 R60, P0, R60, -0x4, RZ ;  /* 0xfffffffc3c3c7810 */ /* 0x000fe40007f1e0ff */
[----:B------:R-:W-:Y:S01]  /*33c0*/  IADD3 R0, P1, R0, 0x4, RZ ;  /* 0x0000000400007810 */ /* 0x000fe20007f3e0ff */
[----:B------:R-:W2:Y:S01]  /*33d0*/  LDC.64 R24, c[0x0][R32+0x440] ;  /* 0x0001100020187b82 */ /* 0x000ea20000000a00 */
[----:B------:R-:W-:Y:S02]  /*33e0*/  IADD3.X R61, R61, -0x1, RZ, P0, !PT ;  /* 0xffffffff3d3d7810 */ /* 0x000fe400007fe4ff */
[----:B------:R-:W-:Y:S01]  /*33f0*/  ISETP.NE.U32.AND P0, PT, R60, RZ, PT ;  /* 0x000000ff3c00720c */ /* 0x000fe20003f05070 */
[----:B------:R-:W-:-:S03]  /*3400*/  IMAD.X R57, RZ, RZ, R57, P1 ;  /* 0x000000ffff397224 */ /* 0x000fc600008e0639 */
[----:B------:R-:W-:Y:S01]  /*3410*/  ISETP.NE.AND.EX P0, PT, R61, RZ, PT, P0 ;  /* 0x000000ff3d00720c */ /* 0x000fe20003f05300 */
[----:B------:R-:W3:Y:S08]  /*3420*/  LDC.64 R26, c[0x0][R32+0x448] ;  /* 0x00011200201a7b82 */ /* 0x000ef00000000a00 */
[----:B------:R-:W4:Y:S08]  /*3430*/  LDC.64 R30, c[0x0][R32+0x450] ;  /* 0x00011400201e7b82 */ /* 0x000f300000000a00 */
[----:B0-----:R-:W5:Y:S01]  /*3440*/  LDC.64 R12, c[0x0][R32+0x458] ;  /* 0x00011600200c7b82 */ /* 0x001f620000000a00 */
[----:B--2---:R-:W-:-:S02]  /*3450*/  IMAD R15, R15, R24, RZ ;  /* 0x000000180f0f7224 */ /* 0x004fc400078e02ff */
[----:B-1----:R-:W-:-:S04]  /*3460*/  IMAD.WIDE.U32 R22, R14, R24, R50 ;  /* 0x000000180e167225 */ /* 0x002fc800078e0032 */
[----:B------:R-:W-:-:S04]  /*3470*/  IMAD R15, R14, R25, R15 ;  /* 0x000000190e0f7224 */ /* 0x000fc800078e020f */
[----:B------:R-:W-:Y:S02]  /*3480*/  IMAD.IADD R23, R23, 0x1, R15 ;  /* 0x0000000117177824 */ /* 0x000fe400078e020f */
[----:B---3--:R-:W-:-:S04]  /*3490*/  IMAD R15, R19, R26, RZ ;  /* 0x0000001a130f7224 */ /* 0x008fc800078e02ff */
[C---:B------:R-:W-:Y:S02]  /*34a0*/  IMAD R15, R18.reuse, R27, R15 ;  /* 0x0000001b120f7224 */ /* 0x040fe400078e020f */
[----:B------:R-:W-:-:S04]  /*34b0*/  IMAD.WIDE.U32 R18, R18, R26, R22 ;  /* 0x0000001a12127225 */ /* 0x000fc800078e0016 */
[----:B-----5:R-:W-:Y:S01]  /*34c0*/  IMAD R11, R11, R12, RZ ;  /* 0x0000000c0b0b7224 */ /* 0x020fe200078e02ff */
[----:B------:R-:W-:Y:S01]  /*34d0*/  IADD3 R19, R19, R15, RZ ;  /* 0x0000000f13137210 */ /* 0x000fe20007ffe0ff */
[-C--:B----4-:R-:W-:Y:S02]  /*34e0*/  IMAD R15, R21, R30.reuse, RZ ;  /* 0x0000001e150f7224 */ /* 0x090fe400078e02ff */
[----:B------:R-:W-:Y:S02]  /*34f0*/  IMAD R11, R10, R13, R11 ;  /* 0x0000000d0a0b7224 */ /* 0x000fe400078e020b */
[C---:B------:R-:W-:Y:S02]  /*3500*/  IMAD R15, R20.reuse, R31, R15 ;  /* 0x0000001f140f7224 */ /* 0x040fe400078e020f */
[----:B------:R-:W-:-:S04]  /*3510*/  IMAD.WIDE.U32 R20, R20, R30, R18 ;  /* 0x0000001e14147225 */ /* 0x000fc800078e0012 */
[----:B------:R-:W-:Y:S02]  /*3520*/  IMAD.IADD R21, R21, 0x1, R15 ;  /* 0x0000000115157824 */ /* 0x000fe400078e020f */
[----:B------:R-:W-:Y:S01]  /*3530*/  IMAD.WIDE.U32 R50, R10, R12, R20 ;  /* 0x0000000c0a327225 */ /* 0x000fe200078e0014 */
[----:B------:R-:W-:-:S03]  /*3540*/  IADD3 R12, P2, R8, R6, RZ ;  /* 0x00000006080c7210 */ /* 0x000fc60007f5e0ff */
[----:B------:R-:W-:Y:S01]  /*3550*/  IMAD.IADD R51, R51, 0x1, R11 ;  /* 0x0000000133337824 */ /* 0x000fe200078e020b */
[----:B------:R-:W-:Y:S01]  /*3560*/  IADD3.X R13, R9, R59, RZ, P2, !PT ;  /* 0x0000003b090d7210 */ /* 0x000fe200017fe4ff */
[----:B------:R-:W-:Y:S08]  /*3570*/  @P0 BRA `(.L_x_6804) ;  /* 0xfffffffc00600947 */ /* 0x000ff0000383ffff */
.L_x_6809:
[----:B------:R-:W-:Y:S05]  /*3580*/  BSYNC B0 ;  /* 0x0000000000007941 */ /* 0x000fea0003800000 */
.L_x_6803:
[----:B------:R-:W-:-:S04]  /*3590*/  LOP3.LUT R56, R56, 0x3, RZ, 0xc0, !PT ;  /* 0x0000000338387812 */ /* 0x000fc800078ec0ff */
[----:B------:R-:W-:-:S04]  /*35a0*/  ISETP.NE.U32.AND P0, PT, R56, RZ, PT ;  /* 0x000000ff3800720c */ /* 0x000fc80003f05070 */
[----:B------:R-:W-:-:S13]  /*35b0*/  ISETP.NE.AND.EX P0, PT, RZ, RZ, PT, P0 ;  /* 0x000000ffff00720c */ /* 0x000fda0003f05300 */
[----:B------:R-:W-:Y:S05]  /*35c0*/  @!P0 BRA `(.L_x_6802) ;  /* 0x0000000000bc8947 */ /* 0x000fea0003800000 */
[----:B------:R-:W-:Y:S01]  /*35d0*/  ULDC.64 UR4, c[0x0][0x438] ;  /* 0x00010e0000047ab9 */ /* 0x000fe20000000a00 */
[----:B0-----:R-:W-:Y:S02]  /*35e0*/  IMAD R57, R57, R2, RZ ;  /* 0x0000000239397224 */ /* 0x001fe400078e02ff */
[----:B-12-45:R-:W-:Y:S02]  /*35f0*/  IMAD R9, R5, UR4, RZ ;  /* 0x0000000405097c24 */ /* 0x036fe4000f8e02ff */
[----:B------:R-:W-:-:S04]  /*3600*/  IMAD.WIDE.U32 R6, R4, UR4, RZ ;  /* 0x0000000404067c25 */ /* 0x000fc8000f8e00ff */
[----:B------:R-:W-:Y:S01]  /*3610*/  IMAD R9, R4, UR5, R9 ;  /* 0x0000000504097c24 */ /* 0x000fe2000f8e0209 */
[----:B------:R-:W-:Y:S01]  /*3620*/  ULDC.64 UR4, c[0x0][0x430] ;  /* 0x00010c0000047ab9 */ /* 0x000fe20000000a00 */
[C---:B------:R-:W-:Y:S02]  /*3630*/  IMAD R57, R0.reuse, R3, R57 ;  /* 0x0000000300397224 */ /* 0x040fe400078e0239 */
[----:B------:R-:W-:Y:S02]  /*3640*/  IMAD.IADD R7, R7, 0x1, R9 ;  /* 0x0000000107077824 */ /* 0x000fe400078e0209 */
[----:B------:R-:W-:-:S04]  /*3650*/  IMAD.WIDE.U32 R6, R0, R2, R6 ;  /* 0x0000000200067225 */ /* 0x000fc800078e0006 */
[----:B------:R-:W-:Y:S01]  /*3660*/  IMAD.IADD R7, R7, 0x1, R57 ;  /* 0x0000000107077824 */ /* 0x000fe200078e0239 */
[----:B------:R-:W-:-:S04]  /*3670*/  LEA R10, P0, R6, UR4, 0x3 ;  /* 0x00000004060a7c11 */ /* 0x000fc8000f8018ff */
[----:B------:R-:W-:-:S05]  /*3680*/  LEA.HI.X R11, R6, UR5, R7, 0x3, P0 ;  /* 0x00000005060b7c11 */ /* 0x000fca00080f1c07 */
[----:B------:R-:W2:Y:S01]  /*3690*/  LDG.E.64 R6, desc[UR36][R10.64] ;  /* 0x000000240a067981 */ /* 0x000ea2000c1e1b00 */
[----:B------:R-:W-:Y:S01]  /*36a0*/  IMAD.SHL.U32 R0, R0, 0x8, RZ ;  /* 0x0000000800007824 */ /* 0x000fe200078e00ff */
[----:B------:R-:W-:-:S03]  /*36b0*/  ISETP.NE.U32.AND P0, PT, R56, 0x1, PT ;  /* 0x000000013800780c */ /* 0x000fc60003f05070 */
[----:B------:R-:W2:Y:S01]  /*36c0*/  LDC.64 R8, c[0x0][R0+0x440] ;  /* 0x0001100000087b82 */ /* 0x000ea20000000a00 */
[----:B------:R-:W-:Y:S01]  /*36d0*/  ISETP.NE.AND.EX P0, PT, RZ, RZ, PT, P0 ;  /* 0x000000ffff00720c */ /* 0x000fe20003f05300 */
[-C--:B--2---:R-:W-:Y:S02]  /*36e0*/  IMAD R7, R7, R8.reuse, RZ ;  /* 0x0000000807077224 */ /* 0x084fe400078e02ff */
[----:B------:R-:W-:-:S04]  /*36f0*/  IMAD.WIDE.U32 R50, R6, R8, R50 ;  /* 0x0000000806327225 */ /* 0x000fc800078e0032 */
[----:B------:R-:W-:-:S05]  /*3700*/  IMAD R7, R6, R9, R7 ;  /* 0x0000000906077224 */ /* 0x000fca00078e0207 */
[----:B------:R-:W-:Y:S01]  /*3710*/  IADD3 R51, R51, R7, RZ ;  /* 0x0000000733337210 */ /* 0x000fe20007ffe0ff */
[----:B------:R-:W-:Y:S06]  /*3720*/  @!P0 BRA `(.L_x_6802) ;  /* 0x0000000000648947 */ /* 0x000fec0003800000 */
[C---:B------:R-:W-:Y:S01]  /*3730*/  IMAD.SHL.U32 R13, R2.reuse, 0x8, RZ ;  /* 0x00000008020d7824 */ /* 0x040fe200078e00ff */
[----:B------:R-:W-:-:S04]  /*3740*/  SHF.L.U64.HI R15, R2, 0x3, R3 ;  /* 0x00000003020f7819 */ /* 0x000fc80000010203 */
[----:B------:R-:W-:-:S05]  /*3750*/  IADD3 R8, P0, R13, R10, RZ ;  /* 0x0000000a0d087210 */ /* 0x000fca0007f1e0ff */
[----:B------:R-:W-:-:S05]  /*3760*/  IMAD.X R9, R15, 0x1, R11, P0 ;  /* 0x000000010f097824 */ /* 0x000fca00000e060b */
[----:B------:R-:W2:Y:S01]  /*3770*/  LDG.E.64 R2, desc[UR36][R8.64] ;  /* 0x0000002408027981 */ /* 0x000ea2000c1e1b00 */
[----:B------:R-:W2:Y:S01]  /*3780*/  LDC.64 R6, c[0x0][R0+0x448] ;  /* 0x0001120000067b82 */ /* 0x000ea20000000a00 */
[----:B------:R-:W-:-:S04]  /*3790*/  ISETP.NE.U32.AND P0, PT, R56, 0x2, PT ;  /* 0x000000023800780c */ /* 0x000fc80003f05070 */
[----:B------:R-:W-:Y:S01]  /*37a0*/  ISETP.NE.AND.EX P0, PT, RZ, RZ, PT, P0 ;  /* 0x000000ffff00720c */ /* 0x000fe20003f05300 */
[-C--:B--2---:R-:W-:Y:S02]  /*37b0*/  IMAD R3, R3, R6.reuse, RZ ;  /* 0x0000000603037224 */ /* 0x084fe400078e02ff */
[----:B------:R-:W-:-:S04]  /*37c0*/  IMAD.WIDE.U32 R50, R2, R6, R50 ;  /* 0x0000000602327225 */ /* 0x000fc800078e0032 */
[----:B------:R-:W-:-:S04]  /*37d0*/  IMAD R3, R2, R7, R3 ;  /* 0x0000000702037224 */ /* 0x000fc800078e0203 */
[----:B------:R-:W-:Y:S02]  /*37e0*/  IMAD.IADD R51, R51, 0x1, R3 ;  /* 0x0000000133337824 */ /* 0x000fe400078e0203 */
[----:B------:R-:W-:Y:S05]  /*37f0*/  @!P0 BRA `(.L_x_6802) ;  /* 0x0000000000308947 */ /* 0x000fea0003800000 */
[----:B------:R-:W-:-:S04]  /*3800*/  IADD3 R2, P0, R8, R13, RZ ;  /* 0x0000000d08027210 */ /* 0x000fc80007f1e0ff */
[----:B------:R-:W-:-:S06]  /*3810*/  IADD3.X R3, R9, R15, RZ, P0, !PT ;  /* 0x0000000f09037210 */ /* 0x000fcc00007fe4ff */
[----:B------:R-:W2:Y:S01]  /*3820*/  LDG.E.64 R2, desc[UR36][R2.64] ;  /* 0x0000002402027981 */ /* 0x000ea2000c1e1b00 */
[----:B------:R-:W2:Y:S02]  /*3830*/  LDC.64 R6, c[0x0][R0+0x450] ;  /* 0x0001140000067b82 */ /* 0x000ea40000000a00 */
[-C--:B--2---:R-:W-:Y:S02]  /*3840*/  IMAD R9, R3, R6.reuse, RZ ;  /* 0x0000000603097224 */ /* 0x084fe400078e02ff */
[----:B------:R-:W-:-:S04]  /*3850*/  IMAD.WIDE.U32 R50, R2, R6, R50 ;  /* 0x0000000602327225 */ /* 0x000fc800078e0032 */
[----:B------:R-:W-:-:S04]  /*3860*/  IMAD R9, R2, R7, R9 ;  /* 0x0000000702097224 */ /* 0x000fc800078e0209 */
[----:B------:R-:W-:Y:S01]  /*3870*/  IMAD.IADD R51, R51, 0x1, R9 ;  /* 0x0000000133337824 */ /* 0x000fe200078e0209 */
[----:B------:R-:W-:Y:S06]  /*3880*/  BRA `(.L_x_6802) ;  /* 0x00000000000c7947 */ /* 0x000fec0003800000 */
.L_x_6801:
[----:B012-45:R-:W-:-:S04]  /*3890*/  LEA R50, P0, R4, UR4, 0x3 ;  /* 0x0000000404327c11 */ /* 0x037fc8000f8018ff */
[----:B------:R-:W-:-:S06]  /*38a0*/  LEA.HI.X R51, R4, UR5, R5, 0x3, P0 ;  /* 0x0000000504337c11 */ /* 0x000fcc00080f1c05 */
[----:B------:R-:W5:Y:S03]  /*38b0*/  LDG.E.64 R50, desc[UR36][R50.64] ;  /* 0x0000002432327981 */ /* 0x000f66000c1e1b00 */
.L_x_6802:
[----:B0--3--:R-:W0:Y:S01]  /*38c0*/  LDC.64 R2, c[0x0][0x490] ;  /* 0x00012400ff027b82 */ /* 0x009e220000000a00 */
[----:B------:R-:W-:Y:S02]  /*38d0*/  ULDC.64 UR4, c[0x0][0x488] ;  /* 0x0001220000047ab9 */ /* 0x000fe40000000a00 */
[----:B------:R-:W-:Y:S01]  /*38e0*/  MOV R19, UR4 ;  /* 0x0000000400137c02 */ /* 0x000fe20008000f00 */
[----:B------:R-:W-:-:S04]  /*38f0*/  IMAD.U32 R18, RZ, RZ, UR5 ;  /* 0x00000005ff127e24 */ /* 0x000fc8000f8e00ff */
        /* <DEDUP_REMOVED lines=16> */
.L_x_6811:
[--C-:B------:R-:W-:Y:S02]  /*3a00*/  SHF.R.U64 R8, R13, 0x1, R12.reuse ;  /* 0x000000010d087819 */ /* 0x100fe4000000120c */
[----:B------:R-:W-:Y:S02]  /*3a10*/  SHF.R.U32.HI R9, RZ, 0x1, R12 ;  /* 0x00000001ff097819 */ /* 0x000fe4000001160c */
[C---:B------:R-:W-:Y:S02]  /*3a20*/  SHF.L.U32 R15, R8.reuse, 0x3, RZ ;  /* 0x00000003080f7819 */ /* 0x040fe400000006ff */
[----:B------:R-:W-:Y:S02]  /*3a30*/  SHF.L.U64.HI R14, R8, 0x3, R9 ;  /* 0x00000003080e7819 */ /* 0x000fe40000010209 */
[----:B------:R-:W-:-:S05]  /*3a40*/  IADD3 R6, P1, R15, R10, RZ ;  /* 0x0000000a0f067210 */ /* 0x000fca0007f3e0ff */
[----:B------:R-:W-:-:S05]  /*3a50*/  IMAD.X R7, R14, 0x1, R11, P1 ;  /* 0x000000010e077824 */ /* 0x000fca00008e060b */
        /* <DEDUP_REMOVED lines=17> */
.L_x_6810:
[----:B------:R-:W-:Y:S02]  /*3b70*/  ULDC.64 UR4, c[0x0][0x488] ;  /* 0x0001220000047ab9 */ /* 0x000fe40000000a00 */
[----:B------:R-:W-:Y:S02]  /*3b80*/  IMAD.U32 R14, RZ, RZ, UR4 ;  /* 0x00000004ff0e7e24 */ /* 0x000fe4000f8e00ff */
[----:B------:R-:W-:Y:S01]  /*3b90*/  IMAD.U32 R15, RZ, RZ, UR5 ;  /* 0x00000005ff0f7e24 */ /* 0x000fe2000f8e00ff */
[----:B------:R-:W-:Y:S06]  /*3ba0*/  @!P0 BRA `(.L_x_6812) ;  /* 0x0000000000788947 */ /* 0x000fec0003800000 */
[----:B------:R-:W-:Y:S01]  /*3bb0*/  BSSY B0, `(.L_x_6812) ;  /* 0x000001d000007945 */ /* 0x000fe20003800000 */
[----:B------:R-:W-:Y:S01]  /*3bc0*/  MOV R14, UR4 ;  /* 0x00000004000e7c02 */ /* 0x000fe20008000f00 */
[----:B------:R-:W-:Y:S01]  /*3bd0*/  IMAD.U32 R15, RZ, RZ, UR5 ;  /* 0x00000005ff0f7e24 */ /* 0x000fe2000f8e00ff */
[--C-:B------:R-:W-:Y:S01]  /*3be0*/  SHF.R.S64 R13, R21, 0x3, R20.reuse ;  /* 0x00000003150d7819 */ /* 0x100fe20000001014 */
[----:B------:R-:W-:Y:S01]  /*3bf0*/  IMAD.U32 R10, RZ, RZ, UR4 ;  /* 0x00000004ff0a7e24 */ /* 0x000fe2000f8e00ff */
[----:B------:R-:W-:Y:S01]  /*3c00*/  SHF.R.S32.HI R12, RZ, 0x3, R20 ;  /* 0x00000003ff0c7819 */ /* 0x000fe20000011414 */
[----:B------:R-:W-:-:S07]  /*3c10*/  IMAD.U32 R11, RZ, RZ, UR5 ;  /* 0x00000005ff0b7e24 */ /* 0x000fce000f8e00ff */
.L_x_6813:
        /* <DEDUP_REMOVED lines=23> */
.L_x_6812:
        /* <DEDUP_REMOVED lines=32> */
.L_x_6817:
[----:B------:R0:W-:Y:S01]  /*3f90*/  STG.E.U8 desc[UR36][R16.64], RZ ;  /* 0x000000ff10007986 */ /* 0x0001e2000c101124 */
[----:B------:R-:W-:Y:S05]  /*3fa0*/  BRA `(.L_x_6819) ;  /* 0x00000004008c7947 */ /* 0x000fea0003800000 */
.L_x_6816:
        /* <DEDUP_REMOVED lines=8> */
.L_x_6821:
[----:B------:R0:W-:Y:S01]  /*4030*/  STG.E desc[UR36][R16.64], RZ ;  /* 0x000000ff10007986 */ /* 0x0001e2000c101924 */
[----:B------:R-:W-:Y:S05]  /*4040*/  BRA `(.L_x_6819) ;  /* 0x0000000400647947 */ /* 0x000fea0003800000 */
.L_x_6820:
[----:B------:R0:W-:Y:S01]  /*4050*/  STG.E.U16 desc[UR36][R16.64], RZ ;  /* 0x000000ff10007986 */ /* 0x0001e2000c101524 */
[----:B------:R-:W-:Y:S05]  /*4060*/  BRA `(.L_x_6819) ;  /* 0x00000004005c7947 */ /* 0x000fea0003800000 */
.L_x_6815:
        /* <DEDUP_REMOVED lines=8> */
.L_x_6823:
[----:B------:R0:W-:Y:S01]  /*40f0*/  STG.E.U16 desc[UR36][R16.64], RZ ;  /* 0x000000ff10007986 */ /* 0x0001e2000c101524 */
[----:B------:R-:W-:Y:S05]  /*4100*/  BRA `(.L_x_6819) ;  /* 0x0000000400347947 */ /* 0x000fea0003800000 */
.L_x_6822:
        /* <DEDUP_REMOVED lines=8> */
.L_x_6825:
[----:B------:R0:W-:Y:S01]  /*4190*/  STG.E desc[UR36][R16.64], RZ ;  /* 0x000000ff10007986 */ /* 0x0001e2000c101924 */
[----:B------:R-:W-:Y:S05]  /*41a0*/  BRA `(.L_x_6819) ;  /* 0x00000004000c7947 */ /* 0x000fea0003800000 */
.L_x_6824:
[----:B------:R0:W-:Y:S01]  /*41b0*/  STG.E.64 desc[UR36][R16.64], RZ ;  /* 0x000000ff10007986 */ /* 0x0001e2000c101b24 */
[----:B------:R-:W-:Y:S05]  /*41c0*/  BRA `(.L_x_6819) ;  /* 0x0000000400047947 */ /* 0x000fea0003800000 */
.L_x_6814:
        /* <DEDUP_REMOVED lines=10> */
.L_x_6828:
[----:B------:R0:W-:Y:S01]  /*4270*/  STG.E.128 desc[UR36][R16.64], RZ ;  /* 0x000000ff10007986 */ /* 0x0001e2000c101d24 */
[----:B------:R-:W-:Y:S05]  /*4280*/  BRA `(.L_x_6819) ;  /* 0x0000000000d47947 */ /* 0x000fea0003800000 */
.L_x_6827:
        /* <DEDUP_REMOVED lines=8> */
.L_x_6830:
[----:B------:R0:W-:Y:S01]  /*4310*/  STG.E.U8 desc[UR36][R16.64], RZ ;  /* 0x000000ff10007986 */ /* 0x0001e2000c101124 */
[----:B------:R-:W-:Y:S05]  /*4320*/  BRA `(.L_x_6819) ;  /* 0x0000000000ac7947 */ /* 0x000fea0003800000 */
.L_x_6829:
[----:B------:R0:W-:Y:S01]  /*4330*/  STG.E.U16 desc[UR36][R16.64], RZ ;  /* 0x000000ff10007986 */ /* 0x0001e2000c101524 */
[----:B------:R-:W-:Y:S05]  /*4340*/  BRA `(.L_x_6819) ;  /* 0x0000000000a47947 */ /* 0x000fea0003800000 */
.L_x_6826:
        /* <DEDUP_REMOVED lines=10> */
.L_x_6833:
[----:B------:R1:W-:Y:S01]  /*43f0*/  STG.E.U8 desc[UR36][R16.64], RZ ;  /* 0x000000ff10007986 */ /* 0x0003e2000c101124 */
[----:B------:R-:W-:Y:S05]  /*4400*/  BRA `(.L_x_6819) ;  /* 0x0000000000747947 */ /* 0x000fea0003800000 */
.L_x_6832:
[----:B------:R2:W-:Y:S01]  /*4410*/  STG.E.U8 desc[UR36][R16.64], RZ ;  /* 0x000000ff10007986 */ /* 0x0005e2000c101124 */
[----:B------:R-:W-:Y:S05]  /*4420*/  BRA `(.L_x_6819) ;  /* 0x00000000006c7947 */ /* 0x000fea0003800000 */
.L_x_6831:
[----:B------:R-:W-:-:S13]  /*4430*/  ISETP.NE.AND P0, PT, R0, 0x1c, PT ;  /* 0x0000001c0000780c */ /* 0x000fda0003f05270 */
[----:B------:R-:W-:Y:S05]  /*4440*/  @!P0 BRA `(.L_x_6834) ;  /* 0x0000000000608947 */ /* 0x000fea0003800000 */
[----:B------:R-:W-:-:S13]  /*4450*/  ISETP.NE.AND P0, PT, R0, 0x1d, PT ;  /* 0x0000001d0000780c */ /* 0x000fda0003f05270 */
[----:B------:R-:W-:Y:S05]  /*4460*/  @!P0 BRA `(.L_x_6835) ;  /* 0x0000000000508947 */ /* 0x000fea0003800000 */
[----:B------:R-:W-:-:S13]  /*4470*/  ISETP.NE.AND P0, PT, R0, 0x2c, PT ;  /* 0x0000002c0000780c */ /* 0x000fda0003f05270 */
[----:B------:R3:W-:Y:S01]  /*4480*/  @!P0 STG.E.U8 desc[UR36][R16.64], RZ ;  /* 0x000000ff10008986 */ /* 0x0007e2000c101124 */
[----:B------:R-:W-:Y:S05]  /*4490*/  @!P0 BRA `(.L_x_6819) ;  /* 0x0000000000508947 */ /* 0x000fea0003800000 */
.L_x_6818:
[----:B------:R-:W-:Y:S01]  /*44a0*/  MOV R0, 0x100 ;  /* 0x0000010000007802 */ /* 0x000fe20000000f00 */
[----:B------:R-:W-:Y:S01]  /*44b0*/  ULDC.64 UR4, c[0x4][0xf0] ;  /* 0x01003c0000047ab9 */ /* 0x000fe20000000a00 */
[----:B------:R-:W-:Y:S01]  /*44c0*/  ULDC.64 UR6, c[0x4][0xf8] ;  /* 0x01003e0000067ab9 */ /* 0x000fe20000000a00 */
[----:B------:R-:W-:Y:S01]  /*44d0*/  MOV R4, UR4 ;  /* 0x0000000400047c02 */ /* 0x000fe20008000f00 */
[----:B------:R0:W1:Y:S01]  /*44e0*/  LDC.64 R2, c[0x4][R0] ;  /* 0x0100000000027b82 */ /* 0x0000620000000a00 */
[----:B------:R-:W-:Y:S01]  /*44f0*/  IMAD.U32 R5, RZ, RZ, UR5 ;  /* 0x00000005ff057e24 */ /* 0x000fe2000f8e00ff */
[----:B------:R-:W-:Y:S01]  /*4500*/  ULDC.64 UR4, c[0x4][0x8] ;  /* 0x0100020000047ab9 */ /* 0x000fe20000000a00 */
[----:B------:R-:W-:Y:S01]  /*4510*/  HFMA2.MMA R13, -RZ, RZ, 0, 0 ;  /* 0x00000000ff0d7435 */ /* 0x000fe200000001ff */
[----:B------:R-:W-:Y:S01]  /*4520*/  IMAD.U32 R6, RZ, RZ, UR6 ;  /* 0x00000006ff067e24 */ /* 0x000fe2000f8e00ff */
[----:B------:R-:W-:Y:S01]  /*4530*/  MOV R10, UR4 ;  /* 0x00000004000a7c02 */ /* 0x000fe20008000f00 */
[----:B------:R-:W-:-:S02]  /*4540*/  IMAD.U32 R7, RZ, RZ, UR7 ;  /* 0x00000007ff077e24 */ /* 0x000fc4000f8e00ff */
[----:B------:R-:W-:Y:S02]  /*4550*/  IMAD.U32 R11, RZ, RZ, UR5 ;  /* 0x00000005ff0b7e24 */ /* 0x000fe4000f8e00ff */
[----:B------:R-:W-:Y:S02]  /*4560*/  IMAD.MOV.U32 R8, RZ, RZ, 0x65 ;  /* 0x00000065ff087424 */ /* 0x000fe400078e00ff */
[----:B0-----:R-:W-:-:S07]  /*4570*/  IMAD.MOV.U32 R12, RZ, RZ, 0x1 ;  /* 0x00000001ff0c7424 */ /* 0x001fce00078e00ff */
[----:B------:R-:W-:-:S07]  /*4580*/  LEPC R20, `(.L_x_6836) ;  /* 0x000000001014794e */ /* 0x000fce0000000000 */
[----:B-1-3--:R-:W-:Y:S05]  /*4590*/  CALL.ABS.NOINC R2 ;  /* 0x0000000002007343 */ /* 0x00afea0003c00000 */
.L_x_6836:
[----:B------:R-:W-:Y:S05]  /*45a0*/  BRA `(.L_x_6819) ;  /* 0x00000000000c7947 */ /* 0x000fea0003800000 */
.L_x_6835:
[----:B------:R4:W-:Y:S01]  /*45b0*/  STG.E.64 desc[UR36][R16.64], RZ ;  /* 0x000000ff10007986 */ /* 0x0009e2000c101b24 */
[----:B------:R-:W-:Y:S05]  /*45c0*/  BRA `(.L_x_6819) ;  /* 0x0000000000047947 */ /* 0x000fea0003800000 */
.L_x_6834:
[----:B------:R0:W-:Y:S02]  /*45d0*/  STG.E desc[UR36][R16.64], RZ ;  /* 0x000000ff10007986 */ /* 0x0001e4000c101924 */
.L_x_6819:
[----:B------:R-:W5:Y:S01]  /*45e0*/  S2R R0, SR_TID.X ;  /* 0x0000000000007919 */ /* 0x000f620000002100 */
[----:B------:R-:W5:Y:S02]  /*45f0*/  S2R R3, SR_CTAID.X ;  /* 0x0000000000037919 */ /* 0x000f640000002500 */
[----:B-----5:R-:W-:-:S04]  /*4600*/  IMAD R0, R3, 0x200, R0 ;  /* 0x0000020003007824 */ /* 0x020fc800078e0200 */
[----:B------:R-:W-:-:S07]  /*4610*/  VIADD R19, R0, 0x80 ;  /* 0x0000008000137836 */ /* 0x000fce0000000000 */
.L_x_6766:
[----:B------:R-:W-:Y:S05]  /*4620*/  BSYNC B6 ;  /* 0x0000000000067941 */ /* 0x000fea0003800000 */
.L_x_6765:
[----:B------:R-:W-:Y:S01]  /*4630*/  ULDC UR4, c[0x0][0x210] ;  /* 0x0000840000047ab9 */ /* 0x000fe20000000800 */
[----:B------:R-:W-:Y:S01]  /*4640*/  BSSY B6, `(.L_x_6837) ;  /* 0x0000452000067945 */ /* 0x000fe20003800000 */
[----:B------:R-:W-:-:S13]  /*4650*/  ISETP.GE.AND P0, PT, R19, UR4, PT ;  /* 0x0000000413007c0c */ /* 0x000fda000bf06270 */
[----:B------:R-:W-:Y:S05]  /*4660*/  @P0 BRA `(.L_x_6838) ;  /* 0x00000044003c0947 */ /* 0x000fea0003800000 */
[----:B------:R-:W5:Y:S01]  /*4670*/  LDC R6, c[0x0][0x218] ;  /* 0x00008600ff067b82 */ /* 0x000f620000000800 */
[----:B------:R-:W-:Y:S01]  /*4680*/  IMAD.MOV.U32 R0, RZ, RZ, RZ ;  /* 0x000000ffff007224 */ /* 0x000fe200078e00ff */
[----:B01234-:R-:W-:Y:S02]  /*4690*/  MOV R16, RZ ;  /* 0x000000ff00107202 */ /* 0x01ffe40000000f00 */
        /* <DEDUP_REMOVED lines=300> */
.L_x_6839:
[----:B------:R-:W0:Y:S01]  /*5960*/  LDC.U8 R3, c[0x0][0x4b1] ;  /* 0x00012c40ff037b82 */ /* 0x000e220000000000 */
[----:B------:R-:W-:Y:S01]  /*5970*/  ULDC.64 UR4, c[0x0][0x410] ;  /* 0x0001040000047ab9 */ /* 0x000fe20000000a00 */
[----:B------:R-:W-:Y:S01]  /*5980*/  ULDC.64 UR6, c[0x0][0x418] ;  /* 0x0001060000067ab9 */ /* 0x000fe20000000a00 */
[----:B------:R-:W-:Y:S02]  /*5990*/  IADD3 R16, P0, R16, UR4, RZ ;  /* 0x0000000410107c10 */ /* 0x000fe4000ff1e0ff */
[----:B------:R-:W-:-:S03]  /*59a0*/  IADD3 R4, P1, R0, UR6, RZ ;  /* 0x0000000600047c10 */ /* 0x000fc6000ff3e0ff */
[----:B------:R-:W-:Y:S01]  /*59b0*/  IMAD.X R17, RZ, RZ, UR5, P0 ;  /* 0x00000005ff117e24 */ /* 0x000fe200080e06ff */
[----:B------:R-:W-:Y:S02]  /*59c0*/  IADD3.X R5, RZ, UR7, RZ, P1, !PT ;  /* 0x00000007ff057c10 */ /* 0x000fe40008ffe4ff */
        /* <DEDUP_REMOVED lines=14> */
.L_x_6843:
[----:B------:R0:W5:Y:S01]  /*5ab0*/  LDG.E.U8 R2, desc[UR36][R4.64] ;  /* 0x0000002404027981 */ /* 0x000162000c1e1100 */
[----:B------:R-:W-:Y:S01]  /*5ac0*/  IMAD.MOV.U32 R3, RZ, RZ, RZ ;  /* 0x000000ffff037224 */ /* 0x000fe200078e00ff */
[----:B------:R-:W-:Y:S06]  /*5ad0*/  BRA `(.L_x_6845) ;  /* 0x0000000c00487947 */ /* 0x000fec0003800000 */
.L_x_6842:
        /* <DEDUP_REMOVED lines=8> */
.L_x_6847:
[----:B------:R-:W2:Y:S02]  /*5b60*/  LDG.E R2, desc[UR36][R4.64] ;  /* 0x0000002404027981 */ /* 0x000ea4000c1e1900 */
[----:B--2---:R-:W-:Y:S01]  /*5b70*/  SHF.R.S32.HI R3, RZ, 0x1f, R2 ;  /* 0x0000001fff037819 */ /* 0x004fe20000011402 */
[----:B------:R-:W-:Y:S06]  /*5b80*/  BRA `(.L_x_6845) ;  /* 0x0000000c001c7947 */ /* 0x000fec0003800000 */
.L_x_6846:
[----:B------:R-:W2:Y:S02]  /*5b90*/  LDG.E.S16 R2, desc[UR36][R4.64] ;  /* 0x0000002404027981 */ /* 0x000ea4000c1e1700 */
[----:B--2---:R-:W-:Y:S01]  /*5ba0*/  SHF.R.S32.HI R3, RZ, 0x1f, R2 ;  /* 0x0000001fff037819 */ /* 0x004fe20000011402 */
[----:B------:R-:W-:Y:S06]  /*5bb0*/  BRA `(.L_x_6845) ;  /* 0x0000000c00107947 */ /* 0x000fec0003800000 */
.L_x_6841:
        /* <DEDUP_REMOVED lines=9> */
.L_x_6849:
[----:B------:R-:W2:Y:S02]  /*5c50*/  LDG.E.U16 R4, desc[UR36][R4.64] ;  /* 0x0000002404047981 */ /* 0x000ea4000c1e1500 */
[----:B--2---:R-:W-:-:S06]  /*5c60*/  HADD2.F32 R2, -RZ, R4.H0_H0 ;  /* 0x20000004ff027230 */ /* 0x004fcc0000004100 */
[----:B------:R-:W0:Y:S01]  /*5c70*/  F2I.S64.TRUNC R2, R2 ;  /* 0x0000000200027311 */ /* 0x000e22000020d900 */
[----:B------:R-:W-:Y:S05]  /*5c80*/  BRA `(.L_x_6845) ;  /* 0x0000000800dc7947 */ /* 0x000fea0003800000 */
.L_x_6848:
        /* <DEDUP_REMOVED lines=9> */
.L_x_6851:
[----:B------:R-:W2:Y:S02]  /*5d20*/  LDG.E.U16 R4, desc[UR36][R4.64] ;  /* 0x0000002404047981 */ /* 0x000ea4000c1e1500 */
[----:B--2---:R-:W-:-:S06]  /*5d30*/  HADD2.F32 R2, -RZ, R4.H0_H0 ;  /* 0x20000004ff027230 */ /* 0x004fcc0000004100 */
[----:B------:R-:W2:Y:S01]  /*5d40*/  F2I.S64.TRUNC R2, R2 ;  /* 0x0000000200027311 */ /* 0x000ea2000020d900 */
[----:B------:R-:W-:Y:S05]  /*5d50*/  BRA `(.L_x_6845) ;  /* 0x0000000800a87947 */ /* 0x000fea0003800000 */
.L_x_6850:
[----:B------:R-:W2:Y:S02]  /*5d60*/  LDG.E.64 R2, desc[UR36][R4.64] ;  /* 0x0000002404027981 */ /* 0x000ea4000c1e1b00 */
[----:B--2---:R-:W4:Y:S01]  /*5d70*/  F2I.S64.F64.TRUNC R2, R2 ;  /* 0x0000000200027311 */ /* 0x004f22000030d900 */
[----:B------:R-:W-:Y:S05]  /*5d80*/  BRA `(.L_x_6845) ;  /* 0x00000008009c7947 */ /* 0x000fea0003800000 */
.L_x_6840:
        /* <DEDUP_REMOVED lines=13> */
.L_x_6854:
[----:B------:R-:W2:Y:S02]  /*5e60*/  LDG.E.64 R2, desc[UR36][R4.64] ;  /* 0x0000002404027981 */ /* 0x000ea4000c1e1b00 */
[----:B--2---:R-:W0:Y:S01]  /*5e70*/  F2I.S64.F64.TRUNC R2, R2 ;  /* 0x0000000200027311 */ /* 0x004e22000030d900 */
[----:B------:R-:W-:Y:S05]  /*5e80*/  BRA `(.L_x_6845) ;  /* 0x00000008005c7947 */ /* 0x000fea0003800000 */
.L_x_6853:
        /* <DEDUP_REMOVED lines=14> */
[C---:B------:R-:W-:Y:S02]  /*5f70*/  ISETP.GT.U32.AND P0, PT, R3.reuse, 0x4, PT ;  /* 0x000000040300780c */ /* 0x040fe40003f04070 */
[----:B------:R-:W-:-:S04]  /*5f80*/  IADD3 R3, R3, -0x4, RZ ;  /* 0xfffffffc03037810 */ /* 0x000fc80007ffe0ff */
        /* <DEDUP_REMOVED lines=11> */
.L_x_6856:
[----:B------:R-:W2:Y:S02]  /*6040*/  LDG.E.U8 R3, desc[UR36][R4.64] ;  /* 0x0000002404037981 */ /* 0x000ea4000c1e1100 */
[----:B--2---:R-:W-:-:S04]  /*6050*/  SHF.L.U32 R0, R3, 0x19, RZ ;  /* 0x0000001903007819 */ /* 0x004fc800000006ff */
        /* <DEDUP_REMOVED lines=12> */
.L_x_6855:
[----:B------:R-:W2:Y:S02]  /*6120*/  LDG.E.U16 R2, desc[UR36][R4.64] ;  /* 0x0000002404027981 */ /* 0x000ea4000c1e1500 */
[----:B--2---:R-:W-:-:S06]  /*6130*/  SHF.L.U32 R2, R2, 0x10, RZ ;  /* 0x0000001002027819 */ /* 0x004fcc00000006ff */
[----:B------:R-:W0:Y:S01]  /*6140*/  F2I.S64.TRUNC R2, R2 ;  /* 0x0000000200027311 */ /* 0x000e22000020d900 */
[----:B------:R-:W-:Y:S05]  /*6150*/  BRA `(.L_x_6845) ;  /* 0x0000000400a87947 */ /* 0x000fea0003800000 */
.L_x_6852:
        /* <DEDUP_REMOVED lines=11> */
.L_x_6859:
        /* <DEDUP_REMOVED lines=21> */
.L_x_6863:
[----:B------:R-:W-:Y:S05]  /*6360*/  BSYNC B1 ;  /* 0x0000000000017941 */ /* 0x000fea0003800000 */
.L_x_6862:
[----:B------:R-:W-:Y:S01]  /*6370*/  IMAD.SHL.U32 R2, R2, 0x100000, RZ ;  /* 0x0010000002027824 */ /* 0x000fe200078e00ff */
[----:B------:R-:W-:-:S04]  /*6380*/  LEA R3, R0, 0x3b800000, 0x17 ;  /* 0x3b80000000037811 */ /* 0x000fc800078eb8ff */
[----:B------:R-:W-:-:S07]  /*6390*/  LOP3.LUT R2, R3, R2, R4, 0xfe, !PT ;  /* 0x0000000203027212 */ /* 0x000fce00078efe04 */
.L_x_6861:
[----:B------:R-:W-:Y:S05]  /*63a0*/  BSYNC B0 ;  /* 0x0000000000007941 */ /* 0x000fea0003800000 */
.L_x_6860:
[----:B------:R-:W0:Y:S01]  /*63b0*/  F2I.S64.TRUNC R2, R2 ;  /* 0x0000000200027311 */ /* 0x000e22000020d900 */
[----:B------:R-:W-:Y:S05]  /*63c0*/  BRA `(.L_x_6845) ;  /* 0x00000004000c7947 */ /* 0x000fea0003800000 */
.L_x_6858:
[----:B------:R-:W2:Y:S01]  /*63d0*/  LDG.E.U8 R4, desc[UR36][R4.64] ;  /* 0x0000002404047981 */ /* 0x000ea2000c1e1100 */
[----:B------:R-:W-:Y:S01]  /*63e0*/  BSSY B0, `(.L_x_6864) ;  /* 0x0000018000007945 */ /* 0x000fe20003800000 */
[----:B------:R-:W-:Y:S01]  /*63f0*/  IMAD.MOV.U32 R2, RZ, RZ, RZ ;  /* 0x000000ffff027224 */ /* 0x000fe200078e00ff */
[----:B--2---:R-:W-:-:S13]  /*6400*/  ISETP.NE.AND P0, PT, R4, RZ, PT ;  /* 0x000000ff0400720c */ /* 0x004fda0003f05270 */
[----:B------:R-:W-:Y:S05]  /*6410*/  @!P0 BRA `(.L_x_6865) ;  /* 0x0000000000508947 */ /* 0x000fea0003800000 */
[----:B------:R-:W-:-:S13]  /*6420*/  ISETP.NE.AND P0, PT, R4, 0x80, PT ;  /* 0x000000800400780c */ /* 0x000fda0003f05270 */
[----:B------:R-:W-:Y:S01]  /*6430*/  @!P0 MOV R2, 0x7f800001 ;  /* 0x7f80000100028802 */ /* 0x000fe20000000f00 */
        /* <DEDUP_REMOVED lines=14> */
.L_x_6867:
[----:B------:R-:W-:Y:S05]  /*6520*/  BSYNC B1 ;  /* 0x0000000000017941 */ /* 0x000fea0003800000 */
.L_x_6866:
[----:B------:R-:W-:Y:S01]  /*6530*/  IMAD.SHL.U32 R2, R2, 0x200000, RZ ;  /* 0x0020000002027824 */ /* 0x000fe200078e00ff */
[----:B------:R-:W-:-:S04]  /*6540*/  LEA R3, R0, 0x37800000, 0x17 ;  /* 0x3780000000037811 */ /* 0x000fc800078eb8ff */
[----:B------:R-:W-:-:S07]  /*6550*/  LOP3.LUT R2, R3, R2, R4, 0xfe, !PT ;  /* 0x0000000203027212 */ /* 0x000fce00078efe04 */
.L_x_6865:
[----:B------:R-:W-:Y:S05]  /*6560*/  BSYNC B0 ;  /* 0x0000000000007941 */ /* 0x000fea0003800000 */
.L_x_6864:
[----:B------:R-:W0:Y:S01]  /*6570*/  F2I.S64.TRUNC R2, R2 ;  /* 0x0000000200027311 */ /* 0x000e22000020d900 */
[----:B------:R-:W-:Y:S05]  /*6580*/  BRA `(.L_x_6845) ;  /* 0x00000000009c7947 */ /* 0x000fea0003800000 */
.L_x_6857:
        /* <DEDUP_REMOVED lines=8> */
[----:B------:R-:W-:Y:S01]  /*6610*/  HFMA2.MMA R2, -RZ, RZ, 3.814697265625e-06, 0 ;  /* 0x00400000ff027435 */ /* 0x000fe200000001ff */
[----:B--2---:R-:W-:-:S13]  /*6620*/  ISETP.NE.AND P0, PT, R4, RZ, PT ;  /* 0x000000ff0400720c */ /* 0x004fda0003f05270 */
[----:B------:R-:W-:Y:S05]  /*6630*/  @!P0 BRA `(.L_x_6871) ;  /* 0x00000000000c8947 */ /* 0x000fea0003800000 */
[----:B------:R-:W-:-:S13]  /*6640*/  ISETP.NE.AND P0, PT, R4, 0xff, PT ;  /* 0x000000ff0400780c */ /* 0x000fda0003f05270 */
[----:B------:R-:W-:Y:S02]  /*6650*/  @!P0 IMAD.MOV.U32 R2, RZ, RZ, 0x7f800001 ;  /* 0x7f800001ff028424 */ /* 0x000fe400078e00ff */
[----:B------:R-:W-:-:S07]  /*6660*/  @P0 IMAD.SHL.U32 R2, R4, 0x800000, RZ ;  /* 0x0080000004020824 */ /* 0x000fce00078e00ff */
.L_x_6871:
[----:B------:R-:W-:Y:S05]  /*6670*/  BSYNC B0 ;  /* 0x0000000000007941 */ /* 0x000fea0003800000 */
.L_x_6870:
[----:B------:R-:W0:Y:S01]  /*6680*/  F2I.S64.TRUNC R2, R2 ;  /* 0x0000000200027311 */ /* 0x000e22000020d900 */
[----:B------:R-:W-:Y:S05]  /*6690*/  BRA `(.L_x_6845) ;  /* 0x0000000000587947 */ /* 0x000fea0003800000 */
.L_x_6844:
        /* <DEDUP_REMOVED lines=15> */
[----:B-1----:R-:W-:Y:S05]  /*6790*/  CALL.ABS.NOINC R2 ;  /* 0x0000000002007343 */ /* 0x002fea0003c00000 */
.L_x_6872:
[----:B------:R-:W-:Y:S01]  /*67a0*/  CS2R R2, SRZ ;  /* 0x0000000000027805 */ /* 0x000fe2000001ff00 */
[----:B------:R-:W-:Y:S06]  /*67b0*/  BRA `(.L_x_6845) ;  /* 0x0000000000107947 */ /* 0x000fec0003800000 */
.L_x_6869:
[----:B------:R0:W5:Y:S01]  /*67c0*/  LDG.E.64 R2, desc[UR36][R4.64] ;  /* 0x0000002404027981 */ /* 0x000162000c1e1b00 */
[----:B------:R-:W-:Y:S05]  /*67d0*/  BRA `(.L_x_6845) ;  /* 0x0000000000087947 */ /* 0x000fea0003800000 */
.L_x_6868:
[----:B------:R0:W5:Y:S01]  /*67e0*/  LDG.E R2, desc[UR36][R4.64] ;  /* 0x0000002404027981 */ /* 0x000162000c1e1900 */
[----:B------:R-:W-:-:S11]  /*67f0*/  HFMA2.MMA R3, -RZ, RZ, 0, 0 ;  /* 0x00000000ff037435 */ /* 0x000fd600000001ff */
.L_x_6845:
        /* <DEDUP_REMOVED lines=15> */
[----:B------:R-:W-:Y:S02]  /*68f0*/  CS2R R56, SRZ ;  /* 0x0000000000387805 */ /* 0x000fe4000001ff00 */
[----:B------:R-:W-:-:S04]  /*6900*/  ISETP.GT.AND.EX P0, PT, R7, RZ, PT, P0 ;  /* 0x000000ff0700720c */ /* 0x000fc80003f04300 */
[----:B------:R-:W-:Y:S02]  /*6910*/  SEL R11, R6, 0x1, P0 ;  /* 0x00000001060b7807 */ /* 0x000fe40000000000 */
[----:B------:R-:W-:Y:S02]  /*6920*/  SEL R62, R7, RZ, P0 ;  /* 0x000000ff073e7207 */ /* 0x000fe40000000000 */
[C---:B------:R-:W-:Y:S02]  /*6930*/  IADD3 R0, P1, R11.reuse, -0x1, RZ ;  /* 0xffffffff0b007810 */ /* 0x040fe40007f3e0ff */
[----:B------:R-:W-:Y:S02]  /*6940*/  LOP3.LUT R18, R11, 0x3, RZ, 0xc0, !PT ;  /* 0x000000030b127812 */ /* 0x000fe400078ec0ff */
[----:B------:R-:W-:Y:S02]  /*6950*/  ISETP.GE.U32.AND P0, PT, R0, 0x3, PT ;  /* 0x000000030000780c */ /* 0x000fe40003f06070 */
[----:B------:R-:W-:-:S04]  /*6960*/  IADD3.X R0, R62, -0x1, RZ, P1, !PT ;  /* 0xffffffff3e007810 */ /* 0x000fc80000ffe4ff */
[----:B------:R-:W-:Y:S01]  /*6970*/  ISETP.GE.U32.AND.EX P0, PT, R0, RZ, PT, P0 ;  /* 0x000000ff0000720c */ /* 0x000fe20003f06100 */
[----:B------:R-:W-:-:S12]  /*6980*/  IMAD.MOV.U32 R0, RZ, RZ, RZ ;  /* 0x000000ffff007224 */ /* 0x000fd800078e00ff */
[----:B------:R-:W-:Y:S05]  /*6990*/  @!P0 BRA `(.L_x_6875) ;  /* 0x0000001000748947 */ /* 0x000fea0003800000 */
[----:B------:R-:W-:Y:S01]  /*69a0*/  IADD3 R60, P0, -R18, R11, RZ ;  /* 0x0000000b123c7210 */ /* 0x000fe20007f1e1ff */
[----:B------:R-:W-:Y:S01]  /*69b0*/  ULDC.64 UR4, c[0x0][0x438] ;  /* 0x00010e0000047ab9 */ /* 0x000fe20000000a00 */
[----:B0-----:R-:W-:Y:S01]  /*69c0*/  SHF.L.U32 R61, R5, 0x3, RZ ;  /* 0x00000003053d7819 */ /* 0x001fe200000006ff */
[----:B-12345:R-:W-:Y:S01]  /*69d0*/  IMAD R9, R3, UR4, RZ ;  /* 0x0000000403097c24 */ /* 0x03efe2000f8e02ff */
[----:B------:R-:W-:Y:S01]  /*69e0*/  IADD3.X R62, R62, -0x1, RZ, P0, !PT ;  /* 0xffffffff3e3e7810 */ /* 0x000fe200007fe4ff */
[----:B------:R-:W-:Y:S01]  /*69f0*/  IMAD.WIDE.U32 R6, R2, UR4, RZ ;  /* 0x0000000402067c25 */ /* 0x000fe2000f8e00ff */
[----:B------:R-:W-:Y:S01]  /*6a00*/  ISETP.GT.U32.AND P0, PT, R60, RZ, PT ;  /* 0x000000ff3c00720c */ /* 0x000fe20003f04070 */
[----:B------:R-:W-:Y:S02]  /*6a10*/  BSSY B0, `(.L_x_6875) ;  /* 0x0000115000007945 */ /* 0x000fe40003800000 */
[----:B------:R-:W-:Y:S01]  /*6a20*/  IMAD R9, R2, UR5, R9 ;  /* 0x0000000502097c24 */ /* 0x000fe2000f8e0209 */
[----:B------:R-:W-:Y:S01]  /*6a30*/  ISETP.GT.AND.EX P0, PT, R62, RZ, PT, P0 ;  /* 0x000000ff3e00720c */ /* 0x000fe20003f04300 */
[----:B------:R-:W-:Y:S01]  /*6a40*/  ULDC.64 UR4, c[0x0][0x430] ;  /* 0x00010c0000047ab9 */ /* 0x000fe20000000a00 */
[----:B------:R-:W-:Y:S01]  /*6a50*/  IMAD.MOV.U32 R0, RZ, RZ, RZ ;  /* 0x000000ffff007224 */ /* 0x000fe200078e00ff */
[----:B------:R-:W-:Y:S01]  /*6a60*/  LEA R12, P1, R6, UR4, 0x3 ;  /* 0x00000004060c7c11 */ /* 0x000fe2000f8218ff */
[----:B------:R-:W-:-:S02]  /*6a70*/  IMAD.IADD R13, R7, 0x1, R9 ;  /* 0x00000001070d7824 */ /* 0x000fc400078e0209 */
[----:B------:R-:W-:-:S03]  /*6a80*/  IMAD.WIDE.U32 R8, R4, 0x8, RZ ;  /* 0x0000000804087825 */ /* 0x000fc600078e00ff */
[----:B------:R-:W-:Y:S01]  /*6a90*/  LEA.HI.X R13, R6, UR5, R13, 0x3, P1 ;  /* 0x00000005060d7c11 */ /* 0x000fe200088f1c0d */
[----:B------:R-:W-:Y:S02]  /*6aa0*/  IMAD.MOV.U32 R59, RZ, RZ, RZ ;  /* 0x000000ffff3b7224 */ /* 0x000fe400078e00ff */
        /* <DEDUP_REMOVED lines=8> */
.L_x_6878:
[----:B------:R-:W-:Y:S01]  /*6b30*/  MOV R6, R12 ;  /* 0x0000000c00067202 */ /* 0x000fe20000000f00 */
[----:B------:R-:W-:-:S05]  /*6b40*/  IMAD.MOV.U32 R7, RZ, RZ, R13 ;  /* 0x000000ffff077224 */ /* 0x000fca00078e000d */
[----:B------:R0:W2:Y:S01]  /*6b50*/  LDG.E.64 R24, desc[UR36][R6.64] ;  /* 0x0000002406187981 */ /* 0x0000a2000c1e1b00 */
[----:B------:R-:W-:-:S05]  /*6b60*/  IADD3 R10, P1, R12, R8, RZ ;  /* 0x000000080c0a7210 */ /* 0x000fca0007f3e0ff */
[----:B------:R-:W-:Y:S01]  /*6b70*/  IMAD.X R11, R13, 0x1, R61, P1 ;  /* 0x000000010d0b7824 */ /* 0x000fe200008e063d */
[----:B------:R-:W-:-:S04]  /*6b80*/  IADD3 R12, P1, R10, R8, RZ ;  /* 0x000000080a0c7210 */ /* 0x000fc80007f3e0ff */
[----:B------:R1:W3:Y:S01]  /*6b90*/  LDG.E.64 R28, desc[UR36][R10.64] ;  /* 0x000000240a1c7981 */ /* 0x0002e2000c1e1b00 */
[----:B------:R-:W-:Y:S01]  /*6ba0*/  IMAD.X R13, R11, 0x1, R61, P1 ;  /* 0x000000010b0d7824 */ /* 0x000fe200008e063d */
[----:B------:R-:W-:-:S04]  /*6bb0*/  IADD3 R14, P1, R12, R8, RZ ;  /* 0x000000080c0e7210 */ /* 0x000fc80007f3e0ff */
[----:B------:R4:W5:Y:S01]  /*6bc0*/  LDG.E.64 R20, desc[UR36][R12.64] ;  /* 0x000000240c147981 */ /* 0x000962000c1e1b00 */
[----:B------:R-:W-:Y:S02]  /*6bd0*/  IADD3.X R15, R13, R61, RZ, P1, !PT ;  /* 0x0000003d0d0f7210 */ /* 0x000fe40000ffe4ff */
[----:B------:R-:W-:-:S03]  /*6be0*/  IADD3 R22, P1, R14, R8, RZ ;  /* 0x000000080e167210 */ /* 0x000fc60007f3e0ff */
[----:B------:R4:W5:Y:S02]  /*6bf0*/  LDG.E.64 R44, desc[UR36][R14.64] ;  /* 0x000000240e2c7981 */ /* 0x000964000c1e1b00 */
[----:B------:R-:W-:Y:S01]  /*6c00*/  IMAD.X R23, R15, 0x1, R61, P1 ;  /* 0x000000010f177824 */ /* 0x000fe200008e063d */
[----:B0-----:R-:W-:-:S04]  /*6c10*/  IADD3 R6, P1, R22, R8, RZ ;  /* 0x0000000816067210 */ /* 0x001fc80007f3e0ff */
[----:B------:R-:W5:Y:S01]  /*6c20*/  LDG.E.64 R42, desc[UR36][R22.64] ;  /* 0x00000024162a7981 */ /* 0x000f62000c1e1b00 */
[----:B------:R-:W-:-:S05]  /*6c30*/  IMAD.X R7, R23, 0x1, R61, P1 ;  /* 0x0000000117077824 */ /* 0x000fca00008e063d */
[----:B------:R0:W5:Y:S01]  /*6c40*/  LDG.E.64 R40, desc[UR36][R6.64] ;  /* 0x0000002406287981 */ /* 0x000162000c1e1b00 */
[----:B-1----:R-:W-:-:S05]  /*6c50*/  IADD3 R10, P1, R6, R8, RZ ;  /* 0x00000008060a7210 */ /* 0x002fca0007f3e0ff */
[----:B------:R-:W-:Y:S01]  /*6c60*/  IMAD.X R11, R7, 0x1, R61, P1 ;  /* 0x00000001070b7824 */ /* 0x000fe200008e063d */
[----:B----4-:R-:W-:-:S04]  /*6c70*/  IADD3 R12, P1, R10, R8, RZ ;  /* 0x000000080a0c7210 */ /* 0x010fc80007f3e0ff */
[----:B------:R1:W4:Y:S01]  /*6c80*/  LDG.E.64 R38, desc[UR36][R10.64] ;  /* 0x000000240a267981 */ /* 0x000322000c1e1b00 */
[----:B------:R-:W-:Y:S02]  /*6c90*/  IADD3.X R13, R11, R61, RZ, P1, !PT ;  /* 0x0000003d0b0d7210 */ /* 0x000fe40000ffe4ff */
[----:B------:R-:W-:-:S03]  /*6ca0*/  IADD3 R14, P1, R12, R8, RZ ;  /* 0x000000080c0e7210 */ /* 0x000fc60007f3e0ff */
[----:B------:R-:W4:Y:S02]  /*6cb0*/  LDG.E.64 R36, desc[UR36][R12.64] ;  /* 0x000000240c247981 */ /* 0x000f24000c1e1b00 */
[----:B------:R-:W-:Y:S01]  /*6cc0*/  IMAD.X R15, R13, 0x1, R61, P1 ;  /* 0x000000010d0f7824 */ /* 0x000fe200008e063d */
[----:B------:R-:W-:-:S04]  /*6cd0*/  IADD3 R46, P1, R14, R8, RZ ;  /* 0x000000080e2e7210 */ /* 0x000fc80007f3e0ff */
[----:B------:R-:W4:Y:S01]  /*6ce0*/  LDG.E.64 R34, desc[UR36][R14.64] ;  /* 0x000000240e227981 */ /* 0x000f22000c1e1b00 */
[----:B------:R-:W-:Y:S01]  /*6cf0*/  IMAD.X R47, R15, 0x1, R61, P1 ;  /* 0x000000010f2f7824 */ /* 0x000fe200008e063d */
[----:B0-----:R-:W-:-:S04]  /*6d00*/  IADD3 R6, P1, R46, R8, RZ ;  /* 0x000000082e067210 */ /* 0x001fc80007f3e0ff */
[----:B------:R-:W4:Y:S01]  /*6d10*/  LDG.E.64 R32, desc[UR36][R46.64] ;  /* 0x000000242e207981 */ /* 0x000f22000c1e1b00 */
[----:B------:R-:W-:-:S05]  /*6d20*/  IMAD.X R7, R47, 0x1, R61, P1 ;  /* 0x000000012f077824 */ /* 0x000fca00008e063d */
[----:B------:R0:W4:Y:S01]  /*6d30*/  LDG.E.64 R30, desc[UR36][R6.64] ;  /* 0x00000024061e7981 */ /* 0x000122000c1e1b00 */
[----:B-1----:R-:W-:-:S04]  /*6d40*/  IADD3 R10, P1, R6, R8, RZ ;  /* 0x00000008060a7210 */ /* 0x002fc80007f3e0ff */
[----:B------:R-:W-:Y:S02]  /*6d50*/  IADD3.X R11, R7, R61, RZ, P1, !PT ;  /* 0x0000003d070b7210 */ /* 0x000fe40000ffe4ff */
[----:B------:R-:W-:-:S03]  /*6d60*/  IADD3 R48, P1, R10, R8, RZ ;  /* 0x000000080a307210 */ /* 0x000fc60007f3e0ff */
[----:B------:R-:W4:Y:S02]  /*6d70*/  LDG.E.64 R26, desc[UR36][R10.64] ;  /* 0x000000240a1a7981 */ /* 0x000f24000c1e1b00 */
[----:B------:R-:W-:Y:S01]  /*6d80*/  IMAD.X R49, R11, 0x1, R61, P1 ;  /* 0x000000010b317824 */ /* 0x000fe200008e063d */
[----:B------:R-:W-:-:S04]  /*6d90*/  IADD3 R52, P1, R48, R8, RZ ;  /* 0x0000000830347210 */ /* 0x000fc80007f3e0ff */
[----:B------:R1:W4:Y:S01]  /*6da0*/  LDG.E.64 R22, desc[UR36][R48.64] ;  /* 0x0000002430167981 */ /* 0x000322000c1e1b00 */
[----:B------:R-:W-:Y:S01]  /*6db0*/  IMAD.X R53, R49, 0x1, R61, P1 ;  /* 0x0000000131357824 */ /* 0x000fe200008e063d */
[----:B------:R-:W-:-:S04]  /*6dc0*/  IADD3 R64, P1, R52, R8, RZ ;  /* 0x0000000834407210 */ /* 0x000fc80007f3e0ff */
[----:B------:R1:W4:Y:S01]  /*6dd0*/  LDG.E.64 R14, desc[UR36][R52.64] ;  /* 0x00000024340e7981 */ /* 0x000322000c1e1b00 */
[----:B------:R-:W-:Y:S01]  /*6de0*/  IMAD.X R65, R53, 0x1, R61, P1 ;  /* 0x0000000135417824 */ /* 0x000fe200008e063d */
[----:B0-----:R-:W-:-:S04]  /*6df0*/  IADD3 R6, P1, R64, R8, RZ ;  /* 0x0000000840067210 */ /* 0x001fc80007f3e0ff */
[----:B------:R-:W4:Y:S01]  /*6e00*/  LDG.E.64 R12, desc[UR36][R64.64] ;  /* 0x00000024400c7981 */ /* 0x000f22000c1e1b00 */
[----:B------:R-:W-:-:S05]  /*6e10*/  IADD3.X R7, R65, R61, RZ, P1, !PT ;  /* 0x0000003d41077210 */ /* 0x000fca0000ffe4ff */
[----:B------:R-:W4:Y:S01]  /*6e20*/  LDG.E.64 R10, desc[UR36][R6.64] ;  /* 0x00000024060a7981 */ /* 0x000f22000c1e1b00 */
[----:B------:R-:W-:Y:S01]  /*6e30*/  IMAD.SHL.U32 R58, R0, 0x8, RZ ;  /* 0x00000008003a7824 */ /* 0x000fe200078e00ff */
[----:B------:R-:W-:Y:S02]  /*6e40*/  IADD3 R60, P1, R60, -0x10, RZ ;  /* 0xfffffff03c3c7810 */ /* 0x000fe40007f3e0ff */
[----:B------:R-:W-:Y:S01]  /*6e50*/  IADD3 R0, P3, R0, 0x10, RZ ;  /* 0x0000001000007810 */ /* 0x000fe20007f7e0ff */
[----:B------:R-:W2:Y:S01]  /*6e60*/  LDC.64 R46, c[0x0][R58+0x440] ;  /* 0x000110003a2e7b82 */ /* 0x000ea20000000a00 */
[----:B------:R-:W-:Y:S02]  /*6e70*/  IADD3.X R62, R62, -0x1, RZ, P1, !PT ;  /* 0xffffffff3e3e7810 */ /* 0x000fe40000ffe4ff */
[----:B------:R-:W-:Y:S01]  /*6e80*/  ISETP.GT.U32.AND P1, PT, R60, 0xc, PT ;  /* 0x0000000c3c00780c */ /* 0x000fe20003f24070 */
[----:B------:R-:W-:-:S03]  /*6e90*/  IMAD.X R59, RZ, RZ, R59, P3 ;  /* 0x000000ffff3b7224 */ /* 0x000fc600018e063b */
[----:B------:R-:W-:Y:S01]  /*6ea0*/  ISETP.GT.AND.EX P1, PT, R62, RZ, PT, P1 ;  /* 0x000000ff3e00720c */ /* 0x000fe20003f24310 */
[----:B-1----:R-:W3:Y:S08]  /*6eb0*/  LDC.64 R48, c[0x0][R58+0x448] ;  /* 0x000112003a307b82 */ /* 0x002ef00000000a00 */
[----:B------:R-:W5:Y:S08]  /*6ec0*/  LDC.64 R50, c[0x0][R58+0x450] ;  /* 0x000114003a327b82 */ /* 0x000f700000000a00 */
[----:B------:R-:W0:Y:S08]  /*6ed0*/  LDC.64 R52, c[0x0][R58+0x458] ;  /* 0x000116003a347b82 */ /* 0x000e300000000a00 */
[----:B------:R-:W1:Y:S01]  /*6ee0*/  LDC.64 R54, c[0x0][R58+0x460] ;  /* 0x000118003a367b82 */ /* 0x000e620000000a00 */
[----:B--2---:R-:W-:-:S02]  /*6ef0*/  IMAD R25, R25, R46, RZ ;  /* 0x0000002e19197224 */ /* 0x004fc400078e02ff */
[----:B------:R-:W-:-:S04]  /*6f00*/  IMAD.WIDE.U32 R56, R24, R46, R56 ;  /* 0x0000002e18387225 */ /* 0x000fc800078e0038 */
[----:B------:R-:W-:-:S04]  /*6f10*/  IMAD R25, R24, R47, R25 ;  /* 0x0000002f18197224 */ /* 0x000fc800078e0219 */
[----:B------:R-:W-:Y:S02]  /*6f20*/  IMAD.IADD R57, R57, 0x1, R25 ;  /* 0x0000000139397824 */ /* 0x000fe400078e0219 */
[----:B------:R-:W2:Y:S01]  /*6f30*/  LDC.64 R24, c[0x0][R58+0x468] ;  /* 0x00011a003a187b82 */ /* 0x000ea20000000a00 */
[----:B---3--:R-:W-:-:S04]  /*6f40*/  IMAD R29, R29, R48, RZ ;  /* 0x000000301d1d7224 */ /* 0x008fc800078e02ff */
[C---:B------:R-:W-:Y:S02]  /*6f50*/  IMAD R29, R28.reuse, R49, R29 ;  /* 0x000000311c1d7224 */ /* 0x040fe400078e021d */
[----:B------:R-:W-:-:S04]  /*6f60*/  IMAD.WIDE.U32 R48, R28, R48, R56 ;  /* 0x000000301c307225 */ /* 0x000fc800078e0038 */
[----:B------:R-:W-:Y:S02]  /*6f70*/  IMAD.IADD R49, R49, 0x1, R29 ;  /* 0x0000000131317824 */ /* 0x000fe400078e021d */
[-C--:B-----5:R-:W-:Y:S01]  /*6f80*/  IMAD R21, R21, R50.reuse, RZ ;  /* 0x0000003215157224 */ /* 0x0a0fe200078e02ff */
[----:B------:R-:W4:Y:S01]  /*6f90*/  LDC.64 R28, c[0x0][R58+0x470] ;  /* 0x00011c003a1c7b82 */ /* 0x000f220000000a00 */
[----:B------:R-:W-:-:S04]  /*6fa0*/  IMAD.WIDE.U32 R48, R20, R50, R48 ;  /* 0x0000003214307225 */ /* 0x000fc800078e0030 */
[----:B------:R-:W-:Y:S02]  /*6fb0*/  IMAD R21, R20, R51, R21 ;  /* 0x0000003314157224 */ /* 0x000fe400078e0215 */
[----:B0-----:R-:W-:Y:S02]  /*6fc0*/  IMAD R45, R45, R52, RZ ;  /* 0x000000342d2d7224 */ /* 0x001fe400078e02ff */
[----:B-1----:R-:W-:Y:S01]  /*6fd0*/  IMAD R43, R43, R54, RZ ;  /* 0x000000362b2b7224 */ /* 0x002fe200078e02ff */
[----:B------:R-:W-:Y:S01]  /*6fe0*/  IADD3 R49, R49, R21, RZ ;  /* 0x0000001531317210 */ /* 0x000fe20007ffe0ff */
[----:B------:R-:W-:Y:S01]  /*6ff0*/  IMAD R45, R44, R53, R45 ;  /* 0x000000352c2d7224 */ /* 0x000fe200078e022d */
[----:B------:R-:W0:Y:S01]  /*7000*/  LDC.64 R20, c[0x0][R58+0x478] ;  /* 0x00011e003a147b82 */ /* 0x000e220000000a00 */
[----:B------:R-:W-:Y:S02]  /*7010*/  IMAD R43, R42, R55, R43 ;  /* 0x000000372a2b7224 */ /* 0x000fe400078e022b */
[----:B------:R-:W-:-:S04]  /*7020*/  IMAD.WIDE.U32 R52, R44, R52, R48 ;  /* 0x000000342c347225 */ /* 0x000fc800078e0030 */
[----:B------:R-:W-:Y:S02]  /*7030*/  IMAD.IADD R53, R53, 0x1, R45 ;  /* 0x0000000135357824 */ /* 0x000fe400078e022d */
[----:B------:R-:W1:Y:S01]  /*7040*/  LDC.64 R44, c[0x0][R58+0x480] ;  /* 0x000120003a2c7b82 */ /* 0x000e620000000a00 */
[----:B------:R-:W-:-:S04]  /*7050*/  IMAD.WIDE.U32 R54, R42, R54, R52 ;  /* 0x000000362a367225 */ /* 0x000fc800078e0034 */
[----:B------:R-:W-:-:S03]  /*7060*/  IMAD.IADD R55, R55, 0x1, R43 ;  /* 0x0000000137377824 */ /* 0x000fc600078e022b */
[----:B------:R-:W3:Y:S01]  /*7070*/  LDC.64 R42, c[0x0][R58+0x488] ;  /* 0x000122003a2a7b82 */ /* 0x000ee20000000a00 */
[----:B--2---:R-:W-:-:S04]  /*7080*/  IMAD R41, R41, R24, RZ ;  /* 0x0000001829297224 */ /* 0x004fc800078e02ff */
[C---:B------:R-:W-:Y:S02]  /*7090*/  IMAD R25, R40.reuse, R25, R41 ;  /* 0x0000001928197224 */ /* 0x040fe400078e0229 */
[----:B------:R-:W-:-:S04]  /*70a0*/  IMAD.WIDE.U32 R40, R40, R24, R54 ;  /* 0x0000001828287225 */ /* 0x000fc800078e0036 */
[----:B------:R-:W-:Y:S02]  /*70b0*/  IMAD.IADD R41, R41, 0x1, R25 ;  /* 0x0000000129297824 */ /* 0x000fe400078e0219 */
[----:B------:R-:W2:Y:S01]  /*70c0*/  LDC.64 R24, c[0x0][R58+0x490] ;  /* 0x000124003a187b82 */ /* 0x000ea20000000a00 */
[----:B----4-:R-:W-:-:S04]  /*70d0*/  IMAD R39, R39, R28, RZ ;  /* 0x0000001c27277224 */ /* 0x010fc800078e02ff */
[C---:B------:R-:W-:Y:S02]  /*70e0*/  IMAD R29, R38.reuse, R29, R39 ;  /* 0x0000001d261d7224 */ /* 0x040fe400078e0227 */
[----:B------:R-:W-:-:S05]  /*70f0*/  IMAD.WIDE.U32 R38, R38, R28, R40 ;  /* 0x0000001c26267225 */ /* 0x000fca00078e0028 */
[----:B------:R-:W-:Y:S01]  /*7100*/  IADD3 R39, R39, R29, RZ ;  /* 0x0000001d27277210 */ /* 0x000fe20007ffe0ff */
[-C--:B0-----:R-:W-:Y:S01]  /*7110*/  IMAD R37, R37, R20.reuse, RZ ;  /* 0x0000001425257224 */ /* 0x081fe200078e02ff */
[----:B------:R-:W0:Y:S03]  /*7120*/  LDC.64 R28, c[0x0][R58+0x498] ;  /* 0x000126003a1c7b82 */ /* 0x000e260000000a00 */
[C---:B------:R-:W-:Y:S02]  /*7130*/  IMAD R21, R36.reuse, R21, R37 ;  /* 0x0000001524157224 */ /* 0x040fe400078e0225 */
[----:B------:R-:W-:-:S04]  /*7140*/  IMAD.WIDE.U32 R36, R36, R20, R38 ;  /* 0x0000001424247225 */ /* 0x000fc800078e0026 */
[-C--:B-1----:R-:W-:Y:S02]  /*7150*/  IMAD R35, R35, R44.reuse, RZ ;  /* 0x0000002c23237224 */ /* 0x082fe400078e02ff */
[----:B------:R-:W-:Y:S02]  /*7160*/  IMAD.IADD R37, R37, 0x1, R21 ;  /* 0x0000000125257824 */ /* 0x000fe400078e0215 */
[----:B------:R-:W1:Y:S01]  /*7170*/  LDC.64 R20, c[0x0][R58+0x4a0] ;  /* 0x000128003a147b82 */ /* 0x000e620000000a00 */
[C---:B------:R-:W-:Y:S02]  /*7180*/  IMAD R35, R34.reuse, R45, R35 ;  /* 0x0000002d22237224 */ /* 0x040fe400078e0223 */
[----:B------:R-:W-:-:S04]  /*7190*/  IMAD.WIDE.U32 R44, R34, R44, R36 ;  /* 0x0000002c222c7225 */ /* 0x000fc800078e0024 */
[-C--:B---3--:R-:W-:Y:S02]  /*71a0*/  IMAD R33, R33, R42.reuse, RZ ;  /* 0x0000002a21217224 */ /* 0x088fe400078e02ff */
[----:B------:R-:W-:Y:S02]  /*71b0*/  IMAD.IADD R45, R45, 0x1, R35 ;  /* 0x000000012d2d7824 */ /* 0x000fe400078e0223 */
[----:B------:R-:W3:Y:S01]  /*71c0*/  LDC.64 R34, c[0x0][R58+0x4a8] ;  /* 0x00012a003a227b82 */ /* 0x000ee20000000a00 */
[C---:B------:R-:W-:Y:S02]  /*71d0*/  IMAD R33, R32.reuse, R43, R33 ;  /* 0x0000002b20217224 */ /* 0x040fe400078e0221 */
[----:B------:R-:W-:-:S04]  /*71e0*/  IMAD.WIDE.U32 R42, R32, R42, R44 ;  /* 0x0000002a202a7225 */ /* 0x000fc800078e002c */
[----:B------:R-:W-:Y:S02]  /*71f0*/  IMAD.IADD R43, R43, 0x1, R33 ;  /* 0x000000012b2b7824 */ /* 0x000fe400078e0221 */
[----:B------:R-:W4:Y:S01]  /*7200*/  LDC.64 R32, c[0x0][R58+0x4b0] ;  /* 0x00012c003a207b82 */ /* 0x000f220000000a00 */
[----:B--2---:R-:W-:-:S04]  /*7210*/  IMAD R31, R31, R24, RZ ;  /* 0x000000181f1f7224 */ /* 0x004fc800078e02ff */
[C---:B------:R-:W-:Y:S02]  /*7220*/  IMAD R25, R30.reuse, R25, R31 ;  /* 0x000000191e197224 */ /* 0x040fe400078e021f */
[----:B------:R-:W-:-:S05]  /*7230*/  IMAD.WIDE.U32 R30, R30, R24, R42 ;  /* 0x000000181e1e7225 */ /* 0x000fca00078e002a */
[----:B------:R-:W-:Y:S02]  /*7240*/  IADD3 R31, R31, R25, RZ ;  /* 0x000000191f1f7210 */ /* 0x000fe40007ffe0ff */
[----:B------:R-:W2:Y:S01]  /*7250*/  LDC.64 R24, c[0x0][R58+0x4b8] ;  /* 0x00012e003a187b82 */ /* 0x000ea20000000a00 */
[----:B0-----:R-:W-:-:S04]  /*7260*/  IMAD R27, R27, R28, RZ ;  /* 0x0000001c1b1b7224 */ /* 0x001fc800078e02ff */
[C---:B------:R-:W-:Y:S02]  /*7270*/  IMAD R29, R26.reuse, R29, R27 ;  /* 0x0000001d1a1d7224 */ /* 0x040fe400078e021b */
[----:B------:R-:W-:-:S04]  /*7280*/  IMAD.WIDE.U32 R26, R26, R28, R30 ;  /* 0x0000001c1a1a7225 */ /* 0x000fc800078e001e */
[----:B------:R-:W-:Y:S02]  /*7290*/  IMAD.IADD R27, R27, 0x1, R29 ;  /* 0x000000011b1b7824 */ /* 0x000fe400078e021d */
[----:B-1----:R-:W-:-:S04]  /*72a0*/  IMAD R23, R23, R20, RZ ;  /* 0x0000001417177224 */ /* 0x002fc800078e02ff */
        /* <DEDUP_REMOVED lines=16> */
[----:B------:R-:W-:Y:S01]  /*73b0*/  IMAD.IADD R57, R57, 0x1, R11 ;  /* 0x0000000139397824 */ /* 0x000fe200078e020b */
[----:B------:R-:W-:Y:S06]  /*73c0*/  @P1 BRA `(.L_x_6878) ;  /* 0xfffffff400d81947 */ /* 0x000fec000383ffff */
[----:B------:R-:W-:Y:S05]  /*73d0*/  BSYNC B1 ;  /* 0x0000000000017941 */ /* 0x000fea0003800000 */
.L_x_6877:
[----:B------:R-:W-:Y:S01]  /*73e0*/  ISETP.GT.U32.AND P1, PT, R60, 0x4, PT ;  /* 0x000000043c00780c */ /* 0x000fe20003f24070 */
[----:B------:R-:W-:Y:S03]  /*73f0*/  BSSY B1, `(.L_x_6879) ;  /* 0x000004b000017945 */ /* 0x000fe60003800000 */
[----:B------:R-:W-:-:S13]  /*7400*/  ISETP.GT.AND.EX P1, PT, R62, RZ, PT, P1 ;  /* 0x000000ff3e00720c */ /* 0x000fda0003f24310 */
[----:B------:R-:W-:Y:S05]  /*7410*/  @!P1 BRA `(.L_x_6880) ;  /* 0x0000000400209947 */ /* 0x000fea0003800000 */
[----:B------:R-:W-:Y:S01]  /*7420*/  MOV R6, R12 ;  /* 0x0000000c00067202 */ /* 0x000fe20000000f00 */
[----:B------:R-:W-:Y:S01]  /*7430*/  IMAD.MOV.U32 R7, RZ, RZ, R13 ;  /* 0x000000ffff077224 */ /* 0x000fe200078e000d */
[----:B------:R-:W-:-:S04]  /*7440*/  IADD3 R10, P0, R12, R8, RZ ;  /* 0x000000080c0a7210 */ /* 0x000fc80007f1e0ff */
[----:B------:R0:W2:Y:S01]  /*7450*/  LDG.E.64 R30, desc[UR36][R6.64] ;  /* 0x00000024061e7981 */ /* 0x0000a2000c1e1b00 */
[----:B------:R-:W-:-:S05]  /*7460*/  IMAD.X R11, R13, 0x1, R61, P0 ;  /* 0x000000010d0b7824 */ /* 0x000fca00000e063d */
[----:B------:R-:W3:Y:S01]  /*7470*/  LDG.E.64 R32, desc[UR36][R10.64] ;  /* 0x000000240a207981 */ /* 0x000ee2000c1e1b00 */
[----:B------:R-:W-:-:S05]  /*7480*/  IADD3 R12, P0, R10, R8, RZ ;  /* 0x000000080a0c7210 */ /* 0x000fca0007f1e0ff */
[----:B------:R-:W-:-:S05]  /*7490*/  IMAD.X R13, R11, 0x1, R61, P0 ;  /* 0x000000010b0d7824 */ /* 0x000fca00000e063d */
[----:B------:R-:W4:Y:S01]  /*74a0*/  LDG.E.64 R28, desc[UR36][R12.64] ;  /* 0x000000240c1c7981 */ /* 0x000f22000c1e1b00 */
[----:B------:R-:W-:-:S04]  /*74b0*/  IADD3 R22, P0, R12, R8, RZ ;  /* 0x000000080c167210 */ /* 0x000fc80007f1e0ff */
[----:B------:R-:W-:Y:S02]  /*74c0*/  IADD3.X R23, R13, R61, RZ, P0, !PT ;  /* 0x0000003d0d177210 */ /* 0x000fe400007fe4ff */
[----:B------:R-:W-:-:S03]  /*74d0*/  IADD3 R26, P0, R22, R8, RZ ;  /* 0x00000008161a7210 */ /* 0x000fc60007f1e0ff */
[----:B------:R-:W5:Y:S02]  /*74e0*/  LDG.E.64 R24, desc[UR36][R22.64] ;  /* 0x0000002416187981 */ /* 0x000f64000c1e1b00 */
[----:B------:R-:W-:Y:S01]  /*74f0*/  IMAD.X R27, R23, 0x1, R61, P0 ;  /* 0x00000001171b7824 */ /* 0x000fe200000e063d */
[----:B------:R-:W-:-:S04]  /*7500*/  IADD3 R40, P0, R26, R8, RZ ;  /* 0x000000081a287210 */ /* 0x000fc80007f1e0ff */
[----:B------:R1:W5:Y:S01]  /*7510*/  LDG.E.64 R20, desc[UR36][R26.64] ;  /* 0x000000241a147981 */ /* 0x000362000c1e1b00 */
[----:B------:R-:W-:Y:S01]  /*7520*/  IMAD.X R41, R27, 0x1, R61, P0 ;  /* 0x000000011b297824 */ /* 0x000fe200000e063d */
[----:B------:R-:W-:-:S04]  /*7530*/  IADD3 R42, P0, R40, R8, RZ ;  /* 0x00000008282a7210 */ /* 0x000fc80007f1e0ff */
[----:B------:R2:W5:Y:S01]  /*7540*/  LDG.E.64 R14, desc[UR36][R40.64] ;  /* 0x00000024280e7981 */ /* 0x000562000c1e1b00 */
[----:B------:R-:W-:Y:S01]  /*7550*/  IMAD.X R43, R41, 0x1, R61, P0 ;  /* 0x00000001292b7824 */ /* 0x000fe200000e063d */
[----:B0-----:R-:W-:-:S04]  /*7560*/  IADD3 R6, P0, R42, R8, RZ ;  /* 0x000000082a067210 */ /* 0x001fc80007f1e0ff */
[----:B------:R-:W5:Y:S01]  /*7570*/  LDG.E.64 R12, desc[UR36][R42.64] ;  /* 0x000000242a0c7981 */ /* 0x000f62000c1e1b00 */
[----:B------:R-:W-:-:S05]  /*7580*/  IADD3.X R7, R43, R61, RZ, P0, !PT ;  /* 0x0000003d2b077210 */ /* 0x000fca00007fe4ff */
[----:B------:R-:W5:Y:S01]  /*7590*/  LDG.E.64 R10, desc[UR36][R6.64] ;  /* 0x00000024060a7981 */ /* 0x000f62000c1e1b00 */
[C---:B------:R-:W-:Y:S01]  /*75a0*/  IMAD.SHL.U32 R44, R0.reuse, 0x8, RZ ;  /* 0x00000008002c7824 */ /* 0x040fe200078e00ff */
[----:B------:R-:W-:Y:S02]  /*75b0*/  IADD3 R0, P2, R0, 0x8, RZ ;  /* 0x0000000800007810 */ /* 0x000fe40007f5e0ff */
[----:B------:R-:W-:Y:S01]  /*75c0*/  IADD3 R60, P3, R60, -0x8, RZ ;  /* 0xfffffff83c3c7810 */ /* 0x000fe20007f7e0ff */
[----:B------:R-:W2:Y:S01]  /*75d0*/  LDC.64 R38, c[0x0][R44+0x440] ;  /* 0x000110002c267b82 */ /* 0x000ea20000000a00 */
[----:B------:R-:W-:Y:S01]  /*75e0*/  PLOP3.LUT P0, PT, PT, PT, PT, 0x8, 0x0 ;  /* 0x000000000000781c */ /* 0x000fe20003f0e170 */
[----:B------:R-:W-:Y:S01]  /*75f0*/  IMAD.X R59, RZ, RZ, R59, P2 ;  /* 0x000000ffff3b7224 */ /* 0x000fe200010e063b */
[----:B------:R-:W-:-:S05]  /*7600*/  IADD3.X R62, R62, -0x1, RZ, P3, !PT ;  /* 0xffffffff3e3e7810 */ /* 0x000fca0001ffe4ff */
        /* <DEDUP_REMOVED lines=14> */
[----:B----4-:R-:W-:-:S04]  /*76f0*/  IMAD R29, R29, R34, RZ ;  /* 0x000000221d1d7224 */ /* 0x010fc800078e02ff */
[C---:B------:R-:W-:Y:S02]  /*7700*/  IMAD R39, R28.reuse, R35, R29 ;  /* 0x000000231c277224 */ /* 0x040fe400078e021d */
[----:B------:R-:W-:Y:S02]  /*7710*/  IMAD.WIDE.U32 R34, R28, R34, R36 ;  /* 0x000000221c227225 */ /* 0x000fe400078e0024 */
[----:B------:R-:W3:Y:S02]  /*7720*/  LDC.64 R28, c[0x0][R44+0x478] ;  /* 0x00011e002c1c7b82 */ /* 0x000ee40000000a00 */
[----:B-----5:R-:W-:Y:S01]  /*7730*/  IMAD R25, R25, R26, RZ ;  /* 0x0000001a19197224 */ /* 0x020fe200078e02ff */
[----:B------:R-:W-:Y:S01]  /*7740*/  IADD3 R35, R35, R39, RZ ;  /* 0x0000002723237210 */ /* 0x000fe20007ffe0ff */
[----:B0-----:R-:W-:Y:S02]  /*7750*/  IMAD R21, R21, R22, RZ ;  /* 0x0000001615157224 */ /* 0x001fe400078e02ff */
[----:B------:R-:W-:-:S02]  /*7760*/  IMAD R27, R24, R27, R25 ;  /* 0x0000001b181b7224 */ /* 0x000fc400078e0219 */
[----:B------:R-:W-:-:S04]  /*7770*/  IMAD.WIDE.U32 R24, R24, R26, R34 ;  /* 0x0000001a18187225 */ /* 0x000fc800078e0022 */
[----:B------:R-:W-:Y:S02]  /*7780*/  IMAD.IADD R25, R25, 0x1, R27 ;  /* 0x0000000119197824 */ /* 0x000fe400078e021b */
[C---:B------:R-:W-:Y:S02]  /*7790*/  IMAD R23, R20.reuse, R23, R21 ;  /* 0x0000001714177224 */ /* 0x040fe400078e0215 */
[----:B------:R-:W-:-:S04]  /*77a0*/  IMAD.WIDE.U32 R20, R20, R22, R24 ;  /* 0x0000001614147225 */ /* 0x000fc800078e0018 */
[----:B------:R-:W-:Y:S02]  /*77b0*/  IMAD.IADD R21, R21, 0x1, R23 ;  /* 0x0000000115157824 */ /* 0x000fe400078e0217 */
[----:B-1----:R-:W-:-:S04]  /*77c0*/  IMAD R15, R15, R30, RZ ;  /* 0x0000001e0f0f7224 */ /* 0x002fc800078e02ff */
[C---:B------:R-:W-:Y:S02]  /*77d0*/  IMAD R23, R14.reuse, R31, R15 ;  /* 0x0000001f0e177224 */ /* 0x040fe400078e020f */
[----:B------:R-:W-:-:S04]  /*77e0*/  IMAD.WIDE.U32 R14, R14, R30, R20 ;  /* 0x0000001e0e0e7225 */ /* 0x000fc800078e0014 */
[-C--:B--2---:R-:W-:Y:S02]  /*77f0*/  IMAD R13, R13, R32.reuse, RZ ;  /* 0x000000200d0d7224 */ /* 0x084fe400078e02ff */
[----:B------:R-:W-:Y:S02]  /*7800*/  IMAD.IADD R15, R15, 0x1, R23 ;  /* 0x000000010f0f7824 */ /* 0x000fe400078e0217 */
[C---:B------:R-:W-:Y:S02]  /*7810*/  IMAD R21, R12.reuse, R33, R13 ;  /* 0x000000210c157224 */ /* 0x040fe400078e020d */
[----:B------:R-:W-:-:S04]  /*7820*/  IMAD.WIDE.U32 R12, R12, R32, R14 ;  /* 0x000000200c0c7225 */ /* 0x000fc800078e000e */
[----:B---3--:R-:W-:Y:S01]  /*7830*/  IMAD R11, R11, R28, RZ ;  /* 0x0000001c0b0b7224 */ /* 0x008fe200078e02ff */
[----:B------:R-:W-:-:S03]  /*7840*/  IADD3 R13, R13, R21, RZ ;  /* 0x000000150d0d7210 */ /* 0x000fc60007ffe0ff */
[C---:B------:R-:W-:Y:S02]  /*7850*/  IMAD R11, R10.reuse, R29, R11 ;  /* 0x0000001d0a0b7224 */ /* 0x040fe400078e020b */
[----:B------:R-:W-:Y:S01]  /*7860*/  IMAD.WIDE.U32 R56, R10, R28, R12 ;  /* 0x0000001c0a387225 */ /* 0x000fe200078e000c */
[----:B------:R-:W-:-:S03]  /*7870*/  IADD3 R12, P1, R6, R8, RZ ;  /* 0x00000008060c7210 */ /* 0x000fc60007f3e0ff */
[----:B------:R-:W-:Y:S02]  /*7880*/  IMAD.IADD R57, R57, 0x1, R11 ;  /* 0x0000000139397824 */ /* 0x000fe400078e020b */
[----:B------:R-:W-:-:S08]  /*7890*/  IMAD.X R13, R7, 0x1, R61, P1 ;  /* 0x00000001070d7824 */ /* 0x000fd000008e063d */
.L_x_6880:
[----:B------:R-:W-:Y:S05]  /*78a0*/  BSYNC B1 ;  /* 0x0000000000017941 */ /* 0x000fea0003800000 */
.L_x_6879:
[----:B------:R-:W-:-:S04]  /*78b0*/  ISETP.NE.U32.AND P1, PT, R60, RZ, PT ;  /* 0x000000ff3c00720c */ /* 0x000fc80003f25070 */
[----:B------:R-:W-:-:S13]  /*78c0*/  ISETP.NE.OR.EX P0, PT, R62, RZ, P0, P1 ;  /* 0x000000ff3e00720c */ /* 0x000fda0000705710 */
[----:B------:R-:W-:Y:S05]  /*78d0*/  @!P0 BRA `(.L_x_6881) ;  /* 0x0000000000a08947 */ /* 0x000fea0003800000 */
.L_x_6876:
[----:B------:R0:W2:Y:S01]  /*78e0*/  LDG.E.64 R14, desc[UR36][R12.64] ;  /* 0x000000240c0e7981 */ /* 0x0000a2000c1e1b00 */
[----:B------:R-:W-:-:S04]  /*78f0*/  IADD3 R24, P0, R12, R8, RZ ;  /* 0x000000080c187210 */ /* 0x000fc80007f1e0ff */
[----:B------:R-:W-:Y:S02]  /*7900*/  IADD3.X R25, R13, R61, RZ, P0, !PT ;  /* 0x0000003d0d197210 */ /* 0x000fe400007fe4ff */
[----:B------:R-:W-:-:S03]  /*7910*/  IADD3 R30, P0, R24, R8, RZ ;  /* 0x00000008181e7210 */ /* 0x000fc60007f1e0ff */
[----:B------:R1:W3:Y:S02]  /*7920*/  LDG.E.64 R20, desc[UR36][R24.64] ;  /* 0x0000002418147981 */ /* 0x0002e4000c1e1b00 */
[----:B------:R-:W-:Y:S01]  /*7930*/  IMAD.X R31, R25, 0x1, R61, P0 ;  /* 0x00000001191f7824 */ /* 0x000fe200000e063d */
[----:B------:R-:W-:-:S04]  /*7940*/  IADD3 R6, P0, R30, R8, RZ ;  /* 0x000000081e067210 */ /* 0x000fc80007f1e0ff */
[----:B------:R-:W4:Y:S01]  /*7950*/  LDG.E.64 R22, desc[UR36][R30.64] ;  /* 0x000000241e167981 */ /* 0x000f22000c1e1b00 */
[----:B------:R-:W-:-:S05]  /*7960*/  IMAD.X R7, R31, 0x1, R61, P0 ;  /* 0x000000011f077824 */ /* 0x000fca00000e063d */
[----:B------:R-:W5:Y:S01]  /*7970*/  LDG.E.64 R10, desc[UR36][R6.64] ;  /* 0x00000024060a7981 */ /* 0x000f62000c1e1b00 */
[----:B------:R-:W-:Y:S01]  /*7980*/  IMAD.SHL.U32 R34, R0, 0x8, RZ ;  /* 0x0000000800227824 */ /* 0x000fe200078e00ff */
[----:B------:R-:W-:Y:S02]  /*7990*/  IADD3 R60, P0, R60, -0x4, RZ ;  /* 0xfffffffc3c3c7810 */ /* 0x000fe40007f1e0ff */
[----:B------:R-:W-:Y:S01]  /*79a0*/  IADD3 R0, P1, R0, 0x4, RZ ;  /* 0x0000000400007810 */ /* 0x000fe20007f3e0ff */
[----:B------:R-:W2:Y:S01]  /*79b0*/  LDC.64 R26, c[0x0][R34+0x440] ;  /* 0x00011000221a7b82 */ /* 0x000ea20000000a00 */
[----:B------:R-:W-:Y:S02]  /*79c0*/  IADD3.X R62, R62, -0x1, RZ, P0, !PT ;  /* 0xffffffff3e3e7810 */ /* 0x000fe400007fe4ff */
[----:B------:R-:W-:Y:S02]  /*79d0*/  ISETP.NE.U32.AND P0, PT, R60, RZ, PT ;  /* 0x000000ff3c00720c */ /* 0x000fe40003f05070 */
[----:B------:R-:W-:-:S02]  /*79e0*/  IADD3.X R59, RZ, R59, RZ, P1, !PT ;  /* 0x0000003bff3b7210 */ /* 0x000fc40000ffe4ff */
[----:B------:R-:W-:Y:S01]  /*79f0*/  ISETP.NE.AND.EX P0, PT, R62, RZ, PT, P0 ;  /* 0x000000ff3e00720c */ /* 0x000fe20003f05300 */
[----:B------:R-:W3:Y:S08]  /*7a00*/  LDC.64 R28, c[0x0][R34+0x448] ;  /* 0x00011200221c7b82 */ /* 0x000ef00000000a00 */
[----:B------:R-:W4:Y:S08]  /*7a10*/  LDC.64 R32, c[0x0][R34+0x450] ;  /* 0x0001140022207b82 */ /* 0x000f300000000a00 */
[----:B0-----:R-:W5:Y:S01]  /*7a20*/  LDC.64 R12, c[0x0][R34+0x458] ;  /* 0x00011600220c7b82 */ /* 0x001f620000000a00 */
[----:B--2---:R-:W-:-:S02]  /*7a30*/  IMAD R15, R15, R26, RZ ;  /* 0x0000001a0f0f7224 */ /* 0x004fc400078e02ff */
[----:B-1----:R-:W-:-:S04]  /*7a40*/  IMAD.WIDE.U32 R24, R14, R26, R56 ;  /* 0x0000001a0e187225 */ /* 0x002fc800078e0038 */
[----:B------:R-:W-:-:S05]  /*7a50*/  IMAD R15, R14, R27, R15 ;  /* 0x0000001b0e0f7224 */ /* 0x000fca00078e020f */
[----:B------:R-:W-:Y:S01]  /*7a60*/  IADD3 R25, R25, R15, RZ ;  /* 0x0000000f19197210 */ /* 0x000fe20007ffe0ff */
[----:B---3--:R-:W-:-:S04]  /*7a70*/  IMAD R15, R21, R28, RZ ;  /* 0x0000001c150f7224 */ /* 0x008fc800078e02ff */
[C---:B------:R-:W-:Y:S02]  /*7a80*/  IMAD R15, R20.reuse, R29, R15 ;  /* 0x0000001d140f7224 */ /* 0x040fe400078e020f */
[----:B------:R-:W-:-:S04]  /*7a90*/  IMAD.WIDE.U32 R20, R20, R28, R24 ;  /* 0x0000001c14147225 */ /* 0x000fc800078e0018 */
[----:B------:R-:W-:Y:S02]  /*7aa0*/  IMAD.IADD R21, R21, 0x1, R15 ;  /* 0x0000000115157824 */ /* 0x000fe400078e020f */
[----:B----4-:R-:W-:Y:S02]  /*7ab0*/  IMAD R15, R23, R32, RZ ;  /* 0x00000020170f7224 */ /* 0x010fe400078e02ff */
[----:B-----5:R-:W-:Y:S02]  /*7ac0*/  IMAD R11, R11, R12, RZ ;  /* 0x0000000c0b0b7224 */ /* 0x020fe400078e02ff */
[C---:B------:R-:W-:Y:S02]  /*7ad0*/  IMAD R15, R22.reuse, R33, R15 ;  /* 0x00000021160f7224 */ /* 0x040fe400078e020f */
[----:B------:R-:W-:-:S04]  /*7ae0*/  IMAD.WIDE.U32 R22, R22, R32, R20 ;  /* 0x0000002016167225 */ /* 0x000fc800078e0014 */
[----:B------:R-:W-:Y:S02]  /*7af0*/  IMAD.IADD R23, R23, 0x1, R15 ;  /* 0x0000000117177824 */ /* 0x000fe400078e020f */
[C---:B------:R-:W-:Y:S02]  /*7b00*/  IMAD R11, R10.reuse, R13, R11 ;  /* 0x0000000d0a0b7224 */ /* 0x040fe400078e020b */
[----:B------:R-:W-:Y:S01]  /*7b10*/  IMAD.WIDE.U32 R56, R10, R12, R22 ;  /* 0x0000000c0a387225 */ /* 0x000fe200078e0016 */
[----:B------:R-:W-:-:S03]  /*7b20*/  IADD3 R12, P2, R6, R8, RZ ;  /* 0x00000008060c7210 */ /* 0x000fc60007f5e0ff */
[----:B------:R-:W-:Y:S02]  /*7b30*/  IMAD.IADD R57, R57, 0x1, R11 ;  /* 0x0000000139397824 */ /* 0x000fe400078e020b */
[----:B------:R-:W-:Y:S01]  /*7b40*/  IMAD.X R13, R7, 0x1, R61, P2 ;  /* 0x00000001070d7824 */ /* 0x000fe200010e063d */
[----:B------:R-:W-:Y:S07]  /*7b50*/  @P0 BRA `(.L_x_6876) ;  /* 0xfffffffc00600947 */ /* 0x000fee000383ffff */
.L_x_6881:
[----:B------:R-:W-:Y:S05]  /*7b60*/  BSYNC B0 ;  /* 0x0000000000007941 */ /* 0x000fea0003800000 */
.L_x_6875:
[----:B------:R-:W-:-:S04]  /*7b70*/  ISETP.NE.U32.AND P0, PT, R18, RZ, PT ;  /* 0x000000ff1200720c */ /* 0x000fc80003f05070 */
[----:B------:R-:W-:-:S13]  /*7b80*/  ISETP.NE.AND.EX P0, PT, RZ, RZ, PT, P0 ;  /* 0x000000ffff00720c */ /* 0x000fda0003f05300 */
[----:B------:R-:W-:Y:S05]  /*7b90*/  @!P0 BRA `(.L_x_6874) ;  /* 0x0000000000bc8947 */ /* 0x000fea0003800000 */
[----:B------:R-:W-:Y:S01]  /*7ba0*/  ULDC.64 UR4, c[0x0][0x438] ;  /* 0x00010e0000047ab9 */ /* 0x000fe20000000a00 */
[----:B0-----:R-:W-:Y:S02]  /*7bb0*/  IMAD R59, R59, R4, RZ ;  /* 0x000000043b3b7224 */ /* 0x001fe400078e02ff */
[----:B-12345:R-:W-:Y:S02]  /*7bc0*/  IMAD R9, R3, UR4, RZ ;  /* 0x0000000403097c24 */ /* 0x03efe4000f8e02ff */
        /* <DEDUP_REMOVED lines=10> */
[----:B------:R-:W-:Y:S02]  /*7c70*/  SHF.L.U32 R0, R0, 0x3, RZ ;  /* 0x0000000300007819 */ /* 0x000fe400000006ff */
[----:B------:R-:W-:Y:S02]  /*7c80*/  ISETP.NE.U32.AND P0, PT, R18, 0x1, PT ;  /* 0x000000011200780c */ /* 0x000fe40003f05070 */
[----:B------:R-:W2:Y:S02]  /*7c90*/  LDC.64 R8, c[0x0][R0+0x440] ;  /* 0x0001100000087b82 */ /* 0x000ea40000000a00 */
[----:B------:R-:W-:Y:S01]  /*7ca0*/  ISETP.NE.AND.EX P0, PT, RZ, RZ, PT, P0 ;  /* 0x000000ffff00720c */ /* 0x000fe20003f05300 */
[-C--:B--2---:R-:W-:Y:S02]  /*7cb0*/  IMAD R7, R7, R8.reuse, RZ ;  /* 0x0000000807077224 */ /* 0x084fe400078e02ff */
[----:B------:R-:W-:-:S04]  /*7cc0*/  IMAD.WIDE.U32 R56, R6, R8, R56 ;  /* 0x0000000806387225 */ /* 0x000fc800078e0038 */
[----:B------:R-:W-:-:S04]  /*7cd0*/  IMAD R7, R6, R9, R7 ;  /* 0x0000000906077224 */ /* 0x000fc800078e0207 */
[----:B------:R-:W-:Y:S02]  /*7ce0*/  IMAD.IADD R57, R57, 0x1, R7 ;  /* 0x0000000139397824 */ /* 0x000fe400078e0207 */
[----:B------:R-:W-:Y:S05]  /*7cf0*/  @!P0 BRA `(.L_x_6874) ;  /* 0x0000000000648947 */ /* 0x000fea0003800000 */
        /* <DEDUP_REMOVED lines=10> */
[----:B------:R-:W-:-:S05]  /*7da0*/  IMAD R5, R4, R7, R5 ;  /* 0x0000000704057224 */ /* 0x000fca00078e0205 */
[----:B------:R-:W-:Y:S01]  /*7db0*/  IADD3 R57, R57, R5, RZ ;  /* 0x0000000539397210 */ /* 0x000fe20007ffe0ff */
[----:B------:R-:W-:Y:S06]  /*7dc0*/  @!P0 BRA `(.L_x_6874) ;  /* 0x0000000000308947 */ /* 0x000fec0003800000 */
[----:B------:R-:W-:-:S05]  /*7dd0*/  IADD3 R4, P0, R8, R15, RZ ;  /* 0x0000000f08047210 */ /* 0x000fca0007f1e0ff */
[----:B------:R-:W-:-:S06]  /*7de0*/  IMAD.X R5, R9, 0x1, R13, P0 ;  /* 0x0000000109057824 */ /* 0x000fcc00000e060d */
[----:B------:R-:W2:Y:S01]  /*7df0*/  LDG.E.64 R4, desc[UR36][R4.64] ;  /* 0x0000002404047981 */ /* 0x000ea2000c1e1b00 */
[----:B------:R-:W2:Y:S02]  /*7e00*/  LDC.64 R6, c[0x0][R0+0x450] ;  /* 0x0001140000067b82 */ /* 0x000ea40000000a00 */
[-C--:B--2---:R-:W-:Y:S02]  /*7e10*/  IMAD R9, R5, R6.reuse, RZ ;  /* 0x0000000605097224 */ /* 0x084fe400078e02ff */
[----:B------:R-:W-:-:S04]  /*7e20*/  IMAD.WIDE.U32 R56, R4, R6, R56 ;  /* 0x0000000604387225 */ /* 0x000fc800078e0038 */
[----:B------:R-:W-:-:S04]  /*7e30*/  IMAD R9, R4, R7, R9 ;  /* 0x0000000704097224 */ /* 0x000fc800078e0209 */
[----:B------:R-:W-:Y:S01]  /*7e40*/  IMAD.IADD R57, R57, 0x1, R9 ;  /* 0x0000000139397824 */ /* 0x000fe200078e0209 */
[----:B------:R-:W-:Y:S06]  /*7e50*/  BRA `(.L_x_6874) ;  /* 0x00000000000c7947 */ /* 0x000fec0003800000 */
.L_x_6873:
[----:B012345:R-:W-:-:S04]  /*7e60*/  LEA R56, P0, R2, UR4, 0x3 ;  /* 0x0000000402387c11 */ /* 0x03ffc8000f8018ff */
[----:B------:R-:W-:-:S06]  /*7e70*/  LEA.HI.X R57, R2, UR5, R3, 0x3, P0 ;  /* 0x0000000502397c11 */ /* 0x000fcc00080f1c03 */
[----:B------:R-:W5:Y:S03]  /*7e80*/  LDG.E.64 R56, desc[UR36][R56.64] ;  /* 0x0000002438387981 */ /* 0x000f66000c1e1b00 */
.L_x_6874:
        /* <DEDUP_REMOVED lines=23> */
.L_x_6883:
        /* <DEDUP_REMOVED lines=23> */
.L_x_6882:
[----:B------:R-:W-:Y:S05]  /*8170*/  @!P0 BRA `(.L_x_6884) ;  /* 0x0000000000608947 */ /* 0x000fea0003800000 */
[----:B------:R-:W-:Y:S01]  /*8180*/  BSSY B0, `(.L_x_6884) ;  /* 0x0000017000007945 */ /* 0x000fe20003800000 */
.L_x_6885:
        /* <DEDUP_REMOVED lines=23> */
.L_x_6884:
[----:B------:R-:W-:Y:S01]  /*8300*/  ULDC.64 UR4, c[0x0][0x488] ;  /* 0x0001220000047ab9 */ /* 0x000fe20000000a00 */
[----:B------:R-:W-:Y:S01]  /*8310*/  IADD3 R0, P0, R23, -R14, RZ ;  /* 0x8000000e17007210 */ /* 0x000fe20007f1e0ff */
[----:B------:R-:W-:Y:S01]  /*8320*/  ULDC.64 UR6, c[0x0][0x4a0] ;  /* 0x0001280000067ab9 */ /* 0x000fe20000000a00 */
[----:B------:R-:W-:Y:S02]  /*8330*/  IADD3 R6, P1, R14, -UR4, RZ ;  /* 0x800000040e067c10 */ /* 0x000fe4000ff3e0ff */
[----:B--2345:R-:W-:Y:S01]  /*8340*/  SHF.L.U64.HI R9, R2, 0x3, R3 ;  /* 0x0000000302097819 */ /* 0x03cfe20000010203 */
        /* <DEDUP_REMOVED lines=27> */
.L_x_6889:
[----:B------:R0:W-:Y:S01]  /*8500*/  STG.E.U8 desc[UR36][R16.64], RZ ;  /* 0x000000ff10007986 */ /* 0x0001e2000c101124 */
[----:B------:R-:W-:Y:S05]  /*8510*/  BRA `(.L_x_6891) ;  /* 0x00000004008c7947 */ /* 0x000fea0003800000 */
.L_x_6888:
        /* <DEDUP_REMOVED lines=8> */
.L_x_6893:
[----:B------:R3:W-:Y:S01]  /*85a0*/  STG.E desc[UR36][R16.64], RZ ;  /* 0x000000ff10007986 */ /* 0x0007e2000c101924 */
[----:B------:R-:W-:Y:S05]  /*85b0*/  BRA `(.L_x_6891) ;  /* 0x0000000400647947 */ /* 0x000fea0003800000 */
.L_x_6892:
[----:B------:R2:W-:Y:S01]  /*85c0*/  STG.E.U16 desc[UR36][R16.64], RZ ;  /* 0x000000ff10007986 */ /* 0x0005e2000c101524 */
[----:B------:R-:W-:Y:S05]  /*85d0*/  BRA `(.L_x_6891) ;  /* 0x00000004005c7947 */ /* 0x000fea0003800000 */
.L_x_6887:
        /* <DEDUP_REMOVED lines=8> */
.L_x_6895:
[----:B------:R0:W-:Y:S01]  /*8660*/  STG.E.U16 desc[UR36][R16.64], RZ ;  /* 0x000000ff10007986 */ /* 0x0001e2000c101524 */
[----:B------:R-:W-:Y:S05]  /*8670*/  BRA `(.L_x_6891) ;  /* 0x0000000400347947 */ /* 0x000fea0003800000 */
.L_x_6894:
        /* <DEDUP_REMOVED lines=8> */
.L_x_6897:
[----:B------:R0:W-:Y:S01]  /*8700*/  STG.E desc[UR36][R16.64], RZ ;  /* 0x000000ff10007986 */ /* 0x0001e2000c101924 */
[----:B------:R-:W-:Y:S05]  /*8710*/  BRA `(.L_x_6891) ;  /* 0x00000004000c7947 */ /* 0x000fea0003800000 */
.L_x_6896:
[----:B------:R0:W-:Y:S01]  /*8720*/  STG.E.64 desc[UR36][R16.64], RZ ;  /* 0x000000ff10007986 */ /* 0x0001e2000c101b24 */
[----:B------:R-:W-:Y:S05]  /*8730*/  BRA `(.L_x_6891) ;  /* 0x0000000400047947 */ /* 0x000fea0003800000 */
.L_x_6886:
        /* <DEDUP_REMOVED lines=10> */
.L_x_6900:
[----:B------:R0:W-:Y:S01]  /*87e0*/  STG.E.128 desc[UR36][R16.64], RZ ;  /* 0x000000ff10007986 */ /* 0x0001e2000c101d24 */
[----:B------:R-:W-:Y:S05]  /*87f0*/  BRA `(.L_x_6891) ;  /* 0x0000000000d47947 */ /* 0x000fea0003800000 */
.L_x_6899:
        /* <DEDUP_REMOVED lines=8> */
.L_x_6902:
[----:B------:R0:W-:Y:S01]  /*8880*/  STG.E.U8 desc[UR36][R16.64], RZ ;  /* 0x000000ff10007986 */ /* 0x0001e2000c101124 */
[----:B------:R-:W-:Y:S05]  /*8890*/  BRA `(.L_x_6891) ;  /* 0x0000000000ac7947 */ /* 0x000fea0003800000 */
.L_x_6901:
[----:B------:R0:W-:Y:S01]  /*88a0*/  STG.E.U16 desc[UR36][R16.64], RZ ;  /* 0x000000ff10007986 */ /* 0x0001e2000c101524 */
[----:B------:R-:W-:Y:S05]  /*88b0*/  BRA `(.L_x_6891) ;  /* 0x0000000000a47947 */ /* 0x000fea0003800000 */
.L_x_6898:
        /* <DEDUP_REMOVED lines=10> */
.L_x_6905:
[----:B------:R0:W-:Y:S01]  /*8960*/  STG.E.U8 desc[UR36][R16.64], RZ ;  /* 0x000000ff10007986 */ /* 0x0001e2000c101124 */
[----:B------:R-:W-:Y:S05]  /*8970*/  BRA `(.L_x_6891) ;  /* 0x0000000000747947 */ /* 0x000fea0003800000 */
.L_x_6904:
[----:B------:R0:W-:Y:S01]  /*8980*/  STG.E.U8 desc[UR36][R16.64], RZ ;  /* 0x000000ff10007986 */ /* 0x0001e2000c101124 */
[----:B------:R-:W-:Y:S05]  /*8990*/  BRA `(.L_x_6891) ;  /* 0x00000000006c7947 */ /* 0x000fea0003800000 */
.L_x_6903:
[----:B------:R-:W-:-:S13]  /*89a0*/  ISETP.NE.AND P0, PT, R0, 0x1c, PT ;  /* 0x0000001c0000780c */ /* 0x000fda0003f05270 */
[----:B------:R-:W-:Y:S05]  /*89b0*/  @!P0 BRA `(.L_x_6906) ;  /* 0x0000000000608947 */ /* 0x000fea0003800000 */
[----:B------:R-:W-:-:S13]  /*89c0*/  ISETP.NE.AND P0, PT, R0, 0x1d, PT ;  /* 0x0000001d0000780c */ /* 0x000fda0003f05270 */
[----:B------:R-:W-:Y:S05]  /*89d0*/  @!P0 BRA `(.L_x_6907) ;  /* 0x0000000000508947 */ /* 0x000fea0003800000 */
[----:B------:R-:W-:-:S13]  /*89e0*/  ISETP.NE.AND P0, PT, R0, 0x2c, PT ;  /* 0x0000002c0000780c */ /* 0x000fda0003f05270 */
[----:B------:R0:W-:Y:S01]  /*89f0*/  @!P0 STG.E.U8 desc[UR36][R16.64], RZ ;  /* 0x000000ff10008986 */ /* 0x0001e2000c101124 */
[----:B------:R-:W-:Y:S05]  /*8a00*/  @!P0 BRA `(.L_x_6891) ;  /* 0x0000000000508947 */ /* 0x000fea0003800000 */
.L_x_6890:
        /* <DEDUP_REMOVED lines=16> */
.L_x_6908:
[----:B------:R-:W-:Y:S05]  /*8b10*/  BRA `(.L_x_6891) ;  /* 0x00000000000c7947 */ /* 0x000fea0003800000 */
.L_x_6907:
[----:B------:R0:W-:Y:S01]  /*8b20*/  STG.E.64 desc[UR36][R16.64], RZ ;  /* 0x000000ff10007986 */ /* 0x0001e2000c101b24 */
[----:B------:R-:W-:Y:S05]  /*8b30*/  BRA `(.L_x_6891) ;  /* 0x0000000000047947 */ /* 0x000fea0003800000 */
.L_x_6906:
[----:B------:R0:W-:Y:S02]  /*8b40*/  STG.E desc[UR36][R16.64], RZ ;  /* 0x000000ff10007986 */ /* 0x0001e4000c101924 */
.L_x_6891:
[----:B------:R-:W-:-:S07]  /*8b50*/  VIADD R19, R19, 0x80 ;  /* 0x0000008013137836 */ /* 0x000fce0000000000 */
.L_x_6838:
[----:B------:R-:W-:Y:S05]  /*8b60*/  BSYNC B6 ;  /* 0x0000000000067941 */ /* 0x000fea0003800000 */
.L_x_6837:
[----:B------:R-:W-:Y:S01]  /*8b70*/  ULDC UR4, c[0x0][0x210] ;  /* 0x0000840000047ab9 */ /* 0x000fe20000000800 */
[----:B------:R-:W-:Y:S01]  /*8b80*/  BSSY B6, `(.L_x_6909) ;  /* 0x0000452000067945 */ /* 0x000fe20003800000 */
[----:B------:R-:W-:-:S13]  /*8b90*/  ISETP.GE.AND P0, PT, R19, UR4, PT ;  /* 0x0000000413007c0c */ /* 0x000fda000bf06270 */
[----:B------:R-:W-:Y:S05]  /*8ba0*/  @P0 BRA `(.L_x_6910) ;  /* 0x00000044003c0947 */ /* 0x000fea0003800000 */
[----:B------:R-:W5:Y:S01]  /*8bb0*/  LDC R6, c[0x0][0x218] ;  /* 0x00008600ff067b82 */ /* 0x000f620000000800 */
[----:B------:R-:W-:Y:S01]  /*8bc0*/  MOV R0, RZ ;  /* 0x000000ff00007202 */ /* 0x000fe20000000f00 */
        /* <DEDUP_REMOVED lines=301> */
.L_x_6911:
        /* <DEDUP_REMOVED lines=21> */
.L_x_6915:
[----:B------:R0:W5:Y:S01]  /*9ff0*/  LDG.E.U8 R2, desc[UR36][R4.64] ;  /* 0x0000002404027981 */ /* 0x000162000c1e1100 */
[----:B------:R-:W-:Y:S01]  /*a000*/  IMAD.MOV.U32 R3, RZ, RZ, RZ ;  /* 0x000000ffff037224 */ /* 0x000fe200078e00ff */
[----:B------:R-:W-:Y:S06]  /*a010*/  BRA `(.L_x_6917) ;  /* 0x0000000c00487947 */ /* 0x000fec0003800000 */
.L_x_6914:
        /* <DEDUP_REMOVED lines=8> */
.L_x_6919:
[----:B------:R-:W2:Y:S02]  /*a0a0*/  LDG.E R2, desc[UR36][R4.64] ;  /* 0x0000002404027981 */ /* 0x000ea4000c1e1900 */
[----:B--2---:R-:W-:Y:S01]  /*a0b0*/  SHF.R.S32.HI R3, RZ, 0x1f, R2 ;  /* 0x0000001fff037819 */ /* 0x004fe20000011402 */
[----:B------:R-:W-:Y:S06]  /*a0c0*/  BRA `(.L_x_6917) ;  /* 0x0000000c001c7947 */ /* 0x000fec0003800000 */
.L_x_6918:
[----:B------:R-:W2:Y:S02]  /*a0d0*/  LDG.E.S16 R2, desc[UR36][R4.64] ;  /* 0x0000002404027981 */ /* 0x000ea4000c1e1700 */
[----:B--2---:R-:W-:Y:S01]  /*a0e0*/  SHF.R.S32.HI R3, RZ, 0x1f, R2 ;  /* 0x0000001fff037819 */ /* 0x004fe20000011402 */
[----:B------:R-:W-:Y:S06]  /*a0f0*/  BRA `(.L_x_6917) ;  /* 0x0000000c00107947 */ /* 0x000fec0003800000 */
.L_x_6913:
        /* <DEDUP_REMOVED lines=9> */
.L_x_6921:
[----:B------:R-:W2:Y:S02]  /*a190*/  LDG.E.U16 R4, desc[UR36][R4.64] ;  /* 0x0000002404047981 */ /* 0x000ea4000c1e1500 */
[----:B--2---:R-:W-:-:S06]  /*a1a0*/  HADD2.F32 R2, -RZ, R4.H0_H0 ;  /* 0x20000004ff027230 */ /* 0x004fcc0000004100 */
[----:B------:R-:W0:Y:S01]  /*a1b0*/  F2I.S64.TRUNC R2, R2 ;  /* 0x0000000200027311 */ /* 0x000e22000020d900 */
[----:B------:R-:W-:Y:S05]  /*a1c0*/  BRA `(.L_x_6917) ;  /* 0x0000000800dc7947 */ /* 0x000fea0003800000 */
.L_x_6920:
        /* <DEDUP_REMOVED lines=9> */
.L_x_6923:
[----:B------:R-:W2:Y:S02]  /*a260*/  LDG.E.U16 R4, desc[UR36][R4.64] ;  /* 0x0000002404047981 */ /* 0x000ea4000c1e1500 */
[----:B--2---:R-:W-:-:S06]  /*a270*/  HADD2.F32 R2, -RZ, R4.H0_H0 ;  /* 0x20000004ff027230 */ /* 0x004fcc0000004100 */
[----:B------:R-:W0:Y:S01]  /*a280*/  F2I.S64.TRUNC R2, R2 ;  /* 0x0000000200027311 */ /* 0x000e22000020d900 */
[----:B------:R-:W-:Y:S05]  /*a290*/  BRA `(.L_x_6917) ;  /* 0x0000000800a87947 */ /* 0x000fea0003800000 */
.L_x_6922:
[----:B------:R-:W2:Y:S02]  /*a2a0*/  LDG.E.64 R2, desc[UR36][R4.64] ;  /* 0x0000002404027981 */ /* 0x000ea4000c1e1b00 */
[----:B--2---:R-:W0:Y:S01]  /*a2b0*/  F2I.S64.F64.TRUNC R2, R2 ;  /* 0x0000000200027311 */ /* 0x004e22000030d900 */
[----:B------:R-:W-:Y:S05]  /*a2c0*/  BRA `(.L_x_6917) ;  /* 0x00000008009c7947 */ /* 0x000fea0003800000 */
.L_x_6912:
        /* <DEDUP_REMOVED lines=9> */
[----:B------:R-:W-:Y:S02]  /*a360*/  MOV R3, RZ ;  /* 0x000000ff00037202 */ /* 0x000fe40000000f00 */
[----:B--2---:R-:W-:-:S04]  /*a370*/  ISETP.NE.AND P0, PT, R4, RZ, PT ;  /* 0x000000ff0400720c */ /* 0x004fc80003f05270 */
[----:B------:R-:W-:Y:S01]  /*a380*/  SEL R2, RZ, 0x1, !P0 ;  /* 0x00000001ff027807 */ /* 0x000fe20004000000 */
[----:B------:R-:W-:Y:S08]  /*a390*/  BRA `(.L_x_6917) ;  /* 0x0000000800687947 */ /* 0x000ff00003800000 */
.L_x_6926:
[----:B------:R-:W2:Y:S02]  /*a3a0*/  LDG.E.64 R2, desc[UR36][R4.64] ;  /* 0x0000002404027981 */ /* 0x000ea4000c1e1b00 */
[----:B--2---:R-:W0:Y:S01]  /*a3b0*/  F2I.S64.F64.TRUNC R2, R2 ;  /* 0x0000000200027311 */ /* 0x004e22000030d900 */
[----:B------:R-:W-:Y:S05]  /*a3c0*/  BRA `(.L_x_6917) ;  /* 0x00000008005c7947 */ /* 0x000fea0003800000 */
.L_x_6925:
        /* <DEDUP_REMOVED lines=27> */
.L_x_6928:
[----:B------:R-:W2:Y:S02]  /*a580*/  LDG.E.U8 R3, desc[UR36][R4.64] ;  /* 0x0000002404037981 */ /* 0x000ea4000c1e1100 */
[----:B--2---:R-:W-:-:S04]  /*a590*/  SHF.L.U32 R0, R3, 0x19, RZ ;  /* 0x0000001903007819 */ /* 0x004fc800000006ff */
[----:B------:R-:W-:-:S13]  /*a5a0*/  ISETP.GE.U32.AND P0, PT, R0, 0x8000000, PT ;  /* 0x080000000000780c */ /* 0x000fda0003f06070 */
[C---:B------:R-:W-:Y:S02]  /*a5b0*/  @!P0 IMAD.SHL.U32 R0, R3.reuse, 0x100, RZ ;  /* 0x0000010003008824 */ /* 0x040fe400078e00ff */
[C---:B------:R-:W-:Y:S01]  /*a5c0*/  @P0 IMAD.SHL.U32 R2, R3.reuse, 0x200000, RZ ;  /* 0x0020000003020824 */ /* 0x040fe200078e00ff */
[----:B------:R-:W-:Y:S02]  /*a5d0*/  SHF.L.U32 R3, R3, 0x18, RZ ;  /* 0x0000001803037819 */ /* 0x000fe400000006ff */
        /* <DEDUP_REMOVED lines=8> */
.L_x_6927:
[----:B------:R-:W2:Y:S02]  /*a660*/  LDG.E.U16 R2, desc[UR36][R4.64] ;  /* 0x0000002404027981 */ /* 0x000ea4000c1e1500 */
[----:B--2---:R-:W-:-:S06]  /*a670*/  IMAD.U32 R2, R2, 0x10000, RZ ;  /* 0x0001000002027824 */ /* 0x004fcc00078e00ff */
[----:B------:R-:W1:Y:S01]  /*a680*/  F2I.S64.TRUNC R2, R2 ;  /* 0x0000000200027311 */ /* 0x000e62000020d900 */
[----:B------:R-:W-:Y:S05]  /*a690*/  BRA `(.L_x_6917) ;  /* 0x0000000400a87947 */ /* 0x000fea0003800000 */
.L_x_6924:
        /* <DEDUP_REMOVED lines=11> */
.L_x_6931:
        /* <DEDUP_REMOVED lines=21> */
.L_x_6935:
[----:B------:R-:W-:Y:S05]  /*a8a0*/  BSYNC B1 ;  /* 0x0000000000017941 */ /* 0x000fea0003800000 */
.L_x_6934:
[----:B------:R-:W-:Y:S01]  /*a8b0*/  IMAD.SHL.U32 R2, R2, 0x100000, RZ ;  /* 0x0010000002027824 */ /* 0x000fe200078e00ff */
[----:B------:R-:W-:-:S04]  /*a8c0*/  LEA R3, R0, 0x3b800000, 0x17 ;  /* 0x3b80000000037811 */ /* 0x000fc800078eb8ff */
[----:B------:R-:W-:-:S07]  /*a8d0*/  LOP3.LUT R2, R3, R2, R4, 0xfe, !PT ;  /* 0x0000000203027212 */ /* 0x000fce00078efe04 */
.L_x_6933:
[----:B------:R-:W-:Y:S05]  /*a8e0*/  BSYNC B0 ;  /* 0x0000000000007941 */ /* 0x000fea0003800000 */
.L_x_6932:
[----:B------:R-:W4:Y:S01]  /*a8f0*/  F2I.S64.TRUNC R2, R2 ;  /* 0x0000000200027311 */ /* 0x000f22000020d900 */
[----:B------:R-:W-:Y:S05]  /*a900*/  BRA `(.L_x_6917) ;  /* 0x00000004000c7947 */ /* 0x000fea0003800000 */
.L_x_6930:
        /* <DEDUP_REMOVED lines=21> */
.L_x_6939:
[----:B------:R-:W-:Y:S05]  /*aa60*/  BSYNC B1 ;  /* 0x0000000000017941 */ /* 0x000fea0003800000 */
.L_x_6938:
[----:B------:R-:W-:Y:S02]  /*aa70*/  LEA R3, R0, 0x37800000, 0x17 ;  /* 0x3780000000037811 */ /* 0x000fe400078eb8ff */
[----:B------:R-:W-:-:S04]  /*aa80*/  SHF.L.U32 R2, R2, 0x15, RZ ;  /* 0x0000001502027819 */ /* 0x000fc800000006ff */
[----:B------:R-:W-:-:S07]  /*aa90*/  LOP3.LUT R2, R3, R2, R4, 0xfe, !PT ;  /* 0x0000000203027212 */ /* 0x000fce00078efe04 */
.L_x_6937:
[----:B------:R-:W-:Y:S05]  /*aaa0*/  BSYNC B0 ;  /* 0x0000000000007941 */ /* 0x000fea0003800000 */
.L_x_6936:
[----:B------:R-:W0:Y:S01]  /*aab0*/  F2I.S64.TRUNC R2, R2 ;  /* 0x0000000200027311 */ /* 0x000e22000020d900 */
[----:B------:R-:W-:Y:S05]  /*aac0*/  BRA `(.L_x_6917) ;  /* 0x00000000009c7947 */ /* 0x000fea0003800000 */
.L_x_6929:
        /* <DEDUP_REMOVED lines=14> */
.L_x_6943:
[----:B------:R-:W-:Y:S05]  /*abb0*/  BSYNC B0 ;  /* 0x0000000000007941 */ /* 0x000fea0003800000 */
.L_x_6942:
[----:B------:R-:W0:Y:S01]  /*abc0*/  F2I.S64.TRUNC R2, R2 ;  /* 0x0000000200027311 */ /* 0x000e22000020d900 */
[----:B------:R-:W-:Y:S05]  /*abd0*/  BRA `(.L_x_6917) ;  /* 0x0000000000587947 */ /* 0x000fea0003800000 */
.L_x_6916:
[----:B------:R-:W-:Y:S01]  /*abe0*/  MOV R0, 0x100 ;  /* 0x0000010000007802 */ /* 0x000fe20000000f00 */
[----:B------:R-:W-:Y:S01]  /*abf0*/  ULDC.64 UR4, c[0x4][0xf0] ;  /* 0x01003c0000047ab9 */ /* 0x000fe20000000a00 */
[----:B------:R-:W-:Y:S01]  /*ac00*/  ULDC.64 UR6, c[0x4][0x0] ;  /* 0x0100000000067ab9 */ /* 0x000fe20000000a00 */
[----:B------:R-:W-:Y:S01]  /*ac10*/  IMAD.U32 R4, RZ, RZ, UR4 ;  /* 0x00000004ff047e24 */ /* 0x000fe2000f8e00ff */
[----:B------:R0:W1:Y:S01]  /*ac20*/  LDC.64 R2, c[0x4][R0] ;  /* 0x0100000000027b82 */ /* 0x0000620000000a00 */
[----:B------:R-:W-:Y:S01]  /*ac30*/  IMAD.U32 R5, RZ, RZ, UR5 ;  /* 0x00000005ff057e24 */ /* 0x000fe2000f8e00ff */
[----:B------:R-:W-:Y:S01]  /*ac40*/  ULDC.64 UR4, c[0x4][0xf8] ;  /* 0x01003e0000047ab9 */ /* 0x000fe20000000a00 */
[----:B------:R-:W-:Y:S01]  /*ac50*/  HFMA2.MMA R13, -RZ, RZ, 0, 0 ;  /* 0x00000000ff0d7435 */ /* 0x000fe200000001ff */
[----:B------:R-:W-:Y:S01]  /*ac60*/  MOV R6, UR4 ;  /* 0x0000000400067c02 */ /* 0x000fe20008000f00 */
[----:B------:R-:W-:Y:S01]  /*ac70*/  IMAD.U32 R7, RZ, RZ, UR5 ;  /* 0x00000005ff077e24 */ /* 0x000fe2000f8e00ff */
[----:B------:R-:W-:Y:S01]  /*ac80*/  MOV R11, UR7 ;  /* 0x00000007000b7c02 */ /* 0x000fe20008000f00 */
[----:B------:R-:W-:-:S02]  /*ac90*/  IMAD.U32 R10, RZ, RZ, UR6 ;  /* 0x00000006ff0a7e24 */ /* 0x000fc4000f8e00ff */
[----:B------:R-:W-:Y:S02]  /*aca0*/  IMAD.MOV.U32 R8, RZ, RZ, 0x4e ;  /* 0x0000004eff087424 */ /* 0x000fe400078e00ff */
[----:B0-----:R-:W-:-:S07]  /*acb0*/  IMAD.MOV.U32 R12, RZ, RZ, 0x1 ;  /* 0x00000001ff0c7424 */ /* 0x001fce00078e00ff */
[----:B------:R-:W-:-:S07]  /*acc0*/  LEPC R20, `(.L_x_6944) ;  /* 0x000000001014794e */ /* 0x000fce0000000000 */
[----:B-1----:R-:W-:Y:S05]  /*acd0*/  CALL.ABS.NOINC R2 ;  /* 0x0000000002007343 */ /* 0x002fea0003c00000 */
.L_x_6944:
[----:B------:R-:W-:Y:S01]  /*ace0*/  CS2R R2, SRZ ;  /* 0x0000000000027805 */ /* 0x000fe2000001ff00 */
[----:B------:R-:W-:Y:S06]  /*acf0*/  BRA `(.L_x_6917) ;  /* 0x0000000000107947 */ /* 0x000fec0003800000 */
.L_x_6941:
[----:B------:R0:W5:Y:S01]  /*ad00*/  LDG.E.64 R2, desc[UR36][R4.64] ;  /* 0x0000002404027981 */ /* 0x000162000c1e1b00 */
[----:B------:R-:W-:Y:S05]  /*ad10*/  BRA `(.L_x_6917) ;  /* 0x0000000000087947 */ /* 0x000fea0003800000 */
.L_x_6940:
[----:B------:R0:W5:Y:S01]  /*ad20*/  LDG.E R2, desc[UR36][R4.64] ;  /* 0x0000002404027981 */ /* 0x000162000c1e1900 */
[----:B------:R-:W-:-:S07]  /*ad30*/  IMAD.MOV.U32 R3, RZ, RZ, RZ ;  /* 0x000000ffff037224 */ /* 0x000fce00078e00ff */
.L_x_6917:
        /* <DEDUP_REMOVED lines=14> */
[----:B------:R-:W-:Y:S02]  /*ae20*/  MOV R59, RZ ;  /* 0x000000ff003b7202 */ /* 0x000fe40000000f00 */
        /* <DEDUP_REMOVED lines=13> */
[----:B0-----:R-:W-:Y:S01]  /*af00*/  IMAD.SHL.U32 R61, R5, 0x8, RZ ;  /* 0x00000008053d7824 */ /* 0x001fe200078e00ff */
[----:B------:R-:W-:Y:S01]  /*af10*/  BSSY B0, `(.L_x_6947) ;  /* 0x0000119000007945 */ /* 0x000fe20003800000 */
[----:B------:R-:W-:Y:S01]  /*af20*/  IADD3.X R62, R62, -0x1, RZ, P0, !PT ;  /* 0xffffffff3e3e7810 */ /* 0x000fe200007fe4ff */
[----:B-12345:R-:W-:Y:S01]  /*af30*/  IMAD R9, R3, UR4, RZ ;  /* 0x0000000403097c24 */ /* 0x03efe2000f8e02ff */
        /* <DEDUP_REMOVED lines=19> */
.L_x_6950:
[----:B------:R-:W-:Y:S01]  /*b070*/  MOV R6, R12 ;  /* 0x0000000c00067202 */ /* 0x000fe20000000f00 */
[----:B------:R-:W-:-:S05]  /*b080*/  IMAD.MOV.U32 R7, RZ, RZ, R13 ;  /* 0x000000ffff077224 */ /* 0x000fca00078e000d */
[----:B------:R0:W2:Y:S01]  /*b090*/  LDG.E.64 R24, desc[UR36][R6.64] ;  /* 0x0000002406187981 */ /* 0x0000a2000c1e1b00 */
[----:B------:R-:W-:-:S05]  /*b0a0*/  IADD3 R10, P1, R12, R8, RZ ;  /* 0x000000080c0a7210 */ /* 0x000fca0007f3e0ff */
[----:B------:R-:W-:Y:S01]  /*b0b0*/  IMAD.X R11, R13, 0x1, R61, P1 ;  /* 0x000000010d0b7824 */ /* 0x000fe200008e063d */
[----:B------:R-:W-:-:S04]  /*b0c0*/  IADD3 R12, P1, R10, R8, RZ ;  /* 0x000000080a0c7210 */ /* 0x000fc80007f3e0ff */
[----:B------:R1:W3:Y:S01]  /*b0d0*/  LDG.E.64 R28, desc[UR36][R10.64] ;  /* 0x000000240a1c7981 */ /* 0x0002e2000c1e1b00 */
        /* <DEDUP_REMOVED lines=9> */
[----:B------:R-:W-:-:S05]  /*b170*/  IADD3.X R7, R23, R61, RZ, P1, !PT ;  /* 0x0000003d17077210 */ /* 0x000fca0000ffe4ff */
[----:B------:R0:W5:Y:S01]  /*b180*/  LDG.E.64 R40, desc[UR36][R6.64] ;  /* 0x0000002406287981 */ /* 0x000162000c1e1b00 */
[----:B-1----:R-:W-:-:S05]  /*b190*/  IADD3 R10, P1, R6, R8, RZ ;  /* 0x00000008060a7210 */ /* 0x002fca0007f3e0ff */
[----:B------:R-:W-:Y:S01]  /*b1a0*/  IMAD.X R11, R7, 0x1, R61, P1 ;  /* 0x00000001070b7824 */ /* 0x000fe200008e063d */
[----:B----4-:R-:W-:-:S04]  /*b1b0*/  IADD3 R12, P1, R10, R8, RZ ;  /* 0x000000080a0c7210 */ /* 0x010fc80007f3e0ff */
[----:B------:R1:W4:Y:S01]  /*b1c0*/  LDG.E.64 R38, desc[UR36][R10.64] ;  /* 0x000000240a267981 */ /* 0x000322000c1e1b00 */
[----:B------:R-:W-:Y:S01]  /*b1d0*/  IMAD.X R13, R11, 0x1, R61, P1 ;  /* 0x000000010b0d7824 */ /* 0x000fe200008e063d */
[----:B------:R-:W-:-:S04]  /*b1e0*/  IADD3 R14, P1, R12, R8, RZ ;  /* 0x000000080c0e7210 */ /* 0x000fc80007f3e0ff */
[----:B------:R-:W4:Y:S01]  /*b1f0*/  LDG.E.64 R36, desc[UR36][R12.64] ;  /* 0x000000240c247981 */ /* 0x000f22000c1e1b00 */
[----:B------:R-:W-:Y:S02]  /*b200*/  IADD3.X R15, R13, R61, RZ, P1, !PT ;  /* 0x0000003d0d0f7210 */ /* 0x000fe40000ffe4ff */
[----:B------:R-:W-:-:S03]  /*b210*/  IADD3 R46, P1, R14, R8, RZ ;  /* 0x000000080e2e7210 */ /* 0x000fc60007f3e0ff */
[----:B------:R-:W4:Y:S02]  /*b220*/  LDG.E.64 R34, desc[UR36][R14.64] ;  /* 0x000000240e227981 */ /* 0x000f24000c1e1b00 */
        /* <DEDUP_REMOVED lines=15> */
[----:B------:R-:W-:Y:S02]  /*b320*/  IADD3.X R65, R53, R61, RZ, P1, !PT ;  /* 0x0000003d35417210 */ /* 0x000fe40000ffe4ff */
[----:B0-----:R-:W-:-:S03]  /*b330*/  IADD3 R6, P1, R64, R8, RZ ;  /* 0x0000000840067210 */ /* 0x001fc60007f3e0ff */
[----:B------:R-:W4:Y:S02]  /*b340*/  LDG.E.64 R12, desc[UR36][R64.64] ;  /* 0x00000024400c7981 */ /* 0x000f24000c1e1b00 */
[----:B------:R-:W-:-:S05]  /*b350*/  IMAD.X R7, R65, 0x1, R61, P1 ;  /* 0x0000000141077824 */ /* 0x000fca00008e063d */
        /* <DEDUP_REMOVED lines=15> */
[----:B------:R-:W-:-:S05]  /*b450*/  IMAD R25, R24, R47, R25 ;  /* 0x0000002f18197224 */ /* 0x000fca00078e0219 */
[----:B------:R-:W-:Y:S01]  /*b460*/  IADD3 R57, R57, R25, RZ ;  /* 0x0000001939397210 */ /* 0x000fe20007ffe0ff */
[-C--:B---3--:R-:W-:Y:S01]  /*b470*/  IMAD R29, R29, R48.reuse, RZ ;  /* 0x000000301d1d7224 */ /* 0x088fe200078e02ff */
[----:B------:R-:W2:Y:S03]  /*b480*/  LDC.64 R24, c[0x0][R58+0x468] ;  /* 0x00011a003a187b82 */ /* 0x000ea60000000a00 */
[C---:B------:R-:W-:Y:S02]  /*b490*/  IMAD R29, R28.reuse, R49, R29 ;  /* 0x000000311c1d7224 */ /* 0x040fe400078e021d */
[----:B------:R-:W-:-:S04]  /*b4a0*/  IMAD.WIDE.U32 R48, R28, R48, R56 ;  /* 0x000000301c307225 */ /* 0x000fc800078e0038 */
[----:B------:R-:W-:Y:S02]  /*b4b0*/  IMAD.IADD R49, R49, 0x1, R29 ;  /* 0x0000000131317824 */ /* 0x000fe400078e021d */
[----:B------:R-:W4:Y:S01]  /*b4c0*/  LDC.64 R28, c[0x0][R58+0x470] ;  /* 0x00011c003a1c7b82 */ /* 0x000f220000000a00 */
[-C--:B-----5:R-:W-:Y:S02]  /*b4d0*/  IMAD R21, R21, R50.reuse, RZ ;  /* 0x0000003215157224 */ /* 0x0a0fe400078e02ff */
[----:B------:R-:W-:-:S04]  /*b4e0*/  IMAD.WIDE.U32 R48, R20, R50, R48 ;  /* 0x0000003214307225 */ /* 0x000fc800078e0030 */
[----:B------:R-:W-:Y:S02]  /*b4f0*/  IMAD R21, R20, R51, R21 ;  /* 0x0000003314157224 */ /* 0x000fe400078e0215 */
[-C--:B0-----:R-:W-:Y:S02]  /*b500*/  IMAD R45, R45, R52.reuse, RZ ;  /* 0x000000342d2d7224 */ /* 0x081fe400078e02ff */
[----:B------:R-:W-:Y:S02]  /*b510*/  IMAD.IADD R49, R49, 0x1, R21 ;  /* 0x0000000131317824 */ /* 0x000fe400078e0215 */
[----:B------:R-:W0:Y:S01]  /*b520*/  LDC.64 R20, c[0x0][R58+0x478] ;  /* 0x00011e003a147b82 */ /* 0x000e220000000a00 */
[C---:B------:R-:W-:Y:S02]  /*b530*/  IMAD R45, R44.reuse, R53, R45 ;  /* 0x000000352c2d7224 */ /* 0x040fe400078e022d */
[----:B------:R-:W-:-:S04]  /*b540*/  IMAD.WIDE.U32 R52, R44, R52, R48 ;  /* 0x000000342c347225 */ /* 0x000fc800078e0030 */
[-C--:B-1----:R-:W-:Y:S01]  /*b550*/  IMAD R43, R43, R54.reuse, RZ ;  /* 0x000000362b2b7224 */ /* 0x082fe200078e02ff */
[----:B------:R-:W-:Y:S02]  /*b560*/  IADD3 R53, R53, R45, RZ ;  /* 0x0000002d35357210 */ /* 0x000fe40007ffe0ff */
[----:B------:R-:W1:Y:S01]  /*b570*/  LDC.64 R44, c[0x0][R58+0x480] ;  /* 0x000120003a2c7b82 */ /* 0x000e620000000a00 */
[C---:B------:R-:W-:Y:S02]  /*b580*/  IMAD R43, R42.reuse, R55, R43 ;  /* 0x000000372a2b7224 */ /* 0x040fe400078e022b */
[----:B------:R-:W-:-:S04]  /*b590*/  IMAD.WIDE.U32 R54, R42, R54, R52 ;  /* 0x000000362a367225 */ /* 0x000fc800078e0034 */
[----:B------:R-:W-:Y:S02]  /*b5a0*/  IMAD.IADD R55, R55, 0x1, R43 ;  /* 0x0000000137377824 */ /* 0x000fe400078e022b */
        /* <DEDUP_REMOVED lines=14> */
[----:B------:R-:W-:Y:S02]  /*b690*/  IMAD.IADD R37, R37, 0x1, R21 ;  /* 0x0000000125257824 */ /* 0x000fe400078e0215 */
[-C--:B-1----:R-:W-:Y:S01]  /*b6a0*/  IMAD R35, R35, R44.reuse, RZ ;  /* 0x0000002c23237224 */ /* 0x082fe200078e02ff */
[----:B------:R-:W1:Y:S03]  /*b6b0*/  LDC.64 R20, c[0x0][R58+0x4a0] ;  /* 0x000128003a147b82 */ /* 0x000e660000000a00 */
[C---:B------:R-:W-:Y:S02]  /*b6c0*/  IMAD R35, R34.reuse, R45, R35 ;  /* 0x0000002d22237224 */ /* 0x040fe400078e0223 */
[----:B------:R-:W-:-:S04]  /*b6d0*/  IMAD.WIDE.U32 R44, R34, R44, R36 ;  /* 0x0000002c222c7225 */ /* 0x000fc800078e0024 */
[-C--:B---3--:R-:W-:Y:S02]  /*b6e0*/  IMAD R33, R33, R42.reuse, RZ ;  /* 0x0000002a21217224 */ /* 0x088fe400078e02ff */
[----:B------:R-:W-:Y:S02]  /*b6f0*/  IMAD.IADD R45, R45, 0x1, R35 ;  /* 0x000000012d2d7824 */ /* 0x000fe400078e0223 */
[----:B------:R-:W3:Y:S01]  /*b700*/  LDC.64 R34, c[0x0][R58+0x4a8] ;  /* 0x00012a003a227b82 */ /* 0x000ee20000000a00 */
[C---:B------:R-:W-:Y:S02]  /*b710*/  IMAD R33, R32.reuse, R43, R33 ;  /* 0x0000002b20217224 */ /* 0x040fe400078e0221 */
[----:B------:R-:W-:-:S05]  /*b720*/  IMAD.WIDE.U32 R42, R32, R42, R44 ;  /* 0x0000002a202a7225 */ /* 0x000fca00078e002c */
[----:B------:R-:W-:Y:S01]  /*b730*/  IADD3 R43, R43, R33, RZ ;  /* 0x000000212b2b7210 */ /* 0x000fe20007ffe0ff */
[-C--:B--2---:R-:W-:Y:S01]  /*b740*/  IMAD R31, R31, R24.reuse, RZ ;  /* 0x000000181f1f7224 */ /* 0x084fe200078e02ff */
[----:B------:R-:W2:Y:S03]  /*b750*/  LDC.64 R32, c[0x0][R58+0x4b0] ;  /* 0x00012c003a207b82 */ /* 0x000ea60000000a00 */
[C---:B------:R-:W-:Y:S02]  /*b760*/  IMAD R25, R30.reuse, R25, R31 ;  /* 0x000000191e197224 */ /* 0x040fe400078e021f */
[----:B------:R-:W-:-:S04]  /*b770*/  IMAD.WIDE.U32 R30, R30, R24, R42 ;  /* 0x000000181e1e7225 */ /* 0x000fc800078e002a */
[----:B------:R-:W-:Y:S02]  /*b780*/  IMAD.IADD R31, R31, 0x1, R25 ;  /* 0x000000011f1f7824 */ /* 0x000fe400078e0219 */
[----:B------:R-:W4:Y:S01]  /*b790*/  LDC.64 R24, c[0x0][R58+0x4b8] ;  /* 0x00012e003a187b82 */ /* 0x000f220000000a00 */
[----:B0-----:R-:W-:-:S04]  /*b7a0*/  IMAD R27, R27, R28, RZ ;  /* 0x0000001c1b1b7224 */ /* 0x001fc800078e02ff */
[C---:B------:R-:W-:Y:S02]  /*b7b0*/  IMAD R29, R26.reuse, R29, R27 ;  /* 0x0000001d1a1d7224 */ /* 0x040fe400078e021b */
[----:B------:R-:W-:-:S04]  /*b7c0*/  IMAD.WIDE.U32 R26, R26, R28, R30 ;  /* 0x0000001c1a1a7225 */ /* 0x000fc800078e001e */
[----:B------:R-:W-:Y:S02]  /*b7d0*/  IMAD.IADD R27, R27, 0x1, R29 ;  /* 0x000000011b1b7824 */ /* 0x000fe400078e021d */
[----:B-1----:R-:W-:-:S04]  /*b7e0*/  IMAD R23, R23, R20, RZ ;  /* 0x0000001417177224 */ /* 0x002fc800078e02ff */
[C---:B------:R-:W-:Y:S02]  /*b7f0*/  IMAD R23, R22.reuse, R21, R23 ;  /* 0x0000001516177224 */ /* 0x040fe400078e0217 */
[----:B------:R-:W-:-:S05]  /*b800*/  IMAD.WIDE.U32 R20, R22, R20, R26 ;  /* 0x0000001416147225 */ /* 0x000fca00078e001a */
[----:B------:R-:W-:Y:S01]  /*b810*/  IADD3 R21, R21, R23, RZ ;  /* 0x0000001715157210 */ /* 0x000fe20007ffe0ff */
        /* <DEDUP_REMOVED lines=15> */
[----:B------:R-:W-:Y:S05]  /*b910*/  BSYNC B1 ;  /* 0x0000000000017941 */ /* 0x000fea0003800000 */
.L_x_6949:
        /* <DEDUP_REMOVED lines=10> */
[----:B------:R-:W-:-:S04]  /*b9c0*/  IADD3 R12, P0, R10, R8, RZ ;  /* 0x000000080a0c7210 */ /* 0x000fc80007f1e0ff */
[----:B------:R-:W-:-:S05]  /*b9d0*/  IADD3.X R13, R11, R61, RZ, P0, !PT ;  /* 0x0000003d0b0d7210 */ /* 0x000fca00007fe4ff */
[----:B------:R-:W4:Y:S01]  /*b9e0*/  LDG.E.64 R28, desc[UR36][R12.64] ;  /* 0x000000240c1c7981 */ /* 0x000f22000c1e1b00 */
[----:B------:R-:W-:-:S05]  /*b9f0*/  IADD3 R22, P0, R12, R8, RZ ;  /* 0x000000080c167210 */ /* 0x000fca0007f1e0ff */
[----:B------:R-:W-:Y:S01]  /*ba00*/  IMAD.X R23, R13, 0x1, R61, P0 ;  /* 0x000000010d177824 */ /* 0x000fe200000e063d */
[----:B------:R-:W-:-:S04]  /*ba10*/  IADD3 R26, P0, R22, R8, RZ ;  /* 0x00000008161a7210 */ /* 0x000fc80007f1e0ff */
[----:B------:R-:W5:Y:S01]  /*ba20*/  LDG.E.64 R24, desc[UR36][R22.64] ;  /* 0x0000002416187981 */ /* 0x000f62000c1e1b00 */
        /* <DEDUP_REMOVED lines=10> */
[----:B------:R-:W5:Y:S01]  /*bad0*/  LDG.E.64 R10, desc[UR36][R6.64] ;  /* 0x00000024060a7981 */ /* 0x000f62000c1e1b00 */
[----:B------:R-:W-:Y:S02]  /*bae0*/  SHF.L.U32 R44, R0, 0x3, RZ ;  /* 0x00000003002c7819 */ /* 0x000fe400000006ff */
[----:B------:R-:W-:Y:S02]  /*baf0*/  IADD3 R60, P3, R60, -0x8, RZ ;  /* 0xfffffff83c3c7810 */ /* 0x000fe40007f7e0ff */
[----:B------:R-:W2:Y:S01]  /*bb00*/  LDC.64 R38, c[0x0][R44+0x440] ;  /* 0x000110002c267b82 */ /* 0x000ea20000000a00 */
[----:B------:R-:W-:Y:S02]  /*bb10*/  IADD3 R0, P2, R0, 0x8, RZ ;  /* 0x0000000800007810 */ /* 0x000fe40007f5e0ff */
[----:B------:R-:W-:Y:S02]  /*bb20*/  PLOP3.LUT P0, PT, PT, PT, PT, 0x8, 0x0 ;  /* 0x000000000000781c */ /* 0x000fe40003f0e170 */
[----:B------:R-:W-:-:S02]  /*bb30*/  IADD3.X R62, R62, -0x1, RZ, P3, !PT ;  /* 0xffffffff3e3e7810 */ /* 0x000fc40001ffe4ff */
[----:B------:R-:W-:Y:S01]  /*bb40*/  IADD3.X R59, RZ, R59, RZ, P2, !PT ;  /* 0x0000003bff3b7210 */ /* 0x000fe200017fe4ff */
        /* <DEDUP_REMOVED lines=30> */
[----:B--2---:R-:W-:Y:S01]  /*bd30*/  IMAD R13, R13, R32, RZ ;  /* 0x000000200d0d7224 */ /* 0x004fe200078e02ff */
[----:B------:R-:W-:-:S03]  /*bd40*/  IADD3 R15, R15, R23, RZ ;  /* 0x000000170f0f7210 */ /* 0x000fc60007ffe0ff */
        /* <DEDUP_REMOVED lines=8> */
[----:B------:R-:W-:-:S07]  /*bdd0*/  IMAD.IADD R57, R57, 0x1, R11 ;  /* 0x0000000139397824 */ /* 0x000fce00078e020b */
.L_x_6952:
[----:B------:R-:W-:Y:S05]  /*bde0*/  BSYNC B1 ;  /* 0x0000000000017941 */ /* 0x000fea0003800000 */
.L_x_6951:
[----:B------:R-:W-:-:S04]  /*bdf0*/  ISETP.NE.U32.AND P1, PT, R60, RZ, PT ;  /* 0x000000ff3c00720c */ /* 0x000fc80003f25070 */
[----:B------:R-:W-:-:S13]  /*be00*/  ISETP.NE.OR.EX P0, PT, R62, RZ, P0, P1 ;  /* 0x000000ff3e00720c */ /* 0x000fda0000705710 */
[----:B------:R-:W-:Y:S05]  /*be10*/  @!P0 BRA `(.L_x_6953) ;  /* 0x0000000000a08947 */ /* 0x000fea0003800000 */
.L_x_6948:
[----:B------:R0:W2:Y:S01]  /*be20*/  LDG.E.64 R14, desc[UR36][R12.64] ;  /* 0x000000240c0e7981 */ /* 0x0000a2000c1e1b00 */
[----:B------:R-:W-:-:S05]  /*be30*/  IADD3 R24, P0, R12, R8, RZ ;  /* 0x000000080c187210 */ /* 0x000fca0007f1e0ff */
        /* <DEDUP_REMOVED lines=34> */
[----:B------:R-:W-:-:S04]  /*c060*/  IADD3 R12, P2, R6, R8, RZ ;  /* 0x00000008060c7210 */ /* 0x000fc80007f5e0ff */
[----:B------:R-:W-:Y:S01]  /*c070*/  IADD3 R57, R57, R11, RZ ;  /* 0x0000000b39397210 */ /* 0x000fe20007ffe0ff */
[----:B------:R-:W-:Y:S01]  /*c080*/  IMAD.X R13, R7, 0x1, R61, P2 ;  /* 0x00000001070d7824 */ /* 0x000fe200010e063d */
[----:B------:R-:W-:Y:S07]  /*c090*/  @P0 BRA `(.L_x_6948) ;  /* 0xfffffffc00600947 */ /* 0x000fee000383ffff */
.L_x_6953:
[----:B------:R-:W-:Y:S05]  /*c0a0*/  BSYNC B0 ;  /* 0x0000000000007941 */ /* 0x000fea0003800000 */
.L_x_6947:
        /* <DEDUP_REMOVED lines=9> */
[----:B------:R-:W-:-:S03]  /*c140*/  IMAD R59, R0, R5, R59 ;  /* 0x00000005003b7224 */ /* 0x000fc600078e023b */
[----:B------:R-:W-:-:S03]  /*c150*/  IADD3 R7, R7, R9, RZ ;  /* 0x0000000907077210 */ /* 0x000fc60007ffe0ff */
        /* <DEDUP_REMOVED lines=36> */
.L_x_6945:
[----:B012345:R-:W-:-:S04]  /*c3a0*/  LEA R56, P0, R2, UR4, 0x3 ;  /* 0x0000000402387c11 */ /* 0x03ffc8000f8018ff */
[----:B------:R-:W-:-:S06]  /*c3b0*/  LEA.HI.X R57, R2, UR5, R3, 0x3, P0 ;  /* 0x0000000502397c11 */ /* 0x000fcc00080f1c03 */
[----:B------:R-:W5:Y:S03]  /*c3c0*/  LDG.E.64 R56, desc[UR36][R56.64] ;  /* 0x0000002438387981 */ /* 0x000f66000c1e1b00 */
.L_x_6946:
[----:B0-----:R-:W0:Y:S01]  /*c3d0*/  LDC.64 R4, c[0x0][0x490] ;  /* 0x00012400ff047b82 */ /* 0x001e220000000a00 */
[----:B------:R-:W-:Y:S02]  /*c3e0*/  ULDC.64 UR4, c[0x0][0x488] ;  /* 0x0001220000047ab9 */ /* 0x000fe40000000a00 */
[----:B------:R-:W-:Y:S01]  /*c3f0*/  IMAD.U32 R23, RZ, RZ, UR4 ;  /* 0x00000004ff177e24 */ /* 0x000fe2000f8e00ff */
[----:B------:R-:W-:Y:S01]  /*c400*/  MOV R20, UR4 ;  /* 0x0000000400147c02 */ /* 0x000fe20008000f00 */
[----:B------:R-:W-:Y:S01]  /*c410*/  IMAD.U32 R24, RZ, RZ, UR5 ;  /* 0x00000005ff187e24 */ /* 0x000fe2000f8e00ff */
[----:B------:R-:W-:Y:S01]  /*c420*/  MOV R15, UR5 ;  /* 0x00000005000f7c02 */ /* 0x000fe20008000f00 */
[----:B------:R-:W-:Y:S01]  /*c430*/  IMAD.U32 R22, RZ, RZ, UR5 ;  /* 0x00000005ff167e24 */ /* 0x000fe2000f8e00ff */
[----:B------:R-:W1:Y:S01]  /*c440*/  LDC.U8 R27, c[0x0][0x4b0] ;  /* 0x00012c00ff1b7b82 */ /* 0x000e620000000000 */
        /* <DEDUP_REMOVED lines=15> */
.L_x_6955:
        /* <DEDUP_REMOVED lines=13> */
[----:B------:R-:W-:Y:S01]  /*c610*/  @!P1 IADD3.X R9, R12, R4, RZ, P2, !PT ;  /* 0x000000040c099210 */ /* 0x000fe200017fe4ff */
[----:B------:R-:W-:Y:S01]  /*c620*/  IMAD.MOV.U32 R13, RZ, RZ, R8 ;  /* 0x000000ffff0d7224 */ /* 0x000fe200078e0008 */
[----:B------:R-:W-:Y:S01]  /*c630*/  ISETP.GT.U32.AND P2, PT, R8, RZ, PT ;  /* 0x000000ff0800720c */ /* 0x000fe20003f44070 */
[----:B------:R-:W-:Y:S01]  /*c640*/  @!P1 IMAD.X R11, RZ, RZ, R7, P3 ;  /* 0x000000ffff0b9224 */ /* 0x000fe200018e0607 */
[----:B------:R-:W-:-:S02]  /*c650*/  @!P1 IADD3 R14, P4, P5, R14, 0x8, R25 ;  /* 0x000000080e0e9810 */ /* 0x000fc40007d9e019 */
[----:B------:R-:W-:Y:S02]  /*c660*/  ISETP.GT.AND.EX P2, PT, R9, RZ, PT, P2 ;  /* 0x000000ff0900720c */ /* 0x000fe40003f44320 */
[----:B------:R-:W-:Y:S02]  /*c670*/  @!P1 IADD3.X R15, R15, RZ, R26, P4, P5 ;  /* 0x000000ff0f0f9210 */ /* 0x000fe400027ea41a */
[----:B------:R-:W-:-:S09]  /*c680*/  MOV R12, R9 ;  /* 0x00000009000c7202 */ /* 0x000fd20000000f00 */
[----:B------:R-:W-:Y:S05]  /*c690*/  @P2 BRA `(.L_x_6955) ;  /* 0xfffffffc00a82947 */ /* 0x000fea000383ffff */
[----:B------:R-:W-:Y:S05]  /*c6a0*/  BSYNC B0 ;  /* 0x0000000000007941 */ /* 0x000fea0003800000 */
.L_x_6954:
[----:B------:R-:W-:Y:S05]  /*c6b0*/  @!P0 BRA `(.L_x_6956) ;  /* 0x0000000000608947 */ /* 0x000fea0003800000 */
[----:B------:R-:W-:Y:S01]  /*c6c0*/  BSSY B0, `(.L_x_6956) ;  /* 0x0000017000007945 */ /* 0x000fe20003800000 */
.L_x_6957:
        /* <DEDUP_REMOVED lines=17> */
[----:B------:R-:W-:-:S02]  /*c7e0*/  @P0 IADD3 R23, P3, P4, R23, 0x8, R10 ;  /* 0x0000000817170810 */ /* 0x000fc40007c7e00a */
[----:B------:R-:W-:Y:S02]  /*c7f0*/  ISETP.GT.AND.EX P1, PT, R9, RZ, PT, P1 ;  /* 0x000000ff0900720c */ /* 0x000fe40003f24310 */
[----:B------:R-:W-:Y:S02]  /*c800*/  @P0 IADD3.X R24, R24, RZ, R11, P3, P4 ;  /* 0x000000ff18180210 */ /* 0x000fe40001fe840b */
[----:B------:R-:W-:-:S09]  /*c810*/  MOV R18, R9 ;  /* 0x0000000900127202 */ /* 0x000fd20000000f00 */
[----:B------:R-:W-:Y:S05]  /*c820*/  @P1 BRA `(.L_x_6957) ;  /* 0xfffffffc00a81947 */ /* 0x000fea000383ffff */
[----:B------:R-:W-:Y:S05]  /*c830*/  BSYNC B0 ;  /* 0x0000000000007941 */ /* 0x000fea0003800000 */
.L_x_6956:
[----:B------:R-:W-:Y:S01]  /*c840*/  ULDC.64 UR4, c[0x0][0x488] ;  /* 0x0001220000047ab9 */ /* 0x000fe20000000a00 */
[----:B------:R-:W-:Y:S01]  /*c850*/  IADD3 R0, P0, R23, -R14, RZ ;  /* 0x8000000e17007210 */ /* 0x000fe20007f1e0ff */
[----:B------:R-:W-:Y:S01]  /*c860*/  ULDC.64 UR6, c[0x0][0x4a0] ;  /* 0x0001280000067ab9 */ /* 0x000fe20000000a00 */
[----:B------:R-:W-:Y:S02]  /*c870*/  IADD3 R6, P1, R14, -UR4, RZ ;  /* 0x800000040e067c10 */ /* 0x000fe4000ff3e0ff */
[C---:B--2345:R-:W-:Y:S01]  /*c880*/  SHF.L.U64.HI R9, R2.reuse, 0x3, R3 ;  /* 0x0000000302097819 */ /* 0x07cfe20000010203 */
        /* <DEDUP_REMOVED lines=27> */
.L_x_6961:
[----:B------:R4:W-:Y:S01]  /*ca40*/  STG.E.U8 desc[UR36][R16.64], RZ ;  /* 0x000000ff10007986 */ /* 0x0009e2000c101124 */
[----:B------:R-:W-:Y:S05]  /*ca50*/  BRA `(.L_x_6963) ;  /* 0x00000004008c7947 */ /* 0x000fea0003800000 */
.L_x_6960:
        /* <DEDUP_REMOVED lines=8> */
.L_x_6965:
[----:B------:R2:W-:Y:S01]  /*cae0*/  STG.E desc[UR36][R16.64], RZ ;  /* 0x000000ff10007986 */ /* 0x0005e2000c101924 */
[----:B------:R-:W-:Y:S05]  /*caf0*/  BRA `(.L_x_6963) ;  /* 0x0000000400647947 */ /* 0x000fea0003800000 */
.L_x_6964:
[----:B------:R0:W-:Y:S01]  /*cb00*/  STG.E.U16 desc[UR36][R16.64], RZ ;  /* 0x000000ff10007986 */ /* 0x0001e2000c101524 */
[----:B------:R-:W-:Y:S05]  /*cb10*/  BRA `(.L_x_6963) ;  /* 0x00000004005c7947 */ /* 0x000fea0003800000 */
.L_x_6959:
        /* <DEDUP_REMOVED lines=8> */
.L_x_6967:
[----:B------:R0:W-:Y:S01]  /*cba0*/  STG.E.U16 desc[UR36][R16.64], RZ ;  /* 0x000000ff10007986 */ /* 0x0001e2000c101524 */
[----:B------:R-:W-:Y:S05]  /*cbb0*/  BRA `(.L_x_6963) ;  /* 0x0000000400347947 */ /* 0x000fea0003800000 */
.L_x_6966:
        /* <DEDUP_REMOVED lines=8> */
.L_x_6969:
[----:B------:R0:W-:Y:S01]  /*cc40*/  STG.E desc[UR36][R16.64], RZ ;  /* 0x000000ff10007986 */ /* 0x0001e2000c101924 */
[----:B------:R-:W-:Y:S05]  /*cc50*/  BRA `(.L_x_6963) ;  /* 0x00000004000c7947 */ /* 0x000fea0003800000 */
.L_x_6968:
[----:B------:R0:W-:Y:S01]  /*cc60*/  STG.E.64 desc[UR36][R16.64], RZ ;  /* 0x000000ff10007986 */ /* 0x0001e2000c101b24 */
[----:B------:R-:W-:Y:S05]  /*cc70*/  BRA `(.L_x_6963) ;  /* 0x0000000400047947 */ /* 0x000fea0003800000 */
.L_x_6958:
        /* <DEDUP_REMOVED lines=10> */
.L_x_6972:
[----:B------:R0:W-:Y:S01]  /*cd20*/  STG.E.128 desc[UR36][R16.64], RZ ;  /* 0x000000ff10007986 */ /* 0x0001e2000c101d24 */
[----:B------:R-:W-:Y:S05]  /*cd30*/  BRA `(.L_x_6963) ;  /* 0x0000000000d47947 */ /* 0x000fea0003800000 */
.L_x_6971:
        /* <DEDUP_REMOVED lines=8> */
.L_x_6974:
[----:B------:R0:W-:Y:S01]  /*cdc0*/  STG.E.U8 desc[UR36][R16.64], RZ ;  /* 0x000000ff10007986 */ /* 0x0001e2000c101124 */
[----:B------:R-:W-:Y:S05]  /*cdd0*/  BRA `(.L_x_6963) ;  /* 0x0000000000ac7947 */ /* 0x000fea0003800000 */
.L_x_6973:
[----:B------:R0:W-:Y:S01]  /*cde0*/  STG.E.U16 desc[UR36][R16.64], RZ ;  /* 0x000000ff10007986 */ /* 0x0001e2000c101524 */
[----:B------:R-:W-:Y:S05]  /*cdf0*/  BRA `(.L_x_6963) ;  /* 0x0000000000a47947 */ /* 0x000fea0003800000 */
.L_x_6970:
        /* <DEDUP_REMOVED lines=10> */
.L_x_6977:
[----:B------:R0:W-:Y:S01]  /*cea0*/  STG.E.U8 desc[UR36][R16.64], RZ ;  /* 0x000000ff10007986 */ /* 0x0001e2000c101124 */
[----:B------:R-:W-:Y:S05]  /*ceb0*/  BRA `(.L_x_6963) ;  /* 0x0000000000747947 */ /* 0x000fea0003800000 */
.L_x_6976:
[----:B------:R0:W-:Y:S01]  /*cec0*/  STG.E.U8 desc[UR36][R16.64], RZ ;  /* 0x000000ff10007986 */ /* 0x0001e2000c101124 */
[----:B------:R-:W-:Y:S05]  /*ced0*/  BRA `(.L_x_6963) ;  /* 0x00000000006c7947 */ /* 0x000fea0003800000 */
.L_x_6975:
[----:B------:R-:W-:-:S13]  /*cee0*/  ISETP.NE.AND P0, PT, R0, 0x1c, PT ;  /* 0x0000001c0000780c */ /* 0x000fda0003f05270 */
[----:B------:R-:W-:Y:S05]  /*cef0*/  @!P0 BRA `(.L_x_6978) ;  /* 0x0000000000608947 */ /* 0x000fea0003800000 */
[----:B------:R-:W-:-:S13]  /*cf00*/  ISETP.NE.AND P0, PT, R0, 0x1d, PT ;  /* 0x0000001d0000780c */ /* 0x000fda0003f05270 */
[----:B------:R-:W-:Y:S05]  /*cf10*/  @!P0 BRA `(.L_x_6979) ;  /* 0x0000000000508947 */ /* 0x000fea0003800000 */
[----:B------:R-:W-:-:S13]  /*cf20*/  ISETP.NE.AND P0, PT, R0, 0x2c, PT ;  /* 0x0000002c0000780c */ /* 0x000fda0003f05270 */
[----:B------:R0:W-:Y:S01]  /*cf30*/  @!P0 STG.E.U8 desc[UR36][R16.64], RZ ;  /* 0x000000ff10008986 */ /* 0x0001e2000c101124 */
[----:B------:R-:W-:Y:S05]  /*cf40*/  @!P0 BRA `(.L_x_6963) ;  /* 0x0000000000508947 */ /* 0x000fea0003800000 */
.L_x_6962:
[----:B------:R-:W-:Y:S01]  /*cf50*/  MOV R0, 0x100 ;  /* 0x0000010000007802 */ /* 0x000fe20000000f00 */
[----:B------:R-:W-:Y:S01]  /*cf60*/  ULDC.64 UR4, c[0x4][0xf0] ;  /* 0x01003c0000047ab9 */ /* 0x000fe20000000a00 */
[----:B------:R-:W-:Y:S01]  /*cf70*/  ULDC.64 UR6, c[0x4][0x8] ;  /* 0x0100020000067ab9 */ /* 0x000fe20000000a00 */
[----:B------:R-:W-:Y:S01]  /*cf80*/  MOV R4, UR4 ;  /* 0x0000000400047c02 */ /* 0x000fe20008000f00 */
[----:B------:R1:W2:Y:S01]  /*cf90*/  LDC.64 R2, c[0x4][R0] ;  /* 0x0100000000027b82 */ /* 0x0002a20000000a00 */
[----:B------:R-:W-:Y:S01]  /*cfa0*/  IMAD.U32 R5, RZ, RZ, UR5 ;  /* 0x00000005ff057e24 */ /* 0x000fe2000f8e00ff */
[----:B------:R-:W-:Y:S01]  /*cfb0*/  ULDC.64 UR4, c[0x4][0xf8] ;  /* 0x01003e0000047ab9 */ /* 0x000fe20000000a00 */
[----:B------:R-:W-:Y:S01]  /*cfc0*/  HFMA2.MMA R8, -RZ, RZ, 0, 6.020069122314453125e-06 ;  /* 0x00000065ff087435 */ /* 0x000fe200000001ff */
        /* <DEDUP_REMOVED lines=8> */
.L_x_6980:
[----:B------:R-:W-:Y:S05]  /*d050*/  BRA `(.L_x_6963) ;  /* 0x00000000000c7947 */ /* 0x000fea0003800000 */
.L_x_6979:
[----:B------:R0:W-:Y:S01]  /*d060*/  STG.E.64 desc[UR36][R16.64], RZ ;  /* 0x000000ff10007986 */ /* 0x0001e2000c101b24 */
[----:B------:R-:W-:Y:S05]  /*d070*/  BRA `(.L_x_6963) ;  /* 0x0000000000047947 */ /* 0x000fea0003800000 */
.L_x_6978:
[----:B------:R0:W-:Y:S02]  /*d080*/  STG.E desc[UR36][R16.64], RZ ;  /* 0x000000ff10007986 */ /* 0x0001e4000c101924 */
.L_x_6963:
[----:B------:R-:W-:-:S07]  /*d090*/  IADD3 R19, R19, 0x80, RZ ;  /* 0x0000008013137810 */ /* 0x000fce0007ffe0ff */
.L_x_6910:
[----:B------:R-:W-:Y:S05]  /*d0a0*/  BSYNC B6 ;  /* 0x0000000000067941 */ /* 0x000fea0003800000 */
.L_x_6909:
[----:B------:R-:W-:Y:S02]  /*d0b0*/  ULDC UR4, c[0x0][0x210] ;  /* 0x0000840000047ab9 */ /* 0x000fe40000000800 */
[----:B------:R-:W-:-:S13]  /*d0c0*/  ISETP.GE.AND P0, PT, R19, UR4, PT ;  /* 0x0000000413007c0c */ /* 0x000fda000bf06270 */
[----:B------:R-:W-:Y:S05]  /*d0d0*/  @P0 EXIT ;  /* 0x000000000000094d */ /* 0x000fea0003800000 */
[----:B------:R-:W5:Y:S01]  /*d0e0*/  LDC R6, c[0x0][0x218] ;  /* 0x00008600ff067b82 */ /* 0x000f620000000800 */
[----:B------:R-:W-:Y:S02]  /*d0f0*/  IMAD.MOV.U32 R0, RZ, RZ, RZ ;  /* 0x000000ffff007224 */ /* 0x000fe400078e00ff */
[----:B01234-:R-:W-:Y:S01]  /*d100*/  IMAD.MOV.U32 R16, RZ, RZ, RZ ;  /* 0x000000ffff107224 */ /* 0x01ffe200078e00ff */
[----:B-----5:R-:W-:-:S13]  /*d110*/  ISETP.NE.AND P0, PT, R6, RZ, PT ;  /* 0x000000ff0600720c */ /* 0x020fda0003f05270 */
        /* <DEDUP_REMOVED lines=299> */
.L_x_6981:
        /* <DEDUP_REMOVED lines=21> */
.L_x_6985:
[----:B------:R0:W5:Y:S01]  /*e520*/  LDG.E.U8 R4, desc[UR36][R2.64] ;  /* 0x0000002402047981 */ /* 0x000162000c1e1100 */
[----:B------:R-:W-:Y:S01]  /*e530*/  IMAD.MOV.U32 R5, RZ, RZ, RZ ;  /* 0x000000ffff057224 */ /* 0x000fe200078e00ff */
[----:B------:R-:W-:Y:S06]  /*e540*/  BRA `(.L_x_6987) ;  /* 0x0000000c00487947 */ /* 0x000fec0003800000 */
.L_x_6984:
        /* <DEDUP_REMOVED lines=8> */
.L_x_6989:
[----:B------:R-:W2:Y:S02]  /*e5d0*/  LDG.E R4, desc[UR36][R2.64] ;  /* 0x0000002402047981 */ /* 0x000ea4000c1e1900 */
[----:B--2---:R-:W-:Y:S01]  /*e5e0*/  SHF.R.S32.HI R5, RZ, 0x1f, R4 ;  /* 0x0000001fff057819 */ /* 0x004fe20000011404 */
[----:B------:R-:W-:Y:S06]  /*e5f0*/  BRA `(.L_x_6987) ;  /* 0x0000000c001c7947 */ /* 0x000fec0003800000 */
.L_x_6988:
[----:B------:R-:W2:Y:S02]  /*e600*/  LDG.E.S16 R4, desc[UR36][R2.64] ;  /* 0x0000002402047981 */ /* 0x000ea4000c1e1700 */
[----:B--2---:R-:W-:Y:S01]  /*e610*/  SHF.R.S32.HI R5, RZ, 0x1f, R4 ;  /* 0x0000001fff057819 */ /* 0x004fe20000011404 */
[----:B------:R-:W-:Y:S06]  /*e620*/  BRA `(.L_x_6987) ;  /* 0x0000000c00107947 */ /* 0x000fec0003800000 */
.L_x_6983:
        /* <DEDUP_REMOVED lines=9> */
.L_x_6991:
[----:B------:R-:W2:Y:S02]  /*e6c0*/  LDG.E.U16 R2, desc[UR36][R2.64] ;  /* 0x0000002402027981 */ /* 0x000ea4000c1e1500 */
[----:B--2---:R-:W-:-:S06]  /*e6d0*/  HADD2.F32 R4, -RZ, R2.H0_H0 ;  /* 0x20000002ff047230 */ /* 0x004fcc0000004100 */
[----:B------:R-:W2:Y:S01]  /*e6e0*/  F2I.S64.TRUNC R4, R4 ;  /* 0x0000000400047311 */ /* 0x000ea2000020d900 */
[----:B------:R-:W-:Y:S05]  /*e6f0*/  BRA `(.L_x_6987) ;  /* 0x0000000800dc7947 */ /* 0x000fea0003800000 */
.L_x_6990:
        /* <DEDUP_REMOVED lines=9> */
.L_x_6993:
[----:B------:R-:W2:Y:S02]  /*e790*/  LDG.E.U16 R2, desc[UR36][R2.64] ;  /* 0x0000002402027981 */ /* 0x000ea4000c1e1500 */
[----:B--2---:R-:W-:-:S06]  /*e7a0*/  HADD2.F32 R4, -RZ, R2.H0_H0 ;  /* 0x20000002ff047230 */ /* 0x004fcc0000004100 */
[----:B------:R-:W0:Y:S01]  /*e7b0*/  F2I.S64.TRUNC R4, R4 ;  /* 0x0000000400047311 */ /* 0x000e22000020d900 */
[----:B------:R-:W-:Y:S05]  /*e7c0*/  BRA `(.L_x_6987) ;  /* 0x0000000800a87947 */ /* 0x000fea0003800000 */
.L_x_6992:
[----:B------:R-:W2:Y:S02]  /*e7d0*/  LDG.E.64 R2, desc[UR36][R2.64] ;  /* 0x0000002402027981 */ /* 0x000ea4000c1e1b00 */
[----:B--2---:R3:W4:Y:S01]  /*e7e0*/  F2I.S64.F64.TRUNC R4, R2 ;  /* 0x0000000200047311 */ /* 0x004722000030d900 */
[----:B------:R-:W-:Y:S05]  /*e7f0*/  BRA `(.L_x_6987) ;  /* 0x00000008009c7947 */ /* 0x000fea0003800000 */
.L_x_6982:
        /* <DEDUP_REMOVED lines=13> */
.L_x_6996:
[----:B------:R-:W2:Y:S02]  /*e8d0*/  LDG.E.64 R2, desc[UR36][R2.64] ;  /* 0x0000002402027981 */ /* 0x000ea4000c1e1b00 */
[----:B--2---:R0:W1:Y:S01]  /*e8e0*/  F2I.S64.F64.TRUNC R4, R2 ;  /* 0x0000000200047311 */ /* 0x004062000030d900 */
[----:B------:R-:W-:Y:S05]  /*e8f0*/  BRA `(.L_x_6987) ;  /* 0x00000008005c7947 */ /* 0x000fea0003800000 */
.L_x_6995:
[----:B------:R-:W-:-:S13]  /*e900*/  ISETP.NE.AND P0, PT, R4, 0xf, PT ;  /* 0x0000000f0400780c */ /* 0x000fda0003f05270 */
[----:B------:R-:W-:Y:S05]  /*e910*/  @!P0 BRA `(.L_x_6997) ;  /* 0x00000000009c8947 */ /* 0x000fea0003800000 */
[----:B------:R-:W-:-:S13]  /*e920*/  ISETP.NE.AND P0, PT, R4, 0x17, PT ;  /* 0x000000170400780c */ /* 0x000fda0003f05270 */
[----:B------:R-:W-:Y:S05]  /*e930*/  @!P0 BRA `(.L_x_6998) ;  /* 0x00000000005c8947 */ /* 0x000fea0003800000 */
[----:B------:R-:W-:-:S13]  /*e940*/  ISETP.NE.AND P0, PT, R4, 0x18, PT ;  /* 0x000000180400780c */ /* 0x000fda0003f05270 */
[----:B------:R-:W-:Y:S05]  /*e950*/  @P0 BRA `(.L_x_6986) ;  /* 0x0000000400ec0947 */ /* 0x000fea0003800000 */
[----:B------:R-:W2:Y:S01]  /*e960*/  LDG.E.U8 R0, desc[UR36][R2.64] ;  /* 0x0000002402007981 */ /* 0x000ea2000c1e1100 */
[----:B------:R-:W-:Y:S01]  /*e970*/  IMAD.MOV.U32 R8, RZ, RZ, -0x800000 ;  /* 0xff800000ff087424 */ /* 0x000fe200078e00ff */
[----:B--2---:R-:W-:-:S04]  /*e980*/  SHF.L.U32 R0, R0, 0x18, RZ ;  /* 0x0000001800007819 */ /* 0x004fc800000006ff */
        /* <DEDUP_REMOVED lines=18> */
.L_x_6998:
        /* <DEDUP_REMOVED lines=14> */
.L_x_6997:
[----:B------:R-:W2:Y:S02]  /*eb90*/  LDG.E.U16 R4, desc[UR36][R2.64] ;  /* 0x0000002402047981 */ /* 0x000ea4000c1e1500 */
[----:B--2---:R-:W-:-:S06]  /*eba0*/  SHF.L.U32 R4, R4, 0x10, RZ ;  /* 0x0000001004047819 */ /* 0x004fcc00000006ff */
[----:B------:R-:W0:Y:S01]  /*ebb0*/  F2I.S64.TRUNC R4, R4 ;  /* 0x0000000400047311 */ /* 0x000e22000020d900 */
[----:B------:R-:W-:Y:S05]  /*ebc0*/  BRA `(.L_x_6987) ;  /* 0x0000000400a87947 */ /* 0x000fea0003800000 */
.L_x_6994:
        /* <DEDUP_REMOVED lines=11> */
.L_x_7001:
        /* <DEDUP_REMOVED lines=21> */
.L_x_7005:
[----:B------:R-:W-:Y:S05]  /*edd0*/  BSYNC B1 ;  /* 0x0000000000017941 */ /* 0x000fea0003800000 */
.L_x_7004:
[----:B------:R-:W-:Y:S02]  /*ede0*/  LEA R3, R0, 0x3b800000, 0x17 ;  /* 0x3b80000000037811 */ /* 0x000fe400078eb8ff */
[----:B------:R-:W-:-:S04]  /*edf0*/  SHF.L.U32 R2, R2, 0x14, RZ ;  /* 0x0000001402027819 */ /* 0x000fc800000006ff */
[----:B------:R-:W-:-:S07]  /*ee00*/  LOP3.LUT R4, R3, R2, R4, 0xfe, !PT ;  /* 0x0000000203047212 */ /* 0x000fce00078efe04 */
.L_x_7003:
[----:B------:R-:W-:Y:S05]  /*ee10*/  BSYNC B0 ;  /* 0x0000000000007941 */ /* 0x000fea0003800000 */
.L_x_7002:
[----:B------:R-:W0:Y:S01]  /*ee20*/  F2I.S64.TRUNC R4, R4 ;  /* 0x0000000400047311 */ /* 0x000e22000020d900 */
[----:B------:R-:W-:Y:S05]  /*ee30*/  BRA `(.L_x_6987) ;  /* 0x00000004000c7947 */ /* 0x000fea0003800000 */
.L_x_7000:
        /* <DEDUP_REMOVED lines=21> */
.L_x_7009:
[----:B------:R-:W-:Y:S05]  /*ef90*/  BSYNC B1 ;  /* 0x0000000000017941 */ /* 0x000fea0003800000 */
.L_x_7008:
[----:B------:R-:W-:Y:S01]  /*efa0*/  IMAD.SHL.U32 R2, R2, 0x200000, RZ ;  /* 0x0020000002027824 */ /* 0x000fe200078e00ff */
[----:B------:R-:W-:-:S04]  /*efb0*/  LEA R3, R0, 0x37800000, 0x17 ;  /* 0x3780000000037811 */ /* 0x000fc800078eb8ff */
[----:B------:R-:W-:-:S07]  /*efc0*/  LOP3.LUT R4, R3, R2, R4, 0xfe, !PT ;  /* 0x0000000203047212 */ /* 0x000fce00078efe04 */
.L_x_7007:
[----:B------:R-:W-:Y:S05]  /*efd0*/  BSYNC B0 ;  /* 0x0000000000007941 */ /* 0x000fea0003800000 */
.L_x_7006:
[----:B------:R-:W0:Y:S01]  /*efe0*/  F2I.S64.TRUNC R4, R4 ;  /* 0x0000000400047311 */ /* 0x000e22000020d900 */
[----:B------:R-:W-:Y:S05]  /*eff0*/  BRA `(.L_x_6987) ;  /* 0x00000000009c7947 */ /* 0x000fea0003800000 */
.L_x_6999:
        /* <DEDUP_REMOVED lines=14> */
.L_x_7013:
[----:B------:R-:W-:Y:S05]  /*f0e0*/  BSYNC B0 ;  /* 0x0000000000007941 */ /* 0x000fea0003800000 */
.L_x_7012:
[----:B------:R-:W0:Y:S01]  /*f0f0*/  F2I.S64.TRUNC R4, R4 ;  /* 0x0000000400047311 */ /* 0x000e22000020d900 */
[----:B------:R-:W-:Y:S05]  /*f100*/  BRA `(.L_x_6987) ;  /* 0x0000000000587947 */ /* 0x000fea0003800000 */
.L_x_6986:
[----:B------:R-:W-:Y:S01]  /*f110*/  MOV R0, 0x100 ;  /* 0x0000010000007802 */ /* 0x000fe20000000f00 */
[----:B------:R-:W-:Y:S01]  /*f120*/  ULDC.64 UR4, c[0x4][0xf0] ;  /* 0x01003c0000047ab9 */ /* 0x000fe20000000a00 */
[----:B------:R-:W-:Y:S01]  /*f130*/  ULDC.64 UR6, c[0x4][0x0] ;  /* 0x0100000000067ab9 */ /* 0x000fe20000000a00 */
[----:B------:R-:W-:Y:S01]  /*f140*/  MOV R4, UR4 ;  /* 0x0000000400047c02 */ /* 0x000fe20008000f00 */
[----:B------:R0:W1:Y:S01]  /*f150*/  LDC.64 R2, c[0x4][R0] ;  /* 0x0100000000027b82 */ /* 0x0000620000000a00 */
[----:B------:R-:W-:Y:S01]  /*f160*/  IMAD.U32 R5, RZ, RZ, UR5 ;  /* 0x00000005ff057e24 */ /* 0x000fe2000f8e00ff */
[----:B------:R-:W-:Y:S01]  /*f170*/  ULDC.64 UR4, c[0x4][0xf8] ;  /* 0x01003e0000047ab9 */ /* 0x000fe20000000a00 */
[----:B------:R-:W-:Y:S01]  /*f180*/  HFMA2.MMA R8, -RZ, RZ, 0, 4.64916229248046875e-06 ;  /* 0x0000004eff087435 */ /* 0x000fe200000001ff */
        /* <DEDUP_REMOVED lines=8> */
.L_x_7014:
[----:B------:R-:W-:Y:S01]  /*f210*/  CS2R R4, SRZ ;  /* 0x0000000000047805 */ /* 0x000fe2000001ff00 */
[----:B------:R-:W-:Y:S06]  /*f220*/  BRA `(.L_x_6987) ;  /* 0x0000000000107947 */ /* 0x000fec0003800000 */
.L_x_7011:
[----:B------:R0:W5:Y:S01]  /*f230*/  LDG.E.64 R4, desc[UR36][R2.64] ;  /* 0x0000002402047981 */ /* 0x000162000c1e1b00 */
[----:B------:R-:W-:Y:S05]  /*f240*/  BRA `(.L_x_6987) ;  /* 0x0000000000087947 */ /* 0x000fea0003800000 */
.L_x_7010:
[----:B------:R0:W5:Y:S01]  /*f250*/  LDG.E R4, desc[UR36][R2.64] ;  /* 0x0000002402047981 */ /* 0x000162000c1e1900 */
[----:B------:R-:W-:-:S07]  /*f260*/  MOV R5, RZ ;  /* 0x000000ff00057202 */ /* 0x000fce0000000f00 */
.L_x_6987:
        /* <DEDUP_REMOVED lines=31> */
[----:B-12-45:R-:W-:Y:S01]  /*f460*/  IMAD R7, R5, UR4, RZ ;  /* 0x0000000405077c24 */ /* 0x036fe2000f8e02ff */
[----:B------:R-:W-:Y:S01]  /*f470*/  ISETP.GT.U32.AND P0, PT, R60, RZ, PT ;  /* 0x000000ff3c00720c */ /* 0x000fe20003f04070 */
[C---:B------:R-:W-:Y:S01]  /*f480*/  IMAD.WIDE.U32 R8, R4.reuse, UR4, RZ ;  /* 0x0000000404087c25 */ /* 0x040fe2000f8e00ff */
[----:B------:R-:W-:Y:S02]  /*f490*/  HFMA2.MMA R57, -RZ, RZ, 0, 0 ;  /* 0x00000000ff397435 */ /* 0x000fe400000001ff */
[----:B------:R-:W-:Y:S01]  /*f4a0*/  ISETP.GT.AND.EX P0, PT, R61, RZ, PT, P0 ;  /* 0x000000ff3d00720c */ /* 0x000fe20003f04300 */
[----:B------:R-:W-:Y:S01]  /*f4b0*/  IMAD R7, R4, UR5, R7 ;  /* 0x0000000504077c24 */ /* 0x000fe2000f8e0207 */
[----:B------:R-:W-:Y:S01]  /*f4c0*/  ULDC.64 UR4, c[0x0][0x430] ;  /* 0x00010c0000047ab9 */ /* 0x000fe20000000a00 */
[----:B------:R-:W-:Y:S01]  /*f4d0*/  IMAD.MOV.U32 R0, RZ, RZ, RZ ;  /* 0x000000ffff007224 */ /* 0x000fe200078e00ff */
[----:B------:R-:W-:-:S02]  /*f4e0*/  LEA R12, P1, R8, UR4, 0x3 ;  /* 0x00000004080c7c11 */ /* 0x000fc4000f8218ff */
[----:B------:R-:W-:Y:S01]  /*f4f0*/  IADD3 R13, R9, R7, RZ ;  /* 0x00000007090d7210 */ /* 0x000fe20007ffe0ff */
        /* <DEDUP_REMOVED lines=10> */
.L_x_7020:
        /* <DEDUP_REMOVED lines=18> */
[----:B------:R-:W-:-:S04]  /*f6c0*/  IADD3 R28, P1, R26, R6, RZ ;  /* 0x000000061a1c7210 */ /* 0x000fc80007f3e0ff */
[----:B------:R-:W-:Y:S02]  /*f6d0*/  IADD3.X R29, R27, R59, RZ, P1, !PT ;  /* 0x0000003b1b1d7210 */ /* 0x000fe40000ffe4ff */
[----:B------:R-:W-:-:S03]  /*f6e0*/  IADD3 R30, P1, R28, R6, RZ ;  /* 0x000000061c1e7210 */ /* 0x000fc60007f3e0ff */
[----:B------:R-:W5:Y:S02]  /*f6f0*/  LDG.E.64 R20, desc[UR36][R28.64] ;  /* 0x000000241c147981 */ /* 0x000f64000c1e1b00 */
        /* <DEDUP_REMOVED lines=24> */
[----:B------:R-:W-:-:S05]  /*f880*/  IADD3.X R39, R63, R59, RZ, P1, !PT ;  /* 0x0000003b3f277210 */ /* 0x000fca0000ffe4ff */
[----:B------:R-:W5:Y:S01]  /*f890*/  LDG.E.64 R40, desc[UR36][R38.64] ;  /* 0x0000002426287981 */ /* 0x000f62000c1e1b00 */
[----:B------:R-:W-:Y:S01]  /*f8a0*/  IMAD.SHL.U32 R58, R0, 0x8, RZ ;  /* 0x00000008003a7824 */ /* 0x000fe200078e00ff */
[----:B------:R-:W-:Y:S02]  /*f8b0*/  IADD3 R60, P1, R60, -0x10, RZ ;  /* 0xfffffff03c3c7810 */ /* 0x000fe40007f3e0ff */
[----:B------:R-:W-:Y:S01]  /*f8c0*/  IADD3 R0, P3, R0, 0x10, RZ ;  /* 0x0000001000007810 */ /* 0x000fe20007f7e0ff */
[----:B------:R-:W2:Y:S01]  /*f8d0*/  LDC.64 R54, c[0x0][R58+0x440] ;  /* 0x000110003a367b82 */ /* 0x000ea20000000a00 */
[----:B------:R-:W-:Y:S02]  /*f8e0*/  IADD3.X R61, R61, -0x1, RZ, P1, !PT ;  /* 0xffffffff3d3d7810 */ /* 0x000fe40000ffe4ff */
[----:B------:R-:W-:Y:S02]  /*f8f0*/  ISETP.GT.U32.AND P1, PT, R60, 0xc, PT ;  /* 0x0000000c3c00780c */ /* 0x000fe40003f24070 */
[----:B------:R-:W-:-:S02]  /*f900*/  IADD3.X R57, RZ, R57, RZ, P3, !PT ;  /* 0x00000039ff397210 */ /* 0x000fc40001ffe4ff */
[----:B------:R-:W-:Y:S01]  /*f910*/  ISETP.GT.AND.EX P1, PT, R61, RZ, PT, P1 ;  /* 0x000000ff3d00720c */ /* 0x000fe20003f24310 */
[----:B0-----:R-:W3:Y:S08]  /*f920*/  LDC.64 R42, c[0x0][R58+0x448] ;  /* 0x000112003a2a7b82 */ /* 0x001ef00000000a00 */
        /* <DEDUP_REMOVED lines=11> */
[----:B----4-:R-:W-:Y:S01]  /*f9e0*/  IMAD R11, R11, R44, RZ ;  /* 0x0000002c0b0b7224 */ /* 0x010fe200078e02ff */
[----:B------:R-:W-:Y:S01]  /*f9f0*/  IADD3 R43, R43, R9, RZ ;  /* 0x000000092b2b7210 */ /* 0x000fe20007ffe0ff */
[----:B-----5:R-:W-:Y:S01]  /*fa00*/  IMAD R13, R13, R46, RZ ;  /* 0x0000002e0d0d7224 */ /* 0x020fe200078e02ff */
[----:B------:R-:W2:Y:S01]  /*fa10*/  LDC.64 R8, c[0x0][R58+0x470] ;  /* 0x00011c003a087b82 */ /* 0x000ea20000000a00 */
[C---:B------:R-:W-:Y:S02]  /*fa20*/  IMAD R11, R10.reuse, R45, R11 ;  /* 0x0000002d0a0b7224 */ /* 0x040fe400078e020b */
[----:B------:R-:W-:-:S04]  /*fa30*/  IMAD.WIDE.U32 R44, R10, R44, R42 ;  /* 0x0000002c0a2c7225 */ /* 0x000fc800078e002a */
[----:B------:R-:W-:Y:S02]  /*fa40*/  IMAD.IADD R45, R45, 0x1, R11 ;  /* 0x000000012d2d7824 */ /* 0x000fe400078e020b */
[----:B------:R-:W3:Y:S01]  /*fa50*/  LDC.64 R10, c[0x0][R58+0x478] ;  /* 0x00011e003a0a7b82 */ /* 0x000ee20000000a00 */
[C---:B------:R-:W-:Y:S02]  /*fa60*/  IMAD R13, R12.reuse, R47, R13 ;  /* 0x0000002f0c0d7224 */ /* 0x040fe400078e020d */
[----:B------:R-:W-:-:S04]  /*fa70*/  IMAD.WIDE.U32 R46, R12, R46, R44 ;  /* 0x0000002e0c2e7225 */ /* 0x000fc800078e002c */
[----:B------:R-:W-:Y:S02]  /*fa80*/  IMAD.IADD R47, R47, 0x1, R13 ;  /* 0x000000012f2f7824 */ /* 0x000fe400078e020d */
[----:B------:R-:W4:Y:S01]  /*fa90*/  LDC.64 R12, c[0x0][R58+0x480] ;  /* 0x000120003a0c7b82 */ /* 0x000f220000000a00 */
[----:B0-----:R-:W-:-:S04]  /*faa0*/  IMAD R15, R15, R48, RZ ;  /* 0x000000300f0f7224 */ /* 0x001fc800078e02ff */
[C---:B------:R-:W-:Y:S02]  /*fab0*/  IMAD R15, R14.reuse, R49, R15 ;  /* 0x000000310e0f7224 */ /* 0x040fe400078e020f */
[----:B------:R-:W-:-:S05]  /*fac0*/  IMAD.WIDE.U32 R48, R14, R48, R46 ;  /* 0x000000300e307225 */ /* 0x000fca00078e002e */
[----:B------:R-:W-:Y:S02]  /*fad0*/  IADD3 R49, R49, R15, RZ ;  /* 0x0000000f31317210 */ /* 0x000fe40007ffe0ff */
[----:B------:R-:W0:Y:S01]  /*fae0*/  LDC.64 R14, c[0x0][R58+0x488] ;  /* 0x000122003a0e7b82 */ /* 0x000e220000000a00 */
        /* <DEDUP_REMOVED lines=9> */
[-C--:B---3--:R-:W-:Y:S01]  /*fb80*/  IMAD R23, R23, R10.reuse, RZ ;  /* 0x0000000a17177224 */ /* 0x088fe200078e02ff */
[----:B------:R-:W2:Y:S03]  /*fb90*/  LDC.64 R8, c[0x0][R58+0x498] ;  /* 0x000126003a087b82 */ /* 0x000ea60000000a00 */
[C---:B------:R-:W-:Y:S02]  /*fba0*/  IMAD R11, R22.reuse, R11, R23 ;  /* 0x0000000b160b7224 */ /* 0x040fe400078e0217 */
[----:B------:R-:W-:-:S04]  /*fbb0*/  IMAD.WIDE.U32 R22, R22, R10, R20 ;  /* 0x0000000a16167225 */ /* 0x000fc800078e0014 */
[-C--:B----4-:R-:W-:Y:S01]  /*fbc0*/  IMAD R21, R25, R12.reuse, RZ ;  /* 0x0000000c19157224 */ /* 0x090fe200078e02ff */
[----:B------:R-:W-:Y:S02]  /*fbd0*/  IADD3 R23, R23, R11, RZ ;  /* 0x0000000b17177210 */ /* 0x000fe40007ffe0ff */
[----:B------:R-:W3:Y:S01]  /*fbe0*/  LDC.64 R10, c[0x0][R58+0x4a0] ;  /* 0x000128003a0a7b82 */ /* 0x000ee20000000a00 */
[C---:B------:R-:W-:Y:S02]  /*fbf0*/  IMAD R21, R24.reuse, R13, R21 ;  /* 0x0000000d18157224 */ /* 0x040fe400078e0215 */
[----:B------:R-:W-:-:S04]  /*fc00*/  IMAD.WIDE.U32 R24, R24, R12, R22 ;  /* 0x0000000c18187225 */ /* 0x000fc800078e0016 */
[----:B------:R-:W-:Y:S01]  /*fc10*/  IMAD.IADD R25, R25, 0x1, R21 ;  /* 0x0000000119197824 */ /* 0x000fe200078e0215 */
[----:B------:R-:W4:Y:S01]  /*fc20*/  LDC.64 R12, c[0x0][R58+0x4a8] ;  /* 0x00012a003a0c7b82 */ /* 0x000f220000000a00 */
[----:B0-----:R-:W-:-:S04]  /*fc30*/  IMAD R21, R27, R14, RZ ;  /* 0x0000000e1b157224 */ /* 0x001fc800078e02ff */
[C---:B------:R-:W-:Y:S02]  /*fc40*/  IMAD R21, R26.reuse, R15, R21 ;  /* 0x0000000f1a157224 */ /* 0x040fe400078e0215 */
[----:B------:R-:W-:Y:S02]  /*fc50*/  IMAD.WIDE.U32 R26, R26, R14, R24 ;  /* 0x0000000e1a1a7225 */ /* 0x000fe400078e0018 */
[----:B------:R-:W0:Y:S02]  /*fc60*/  LDC.64 R14, c[0x0][R58+0x4b0] ;  /* 0x00012c003a0e7b82 */ /* 0x000e240000000a00 */
[----:B------:R-:W-:Y:S02]  /*fc70*/  IMAD.IADD R27, R27, 0x1, R21 ;  /* 0x000000011b1b7824 */ /* 0x000fe400078e0215 */
[----:B-1----:R-:W-:-:S04]  /*fc80*/  IMAD R21, R29, R18, RZ ;  /* 0x000000121d157224 */ /* 0x002fc800078e02ff */
[C---:B------:R-:W-:Y:S02]  /*fc90*/  IMAD R21, R28.reuse, R19, R21 ;  /* 0x000000131c157224 */ /* 0x040fe400078e0215 */
[----:B------:R-:W-:Y:S02]  /*fca0*/  IMAD.WIDE.U32 R28, R28, R18, R26 ;  /* 0x000000121c1c7225 */ /* 0x000fe400078e001a */
[----:B------:R-:W1:Y:S03]  /*fcb0*/  LDC.64 R18, c[0x0][R58+0x4b8] ;  /* 0x00012e003a127b82 */ /* 0x000e660000000a00 */
[----:B------:R-:W-:Y:S01]  /*fcc0*/  IADD3 R29, R29, R21, RZ ;  /* 0x000000151d1d7210 */ /* 0x000fe20007ffe0ff */
        /* <DEDUP_REMOVED lines=12> */
[----:B0-----:R-:W-:-:S04]  /*fd90*/  IMAD R9, R37, R14, RZ ;  /* 0x0000000e25097224 */ /* 0x001fc800078e02ff */
[C---:B------:R-:W-:Y:S02]  /*fda0*/  IMAD R9, R36.reuse, R15, R9 ;  /* 0x0000000f24097224 */ /* 0x040fe400078e0209 */
[----:B------:R-:W-:Y:S01]  /*fdb0*/  IMAD.WIDE.U32 R14, R36, R14, R12 ;  /* 0x0000000e240e7225 */ /* 0x000fe200078e000c */
[----:B------:R-:W-:-:S03]  /*fdc0*/  IADD3 R12, P2, R38, R6, RZ ;  /* 0x00000006260c7210 */ /* 0x000fc60007f5e0ff */
[----:B------:R-:W-:Y:S02]  /*fdd0*/  IMAD.IADD R15, R15, 0x1, R9 ;  /* 0x000000010f0f7824 */ /* 0x000fe400078e0209 */
[-C--:B-1----:R-:W-:Y:S02]  /*fde0*/  IMAD R9, R41, R18.reuse, RZ ;  /* 0x0000001229097224 */ /* 0x082fe400078e02ff */
[----:B------:R-:W-:-:S04]  /*fdf0*/  IMAD.WIDE.U32 R50, R40, R18, R14 ;  /* 0x0000001228327225 */ /* 0x000fc800078e000e */
[----:B------:R-:W-:Y:S02]  /*fe00*/  IMAD R9, R40, R19, R9 ;  /* 0x0000001328097224 */ /* 0x000fe400078e0209 */
[----:B------:R-:W-:Y:S02]  /*fe10*/  IMAD.X R13, R39, 0x1, R59, P2 ;  /* 0x00000001270d7824 */ /* 0x000fe400010e063b */
[----:B------:R-:W-:Y:S01]  /*fe20*/  IMAD.IADD R51, R51, 0x1, R9 ;  /* 0x0000000133337824 */ /* 0x000fe200078e0209 */
[----:B------:R-:W-:Y:S06]  /*fe30*/  @P1 BRA `(.L_x_7020) ;  /* 0xfffffff400d81947 */ /* 0x000fec000383ffff */
[----:B------:R-:W-:Y:S05]  /*fe40*/  BSYNC B1 ;  /* 0x0000000000017941 */ /* 0x000fea0003800000 */
.L_x_7019:
        /* <DEDUP_REMOVED lines=23> */
[----:B------:R-:W-:Y:S02]  /*ffc0*/  IADD3.X R41, R39, R59, RZ, P0, !PT ;  /* 0x0000003b27297210 */ /* 0x000fe400007fe4ff */
[----:B0-----:R-:W-:-:S03]  /*ffd0*/  IADD3 R10, P0, R40, R6, RZ ;  /* 0x00000006280a7210 */ /* 0x001fc60007f1e0ff */
[----:B------:R-:W5:Y:S02]  /*ffe0*/  LDG.E.64 R14, desc[UR36][R40.64] ;  /* 0x00000024280e7981 */ /* 0x000f64000c1e1b00 */
[----:B------:R-:W-:-:S05]  /*fff0*/  IMAD.X R11, R41, 0x1, R59, P0 ;  /* 0x00000001290b7824 */ /* 0x000fca00000e063b */
        /* <DEDUP_REMOVED lines=15> */
[----:B---3--:R-:W-:-:S03]  /*100f0*/  IMAD R31, R31, R36, RZ ;  /* 0x000000241f1f7224 */ /* 0x008fc600078e02ff */
[----:B------:R-:W-:Y:S01]  /*10100*/  IADD3 R39, R39, R29, RZ ;  /* 0x0000001d27277210 */ /* 0x000fe20007ffe0ff */
[C---:B------:R-:W-:Y:S01]  /*10110*/  IMAD R31, R30.reuse, R37, R31 ;  /* 0x000000251e1f7224 */ /* 0x040fe200078e021f */
[----:B------:R-:W1:Y:S01]  /*10120*/  LDC.64 R28, c[0x0][R42+0x468] ;  /* 0x00011a002a1c7b82 */ /* 0x000e620000000a00 */
[----:B------:R-:W-:-:S04]  /*10130*/  IMAD.WIDE.U32 R36, R30, R36, R38 ;  /* 0x000000241e247225 */ /* 0x000fc800078e0026 */
[----:B------:R-:W-:-:S03]  /*10140*/  IMAD.IADD R37, R37, 0x1, R31 ;  /* 0x0000000125257824 */ /* 0x000fc600078e021f */
[----:B------:R-:W2:Y:S01]  /*10150*/  LDC.64 R30, c[0x0][R42+0x470] ;  /* 0x00011c002a1e7b82 */ /* 0x000ea20000000a00 */
[----:B----4-:R-:W-:-:S04]  /*10160*/  IMAD R27, R27, R32, RZ ;  /* 0x000000201b1b7224 */ /* 0x010fc800078e02ff */
[C---:B------:R-:W-:Y:S02]  /*10170*/  IMAD R35, R26.reuse, R33, R27 ;  /* 0x000000211a237224 */ /* 0x040fe400078e021b */
[----:B------:R-:W-:Y:S02]  /*10180*/  IMAD.WIDE.U32 R32, R26, R32, R36 ;  /* 0x000000201a207225 */ /* 0x000fe400078e0024 */
[----:B------:R-:W3:Y:S02]  /*10190*/  LDC.64 R26, c[0x0][R42+0x478] ;  /* 0x00011e002a1a7b82 */ /* 0x000ee40000000a00 */
[----:B-----5:R-:W-:Y:S02]  /*101a0*/  IMAD R9, R9, R24, RZ ;  /* 0x0000001809097224 */ /* 0x020fe400078e02ff */
[----:B------:R-:W-:Y:S02]  /*101b0*/  IMAD.IADD R33, R33, 0x1, R35 ;  /* 0x0000000121217824 */ /* 0x000fe400078e0223 */
[----:B------:R-:W-:-:S02]  /*101c0*/  IMAD R25, R8, R25, R9 ;  /* 0x0000001908197224 */ /* 0x000fc400078e0209 */
        /* <DEDUP_REMOVED lines=13> */
[----:B---3--:R-:W-:Y:S01]  /*102a0*/  IMAD R13, R13, R26, RZ ;  /* 0x0000001a0d0d7224 */ /* 0x008fe200078e02ff */
[----:B------:R-:W-:-:S03]  /*102b0*/  IADD3 R15, R15, R9, RZ ;  /* 0x000000090f0f7210 */ /* 0x000fc60007ffe0ff */
[C---:B------:R-:W-:Y:S02]  /*102c0*/  IMAD R13, R12.reuse, R27, R13 ;  /* 0x0000001b0c0d7224 */ /* 0x040fe400078e020d */
[----:B------:R-:W-:Y:S01]  /*102d0*/  IMAD.WIDE.U32 R50, R12, R26, R14 ;  /* 0x0000001a0c327225 */ /* 0x000fe200078e000e */
[----:B------:R-:W-:-:S03]  /*102e0*/  IADD3 R12, P1, R10, R6, RZ ;  /* 0x000000060a0c7210 */ /* 0x000fc60007f3e0ff */
[----:B------:R-:W-:Y:S01]  /*102f0*/  IMAD.IADD R51, R51, 0x1, R13 ;  /* 0x0000000133337824 */ /* 0x000fe200078e020d */
[----:B------:R-:W-:-:S09]  /*10300*/  IADD3.X R13, R11, R59, RZ, P1, !PT ;  /* 0x0000003b0b0d7210 */ /* 0x000fd20000ffe4ff */
.L_x_7022:
[----:B------:R-:W-:Y:S05]  /*10310*/  BSYNC B1 ;  /* 0x0000000000017941 */ /* 0x000fea0003800000 */
.L_x_7021:
[----:B------:R-:W-:-:S04]  /*10320*/  ISETP.NE.U32.AND P1, PT, R60, RZ, PT ;  /* 0x000000ff3c00720c */ /* 0x000fc80003f25070 */
[----:B------:R-:W-:-:S13]  /*10330*/  ISETP.NE.OR.EX P0, PT, R61, RZ, P0, P1 ;  /* 0x000000ff3d00720c */ /* 0x000fda0000705710 */
[----:B------:R-:W-:Y:S05]  /*10340*/  @!P0 BRA `(.L_x_7023) ;  /* 0x0000000000a08947 */ /* 0x000fea0003800000 */
.L_x_7018:
[-C--:B------:R-:W-:Y:S01]  /*10350*/  IADD3 R22, P0, R12, R6.reuse, RZ ;  /* 0x000000060c167210 */ /* 0x080fe20007f1e0ff */
[----:B------:R0:W2:Y:S04]  /*10360*/  LDG.E.64 R14, desc[UR36][R12.64] ;  /* 0x000000240c0e7981 */ /* 0x0000a8000c1e1b00 */
[----:B------:R-:W-:Y:S01]  /*10370*/  IMAD.X R23, R13, 0x1, R59, P0 ;  /* 0x000000010d177824 */ /* 0x000fe200000e063b */
[----:B------:R-:W-:-:S04]  /*10380*/  IADD3 R28, P0, R22, R6, RZ ;  /* 0x00000006161c7210 */ /* 0x000fc80007f1e0ff */
[----:B------:R1:W3:Y:S01]  /*10390*/  LDG.E.64 R18, desc[UR36][R22.64] ;  /* 0x0000002416127981 */ /* 0x0002e2000c1e1b00 */
[----:B------:R-:W-:Y:S01]  /*103a0*/  IMAD.X R29, R23, 0x1, R59, P0 ;  /* 0x00000001171d7824 */ /* 0x000fe200000e063b */
[----:B------:R-:W-:-:S04]  /*103b0*/  IADD3 R8, P0, R28, R6, RZ ;  /* 0x000000061c087210 */ /* 0x000fc80007f1e0ff */
[----:B------:R-:W4:Y:S01]  /*103c0*/  LDG.E.64 R20, desc[UR36][R28.64] ;  /* 0x000000241c147981 */ /* 0x000f22000c1e1b00 */
[----:B------:R-:W-:-:S05]  /*103d0*/  IADD3.X R9, R29, R59, RZ, P0, !PT ;  /* 0x0000003b1d097210 */ /* 0x000fca00007fe4ff */
        /* <DEDUP_REMOVED lines=28> */
[----:B------:R-:W-:Y:S02]  /*105a0*/  IMAD.IADD R51, R51, 0x1, R11 ;  /* 0x0000000133337824 */ /* 0x000fe400078e020b */
[----:B------:R-:W-:Y:S01]  /*105b0*/  IMAD.X R13, R9, 0x1, R59, P2 ;  /* 0x00000001090d7824 */ /* 0x000fe200010e063b */
[----:B------:R-:W-:Y:S07]  /*105c0*/  @P0 BRA `(.L_x_7018) ;  /* 0xfffffffc00600947 */ /* 0x000fee000383ffff */
.L_x_7023:
[----:B------:R-:W-:Y:S05]  /*105d0*/  BSYNC B0 ;  /* 0x0000000000007941 */ /* 0x000fea0003800000 */
.L_x_7017:
        /* <DEDUP_REMOVED lines=11> */
[----:B------:R-:W-:-:S05]  /*10690*/  IMAD.WIDE.U32 R6, R0, R2, R6 ;  /* 0x0000000200067225 */ /* 0x000fca00078e0006 */
[----:B------:R-:W-:Y:S02]  /*106a0*/  IADD3 R7, R7, R57, RZ ;  /* 0x0000003907077210 */ /* 0x000fe40007ffe0ff */
        /* <DEDUP_REMOVED lines=9> */
[----:B------:R-:W-:-:S04]  /*10740*/  IMAD R7, R6, R9, R7 ;  /* 0x0000000906077224 */ /* 0x000fc800078e0207 */
[----:B------:R-:W-:Y:S02]  /*10750*/  IMAD.IADD R51, R51, 0x1, R7 ;  /* 0x0000000133337824 */ /* 0x000fe400078e0207 */
[----:B------:R-:W-:Y:S05]  /*10760*/  @!P0 BRA `(.L_x_7016) ;  /* 0x0000000000648947 */ /* 0x000fea0003800000 */
[C---:B------:R-:W-:Y:S02]  /*10770*/  SHF.L.U32 R15, R2.reuse, 0x3, RZ ;  /* 0x00000003020f7819 */ /* 0x040fe400000006ff */
[----:B------:R-:W-:Y:S02]  /*10780*/  SHF.L.U64.HI R13, R2, 0x3, R3 ;  /* 0x00000003020d7819 */ /* 0x000fe40000010203 */
        /* <DEDUP_REMOVED lines=20> */
.L_x_7015:
[----:B012-45:R-:W-:-:S04]  /*108d0*/  LEA R50, P0, R4, UR4, 0x3 ;  /* 0x0000000404327c11 */ /* 0x037fc8000f8018ff */
[----:B------:R-:W-:-:S06]  /*108e0*/  LEA.HI.X R51, R4, UR5, R5, 0x3, P0 ;  /* 0x0000000504337c11 */ /* 0x000fcc00080f1c05 */
[----:B------:R-:W5:Y:S03]  /*108f0*/  LDG.E.64 R50, desc[UR36][R50.64] ;  /* 0x0000002432327981 */ /* 0x000f66000c1e1b00 */
.L_x_7016:
[----:B0--3--:R-:W0:Y:S01]  /*10900*/  LDC.64 R2, c[0x0][0x490] ;  /* 0x00012400ff027b82 */ /* 0x009e220000000a00 */
[----:B------:R-:W-:Y:S02]  /*10910*/  ULDC.64 UR4, c[0x0][0x488] ;  /* 0x0001220000047ab9 */ /* 0x000fe40000000a00 */
[----:B------:R-:W-:Y:S01]  /*10920*/  MOV R23, UR4 ;  /* 0x0000000400177c02 */ /* 0x000fe20008000f00 */
[----:B------:R-:W-:Y:S01]  /*10930*/  IMAD.U32 R22, RZ, RZ, UR5 ;  /* 0x00000005ff167e24 */ /* 0x000fe2000f8e00ff */
[----:B------:R-:W-:Y:S01]  /*10940*/  MOV R21, UR5 ;  /* 0x0000000500157c02 */ /* 0x000fe20008000f00 */
[----:B------:R-:W-:Y:S02]  /*10950*/  IMAD.U32 R20, RZ, RZ, UR4 ;  /* 0x00000004ff147e24 */ /* 0x000fe4000f8e00ff */
[----:B------:R-:W3:Y:S01]  /*10960*/  LDC.U8 R26, c[0x0][0x4b0] ;  /* 0x00012c00ff1a7b82 */ /* 0x000ee20000000000 */
        /* <DEDUP_REMOVED lines=8> */
[----:B---3--:R-:W-:Y:S05]  /*109f0*/  @!P0 BRA `(.L_x_7024) ;  /* 0x0000000000788947 */ /* 0x008fea0003800000 */
[----:B------:R-:W-:Y:S01]  /*10a00*/  BSSY B0, `(.L_x_7024) ;  /* 0x000001d000007945 */ /* 0x000fe20003800000 */
[----:B------:R-:W-:Y:S01]  /*10a10*/  MOV R10, UR4 ;  /* 0x00000004000a7c02 */ /* 0x000fe20008000f00 */
[----:B------:R-:W-:Y:S01]  /*10a20*/  IMAD.U32 R11, RZ, RZ, UR5 ;  /* 0x00000005ff0b7e24 */ /* 0x000fe2000f8e00ff */
[----:B------:R-:W-:Y:S01]  /*10a30*/  MOV R15, UR5 ;  /* 0x00000005000f7c02 */ /* 0x000fe20008000f00 */
[----:B------:R-:W-:Y:S02]  /*10a40*/  IMAD.U32 R14, RZ, RZ, UR4 ;  /* 0x00000004ff0e7e24 */ /* 0x000fe4000f8e00ff */
[----:B------:R-:W-:Y:S02]  /*10a50*/  IMAD.MOV.U32 R13, RZ, RZ, R19 ;  /* 0x000000ffff0d7224 */ /* 0x000fe400078e0013 */
[----:B------:R-:W-:-:S07]  /*10a60*/  IMAD.MOV.U32 R12, RZ, RZ, R18 ;  /* 0x000000ffff0c7224 */ /* 0x000fce00078e0012 */
.L_x_7025:
        /* <DEDUP_REMOVED lines=23> */
.L_x_7024:
[----:B------:R-:W-:Y:S05]  /*10be0*/  @!P0 BRA `(.L_x_7026) ;  /* 0x0000000000608947 */ /* 0x000fea0003800000 */
[----:B------:R-:W-:Y:S01]  /*10bf0*/  BSSY B0, `(.L_x_7026) ;  /* 0x0000017000007945 */ /* 0x000fe20003800000 */
.L_x_7027:
        /* <DEDUP_REMOVED lines=23> */
.L_x_7026:
[----:B------:R-:W-:Y:S01]  /*10d70*/  ULDC.64 UR4, c[0x0][0x488] ;  /* 0x0001220000047ab9 */ /* 0x000fe20000000a00 */
[----:B------:R-:W-:Y:S01]  /*10d80*/  IADD3 R2, P0, R23, -R14, RZ ;  /* 0x8000000e17027210 */ /* 0x000fe20007f1e0ff */
[----:B------:R-:W-:Y:S01]  /*10d90*/  ULDC.64 UR6, c[0x0][0x4a0] ;  /* 0x0001280000067ab9 */ /* 0x000fe20000000a00 */
[----:B------:R-:W-:Y:S02]  /*10da0*/  IADD3 R6, P1, R14, -UR4, RZ ;  /* 0x800000040e067c10 */ /* 0x000fe4000ff3e0ff */
[----:B-12-45:R-:W-:Y:S01]  /*10db0*/  SHF.L.U64.HI R0, R4, 0x3, R5 ;  /* 0x0000000304007819 */ /* 0x036fe20000010205 */
        /* <DEDUP_REMOVED lines=27> */
.L_x_7031:
[----:B------:R-:W-:Y:S01]  /*10f70*/  STG.E.U8 desc[UR36][R16.64], RZ ;  /* 0x000000ff10007986 */ /* 0x000fe2000c101124 */
[----:B------:R-:W-:Y:S05]  /*10f80*/  EXIT ;  /* 0x000000000000794d */ /* 0x000fea0003800000 */
.L_x_7030:
        /* <DEDUP_REMOVED lines=8> */
.L_x_7034:
[----:B------:R-:W-:Y:S01]  /*11010*/  STG.E desc[UR36][R16.64], RZ ;  /* 0x000000ff10007986 */ /* 0x000fe2000c101924 */
[----:B------:R-:W-:Y:S05]  /*11020*/  EXIT ;  /* 0x000000000000794d */ /* 0x000fea0003800000 */
.L_x_7033:
[----:B------:R-:W-:Y:S01]  /*11030*/  STG.E.U16 desc[UR36][R16.64], RZ ;  /* 0x000000ff10007986 */ /* 0x000fe2000c101524 */
[----:B------:R-:W-:Y:S05]  /*11040*/  EXIT ;  /* 0x000000000000794d */ /* 0x000fea0003800000 */
.L_x_7029:
        /* <DEDUP_REMOVED lines=8> */
.L_x_7036:
[----:B------:R-:W-:Y:S01]  /*110d0*/  STG.E.U16 desc[UR36][R16.64], RZ ;  /* 0x000000ff10007986 */ /* 0x000fe2000c101524 */
[----:B------:R-:W-:Y:S05]  /*110e0*/  EXIT ;  /* 0x000000000000794d */ /* 0x000fea0003800000 */
.L_x_7035:
        /* <DEDUP_REMOVED lines=8> */
.L_x_7038:
[----:B------:R-:W-:Y:S01]  /*11170*/  STG.E desc[UR36][R16.64], RZ ;  /* 0x000000ff10007986 */ /* 0x000fe2000c101924 */
[----:B------:R-:W-:Y:S05]  /*11180*/  EXIT ;  /* 0x000000000000794d */ /* 0x000fea0003800000 */
.L_x_7037:
[----:B------:R-:W-:Y:S01]  /*11190*/  STG.E.64 desc[UR36][R16.64], RZ ;  /* 0x000000ff10007986 */ /* 0x000fe2000c101b24 */
[----:B------:R-:W-:Y:S05]  /*111a0*/  EXIT ;  /* 0x000000000000794d */ /* 0x000fea0003800000 */
.L_x_7028:
        /* <DEDUP_REMOVED lines=10> */
.L_x_7041:
[----:B------:R-:W-:Y:S01]  /*11250*/  STG.E.128 desc[UR36][R16.64], RZ ;  /* 0x000000ff10007986 */ /* 0x000fe2000c101d24 */
[----:B------:R-:W-:Y:S05]  /*11260*/  EXIT ;  /* 0x000000000000794d */ /* 0x000fea0003800000 */
.L_x_7040:
        /* <DEDUP_REMOVED lines=8> */
.L_x_7043:
[----:B------:R-:W-:Y:S01]  /*112f0*/  STG.E.U8 desc[UR36][R16.64], RZ ;  /* 0x000000ff10007986 */ /* 0x000fe2000c101124 */
[----:B------:R-:W-:Y:S05]  /*11300*/  EXIT ;  /* 0x000000000000794d */ /* 0x000fea0003800000 */
.L_x_7042:
[----:B------:R-:W-:Y:S01]  /*11310*/  STG.E.U16 desc[UR36][R16.64], RZ ;  /* 0x000000ff10007986 */ /* 0x000fe2000c101524 */
[----:B------:R-:W-:Y:S05]  /*11320*/  EXIT ;  /* 0x000000000000794d */ /* 0x000fea0003800000 */
.L_x_7039:
        /* <DEDUP_REMOVED lines=10> */
.L_x_7046:
[----:B------:R-:W-:Y:S01]  /*113d0*/  STG.E.U8 desc[UR36][R16.64], RZ ;  /* 0x000000ff10007986 */ /* 0x000fe2000c101124 */
[----:B------:R-:W-:Y:S05]  /*113e0*/  EXIT ;  /* 0x000000000000794d */ /* 0x000fea0003800000 */
.L_x_7045:
[----:B------:R-:W-:Y:S01]  /*113f0*/  STG.E.U8 desc[UR36][R16.64], RZ ;  /* 0x000000ff10007986 */ /* 0x000fe2000c101124 */
[----:B------:R-:W-:Y:S05]  /*11400*/  EXIT ;  /* 0x000000000000794d */ /* 0x000fea0003800000 */
.L_x_7044:
[----:B------:R-:W-:-:S13]  /*11410*/  ISETP.NE.AND P0, PT, R0, 0x1c, PT ;  /* 0x0000001c0000780c */ /* 0x000fda0003f05270 */
[----:B------:R-:W-:Y:S05]  /*11420*/  @!P0 BRA `(.L_x_7047) ;  /* 0x0000000000608947 */ /* 0x000fea0003800000 */
[----:B------:R-:W-:-:S13]  /*11430*/  ISETP.NE.AND P0, PT, R0, 0x1d, PT ;  /* 0x0000001d0000780c */ /* 0x000fda0003f05270 */
[----:B------:R-:W-:Y:S05]  /*11440*/  @!P0 BRA `(.L_x_7048) ;  /* 0x0000000000508947 */ /* 0x000fea0003800000 */
[----:B------:R-:W-:-:S13]  /*11450*/  ISETP.NE.AND P0, PT, R0, 0x2c, PT ;  /* 0x0000002c0000780c */ /* 0x000fda0003f05270 */
[----:B------:R0:W-:Y:S01]  /*11460*/  @!P0 STG.E.U8 desc[UR36][R16.64], RZ ;  /* 0x000000ff10008986 */ /* 0x0001e2000c101124 */
[----:B------:R-:W-:Y:S05]  /*11470*/  @!P0 EXIT ;  /* 0x000000000000894d */ /* 0x000fea0003800000 */
.L_x_7032:
        /* <DEDUP_REMOVED lines=16> */
.L_x_7049:
[----:B------:R-:W-:Y:S05]  /*11580*/  EXIT ;  /* 0x000000000000794d */ /* 0x000fea0003800000 */
.L_x_7048:
[----:B------:R-:W-:Y:S01]  /*11590*/  STG.E.64 desc[UR36][R16.64], RZ ;  /* 0x000000ff10007986 */ /* 0x000fe2000c101b24 */
[----:B------:R-:W-:Y:S05]  /*115a0*/  EXIT ;  /* 0x000000000000794d */ /* 0x000fea0003800000 */
.L_x_7047:
[----:B------:R-:W-:Y:S01]  /*115b0*/  STG.E desc[UR36][R16.64], RZ ;  /* 0x000000ff10007986 */ /* 0x000fe2000c101924 */
[----:B------:R-:W-:Y:S05]  /*115c0*/  EXIT ;  /* 0x000000000000794d */ /* 0x000fea0003800000 */
.L_x_7050:
        /* <DEDUP_REMOVED lines=11> */
.L_x_18578:


//--------------------- .text._ZN2at6native27unrolled_elementwise_kernelIZZNS0_73_GLOBAL__N__c8866d80_35_SparseBinaryOpIntersectionKernel_cu_9e10b42f_311142_sparse_binary_op_intersection_kernel_implINS2_18CUDAKernelLauncherENS2_36CUDAValueSelectionIntersectionKernelINS2_9LhsProjOpEEElLl8EEEvRNS_6TensorERKS8_SB_RKSt6vectorIlSaIlEERKSt8optionalIS8_ESK_bbENKUlvE3_clEvEUllE_St5arrayIPcLm2EELi4E23TrivialOffsetCalculatorILi1EjESR_NS0_6memory12LoadWithCastILi1EEENSS_13StoreWithCastILi1EEEEEviT_T0_T2_T3_T4_T5_ --------------------------
	.section	.text._ZN2at6native27unrolled_elementwise_kernelIZZNS0_73_GLOBAL__N__c8866d80_35_SparseBinaryOpIntersectionKernel_cu_9e10b42f_311142_sparse_binary_op_intersection_kernel_implINS2_18CUDAKernelLauncherENS2_36CUDAValueSelectionIntersectionKernelINS2_9LhsProjOpEEElLl8EEEvRNS_6TensorERKS8_SB_RKSt6vectorIlSaIlEERKSt8optionalIS8_ESK_bbENKUlvE3_clEvEUllE_St5arrayIPcLm2EELi4E23TrivialOffsetCalculatorILi1EjESR_NS0_6memory12LoadWithCastILi1EEENSS_13StoreWithCastILi1EEEEEviT_T0_T2_T3_T4_T5_,"ax",@progbits
	.align	128
        .global         _ZN2at6native27unrolled_elementwise_kernelIZZNS0_73_GLOBAL__N__c8866d80_35_SparseBinaryOpIntersectionKernel_cu_9e10b42f_311142_sparse_binary_op_intersection_kernel_implINS2_18CUDAKernelLauncherENS2_36CUDAValueSelectionIntersectionKernelINS2_9LhsProjOpEEElLl8EEEvRNS_6TensorERKS8_SB_RKSt6vectorIlSaIlEERKSt8optionalIS8_ESK_bbENKUlvE3_clEvEUllE_St5arrayIPcLm2EELi4E23TrivialOffsetCalculatorILi1EjESR_NS0_6memory12LoadWithCastILi1EEENSS_13StoreWithCastILi1EEEEEviT_T0_T2_T3_T4_T5_
        .type           _ZN2at6native27unrolled_elementwise_kernelIZZNS0_73_GLOBAL__N__c8866d80_35_SparseBinaryOpIntersectionKernel_cu_9e10b42f_311142_sparse_binary_op_intersection_kernel_implINS2_18CUDAKernelLauncherENS2_36CUDAValueSelectionIntersectionKernelINS2_9LhsProjOpEEElLl8EEEvRNS_6TensorERKS8_SB_RKSt6vectorIlSaIlEERKSt8optionalIS8_ESK_bbENKUlvE3_clEvEUllE_St5arrayIPcLm2EELi4E23TrivialOffsetCalculatorILi1EjESR_NS0_6memory12LoadWithCastILi1EEENSS_13StoreWithCastILi1EEEEEviT_T0_T2_T3_T4_T5_,@function
        .size           _ZN2at6native27unrolled_elementwise_kernelIZZNS0_73_GLOBAL__N__c8866d80_35_SparseBinaryOpIntersectionKernel_cu_9e10b42f_311142_sparse_binary_op_intersection_kernel_implINS2_18CUDAKernelLauncherENS2_36CUDAValueSelectionIntersectionKernelINS2_9LhsProjOpEEElLl8EEEvRNS_6TensorERKS8_SB_RKSt6vectorIlSaIlEERKSt8optionalIS8_ESK_bbENKUlvE3_clEvEUllE_St5arrayIPcLm2EELi4E23TrivialOffsetCalculatorILi1EjESR_NS0_6memory12LoadWithCastILi1EEENSS_13StoreWithCastILi1EEEEEviT_T0_T2_T3_T4_T5_,(.L_x_18579 - _ZN2at6native27unrolled_elementwise_kernelIZZNS0_73_GLOBAL__N__c8866d80_35_SparseBinaryOpIntersectionKernel_cu_9e10b42f_311142_sparse_binary_op_intersection_kernel_implINS2_18CUDAKernelLauncherENS2_36CUDAValueSelectionIntersectionKernelINS2_9LhsProjOpEEElLl8EEEvRNS_6TensorERKS8_SB_RKSt6vectorIlSaIlEERKSt8optionalIS8_ESK_bbENKUlvE3_clEvEUllE_St5arrayIPcLm2EELi4E23TrivialOffsetCalculatorILi1EjESR_NS0_6memory12LoadWithCastILi1EEENSS_13StoreWithCastILi1EEEEEviT_T0_T2_T3_T4_T5_)
        .other          _ZN2at6native27unrolled_elementwise_kernelIZZNS0_73_GLOBAL__N__c8866d80_35_SparseBinaryOpIntersectionKernel_cu_9e10b42f_311142_sparse_binary_op_intersection_kernel_implINS2_18CUDAKernelLauncherENS2_36CUDAValueSelectionIntersectionKernelINS2_9LhsProjOpEEElLl8EEEvRNS_6TensorERKS8_SB_RKSt6vectorIlSaIlEERKSt8optionalIS8_ESK_bbENKUlvE3_clEvEUllE_St5arrayIPcLm2EELi4E23TrivialOffsetCalculatorILi1EjESR_NS0_6memory12LoadWithCastILi1EEENSS_13StoreWithCastILi1EEEEEviT_T0_T2_T3_T4_T5_,@"STO_CUDA_ENTRY STV_DEFAULT"
_ZN2at6native27unrolled_elementwise_kernelIZZNS0_73_GLOBAL__N__c8866d80_35_SparseBinaryOpIntersectionKernel_cu_9e10b42f_311142_sparse_binary_op_intersection_kernel_implINS2_18CUDAKernelLauncherENS2_36CUDAValueSelectionIntersectionKernelINS2_9LhsProjOpEEElLl8EEEvRNS_6TensorERKS8_SB_RKSt6vectorIlSaIlEERKSt8optionalIS8_ESK_bbENKUlvE3_clEvEUllE_St5arrayIPcLm2EELi4E23TrivialOffsetCalculatorILi1EjESR_NS0_6memory12LoadWithCastILi1EEENSS_13StoreWithCastILi1EEEEEviT_T0_T2_T3_T4_T5_:
.text._ZN2at6native27unrolled_elementwise_kernelIZZNS0_73_GLOBAL__N__c8866d80_35_SparseBinaryOpIntersectionKernel_cu_9e10b42f_311142_sparse_binary_op_intersection_kernel_implINS2_18CUDAKernelLauncherENS2_36CUDAValueSelectionIntersectionKernelINS2_9LhsProjOpEEElLl8EEEvRNS_6TensorERKS8_SB_RKSt6vectorIlSaIlEERKSt8optionalIS8_ESK_bbENKUlvE3_clEvEUllE_St5arrayIPcLm2EELi4E23TrivialOffsetCalculatorILi1EjESR_NS0_6memory12LoadWithCastILi1EEENSS_13StoreWithCastILi1EEEEEviT_T0_T2_T3_T4_T5_:
[----:B------:R-:W0:Y:S08]  /*0000*/  LDC R1, c[0x0][0x28] ;  /* 0x00000a00ff017b82 */ /* 0x000e300000000800 */
[----:B------:R-:W1:Y:S01]  /*0010*/  LDC.64 R4, c[0x0][0x218] ;  /* 0x00008600ff047b82 */ /* 0x000e620000000a00 */
[----:B0-----:R-:W-:Y:S01]  /*0020*/  VIADD R1, R1, 0xffffff70 ;  /* 0xffffff7001017836 */ /* 0x001fe20000000000 */
[----:B------:R-:W0:Y:S01]  /*0030*/  S2R R26, SR_TID.X ;  /* 0x00000000001a7919 */ /* 0x000e220000002100 */
[----:B------:R-:W-:Y:S01]  /*0040*/  ULDC UR38, c[0x0][0x210] ;  /* 0x0000840000267ab9 */ /* 0x000fe20000000800 */
[----:B------:R-:W-:Y:S01]  /*0050*/  ULDC.64 UR36, c[0x0][0x208] ;  /* 0x0000820000247ab9 */ /* 0x000fe20000000a00 */
[----:B------:R-:W-:Y:S03]  /*0060*/  BSSY B6, `(.L_x_7051) ;  /* 0x0000117000067945 */ /* 0x000fe60003800000 */
[----:B------:R-:W2:Y:S08]  /*0070*/  LDC.64 R6, c[0x0][0x220] ;  /* 0x00008800ff067b82 */ /* 0x000eb00000000a00 */
[----:B------:R-:W3:Y:S01]  /*0080*/  LDC.64 R2, c[0x0][0x228] ;  /* 0x00008a00ff027b82 */ /* 0x000ee20000000a00 */
[----:B-1----:R1:W-:Y:S07]  /*0090*/  STL.64 [R1], R4 ;  /* 0x0000000401007387 */ /* 0x0023ee0000100a00 */
[----:B------:R-:W4:Y:S01]  /*00a0*/  S2UR UR39, SR_CTAID.X ;  /* 0x00000000002779c3 */ /* 0x000f220000002500 */
[----:B--2---:R2:W-:Y:S07]  /*00b0*/  STL.64 [R1+0x8], R6 ;  /* 0x0000080601007387 */ /* 0x0045ee0000100a00 */
[----:B------:R-:W5:Y:S01]  /*00c0*/  LDC.64 R8, c[0x0][0x230] ;  /* 0x00008c00ff087b82 */ /* 0x000f620000000a00 */
[----:B---3--:R3:W-:Y:S07]  /*00d0*/  STL.64 [R1+0x10], R2 ;  /* 0x0000100201007387 */ /* 0x0087ee0000100a00 */
[----:B------:R-:W1:Y:S08]  /*00e0*/  LDC.64 R10, c[0x0][0x238] ;  /* 0x00008e00ff0a7b82 */ /* 0x000e700000000a00 */
[----:B------:R-:W2:Y:S01]  /*00f0*/  LDC.64 R12, c[0x0][0x240] ;  /* 0x00009000ff0c7b82 */ /* 0x000ea20000000a00 */
[----:B----4-:R-:W-:-:S06]  /*0100*/  UIMAD UR38, UR39, -0x200, UR38 ;  /* 0xfffffe00272678a4 */ /* 0x010fcc000f8e0226 */
[----:B0-----:R-:W-:Y:S01]  /*0110*/  ISETP.GE.AND P0, PT, R26, UR38, PT ;  /* 0x000000261a007c0c */ /* 0x001fe2000bf06270 */
[----:B------:R-:W0:Y:S01]  /*0120*/  LDC.64 R14, c[0x0][0x248] ;  /* 0x00009200ff0e7b82 */ /* 0x000e220000000a00 */
[----:B-----5:R-:W-:Y:S07]  /*0130*/  STL.64 [R1+0x18], R8 ;  /* 0x0000180801007387 */ /* 0x020fee0000100a00 */
[----:B------:R-:W4:Y:S01]  /*0140*/  LDC.64 R16, c[0x0][0x250] ;  /* 0x00009400ff107b82 */ /* 0x000f220000000a00 */
[----:B-1----:R-:W-:Y:S07]  /*0150*/  STL.64 [R1+0x20], R10 ;  /* 0x0000200a01007387 */ /* 0x002fee0000100a00 */
[----:B------:R-:W1:Y:S01]  /*0160*/  LDC.64 R18, c[0x0][0x258] ;  /* 0x00009600ff127b82 */ /* 0x000e620000000a00 */
[----:B--2---:R-:W-:Y:S07]  /*0170*/  STL.64 [R1+0x28], R12 ;  /* 0x0000280c01007387 */ /* 0x004fee0000100a00 */
[----:B------:R-:W2:Y:S01]  /*0180*/  LDC.64 R20, c[0x0][0x260] ;  /* 0x00009800ff147b82 */ /* 0x000ea20000000a00 */
[----:B0-----:R-:W-:Y:S07]  /*0190*/  STL.64 [R1+0x30], R14 ;  /* 0x0000300e01007387 */ /* 0x001fee0000100a00 */
[----:B------:R-:W0:Y:S01]  /*01a0*/  LDC.64 R22, c[0x0][0x268] ;  /* 0x00009a00ff167b82 */ /* 0x000e220000000a00 */
[----:B----4-:R-:W-:Y:S07]  /*01b0*/  STL.64 [R1+0x38], R16 ;  /* 0x0000381001007387 */ /* 0x010fee0000100a00 */
        /* <DEDUP_REMOVED lines=13> */
[----:B0-----:R-:W-:Y:S04]  /*0290*/  STL.64 [R1+0x78], R30 ;  /* 0x0000781e01007387 */ /* 0x001fe80000100a00 */
[----:B----4-:R-:W-:Y:S03]  /*02a0*/  STL.64 [R1+0x80], R32 ;  /* 0x0000802001007387 */ /* 0x010fe60000100a00 */
[----:B---3--:R-:W0:Y:S01]  /*02b0*/  LDC.U8 R2, c[0x0][0x2bc] ;  /* 0x0000af00ff027b82 */ /* 0x008e220000000000 */
[----:B-1----:R-:W-:Y:S04]  /*02c0*/  STL.64 [R1+0x88], R34 ;  /* 0x0000882201007387 */ /* 0x002fe80000100a00 */
[----:B--2---:R1:W-:Y:S02]  /*02d0*/  STL.64 [R1+0x58], R24 ;  /* 0x0000581801007387 */ /* 0x0043e40000100a00 */
[----:B-1----:R-:W-:Y:S01]  /*02e0*/  CS2R R24, SRZ ;  /* 0x0000000000187805 */ /* 0x002fe2000001ff00 */
[----:B------:R-:W-:Y:S06]  /*02f0*/  @P0 BRA `(.L_x_7052) ;  /* 0x0000000c00b40947 */ /* 0x000fec0003800000 */
[----:B------:R-:W1:Y:S01]  /*0300*/  S2R R3, SR_CTAID.X ;  /* 0x0000000000037919 */ /* 0x000e620000002500 */
[----:B------:R-:W2:Y:S01]  /*0310*/  LDC.64 R4, c[0x0][0x2b0] ;  /* 0x0000ac00ff047b82 */ /* 0x000ea20000000a00 */
[----:B0-----:R-:W-:Y:S01]  /*0320*/  PRMT R0, R2, 0x9910, RZ ;  /* 0x0000991002007816 */ /* 0x001fe200000000ff */
[----:B------:R-:W-:-:S03]  /*0330*/  ULDC UR4, c[0x0][0x2c0] ;  /* 0x0000b00000047ab9 */ /* 0x000fc60000000800 */
[----:B------:R-:W-:Y:S01]  /*0340*/  ISETP.GT.AND P0, PT, R0, 0x9, PT ;  /* 0x000000090000780c */ /* 0x000fe20003f04270 */
[----:B-1----:R-:W-:-:S04]  /*0350*/  IMAD R26, R3, 0x200, R26 ;  /* 0x00000200031a7824 */ /* 0x002fc800078e021a */
[----:B------:R-:W-:-:S05]  /*0360*/  IMAD R3, R26, UR4, RZ ;  /* 0x000000041a037c24 */ /* 0x000fca000f8e02ff */
[----:B--2---:R-:W-:-:S05]  /*0370*/  IADD3 R4, P1, R3, R4, RZ ;  /* 0x0000000403047210 */ /* 0x004fca0007f3e0ff */
[----:B------:R-:W-:Y:S01]  /*0380*/  IMAD.X R5, RZ, RZ, R5, P1 ;  /* 0x000000ffff057224 */ /* 0x000fe200008e0605 */
[----:B------:R-:W-:Y:S07]  /*0390*/  @P0 BRA `(.L_x_7053) ;  /* 0x0000000000e40947 */ /* 0x000fee0003800000 */
        /* <DEDUP_REMOVED lines=11> */
.L_x_7056:
[----:B------:R1:W5:Y:S01]  /*0450*/  LDG.E.U8 R24, desc[UR36][R4.64] ;  /* 0x0000002404187981 */ /* 0x000362000c1e1100 */
[----:B------:R-:W-:Y:S01]  /*0460*/  IMAD.MOV.U32 R25, RZ, RZ, RZ ;  /* 0x000000ffff197224 */ /* 0x000fe200078e00ff */
[----:B------:R-:W-:Y:S06]  /*0470*/  BRA `(.L_x_7058) ;  /* 0x0000000c004c7947 */ /* 0x000fec0003800000 */
.L_x_7055:
        /* <DEDUP_REMOVED lines=8> */
.L_x_7060:
[----:B------:R-:W2:Y:S02]  /*0500*/  LDG.E R24, desc[UR36][R4.64] ;  /* 0x0000002404187981 */ /* 0x000ea4000c1e1900 */
[----:B--2---:R-:W-:Y:S01]  /*0510*/  SHF.R.S32.HI R25, RZ, 0x1f, R24 ;  /* 0x0000001fff197819 */ /* 0x004fe20000011418 */
[----:B------:R-:W-:Y:S06]  /*0520*/  BRA `(.L_x_7058) ;  /* 0x0000000c00207947 */ /* 0x000fec0003800000 */
.L_x_7059:
[----:B------:R-:W2:Y:S02]  /*0530*/  LDG.E.S16 R24, desc[UR36][R4.64] ;  /* 0x0000002404187981 */ /* 0x000ea4000c1e1700 */
[----:B--2---:R-:W-:Y:S01]  /*0540*/  SHF.R.S32.HI R25, RZ, 0x1f, R24 ;  /* 0x0000001fff197819 */ /* 0x004fe20000011418 */
[----:B------:R-:W-:Y:S06]  /*0550*/  BRA `(.L_x_7058) ;  /* 0x0000000c00147947 */ /* 0x000fec0003800000 */
.L_x_7054:
        /* <DEDUP_REMOVED lines=9> */
.L_x_7062:
[----:B------:R-:W2:Y:S02]  /*05f0*/  LDG.E.U16 R4, desc[UR36][R4.64] ;  /* 0x0000002404047981 */ /* 0x000ea4000c1e1500 */
[----:B--2---:R-:W-:-:S06]  /*0600*/  HADD2.F32 R24, -RZ, R4.H0_H0 ;  /* 0x20000004ff187230 */ /* 0x004fcc0000004100 */
[----:B------:R-:W0:Y:S01]  /*0610*/  F2I.S64.TRUNC R24, R24 ;  /* 0x0000001800187311 */ /* 0x000e22000020d900 */
[----:B------:R-:W-:Y:S05]  /*0620*/  BRA `(.L_x_7058) ;  /* 0x0000000800e07947 */ /* 0x000fea0003800000 */
.L_x_7061:
        /* <DEDUP_REMOVED lines=9> */
.L_x_7064:
[----:B------:R-:W2:Y:S02]  /*06c0*/  LDG.E.U16 R4, desc[UR36][R4.64] ;  /* 0x0000002404047981 */ /* 0x000ea4000c1e1500 */
[----:B--2---:R-:W-:-:S06]  /*06d0*/  HADD2.F32 R24, -RZ, R4.H0_H0 ;  /* 0x20000004ff187230 */ /* 0x004fcc0000004100 */
[----:B------:R-:W4:Y:S01]  /*06e0*/  F2I.S64.TRUNC R24, R24 ;  /* 0x0000001800187311 */ /* 0x000f22000020d900 */
[----:B------:R-:W-:Y:S05]  /*06f0*/  BRA `(.L_x_7058) ;  /* 0x0000000800ac7947 */ /* 0x000fea0003800000 */
.L_x_7063:
[----:B------:R-:W2:Y:S02]  /*0700*/  LDG.E.64 R4, desc[UR36][R4.64] ;  /* 0x0000002404047981 */ /* 0x000ea4000c1e1b00 */
[----:B--2---:R2:W3:Y:S01]  /*0710*/  F2I.S64.F64.TRUNC R24, R4 ;  /* 0x0000000400187311 */ /* 0x0044e2000030d900 */
[----:B------:R-:W-:Y:S05]  /*0720*/  BRA `(.L_x_7058) ;  /* 0x0000000800a07947 */ /* 0x000fea0003800000 */
.L_x_7053:
        /* <DEDUP_REMOVED lines=13> */
.L_x_7067:
[----:B------:R-:W2:Y:S02]  /*0800*/  LDG.E.64 R4, desc[UR36][R4.64] ;  /* 0x0000002404047981 */ /* 0x000ea4000c1e1b00 */
[----:B--2---:R0:W1:Y:S01]  /*0810*/  F2I.S64.F64.TRUNC R24, R4 ;  /* 0x0000000400187311 */ /* 0x004062000030d900 */
[----:B------:R-:W-:Y:S05]  /*0820*/  BRA `(.L_x_7058) ;  /* 0x0000000800607947 */ /* 0x000fea0003800000 */
.L_x_7066:
        /* <DEDUP_REMOVED lines=27> */
.L_x_7069:
        /* <DEDUP_REMOVED lines=11> */
[----:B------:R-:W-:-:S04]  /*0a90*/  SHF.L.U32 R0, R4, 0x18, RZ ;  /* 0x0000001804007819 */ /* 0x000fc800000006ff */
[----:B------:R-:W-:-:S04]  /*0aa0*/  LOP3.LUT R0, R3, 0x80000000, R0, 0xf8, !PT ;  /* 0x8000000003007812 */ /* 0x000fc800078ef800 */
[----:B------:R0:W1:Y:S01]  /*0ab0*/  F2I.S64.TRUNC R24, R0 ;  /* 0x0000000000187311 */ /* 0x000062000020d900 */
[----:B------:R-:W-:Y:S05]  /*0ac0*/  BRA `(.L_x_7058) ;  /* 0x0000000400b87947 */ /* 0x000fea0003800000 */
.L_x_7068:
[----:B------:R-:W2:Y:S02]  /*0ad0*/  LDG.E.U16 R24, desc[UR36][R4.64] ;  /* 0x0000002404187981 */ /* 0x000ea4000c1e1500 */
[----:B--2---:R-:W-:-:S06]  /*0ae0*/  IMAD.U32 R24, R24, 0x10000, RZ ;  /* 0x0001000018187824 */ /* 0x004fcc00078e00ff */
[----:B------:R-:W0:Y:S01]  /*0af0*/  F2I.S64.TRUNC R24, R24 ;  /* 0x0000001800187311 */ /* 0x000e22000020d900 */
[----:B------:R-:W-:Y:S05]  /*0b00*/  BRA `(.L_x_7058) ;  /* 0x0000000400a87947 */ /* 0x000fea0003800000 */
.L_x_7065:
        /* <DEDUP_REMOVED lines=11> */
.L_x_7072:
        /* <DEDUP_REMOVED lines=21> */
.L_x_7076:
[----:B------:R-:W-:Y:S05]  /*0d10*/  BSYNC B1 ;  /* 0x0000000000017941 */ /* 0x000fea0003800000 */
.L_x_7075:
[----:B------:R-:W-:Y:S01]  /*0d20*/  IMAD.SHL.U32 R3, R3, 0x100000, RZ ;  /* 0x0010000003037824 */ /* 0x000fe200078e00ff */
[----:B------:R-:W-:-:S04]  /*0d30*/  LEA R5, R0, 0x3b800000, 0x17 ;  /* 0x3b80000000057811 */ /* 0x000fc800078eb8ff */
[----:B------:R-:W-:-:S07]  /*0d40*/  LOP3.LUT R24, R5, R3, R24, 0xfe, !PT ;  /* 0x0000000305187212 */ /* 0x000fce00078efe18 */
.L_x_7074:
[----:B------:R-:W-:Y:S05]  /*0d50*/  BSYNC B0 ;  /* 0x0000000000007941 */ /* 0x000fea0003800000 */
.L_x_7073:
[----:B------:R-:W0:Y:S01]  /*0d60*/  F2I.S64.TRUNC R24, R24 ;  /* 0x0000001800187311 */ /* 0x000e22000020d900 */
[----:B------:R-:W-:Y:S05]  /*0d70*/  BRA `(.L_x_7058) ;  /* 0x00000004000c7947 */ /* 0x000fea0003800000 */
.L_x_7071:
        /* <DEDUP_REMOVED lines=21> */
.L_x_7080:
[----:B------:R-:W-:Y:S05]  /*0ed0*/  BSYNC B1 ;  /* 0x0000000000017941 */ /* 0x000fea0003800000 */
.L_x_7079:
[----:B------:R-:W-:Y:S01]  /*0ee0*/  IMAD.SHL.U32 R3, R3, 0x200000, RZ ;  /* 0x0020000003037824 */ /* 0x000fe200078e00ff */
[----:B------:R-:W-:-:S04]  /*0ef0*/  LEA R5, R0, 0x37800000, 0x17 ;  /* 0x3780000000057811 */ /* 0x000fc800078eb8ff */
[----:B------:R-:W-:-:S07]  /*0f00*/  LOP3.LUT R24, R5, R3, R24, 0xfe, !PT ;  /* 0x0000000305187212 */ /* 0x000fce00078efe18 */
.L_x_7078:
[----:B------:R-:W-:Y:S05]  /*0f10*/  BSYNC B0 ;  /* 0x0000000000007941 */ /* 0x000fea0003800000 */
.L_x_7077:
[----:B------:R-:W0:Y:S01]  /*0f20*/  F2I.S64.TRUNC R24, R24 ;  /* 0x0000001800187311 */ /* 0x000e22000020d900 */
[----:B------:R-:W-:Y:S05]  /*0f30*/  BRA `(.L_x_7058) ;  /* 0x00000000009c7947 */ /* 0x000fea0003800000 */
.L_x_7070:
        /* <DEDUP_REMOVED lines=14> */
.L_x_7084:
[----:B------:R-:W-:Y:S05]  /*1020*/  BSYNC B0 ;  /* 0x0000000000007941 */ /* 0x000fea0003800000 */
.L_x_7083:
[----:B------:R-:W0:Y:S01]  /*1030*/  F2I.S64.TRUNC R24, R24 ;  /* 0x0000001800187311 */ /* 0x000e22000020d900 */
[----:B------:R-:W-:Y:S05]  /*1040*/  BRA `(.L_x_7058) ;  /* 0x0000000000587947 */ /* 0x000fea0003800000 */
.L_x_7057:
        /* <DEDUP_REMOVED lines=16> */
.L_x_7085:
[----:B------:R-:W-:Y:S01]  /*1150*/  CS2R R24, SRZ ;  /* 0x0000000000187805 */ /* 0x000fe2000001ff00 */
[----:B------:R-:W-:Y:S06]  /*1160*/  BRA `(.L_x_7058) ;  /* 0x0000000000107947 */ /* 0x000fec0003800000 */
.L_x_7082:
[----:B------:R0:W5:Y:S01]  /*1170*/  LDG.E.64 R24, desc[UR36][R4.64] ;  /* 0x0000002404187981 */ /* 0x000162000c1e1b00 */
[----:B------:R-:W-:Y:S05]  /*1180*/  BRA `(.L_x_7058) ;  /* 0x0000000000087947 */ /* 0x000fea0003800000 */
.L_x_7081:
[----:B------:R0:W5:Y:S01]  /*1190*/  LDG.E R24, desc[UR36][R4.64] ;  /* 0x0000002404187981 */ /* 0x000162000c1e1900 */
[----:B------:R-:W-:-:S07]  /*11a0*/  IMAD.MOV.U32 R25, RZ, RZ, RZ ;  /* 0x000000ffff197224 */ /* 0x000fce00078e00ff */
.L_x_7058:
[----:B------:R-:W2:Y:S02]  /*11b0*/  S2R R26, SR_TID.X ;  /* 0x00000000001a7919 */ /* 0x000ea40000002100 */
[----:B--2---:R-:W-:-:S07]  /*11c0*/  VIADD R26, R26, 0x80 ;  /* 0x000000801a1a7836 */ /* 0x004fce0000000000 */
.L_x_7052:
[----:B------:R-:W-:Y:S05]  /*11d0*/  BSYNC B6 ;  /* 0x0000000000067941 */ /* 0x000fea0003800000 */
.L_x_7051:
[----:B------:R-:W-:Y:S01]  /*11e0*/  ISETP.GE.AND P0, PT, R26, UR38, PT ;  /* 0x000000261a007c0c */ /* 0x000fe2000bf06270 */
[----:B------:R-:W-:Y:S01]  /*11f0*/  BSSY B6, `(.L_x_7086) ;  /* 0x00000ee000067945 */ /* 0x000fe20003800000 */
[----:B------:R-:W-:-:S11]  /*1200*/  CS2R R22, SRZ ;  /* 0x0000000000167805 */ /* 0x000fd6000001ff00 */
[----:B------:R-:W-:Y:S05]  /*1210*/  @P0 BRA `(.L_x_7087) ;  /* 0x0000000c00ac0947 */ /* 0x000fea0003800000 */
[----:B------:R-:W2:Y:S01]  /*1220*/  S2R R3, SR_CTAID.X ;  /* 0x0000000000037919 */ /* 0x000ea20000002500 */
[----:B01----:R-:W0:Y:S01]  /*1230*/  LDC.64 R4, c[0x0][0x2b0] ;  /* 0x0000ac00ff047b82 */ /* 0x003e220000000a00 */
[----:B------:R-:W-:Y:S01]  /*1240*/  PRMT R0, R2, 0x9910, RZ ;  /* 0x0000991002007816 */ /* 0x000fe200000000ff */
[----:B------:R-:W-:-:S03]  /*1250*/  ULDC UR4, c[0x0][0x2c0] ;  /* 0x0000b00000047ab9 */ /* 0x000fc60000000800 */
[----:B------:R-:W-:Y:S01]  /*1260*/  ISETP.GT.AND P1, PT, R0, 0x9, PT ;  /* 0x000000090000780c */ /* 0x000fe20003f24270 */
[----:B--2---:R-:W-:-:S04]  /*1270*/  IMAD R3, R3, 0x200, R26 ;  /* 0x0000020003037824 */ /* 0x004fc800078e021a */
[----:B------:R-:W-:-:S05]  /*1280*/  IMAD R3, R3, UR4, RZ ;  /* 0x0000000403037c24 */ /* 0x000fca000f8e02ff */
[----:B0-----:R-:W-:-:S04]  /*1290*/  IADD3 R4, P0, R3, R4, RZ ;  /* 0x0000000403047210 */ /* 0x001fc80007f1e0ff */
[----:B------:R-:W-:Y:S01]  /*12a0*/  IADD3.X R5, RZ, R5, RZ, P0, !PT ;  /* 0x00000005ff057210 */ /* 0x000fe200007fe4ff */
[----:B------:R-:W-:Y:S08]  /*12b0*/  @P1 BRA `(.L_x_7088) ;  /* 0x0000000000e41947 */ /* 0x000ff00003800000 */
        /* <DEDUP_REMOVED lines=11> */
.L_x_7091:
[----:B------:R0:W5:Y:S01]  /*1370*/  LDG.E.U8 R22, desc[UR36][R4.64] ;  /* 0x0000002404167981 */ /* 0x000162000c1e1100 */
[----:B------:R-:W-:Y:S01]  /*1380*/  IMAD.MOV.U32 R23, RZ, RZ, RZ ;  /* 0x000000ffff177224 */ /* 0x000fe200078e00ff */
[----:B------:R-:W-:Y:S06]  /*1390*/  BRA `(.L_x_7093) ;  /* 0x0000000c00487947 */ /* 0x000fec0003800000 */
.L_x_7090:
        /* <DEDUP_REMOVED lines=8> */
.L_x_7095:
[----:B------:R-:W2:Y:S02]  /*1420*/  LDG.E R22, desc[UR36][R4.64] ;  /* 0x0000002404167981 */ /* 0x000ea4000c1e1900 */
[----:B--2---:R-:W-:Y:S01]  /*1430*/  SHF.R.S32.HI R23, RZ, 0x1f, R22 ;  /* 0x0000001fff177819 */ /* 0x004fe20000011416 */
[----:B------:R-:W-:Y:S06]  /*1440*/  BRA `(.L_x_7093) ;  /* 0x0000000c001c7947 */ /* 0x000fec0003800000 */
.L_x_7094:
[----:B------:R-:W2:Y:S02]  /*1450*/  LDG.E.S16 R22, desc[UR36][R4.64] ;  /* 0x0000002404167981 */ /* 0x000ea4000c1e1700 */
[----:B--2---:R-:W-:Y:S01]  /*1460*/  SHF.R.S32.HI R23, RZ, 0x1f, R22 ;  /* 0x0000001fff177819 */ /* 0x004fe20000011416 */
[----:B------:R-:W-:Y:S06]  /*1470*/  BRA `(.L_x_7093) ;  /* 0x0000000c00107947 */ /* 0x000fec0003800000 */
.L_x_7089:
        /* <DEDUP_REMOVED lines=9> */
.L_x_7097:
[----:B------:R-:W2:Y:S02]  /*1510*/  LDG.E.U16 R4, desc[UR36][R4.64] ;  /* 0x0000002404047981 */ /* 0x000ea4000c1e1500 */
[----:B--2---:R-:W-:-:S06]  /*1520*/  HADD2.F32 R22, -RZ, R4.H0_H0 ;  /* 0x20000004ff167230 */ /* 0x004fcc0000004100 */
[----:B------:R-:W0:Y:S01]  /*1530*/  F2I.S64.TRUNC R22, R22 ;  /* 0x0000001600167311 */ /* 0x000e22000020d900 */
[----:B------:R-:W-:Y:S05]  /*1540*/  BRA `(.L_x_7093) ;  /* 0x0000000800dc7947 */ /* 0x000fea0003800000 */
.L_x_7096:
        /* <DEDUP_REMOVED lines=9> */
.L_x_7099:
[----:B------:R-:W2:Y:S02]  /*15e0*/  LDG.E.U16 R4, desc[UR36][R4.64] ;  /* 0x0000002404047981 */ /* 0x000ea4000c1e1500 */
[----:B--2---:R-:W-:-:S06]  /*15f0*/  HADD2.F32 R22, -RZ, R4.H0_H0 ;  /* 0x20000004ff167230 */ /* 0x004fcc0000004100 */
[----:B------:R-:W0:Y:S01]  /*1600*/  F2I.S64.TRUNC R22, R22 ;  /* 0x0000001600167311 */ /* 0x000e22000020d900 */
[----:B------:R-:W-:Y:S05]  /*1610*/  BRA `(.L_x_7093) ;  /* 0x0000000800a87947 */ /* 0x000fea0003800000 */
.L_x_7098:
[----:B------:R-:W2:Y:S02]  /*1620*/  LDG.E.64 R4, desc[UR36][R4.64] ;  /* 0x0000002404047981 */ /* 0x000ea4000c1e1b00 */
[----:B--2---:R0:W1:Y:S01]  /*1630*/  F2I.S64.F64.TRUNC R22, R4 ;  /* 0x0000000400167311 */ /* 0x004062000030d900 */
[----:B------:R-:W-:Y:S05]  /*1640*/  BRA `(.L_x_7093) ;  /* 0x00000008009c7947 */ /* 0x000fea0003800000 */
.L_x_7088:
        /* <DEDUP_REMOVED lines=13> */
.L_x_7102:
[----:B------:R-:W2:Y:S02]  /*1720*/  LDG.E.64 R4, desc[UR36][R4.64] ;  /* 0x0000002404047981 */ /* 0x000ea4000c1e1b00 */
[----:B--2---:R0:W1:Y:S01]  /*1730*/  F2I.S64.F64.TRUNC R22, R4 ;  /* 0x0000000400167311 */ /* 0x004062000030d900 */
[----:B------:R-:W-:Y:S05]  /*1740*/  BRA `(.L_x_7093) ;  /* 0x00000008005c7947 */ /* 0x000fea0003800000 */
.L_x_7101:
        /* <DEDUP_REMOVED lines=27> */
.L_x_7104:
        /* <DEDUP_REMOVED lines=14> */
.L_x_7103:
[----:B------:R-:W2:Y:S02]  /*19e0*/  LDG.E.U16 R22, desc[UR36][R4.64] ;  /* 0x0000002404167981 */ /* 0x000ea4000c1e1500 */
[----:B--2---:R-:W-:-:S06]  /*19f0*/  IMAD.U32 R22, R22, 0x10000, RZ ;  /* 0x0001000016167824 */ /* 0x004fcc00078e00ff */
[----:B------:R-:W0:Y:S01]  /*1a00*/  F2I.S64.TRUNC R22, R22 ;  /* 0x0000001600167311 */ /* 0x000e22000020d900 */
[----:B------:R-:W-:Y:S05]  /*1a10*/  BRA `(.L_x_7093) ;  /* 0x0000000400a87947 */ /* 0x000fea0003800000 */
.L_x_7100:
        /* <DEDUP_REMOVED lines=11> */
.L_x_7107:
        /* <DEDUP_REMOVED lines=21> */
.L_x_7111:
[----:B------:R-:W-:Y:S05]  /*1c20*/  BSYNC B1 ;  /* 0x0000000000017941 */ /* 0x000fea0003800000 */
.L_x_7110:
[----:B------:R-:W-:Y:S01]  /*1c30*/  IMAD.SHL.U32 R3, R3, 0x100000, RZ ;  /* 0x0010000003037824 */ /* 0x000fe200078e00ff */
[----:B------:R-:W-:-:S04]  /*1c40*/  LEA R5, R0, 0x3b800000, 0x17 ;  /* 0x3b80000000057811 */ /* 0x000fc800078eb8ff */
[----:B------:R-:W-:-:S07]  /*1c50*/  LOP3.LUT R22, R5, R3, R22, 0xfe, !PT ;  /* 0x0000000305167212 */ /* 0x000fce00078efe16 */
.L_x_7109:
[----:B------:R-:W-:Y:S05]  /*1c60*/  BSYNC B0 ;  /* 0x0000000000007941 */ /* 0x000fea0003800000 */
.L_x_7108:
[----:B------:R-:W0:Y:S01]  /*1c70*/  F2I.S64.TRUNC R22, R22 ;  /* 0x0000001600167311 */ /* 0x000e22000020d900 */
[----:B------:R-:W-:Y:S05]  /*1c80*/  BRA `(.L_x_7093) ;  /* 0x00000004000c7947 */ /* 0x000fea0003800000 */
.L_x_7106:
        /* <DEDUP_REMOVED lines=21> */
.L_x_7115:
[----:B------:R-:W-:Y:S05]  /*1de0*/  BSYNC B1 ;  /* 0x0000000000017941 */ /* 0x000fea0003800000 */
.L_x_7114:
[----:B------:R-:W-:Y:S01]  /*1df0*/  IMAD.SHL.U32 R3, R3, 0x200000, RZ ;  /* 0x0020000003037824 */ /* 0x000fe200078e00ff */
[----:B------:R-:W-:-:S04]  /*1e00*/  LEA R5, R0, 0x37800000, 0x17 ;  /* 0x3780000000057811 */ /* 0x000fc800078eb8ff */
[----:B------:R-:W-:-:S07]  /*1e10*/  LOP3.LUT R22, R5, R3, R22, 0xfe, !PT ;  /* 0x0000000305167212 */ /* 0x000fce00078efe16 */
.L_x_7113:
[----:B------:R-:W-:Y:S05]  /*1e20*/  BSYNC B0 ;  /* 0x0000000000007941 */ /* 0x000fea0003800000 */
.L_x_7112:
[----:B------:R-:W0:Y:S01]  /*1e30*/  F2I.S64.TRUNC R22, R22 ;  /* 0x0000001600167311 */ /* 0x000e22000020d900 */
[----:B------:R-:W-:Y:S05]  /*1e40*/  BRA `(.L_x_7093) ;  /* 0x00000000009c7947 */ /* 0x000fea0003800000 */
.L_x_7105:
        /* <DEDUP_REMOVED lines=14> */
.L_x_7119:
[----:B------:R-:W-:Y:S05]  /*1f30*/  BSYNC B0 ;  /* 0x0000000000007941 */ /* 0x000fea0003800000 */
.L_x_7118:
[----:B------:R-:W0:Y:S01]  /*1f40*/  F2I.S64.TRUNC R22, R22 ;  /* 0x0000001600167311 */ /* 0x000e22000020d900 */
[----:B------:R-:W-:Y:S05]  /*1f50*/  BRA `(.L_x_7093) ;  /* 0x0000000000587947 */ /* 0x000fea0003800000 */
.L_x_7092:
        /* <DEDUP_REMOVED lines=16> */
.L_x_7120:
[----:B------:R-:W-:Y:S01]  /*2060*/  CS2R R22, SRZ ;  /* 0x0000000000167805 */ /* 0x000fe2000001ff00 */
[----:B------:R-:W-:Y:S06]  /*2070*/  BRA `(.L_x_7093) ;  /* 0x0000000000107947 */ /* 0x000fec0003800000 */
.L_x_7117:
[----:B------:R0:W5:Y:S01]  /*2080*/  LDG.E.64 R22, desc[UR36][R4.64] ;  /* 0x0000002404167981 */ /* 0x000162000c1e1b00 */
[----:B------:R-:W-:Y:S05]  /*2090*/  BRA `(.L_x_7093) ;  /* 0x0000000000087947 */ /* 0x000fea0003800000 */
.L_x_7116:
[----:B------:R0:W5:Y:S01]  /*20a0*/  LDG.E R22, desc[UR36][R4.64] ;  /* 0x0000002404167981 */ /* 0x000162000c1e1900 */
[----:B------:R-:W-:-:S07]  /*20b0*/  IMAD.MOV.U32 R23, RZ, RZ, RZ ;  /* 0x000000ffff177224 */ /* 0x000fce00078e00ff */
.L_x_7093:
[----:B------:R-:W-:-:S07]  /*20c0*/  VIADD R26, R26, 0x80 ;  /* 0x000000801a1a7836 */ /* 0x000fce0000000000 */
.L_x_7087:
[----:B------:R-:W-:Y:S05]  /*20d0*/  BSYNC B6 ;  /* 0x0000000000067941 */ /* 0x000fea0003800000 */
.L_x_7086:
[----:B------:R-:W-:Y:S01]  /*20e0*/  ISETP.GE.AND P0, PT, R26, UR38, PT ;  /* 0x000000261a007c0c */ /* 0x000fe2000bf06270 */
[----:B------:R-:W-:Y:S01]  /*20f0*/  BSSY B6, `(.L_x_7121) ;  /* 0x00000ee000067945 */ /* 0x000fe20003800000 */
[----:B------:R-:W-:-:S11]  /*2100*/  CS2R R18, SRZ ;  /* 0x0000000000127805 */ /* 0x000fd6000001ff00 */
[----:B------:R-:W-:Y:S05]  /*2110*/  @P0 BRA `(.L_x_7122) ;  /* 0x0000000c00ac0947 */ /* 0x000fea0003800000 */
[----:B------:R-:W3:Y:S01]  /*2120*/  S2R R3, SR_CTAID.X ;  /* 0x0000000000037919 */ /* 0x000ee20000002500 */
[----:B01----:R-:W0:Y:S01]  /*2130*/  LDC.64 R4, c[0x0][0x2b0] ;  /* 0x0000ac00ff047b82 */ /* 0x003e220000000a00 */
[----:B--2---:R-:W-:Y:S01]  /*2140*/  PRMT R0, R2, 0x9910, RZ ;  /* 0x0000991002007816 */ /* 0x004fe200000000ff */
[----:B------:R-:W-:-:S03]  /*2150*/  ULDC UR4, c[0x0][0x2c0] ;  /* 0x0000b00000047ab9 */ /* 0x000fc60000000800 */
[----:B------:R-:W-:Y:S01]  /*2160*/  ISETP.GT.AND P1, PT, R0, 0x9, PT ;  /* 0x000000090000780c */ /* 0x000fe20003f24270 */
[----:B---3--:R-:W-:-:S04]  /*2170*/  IMAD R3, R3, 0x200, R26 ;  /* 0x0000020003037824 */ /* 0x008fc800078e021a */
[----:B------:R-:W-:-:S05]  /*2180*/  IMAD R3, R3, UR4, RZ ;  /* 0x0000000403037c24 */ /* 0x000fca000f8e02ff */
[----:B0-----:R-:W-:-:S05]  /*2190*/  IADD3 R4, P0, R3, R4, RZ ;  /* 0x0000000403047210 */ /* 0x001fca0007f1e0ff */
        /* <DEDUP_REMOVED lines=13> */
.L_x_7126:
[----:B------:R0:W5:Y:S01]  /*2270*/  LDG.E.U8 R18, desc[UR36][R4.64] ;  /* 0x0000002404127981 */ /* 0x000162000c1e1100 */
[----:B------:R-:W-:Y:S01]  /*2280*/  IMAD.MOV.U32 R19, RZ, RZ, RZ ;  /* 0x000000ffff137224 */ /* 0x000fe200078e00ff */
[----:B------:R-:W-:Y:S06]  /*2290*/  BRA `(.L_x_7128) ;  /* 0x0000000c00487947 */ /* 0x000fec0003800000 */
.L_x_7125:
        /* <DEDUP_REMOVED lines=8> */
.L_x_7130:
[----:B------:R-:W2:Y:S02]  /*2320*/  LDG.E R18, desc[UR36][R4.64] ;  /* 0x0000002404127981 */ /* 0x000ea4000c1e1900 */
[----:B--2---:R-:W-:Y:S01]  /*2330*/  SHF.R.S32.HI R19, RZ, 0x1f, R18 ;  /* 0x0000001fff137819 */ /* 0x004fe20000011412 */
[----:B------:R-:W-:Y:S06]  /*2340*/  BRA `(.L_x_7128) ;  /* 0x0000000c001c7947 */ /* 0x000fec0003800000 */
.L_x_7129:
[----:B------:R-:W2:Y:S02]  /*2350*/  LDG.E.S16 R18, desc[UR36][R4.64] ;  /* 0x0000002404127981 */ /* 0x000ea4000c1e1700 */
[----:B--2---:R-:W-:Y:S01]  /*2360*/  SHF.R.S32.HI R19, RZ, 0x1f, R18 ;  /* 0x0000001fff137819 */ /* 0x004fe20000011412 */
[----:B------:R-:W-:Y:S06]  /*2370*/  BRA `(.L_x_7128) ;  /* 0x0000000c00107947 */ /* 0x000fec0003800000 */
.L_x_7124:
        /* <DEDUP_REMOVED lines=9> */
.L_x_7132:
[----:B------:R-:W2:Y:S02]  /*2410*/  LDG.E.U16 R4, desc[UR36][R4.64] ;  /* 0x0000002404047981 */ /* 0x000ea4000c1e1500 */
[----:B--2---:R-:W-:-:S06]  /*2420*/  HADD2.F32 R18, -RZ, R4.H0_H0 ;  /* 0x20000004ff127230 */ /* 0x004fcc0000004100 */
[----:B------:R-:W0:Y:S01]  /*2430*/  F2I.S64.TRUNC R18, R18 ;  /* 0x0000001200127311 */ /* 0x000e22000020d900 */
[----:B------:R-:W-:Y:S05]  /*2440*/  BRA `(.L_x_7128) ;  /* 0x0000000800dc7947 */ /* 0x000fea0003800000 */
.L_x_7131:
        /* <DEDUP_REMOVED lines=9> */
.L_x_7134:
[----:B------:R-:W2:Y:S02]  /*24e0*/  LDG.E.U16 R4, desc[UR36][R4.64] ;  /* 0x0000002404047981 */ /* 0x000ea4000c1e1500 */
[----:B--2---:R-:W-:-:S06]  /*24f0*/  HADD2.F32 R18, -RZ, R4.H0_H0 ;  /* 0x20000004ff127230 */ /* 0x004fcc0000004100 */
[----:B------:R-:W0:Y:S01]  /*2500*/  F2I.S64.TRUNC R18, R18 ;  /* 0x0000001200127311 */ /* 0x000e22000020d900 */
[----:B------:R-:W-:Y:S05]  /*2510*/  BRA `(.L_x_7128) ;  /* 0x0000000800a87947 */ /* 0x000fea0003800000 */
.L_x_7133:
[----:B------:R-:W2:Y:S02]  /*2520*/  LDG.E.64 R4, desc[UR36][R4.64] ;  /* 0x0000002404047981 */ /* 0x000ea4000c1e1b00 */
[----:B--2---:R0:W1:Y:S01]  /*2530*/  F2I.S64.F64.TRUNC R18, R4 ;  /* 0x0000000400127311 */ /* 0x004062000030d900 */
[----:B------:R-:W-:Y:S05]  /*2540*/  BRA `(.L_x_7128) ;  /* 0x00000008009c7947 */ /* 0x000fea0003800000 */
.L_x_7123:
        /* <DEDUP_REMOVED lines=13> */
.L_x_7137:
[----:B------:R-:W2:Y:S02]  /*2620*/  LDG.E.64 R4, desc[UR36][R4.64] ;  /* 0x0000002404047981 */ /* 0x000ea4000c1e1b00 */
[----:B--2---:R0:W1:Y:S01]  /*2630*/  F2I.S64.F64.TRUNC R18, R4 ;  /* 0x0000000400127311 */ /* 0x004062000030d900 */
[----:B------:R-:W-:Y:S05]  /*2640*/  BRA `(.L_x_7128) ;  /* 0x00000008005c7947 */ /* 0x000fea0003800000 */
.L_x_7136:
        /* <DEDUP_REMOVED lines=27> */
.L_x_7139:
        /* <DEDUP_REMOVED lines=14> */
.L_x_7138:
[----:B------:R-:W2:Y:S02]  /*28e0*/  LDG.E.U16 R18, desc[UR36][R4.64] ;  /* 0x0000002404127981 */ /* 0x000ea4000c1e1500 */
[----:B--2---:R-:W-:-:S06]  /*28f0*/  IMAD.U32 R18, R18, 0x10000, RZ ;  /* 0x0001000012127824 */ /* 0x004fcc00078e00ff */
[----:B------:R-:W0:Y:S01]  /*2900*/  F2I.S64.TRUNC R18, R18 ;  /* 0x0000001200127311 */ /* 0x000e22000020d900 */
[----:B------:R-:W-:Y:S05]  /*2910*/  BRA `(.L_x_7128) ;  /* 0x0000000400a87947 */ /* 0x000fea0003800000 */
.L_x_7135:
        /* <DEDUP_REMOVED lines=11> */
.L_x_7142:
        /* <DEDUP_REMOVED lines=21> */
.L_x_7146:
[----:B------:R-:W-:Y:S05]  /*2b20*/  BSYNC B1 ;  /* 0x0000000000017941 */ /* 0x000fea0003800000 */
.L_x_7145:
[----:B------:R-:W-:Y:S01]  /*2b30*/  IMAD.SHL.U32 R3, R3, 0x100000, RZ ;  /* 0x0010000003037824 */ /* 0x000fe200078e00ff */
[----:B------:R-:W-:-:S04]  /*2b40*/  LEA R5, R0, 0x3b800000, 0x17 ;  /* 0x3b80000000057811 */ /* 0x000fc800078eb8ff */
[----:B------:R-:W-:-:S07]  /*2b50*/  LOP3.LUT R18, R5, R3, R18, 0xfe, !PT ;  /* 0x0000000305127212 */ /* 0x000fce00078efe12 */
.L_x_7144:
[----:B------:R-:W-:Y:S05]  /*2b60*/  BSYNC B0 ;  /* 0x0000000000007941 */ /* 0x000fea0003800000 */
.L_x_7143:
[----:B------:R-:W1:Y:S01]  /*2b70*/  F2I.S64.TRUNC R18, R18 ;  /* 0x0000001200127311 */ /* 0x000e62000020d900 */
[----:B------:R-:W-:Y:S05]  /*2b80*/  BRA `(.L_x_7128) ;  /* 0x00000004000c7947 */ /* 0x000fea0003800000 */
.L_x_7141:
        /* <DEDUP_REMOVED lines=21> */
.L_x_7150:
[----:B------:R-:W-:Y:S05]  /*2ce0*/  BSYNC B1 ;  /* 0x0000000000017941 */ /* 0x000fea0003800000 */
.L_x_7149:
[----:B------:R-:W-:Y:S01]  /*2cf0*/  IMAD.SHL.U32 R3, R3, 0x200000, RZ ;  /* 0x0020000003037824 */ /* 0x000fe200078e00ff */
[----:B------:R-:W-:-:S04]  /*2d00*/  LEA R5, R0, 0x37800000, 0x17 ;  /* 0x3780000000057811 */ /* 0x000fc800078eb8ff */
[----:B------:R-:W-:-:S07]  /*2d10*/  LOP3.LUT R18, R5, R3, R18, 0xfe, !PT ;  /* 0x0000000305127212 */ /* 0x000fce00078efe12 */
.L_x_7148:
[----:B------:R-:W-:Y:S05]  /*2d20*/  BSYNC B0 ;  /* 0x0000000000007941 */ /* 0x000fea0003800000 */
.L_x_7147:
[----:B------:R-:W2:Y:S01]  /*2d30*/  F2I.S64.TRUNC R18, R18 ;  /* 0x0000001200127311 */ /* 0x000ea2000020d900 */
[----:B------:R-:W-:Y:S05]  /*2d40*/  BRA `(.L_x_7128) ;  /* 0x00000000009c7947 */ /* 0x000fea0003800000 */
.L_x_7140:
        /* <DEDUP_REMOVED lines=14> */
.L_x_7154:
[----:B------:R-:W-:Y:S05]  /*2e30*/  BSYNC B0 ;  /* 0x0000000000007941 */ /* 0x000fea0003800000 */
.L_x_7153:
[----:B------:R-:W0:Y:S01]  /*2e40*/  F2I.S64.TRUNC R18, R18 ;  /* 0x0000001200127311 */ /* 0x000e22000020d900 */
[----:B------:R-:W-:Y:S05]  /*2e50*/  BRA `(.L_x_7128) ;  /* 0x0000000000587947 */ /* 0x000fea0003800000 */
.L_x_7127:
[----:B------:R-:W-:Y:S01]  /*2e60*/  MOV R0, 0x100 ;  /* 0x0000010000007802 */ /* 0x000fe20000000f00 */
[----:B------:R-:W-:Y:S01]  /*2e70*/  ULDC.64 UR4, c[0x4][0xf0] ;  /* 0x01003c0000047ab9 */ /* 0x000fe20000000a00 */
[----:B------:R-:W-:Y:S01]  /*2e80*/  ULDC.64 UR6, c[0x4][0x0] ;  /* 0x0100000000067ab9 */ /* 0x000fe20000000a00 */
[----:B------:R-:W-:Y:S01]  /*2e90*/  IMAD.U32 R4, RZ, RZ, UR4 ;  /* 0x00000004ff047e24 */ /* 0x000fe2000f8e00ff */
[----:B------:R0:W1:Y:S01]  /*2ea0*/  LDC.64 R14, c[0x4][R0] ;  /* 0x01000000000e7b82 */ /* 0x0000620000000a00 */
[----:B------:R-:W-:Y:S01]  /*2eb0*/  IMAD.U32 R5, RZ, RZ, UR5 ;  /* 0x00000005ff057e24 */ /* 0x000fe2000f8e00ff */
[----:B------:R-:W-:Y:S01]  /*2ec0*/  ULDC.64 UR4, c[0x4][0xf8] ;  /* 0x01003e0000047ab9 */ /* 0x000fe20000000a00 */
[----:B------:R-:W-:Y:S01]  /*2ed0*/  MOV R10, UR6 ;  /* 0x00000006000a7c02 */ /* 0x000fe20008000f00 */
[----:B------:R-:W-:Y:S02]  /*2ee0*/  IMAD.U32 R6, RZ, RZ, UR4 ;  /* 0x00000004ff067e24 */ /* 0x000fe4000f8e00ff */
[----:B------:R-:W-:-:S02]  /*2ef0*/  IMAD.U32 R7, RZ, RZ, UR5 ;  /* 0x00000005ff077e24 */ /* 0x000fc4000f8e00ff */
[----:B------:R-:W-:Y:S02]  /*2f00*/  IMAD.U32 R11, RZ, RZ, UR7 ;  /* 0x00000007ff0b7e24 */ /* 0x000fe4000f8e00ff */
[----:B------:R-:W-:Y:S02]  /*2f10*/  IMAD.MOV.U32 R8, RZ, RZ, 0x4e ;  /* 0x0000004eff087424 */ /* 0x000fe400078e00ff */
[----:B------:R-:W-:Y:S02]  /*2f20*/  IMAD.MOV.U32 R12, RZ, RZ, 0x1 ;  /* 0x00000001ff0c7424 */ /* 0x000fe400078e00ff */
[----:B0-----:R-:W-:-:S07]  /*2f30*/  IMAD.MOV.U32 R13, RZ, RZ, RZ ;  /* 0x000000ffff0d7224 */ /* 0x001fce00078e00ff */
[----:B------:R-:W-:-:S07]  /*2f40*/  LEPC R20, `(.L_x_7155) ;  /* 0x000000001014794e */ /* 0x000fce0000000000 */
[----:B-1--45:R-:W-:Y:S05]  /*2f50*/  CALL.ABS.NOINC R14 ;  /* 0x000000000e007343 */ /* 0x032fea0003c00000 */
.L_x_7155:
[----:B------:R-:W-:Y:S01]  /*2f60*/  CS2R R18, SRZ ;  /* 0x0000000000127805 */ /* 0x000fe2000001ff00 */
[----:B------:R-:W-:Y:S06]  /*2f70*/  BRA `(.L_x_7128) ;  /* 0x0000000000107947 */ /* 0x000fec0003800000 */
.L_x_7152:
[----:B------:R0:W5:Y:S01]  /*2f80*/  LDG.E.64 R18, desc[UR36][R4.64] ;  /* 0x0000002404127981 */ /* 0x000162000c1e1b00 */
[----:B------:R-:W-:Y:S05]  /*2f90*/  BRA `(.L_x_7128) ;  /* 0x0000000000087947 */ /* 0x000fea0003800000 */
.L_x_7151:
[----:B------:R3:W5:Y:S01]  /*2fa0*/  LDG.E R18, desc[UR36][R4.64] ;  /* 0x0000002404127981 */ /* 0x000762000c1e1900 */
[----:B------:R-:W-:-:S07]  /*2fb0*/  IMAD.MOV.U32 R19, RZ, RZ, RZ ;  /* 0x000000ffff137224 */ /* 0x000fce00078e00ff */
.L_x_7128:
[----:B------:R-:W-:-:S07]  /*2fc0*/  VIADD R26, R26, 0x80 ;  /* 0x000000801a1a7836 */ /* 0x000fce0000000000 */
.L_x_7122:
[----:B------:R-:W-:Y:S05]  /*2fd0*/  BSYNC B6 ;  /* 0x0000000000067941 */ /* 0x000fea0003800000 */
.L_x_7121:
[----:B------:R-:W-:Y:S01]  /*2fe0*/  ISETP.GE.AND P0, PT, R26, UR38, PT ;  /* 0x000000261a007c0c */ /* 0x000fe2000bf06270 */
[----:B------:R-:W-:Y:S01]  /*2ff0*/  BSSY B6, `(.L_x_7156) ;  /* 0x00000ed000067945 */ /* 0x000fe20003800000 */
[----:B------:R-:W-:-:S11]  /*3000*/  CS2R R16, SRZ ;  /* 0x0000000000107805 */ /* 0x000fd6000001ff00 */
[----:B------:R-:W-:Y:S05]  /*3010*/  @P0 BRA `(.L_x_7157) ;  /* 0x0000000c00a80947 */ /* 0x000fea0003800000 */
[----:B------:R-:W4:Y:S01]  /*3020*/  S2R R3, SR_CTAID.X ;  /* 0x0000000000037919 */ /* 0x000f220000002500 */
[----:B01-3--:R-:W0:Y:S01]  /*3030*/  LDC.64 R4, c[0x0][0x2b0] ;  /* 0x0000ac00ff047b82 */ /* 0x00be220000000a00 */
[----:B--2---:R-:W-:Y:S01]  /*3040*/  PRMT R0, R2, 0x9910, RZ ;  /* 0x0000991002007816 */ /* 0x004fe200000000ff */
[----:B------:R-:W-:-:S03]  /*3050*/  ULDC UR4, c[0x0][0x2c0] ;  /* 0x0000b00000047ab9 */ /* 0x000fc60000000800 */
[----:B------:R-:W-:Y:S01]  /*3060*/  ISETP.GT.AND P1, PT, R0, 0x9, PT ;  /* 0x000000090000780c */ /* 0x000fe20003f24270 */
[----:B----4-:R-:W-:-:S04]  /*3070*/  IMAD R26, R3, 0x200, R26 ;  /* 0x00000200031a7824 */ /* 0x010fc800078e021a */
        /* <DEDUP_REMOVED lines=15> */
.L_x_7161:
[----:B------:R0:W5:Y:S01]  /*3170*/  LDG.E.U8 R16, desc[UR36][R4.64] ;  /* 0x0000002404107981 */ /* 0x000162000c1e1100 */
[----:B------:R-:W-:Y:S01]  /*3180*/  IMAD.MOV.U32 R17, RZ, RZ, RZ ;  /* 0x000000ffff117224 */ /* 0x000fe200078e00ff */
[----:B------:R-:W-:Y:S06]  /*3190*/  BRA `(.L_x_7157) ;  /* 0x0000000c00487947 */ /* 0x000fec0003800000 */
.L_x_7160:
        /* <DEDUP_REMOVED lines=8> */
.L_x_7164:
[----:B------:R-:W2:Y:S02]  /*3220*/  LDG.E R16, desc[UR36][R4.64] ;  /* 0x0000002404107981 */ /* 0x000ea4000c1e1900 */
[----:B--2---:R-:W-:Y:S01]  /*3230*/  SHF.R.S32.HI R17, RZ, 0x1f, R16 ;  /* 0x0000001fff117819 */ /* 0x004fe20000011410 */
[----:B------:R-:W-:Y:S06]  /*3240*/  BRA `(.L_x_7157) ;  /* 0x0000000c001c7947 */ /* 0x000fec0003800000 */
.L_x_7163:
[----:B------:R-:W2:Y:S02]  /*3250*/  LDG.E.S16 R16, desc[UR36][R4.64] ;  /* 0x0000002404107981 */ /* 0x000ea4000c1e1700 */
[----:B--2---:R-:W-:Y:S01]  /*3260*/  SHF.R.S32.HI R17, RZ, 0x1f, R16 ;  /* 0x0000001fff117819 */ /* 0x004fe20000011410 */
[----:B------:R-:W-:Y:S06]  /*3270*/  BRA `(.L_x_7157) ;  /* 0x0000000c00107947 */ /* 0x000fec0003800000 */
.L_x_7159:
        /* <DEDUP_REMOVED lines=9> */
.L_x_7166:
[----:B------:R-:W2:Y:S02]  /*3310*/  LDG.E.U16 R4, desc[UR36][R4.64] ;  /* 0x0000002404047981 */ /* 0x000ea4000c1e1500 */
[----:B--2---:R-:W-:-:S06]  /*3320*/  HADD2.F32 R16, -RZ, R4.H0_H0 ;  /* 0x20000004ff107230 */ /* 0x004fcc0000004100 */
[----:B------:R-:W0:Y:S01]  /*3330*/  F2I.S64.TRUNC R16, R16 ;  /* 0x0000001000107311 */ /* 0x000e22000020d900 */
[----:B------:R-:W-:Y:S05]  /*3340*/  BRA `(.L_x_7157) ;  /* 0x0000000800dc7947 */ /* 0x000fea0003800000 */
.L_x_7165:
        /* <DEDUP_REMOVED lines=9> */
.L_x_7168:
[----:B------:R-:W2:Y:S02]  /*33e0*/  LDG.E.U16 R4, desc[UR36][R4.64] ;  /* 0x0000002404047981 */ /* 0x000ea4000c1e1500 */
[----:B--2---:R-:W-:-:S06]  /*33f0*/  HADD2.F32 R16, -RZ, R4.H0_H0 ;  /* 0x20000004ff107230 */ /* 0x004fcc0000004100 */
[----:B------:R-:W0:Y:S01]  /*3400*/  F2I.S64.TRUNC R16, R16 ;  /* 0x0000001000107311 */ /* 0x000e22000020d900 */
[----:B------:R-:W-:Y:S05]  /*3410*/  BRA `(.L_x_7157) ;  /* 0x0000000800a87947 */ /* 0x000fea0003800000 */
.L_x_7167:
[----:B------:R-:W2:Y:S02]  /*3420*/  LDG.E.64 R4, desc[UR36][R4.64] ;  /* 0x0000002404047981 */ /* 0x000ea4000c1e1b00 */
[----:B--2---:R0:W1:Y:S01]  /*3430*/  F2I.S64.F64.TRUNC R16, R4 ;  /* 0x0000000400107311 */ /* 0x004062000030d900 */
[----:B------:R-:W-:Y:S05]  /*3440*/  BRA `(.L_x_7157) ;  /* 0x00000008009c7947 */ /* 0x000fea0003800000 */
.L_x_7158:
        /* <DEDUP_REMOVED lines=13> */
.L_x_7171:
[----:B------:R-:W2:Y:S02]  /*3520*/  LDG.E.64 R4, desc[UR36][R4.64] ;  /* 0x0000002404047981 */ /* 0x000ea4000c1e1b00 */
[----:B--2---:R0:W1:Y:S01]  /*3530*/  F2I.S64.F64.TRUNC R16, R4 ;  /* 0x0000000400107311 */ /* 0x004062000030d900 */
[----:B------:R-:W-:Y:S05]  /*3540*/  BRA `(.L_x_7157) ;  /* 0x00000008005c7947 */ /* 0x000fea0003800000 */
.L_x_7170:
        /* <DEDUP_REMOVED lines=11> */
[----:B------:R-:W-:-:S04]  /*3600*/  IADD3 R6, R2, 0x1000000, RZ ;  /* 0x0100000002067810 */ /* 0x000fc80007ffe0ff */
        /* <DEDUP_REMOVED lines=12> */
[----:B------:R-:W-:-:S04]  /*36d0*/  LOP3.LUT R3, R3, 0x80000000, R0, 0xf8, !PT ;  /* 0x8000000003037812 */ /* 0x000fc800078ef800 */
[----:B------:R0:W1:Y:S01]  /*36e0*/  F2I.S64.TRUNC R16, R3 ;  /* 0x0000000300107311 */ /* 0x000062000020d900 */
[----:B------:R-:W-:Y:S05]  /*36f0*/  BRA `(.L_x_7157) ;  /* 0x0000000400f07947 */ /* 0x000fea0003800000 */
.L_x_7173:
        /* <DEDUP_REMOVED lines=11> */
[----:B------:R-:W-:-:S04]  /*37b0*/  LOP3.LUT R2, R2, 0x80000000, R3, 0xf8, !PT ;  /* 0x8000000002027812 */ /* 0x000fc800078ef803 */
[----:B------:R0:W1:Y:S01]  /*37c0*/  F2I.S64.TRUNC R16, R2 ;  /* 0x0000000200107311 */ /* 0x000062000020d900 */
[----:B------:R-:W-:Y:S05]  /*37d0*/  BRA `(.L_x_7157) ;  /* 0x0000000400b87947 */ /* 0x000fea0003800000 */
.L_x_7172:
[----:B------:R-:W2:Y:S02]  /*37e0*/  LDG.E.U16 R16, desc[UR36][R4.64] ;  /* 0x0000002404107981 */ /* 0x000ea4000c1e1500 */
[----:B--2---:R-:W-:-:S06]  /*37f0*/  IMAD.U32 R16, R16, 0x10000, RZ ;  /* 0x0001000010107824 */ /* 0x004fcc00078e00ff */
[----:B------:R-:W0:Y:S01]  /*3800*/  F2I.S64.TRUNC R16, R16 ;  /* 0x0000001000107311 */ /* 0x000e22000020d900 */
[----:B------:R-:W-:Y:S05]  /*3810*/  BRA `(.L_x_7157) ;  /* 0x0000000400a87947 */ /* 0x000fea0003800000 */
.L_x_7169:
        /* <DEDUP_REMOVED lines=11> */
.L_x_7176:
        /* <DEDUP_REMOVED lines=21> */
.L_x_7180:
[----:B------:R-:W-:Y:S05]  /*3a20*/  BSYNC B1 ;  /* 0x0000000000017941 */ /* 0x000fea0003800000 */
.L_x_7179:
[----:B------:R-:W-:Y:S01]  /*3a30*/  IMAD.SHL.U32 R2, R2, 0x100000, RZ ;  /* 0x0010000002027824 */ /* 0x000fe200078e00ff */
[----:B------:R-:W-:-:S04]  /*3a40*/  LEA R3, R0, 0x3b800000, 0x17 ;  /* 0x3b80000000037811 */ /* 0x000fc800078eb8ff */
[----:B------:R-:W-:-:S07]  /*3a50*/  LOP3.LUT R16, R3, R2, R16, 0xfe, !PT ;  /* 0x0000000203107212 */ /* 0x000fce00078efe10 */
.L_x_7178:
[----:B------:R-:W-:Y:S05]  /*3a60*/  BSYNC B0 ;  /* 0x0000000000007941 */ /* 0x000fea0003800000 */
.L_x_7177:
[----:B------:R-:W0:Y:S01]  /*3a70*/  F2I.S64.TRUNC R16, R16 ;  /* 0x0000001000107311 */ /* 0x000e22000020d900 */
[----:B------:R-:W-:Y:S05]  /*3a80*/  BRA `(.L_x_7157) ;  /* 0x00000004000c7947 */ /* 0x000fea0003800000 */
.L_x_7175:
        /* <DEDUP_REMOVED lines=21> */
.L_x_7184:
[----:B------:R-:W-:Y:S05]  /*3be0*/  BSYNC B1 ;  /* 0x0000000000017941 */ /* 0x000fea0003800000 */
.L_x_7183:
[----:B------:R-:W-:Y:S01]  /*3bf0*/  IMAD.SHL.U32 R2, R2, 0x200000, RZ ;  /* 0x0020000002027824 */ /* 0x000fe200078e00ff */
[----:B------:R-:W-:-:S04]  /*3c00*/  LEA R3, R0, 0x37800000, 0x17 ;  /* 0x3780000000037811 */ /* 0x000fc800078eb8ff */
[----:B------:R-:W-:-:S07]  /*3c10*/  LOP3.LUT R16, R3, R2, R16, 0xfe, !PT ;  /* 0x0000000203107212 */ /* 0x000fce00078efe10 */
.L_x_7182:
[----:B------:R-:W-:Y:S05]  /*3c20*/  BSYNC B0 ;  /* 0x0000000000007941 */ /* 0x000fea0003800000 */
.L_x_7181:
[----:B------:R-:W0:Y:S01]  /*3c30*/  F2I.S64.TRUNC R16, R16 ;  /* 0x0000001000107311 */ /* 0x000e22000020d900 */
[----:B------:R-:W-:Y:S05]  /*3c40*/  BRA `(.L_x_7157) ;  /* 0x00000000009c7947 */ /* 0x000fea0003800000 */
.L_x_7174:
        /* <DEDUP_REMOVED lines=14> */
.L_x_7188:
[----:B------:R-:W-:Y:S05]  /*3d30*/  BSYNC B0 ;  /* 0x0000000000007941 */ /* 0x000fea0003800000 */
.L_x_7187:
[----:B------:R-:W0:Y:S01]  /*3d40*/  F2I.S64.TRUNC R16, R16 ;  /* 0x0000001000107311 */ /* 0x000e22000020d900 */
[----:B------:R-:W-:Y:S05]  /*3d50*/  BRA `(.L_x_7157) ;  /* 0x0000000000587947 */ /* 0x000fea0003800000 */
.L_x_7162:
        /* <DEDUP_REMOVED lines=9> */
[----:B------:R-:W-:Y:S01]  /*3df0*/  CS2R R16, SRZ ;  /* 0x0000000000107805 */ /* 0x000fe2000001ff00 */
[----:B------:R-:W-:-:S02]  /*3e00*/  IMAD.U32 R7, RZ, RZ, UR5 ;  /* 0x00000005ff077e24 */ /* 0x000fc4000f8e00ff */
[----:B------:R-:W-:Y:S02]  /*3e10*/  IMAD.U32 R10, RZ, RZ, UR6 ;  /* 0x00000006ff0a7e24 */ /* 0x000fe4000f8e00ff */
[----:B------:R-:W-:Y:S02]  /*3e20*/  IMAD.U32 R11, RZ, RZ, UR7 ;  /* 0x00000007ff0b7e24 */ /* 0x000fe4000f8e00ff */
[----:B------:R-:W-:Y:S02]  /*3e30*/  IMAD.MOV.U32 R8, RZ, RZ, 0x4e ;  /* 0x0000004eff087424 */ /* 0x000fe400078e00ff */
[----:B0-----:R-:W-:-:S07]  /*3e40*/  IMAD.MOV.U32 R13, RZ, RZ, RZ ;  /* 0x000000ffff0d7224 */ /* 0x001fce00078e00ff */
[----:B------:R-:W-:-:S07]  /*3e50*/  LEPC R20, `(.L_x_7189) ;  /* 0x000000001014794e */ /* 0x000fce0000000000 */
[----:B-1---5:R-:W-:Y:S05]  /*3e60*/  CALL.ABS.NOINC R2 ;  /* 0x0000000002007343 */ /* 0x022fea0003c00000 */
.L_x_7189:
[----:B------:R-:W-:Y:S05]  /*3e70*/  BRA `(.L_x_7157) ;  /* 0x0000000000107947 */ /* 0x000fea0003800000 */
.L_x_7186:
[----:B------:R0:W5:Y:S01]  /*3e80*/  LDG.E.64 R16, desc[UR36][R4.64] ;  /* 0x0000002404107981 */ /* 0x000162000c1e1b00 */
[----:B------:R-:W-:Y:S05]  /*3e90*/  BRA `(.L_x_7157) ;  /* 0x0000000000087947 */ /* 0x000fea0003800000 */
.L_x_7185:
[----:B------:R0:W5:Y:S01]  /*3ea0*/  LDG.E R16, desc[UR36][R4.64] ;  /* 0x0000002404107981 */ /* 0x000162000c1e1900 */
[----:B------:R-:W-:-:S07]  /*3eb0*/  IMAD.MOV.U32 R17, RZ, RZ, RZ ;  /* 0x000000ffff117224 */ /* 0x000fce00078e00ff */
.L_x_7157:
[----:B------:R-:W-:Y:S05]  /*3ec0*/  BSYNC B6 ;  /* 0x0000000000067941 */ /* 0x000fea0003800000 */
.L_x_7156:
[----:B0-2---:R-:W0:Y:S01]  /*3ed0*/  S2R R0, SR_TID.X ;  /* 0x0000000000007919 */ /* 0x005e220000002100 */
[----:B------:R-:W-:Y:S01]  /*3ee0*/  BSSY B1, `(.L_x_7190) ;  /* 0x00001c4000017945 */ /* 0x000fe20003800000 */
[----:B0-----:R-:W-:-:S13]  /*3ef0*/  ISETP.GE.AND P0, PT, R0, UR38, PT ;  /* 0x0000002600007c0c */ /* 0x001fda000bf06270 */
[----:B------:R-:W-:Y:S05]  /*3f00*/  @P0 BRA `(.L_x_7191) ;  /* 0x0000001c00040947 */ /* 0x000fea0003800000 */
[----:B------:R-:W-:Y:S02]  /*3f10*/  ULDC.64 UR4, c[0x0][0x218] ;  /* 0x0000860000047ab9 */ /* 0x000fe40000000a00 */
[----:B------:R-:W-:-:S04]  /*3f20*/  ISETP.NE.U32.AND P0, PT, RZ, UR4, PT ;  /* 0x00000004ff007c0c */ /* 0x000fc8000bf05070 */
[----:B------:R-:W-:-:S13]  /*3f30*/  ISETP.NE.AND.EX P0, PT, RZ, UR5, PT, P0 ;  /* 0x00000005ff007c0c */ /* 0x000fda000bf05300 */
        /* <DEDUP_REMOVED lines=8> */
[----:B-1-345:R-:W-:Y:S01]  /*3fc0*/  IMAD R3, R25, UR4, RZ ;  /* 0x0000000419037c24 */ /* 0x03afe2000f8e02ff */
[----:B------:R-:W-:-:S03]  /*3fd0*/  ISETP.GE.AND.EX P0, PT, R15, RZ, PT, P0 ;  /* 0x000000ff0f00720c */ /* 0x000fc60003f06300 */
[----:B------:R-:W-:-:S10]  /*3fe0*/  IMAD R29, R24, UR5, R3 ;  /* 0x00000005181d7c24 */ /* 0x000fd4000f8e0203 */
[----:B------:R-:W-:Y:S05]  /*3ff0*/  @!P0 BRA `(.L_x_7193) ;  /* 0x0000001400448947 */ /* 0x000fea0003800000 */
[----:B------:R-:W-:Y:S01]  /*4000*/  IADD3 R0, P1, R14, -0x1, RZ ;  /* 0xffffffff0e007810 */ /* 0x000fe20007f3e0ff */
[----:B------:R-:W0:Y:S01]  /*4010*/  LDC.64 R10, c[0x0][0x278] ;  /* 0x00009e00ff0a7b82 */ /* 0x000e220000000a00 */
[----:B------:R-:W-:Y:S01]  /*4020*/  IMAD.WIDE.U32 R8, R24, UR4, RZ ;  /* 0x0000000418087c25 */ /* 0x000fe2000f8e00ff */
[----:B------:R-:W-:Y:S02]  /*4030*/  CS2R R12, SRZ ;  /* 0x00000000000c7805 */ /* 0x000fe4000001ff00 */
[----:B------:R-:W-:Y:S02]  /*4040*/  ISETP.GE.U32.AND P0, PT, R0, 0x3, PT ;  /* 0x000000030000780c */ /* 0x000fe40003f06070 */
[----:B------:R-:W-:Y:S01]  /*4050*/  IADD3.X R0, R15, -0x1, RZ, P1, !PT ;  /* 0xffffffff0f007810 */ /* 0x000fe20000ffe4ff */
[----:B------:R-:W-:Y:S02]  /*4060*/  IMAD.MOV.U32 R3, RZ, RZ, RZ ;  /* 0x000000ffff037224 */ /* 0x000fe400078e00ff */
[----:B------:R-:W-:Y:S01]  /*4070*/  IMAD.IADD R7, R9, 0x1, R29 ;  /* 0x0000000109077824 */ /* 0x000fe200078e021d */
[----:B------:R-:W-:Y:S01]  /*4080*/  ISETP.GE.U32.AND.EX P0, PT, R0, RZ, PT, P0 ;  /* 0x000000ff0000720c */ /* 0x000fe20003f06100 */
[----:B------:R-:W-:-:S12]  /*4090*/  IMAD.MOV.U32 R0, RZ, RZ, RZ ;  /* 0x000000ffff007224 */ /* 0x000fd800078e00ff */
[----:B------:R-:W-:Y:S05]  /*40a0*/  @!P0 BRA `(.L_x_7194) ;  /* 0x0000001000588947 */ /* 0x000fea0003800000 */
[----:B------:R-:W-:Y:S01]  /*40b0*/  LOP3.LUT R3, R14, 0x3, RZ, 0xc0, !PT ;  /* 0x000000030e037812 */ /* 0x000fe200078ec0ff */
[----:B------:R-:W-:Y:S01]  /*40c0*/  ULDC.64 UR4, c[0x0][0x228] ;  /* 0x00008a0000047ab9 */ /* 0x000fe20000000a00 */
[----:B------:R-:W-:Y:S01]  /*40d0*/  IMAD.IADD R29, R29, 0x1, R9 ;  /* 0x000000011d1d7824 */ /* 0x000fe200078e0209 */
[----:B------:R-:W-:Y:S01]  /*40e0*/  LEA R28, P1, R8, UR4, 0x3 ;  /* 0x00000004081c7c11 */ /* 0x000fe2000f8218ff */
[----:B0-----:R-:W-:Y:S01]  /*40f0*/  IMAD.WIDE.U32 R4, R10, 0x8, RZ ;  /* 0x000000080a047825 */ /* 0x001fe200078e00ff */
[----:B------:R-:W-:Y:S01]  /*4100*/  IADD3 R2, P0, -R3, R14, RZ ;  /* 0x0000000e03027210 */ /* 0x000fe20007f1e1ff */
[----:B------:R-:W-:Y:S01]  /*4110*/  BSSY B0, `(.L_x_7194) ;  /* 0x000010f000007945 */ /* 0x000fe20003800000 */
[----:B------:R-:W-:Y:S01]  /*4120*/  LEA.HI.X R29, R8, UR5, R29, 0x3, P1 ;  /* 0x00000005081d7c11 */ /* 0x000fe200088f1c1d */
[----:B------:R-:W-:Y:S01]  /*4130*/  IMAD.MOV.U32 R0, RZ, RZ, RZ ;  /* 0x000000ffff007224 */ /* 0x000fe200078e00ff */
[----:B------:R-:W-:Y:S01]  /*4140*/  IADD3.X R34, R15, -0x1, RZ, P0, !PT ;  /* 0xffffffff0f227810 */ /* 0x000fe200007fe4ff */
[----:B------:R-:W-:Y:S01]  /*4150*/  IMAD.SHL.U32 R15, R11, 0x8, RZ ;  /* 0x000000080b0f7824 */ /* 0x000fe200078e00ff */
[----:B------:R-:W-:Y:S01]  /*4160*/  ISETP.GT.U32.AND P0, PT, R2, RZ, PT ;  /* 0x000000ff0200720c */ /* 0x000fe20003f04070 */
[----:B------:R-:W-:-:S02]  /*4170*/  IMAD.MOV.U32 R3, RZ, RZ, RZ ;  /* 0x000000ffff037224 */ /* 0x000fc400078e00ff */
[----:B------:R-:W-:Y:S01]  /*4180*/  IMAD.IADD R15, R5, 0x1, R15 ;  /* 0x00000001050f7824 */ /* 0x000fe200078e020f */
        /* <DEDUP_REMOVED lines=8> */
.L_x_7197:
[----:B------:R-:W-:Y:S01]  /*4210*/  IMAD.U32 R35, R0, 0x8, R1 ;  /* 0x0000000800237824 */ /* 0x000fe200078e0001 */
[----:B------:R0:W2:Y:S04]  /*4220*/  LDG.E.64 R26, desc[UR36][R28.64] ;  /* 0x000000241c1a7981 */ /* 0x0000a8000c1e1b00 */
[----:B------:R-:W2:Y:S04]  /*4230*/  LDL.64 R20, [R35+0x20] ;  /* 0x0000200023147983 */ /* 0x000ea80000100a00 */
[----:B------:R-:W3:Y:S01]  /*4240*/  LDL.64 R30, [R35+0x28] ;  /* 0x00002800231e7983 */ /* 0x000ee20000100a00 */
[----:B0-----:R-:W-:-:S05]  /*4250*/  IADD3 R28, P1, R28, R4, RZ ;  /* 0x000000041c1c7210 */ /* 0x001fca0007f3e0ff */
[----:B------:R-:W-:-:S05]  /*4260*/  IMAD.X R29, R29, 0x1, R15, P1 ;  /* 0x000000011d1d7824 */ /* 0x000fca00008e060f */
[----:B------:R0:W3:Y:S01]  /*4270*/  LDG.E.64 R32, desc[UR36][R28.64] ;  /* 0x000000241c207981 */ /* 0x0000e2000c1e1b00 */
[-C--:B--2---:R-:W-:Y:S02]  /*4280*/  IMAD R27, R27, R20.reuse, RZ ;  /* 0x000000141b1b7224 */ /* 0x084fe400078e02ff */
[----:B------:R-:W-:Y:S01]  /*4290*/  IMAD.WIDE.U32 R12, R26, R20, R12 ;  /* 0x000000141a0c7225 */ /* 0x000fe200078e000c */
[----:B------:R-:W-:-:S03]  /*42a0*/  IADD3 R20, P1, R28, R4, RZ ;  /* 0x000000041c147210 */ /* 0x000fc60007f3e0ff */
[----:B------:R-:W-:Y:S01]  /*42b0*/  IMAD R27, R26, R21, R27 ;  /* 0x000000151a1b7224 */ /* 0x000fe200078e021b */
[----:B------:R-:W-:-:S03]  /*42c0*/  IADD3.X R21, R29, R15, RZ, P1, !PT ;  /* 0x0000000f1d157210 */ /* 0x000fc60000ffe4ff */
[----:B------:R-:W-:Y:S01]  /*42d0*/  IMAD.IADD R13, R13, 0x1, R27 ;  /* 0x000000010d0d7824 */ /* 0x000fe200078e021b */
[----:B0-----:R-:W-:Y:S01]  /*42e0*/  IADD3 R28, P1, R20, R4, RZ ;  /* 0x00000004141c7210 */ /* 0x001fe20007f3e0ff */
[-C--:B---3--:R-:W-:Y:S02]  /*42f0*/  IMAD R27, R33, R30.reuse, RZ ;  /* 0x0000001e211b7224 */ /* 0x088fe400078e02ff */
[----:B------:R-:W-:-:S04]  /*4300*/  IMAD.WIDE.U32 R12, R32, R30, R12 ;  /* 0x0000001e200c7225 */ /* 0x000fc800078e000c */
[----:B------:R-:W-:Y:S02]  /*4310*/  IMAD R29, R32, R31, R27 ;  /* 0x0000001f201d7224 */ /* 0x000fe400078e021b */
[----:B------:R-:W2:Y:S02]  /*4320*/  LDL.64 R26, [R35+0x30] ;  /* 0x00003000231a7983 */ /* 0x000ea40000100a00 */
[----:B------:R-:W-:Y:S02]  /*4330*/  IMAD.IADD R13, R13, 0x1, R29 ;  /* 0x000000010d0d7824 */ /* 0x000fe400078e021d */
[----:B------:R0:W2:Y:S01]  /*4340*/  LDG.E.64 R30, desc[UR36][R20.64] ;  /* 0x00000024141e7981 */ /* 0x0000a2000c1e1b00 */
[----:B------:R-:W-:-:S03]  /*4350*/  IMAD.X R29, R21, 0x1, R15, P1 ;  /* 0x00000001151d7824 */ /* 0x000fc600008e060f */
[----:B------:R-:W3:Y:S04]  /*4360*/  LDL.64 R32, [R35+0x38] ;  /* 0x0000380023207983 */ /* 0x000ee80000100a00 */
        /* <DEDUP_REMOVED lines=11> */
[----:B------:R-:W4:Y:S01]  /*4420*/  LDL.64 R26, [R35+0x40] ;  /* 0x00004000231a7983 */ /* 0x000f220000100a00 */
[----:B------:R-:W-:-:S03]  /*4430*/  IMAD.WIDE.U32 R12, R36, R32, R12 ;  /* 0x00000020240c7225 */ /* 0x000fc600078e000c */
[----:B------:R-:W2:Y:S01]  /*4440*/  LDL.64 R32, [R35+0x48] ;  /* 0x0000480023207983 */ /* 0x000ea20000100a00 */
[----:B------:R-:W-:Y:S02]  /*4450*/  IMAD.IADD R13, R13, 0x1, R31 ;  /* 0x000000010d0d7824 */ /* 0x000fe400078e021f */
        /* <DEDUP_REMOVED lines=8> */
[----:B------:R-:W-:Y:S02]  /*44e0*/  IMAD.IADD R13, R13, 0x1, R27 ;  /* 0x000000010d0d7824 */ /* 0x000fe400078e021b */
[----:B--2---:R-:W-:Y:S01]  /*44f0*/  IMAD R29, R37, R32, RZ ;  /* 0x00000020251d7224 */ /* 0x004fe200078e02ff */
[----:B------:R-:W-:Y:S01]  /*4500*/  IADD3 R28, P1, R20, R4, RZ ;  /* 0x00000004141c7210 */ /* 0x000fe20007f3e0ff */
[C---:B------:R-:W-:Y:S01]  /*4510*/  IMAD.WIDE.U32 R12, R36.reuse, R32, R12 ;  /* 0x00000020240c7225 */ /* 0x040fe200078e000c */
[----:B------:R-:W3:Y:S03]  /*4520*/  LDL.64 R26, [R35+0x50] ;  /* 0x00005000231a7983 */ /* 0x000ee60000100a00 */
[----:B------:R-:W-:Y:S02]  /*4530*/  IMAD R29, R36, R33, R29 ;  /* 0x00000021241d7224 */ /* 0x000fe400078e021d */
[----:B------:R-:W2:Y:S02]  /*4540*/  LDL.64 R32, [R35+0x58] ;  /* 0x0000580023207983 */ /* 0x000ea40000100a00 */
        /* <DEDUP_REMOVED lines=11> */
[----:B------:R-:W4:Y:S01]  /*4600*/  LDL.64 R26, [R35+0x60] ;  /* 0x00006000231a7983 */ /* 0x000f220000100a00 */
[-C--:B--2---:R-:W-:Y:S02]  /*4610*/  IMAD R31, R37, R32.reuse, RZ ;  /* 0x00000020251f7224 */ /* 0x084fe400078e02ff */
[----:B------:R-:W-:-:S04]  /*4620*/  IMAD.WIDE.U32 R12, R36, R32, R12 ;  /* 0x00000020240c7225 */ /* 0x000fc800078e000c */
[----:B------:R-:W-:Y:S02]  /*4630*/  IMAD R31, R36, R33, R31 ;  /* 0x00000021241f7224 */ /* 0x000fe400078e021f */
[----:B------:R-:W2:Y:S02]  /*4640*/  LDL.64 R32, [R35+0x68] ;  /* 0x0000680023207983 */ /* 0x000ea40000100a00 */
        /* <DEDUP_REMOVED lines=11> */
[----:B------:R-:W3:Y:S01]  /*4700*/  LDL.64 R26, [R35+0x70] ;  /* 0x00007000231a7983 */ /* 0x000ee20000100a00 */
[-C--:B--2---:R-:W-:Y:S02]  /*4710*/  IMAD R29, R37, R32.reuse, RZ ;  /* 0x00000020251d7224 */ /* 0x084fe400078e02ff */
[----:B------:R-:W-:-:S04]  /*4720*/  IMAD.WIDE.U32 R12, R36, R32, R12 ;  /* 0x00000020240c7225 */ /* 0x000fc800078e000c */
[----:B------:R-:W-:Y:S02]  /*4730*/  IMAD R29, R36, R33, R29 ;  /* 0x00000021241d7224 */ /* 0x000fe400078e021d */
[----:B------:R-:W2:Y:S02]  /*4740*/  LDL.64 R32, [R35+0x78] ;  /* 0x0000780023207983 */ /* 0x000ea40000100a00 */
        /* <DEDUP_REMOVED lines=20> */
[----:B------:R-:W-:Y:S02]  /*4890*/  IMAD.X R21, R31, 0x1, R15, P1 ;  /* 0x000000011f157824 */ /* 0x000fe400008e060f */
[----:B------:R-:W3:Y:S01]  /*48a0*/  LDL.64 R30, [R35+0x90] ;  /* 0x00009000231e7983 */ /* 0x000ee20000100a00 */
        /* <DEDUP_REMOVED lines=11> */
[----:B------:R-:W2:Y:S01]  /*4960*/  LDL.64 R20, [R35+0x98] ;  /* 0x0000980023147983 */ /* 0x000ea20000100a00 */
[----:B------:R-:W-:Y:S01]  /*4970*/  IADD3 R2, P1, R2, -0x10, RZ ;  /* 0xfffffff002027810 */ /* 0x000fe20007f3e0ff */
[----:B------:R-:W-:-:S03]  /*4980*/  IMAD.IADD R13, R13, 0x1, R29 ;  /* 0x000000010d0d7824 */ /* 0x000fc600078e021d */
[----:B------:R-:W-:Y:S02]  /*4990*/  IADD3.X R34, R34, -0x1, RZ, P1, !PT ;  /* 0xffffffff22227810 */ /* 0x000fe40000ffe4ff */
[----:B------:R-:W-:-:S04]  /*49a0*/  ISETP.GT.U32.AND P1, PT, R2, 0xc, PT ;  /* 0x0000000c0200780c */ /* 0x000fc80003f24070 */
[----:B------:R-:W-:Y:S02]  /*49b0*/  ISETP.GT.AND.EX P1, PT, R34, RZ, PT, P1 ;  /* 0x000000ff2200720c */ /* 0x000fe40003f24310 */
[----:B------:R-:W-:Y:S02]  /*49c0*/  IADD3 R0, P3, R0, 0x10, RZ ;  /* 0x0000001000007810 */ /* 0x000fe40007f7e0ff */
[----:B------:R-:W-:-:S03]  /*49d0*/  IADD3 R28, P2, R26, R4, RZ ;  /* 0x000000041a1c7210 */ /* 0x000fc60007f5e0ff */
[----:B------:R-:W-:Y:S02]  /*49e0*/  IMAD.X R3, RZ, RZ, R3, P3 ;  /* 0x000000ffff037224 */ /* 0x000fe400018e0603 */
[-C--:B---3--:R-:W-:Y:S02]  /*49f0*/  IMAD R29, R33, R30.reuse, RZ ;  /* 0x0000001e211d7224 */ /* 0x088fe400078e02ff */
[----:B------:R-:W-:-:S04]  /*4a00*/  IMAD.WIDE.U32 R12, R32, R30, R12 ;  /* 0x0000001e200c7225 */ /* 0x000fc800078e000c */
[----:B------:R-:W-:-:S04]  /*4a10*/  IMAD R29, R32, R31, R29 ;  /* 0x0000001f201d7224 */ /* 0x000fc800078e021d */
[----:B------:R-:W-:Y:S02]  /*4a20*/  IMAD.IADD R13, R13, 0x1, R29 ;  /* 0x000000010d0d7824 */ /* 0x000fe400078e021d */
[-C--:B--2---:R-:W-:Y:S02]  /*4a30*/  IMAD R29, R37, R20.reuse, RZ ;  /* 0x00000014251d7224 */ /* 0x084fe400078e02ff */
[----:B------:R-:W-:-:S04]  /*4a40*/  IMAD.WIDE.U32 R12, R36, R20, R12 ;  /* 0x00000014240c7225 */ /* 0x000fc800078e000c */
[----:B------:R-:W-:-:S05]  /*4a50*/  IMAD R29, R36, R21, R29 ;  /* 0x00000015241d7224 */ /* 0x000fca00078e021d */
[----:B------:R-:W-:Y:S01]  /*4a60*/  IADD3 R13, R13, R29, RZ ;  /* 0x0000001d0d0d7210 */ /* 0x000fe20007ffe0ff */
[----:B------:R-:W-:Y:S01]  /*4a70*/  IMAD.X R29, R27, 0x1, R15, P2 ;  /* 0x000000011b1d7824 */ /* 0x000fe200010e060f */
[----:B------:R-:W-:Y:S06]  /*4a80*/  @P1 BRA `(.L_x_7197) ;  /* 0xfffffff400e01947 */ /* 0x000fec000383ffff */
[----:B------:R-:W-:Y:S05]  /*4a90*/  BSYNC B2 ;  /* 0x0000000000027941 */ /* 0x000fea0003800000 */
.L_x_7196:
[----:B------:R-:W-:Y:S01]  /*4aa0*/  ISETP.GT.U32.AND P1, PT, R2, 0x4, PT ;  /* 0x000000040200780c */ /* 0x000fe20003f24070 */
[----:B------:R-:W-:Y:S03]  /*4ab0*/  BSSY B2, `(.L_x_7198) ;  /* 0x0000049000027945 */ /* 0x000fe60003800000 */
[----:B------:R-:W-:-:S13]  /*4ac0*/  ISETP.GT.AND.EX P1, PT, R34, RZ, PT, P1 ;  /* 0x000000ff2200720c */ /* 0x000fda0003f24310 */
[----:B------:R-:W-:Y:S05]  /*4ad0*/  @!P1 BRA `(.L_x_7199) ;  /* 0x0000000400189947 */ /* 0x000fea0003800000 */
[----:B------:R-:W-:Y:S01]  /*4ae0*/  IMAD.U32 R35, R0, 0x8, R1 ;  /* 0x0000000800237824 */ /* 0x000fe200078e0001 */
[----:B------:R-:W-:Y:S01]  /*4af0*/  IADD3 R26, P0, R28, R4, RZ ;  /* 0x000000041c1a7210 */ /* 0x000fe20007f1e0ff */
[----:B------:R-:W2:Y:S04]  /*4b00*/  LDG.E.64 R30, desc[UR36][R28.64] ;  /* 0x000000241c1e7981 */ /* 0x000ea8000c1e1b00 */
[----:B------:R-:W2:Y:S01]  /*4b10*/  LDL.64 R20, [R35+0x20] ;  /* 0x0000200023147983 */ /* 0x000ea20000100a00 */
[----:B------:R-:W-:-:S05]  /*4b20*/  IMAD.X R27, R29, 0x1, R15, P0 ;  /* 0x000000011d1b7824 */ /* 0x000fca00000e060f */
[----:B------:R-:W3:Y:S04]  /*4b30*/  LDG.E.64 R32, desc[UR36][R26.64] ;  /* 0x000000241a207981 */ /* 0x000ee8000c1e1b00 */
[----:B------:R-:W3:Y:S01]  /*4b40*/  LDL.64 R28, [R35+0x28] ;  /* 0x00002800231c7983 */ /* 0x000ee20000100a00 */
[-C--:B--2---:R-:W-:Y:S02]  /*4b50*/  IMAD R31, R31, R20.reuse, RZ ;  /* 0x000000141f1f7224 */ /* 0x084fe400078e02ff */
[----:B------:R-:W-:Y:S01]  /*4b60*/  IMAD.WIDE.U32 R12, R30, R20, R12 ;  /* 0x000000141e0c7225 */ /* 0x000fe200078e000c */
[----:B------:R-:W-:-:S03]  /*4b70*/  IADD3 R20, P0, R26, R4, RZ ;  /* 0x000000041a147210 */ /* 0x000fc60007f1e0ff */
[----:B------:R-:W-:Y:S02]  /*4b80*/  IMAD R31, R30, R21, R31 ;  /* 0x000000151e1f7224 */ /* 0x000fe400078e021f */
[----:B------:R-:W-:Y:S02]  /*4b90*/  IMAD.X R21, R27, 0x1, R15, P0 ;  /* 0x000000011b157824 */ /* 0x000fe400000e060f */
[----:B------:R-:W-:Y:S01]  /*4ba0*/  IMAD.IADD R13, R13, 0x1, R31 ;  /* 0x000000010d0d7824 */ /* 0x000fe200078e021f */
[----:B------:R-:W2:Y:S01]  /*4bb0*/  LDL.64 R26, [R35+0x30] ;  /* 0x00003000231a7983 */ /* 0x000ea20000100a00 */
[-C--:B---3--:R-:W-:Y:S02]  /*4bc0*/  IMAD R31, R33, R28.reuse, RZ ;  /* 0x0000001c211f7224 */ /* 0x088fe400078e02ff */
[----:B------:R-:W-:Y:S01]  /*4bd0*/  IMAD.WIDE.U32 R12, R32, R28, R12 ;  /* 0x0000001c200c7225 */ /* 0x000fe200078e000c */
[----:B------:R-:W-:-:S03]  /*4be0*/  IADD3 R28, P0, R20, R4, RZ ;  /* 0x00000004141c7210 */ /* 0x000fc60007f1e0ff */
[----:B------:R-:W-:Y:S02]  /*4bf0*/  IMAD R29, R32, R29, R31 ;  /* 0x0000001d201d7224 */ /* 0x000fe400078e021f */
[----:B------:R0:W2:Y:S02]  /*4c00*/  LDG.E.64 R30, desc[UR36][R20.64] ;  /* 0x00000024141e7981 */ /* 0x0000a4000c1e1b00 */
[----:B------:R-:W-:Y:S02]  /*4c10*/  IMAD.IADD R13, R13, 0x1, R29 ;  /* 0x000000010d0d7824 */ /* 0x000fe400078e021d */
[----:B------:R-:W-:Y:S01]  /*4c20*/  IMAD.X R29, R21, 0x1, R15, P0 ;  /* 0x00000001151d7824 */ /* 0x000fe200000e060f */
        /* <DEDUP_REMOVED lines=18> */
[----:B0-----:R-:W-:-:S04]  /*4d50*/  IADD3 R20, P0, R30, R4, RZ ;  /* 0x000000041e147210 */ /* 0x001fc80007f1e0ff */
[----:B------:R-:W-:Y:S02]  /*4d60*/  IADD3.X R21, R31, R15, RZ, P0, !PT ;  /* 0x0000000f1f157210 */ /* 0x000fe400007fe4ff */
[----:B------:R-:W3:Y:S01]  /*4d70*/  LDL.64 R30, [R35+0x50] ;  /* 0x00005000231e7983 */ /* 0x000ee20000100a00 */
[-C--:B----4-:R-:W-:Y:S02]  /*4d80*/  IMAD R29, R29, R26.reuse, RZ ;  /* 0x0000001a1d1d7224 */ /* 0x090fe400078e02ff */
[----:B------:R-:W-:-:S04]  /*4d90*/  IMAD.WIDE.U32 R12, R28, R26, R12 ;  /* 0x0000001a1c0c7225 */ /* 0x000fc800078e000c */
[----:B------:R-:W-:Y:S01]  /*4da0*/  IMAD R27, R28, R27, R29 ;  /* 0x0000001b1c1b7224 */ /* 0x000fe200078e021d */
[----:B------:R-:W-:-:S03]  /*4db0*/  IADD3 R26, P0, R20, R4, RZ ;  /* 0x00000004141a7210 */ /* 0x000fc60007f1e0ff */
[----:B------:R-:W-:Y:S02]  /*4dc0*/  IMAD.IADD R13, R13, 0x1, R27 ;  /* 0x000000010d0d7824 */ /* 0x000fe400078e021b */
[-C--:B--2---:R-:W-:Y:S02]  /*4dd0*/  IMAD R29, R37, R32.reuse, RZ ;  /* 0x00000020251d7224 */ /* 0x084fe400078e02ff */
[----:B------:R-:W-:-:S04]  /*4de0*/  IMAD.WIDE.U32 R12, R36, R32, R12 ;  /* 0x00000020240c7225 */ /* 0x000fc800078e000c */
[----:B------:R-:W-:Y:S02]  /*4df0*/  IMAD R29, R36, R33, R29 ;  /* 0x00000021241d7224 */ /* 0x000fe400078e021d */
[----:B------:R-:W3:Y:S01]  /*4e00*/  LDG.E.64 R32, desc[UR36][R20.64] ;  /* 0x0000002414207981 */ /* 0x000ee2000c1e1b00 */
[----:B------:R-:W-:-:S05]  /*4e10*/  IMAD.X R27, R21, 0x1, R15, P0 ;  /* 0x00000001151b7824 */ /* 0x000fca00000e060f */
[----:B------:R-:W2:Y:S04]  /*4e20*/  LDG.E.64 R36, desc[UR36][R26.64] ;  /* 0x000000241a247981 */ /* 0x000ea8000c1e1b00 */
[----:B------:R-:W2:Y:S01]  /*4e30*/  LDL.64 R20, [R35+0x58] ;  /* 0x0000580023147983 */ /* 0x000ea20000100a00 */
[----:B------:R-:W-:Y:S01]  /*4e40*/  IMAD.IADD R13, R13, 0x1, R29 ;  /* 0x000000010d0d7824 */ /* 0x000fe200078e021d */
[----:B------:R-:W-:Y:S02]  /*4e50*/  IADD3 R0, P2, R0, 0x8, RZ ;  /* 0x0000000800007810 */ /* 0x000fe40007f5e0ff */
[----:B------:R-:W-:Y:S02]  /*4e60*/  IADD3 R28, P1, R26, R4, RZ ;  /* 0x000000041a1c7210 */ /* 0x000fe40007f3e0ff */
[----:B------:R-:W-:Y:S01]  /*4e70*/  IADD3 R2, P3, R2, -0x8, RZ ;  /* 0xfffffff802027810 */ /* 0x000fe20007f7e0ff */
[----:B------:R-:W-:Y:S01]  /*4e80*/  IMAD.X R3, RZ, RZ, R3, P2 ;  /* 0x000000ffff037224 */ /* 0x000fe200010e0603 */
[----:B------:R-:W-:-:S02]  /*4e90*/  PLOP3.LUT P0, PT, PT, PT, PT, 0x8, 0x0 ;  /* 0x000000000000781c */ /* 0x000fc40003f0e170 */
[----:B------:R-:W-:Y:S01]  /*4ea0*/  IADD3.X R34, R34, -0x1, RZ, P3, !PT ;  /* 0xffffffff22227810 */ /* 0x000fe20001ffe4ff */
[-C--:B---3--:R-:W-:Y:S02]  /*4eb0*/  IMAD R29, R33, R30.reuse, RZ ;  /* 0x0000001e211d7224 */ /* 0x088fe400078e02ff */
[----:B------:R-:W-:-:S04]  /*4ec0*/  IMAD.WIDE.U32 R12, R32, R30, R12 ;  /* 0x0000001e200c7225 */ /* 0x000fc800078e000c */
[----:B------:R-:W-:Y:S02]  /*4ed0*/  IMAD R29, R32, R31, R29 ;  /* 0x0000001f201d7224 */ /* 0x000fe400078e021d */
[-C--:B--2---:R-:W-:Y:S02]  /*4ee0*/  IMAD R31, R37, R20.reuse, RZ ;  /* 0x00000014251f7224 */ /* 0x084fe400078e02ff */
[----:B------:R-:W-:Y:S02]  /*4ef0*/  IMAD.IADD R13, R13, 0x1, R29 ;  /* 0x000000010d0d7824 */ /* 0x000fe400078e021d */
[C---:B------:R-:W-:Y:S02]  /*4f00*/  IMAD R31, R36.reuse, R21, R31 ;  /* 0x00000015241f7224 */ /* 0x040fe400078e021f */
[----:B------:R-:W-:-:S04]  /*4f10*/  IMAD.WIDE.U32 R12, R36, R20, R12 ;  /* 0x00000014240c7225 */ /* 0x000fc800078e000c */
[----:B------:R-:W-:Y:S02]  /*4f20*/  IMAD.IADD R13, R13, 0x1, R31 ;  /* 0x000000010d0d7824 */ /* 0x000fe400078e021f */
[----:B------:R-:W-:-:S07]  /*4f30*/  IMAD.X R29, R27, 0x1, R15, P1 ;  /* 0x000000011b1d7824 */ /* 0x000fce00008e060f */
.L_x_7199:
[----:B------:R-:W-:Y:S05]  /*4f40*/  BSYNC B2 ;  /* 0x0000000000027941 */ /* 0x000fea0003800000 */
.L_x_7198:
[----:B------:R-:W-:-:S04]  /*4f50*/  ISETP.NE.U32.AND P1, PT, R2, RZ, PT ;  /* 0x000000ff0200720c */ /* 0x000fc80003f25070 */
[----:B------:R-:W-:-:S13]  /*4f60*/  ISETP.NE.OR.EX P0, PT, R34, RZ, P0, P1 ;  /* 0x000000ff2200720c */ /* 0x000fda0000705710 */
[----:B------:R-:W-:Y:S05]  /*4f70*/  @!P0 BRA `(.L_x_7200) ;  /* 0x0000000000a08947 */ /* 0x000fea0003800000 */
.L_x_7195:
[----:B------:R-:W-:Y:S01]  /*4f80*/  IMAD.U32 R35, R0, 0x8, R1 ;  /* 0x0000000800237824 */ /* 0x000fe200078e0001 */
[----:B------:R0:W2:Y:S04]  /*4f90*/  LDG.E.64 R20, desc[UR36][R28.64] ;  /* 0x000000241c147981 */ /* 0x0000a8000c1e1b00 */
[----:B------:R-:W2:Y:S04]  /*4fa0*/  LDL.64 R26, [R35+0x20] ;  /* 0x00002000231a7983 */ /* 0x000ea80000100a00 */
[----:B------:R-:W3:Y:S01]  /*4fb0*/  LDL.64 R32, [R35+0x28] ;  /* 0x0000280023207983 */ /* 0x000ee20000100a00 */
[----:B0-----:R-:W-:-:S05]  /*4fc0*/  IADD3 R28, P0, R28, R4, RZ ;  /* 0x000000041c1c7210 */ /* 0x001fca0007f1e0ff */
[----:B------:R-:W-:-:S05]  /*4fd0*/  IMAD.X R29, R29, 0x1, R15, P0 ;  /* 0x000000011d1d7824 */ /* 0x000fca00000e060f */
[----:B------:R-:W3:Y:S01]  /*4fe0*/  LDG.E.64 R30, desc[UR36][R28.64] ;  /* 0x000000241c1e7981 */ /* 0x000ee2000c1e1b00 */
[-C--:B--2---:R-:W-:Y:S02]  /*4ff0*/  IMAD R21, R21, R26.reuse, RZ ;  /* 0x0000001a15157224 */ /* 0x084fe400078e02ff */
[----:B------:R-:W-:-:S04]  /*5000*/  IMAD.WIDE.U32 R12, R20, R26, R12 ;  /* 0x0000001a140c7225 */ /* 0x000fc800078e000c */
[----:B------:R-:W-:Y:S01]  /*5010*/  IMAD R21, R20, R27, R21 ;  /* 0x0000001b14157224 */ /* 0x000fe200078e0215 */
[----:B------:R-:W-:-:S03]  /*5020*/  IADD3 R20, P0, R28, R4, RZ ;  /* 0x000000041c147210 */ /* 0x000fc60007f1e0ff */
[----:B------:R-:W-:Y:S02]  /*5030*/  IMAD.IADD R13, R13, 0x1, R21 ;  /* 0x000000010d0d7824 */ /* 0x000fe400078e0215 */
[----:B------:R-:W-:Y:S02]  /*5040*/  IMAD.X R21, R29, 0x1, R15, P0 ;  /* 0x000000011d157824 */ /* 0x000fe400000e060f */
[----:B---3--:R-:W-:Y:S01]  /*5050*/  IMAD R27, R31, R32, RZ ;  /* 0x000000201f1b7224 */ /* 0x008fe200078e02ff */
[----:B------:R-:W-:Y:S01]  /*5060*/  IADD3 R26, P0, R20, R4, RZ ;  /* 0x00000004141a7210 */ /* 0x000fe20007f1e0ff */
[----:B------:R-:W-:-:S04]  /*5070*/  IMAD.WIDE.U32 R12, R30, R32, R12 ;  /* 0x000000201e0c7225 */ /* 0x000fc800078e000c */
[----:B------:R-:W-:Y:S02]  /*5080*/  IMAD R29, R30, R33, R27 ;  /* 0x000000211e1d7224 */ /* 0x000fe400078e021b */
[----:B------:R-:W2:Y:S04]  /*5090*/  LDL.64 R30, [R35+0x30] ;  /* 0x00003000231e7983 */ /* 0x000ea80000100a00 */
[----:B------:R-:W2:Y:S01]  /*50a0*/  LDG.E.64 R32, desc[UR36][R20.64] ;  /* 0x0000002414207981 */ /* 0x000ea2000c1e1b00 */
[----:B------:R-:W-:-:S05]  /*50b0*/  IMAD.X R27, R21, 0x1, R15, P0 ;  /* 0x00000001151b7824 */ /* 0x000fca00000e060f */
[----:B------:R-:W3:Y:S04]  /*50c0*/  LDG.E.64 R36, desc[UR36][R26.64] ;  /* 0x000000241a247981 */ /* 0x000ee8000c1e1b00 */
[----:B------:R-:W3:Y:S01]  /*50d0*/  LDL.64 R20, [R35+0x38] ;  /* 0x0000380023147983 */ /* 0x000ee20000100a00 */
[----:B------:R-:W-:Y:S01]  /*50e0*/  IADD3 R2, P0, R2, -0x4, RZ ;  /* 0xfffffffc02027810 */ /* 0x000fe20007f1e0ff */
[----:B------:R-:W-:-:S03]  /*50f0*/  IMAD.IADD R13, R13, 0x1, R29 ;  /* 0x000000010d0d7824 */ /* 0x000fc600078e021d */
[----:B------:R-:W-:Y:S02]  /*5100*/  IADD3.X R34, R34, -0x1, RZ, P0, !PT ;  /* 0xffffffff22227810 */ /* 0x000fe400007fe4ff */
[----:B------:R-:W-:-:S04]  /*5110*/  ISETP.NE.U32.AND P0, PT, R2, RZ, PT ;  /* 0x000000ff0200720c */ /* 0x000fc80003f05070 */
[----:B------:R-:W-:Y:S02]  /*5120*/  ISETP.NE.AND.EX P0, PT, R34, RZ, PT, P0 ;  /* 0x000000ff2200720c */ /* 0x000fe40003f05300 */
[----:B------:R-:W-:Y:S02]  /*5130*/  IADD3 R0, P1, R0, 0x4, RZ ;  /* 0x0000000400007810 */ /* 0x000fe40007f3e0ff */
[----:B------:R-:W-:-:S03]  /*5140*/  IADD3 R28, P2, R26, R4, RZ ;  /* 0x000000041a1c7210 */ /* 0x000fc60007f5e0ff */
[----:B------:R-:W-:Y:S02]  /*5150*/  IMAD.X R3, RZ, RZ, R3, P1 ;  /* 0x000000ffff037224 */ /* 0x000fe400008e0603 */
[-C--:B--2---:R-:W-:Y:S02]  /*5160*/  IMAD R29, R33, R30.reuse, RZ ;  /* 0x0000001e211d7224 */ /* 0x084fe400078e02ff */
[----:B------:R-:W-:-:S04]  /*5170*/  IMAD.WIDE.U32 R12, R32, R30, R12 ;  /* 0x0000001e200c7225 */ /* 0x000fc800078e000c */
[----:B------:R-:W-:-:S04]  /*5180*/  IMAD R29, R32, R31, R29 ;  /* 0x0000001f201d7224 */ /* 0x000fc800078e021d */
[----:B------:R-:W-:Y:S02]  /*5190*/  IMAD.IADD R13, R13, 0x1, R29 ;  /* 0x000000010d0d7824 */ /* 0x000fe400078e021d */
[-C--:B---3--:R-:W-:Y:S02]  /*51a0*/  IMAD R29, R37, R20.reuse, RZ ;  /* 0x00000014251d7224 */ /* 0x088fe400078e02ff */
[----:B------:R-:W-:-:S04]  /*51b0*/  IMAD.WIDE.U32 R12, R36, R20, R12 ;  /* 0x00000014240c7225 */ /* 0x000fc800078e000c */
[----:B------:R-:W-:-:S05]  /*51c0*/  IMAD R29, R36, R21, R29 ;  /* 0x00000015241d7224 */ /* 0x000fca00078e021d */
[----:B------:R-:W-:Y:S01]  /*51d0*/  IADD3 R13, R13, R29, RZ ;  /* 0x0000001d0d0d7210 */ /* 0x000fe20007ffe0ff */
[----:B------:R-:W-:Y:S01]  /*51e0*/  IMAD.X R29, R27, 0x1, R15, P2 ;  /* 0x000000011b1d7824 */ /* 0x000fe200010e060f */
[----:B------:R-:W-:Y:S06]  /*51f0*/  @P0 BRA `(.L_x_7195) ;  /* 0xfffffffc00600947 */ /* 0x000fec000383ffff */
.L_x_7200:
[----:B------:R-:W-:Y:S05]  /*5200*/  BSYNC B0 ;  /* 0x0000000000007941 */ /* 0x000fea0003800000 */
.L_x_7194:
[----:B------:R-:W-:-:S13]  /*5210*/  LOP3.LUT P0, RZ, R14, 0x3, RZ, 0xc0, !PT ;  /* 0x000000030eff7812 */ /* 0x000fda000780c0ff */
[----:B------:R-:W-:Y:S05]  /*5220*/  @!P0 BRA `(.L_x_7193) ;  /* 0x0000000000b88947 */ /* 0x000fea0003800000 */
[-C--:B0-----:R-:W-:Y:S01]  /*5230*/  IMAD R3, R3, R10.reuse, RZ ;  /* 0x0000000a03037224 */ /* 0x081fe200078e02ff */
[----:B------:R-:W-:Y:S01]  /*5240*/  ULDC.64 UR4, c[0x0][0x228] ;  /* 0x00008a0000047ab9 */ /* 0x000fe20000000a00 */
[----:B------:R-:W-:Y:S02]  /*5250*/  IMAD.MOV.U32 R6, RZ, RZ, R8 ;  /* 0x000000ffff067224 */ /* 0x000fe400078e0008 */
[C---:B------:R-:W-:Y:S02]  /*5260*/  IMAD R3, R0.reuse, R11, R3 ;  /* 0x0000000b00037224 */ /* 0x040fe400078e0203 */
[----:B------:R-:W-:-:S04]  /*5270*/  IMAD.WIDE.U32 R4, R0, R10, R6 ;  /* 0x0000000a00047225 */ /* 0x000fc800078e0006 */
[----:B------:R-:W-:Y:S01]  /*5280*/  IMAD.IADD R5, R5, 0x1, R3 ;  /* 0x0000000105057824 */ /* 0x000fe200078e0203 */
[----:B------:R-:W-:Y:S01]  /*5290*/  LEA R20, P0, R4, UR4, 0x3 ;  /* 0x0000000404147c11 */ /* 0x000fe2000f8018ff */
[----:B------:R-:W-:-:S03]  /*52a0*/  IMAD.U32 R2, R0, 0x8, R1 ;  /* 0x0000000800027824 */ /* 0x000fc600078e0001 */
[----:B------:R-:W-:Y:S02]  /*52b0*/  LEA.HI.X R21, R4, UR5, R5, 0x3, P0 ;  /* 0x0000000504157c11 */ /* 0x000fe400080f1c05 */
[----:B------:R-:W2:Y:S04]  /*52c0*/  LDL.64 R4, [R2+0x20] ;  /* 0x0000200002047983 */ /* 0x000ea80000100a00 */
        /* <DEDUP_REMOVED lines=9> */
[----:B------:R-:W-:Y:S02]  /*5360*/  ULDC.64 UR6, c[0x0][0x278] ;  /* 0x00009e0000067ab9 */ /* 0x000fe40000000a00 */
[----:B------:R-:W-:-:S03]  /*5370*/  IMAD.WIDE.U32 R4, R0, R10, UR6 ;  /* 0x0000000600047e25 */ /* 0x000fc6000f8e000a */
[----:B------:R-:W-:-:S04]  /*5380*/  IADD3 R9, P0, R8, R4, RZ ;  /* 0x0000000408097210 */ /* 0x000fc80007f1e0ff */
[----:B------:R-:W-:Y:S02]  /*5390*/  IADD3.X R4, R7, R3, R5, P0, !PT ;  /* 0x0000000307047210 */ /* 0x000fe400007fe405 */
[C---:B------:R-:W-:Y:S01]  /*53a0*/  LEA R8, P0, R9.reuse, UR4, 0x3 ;  /* 0x0000000409087c11 */ /* 0x040fe2000f8018ff */
[----:B------:R-:W2:Y:S03]  /*53b0*/  LDL.64 R6, [R2+0x28] ;  /* 0x0000280002067983 */ /* 0x000ea60000100a00 */
        /* <DEDUP_REMOVED lines=9> */
[C---:B------:R-:W-:Y:S01]  /*5450*/  LEA R4, P0, R10.reuse, R8, 0x3 ;  /* 0x000000080a047211 */ /* 0x040fe200078018ff */
[----:B------:R-:W2:Y:S03]  /*5460*/  LDL.64 R2, [R2+0x30] ;  /* 0x0000300002027983 */ /* 0x000ea60000100a00 */
[----:B------:R-:W-:-:S06]  /*5470*/  LEA.HI.X R5, R10, R9, R11, 0x3, P0 ;  /* 0x000000090a057211 */ /* 0x000fcc00000f1c0b */
[----:B------:R-:W2:Y:S02]  /*5480*/  LDG.E.64 R4, desc[UR36][R4.64] ;  /* 0x0000002404047981 */ /* 0x000ea4000c1e1b00 */
[-C--:B--2---:R-:W-:Y:S02]  /*5490*/  IMAD R7, R5, R2.reuse, RZ ;  /* 0x0000000205077224 */ /* 0x084fe400078e02ff */
[----:B------:R-:W-:-:S04]  /*54a0*/  IMAD.WIDE.U32 R12, R4, R2, R12 ;  /* 0x00000002040c7225 */ /* 0x000fc800078e000c */
[----:B------:R-:W-:-:S04]  /*54b0*/  IMAD R7, R4, R3, R7 ;  /* 0x0000000304077224 */ /* 0x000fc800078e0207 */
[----:B------:R-:W-:Y:S01]  /*54c0*/  IMAD.IADD R13, R13, 0x1, R7 ;  /* 0x000000010d0d7824 */ /* 0x000fe200078e0207 */
[----:B------:R-:W-:Y:S06]  /*54d0*/  BRA `(.L_x_7193) ;  /* 0x00000000000c7947 */ /* 0x000fec0003800000 */
.L_x_7192:
[----:B-1-345:R-:W-:-:S04]  /*54e0*/  LEA R12, P0, R24, UR4, 0x3 ;  /* 0x00000004180c7c11 */ /* 0x03afc8000f8018ff */
[----:B------:R-:W-:-:S06]  /*54f0*/  LEA.HI.X R13, R24, UR5, R25, 0x3, P0 ;  /* 0x00000005180d7c11 */ /* 0x000fcc00080f1c19 */
[----:B------:R-:W5:Y:S03]  /*5500*/  LDG.E.64 R12, desc[UR36][R12.64] ;  /* 0x000000240c0c7981 */ /* 0x000f66000c1e1b00 */
.L_x_7193:
[----:B------:R-:W2:Y:S01]  /*5510*/  LDC.64 R2, c[0x0][0x288] ;  /* 0x0000a200ff027b82 */ /* 0x000ea20000000a00 */
[----:B------:R-:W-:Y:S02]  /*5520*/  ULDC.64 UR4, c[0x0][0x280] ;  /* 0x0000a00000047ab9 */ /* 0x000fe40000000a00 */
[----:B-1-3--:R-:W-:Y:S02]  /*5530*/  IMAD.U32 R4, RZ, RZ, UR4 ;  /* 0x00000004ff047e24 */ /* 0x00afe4000f8e00ff */
[----:B------:R-:W-:-:S03]  /*5540*/  IMAD.U32 R0, RZ, RZ, UR5 ;  /* 0x00000005ff007e24 */ /* 0x000fc6000f8e00ff */
[----:B------:R-:W1:Y:S01]  /*5550*/  LDC.64 R6, c[0x0][0x288] ;  /* 0x0000a200ff067b82 */ /* 0x000e620000000a00 */
[C---:B--2---:R-:W-:Y:S01]  /*5560*/  IMAD.SHL.U32 R15, R2.reuse, 0x8, RZ ;  /* 0x00000008020f7824 */ /* 0x044fe200078e00ff */
[----:B------:R-:W-:-:S04]  /*5570*/  SHF.L.U64.HI R14, R2, 0x3, R3 ;  /* 0x00000003020e7819 */ /* 0x000fc80000010203 */
[----:B------:R-:W-:Y:S01]  /*5580*/  ISETP.GE.U32.AND P1, PT, R15, 0x1, PT ;  /* 0x000000010f00780c */ /* 0x000fe20003f26070 */
[----:B-1----:R-:W-:-:S03]  /*5590*/  IMAD.SHL.U32 R5, R6, 0x8, RZ ;  /* 0x0000000806057824 */ /* 0x002fc600078e00ff */
[----:B------:R-:W-:Y:S02]  /*55a0*/  ISETP.GE.AND.EX P1, PT, R14, RZ, PT, P1 ;  /* 0x000000ff0e00720c */ /* 0x000fe40003f26310 */
[----:B------:R-:W-:Y:S02]  /*55b0*/  SHF.L.U64.HI R26, R6, 0x3, R7 ;  /* 0x00000003061a7819 */ /* 0x000fe40000010207 */
[----:B------:R-:W-:-:S04]  /*55c0*/  ISETP.GE.U32.AND P0, PT, R5, 0x1, PT ;  /* 0x000000010500780c */ /* 0x000fc80003f06070 */
[----:B------:R-:W-:-:S05]  /*55d0*/  ISETP.GE.AND.EX P0, PT, R26, RZ, PT, P0 ;  /* 0x000000ff1a00720c */ /* 0x000fca0003f06300 */
[----:B------:R-:W-:Y:S08]  /*55e0*/  @!P1 BRA `(.L_x_7201) ;  /* 0x0000000000789947 */ /* 0x000ff00003800000 */
[----:B------:R-:W-:Y:S01]  /*55f0*/  BSSY B0, `(.L_x_7201) ;  /* 0x000001d000007945 */ /* 0x000fe20003800000 */
[--C-:B------:R-:W-:Y:S01]  /*5600*/  SHF.R.S64 R15, R15, 0x3, R14.reuse ;  /* 0x000000030f0f7819 */ /* 0x100fe2000000100e */
[----:B0-----:R-:W-:Y:S01]  /*5610*/  IMAD.U32 R10, RZ, RZ, UR4 ;  /* 0x00000004ff0a7e24 */ /* 0x001fe2000f8e00ff */
[----:B------:R-:W-:Y:S01]  /*5620*/  MOV R11, UR5 ;  /* 0x00000005000b7c02 */ /* 0x000fe20008000f00 */
[----:B------:R-:W-:Y:S01]  /*5630*/  IMAD.U32 R4, RZ, RZ, UR4 ;  /* 0x00000004ff047e24 */ /* 0x000fe2000f8e00ff */
[----:B------:R-:W-:Y:S01]  /*5640*/  SHF.R.S32.HI R14, RZ, 0x3, R14 ;  /* 0x00000003ff0e7819 */ /* 0x000fe2000001140e */
[----:B------:R-:W-:-:S07]  /*5650*/  IMAD.U32 R0, RZ, RZ, UR5 ;  /* 0x00000005ff007e24 */ /* 0x000fce000f8e00ff */
.L_x_7202:
        /* <DEDUP_REMOVED lines=19> */
[----:B------:R-:W-:Y:S01]  /*5790*/  ISETP.GT.AND.EX P2, PT, R9, RZ, PT, P2 ;  /* 0x000000ff0900720c */ /* 0x000fe20003f44320 */
[----:B------:R-:W-:-:S12]  /*57a0*/  IMAD.MOV.U32 R14, RZ, RZ, R9 ;  /* 0x000000ffff0e7224 */ /* 0x000fd800078e0009 */
[----:B------:R-:W-:Y:S05]  /*57b0*/  @P2 BRA `(.L_x_7202) ;  /* 0xfffffffc00a82947 */ /* 0x000fea000383ffff */
[----:B------:R-:W-:Y:S05]  /*57c0*/  BSYNC B0 ;  /* 0x0000000000007941 */ /* 0x000fea0003800000 */
.L_x_7201:
[----:B------:R-:W-:Y:S02]  /*57d0*/  ULDC.64 UR4, c[0x0][0x280] ;  /* 0x0000a00000047ab9 */ /* 0x000fe40000000a00 */
[----:B------:R-:W-:Y:S02]  /*57e0*/  IMAD.U32 R21, RZ, RZ, UR4 ;  /* 0x00000004ff157e24 */ /* 0x000fe4000f8e00ff */
[----:B------:R-:W-:Y:S01]  /*57f0*/  IMAD.U32 R27, RZ, RZ, UR5 ;  /* 0x00000005ff1b7e24 */ /* 0x000fe2000f8e00ff */
[----:B------:R-:W-:Y:S06]  /*5800*/  @!P0 BRA `(.L_x_7203) ;  /* 0x0000000000788947 */ /* 0x000fec0003800000 */
[----:B------:R-:W-:Y:S01]  /*5810*/  BSSY B0, `(.L_x_7203) ;  /* 0x000001d000007945 */ /* 0x000fe20003800000 */
[----:B0-----:R-:W-:Y:S01]  /*5820*/  IMAD.U32 R10, RZ, RZ, UR4 ;  /* 0x00000004ff0a7e24 */ /* 0x001fe2000f8e00ff */
[----:B------:R-:W-:Y:S01]  /*5830*/  MOV R27, UR5 ;  /* 0x00000005001b7c02 */ /* 0x000fe20008000f00 */
[----:B------:R-:W-:Y:S01]  /*5840*/  IMAD.U32 R11, RZ, RZ, UR5 ;  /* 0x00000005ff0b7e24 */ /* 0x000fe2000f8e00ff */
[--C-:B------:R-:W-:Y:S01]  /*5850*/  SHF.R.S64 R14, R5, 0x3, R26.reuse ;  /* 0x00000003050e7819 */ /* 0x100fe2000000101a */
[----:B------:R-:W-:Y:S01]  /*5860*/  IMAD.U32 R21, RZ, RZ, UR4 ;  /* 0x00000004ff157e24 */ /* 0x000fe2000f8e00ff */
[----:B------:R-:W-:-:S07]  /*5870*/  SHF.R.S32.HI R15, RZ, 0x3, R26 ;  /* 0x00000003ff0f7819 */ /* 0x000fce000001141a */
.L_x_7204:
        /* <DEDUP_REMOVED lines=19> */
[----:B------:R-:W-:Y:S01]  /*59b0*/  ISETP.GT.AND.EX P1, PT, R9, RZ, PT, P1 ;  /* 0x000000ff0900720c */ /* 0x000fe20003f24310 */
[----:B------:R-:W-:-:S12]  /*59c0*/  IMAD.MOV.U32 R15, RZ, RZ, R9 ;  /* 0x000000ffff0f7224 */ /* 0x000fd800078e0009 */
[----:B------:R-:W-:Y:S05]  /*59d0*/  @P1 BRA `(.L_x_7204) ;  /* 0xfffffffc00a81947 */ /* 0x000fea000383ffff */
[----:B------:R-:W-:Y:S05]  /*59e0*/  BSYNC B0 ;  /* 0x0000000000007941 */ /* 0x000fea0003800000 */
.L_x_7203:
[----:B------:R-:W-:Y:S01]  /*59f0*/  ULDC.64 UR4, c[0x0][0x280] ;  /* 0x0000a00000047ab9 */ /* 0x000fe20000000a00 */
[----:B------:R-:W-:Y:S01]  /*5a00*/  IADD3 R2, P0, -R4, R21, RZ ;  /* 0x0000001504027210 */ /* 0x000fe20007f1e1ff */
[----:B----45:R-:W-:Y:S01]  /*5a10*/  IMAD.SHL.U32 R8, R24, 0x8, RZ ;  /* 0x0000000818087824 */ /* 0x030fe200078e00ff */
        /* <DEDUP_REMOVED lines=15> */
[----:B------:R2:W-:Y:S02]  /*5b10*/  ST.E.64 desc[UR36][R8.64], R6 ;  /* 0x0000000608007985 */ /* 0x0005e4000c101b24 */
.L_x_7191:
[----:B------:R-:W-:Y:S05]  /*5b20*/  BSYNC B1 ;  /* 0x0000000000017941 */ /* 0x000fea0003800000 */
.L_x_7190:
[----:B--2---:R-:W2:Y:S01]  /*5b30*/  S2R R3, SR_TID.X ;  /* 0x0000000000037919 */ /* 0x004ea20000002100 */
[----:B------:R-:W-:Y:S01]  /*5b40*/  BSSY B1, `(.L_x_7205) ;  /* 0x00001b4000017945 */ /* 0x000fe20003800000 */
[----:B--2---:R-:W-:-:S05]  /*5b50*/  VIADD R2, R3, 0x80 ;  /* 0x0000008003027836 */ /* 0x004fca0000000000 */
[----:B------:R-:W-:-:S13]  /*5b60*/  ISETP.GE.AND P0, PT, R2, UR38, PT ;  /* 0x0000002602007c0c */ /* 0x000fda000bf06270 */
[----:B------:R-:W-:Y:S05]  /*5b70*/  @P0 BRA `(.L_x_7206) ;  /* 0x0000001800c00947 */ /* 0x000fea0003800000 */
[----:B------:R-:W-:Y:S02]  /*5b80*/  ULDC.64 UR4, c[0x0][0x218] ;  /* 0x0000860000047ab9 */ /* 0x000fe40000000a00 */
[----:B------:R-:W-:-:S04]  /*5b90*/  ISETP.NE.U32.AND P0, PT, RZ, UR4, PT ;  /* 0x00000004ff007c0c */ /* 0x000fc8000bf05070 */
[----:B------:R-:W-:-:S13]  /*5ba0*/  ISETP.NE.AND.EX P0, PT, RZ, UR5, PT, P0 ;  /* 0x00000005ff007c0c */ /* 0x000fda000bf05300 */
[----:B------:R-:W-:Y:S05]  /*5bb0*/  @P0 BRA `(.L_x_7207) ;  /* 0x0000001400640947 */ /* 0x000fea0003800000 */
[----:B------:R-:W2:Y:S01]  /*5bc0*/  LDC.64 R8, c[0x0][0x220] ;  /* 0x00008800ff087b82 */ /* 0x000ea20000000a00 */
[----:B------:R-:W-:Y:S02]  /*5bd0*/  CS2R R20, SRZ ;  /* 0x0000000000147805 */ /* 0x000fe4000001ff00 */
[----:B--2---:R-:W-:-:S04]  /*5be0*/  ISETP.NE.U32.AND P0, PT, R8, RZ, PT ;  /* 0x000000ff0800720c */ /* 0x004fc80003f05070 */
[----:B------:R-:W-:-:S13]  /*5bf0*/  ISETP.NE.AND.EX P0, PT, R9, RZ, PT, P0 ;  /* 0x000000ff0900720c */ /* 0x000fda0003f05300 */
[----:B------:R-:W-:Y:S05]  /*5c00*/  @!P0 BRA `(.L_x_7208) ;  /* 0x00000014005c8947 */ /* 0x000fea0003800000 */
[----:B------:R-:W-:Y:S01]  /*5c10*/  ISETP.GE.U32.AND P0, PT, R8, 0x1, PT ;  /* 0x000000010800780c */ /* 0x000fe20003f06070 */
[----:B------:R-:W-:Y:S02]  /*5c20*/  ULDC.64 UR4, c[0x0][0x230] ;  /* 0x00008c0000047ab9 */ /* 0x000fe40000000a00 */
[----:B-1-3-5:R-:W-:Y:S01]  /*5c30*/  IMAD R5, R23, UR4, RZ ;  /* 0x0000000417057c24 */ /* 0x02afe2000f8e02ff */
[----:B------:R-:W-:-:S03]  /*5c40*/  ISETP.GE.AND.EX P0, PT, R9, RZ, PT, P0 ;  /* 0x000000ff0900720c */ /* 0x000fc60003f06300 */
[----:B------:R-:W-:-:S10]  /*5c50*/  IMAD R29, R22, UR5, R5 ;  /* 0x00000005161d7c24 */ /* 0x000fd4000f8e0205 */
[----:B------:R-:W-:Y:S05]  /*5c60*/  @!P0 BRA `(.L_x_7208) ;  /* 0x0000001400448947 */ /* 0x000fea0003800000 */
[----:B------:R-:W-:Y:S01]  /*5c70*/  IADD3 R0, P1, R8, -0x1, RZ ;  /* 0xffffffff08007810 */ /* 0x000fe20007f3e0ff */
[----:B------:R-:W1:Y:S01]  /*5c80*/  LDC.64 R14, c[0x0][0x278] ;  /* 0x00009e00ff0e7b82 */ /* 0x000e620000000a00 */
[----:B------:R-:W-:Y:S01]  /*5c90*/  IMAD.WIDE.U32 R12, R22, UR4, RZ ;  /* 0x00000004160c7c25 */ /* 0x000fe2000f8e00ff */
[----:B------:R-:W-:Y:S02]  /*5ca0*/  LOP3.LUT R7, R8, 0x3, RZ, 0xc0, !PT ;  /* 0x0000000308077812 */ /* 0x000fe400078ec0ff */
[----:B------:R-:W-:Y:S02]  /*5cb0*/  CS2R R20, SRZ ;  /* 0x0000000000147805 */ /* 0x000fe4000001ff00 */
[----:B------:R-:W-:Y:S01]  /*5cc0*/  ISETP.GE.U32.AND P0, PT, R0, 0x3, PT ;  /* 0x000000030000780c */ /* 0x000fe20003f06070 */
[----:B------:R-:W-:Y:S01]  /*5cd0*/  IMAD.MOV.U32 R5, RZ, RZ, RZ ;  /* 0x000000ffff057224 */ /* 0x000fe200078e00ff */
[----:B------:R-:W-:Y:S01]  /*5ce0*/  IADD3.X R0, R9, -0x1, RZ, P1, !PT ;  /* 0xffffffff09007810 */ /* 0x000fe20000ffe4ff */
[----:B0-----:R-:W-:-:S03]  /*5cf0*/  IMAD.IADD R11, R13, 0x1, R29 ;  /* 0x000000010d0b7824 */ /* 0x001fc600078e021d */
[----:B------:R-:W-:Y:S01]  /*5d00*/  ISETP.GE.U32.AND.EX P0, PT, R0, RZ, PT, P0 ;  /* 0x000000ff0000720c */ /* 0x000fe20003f06100 */
[----:B------:R-:W-:-:S12]  /*5d10*/  IMAD.MOV.U32 R0, RZ, RZ, RZ ;  /* 0x000000ffff007224 */ /* 0x000fd800078e00ff */
[----:B------:R-:W-:Y:S05]  /*5d20*/  @!P0 BRA `(.L_x_7209) ;  /* 0x0000001000548947 */ /* 0x000fea0003800000 */
[----:B------:R-:W-:Y:S01]  /*5d30*/  IADD3 R4, P0, -R7, R8, RZ ;  /* 0x0000000807047210 */ /* 0x000fe20007f1e1ff */
[----:B------:R-:W-:Y:S01]  /*5d40*/  ULDC.64 UR4, c[0x0][0x228] ;  /* 0x00008a0000047ab9 */ /* 0x000fe20000000a00 */
[----:B------:R-:W-:Y:S01]  /*5d50*/  IMAD.IADD R29, R29, 0x1, R13 ;  /* 0x000000011d1d7824 */ /* 0x000fe200078e020d */
[----:B------:R-:W-:Y:S01]  /*5d60*/  LEA R28, P1, R12, UR4, 0x3 ;  /* 0x000000040c1c7c11 */ /* 0x000fe2000f8218ff */
[----:B------:R-:W-:Y:S01]  /*5d70*/  BSSY B0, `(.L_x_7209) ;  /* 0x0000110000007945 */ /* 0x000fe20003800000 */
[----:B------:R-:W-:Y:S01]  /*5d80*/  IADD3.X R6, R9, -0x1, RZ, P0, !PT ;  /* 0xffffffff09067810 */ /* 0x000fe200007fe4ff */
[----:B-1----:R-:W-:Y:S01]  /*5d90*/  IMAD.WIDE.U32 R8, R14, 0x8, RZ ;  /* 0x000000080e087825 */ /* 0x002fe200078e00ff */
[----:B------:R-:W-:Y:S02]  /*5da0*/  ISETP.GT.U32.AND P0, PT, R4, RZ, PT ;  /* 0x000000ff0400720c */ /* 0x000fe40003f04070 */
[----:B------:R-:W-:Y:S01]  /*5db0*/  SHF.L.U32 R35, R15, 0x3, RZ ;  /* 0x000000030f237819 */ /* 0x000fe200000006ff */
[----:B------:R-:W-:Y:S01]  /*5dc0*/  IMAD.MOV.U32 R0, RZ, RZ, RZ ;  /* 0x000000ffff007224 */ /* 0x000fe200078e00ff */
[----:B------:R-:W-:Y:S01]  /*5dd0*/  ISETP.GT.AND.EX P0, PT, R6, RZ, PT, P0 ;  /* 0x000000ff0600720c */ /* 0x000fe20003f04300 */
[----:B------:R-:W-:Y:S01]  /*5de0*/  IMAD.MOV.U32 R5, RZ, RZ, RZ ;  /* 0x000000ffff057224 */ /* 0x000fe200078e00ff */
[----:B------:R-:W-:Y:S01]  /*5df0*/  LEA.HI.X R29, R12, UR5, R29, 0x3, P1 ;  /* 0x000000050c1d7c11 */ /* 0x000fe200088f1c1d */
        /* <DEDUP_REMOVED lines=8> */
.L_x_7212:
[----:B------:R-:W-:Y:S01]  /*5e80*/  IMAD.U32 R34, R0, 0x8, R1 ;  /* 0x0000000800227824 */ /* 0x000fe200078e0001 */
[----:B------:R0:W2:Y:S04]  /*5e90*/  LD.E.64 R26, desc[UR36][R28.64] ;  /* 0x000000241c1a7980 */ /* 0x0000a8000c101b00 */
[----:B----4-:R-:W2:Y:S04]  /*5ea0*/  LDL.64 R24, [R34+0x20] ;  /* 0x0000200022187983 */ /* 0x010ea80000100a00 */
[----:B------:R-:W3:Y:S01]  /*5eb0*/  LDL.64 R30, [R34+0x28] ;  /* 0x00002800221e7983 */ /* 0x000ee20000100a00 */
[----:B0-----:R-:W-:-:S05]  /*5ec0*/  IADD3 R28, P1, R28, R8, RZ ;  /* 0x000000081c1c7210 */ /* 0x001fca0007f3e0ff */
[----:B------:R-:W-:-:S05]  /*5ed0*/  IMAD.X R29, R29, 0x1, R35, P1 ;  /* 0x000000011d1d7824 */ /* 0x000fca00008e0623 */
[----:B------:R0:W3:Y:S01]  /*5ee0*/  LD.E.64 R32, desc[UR36][R28.64] ;  /* 0x000000241c207980 */ /* 0x0000e2000c101b00 */
[-C--:B--2---:R-:W-:Y:S02]  /*5ef0*/  IMAD R27, R27, R24.reuse, RZ ;  /* 0x000000181b1b7224 */ /* 0x084fe400078e02ff */
[----:B------:R-:W-:Y:S01]  /*5f00*/  IMAD.WIDE.U32 R20, R26, R24, R20 ;  /* 0x000000181a147225 */ /* 0x000fe200078e0014 */
[----:B------:R-:W-:-:S03]  /*5f10*/  IADD3 R24, P1, R28, R8, RZ ;  /* 0x000000081c187210 */ /* 0x000fc60007f3e0ff */
[----:B------:R-:W-:Y:S02]  /*5f20*/  IMAD R27, R26, R25, R27 ;  /* 0x000000191a1b7224 */ /* 0x000fe400078e021b */
[----:B------:R-:W-:Y:S02]  /*5f30*/  IMAD.X R25, R29, 0x1, R35, P1 ;  /* 0x000000011d197824 */ /* 0x000fe400008e0623 */
[----:B------:R-:W-:Y:S01]  /*5f40*/  IMAD.IADD R21, R21, 0x1, R27 ;  /* 0x0000000115157824 */ /* 0x000fe200078e021b */
[----:B0-----:R-:W-:Y:S01]  /*5f50*/  IADD3 R28, P1, R24, R8, RZ ;  /* 0x00000008181c7210 */ /* 0x001fe20007f3e0ff */
[-C--:B---3--:R-:W-:Y:S02]  /*5f60*/  IMAD R27, R33, R30.reuse, RZ ;  /* 0x0000001e211b7224 */ /* 0x088fe400078e02ff */
[----:B------:R-:W-:-:S04]  /*5f70*/  IMAD.WIDE.U32 R20, R32, R30, R20 ;  /* 0x0000001e20147225 */ /* 0x000fc800078e0014 */
[----:B------:R-:W-:Y:S02]  /*5f80*/  IMAD R29, R32, R31, R27 ;  /* 0x0000001f201d7224 */ /* 0x000fe400078e021b */
[----:B------:R-:W2:Y:S02]  /*5f90*/  LDL.64 R26, [R34+0x30] ;  /* 0x00003000221a7983 */ /* 0x000ea40000100a00 */
[----:B------:R-:W-:Y:S02]  /*5fa0*/  IMAD.IADD R21, R21, 0x1, R29 ;  /* 0x0000000115157824 */ /* 0x000fe400078e021d */
[----:B------:R0:W2:Y:S01]  /*5fb0*/  LD.E.64 R30, desc[UR36][R24.64] ;  /* 0x00000024181e7980 */ /* 0x0000a2000c101b00 */
[----:B------:R-:W-:-:S03]  /*5fc0*/  IMAD.X R29, R25, 0x1, R35, P1 ;  /* 0x00000001191d7824 */ /* 0x000fc600008e0623 */
[----:B------:R-:W3:Y:S04]  /*5fd0*/  LDL.64 R32, [R34+0x38] ;  /* 0x0000380022207983 */ /* 0x000ee80000100a00 */
[----:B------:R-:W3:Y:S01]  /*5fe0*/  LD.E.64 R36, desc[UR36][R28.64] ;  /* 0x000000241c247980 */ /* 0x000ee2000c101b00 */
[----:B0-----:R-:W-:-:S05]  /*5ff0*/  IADD3 R24, P1, R28, R8, RZ ;  /* 0x000000081c187210 */ /* 0x001fca0007f3e0ff */
[----:B------:R-:W-:-:S05]  /*6000*/  IMAD.X R25, R29, 0x1, R35, P1 ;  /* 0x000000011d197824 */ /* 0x000fca00008e0623 */
[----:B------:R0:W4:Y:S01]  /*6010*/  LD.E.64 R28, desc[UR36][R24.64] ;  /* 0x00000024181c7980 */ /* 0x000122000c101b00 */
        /* <DEDUP_REMOVED lines=12> */
[----:B------:R-:W2:Y:S01]  /*60e0*/  LD.E.64 R36, desc[UR36][R30.64] ;  /* 0x000000241e247980 */ /* 0x000ea2000c101b00 */
[----:B0-----:R-:W-:-:S05]  /*60f0*/  IADD3 R24, P1, R30, R8, RZ ;  /* 0x000000081e187210 */ /* 0x001fca0007f3e0ff */
[----:B------:R-:W-:-:S05]  /*6100*/  IMAD.X R25, R31, 0x1, R35, P1 ;  /* 0x000000011f197824 */ /* 0x000fca00008e0623 */
[----:B------:R0:W3:Y:S01]  /*6110*/  LD.E.64 R30, desc[UR36][R24.64] ;  /* 0x00000024181e7980 */ /* 0x0000e2000c101b00 */
[-C--:B----4-:R-:W-:Y:S02]  /*6120*/  IMAD R29, R29, R26.reuse, RZ ;  /* 0x0000001a1d1d7224 */ /* 0x090fe400078e02ff */
[----:B------:R-:W-:-:S04]  /*6130*/  IMAD.WIDE.U32 R20, R28, R26, R20 ;  /* 0x0000001a1c147225 */ /* 0x000fc800078e0014 */
[----:B------:R-:W-:-:S05]  /*6140*/  IMAD R27, R28, R27, R29 ;  /* 0x0000001b1c1b7224 */ /* 0x000fca00078e021d */
[----:B------:R-:W-:Y:S01]  /*6150*/  IADD3 R21, R21, R27, RZ ;  /* 0x0000001b15157210 */ /* 0x000fe20007ffe0ff */
[----:B--2---:R-:W-:Y:S01]  /*6160*/  IMAD R29, R37, R32, RZ ;  /* 0x00000020251d7224 */ /* 0x004fe200078e02ff */
[----:B------:R-:W-:Y:S01]  /*6170*/  IADD3 R28, P1, R24, R8, RZ ;  /* 0x00000008181c7210 */ /* 0x000fe20007f3e0ff */
[----:B------:R-:W3:Y:S02]  /*6180*/  LDL.64 R26, [R34+0x50] ;  /* 0x00005000221a7983 */ /* 0x000ee40000100a00 */
[C---:B------:R-:W-:Y:S02]  /*6190*/  IMAD R29, R36.reuse, R33, R29 ;  /* 0x00000021241d7224 */ /* 0x040fe400078e021d */
[----:B------:R-:W-:Y:S02]  /*61a0*/  IMAD.WIDE.U32 R20, R36, R32, R20 ;  /* 0x0000002024147225 */ /* 0x000fe400078e0014 */
[----:B------:R-:W2:Y:S02]  /*61b0*/  LDL.64 R32, [R34+0x58] ;  /* 0x0000580022207983 */ /* 0x000ea40000100a00 */
[----:B------:R-:W-:-:S02]  /*61c0*/  IMAD.IADD R21, R21, 0x1, R29 ;  /* 0x0000000115157824 */ /* 0x000fc400078e021d */
[----:B------:R-:W-:-:S05]  /*61d0*/  IMAD.X R29, R25, 0x1, R35, P1 ;  /* 0x00000001191d7824 */ /* 0x000fca00008e0623 */
[----:B------:R-:W2:Y:S01]  /*61e0*/  LD.E.64 R36, desc[UR36][R28.64] ;  /* 0x000000241c247980 */ /* 0x000ea2000c101b00 */
[----:B0-----:R-:W-:-:S05]  /*61f0*/  IADD3 R24, P1, R28, R8, RZ ;  /* 0x000000081c187210 */ /* 0x001fca0007f3e0ff */
[----:B------:R-:W-:-:S05]  /*6200*/  IMAD.X R25, R29, 0x1, R35, P1 ;  /* 0x000000011d197824 */ /* 0x000fca00008e0623 */
[----:B------:R0:W4:Y:S01]  /*6210*/  LD.E.64 R28, desc[UR36][R24.64] ;  /* 0x00000024181c7980 */ /* 0x000122000c101b00 */
        /* <DEDUP_REMOVED lines=41> */
[----:B------:R-:W2:Y:S03]  /*64b0*/  LDL.64 R32, [R34+0x88] ;  /* 0x0000880022207983 */ /* 0x000ea60000100a00 */
[----:B------:R-:W-:Y:S01]  /*64c0*/  IADD3 R21, R21, R31, RZ ;  /* 0x0000001f15157210 */ /* 0x000fe20007ffe0ff */
[----:B------:R-:W-:-:S05]  /*64d0*/  IMAD.X R31, R25, 0x1, R35, P1 ;  /* 0x00000001191f7824 */ /* 0x000fca00008e0623 */
[----:B------:R-:W2:Y:S01]  /*64e0*/  LD.E.64 R36, desc[UR36][R30.64] ;  /* 0x000000241e247980 */ /* 0x000ea2000c101b00 */
        /* <DEDUP_REMOVED lines=12> */
[----:B------:R-:W3:Y:S04]  /*65b0*/  LD.E.64 R32, desc[UR36][R24.64] ;  /* 0x0000002418207980 */ /* 0x000ee8000c101b00 */
[----:B------:R-:W2:Y:S04]  /*65c0*/  LD.E.64 R36, desc[UR36][R26.64] ;  /* 0x000000241a247980 */ /* 0x000ea8000c101b00 */
        /* <DEDUP_REMOVED lines=15> */
[----:B------:R-:W-:-:S04]  /*66c0*/  IMAD R29, R36, R25, R29 ;  /* 0x00000019241d7224 */ /* 0x000fc800078e021d */
[----:B------:R-:W-:Y:S02]  /*66d0*/  IMAD.IADD R21, R21, 0x1, R29 ;  /* 0x0000000115157824 */ /* 0x000fe400078e021d */
[----:B------:R-:W-:Y:S01]  /*66e0*/  IMAD.X R29, R27, 0x1, R35, P2 ;  /* 0x000000011b1d7824 */ /* 0x000fe200010e0623 */
[----:B------:R-:W-:Y:S06]  /*66f0*/  @P1 BRA `(.L_x_7212) ;  /* 0xfffffff400e01947 */ /* 0x000fec000383ffff */
[----:B------:R-:W-:Y:S05]  /*6700*/  BSYNC B2 ;  /* 0x0000000000027941 */ /* 0x000fea0003800000 */
.L_x_7211:
[----:B------:R-:W-:Y:S01]  /*6710*/  ISETP.GT.U32.AND P1, PT, R4, 0x4, PT ;  /* 0x000000040400780c */ /* 0x000fe20003f24070 */
[----:B------:R-:W-:Y:S03]  /*6720*/  BSSY B2, `(.L_x_7213) ;  /* 0x0000049000027945 */ /* 0x000fe60003800000 */
[----:B------:R-:W-:-:S13]  /*6730*/  ISETP.GT.AND.EX P1, PT, R6, RZ, PT, P1 ;  /* 0x000000ff0600720c */ /* 0x000fda0003f24310 */
[----:B------:R-:W-:Y:S05]  /*6740*/  @!P1 BRA `(.L_x_7214) ;  /* 0x0000000400189947 */ /* 0x000fea0003800000 */
[----:B------:R-:W-:Y:S01]  /*6750*/  IMAD.U32 R34, R0, 0x8, R1 ;  /* 0x0000000800227824 */ /* 0x000fe200078e0001 */
[----:B------:R-:W-:Y:S01]  /*6760*/  IADD3 R26, P0, R28, R8, RZ ;  /* 0x000000081c1a7210 */ /* 0x000fe20007f1e0ff */
[----:B------:R-:W2:Y:S04]  /*6770*/  LD.E.64 R30, desc[UR36][R28.64] ;  /* 0x000000241c1e7980 */ /* 0x000ea8000c101b00 */
[----:B----4-:R-:W2:Y:S01]  /*6780*/  LDL.64 R24, [R34+0x20] ;  /* 0x0000200022187983 */ /* 0x010ea20000100a00 */
[----:B------:R-:W-:-:S05]  /*6790*/  IMAD.X R27, R29, 0x1, R35, P0 ;  /* 0x000000011d1b7824 */ /* 0x000fca00000e0623 */
[----:B------:R-:W3:Y:S04]  /*67a0*/  LD.E.64 R32, desc[UR36][R26.64] ;  /* 0x000000241a207980 */ /* 0x000ee8000c101b00 */
        /* <DEDUP_REMOVED lines=12> */
[----:B------:R0:W2:Y:S03]  /*6870*/  LD.E.64 R30, desc[UR36][R24.64] ;  /* 0x00000024181e7980 */ /* 0x0000a6000c101b00 */
[----:B------:R-:W-:Y:S01]  /*6880*/  IADD3 R21, R21, R29, RZ ;  /* 0x0000001d15157210 */ /* 0x000fe20007ffe0ff */
[----:B------:R-:W-:Y:S01]  /*6890*/  IMAD.X R29, R25, 0x1, R35, P0 ;  /* 0x00000001191d7824 */ /* 0x000fe200000e0623 */
        /* <DEDUP_REMOVED lines=19> */
[----:B------:R-:W-:Y:S02]  /*69d0*/  IMAD.X R25, R31, 0x1, R35, P0 ;  /* 0x000000011f197824 */ /* 0x000fe400000e0623 */
        /* <DEDUP_REMOVED lines=9> */
[----:B------:R-:W3:Y:S01]  /*6a70*/  LD.E.64 R32, desc[UR36][R24.64] ;  /* 0x0000002418207980 */ /* 0x000ee2000c101b00 */
[----:B------:R-:W-:-:S05]  /*6a80*/  IMAD.X R27, R25, 0x1, R35, P0 ;  /* 0x00000001191b7824 */ /* 0x000fca00000e0623 */
[----:B------:R-:W2:Y:S04]  /*6a90*/  LD.E.64 R36, desc[UR36][R26.64] ;  /* 0x000000241a247980 */ /* 0x000ea8000c101b00 */
        /* <DEDUP_REMOVED lines=17> */
.L_x_7214:
[----:B------:R-:W-:Y:S05]  /*6bb0*/  BSYNC B2 ;  /* 0x0000000000027941 */ /* 0x000fea0003800000 */
.L_x_7213:
[----:B------:R-:W-:-:S04]  /*6bc0*/  ISETP.NE.U32.AND P1, PT, R4, RZ, PT ;  /* 0x000000ff0400720c */ /* 0x000fc80003f25070 */
[----:B------:R-:W-:-:S13]  /*6bd0*/  ISETP.NE.OR.EX P0, PT, R6, RZ, P0, P1 ;  /* 0x000000ff0600720c */ /* 0x000fda0000705710 */
[----:B------:R-:W-:Y:S05]  /*6be0*/  @!P0 BRA `(.L_x_7215) ;  /* 0x0000000000a08947 */ /* 0x000fea0003800000 */
.L_x_7210:
[----:B------:R-:W-:Y:S01]  /*6bf0*/  LEA R34, R0, R1, 0x3 ;  /* 0x0000000100227211 */ /* 0x000fe200078e18ff */
[----:B----4-:R0:W2:Y:S04]  /*6c00*/  LD.E.64 R24, desc[UR36][R28.64] ;  /* 0x000000241c187980 */ /* 0x0100a8000c101b00 */
[----:B------:R-:W2:Y:S04]  /*6c10*/  LDL.64 R26, [R34+0x20] ;  /* 0x00002000221a7983 */ /* 0x000ea80000100a00 */
[----:B------:R-:W3:Y:S01]  /*6c20*/  LDL.64 R32, [R34+0x28] ;  /* 0x0000280022207983 */ /* 0x000ee20000100a00 */
[----:B0-----:R-:W-:-:S05]  /*6c30*/  IADD3 R28, P0, R28, R8, RZ ;  /* 0x000000081c1c7210 */ /* 0x001fca0007f1e0ff */
[----:B------:R-:W-:-:S05]  /*6c40*/  IMAD.X R29, R29, 0x1, R35, P0 ;  /* 0x000000011d1d7824 */ /* 0x000fca00000e0623 */
[----:B------:R-:W3:Y:S01]  /*6c50*/  LD.E.64 R30, desc[UR36][R28.64] ;  /* 0x000000241c1e7980 */ /* 0x000ee2000c101b00 */
        /* <DEDUP_REMOVED lines=11> */
[----:B------:R-:W2:Y:S01]  /*6d10*/  LD.E.64 R32, desc[UR36][R24.64] ;  /* 0x0000002418207980 */ /* 0x000ea2000c101b00 */
[----:B------:R-:W-:-:S05]  /*6d20*/  IMAD.X R27, R25, 0x1, R35, P0 ;  /* 0x00000001191b7824 */ /* 0x000fca00000e0623 */
[----:B------:R-:W3:Y:S04]  /*6d30*/  LD.E.64 R36, desc[UR36][R26.64] ;  /* 0x000000241a247980 */ /* 0x000ee8000c101b00 */
        /* <DEDUP_REMOVED lines=17> */
[----:B------:R-:W-:Y:S01]  /*6e50*/  IMAD.X R29, R27, 0x1, R35, P2 ;  /* 0x000000011b1d7824 */ /* 0x000fe200010e0623 */
[----:B------:R-:W-:Y:S06]  /*6e60*/  @P0 BRA `(.L_x_7210) ;  /* 0xfffffffc00600947 */ /* 0x000fec000383ffff */
.L_x_7215:
[----:B------:R-:W-:Y:S05]  /*6e70*/  BSYNC B0 ;  /* 0x0000000000007941 */ /* 0x000fea0003800000 */
.L_x_7209:
[----:B------:R-:W-:-:S04]  /*6e80*/  ISETP.NE.U32.AND P0, PT, R7, RZ, PT ;  /* 0x000000ff0700720c */ /* 0x000fc80003f05070 */
[----:B------:R-:W-:-:S13]  /*6e90*/  ISETP.NE.AND.EX P0, PT, RZ, RZ, PT, P0 ;  /* 0x000000ffff00720c */ /* 0x000fda0003f05300 */
[----:B------:R-:W-:Y:S05]  /*6ea0*/  @!P0 BRA `(.L_x_7208) ;  /* 0x0000000000b48947 */ /* 0x000fea0003800000 */
[-C--:B-1----:R-:W-:Y:S01]  /*6eb0*/  IMAD R5, R5, R14.reuse, RZ ;  /* 0x0000000e05057224 */ /* 0x082fe200078e02ff */
[----:B------:R-:W-:Y:S01]  /*6ec0*/  ULDC.64 UR4, c[0x0][0x228] ;  /* 0x00008a0000047ab9 */ /* 0x000fe20000000a00 */
[----:B------:R-:W-:Y:S02]  /*6ed0*/  IMAD.MOV.U32 R10, RZ, RZ, R12 ;  /* 0x000000ffff0a7224 */ /* 0x000fe400078e000c */
[C---:B------:R-:W-:Y:S02]  /*6ee0*/  IMAD R5, R0.reuse, R15, R5 ;  /* 0x0000000f00057224 */ /* 0x040fe400078e0205 */
[----:B------:R-:W-:-:S04]  /*6ef0*/  IMAD.WIDE.U32 R8, R0, R14, R10 ;  /* 0x0000000e00087225 */ /* 0x000fc800078e000a */
[----:B------:R-:W-:Y:S01]  /*6f00*/  IMAD.IADD R9, R9, 0x1, R5 ;  /* 0x0000000109097824 */ /* 0x000fe200078e0205 */
[----:B----4-:R-:W-:Y:S01]  /*6f10*/  LEA R24, P0, R8, UR4, 0x3 ;  /* 0x0000000408187c11 */ /* 0x010fe2000f8018ff */
[----:B------:R-:W-:-:S03]  /*6f20*/  IMAD.U32 R4, R0, 0x8, R1 ;  /* 0x0000000800047824 */ /* 0x000fc600078e0001 */
[----:B------:R-:W-:Y:S02]  /*6f30*/  LEA.HI.X R25, R8, UR5, R9, 0x3, P0 ;  /* 0x0000000508197c11 */ /* 0x000fe400080f1c09 */
[----:B------:R-:W2:Y:S04]  /*6f40*/  LDL.64 R8, [R4+0x20] ;  /* 0x0000200004087983 */ /* 0x000ea80000100a00 */
[----:B------:R-:W2:Y:S01]  /*6f50*/  LD.E.64 R24, desc[UR36][R24.64] ;  /* 0x0000002418187980 */ /* 0x000ea2000c101b00 */
        /* <DEDUP_REMOVED lines=14> */
[----:B------:R-:W2:Y:S01]  /*7040*/  LD.E.64 R8, desc[UR36][R12.64] ;  /* 0x000000240c087980 */ /* 0x000ea2000c101b00 */
[----:B------:R-:W-:-:S04]  /*7050*/  ISETP.NE.U32.AND P0, PT, R7, 0x2, PT ;  /* 0x000000020700780c */ /* 0x000fc80003f05070 */
[----:B------:R-:W-:Y:S01]  /*7060*/  ISETP.NE.AND.EX P0, PT, RZ, RZ, PT, P0 ;  /* 0x000000ffff00720c */ /* 0x000fe20003f05300 */
[-C--:B--2---:R-:W-:Y:S02]  /*7070*/  IMAD R5, R9, R10.reuse, RZ ;  /* 0x0000000a09057224 */ /* 0x084fe400078e02ff */
[----:B------:R-:W-:-:S04]  /*7080*/  IMAD.WIDE.U32 R20, R8, R10, R20 ;  /* 0x0000000a08147225 */ /* 0x000fc800078e0014 */
[----:B------:R-:W-:-:S05]  /*7090*/  IMAD R5, R8, R11, R5 ;  /* 0x0000000b08057224 */ /* 0x000fca00078e0205 */
[----:B------:R-:W-:Y:S01]  /*70a0*/  IADD3 R21, R21, R5, RZ ;  /* 0x0000000515157210 */ /* 0x000fe20007ffe0ff */
[----:B------:R-:W-:Y:S06]  /*70b0*/  @!P0 BRA `(.L_x_7208) ;  /* 0x0000000000308947 */ /* 0x000fec0003800000 */
[C---:B------:R-:W-:Y:S01]  /*70c0*/  LEA R6, P0, R14.reuse, R12, 0x3 ;  /* 0x0000000c0e067211 */ /* 0x040fe200078018ff */
[----:B------:R-:W2:Y:S03]  /*70d0*/  LDL.64 R4, [R4+0x30] ;  /* 0x0000300004047983 */ /* 0x000ea60000100a00 */
[----:B------:R-:W-:-:S06]  /*70e0*/  LEA.HI.X R7, R14, R13, R15, 0x3, P0 ;  /* 0x0000000d0e077211 */ /* 0x000fcc00000f1c0f */
[----:B------:R-:W2:Y:S02]  /*70f0*/  LD.E.64 R6, desc[UR36][R6.64] ;  /* 0x0000002406067980 */ /* 0x000ea4000c101b00 */
[-C--:B--2---:R-:W-:Y:S02]  /*7100*/  IMAD R9, R7, R4.reuse, RZ ;  /* 0x0000000407097224 */ /* 0x084fe400078e02ff */
[----:B------:R-:W-:-:S04]  /*7110*/  IMAD.WIDE.U32 R20, R6, R4, R20 ;  /* 0x0000000406147225 */ /* 0x000fc800078e0014 */
[----:B------:R-:W-:-:S04]  /*7120*/  IMAD R9, R6, R5, R9 ;  /* 0x0000000506097224 */ /* 0x000fc800078e0209 */
[----:B------:R-:W-:Y:S01]  /*7130*/  IMAD.IADD R21, R21, 0x1, R9 ;  /* 0x0000000115157824 */ /* 0x000fe200078e0209 */
[----:B------:R-:W-:Y:S06]  /*7140*/  BRA `(.L_x_7208) ;  /* 0x00000000000c7947 */ /* 0x000fec0003800000 */
.L_x_7207:
[----:B-1---5:R-:W-:-:S04]  /*7150*/  LEA R20, P0, R22, UR4, 0x3 ;  /* 0x0000000416147c11 */ /* 0x022fc8000f8018ff */
[----:B------:R-:W-:-:S06]  /*7160*/  LEA.HI.X R21, R22, UR5, R23, 0x3, P0 ;  /* 0x0000000516157c11 */ /* 0x000fcc00080f1c17 */
[----:B------:R-:W5:Y:S03]  /*7170*/  LD.E.64 R20, desc[UR36][R20.64] ;  /* 0x0000002414147980 */ /* 0x000f66000c101b00 */
.L_x_7208:
[----:B-1-3--:R-:W1:Y:S01]  /*7180*/  LDC.64 R4, c[0x0][0x288] ;  /* 0x0000a200ff047b82 */ /* 0x00ae620000000a00 */
[----:B------:R-:W-:Y:S02]  /*7190*/  ULDC.64 UR4, c[0x0][0x280] ;  /* 0x0000a00000047ab9 */ /* 0x000fe40000000a00 */
[----:B------:R-:W-:Y:S02]  /*71a0*/  IMAD.U32 R12, RZ, RZ, UR4 ;  /* 0x00000004ff0c7e24 */ /* 0x000fe4000f8e00ff */
[----:B------:R-:W-:Y:S02]  /*71b0*/  IMAD.U32 R0, RZ, RZ, UR5 ;  /* 0x00000005ff007e24 */ /* 0x000fe4000f8e00ff */
[C---:B-1----:R-:W-:Y:S01]  /*71c0*/  IMAD.SHL.U32 R6, R4.reuse, 0x8, RZ ;  /* 0x0000000804067824 */ /* 0x042fe200078e00ff */
[----:B------:R-:W-:-:S04]  /*71d0*/  SHF.L.U64.HI R5, R4, 0x3, R5 ;  /* 0x0000000304057819 */ /* 0x000fc80000010205 */
[C---:B------:R-:W-:Y:S02]  /*71e0*/  ISETP.GE.U32.AND P0, PT, R6.reuse, 0x1, PT ;  /* 0x000000010600780c */ /* 0x040fe40003f06070 */
[--C-:B------:R-:W-:Y:S02]  /*71f0*/  SHF.R.S64 R15, R6, 0x3, R5.reuse ;  /* 0x00000003060f7819 */ /* 0x100fe40000001005 */
[----:B------:R-:W-:Y:S02]  /*7200*/  ISETP.GE.AND.EX P0, PT, R5, RZ, PT, P0 ;  /* 0x000000ff0500720c */ /* 0x000fe40003f06300 */
[----:B------:R-:W-:-:S11]  /*7210*/  SHF.R.S32.HI R14, RZ, 0x3, R5 ;  /* 0x00000003ff0e7819 */ /* 0x000fd60000011405 */
[----:B------:R-:W-:Y:S05]  /*7220*/  @!P0 BRA `(.L_x_7216) ;  /* 0x0000000000608947 */ /* 0x000fea0003800000 */
[----:B------:R-:W-:Y:S01]  /*7230*/  BSSY B0, `(.L_x_7216) ;  /* 0x0000017000007945 */ /* 0x000fe20003800000 */
[----:B------:R-:W-:Y:S02]  /*7240*/  IMAD.U32 R12, RZ, RZ, UR4 ;  /* 0x00000004ff0c7e24 */ /* 0x000fe4000f8e00ff */
[----:B------:R-:W-:Y:S02]  /*7250*/  IMAD.U32 R0, RZ, RZ, UR5 ;  /* 0x00000005ff007e24 */ /* 0x000fe4000f8e00ff */
[----:B0-----:R-:W-:Y:S02]  /*7260*/  IMAD.MOV.U32 R11, RZ, RZ, R15 ;  /* 0x000000ffff0b7224 */ /* 0x001fe400078e000f */
[----:B------:R-:W-:-:S07]  /*7270*/  IMAD.MOV.U32 R10, RZ, RZ, R14 ;  /* 0x000000ffff0a7224 */ /* 0x000fce00078e000e */
.L_x_7217:
[--C-:B------:R-:W-:Y:S02]  /*7280*/  SHF.R.U64 R9, R11, 0x1, R10.reuse ;  /* 0x000000010b097819 */ /* 0x100fe4000000120a */
[----:B------:R-:W-:Y:S02]  /*7290*/  SHF.R.U32.HI R8, RZ, 0x1, R10 ;  /* 0x00000001ff087819 */ /* 0x000fe4000001160a */
[----:B------:R-:W-:-:S04]  /*72a0*/  LEA R6, P1, R9, R12, 0x3 ;  /* 0x0000000c09067211 */ /* 0x000fc800078218ff */
[----:B------:R-:W-:-:S05]  /*72b0*/  LEA.HI.X R7, R9, R0, R8, 0x3, P1 ;  /* 0x0000000009077211 */ /* 0x000fca00008f1c08 */
[----:B------:R-:W2:Y:S02]  /*72c0*/  LD.E.64 R4, desc[UR36][R6.64] ;  /* 0x0000002406047980 */ /* 0x000ea4000c101b00 */
[----:B--2--5:R-:W-:-:S04]  /*72d0*/  ISETP.GE.U32.AND P1, PT, R4, R20, PT ;  /* 0x000000140400720c */ /* 0x024fc80003f26070 */
[----:B------:R-:W-:-:S13]  /*72e0*/  ISETP.GE.AND.EX P1, PT, R5, R21, PT, P1 ;  /* 0x000000150500720c */ /* 0x000fda0003f26310 */
[----:B------:R-:W-:Y:S02]  /*72f0*/  @!P1 LOP3.LUT R4, RZ, R9, RZ, 0x33, !PT ;  /* 0x00000009ff049212 */ /* 0x000fe400078e33ff */
[----:B------:R-:W-:Y:S02]  /*7300*/  @!P1 LOP3.LUT R5, RZ, R8, RZ, 0x33, !PT ;  /* 0x00000008ff059212 */ /* 0x000fe400078e33ff */
[----:B------:R-:W-:Y:S02]  /*7310*/  @!P1 IADD3 R9, P2, R11, R4, RZ ;  /* 0x000000040b099210 */ /* 0x000fe40007f5e0ff */
[----:B------:R-:W-:-:S03]  /*7320*/  @!P1 IADD3 R12, P3, R6, 0x8, RZ ;  /* 0x00000008060c9810 */ /* 0x000fc60007f7e0ff */
[----:B------:R-:W-:Y:S01]  /*7330*/  @!P1 IMAD.X R8, R10, 0x1, R5, P2 ;  /* 0x000000010a089824 */ /* 0x000fe200010e0605 */
[----:B------:R-:W-:Y:S01]  /*7340*/  ISETP.GT.U32.AND P2, PT, R9, RZ, PT ;  /* 0x000000ff0900720c */ /* 0x000fe20003f44070 */
[----:B------:R-:W-:Y:S02]  /*7350*/  @!P1 IMAD.X R0, RZ, RZ, R7, P3 ;  /* 0x000000ffff009224 */ /* 0x000fe400018e0607 */
[----:B------:R-:W-:Y:S01]  /*7360*/  IMAD.MOV.U32 R11, RZ, RZ, R9 ;  /* 0x000000ffff0b7224 */ /* 0x000fe200078e0009 */
[----:B------:R-:W-:Y:S01]  /*7370*/  ISETP.GT.AND.EX P2, PT, R8, RZ, PT, P2 ;  /* 0x000000ff0800720c */ /* 0x000fe20003f44320 */
[----:B------:R-:W-:-:S12]  /*7380*/  IMAD.MOV.U32 R10, RZ, RZ, R8 ;  /* 0x000000ffff0a7224 */ /* 0x000fd800078e0008 */
[----:B------:R-:W-:Y:S05]  /*7390*/  @P2 BRA `(.L_x_7217) ;  /* 0xfffffffc00b82947 */ /* 0x000fea000383ffff */
[----:B------:R-:W-:Y:S05]  /*73a0*/  BSYNC B0 ;  /* 0x0000000000007941 */ /* 0x000fea0003800000 */
.L_x_7216:
[----:B------:R-:W-:Y:S02]  /*73b0*/  ULDC.64 UR4, c[0x0][0x280] ;  /* 0x0000a00000047ab9 */ /* 0x000fe40000000a00 */
[----:B0-----:R-:W-:Y:S01]  /*73c0*/  IMAD.U32 R11, RZ, RZ, UR4 ;  /* 0x00000004ff0b7e24 */ /* 0x001fe2000f8e00ff */
[----:B------:R-:W-:Y:S01]  /*73d0*/  MOV R13, UR5 ;  /* 0x00000005000d7c02 */ /* 0x000fe20008000f00 */
[----:B------:R-:W-:Y:S06]  /*73e0*/  @!P0 BRA `(.L_x_7218) ;  /* 0x0000000000588947 */ /* 0x000fec0003800000 */
[----:B------:R-:W-:Y:S01]  /*73f0*/  BSSY B0, `(.L_x_7218) ;  /* 0x0000015000007945 */ /* 0x000fe20003800000 */
[----:B------:R-:W-:Y:S02]  /*7400*/  IMAD.U32 R11, RZ, RZ, UR4 ;  /* 0x00000004ff0b7e24 */ /* 0x000fe4000f8e00ff */
[----:B------:R-:W-:-:S07]  /*7410*/  IMAD.U32 R13, RZ, RZ, UR5 ;  /* 0x00000005ff0d7e24 */ /* 0x000fce000f8e00ff */
.L_x_7219:
[--C-:B------:R-:W-:Y:S02]  /*7420*/  SHF.R.U64 R8, R15, 0x1, R14.reuse ;  /* 0x000000010f087819 */ /* 0x100fe4000000120e */
[----:B------:R-:W-:Y:S02]  /*7430*/  SHF.R.U32.HI R9, RZ, 0x1, R14 ;  /* 0x00000001ff097819 */ /* 0x000fe4000001160e */
[----:B------:R-:W-:-:S04]  /*7440*/  LEA R6, P0, R8, R11, 0x3 ;  /* 0x0000000b08067211 */ /* 0x000fc800078018ff */
[----:B------:R-:W-:-:S05]  /*7450*/  LEA.HI.X R7, R8, R13, R9, 0x3, P0 ;  /* 0x0000000d08077211 */ /* 0x000fca00000f1c09 */
[----:B------:R-:W2:Y:S02]  /*7460*/  LD.E.64 R4, desc[UR36][R6.64] ;  /* 0x0000002406047980 */ /* 0x000ea4000c101b00 */
[----:B--2--5:R-:W-:-:S04]  /*7470*/  ISETP.GE.U32.AND P0, PT, R20, R4, PT ;  /* 0x000000041400720c */ /* 0x024fc80003f06070 */
[----:B------:R-:W-:-:S13]  /*7480*/  ISETP.GE.AND.EX P0, PT, R21, R5, PT, P0 ;  /* 0x000000051500720c */ /* 0x000fda0003f06300 */
[----:B------:R-:W-:Y:S02]  /*7490*/  @P0 LOP3.LUT R4, RZ, R8, RZ, 0x33, !PT ;  /* 0x00000008ff040212 */ /* 0x000fe400078e33ff */
[----:B------:R-:W-:Y:S02]  /*74a0*/  @P0 LOP3.LUT R5, RZ, R9, RZ, 0x33, !PT ;  /* 0x00000009ff050212 */ /* 0x000fe400078e33ff */
[----:B------:R-:W-:Y:S02]  /*74b0*/  @P0 IADD3 R8, P1, R15, R4, RZ ;  /* 0x000000040f080210 */ /* 0x000fe40007f3e0ff */
[----:B------:R-:W-:-:S03]  /*74c0*/  @P0 IADD3 R11, P2, R6, 0x8, RZ ;  /* 0x00000008060b0810 */ /* 0x000fc60007f5e0ff */
[----:B------:R-:W-:Y:S01]  /*74d0*/  @P0 IMAD.X R9, R14, 0x1, R5, P1 ;  /* 0x000000010e090824 */ /* 0x000fe200008e0605 */
[----:B------:R-:W-:Y:S01]  /*74e0*/  ISETP.GT.U32.AND P1, PT, R8, RZ, PT ;  /* 0x000000ff0800720c */ /* 0x000fe20003f24070 */
[----:B------:R-:W-:Y:S02]  /*74f0*/  @P0 IMAD.X R13, RZ, RZ, R7, P2 ;  /* 0x000000ffff0d0224 */ /* 0x000fe400010e0607 */
[----:B------:R-:W-:Y:S01]  /*7500*/  IMAD.MOV.U32 R15, RZ, RZ, R8 ;  /* 0x000000ffff0f7224 */ /* 0x000fe200078e0008 */
[----:B------:R-:W-:Y:S01]  /*7510*/  ISETP.GT.AND.EX P1, PT, R9, RZ, PT, P1 ;  /* 0x000000ff0900720c */ /* 0x000fe20003f24310 */
[----:B------:R-:W-:-:S12]  /*7520*/  IMAD.MOV.U32 R14, RZ, RZ, R9 ;  /* 0x000000ffff0e7224 */ /* 0x000fd800078e0009 */
[----:B------:R-:W-:Y:S05]  /*7530*/  @P1 BRA `(.L_x_7219) ;  /* 0xfffffffc00b81947 */ /* 0x000fea000383ffff */
[----:B------:R-:W-:Y:S05]  /*7540*/  BSYNC B0 ;  /* 0x0000000000007941 */ /* 0x000fea0003800000 */
.L_x_7218:
        /* <DEDUP_REMOVED lines=16> */
[----:B------:R2:W-:Y:S01]  /*7650*/  ST.E.64 desc[UR36][R6.64], R4 ;  /* 0x0000000406007985 */ /* 0x0005e2000c101b24 */
[----:B------:R-:W-:-:S05]  /*7660*/  SHF.R.S32.HI R9, RZ, 0x3, R9 ;  /* 0x00000003ff097819 */ /* 0x000fca0000011409 */
[----:B------:R2:W-:Y:S02]  /*7670*/  ST.E.64 desc[UR36][R10.64], R8 ;  /* 0x000000080a007985 */ /* 0x0005e4000c101b24 */
.L_x_7206:
[----:B------:R-:W-:Y:S05]  /*7680*/  BSYNC B1 ;  /* 0x0000000000017941 */ /* 0x000fea0003800000 */
.L_x_7205:
[----:B------:R-:W-:Y:S01]  /*7690*/  VIADD R0, R3, 0x100 ;  /* 0x0000010003007836 */ /* 0x000fe20000000000 */
[----:B------:R-:W-:Y:S04]  /*76a0*/  BSSY B1, `(.L_x_7220) ;  /* 0x00001b4000017945 */ /* 0x000fe80003800000 */
[----:B------:R-:W-:-:S13]  /*76b0*/  ISETP.GE.AND P0, PT, R0, UR38, PT ;  /* 0x0000002600007c0c */ /* 0x000fda000bf06270 */
        /* <DEDUP_REMOVED lines=14> */
[----:B----4-:R-:W-:-:S10]  /*77a0*/  IMAD R25, R18, UR5, R5 ;  /* 0x0000000512197c24 */ /* 0x010fd4000f8e0205 */
        /* <DEDUP_REMOVED lines=16> */
[----:B------:R-:W-:Y:S01]  /*78b0*/  LEA R24, P1, R10, UR4, 0x3 ;  /* 0x000000040a187c11 */ /* 0x000fe2000f8218ff */
[----:B0-----:R-:W-:Y:S01]  /*78c0*/  IMAD.WIDE.U32 R22, R8, 0x8, RZ ;  /* 0x0000000808167825 */ /* 0x001fe200078e00ff */
[----:B------:R-:W-:Y:S01]  /*78d0*/  IADD3.X R32, R13, -0x1, RZ, P0, !PT ;  /* 0xffffffff0d207810 */ /* 0x000fe200007fe4ff */
[----:B------:R-:W-:Y:S01]  /*78e0*/  BSSY B0, `(.L_x_7224) ;  /* 0x000010f000007945 */ /* 0x000fe20003800000 */
[----:B------:R-:W-:Y:S01]  /*78f0*/  ISETP.GT.U32.AND P0, PT, R6, RZ, PT ;  /* 0x000000ff0600720c */ /* 0x000fe20003f04070 */
[----:B------:R-:W-:Y:S01]  /*7900*/  IMAD.MOV.U32 R0, RZ, RZ, RZ ;  /* 0x000000ffff007224 */ /* 0x000fe200078e00ff */
[----:B------:R-:W-:Y:S01]  /*7910*/  SHF.L.U32 R13, R9, 0x3, RZ ;  /* 0x00000003090d7819 */ /* 0x000fe200000006ff */
[----:B------:R-:W-:Y:S01]  /*7920*/  IMAD.MOV.U32 R5, RZ, RZ, RZ ;  /* 0x000000ffff057224 */ /* 0x000fe200078e00ff */
[----:B------:R-:W-:-:S02]  /*7930*/  ISETP.GT.AND.EX P0, PT, R32, RZ, PT, P0 ;  /* 0x000000ff2000720c */ /* 0x000fc40003f04300 */
        /* <DEDUP_REMOVED lines=9> */
.L_x_7227:
[----:B------:R-:W-:Y:S01]  /*79d0*/  IMAD.U32 R33, R0, 0x8, R1 ;  /* 0x0000000800217824 */ /* 0x000fe200078e0001 */
[----:B------:R0:W2:Y:S04]  /*79e0*/  LD.E.64 R20, desc[UR36][R24.64] ;  /* 0x0000002418147980 */ /* 0x0000a8000c101b00 */
[----:B------:R-:W2:Y:S01]  /*79f0*/  LDL.64 R12, [R33+0x20] ;  /* 0x00002000210c7983 */ /* 0x000ea20000100a00 */
[----:B------:R-:W-:-:S03]  /*7a00*/  IADD3 R34, P1, R24, R22, RZ ;  /* 0x0000001618227210 */ /* 0x000fc60007f3e0ff */
[----:B------:R-:W3:Y:S02]  /*7a10*/  LDL.64 R26, [R33+0x28] ;  /* 0x00002800211a7983 */ /* 0x000ee40000100a00 */
[----:B------:R-:W-:-:S05]  /*7a20*/  IMAD.X R35, R25, 0x1, R4, P1 ;  /* 0x0000000119237824 */ /* 0x000fca00008e0604 */
[----:B------:R1:W3:Y:S01]  /*7a30*/  LD.E.64 R28, desc[UR36][R34.64] ;  /* 0x00000024221c7980 */ /* 0x0002e2000c101b00 */
[----:B0-----:R-:W-:-:S05]  /*7a40*/  IADD3 R24, P1, R34, R22, RZ ;  /* 0x0000001622187210 */ /* 0x001fca0007f3e0ff */
[----:B------:R-:W-:Y:S01]  /*7a50*/  IMAD.X R25, R35, 0x1, R4, P1 ;  /* 0x0000000123197824 */ /* 0x000fe200008e0604 */
[----:B-1----:R-:W-:-:S05]  /*7a60*/  IADD3 R34, P1, R24, R22, RZ ;  /* 0x0000001618227210 */ /* 0x002fca0007f3e0ff */
[----:B------:R-:W-:Y:S02]  /*7a70*/  IMAD.X R35, R25, 0x1, R4, P1 ;  /* 0x0000000119237824 */ /* 0x000fe400008e0604 */
[-C--:B--2---:R-:W-:Y:S02]  /*7a80*/  IMAD R21, R21, R12.reuse, RZ ;  /* 0x0000000c15157224 */ /* 0x084fe400078e02ff */
[----:B------:R-:W-:-:S04]  /*7a90*/  IMAD.WIDE.U32 R30, R20, R12, R30 ;  /* 0x0000000c141e7225 */ /* 0x000fc800078e001e */
[----:B------:R-:W-:Y:S02]  /*7aa0*/  IMAD R37, R20, R13, R21 ;  /* 0x0000000d14257224 */ /* 0x000fe400078e0215 */
[----:B------:R0:W2:Y:S04]  /*7ab0*/  LD.E.64 R20, desc[UR36][R24.64] ;  /* 0x0000002418147980 */ /* 0x0000a8000c101b00 */
[----:B------:R-:W2:Y:S01]  /*7ac0*/  LDL.64 R12, [R33+0x30] ;  /* 0x00003000210c7983 */ /* 0x000ea20000100a00 */
[----:B------:R-:W-:Y:S02]  /*7ad0*/  IMAD.IADD R31, R31, 0x1, R37 ;  /* 0x000000011f1f7824 */ /* 0x000fe400078e0225 */
[----:B---3--:R-:W-:Y:S01]  /*7ae0*/  IMAD R29, R29, R26, RZ ;  /* 0x0000001a1d1d7224 */ /* 0x008fe200078e02ff */
[----:B------:R-:W3:Y:S03]  /*7af0*/  LD.E.64 R36, desc[UR36][R34.64] ;  /* 0x0000002422247980 */ /* 0x000ee6000c101b00 */
[----:B------:R-:W-:-:S02]  /*7b00*/  IMAD R29, R28, R27, R29 ;  /* 0x0000001b1c1d7224 */ /* 0x000fc400078e021d */
[----:B------:R-:W-:Y:S02]  /*7b10*/  IMAD.WIDE.U32 R26, R28, R26, R30 ;  /* 0x0000001a1c1a7225 */ /* 0x000fe400078e001e */
[----:B------:R-:W3:Y:S01]  /*7b20*/  LDL.64 R30, [R33+0x38] ;  /* 0x00003800211e7983 */ /* 0x000ee20000100a00 */
[----:B0-----:R-:W-:Y:S01]  /*7b30*/  IADD3 R24, P1, R34, R22, RZ ;  /* 0x0000001622187210 */ /* 0x001fe20007f3e0ff */
[----:B------:R-:W-:-:S04]  /*7b40*/  IMAD.IADD R27, R27, 0x1, R29 ;  /* 0x000000011b1b7824 */ /* 0x000fc800078e021d */
[----:B------:R-:W-:-:S05]  /*7b50*/  IMAD.X R25, R35, 0x1, R4, P1 ;  /* 0x0000000123197824 */ /* 0x000fca00008e0604 */
[----:B------:R0:W4:Y:S01]  /*7b60*/  LD.E.64 R28, desc[UR36][R24.64] ;  /* 0x00000024181c7980 */ /* 0x000122000c101b00 */
[----:B--2---:R-:W-:-:S04]  /*7b70*/  IMAD R21, R21, R12, RZ ;  /* 0x0000000c15157224 */ /* 0x004fc800078e02ff */
[C---:B------:R-:W-:Y:S02]  /*7b80*/  IMAD R21, R20.reuse, R13, R21 ;  /* 0x0000000d14157224 */ /* 0x040fe400078e0215 */
[----:B------:R-:W-:Y:S02]  /*7b90*/  IMAD.WIDE.U32 R12, R20, R12, R26 ;  /* 0x0000000c140c7225 */ /* 0x000fe400078e001a */
[----:B------:R-:W4:Y:S01]  /*7ba0*/  LDL.64 R26, [R33+0x40] ;  /* 0x00004000211a7983 */ /* 0x000f220000100a00 */
[----:B------:R-:W-:Y:S01]  /*7bb0*/  IADD3 R20, P1, R24, R22, RZ ;  /* 0x0000001618147210 */ /* 0x000fe20007f3e0ff */
[----:B------:R-:W-:Y:S02]  /*7bc0*/  IMAD.IADD R13, R13, 0x1, R21 ;  /* 0x000000010d0d7824 */ /* 0x000fe400078e0215 */
[----:B---3--:R-:W-:Y:S02]  /*7bd0*/  IMAD R35, R37, R30, RZ ;  /* 0x0000001e25237224 */ /* 0x008fe400078e02ff */
[----:B------:R-:W-:-:S02]  /*7be0*/  IMAD.X R21, R25, 0x1, R4, P1 ;  /* 0x0000000119157824 */ /* 0x000fc400008e0604 */
[C---:B------:R-:W-:Y:S02]  /*7bf0*/  IMAD R31, R36.reuse, R31, R35 ;  /* 0x0000001f241f7224 */ /* 0x040fe400078e0223 */
[----:B------:R-:W-:Y:S01]  /*7c00*/  IMAD.WIDE.U32 R12, R36, R30, R12 ;  /* 0x0000001e240c7225 */ /* 0x000fe200078e000c */
[----:B------:R-:W2:Y:S04]  /*7c10*/  LDL.64 R34, [R33+0x48] ;  /* 0x0000480021227983 */ /* 0x000ea80000100a00 */
[----:B------:R1:W2:Y:S01]  /*7c20*/  LD.E.64 R36, desc[UR36][R20.64] ;  /* 0x0000002414247980 */ /* 0x0002a2000c101b00 */
[----:B0-----:R-:W-:Y:S01]  /*7c30*/  IADD3 R24, P1, R20, R22, RZ ;  /* 0x0000001614187210 */ /* 0x001fe20007f3e0ff */
[----:B------:R-:W-:-:S03]  /*7c40*/  IMAD.IADD R13, R13, 0x1, R31 ;  /* 0x000000010d0d7824 */ /* 0x000fc600078e021f */
[----:B------:R-:W-:-:S05]  /*7c50*/  IADD3.X R25, R21, R4, RZ, P1, !PT ;  /* 0x0000000415197210 */ /* 0x000fca0000ffe4ff */
[----:B------:R0:W3:Y:S01]  /*7c60*/  LD.E.64 R30, desc[UR36][R24.64] ;  /* 0x00000024181e7980 */ /* 0x0000e2000c101b00 */
[----:B-1----:R-:W-:-:S05]  /*7c70*/  IADD3 R20, P1, R24, R22, RZ ;  /* 0x0000001618147210 */ /* 0x002fca0007f3e0ff */
[----:B------:R-:W-:Y:S02]  /*7c80*/  IMAD.X R21, R25, 0x1, R4, P1 ;  /* 0x0000000119157824 */ /* 0x000fe400008e0604 */
[-C--:B----4-:R-:W-:Y:S02]  /*7c90*/  IMAD R29, R29, R26.reuse, RZ ;  /* 0x0000001a1d1d7224 */ /* 0x090fe400078e02ff */
[----:B------:R-:W-:-:S04]  /*7ca0*/  IMAD.WIDE.U32 R12, R28, R26, R12 ;  /* 0x0000001a1c0c7225 */ /* 0x000fc800078e000c */
[----:B------:R-:W-:Y:S02]  /*7cb0*/  IMAD R27, R28, R27, R29 ;  /* 0x0000001b1c1b7224 */ /* 0x000fe400078e021d */
[----:B------:R-:W3:Y:S02]  /*7cc0*/  LDL.64 R28, [R33+0x50] ;  /* 0x00005000211c7983 */ /* 0x000ee40000100a00 */
[----:B------:R-:W-:Y:S02]  /*7cd0*/  IMAD.IADD R13, R13, 0x1, R27 ;  /* 0x000000010d0d7824 */ /* 0x000fe400078e021b */
[-C--:B--2---:R-:W-:Y:S02]  /*7ce0*/  IMAD R27, R37, R34.reuse, RZ ;  /* 0x00000022251b7224 */ /* 0x084fe400078e02ff */
[----:B------:R-:W-:-:S04]  /*7cf0*/  IMAD.WIDE.U32 R12, R36, R34, R12 ;  /* 0x00000022240c7225 */ /* 0x000fc800078e000c */
[----:B------:R-:W-:Y:S02]  /*7d00*/  IMAD R27, R36, R35, R27 ;  /* 0x00000023241b7224 */ /* 0x000fe400078e021b */
[----:B------:R1:W2:Y:S04]  /*7d10*/  LD.E.64 R36, desc[UR36][R20.64] ;  /* 0x0000002414247980 */ /* 0x0002a8000c101b00 */
[----:B------:R-:W2:Y:S01]  /*7d20*/  LDL.64 R34, [R33+0x58] ;  /* 0x0000580021227983 */ /* 0x000ea20000100a00 */
[----:B0-----:R-:W-:Y:S01]  /*7d30*/  IADD3 R24, P1, R20, R22, RZ ;  /* 0x0000001614187210 */ /* 0x001fe20007f3e0ff */
[----:B------:R-:W-:-:S04]  /*7d40*/  IMAD.IADD R13, R13, 0x1, R27 ;  /* 0x000000010d0d7824 */ /* 0x000fc800078e021b */
[----:B------:R-:W-:Y:S01]  /*7d50*/  IMAD.X R25, R21, 0x1, R4, P1 ;  /* 0x0000000115197824 */ /* 0x000fe200008e0604 */
[----:B-1----:R-:W-:-:S05]  /*7d60*/  IADD3 R20, P1, R24, R22, RZ ;  /* 0x0000001618147210 */ /* 0x002fca0007f3e0ff */
[----:B------:R-:W-:Y:S02]  /*7d70*/  IMAD.X R21, R25, 0x1, R4, P1 ;  /* 0x0000000119157824 */ /* 0x000fe400008e0604 */
[-C--:B---3--:R-:W-:Y:S02]  /*7d80*/  IMAD R27, R31, R28.reuse, RZ ;  /* 0x0000001c1f1b7224 */ /* 0x088fe400078e02ff */
[----:B------:R-:W-:-:S04]  /*7d90*/  IMAD.WIDE.U32 R12, R30, R28, R12 ;  /* 0x0000001c1e0c7225 */ /* 0x000fc800078e000c */
[----:B------:R-:W-:Y:S02]  /*7da0*/  IMAD R27, R30, R29, R27 ;  /* 0x0000001d1e1b7224 */ /* 0x000fe400078e021b */
[----:B------:R0:W3:Y:S04]  /*7db0*/  LD.E.64 R30, desc[UR36][R24.64] ;  /* 0x00000024181e7980 */ /* 0x0000e8000c101b00 */
[----:B------:R-:W3:Y:S01]  /*7dc0*/  LDL.64 R28, [R33+0x60] ;  /* 0x00006000211c7983 */ /* 0x000ee20000100a00 */
        /* <DEDUP_REMOVED lines=25> */
[----:B-1----:R-:W-:-:S04]  /*7f60*/  IADD3 R20, P1, R24, R22, RZ ;  /* 0x0000001618147210 */ /* 0x002fc80007f3e0ff */
[----:B------:R-:W-:Y:S01]  /*7f70*/  IADD3.X R21, R25, R4, RZ, P1, !PT ;  /* 0x0000000419157210 */ /* 0x000fe20000ffe4ff */
[-C--:B---3--:R-:W-:Y:S02]  /*7f80*/  IMAD R27, R31, R28.reuse, RZ ;  /* 0x0000001c1f1b7224 */ /* 0x088fe400078e02ff */
[----:B------:R-:W-:-:S04]  /*7f90*/  IMAD.WIDE.U32 R12, R30, R28, R12 ;  /* 0x0000001c1e0c7225 */ /* 0x000fc800078e000c */
[----:B------:R-:W-:Y:S02]  /*7fa0*/  IMAD R27, R30, R29, R27 ;  /* 0x0000001d1e1b7224 */ /* 0x000fe400078e021b */
[----:B------:R-:W3:Y:S04]  /*7fb0*/  LD.E.64 R30, desc[UR36][R24.64] ;  /* 0x00000024181e7980 */ /* 0x000ee8000c101b00 */
[----:B------:R-:W3:Y:S01]  /*7fc0*/  LDL.64 R28, [R33+0x80] ;  /* 0x00008000211c7983 */ /* 0x000ee20000100a00 */
[----:B------:R-:W-:Y:S02]  /*7fd0*/  IMAD.IADD R13, R13, 0x1, R27 ;  /* 0x000000010d0d7824 */ /* 0x000fe400078e021b */
[-C--:B--2---:R-:W-:Y:S02]  /*7fe0*/  IMAD R27, R37, R34.reuse, RZ ;  /* 0x00000022251b7224 */ /* 0x084fe400078e02ff */
[----:B------:R-:W-:-:S04]  /*7ff0*/  IMAD.WIDE.U32 R12, R36, R34, R12 ;  /* 0x00000022240c7225 */ /* 0x000fc800078e000c */
[----:B------:R-:W-:Y:S02]  /*8000*/  IMAD R27, R36, R35, R27 ;  /* 0x00000023241b7224 */ /* 0x000fe400078e021b */
[----:B------:R-:W2:Y:S04]  /*8010*/  LD.E.64 R36, desc[UR36][R20.64] ;  /* 0x0000002414247980 */ /* 0x000ea8000c101b00 */
[----:B------:R-:W2:Y:S01]  /*8020*/  LDL.64 R34, [R33+0x88] ;  /* 0x0000880021227983 */ /* 0x000ea20000100a00 */
[----:B------:R-:W-:Y:S01]  /*8030*/  IMAD.IADD R13, R13, 0x1, R27 ;  /* 0x000000010d0d7824 */ /* 0x000fe200078e021b */
[----:B------:R-:W-:-:S05]  /*8040*/  IADD3 R26, P1, R20, R22, RZ ;  /* 0x00000016141a7210 */ /* 0x000fca0007f3e0ff */
[----:B------:R-:W-:Y:S02]  /*8050*/  IMAD.X R27, R21, 0x1, R4, P1 ;  /* 0x00000001151b7824 */ /* 0x000fe400008e0604 */
[----:B------:R-:W4:Y:S01]  /*8060*/  LDL.64 R20, [R33+0x90] ;  /* 0x0000900021147983 */ /* 0x000f220000100a00 */
[-C--:B---3--:R-:W-:Y:S02]  /*8070*/  IMAD R25, R31, R28.reuse, RZ ;  /* 0x0000001c1f197224 */ /* 0x088fe400078e02ff */
[----:B------:R-:W-:-:S04]  /*8080*/  IMAD.WIDE.U32 R12, R30, R28, R12 ;  /* 0x0000001c1e0c7225 */ /* 0x000fc800078e000c */
[----:B------:R-:W-:Y:S02]  /*8090*/  IMAD R24, R30, R29, R25 ;  /* 0x0000001d1e187224 */ /* 0x000fe400078e0219 */
[----:B------:R-:W4:Y:S02]  /*80a0*/  LD.E.64 R28, desc[UR36][R26.64] ;  /* 0x000000241a1c7980 */ /* 0x000f24000c101b00 */
[----:B------:R-:W-:Y:S02]  /*80b0*/  IMAD.IADD R25, R13, 0x1, R24 ;  /* 0x000000010d197824 */ /* 0x000fe400078e0218 */
[----:B------:R-:W-:Y:S01]  /*80c0*/  IMAD.MOV.U32 R24, RZ, RZ, R12 ;  /* 0x000000ffff187224 */ /* 0x000fe200078e000c */
[----:B------:R-:W-:-:S05]  /*80d0*/  IADD3 R12, P1, R26, R22, RZ ;  /* 0x000000161a0c7210 */ /* 0x000fca0007f3e0ff */
[----:B------:R-:W-:Y:S02]  /*80e0*/  IMAD.X R13, R27, 0x1, R4, P1 ;  /* 0x000000011b0d7824 */ /* 0x000fe400008e0604 */
[-C--:B--2---:R-:W-:Y:S02]  /*80f0*/  IMAD R31, R37, R34.reuse, RZ ;  /* 0x00000022251f7224 */ /* 0x084fe400078e02ff */
[----:B------:R-:W-:-:S04]  /*8100*/  IMAD.WIDE.U32 R24, R36, R34, R24 ;  /* 0x0000002224187225 */ /* 0x000fc800078e0018 */
[----:B------:R-:W-:Y:S02]  /*8110*/  IMAD R31, R36, R35, R31 ;  /* 0x00000023241f7224 */ /* 0x000fe400078e021f */
[----:B------:R-:W2:Y:S04]  /*8120*/  LD.E.64 R34, desc[UR36][R12.64] ;  /* 0x000000240c227980 */ /* 0x000ea8000c101b00 */
[----:B------:R-:W2:Y:S01]  /*8130*/  LDL.64 R36, [R33+0x98] ;  /* 0x0000980021247983 */ /* 0x000ea20000100a00 */
[----:B------:R-:W-:Y:S01]  /*8140*/  IADD3 R6, P1, R6, -0x10, RZ ;  /* 0xfffffff006067810 */ /* 0x000fe20007f3e0ff */
[----:B------:R-:W-:-:S03]  /*8150*/  IMAD.IADD R25, R25, 0x1, R31 ;  /* 0x0000000119197824 */ /* 0x000fc600078e021f */
[----:B------:R-:W-:Y:S02]  /*8160*/  IADD3.X R32, R32, -0x1, RZ, P1, !PT ;  /* 0xffffffff20207810 */ /* 0x000fe40000ffe4ff */
[----:B------:R-:W-:-:S04]  /*8170*/  ISETP.GT.U32.AND P1, PT, R6, 0xc, PT ;  /* 0x0000000c0600780c */ /* 0x000fc80003f24070 */
[----:B------:R-:W-:Y:S02]  /*8180*/  ISETP.GT.AND.EX P1, PT, R32, RZ, PT, P1 ;  /* 0x000000ff2000720c */ /* 0x000fe40003f24310 */
[----:B------:R-:W-:-:S05]  /*8190*/  IADD3 R0, P3, R0, 0x10, RZ ;  /* 0x0000001000007810 */ /* 0x000fca0007f7e0ff */
[----:B------:R-:W-:Y:S02]  /*81a0*/  IMAD.X R5, RZ, RZ, R5, P3 ;  /* 0x000000ffff057224 */ /* 0x000fe400018e0605 */
[----:B----4-:R-:W-:-:S04]  /*81b0*/  IMAD R29, R29, R20, RZ ;  /* 0x000000141d1d7224 */ /* 0x010fc800078e02ff */
[C---:B------:R-:W-:Y:S02]  /*81c0*/  IMAD R29, R28.reuse, R21, R29 ;  /* 0x000000151c1d7224 */ /* 0x040fe400078e021d */
[----:B------:R-:W-:-:S04]  /*81d0*/  IMAD.WIDE.U32 R20, R28, R20, R24 ;  /* 0x000000141c147225 */ /* 0x000fc800078e0018 */
[----:B------:R-:W-:Y:S01]  /*81e0*/  IMAD.IADD R21, R21, 0x1, R29 ;  /* 0x0000000115157824 */ /* 0x000fe200078e021d */
[----:B------:R-:W-:Y:S01]  /*81f0*/  IADD3 R24, P2, R12, R22, RZ ;  /* 0x000000160c187210 */ /* 0x000fe20007f5e0ff */
[-C--:B--2---:R-:W-:Y:S02]  /*8200*/  IMAD R25, R35, R36.reuse, RZ ;  /* 0x0000002423197224 */ /* 0x084fe400078e02ff */
[----:B------:R-:W-:-:S04]  /*8210*/  IMAD.WIDE.U32 R30, R34, R36, R20 ;  /* 0x00000024221e7225 */ /* 0x000fc800078e0014 */
[----:B------:R-:W-:-:S04]  /*8220*/  IMAD R25, R34, R37, R25 ;  /* 0x0000002522197224 */ /* 0x000fc800078e0219 */
[----:B------:R-:W-:Y:S02]  /*8230*/  IMAD.IADD R31, R31, 0x1, R25 ;  /* 0x000000011f1f7824 */ /* 0x000fe400078e0219 */
[----:B------:R-:W-:Y:S01]  /*8240*/  IMAD.X R25, R13, 0x1, R4, P2 ;  /* 0x000000010d197824 */ /* 0x000fe200010e0604 */
[----:B------:R-:W-:Y:S06]  /*8250*/  @P1 BRA `(.L_x_7227) ;  /* 0xfffffff400dc1947 */ /* 0x000fec000383ffff */
[----:B------:R-:W-:Y:S05]  /*8260*/  BSYNC B2 ;  /* 0x0000000000027941 */ /* 0x000fea0003800000 */
.L_x_7226:
[----:B------:R-:W-:Y:S01]  /*8270*/  ISETP.GT.U32.AND P1, PT, R6, 0x4, PT ;  /* 0x000000040600780c */ /* 0x000fe20003f24070 */
[----:B------:R-:W-:Y:S03]  /*8280*/  BSSY B2, `(.L_x_7228) ;  /* 0x0000049000027945 */ /* 0x000fe60003800000 */
[----:B------:R-:W-:-:S13]  /*8290*/  ISETP.GT.AND.EX P1, PT, R32, RZ, PT, P1 ;  /* 0x000000ff2000720c */ /* 0x000fda0003f24310 */
[----:B------:R-:W-:Y:S05]  /*82a0*/  @!P1 BRA `(.L_x_7229) ;  /* 0x0000000400189947 */ /* 0x000fea0003800000 */
[----:B------:R-:W-:Y:S01]  /*82b0*/  IMAD.U32 R33, R0, 0x8, R1 ;  /* 0x0000000800217824 */ /* 0x000fe200078e0001 */
[----:B------:R-:W2:Y:S04]  /*82c0*/  LD.E.64 R20, desc[UR36][R24.64] ;  /* 0x0000002418147980 */ /* 0x000ea8000c101b00 */
[----:B------:R-:W2:Y:S01]  /*82d0*/  LDL.64 R12, [R33+0x20] ;  /* 0x00002000210c7983 */ /* 0x000ea20000100a00 */
[----:B------:R-:W-:-:S05]  /*82e0*/  IADD3 R36, P0, R24, R22, RZ ;  /* 0x0000001618247210 */ /* 0x000fca0007f1e0ff */
[----:B------:R-:W-:Y:S02]  /*82f0*/  IMAD.X R37, R25, 0x1, R4, P0 ;  /* 0x0000000119257824 */ /* 0x000fe400000e0604 */
[----:B------:R-:W3:Y:S04]  /*8300*/  LDL.64 R24, [R33+0x28] ;  /* 0x0000280021187983 */ /* 0x000ee80000100a00 */
[----:B------:R0:W3:Y:S01]  /*8310*/  LD.E.64 R26, desc[UR36][R36.64] ;  /* 0x00000024241a7980 */ /* 0x0000e2000c101b00 */
[----:B------:R-:W-:-:S05]  /*8320*/  IADD3 R34, P0, R36, R22, RZ ;  /* 0x0000001624227210 */ /* 0x000fca0007f1e0ff */
[----:B------:R-:W-:Y:S01]  /*8330*/  IMAD.X R35, R37, 0x1, R4, P0 ;  /* 0x0000000125237824 */ /* 0x000fe200000e0604 */
[----:B0-----:R-:W-:-:S05]  /*8340*/  IADD3 R36, P0, R34, R22, RZ ;  /* 0x0000001622247210 */ /* 0x001fca0007f1e0ff */
[----:B------:R-:W-:Y:S02]  /*8350*/  IMAD.X R37, R35, 0x1, R4, P0 ;  /* 0x0000000123257824 */ /* 0x000fe400000e0604 */
[-C--:B--2---:R-:W-:Y:S02]  /*8360*/  IMAD R21, R21, R12.reuse, RZ ;  /* 0x0000000c15157224 */ /* 0x084fe400078e02ff */
[----:B------:R-:W-:-:S04]  /*8370*/  IMAD.WIDE.U32 R28, R20, R12, R30 ;  /* 0x0000000c141c7225 */ /* 0x000fc800078e001e */
[----:B------:R-:W-:Y:S02]  /*8380*/  IMAD R31, R20, R13, R21 ;  /* 0x0000000d141f7224 */ /* 0x000fe400078e0215 */
[----:B------:R0:W2:Y:S04]  /*8390*/  LD.E.64 R20, desc[UR36][R34.64] ;  /* 0x0000002422147980 */ /* 0x0000a8000c101b00 */
[----:B------:R-:W2:Y:S01]  /*83a0*/  LDL.64 R12, [R33+0x30] ;  /* 0x00003000210c7983 */ /* 0x000ea20000100a00 */
[----:B------:R-:W-:Y:S01]  /*83b0*/  IADD3 R29, R29, R31, RZ ;  /* 0x0000001f1d1d7210 */ /* 0x000fe20007ffe0ff */
[----:B---3--:R-:W-:Y:S02]  /*83c0*/  IMAD R27, R27, R24, RZ ;  /* 0x000000181b1b7224 */ /* 0x008fe400078e02ff */
[----:B------:R-:W3:Y:S02]  /*83d0*/  LD.E.64 R30, desc[UR36][R36.64] ;  /* 0x00000024241e7980 */ /* 0x000ee4000c101b00 */
[----:B------:R-:W-:-:S02]  /*83e0*/  IMAD R27, R26, R25, R27 ;  /* 0x000000191a1b7224 */ /* 0x000fc400078e021b */
[----:B------:R-:W-:Y:S02]  /*83f0*/  IMAD.WIDE.U32 R24, R26, R24, R28 ;  /* 0x000000181a187225 */ /* 0x000fe400078e001c */
[----:B------:R-:W3:Y:S01]  /*8400*/  LDL.64 R28, [R33+0x38] ;  /* 0x00003800211c7983 */ /* 0x000ee20000100a00 */
[----:B0-----:R-:W-:Y:S01]  /*8410*/  IADD3 R34, P0, R36, R22, RZ ;  /* 0x0000001624227210 */ /* 0x001fe20007f1e0ff */
[----:B------:R-:W-:-:S04]  /*8420*/  IMAD.IADD R25, R25, 0x1, R27 ;  /* 0x0000000119197824 */ /* 0x000fc800078e021b */
[----:B------:R-:W-:Y:S01]  /*8430*/  IMAD.X R35, R37, 0x1, R4, P0 ;  /* 0x0000000125237824 */ /* 0x000fe200000e0604 */
[----:B------:R-:W-:Y:S01]  /*8440*/  IADD3 R26, P0, R34, R22, RZ ;  /* 0x00000016221a7210 */ /* 0x000fe20007f1e0ff */
[-C--:B--2---:R-:W-:Y:S02]  /*8450*/  IMAD R27, R21, R12.reuse, RZ ;  /* 0x0000000c151b7224 */ /* 0x084fe400078e02ff */
[----:B------:R-:W-:-:S04]  /*8460*/  IMAD.WIDE.U32 R24, R20, R12, R24 ;  /* 0x0000000c14187225 */ /* 0x000fc800078e0018 */
[----:B------:R-:W-:Y:S02]  /*8470*/  IMAD R27, R20, R13, R27 ;  /* 0x0000000d141b7224 */ /* 0x000fe400078e021b */
[----:B------:R-:W2:Y:S04]  /*8480*/  LD.E.64 R12, desc[UR36][R34.64] ;  /* 0x00000024220c7980 */ /* 0x000ea8000c101b00 */
[----:B------:R-:W2:Y:S01]  /*8490*/  LDL.64 R20, [R33+0x40] ;  /* 0x0000400021147983 */ /* 0x000ea20000100a00 */
[----:B------:R-:W-:Y:S02]  /*84a0*/  IMAD.IADD R25, R25, 0x1, R27 ;  /* 0x0000000119197824 */ /* 0x000fe400078e021b */
[----:B---3--:R-:W-:Y:S02]  /*84b0*/  IMAD R31, R31, R28, RZ ;  /* 0x0000001c1f1f7224 */ /* 0x008fe400078e02ff */
[----:B------:R-:W-:-:S02]  /*84c0*/  IMAD.X R27, R35, 0x1, R4, P0 ;  /* 0x00000001231b7824 */ /* 0x000fc400000e0604 */
[C---:B------:R-:W-:Y:S01]  /*84d0*/  IMAD R29, R30.reuse, R29, R31 ;  /* 0x0000001d1e1d7224 */ /* 0x040fe200078e021f */
[----:B------:R-:W3:Y:S01]  /*84e0*/  LDL.64 R34, [R33+0x58] ;  /* 0x0000580021227983 */ /* 0x000ee20000100a00 */
[----:B------:R-:W-:-:S03]  /*84f0*/  IMAD.WIDE.U32 R24, R30, R28, R24 ;  /* 0x0000001c1e187225 */ /* 0x000fc600078e0018 */
[----:B------:R-:W4:Y:S04]  /*8500*/  LD.E.64 R36, desc[UR36][R26.64] ;  /* 0x000000241a247980 */ /* 0x000f28000c101b00 */
[----:B------:R-:W4:Y:S01]  /*8510*/  LDL.64 R30, [R33+0x48] ;  /* 0x00004800211e7983 */ /* 0x000f220000100a00 */
[----:B------:R-:W-:Y:S02]  /*8520*/  IMAD.IADD R25, R25, 0x1, R29 ;  /* 0x0000000119197824 */ /* 0x000fe400078e021d */
[----:B--2---:R-:W-:-:S04]  /*8530*/  IMAD R13, R13, R20, RZ ;  /* 0x000000140d0d7224 */ /* 0x004fc800078e02ff */
[C---:B------:R-:W-:Y:S02]  /*8540*/  IMAD R13, R12.reuse, R21, R13 ;  /* 0x000000150c0d7224 */ /* 0x040fe400078e020d */
[----:B------:R-:W-:Y:S01]  /*8550*/  IMAD.WIDE.U32 R20, R12, R20, R24 ;  /* 0x000000140c147225 */ /* 0x000fe200078e0018 */
[----:B------:R-:W-:-:S05]  /*8560*/  IADD3 R24, P0, R26, R22, RZ ;  /* 0x000000161a187210 */ /* 0x000fca0007f1e0ff */
[--C-:B------:R-:W-:Y:S01]  /*8570*/  IMAD.X R25, R27, 0x1, R4.reuse, P0 ;  /* 0x000000011b197824 */ /* 0x100fe200000e0604 */
[----:B------:R-:W-:Y:S01]  /*8580*/  IADD3 R12, P0, R24, R22, RZ ;  /* 0x00000016180c7210 */ /* 0x000fe20007f1e0ff */
[----:B------:R-:W-:Y:S01]  /*8590*/  IMAD.IADD R21, R21, 0x1, R13 ;  /* 0x0000000115157824 */ /* 0x000fe200078e020d */
[----:B------:R-:W2:Y:S03]  /*85a0*/  LDL.64 R26, [R33+0x50] ;  /* 0x00005000211a7983 */ /* 0x000ea60000100a00 */
[----:B------:R-:W-:Y:S02]  /*85b0*/  IMAD.X R13, R25, 0x1, R4, P0 ;  /* 0x00000001190d7824 */ /* 0x000fe400000e0604 */
[----:B------:R-:W2:Y:S01]  /*85c0*/  LD.E.64 R24, desc[UR36][R24.64] ;  /* 0x0000002418187980 */ /* 0x000ea2000c101b00 */
[-C--:B----4-:R-:W-:Y:S02]  /*85d0*/  IMAD R29, R37, R30.reuse, RZ ;  /* 0x0000001e251d7224 */ /* 0x090fe400078e02ff */
[----:B------:R-:W-:-:S04]  /*85e0*/  IMAD.WIDE.U32 R20, R36, R30, R20 ;  /* 0x0000001e24147225 */ /* 0x000fc800078e0014 */
[----:B------:R-:W-:Y:S02]  /*85f0*/  IMAD R29, R36, R31, R29 ;  /* 0x0000001f241d7224 */ /* 0x000fe400078e021d */
[----:B------:R-:W3:Y:S02]  /*8600*/  LD.E.64 R30, desc[UR36][R12.64] ;  /* 0x000000240c1e7980 */ /* 0x000ee4000c101b00 */
        /* <DEDUP_REMOVED lines=14> */
[----:B------:R-:W-:Y:S01]  /*86f0*/  IMAD.IADD R31, R31, 0x1, R25 ;  /* 0x000000011f1f7824 */ /* 0x000fe200078e0219 */
[----:B------:R-:W-:-:S07]  /*8700*/  IADD3.X R25, R13, R4, RZ, P1, !PT ;  /* 0x000000040d197210 */ /* 0x000fce0000ffe4ff */
.L_x_7229:
[----:B------:R-:W-:Y:S05]  /*8710*/  BSYNC B2 ;  /* 0x0000000000027941 */ /* 0x000fea0003800000 */
.L_x_7228:
[----:B------:R-:W-:-:S04]  /*8720*/  ISETP.NE.U32.AND P1, PT, R6, RZ, PT ;  /* 0x000000ff0600720c */ /* 0x000fc80003f25070 */
[----:B------:R-:W-:-:S13]  /*8730*/  ISETP.NE.OR.EX P0, PT, R32, RZ, P0, P1 ;  /* 0x000000ff2000720c */ /* 0x000fda0000705710 */
[----:B------:R-:W-:Y:S05]  /*8740*/  @!P0 BRA `(.L_x_7230) ;  /* 0x0000000000a08947 */ /* 0x000fea0003800000 */
.L_x_7225:
[----:B------:R-:W-:Y:S01]  /*8750*/  IMAD.U32 R33, R0, 0x8, R1 ;  /* 0x0000000800217824 */ /* 0x000fe200078e0001 */
[----:B------:R-:W2:Y:S01]  /*8760*/  LD.E.64 R26, desc[UR36][R24.64] ;  /* 0x00000024181a7980 */ /* 0x000ea2000c101b00 */
[----:B------:R-:W-:-:S03]  /*8770*/  IADD3 R20, P0, R24, R22, RZ ;  /* 0x0000001618147210 */ /* 0x000fc60007f1e0ff */
[----:B------:R-:W2:Y:S02]  /*8780*/  LDL.64 R28, [R33+0x20] ;  /* 0x00002000211c7983 */ /* 0x000ea40000100a00 */
[----:B------:R-:W-:Y:S02]  /*8790*/  IMAD.X R21, R25, 0x1, R4, P0 ;  /* 0x0000000119157824 */ /* 0x000fe400000e0604 */
[----:B------:R-:W3:Y:S04]  /*87a0*/  LDL.64 R36, [R33+0x38] ;  /* 0x0000380021247983 */ /* 0x000ee80000100a00 */
[----:B------:R-:W4:Y:S04]  /*87b0*/  LD.E.64 R12, desc[UR36][R20.64] ;  /* 0x00000024140c7980 */ /* 0x000f28000c101b00 */
[----:B------:R-:W4:Y:S01]  /*87c0*/  LDL.64 R24, [R33+0x28] ;  /* 0x0000280021187983 */ /* 0x000f220000100a00 */
[----:B--2---:R-:W-:-:S02]  /*87d0*/  IMAD R27, R27, R28, RZ ;  /* 0x0000001c1b1b7224 */ /* 0x004fc400078e02ff */
[----:B------:R-:W-:Y:S01]  /*87e0*/  IMAD.WIDE.U32 R30, R26, R28, R30 ;  /* 0x0000001c1a1e7225 */ /* 0x000fe200078e001e */
[----:B------:R-:W-:-:S03]  /*87f0*/  IADD3 R28, P0, R20, R22, RZ ;  /* 0x00000016141c7210 */ /* 0x000fc60007f1e0ff */
[----:B------:R-:W-:Y:S02]  /*8800*/  IMAD R27, R26, R29, R27 ;  /* 0x0000001d1a1b7224 */ /* 0x000fe400078e021b */
[--C-:B------:R-:W-:Y:S01]  /*8810*/  IMAD.X R29, R21, 0x1, R4.reuse, P0 ;  /* 0x00000001151d7824 */ /* 0x100fe200000e0604 */
[----:B------:R-:W-:Y:S01]  /*8820*/  IADD3 R26, P0, R28, R22, RZ ;  /* 0x000000161c1a7210 */ /* 0x000fe20007f1e0ff */
[----:B------:R-:W2:Y:S01]  /*8830*/  LDL.64 R20, [R33+0x30] ;  /* 0x0000300021147983 */ /* 0x000ea20000100a00 */
[----:B------:R-:W-:Y:S02]  /*8840*/  IMAD.IADD R31, R31, 0x1, R27 ;  /* 0x000000011f1f7824 */ /* 0x000fe400078e021b */
[----:B----4-:R-:W-:Y:S01]  /*8850*/  IMAD R13, R13, R24, RZ ;  /* 0x000000180d0d7224 */ /* 0x010fe200078e02ff */
[----:B------:R-:W2:Y:S01]  /*8860*/  LD.E.64 R34, desc[UR36][R28.64] ;  /* 0x000000241c227980 */ /* 0x000ea2000c101b00 */
[----:B------:R-:W-:Y:S02]  /*8870*/  IMAD.X R27, R29, 0x1, R4, P0 ;  /* 0x000000011d1b7824 */ /* 0x000fe400000e0604 */
[----:B------:R-:W-:-:S02]  /*8880*/  IMAD R25, R12, R25, R13 ;  /* 0x000000190c197224 */ /* 0x000fc400078e020d */
[----:B------:R-:W-:Y:S02]  /*8890*/  IMAD.WIDE.U32 R12, R12, R24, R30 ;  /* 0x000000180c0c7225 */ /* 0x000fe400078e001e */
[----:B------:R-:W3:Y:S01]  /*88a0*/  LD.E.64 R30, desc[UR36][R26.64] ;  /* 0x000000241a1e7980 */ /* 0x000ee2000c101b00 */
        /* <DEDUP_REMOVED lines=16> */
[----:B------:R-:W-:Y:S01]  /*89b0*/  IMAD.X R25, R27, 0x1, R4, P2 ;  /* 0x000000011b197824 */ /* 0x000fe200010e0604 */
[----:B------:R-:W-:Y:S06]  /*89c0*/  @P0 BRA `(.L_x_7225) ;  /* 0xfffffffc00600947 */ /* 0x000fec000383ffff */
.L_x_7230:
[----:B------:R-:W-:Y:S05]  /*89d0*/  BSYNC B0 ;  /* 0x0000000000007941 */ /* 0x000fea0003800000 */
.L_x_7224:
[----:B------:R-:W-:-:S04]  /*89e0*/  ISETP.NE.U32.AND P0, PT, R7, RZ, PT ;  /* 0x000000ff0700720c */ /* 0x000fc80003f05070 */
[----:B------:R-:W-:-:S13]  /*89f0*/  ISETP.NE.AND.EX P0, PT, RZ, RZ, PT, P0 ;  /* 0x000000ffff00720c */ /* 0x000fda0003f05300 */
        /* <DEDUP_REMOVED lines=19> */
[----:B------:R-:W-:Y:S02]  /*8b30*/  ULDC.64 UR6, c[0x0][0x278] ;  /* 0x00009e0000067ab9 */ /* 0x000fe40000000a00 */
[----:B------:R-:W-:-:S03]  /*8b40*/  IMAD.WIDE.U32 R12, R0, R8, UR6 ;  /* 0x00000006000c7e25 */ /* 0x000fc6000f8e0008 */
[----:B------:R-:W-:-:S04]  /*8b50*/  IADD3 R10, P0, R10, R12, RZ ;  /* 0x0000000c0a0a7210 */ /* 0x000fc80007f1e0ff */
[----:B------:R-:W-:Y:S02]  /*8b60*/  IADD3.X R13, R15, R25, R13, P0, !PT ;  /* 0x000000190f0d7210 */ /* 0x000fe400007fe40d */
[----:B------:R-:W-:-:S04]  /*8b70*/  LEA R14, P0, R10, UR4, 0x3 ;  /* 0x000000040a0e7c11 */ /* 0x000fc8000f8018ff */
        /* <DEDUP_REMOVED lines=19> */
.L_x_7222:
[----:B-1---5:R-:W-:-:S04]  /*8cb0*/  LEA R30, P0, R18, UR4, 0x3 ;  /* 0x00000004121e7c11 */ /* 0x022fc8000f8018ff */
[----:B------:R-:W-:-:S06]  /*8cc0*/  LEA.HI.X R31, R18, UR5, R19, 0x3, P0 ;  /* 0x00000005121f7c11 */ /* 0x000fcc00080f1c13 */
[----:B------:R-:W5:Y:S03]  /*8cd0*/  LD.E.64 R30, desc[UR36][R30.64] ;  /* 0x000000241e1e7980 */ /* 0x000f66000c101b00 */
.L_x_7223:
[----:B-123--:R-:W1:Y:S01]  /*8ce0*/  LDC.64 R4, c[0x0][0x288] ;  /* 0x0000a200ff047b82 */ /* 0x00ee620000000a00 */
        /* <DEDUP_REMOVED lines=15> */
.L_x_7232:
        /* <DEDUP_REMOVED lines=19> */
.L_x_7231:
[----:B------:R-:W-:Y:S02]  /*8f10*/  ULDC.64 UR4, c[0x0][0x280] ;  /* 0x0000a00000047ab9 */ /* 0x000fe40000000a00 */
[----:B0-----:R-:W-:Y:S01]  /*8f20*/  MOV R11, UR4 ;  /* 0x00000004000b7c02 */ /* 0x001fe20008000f00 */
[----:B------:R-:W-:Y:S01]  /*8f30*/  IMAD.U32 R13, RZ, RZ, UR5 ;  /* 0x00000005ff0d7e24 */ /* 0x000fe2000f8e00ff */
[----:B------:R-:W-:Y:S06]  /*8f40*/  @!P0 BRA `(.L_x_7233) ;  /* 0x0000000000588947 */ /* 0x000fec0003800000 */
[----:B------:R-:W-:Y:S01]  /*8f50*/  BSSY B0, `(.L_x_7233) ;  /* 0x0000015000007945 */ /* 0x000fe20003800000 */
[----:B------:R-:W-:Y:S02]  /*8f60*/  IMAD.U32 R11, RZ, RZ, UR4 ;  /* 0x00000004ff0b7e24 */ /* 0x000fe4000f8e00ff */
[----:B------:R-:W-:-:S07]  /*8f70*/  IMAD.U32 R13, RZ, RZ, UR5 ;  /* 0x00000005ff0d7e24 */ /* 0x000fce000f8e00ff */
.L_x_7234:
        /* <DEDUP_REMOVED lines=19> */
.L_x_7233:
        /* <DEDUP_REMOVED lines=19> */
.L_x_7221:
[----:B------:R-:W-:Y:S05]  /*91e0*/  BSYNC B1 ;  /* 0x0000000000017941 */ /* 0x000fea0003800000 */
.L_x_7220:
        /* <DEDUP_REMOVED lines=17> */
[----:B--2---:R-:W0:Y:S01]  /*9300*/  LDC.64 R6, c[0x0][0x278] ;  /* 0x00009e00ff067b82 */ /* 0x004e220000000a00 */
[----:B-1-3--:R-:W-:Y:S01]  /*9310*/  LOP3.LUT R5, R32, 0x3, RZ, 0xc0, !PT ;  /* 0x0000000320057812 */ /* 0x00afe200078ec0ff */
[----:B------:R-:W-:Y:S01]  /*9320*/  IMAD.MOV.U32 R3, RZ, RZ, RZ ;  /* 0x000000ffff037224 */ /* 0x000fe200078e00ff */
[----:B------:R-:W-:Y:S02]  /*9330*/  ISETP.GE.U32.AND P0, PT, R0, 0x3, PT ;  /* 0x000000030000780c */ /* 0x000fe40003f06070 */
[----:B------:R-:W-:Y:S02]  /*9340*/  CS2R R30, SRZ ;  /* 0x00000000001e7805 */ /* 0x000fe4000001ff00 */
[----:B------:R-:W-:-:S04]  /*9350*/  IADD3.X R0, R33, -0x1, RZ, P1, !PT ;  /* 0xffffffff21007810 */ /* 0x000fc80000ffe4ff */
[----:B------:R-:W-:Y:S01]  /*9360*/  ISETP.GE.U32.AND.EX P0, PT, R0, RZ, PT, P0 ;  /* 0x000000ff0000720c */ /* 0x000fe20003f06100 */
[----:B------:R-:W-:-:S12]  /*9370*/  IMAD.MOV.U32 R0, RZ, RZ, RZ ;  /* 0x000000ffff007224 */ /* 0x000fd800078e00ff */
        /* <DEDUP_REMOVED lines=12> */
[----:B------:R-:W-:Y:S01]  /*9440*/  IMAD.MOV.U32 R0, RZ, RZ, RZ ;  /* 0x000000ffff007224 */ /* 0x000fe200078e00ff */
[C---:B------:R-:W-:Y:S02]  /*9450*/  LEA R12, P1, R8.reuse, UR4, 0x3 ;  /* 0x00000004080c7c11 */ /* 0x040fe4000f8218ff */
[----:B------:R-:W-:Y:S01]  /*9460*/  IADD3 R13, R9, R3, RZ ;  /* 0x00000003090d7210 */ /* 0x000fe20007ffe0ff */
[----:B------:R-:W-:Y:S02]  /*9470*/  IMAD.SHL.U32 R9, R7, 0x8, RZ ;  /* 0x0000000807097824 */ /* 0x000fe400078e00ff */
        /* <DEDUP_REMOVED lines=10> */
.L_x_7242:
[----:B------:R-:W-:Y:S01]  /*9520*/  IMAD.U32 R36, R0, 0x8, R1 ;  /* 0x0000000800247824 */ /* 0x000fe200078e0001 */
[----:B------:R-:W-:Y:S01]  /*9530*/  IADD3 R26, P1, R12, R10, RZ ;  /* 0x0000000a0c1a7210 */ /* 0x000fe20007f3e0ff */
[----:B----4-:R-:W2:Y:S04]  /*9540*/  LD.E.64 R24, desc[UR36][R12.64] ;  /* 0x000000240c187980 */ /* 0x010ea8000c101b00 */
[----:B------:R-:W2:Y:S01]  /*9550*/  LDL.64 R14, [R36+0x20] ;  /* 0x00002000240e7983 */ /* 0x000ea20000100a00 */
[----:B------:R-:W-:-:S03]  /*9560*/  IMAD.X R27, R13, 0x1, R4, P1 ;  /* 0x000000010d1b7824 */ /* 0x000fc600008e0604 */
[----:B------:R-:W3:Y:S04]  /*9570*/  LDL.64 R8, [R36+0x28] ;  /* 0x0000280024087983 */ /* 0x000ee80000100a00 */
[----:B------:R0:W3:Y:S01]  /*9580*/  LD.E.64 R18, desc[UR36][R26.64] ;  /* 0x000000241a127980 */ /* 0x0000e2000c101b00 */
[----:B------:R-:W-:-:S03]  /*9590*/  IADD3 R34, P1, R26, R10, RZ ;  /* 0x0000000a1a227210 */ /* 0x000fc60007f3e0ff */
[----:B------:R-:W4:Y:S02]  /*95a0*/  LDL.64 R12, [R36+0x30] ;  /* 0x00003000240c7983 */ /* 0x000f240000100a00 */
[----:B------:R-:W-:-:S05]  /*95b0*/  IMAD.X R35, R27, 0x1, R4, P1 ;  /* 0x000000011b237824 */ /* 0x000fca00008e0604 */
[----:B------:R-:W4:Y:S01]  /*95c0*/  LD.E.64 R20, desc[UR36][R34.64] ;  /* 0x0000002422147980 */ /* 0x000f22000c101b00 */
[----:B------:R-:W-:-:S05]  /*95d0*/  IADD3 R28, P1, R34, R10, RZ ;  /* 0x0000000a221c7210 */ /* 0x000fca0007f3e0ff */
[----:B------:R-:W-:Y:S01]  /*95e0*/  IMAD.X R29, R35, 0x1, R4, P1 ;  /* 0x00000001231d7824 */ /* 0x000fe200008e0604 */
[----:B0-----:R-:W-:-:S05]  /*95f0*/  IADD3 R26, P1, R28, R10, RZ ;  /* 0x0000000a1c1a7210 */ /* 0x001fca0007f3e0ff */
[----:B------:R-:W-:Y:S02]  /*9600*/  IMAD.X R27, R29, 0x1, R4, P1 ;  /* 0x000000011d1b7824 */ /* 0x000fe400008e0604 */
[-C--:B--2---:R-:W-:Y:S02]  /*9610*/  IMAD R25, R25, R14.reuse, RZ ;  /* 0x0000000e19197224 */ /* 0x084fe400078e02ff */
[----:B------:R-:W-:-:S04]  /*9620*/  IMAD.WIDE.U32 R22, R24, R14, R30 ;  /* 0x0000000e18167225 */ /* 0x000fc800078e001e */
[----:B------:R-:W-:Y:S02]  /*9630*/  IMAD R31, R24, R15, R25 ;  /* 0x0000000f181f7224 */ /* 0x000fe400078e0219 */
[----:B------:R-:W2:Y:S01]  /*9640*/  LDL.64 R14, [R36+0x38] ;  /* 0x00003800240e7983 */ /* 0x000ea20000100a00 */
[----:B---3--:R-:W-:-:S03]  /*9650*/  IMAD R19, R19, R8, RZ ;  /* 0x0000000813137224 */ /* 0x008fc600078e02ff */
[----:B------:R0:W2:Y:S01]  /*9660*/  LD.E.64 R24, desc[UR36][R28.64] ;  /* 0x000000241c187980 */ /* 0x0000a2000c101b00 */
[----:B------:R-:W-:Y:S02]  /*9670*/  IMAD.IADD R23, R23, 0x1, R31 ;  /* 0x0000000117177824 */ /* 0x000fe400078e021f */
[C---:B------:R-:W-:Y:S02]  /*9680*/  IMAD R31, R18.reuse, R9, R19 ;  /* 0x00000009121f7224 */ /* 0x040fe400078e0213 */
[----:B------:R-:W-:Y:S02]  /*9690*/  IMAD.WIDE.U32 R22, R18, R8, R22 ;  /* 0x0000000812167225 */ /* 0x000fe400078e0016 */
[----:B------:R-:W3:Y:S04]  /*96a0*/  LDL.64 R8, [R36+0x40] ;  /* 0x0000400024087983 */ /* 0x000ee80000100a00 */
[----:B------:R1:W3:Y:S01]  /*96b0*/  LD.E.64 R18, desc[UR36][R26.64] ;  /* 0x000000241a127980 */ /* 0x0002e2000c101b00 */
[----:B0-----:R-:W-:Y:S01]  /*96c0*/  IADD3 R28, P1, R26, R10, RZ ;  /* 0x0000000a1a1c7210 */ /* 0x001fe20007f3e0ff */
[----:B------:R-:W-:-:S02]  /*96d0*/  IMAD.IADD R23, R23, 0x1, R31 ;  /* 0x0000000117177824 */ /* 0x000fc400078e021f */
[-C--:B----4-:R-:W-:Y:S02]  /*96e0*/  IMAD R21, R21, R12.reuse, RZ ;  /* 0x0000000c15157224 */ /* 0x090fe400078e02ff */
[----:B------:R-:W-:Y:S02]  /*96f0*/  IMAD.X R29, R27, 0x1, R4, P1 ;  /* 0x000000011b1d7824 */ /* 0x000fe400008e0604 */
[C---:B------:R-:W-:Y:S02]  /*9700*/  IMAD R31, R20.reuse, R13, R21 ;  /* 0x0000000d141f7224 */ /* 0x040fe400078e0215 */
[----:B------:R-:W-:Y:S02]  /*9710*/  IMAD.WIDE.U32 R12, R20, R12, R22 ;  /* 0x0000000c140c7225 */ /* 0x000fe400078e0016 */
[----:B------:R-:W4:Y:S04]  /*9720*/  LDL.64 R20, [R36+0x48] ;  /* 0x0000480024147983 */ /* 0x000f280000100a00 */
[----:B------:R0:W4:Y:S01]  /*9730*/  LD.E.64 R22, desc[UR36][R28.64] ;  /* 0x000000241c167980 */ /* 0x000122000c101b00 */
[----:B-1----:R-:W-:-:S02]  /*9740*/  IADD3 R26, P1, R28, R10, RZ ;  /* 0x0000000a1c1a7210 */ /* 0x002fc40007f3e0ff */
[----:B------:R-:W-:-:S03]  /*9750*/  IADD3 R13, R13, R31, RZ ;  /* 0x0000001f0d0d7210 */ /* 0x000fc60007ffe0ff */
[----:B------:R-:W-:Y:S01]  /*9760*/  IMAD.X R27, R29, 0x1, R4, P1 ;  /* 0x000000011d1b7824 */ /* 0x000fe200008e0604 */
[----:B------:R-:W-:Y:S01]  /*9770*/  IADD3 R30, P1, R26, R10, RZ ;  /* 0x0000000a1a1e7210 */ /* 0x000fe20007f3e0ff */
[----:B--2---:R-:W-:-:S04]  /*9780*/  IMAD R25, R25, R14, RZ ;  /* 0x0000000e19197224 */ /* 0x004fc800078e02ff */
[C---:B------:R-:W-:Y:S02]  /*9790*/  IMAD R31, R24.reuse, R15, R25 ;  /* 0x0000000f181f7224 */ /* 0x040fe400078e0219 */
[----:B------:R-:W-:Y:S02]  /*97a0*/  IMAD.WIDE.U32 R14, R24, R14, R12 ;  /* 0x0000000e180e7225 */ /* 0x000fe400078e000c */
[----:B------:R-:W2:Y:S04]  /*97b0*/  LDL.64 R12, [R36+0x50] ;  /* 0x00005000240c7983 */ /* 0x000ea80000100a00 */
[----:B------:R-:W2:Y:S01]  /*97c0*/  LD.E.64 R24, desc[UR36][R26.64] ;  /* 0x000000241a187980 */ /* 0x000ea2000c101b00 */
[----:B------:R-:W-:Y:S02]  /*97d0*/  IMAD.IADD R15, R15, 0x1, R31 ;  /* 0x000000010f0f7824 */ /* 0x000fe400078e021f */
[----:B---3--:R-:W-:-:S02]  /*97e0*/  IMAD R19, R19, R8, RZ ;  /* 0x0000000813137224 */ /* 0x008fc400078e02ff */
[----:B------:R-:W-:Y:S02]  /*97f0*/  IMAD.X R31, R27, 0x1, R4, P1 ;  /* 0x000000011b1f7824 */ /* 0x000fe400008e0604 */
[C---:B0-----:R-:W-:Y:S02]  /*9800*/  IMAD R29, R18.reuse, R9, R19 ;  /* 0x00000009121d7224 */ /* 0x041fe400078e0213 */
[----:B------:R-:W-:Y:S02]  /*9810*/  IMAD.WIDE.U32 R8, R18, R8, R14 ;  /* 0x0000000812087225 */ /* 0x000fe400078e000e */
[----:B------:R-:W3:Y:S04]  /*9820*/  LDL.64 R18, [R36+0x58] ;  /* 0x0000580024127983 */ /* 0x000ee80000100a00 */
[----:B------:R-:W3:Y:S01]  /*9830*/  LD.E.64 R14, desc[UR36][R30.64] ;  /* 0x000000241e0e7980 */ /* 0x000ee2000c101b00 */
[----:B------:R-:W-:Y:S01]  /*9840*/  IADD3 R28, P1, R30, R10, RZ ;  /* 0x0000000a1e1c7210 */ /* 0x000fe20007f3e0ff */
[----:B------:R-:W-:-:S02]  /*9850*/  IMAD.IADD R9, R9, 0x1, R29 ;  /* 0x0000000109097824 */ /* 0x000fc400078e021d */
[-C--:B----4-:R-:W-:Y:S02]  /*9860*/  IMAD R23, R23, R20.reuse, RZ ;  /* 0x0000001417177224 */ /* 0x090fe400078e02ff */
[----:B------:R-:W-:Y:S02]  /*9870*/  IMAD.X R29, R31, 0x1, R4, P1 ;  /* 0x000000011f1d7824 */ /* 0x000fe400008e0604 */
[C---:B------:R-:W-:Y:S02]  /*9880*/  IMAD R23, R22.reuse, R21, R23 ;  /* 0x0000001516177224 */ /* 0x040fe400078e0217 */
[----:B------:R-:W-:Y:S01]  /*9890*/  IMAD.WIDE.U32 R20, R22, R20, R8 ;  /* 0x0000001416147225 */ /* 0x000fe200078e0008 */
[----:B------:R0:W4:Y:S04]  /*98a0*/  LD.E.64 R26, desc[UR36][R28.64] ;  /* 0x000000241c1a7980 */ /* 0x000128000c101b00 */
[----:B------:R-:W4:Y:S01]  /*98b0*/  LDL.64 R8, [R36+0x60] ;  /* 0x0000600024087983 */ /* 0x000f220000100a00 */
[----:B------:R-:W-:Y:S01]  /*98c0*/  IADD3 R22, P1, R28, R10, RZ ;  /* 0x0000000a1c167210 */ /* 0x000fe20007f3e0ff */
[----:B------:R-:W-:-:S04]  /*98d0*/  IMAD.IADD R21, R21, 0x1, R23 ;  /* 0x0000000115157824 */ /* 0x000fc800078e0217 */
[----:B------:R-:W-:Y:S01]  /*98e0*/  IMAD.X R23, R29, 0x1, R4, P1 ;  /* 0x000000011d177824 */ /* 0x000fe200008e0604 */
[----:B0-----:R-:W-:-:S05]  /*98f0*/  IADD3 R28, P1, R22, R10, RZ ;  /* 0x0000000a161c7210 */ /* 0x001fca0007f3e0ff */
[----:B------:R-:W-:Y:S02]  /*9900*/  IMAD.X R29, R23, 0x1, R4, P1 ;  /* 0x00000001171d7824 */ /* 0x000fe400008e0604 */
[----:B--2---:R-:W-:-:S04]  /*9910*/  IMAD R25, R25, R12, RZ ;  /* 0x0000000c19197224 */ /* 0x004fc800078e02ff */
[C---:B------:R-:W-:Y:S02]  /*9920*/  IMAD R31, R24.reuse, R13, R25 ;  /* 0x0000000d181f7224 */ /* 0x040fe400078e0219 */
[----:B------:R-:W-:Y:S02]  /*9930*/  IMAD.WIDE.U32 R12, R24, R12, R20 ;  /* 0x0000000c180c7225 */ /* 0x000fe400078e0014 */
[----:B------:R-:W2:Y:S04]  /*9940*/  LDL.64 R20, [R36+0x68] ;  /* 0x0000680024147983 */ /* 0x000ea80000100a00 */
[----:B------:R0:W2:Y:S01]  /*9950*/  LD.E.64 R24, desc[UR36][R22.64] ;  /* 0x0000002416187980 */ /* 0x0000a2000c101b00 */
[----:B------:R-:W-:Y:S02]  /*9960*/  IMAD.IADD R13, R13, 0x1, R31 ;  /* 0x000000010d0d7824 */ /* 0x000fe400078e021f */
[----:B---3--:R-:W-:-:S04]  /*9970*/  IMAD R15, R15, R18, RZ ;  /* 0x000000120f0f7224 */ /* 0x008fc800078e02ff */
[C---:B------:R-:W-:Y:S02]  /*9980*/  IMAD R31, R14.reuse, R19, R15 ;  /* 0x000000130e1f7224 */ /* 0x040fe400078e020f */
[----:B------:R-:W-:Y:S02]  /*9990*/  IMAD.WIDE.U32 R18, R14, R18, R12 ;  /* 0x000000120e127225 */ /* 0x000fe400078e000c */
[----:B------:R-:W3:Y:S04]  /*99a0*/  LDL.64 R12, [R36+0x70] ;  /* 0x00007000240c7983 */ /* 0x000ee80000100a00 */
[----:B------:R-:W3:Y:S01]  /*99b0*/  LD.E.64 R14, desc[UR36][R28.64] ;  /* 0x000000241c0e7980 */ /* 0x000ee2000c101b00 */
[----:B0-----:R-:W-:Y:S01]  /*99c0*/  IADD3 R22, P1, R28, R10, RZ ;  /* 0x0000000a1c167210 */ /* 0x001fe20007f3e0ff */
[----:B------:R-:W-:-:S02]  /*99d0*/  IMAD.IADD R19, R19, 0x1, R31 ;  /* 0x0000000113137824 */ /* 0x000fc400078e021f */
[-C--:B----4-:R-:W-:Y:S02]  /*99e0*/  IMAD R27, R27, R8.reuse, RZ ;  /* 0x000000081b1b7224 */ /* 0x090fe400078e02ff */
[----:B------:R-:W-:Y:S02]  /*99f0*/  IMAD.X R23, R29, 0x1, R4, P1 ;  /* 0x000000011d177824 */ /* 0x000fe400008e0604 */
[C---:B------:R-:W-:Y:S02]  /*9a00*/  IMAD R31, R26.reuse, R9, R27 ;  /* 0x000000091a1f7224 */ /* 0x040fe400078e021b */
[----:B------:R-:W-:Y:S01]  /*9a10*/  IMAD.WIDE.U32 R26, R26, R8, R18 ;  /* 0x000000081a1a7225 */ /* 0x000fe200078e0012 */
[----:B------:R-:W4:Y:S04]  /*9a20*/  LDL.64 R28, [R36+0x80] ;  /* 0x00008000241c7983 */ /* 0x000f280000100a00 */
[----:B------:R-:W5:Y:S04]  /*9a30*/  LDL.64 R8, [R36+0x78] ;  /* 0x0000780024087983 */ /* 0x000f680000100a00 */
[----:B------:R0:W5:Y:S01]  /*9a40*/  LD.E.64 R18, desc[UR36][R22.64] ;  /* 0x0000002416127980 */ /* 0x000162000c101b00 */
[----:B------:R-:W-:-:S02]  /*9a50*/  IMAD.IADD R27, R27, 0x1, R31 ;  /* 0x000000011b1b7824 */ /* 0x000fc400078e021f */
[-C--:B--2---:R-:W-:Y:S02]  /*9a60*/  IMAD R25, R25, R20.reuse, RZ ;  /* 0x0000001419197224 */ /* 0x084fe400078e02ff */
[----:B------:R-:W-:Y:S01]  /*9a70*/  IMAD.WIDE.U32 R26, R24, R20, R26 ;  /* 0x00000014181a7225 */ /* 0x000fe200078e001a */
[----:B------:R-:W-:-:S03]  /*9a80*/  IADD3 R20, P1, R22, R10, RZ ;  /* 0x0000000a16147210 */ /* 0x000fc60007f3e0ff */
[----:B------:R-:W-:Y:S02]  /*9a90*/  IMAD R25, R24, R21, R25 ;  /* 0x0000001518197224 */ /* 0x000fe400078e0219 */
[----:B------:R-:W-:Y:S01]  /*9aa0*/  IMAD.X R21, R23, 0x1, R4, P1 ;  /* 0x0000000117157824 */ /* 0x000fe200008e0604 */
[----:B0-----:R-:W-:Y:S02]  /*9ab0*/  IADD3 R22, P1, R20, R10, RZ ;  /* 0x0000000a14167210 */ /* 0x001fe40007f3e0ff */
[----:B------:R-:W-:Y:S02]  /*9ac0*/  IADD3 R27, R27, R25, RZ ;  /* 0x000000191b1b7210 */ /* 0x000fe40007ffe0ff */
[----:B------:R-:W4:Y:S01]  /*9ad0*/  LD.E.64 R30, desc[UR36][R20.64] ;  /* 0x00000024141e7980 */ /* 0x000f22000c101b00 */
[-C--:B---3--:R-:W-:Y:S02]  /*9ae0*/  IMAD R15, R15, R12.reuse, RZ ;  /* 0x0000000c0f0f7224 */ /* 0x088fe400078e02ff */
[C---:B------:R-:W-:Y:S01]  /*9af0*/  IMAD.WIDE.U32 R26, R14.reuse, R12, R26 ;  /* 0x0000000c0e1a7225 */ /* 0x040fe200078e001a */
[----:B------:R-:W2:Y:S03]  /*9b00*/  LDL.64 R24, [R36+0x98] ;  /* 0x0000980024187983 */ /* 0x000ea60000100a00 */
[----:B------:R-:W-:-:S02]  /*9b10*/  IMAD R15, R14, R13, R15 ;  /* 0x0000000d0e0f7224 */ /* 0x000fc400078e020f */
[--C-:B------:R-:W-:Y:S01]  /*9b20*/  IMAD.X R23, R21, 0x1, R4.reuse, P1 ;  /* 0x0000000115177824 */ /* 0x100fe200008e0604 */
[----:B------:R-:W3:Y:S01]  /*9b30*/  LDL.64 R12, [R36+0x88] ;  /* 0x00008800240c7983 */ /* 0x000ee20000100a00 */
[----:B------:R-:W-:Y:S01]  /*9b40*/  IMAD.IADD R27, R27, 0x1, R15 ;  /* 0x000000011b1b7824 */ /* 0x000fe200078e020f */
[----:B------:R-:W-:Y:S02]  /*9b50*/  IADD3 R34, P1, R22, R10, RZ ;  /* 0x0000000a16227210 */ /* 0x000fe40007f3e0ff */
[----:B------:R-:W3:Y:S03]  /*9b60*/  LD.E.64 R14, desc[UR36][R22.64] ;  /* 0x00000024160e7980 */ /* 0x000ee6000c101b00 */
[----:B------:R-:W-:Y:S02]  /*9b70*/  IMAD.X R35, R23, 0x1, R4, P1 ;  /* 0x0000000117237824 */ /* 0x000fe400008e0604 */
[----:B-----5:R-:W-:-:S02]  /*9b80*/  IMAD R37, R19, R8, RZ ;  /* 0x0000000813257224 */ /* 0x020fc400078e02ff */
[----:B------:R-:W-:Y:S01]  /*9b90*/  IMAD.WIDE.U32 R26, R18, R8, R26 ;  /* 0x00000008121a7225 */ /* 0x000fe200078e001a */
[----:B------:R-:W-:Y:S01]  /*9ba0*/  IADD3 R8, P1, R34, R10, RZ ;  /* 0x0000000a22087210 */ /* 0x000fe20007f3e0ff */
[----:B------:R-:W5:Y:S02]  /*9bb0*/  LD.E.64 R20, desc[UR36][R34.64] ;  /* 0x0000002422147980 */ /* 0x000f64000c101b00 */
[----:B------:R-:W-:Y:S02]  /*9bc0*/  IMAD R37, R18, R9, R37 ;  /* 0x0000000912257224 */ /* 0x000fe400078e0225 */
[----:B------:R-:W5:Y:S01]  /*9bd0*/  LDL.64 R18, [R36+0x90] ;  /* 0x0000900024127983 */ /* 0x000f620000100a00 */
[----:B------:R-:W-:-:S05]  /*9be0*/  IMAD.X R9, R35, 0x1, R4, P1 ;  /* 0x0000000123097824 */ /* 0x000fca00008e0604 */
[----:B------:R-:W2:Y:S01]  /*9bf0*/  LD.E.64 R22, desc[UR36][R8.64] ;  /* 0x0000002408167980 */ /* 0x000ea2000c101b00 */
        /* <DEDUP_REMOVED lines=19> */
[----:B--2---:R-:W-:Y:S01]  /*9d30*/  IMAD R13, R23, R24, RZ ;  /* 0x00000018170d7224 */ /* 0x004fe200078e02ff */
[----:B------:R-:W-:Y:S01]  /*9d40*/  IADD3 R12, P2, R8, R10, RZ ;  /* 0x0000000a080c7210 */ /* 0x000fe20007f5e0ff */
[----:B------:R-:W-:-:S04]  /*9d50*/  IMAD.WIDE.U32 R30, R22, R24, R18 ;  /* 0x00000018161e7225 */ /* 0x000fc800078e0012 */
[----:B------:R-:W-:-:S04]  /*9d60*/  IMAD R13, R22, R25, R13 ;  /* 0x00000019160d7224 */ /* 0x000fc800078e020d */
[----:B------:R-:W-:Y:S02]  /*9d70*/  IMAD.IADD R31, R31, 0x1, R13 ;  /* 0x000000011f1f7824 */ /* 0x000fe400078e020d */
[----:B------:R-:W-:Y:S01]  /*9d80*/  IMAD.X R13, R9, 0x1, R4, P2 ;  /* 0x00000001090d7824 */ /* 0x000fe200010e0604 */
[----:B------:R-:W-:Y:S06]  /*9d90*/  @P1 BRA `(.L_x_7242) ;  /* 0xfffffff400e01947 */ /* 0x000fec000383ffff */
[----:B------:R-:W-:Y:S05]  /*9da0*/  BSYNC B2 ;  /* 0x0000000000027941 */ /* 0x000fea0003800000 */
.L_x_7241:
[----:B------:R-:W-:Y:S01]  /*9db0*/  ISETP.GT.U32.AND P1, PT, R32, 0x4, PT ;  /* 0x000000042000780c */ /* 0x000fe20003f24070 */
[----:B------:R-:W-:Y:S03]  /*9dc0*/  BSSY B2, `(.L_x_7243) ;  /* 0x0000049000027945 */ /* 0x000fe60003800000 */
[----:B------:R-:W-:-:S13]  /*9dd0*/  ISETP.GT.AND.EX P1, PT, R33, RZ, PT, P1 ;  /* 0x000000ff2100720c */ /* 0x000fda0003f24310 */
[----:B------:R-:W-:Y:S05]  /*9de0*/  @!P1 BRA `(.L_x_7244) ;  /* 0x0000000400189947 */ /* 0x000fea0003800000 */
[----:B------:R-:W-:Y:S01]  /*9df0*/  LEA R36, R0, R1, 0x3 ;  /* 0x0000000100247211 */ /* 0x000fe200078e18ff */
[----:B------:R-:W2:Y:S04]  /*9e00*/  LD.E.64 R18, desc[UR36][R12.64] ;  /* 0x000000240c127980 */ /* 0x000ea8000c101b00 */
[----:B------:R-:W2:Y:S01]  /*9e10*/  LDL.64 R8, [R36+0x20] ;  /* 0x0000200024087983 */ /* 0x000ea20000100a00 */
[----:B------:R-:W-:-:S03]  /*9e20*/  IADD3 R20, P0, R12, R10, RZ ;  /* 0x0000000a0c147210 */ /* 0x000fc60007f1e0ff */
[----:B------:R-:W3:Y:S02]  /*9e30*/  LDL.64 R14, [R36+0x28] ;  /* 0x00002800240e7983 */ /* 0x000ee40000100a00 */
[--C-:B------:R-:W-:Y:S01]  /*9e40*/  IMAD.X R21, R13, 0x1, R4.reuse, P0 ;  /* 0x000000010d157824 */ /* 0x100fe200000e0604 */
[-C--:B------:R-:W-:Y:S01]  /*9e50*/  IADD3 R34, P0, R20, R10.reuse, RZ ;  /* 0x0000000a14227210 */ /* 0x080fe20007f1e0ff */
[----:B------:R-:W5:Y:S04]  /*9e60*/  LDL.64 R26, [R36+0x30] ;  /* 0x00003000241a7983 */ /* 0x000f680000100a00 */
[----:B------:R0:W3:Y:S01]  /*9e70*/  LD.E.64 R22, desc[UR36][R20.64] ;  /* 0x0000002414167980 */ /* 0x0000e2000c101b00 */
[----:B------:R-:W-:Y:S01]  /*9e80*/  IMAD.X R35, R21, 0x1, R4, P0 ;  /* 0x0000000115237824 */ /* 0x000fe200000e0604 */
[----:B----4-:R-:W-:-:S04]  /*9e90*/  IADD3 R24, P0, R34, R10, RZ ;  /* 0x0000000a22187210 */ /* 0x010fc80007f1e0ff */
[----:B------:R-:W5:Y:S01]  /*9ea0*/  LD.E.64 R12, desc[UR36][R34.64] ;  /* 0x00000024220c7980 */ /* 0x000f62000c101b00 */
[----:B------:R-:W-:Y:S02]  /*9eb0*/  IMAD.X R25, R35, 0x1, R4, P0 ;  /* 0x0000000123197824 */ /* 0x000fe400000e0604 */
[-C--:B--2---:R-:W-:Y:S02]  /*9ec0*/  IMAD R19, R19, R8.reuse, RZ ;  /* 0x0000000813137224 */ /* 0x084fe400078e02ff */
[----:B------:R-:W-:-:S04]  /*9ed0*/  IMAD.WIDE.U32 R28, R18, R8, R30 ;  /* 0x00000008121c7225 */ /* 0x000fc800078e001e */
[----:B------:R-:W-:Y:S02]  /*9ee0*/  IMAD R31, R18, R9, R19 ;  /* 0x00000009121f7224 */ /* 0x000fe400078e0213 */
[----:B------:R-:W2:Y:S04]  /*9ef0*/  LDL.64 R8, [R36+0x38] ;  /* 0x0000380024087983 */ /* 0x000ea80000100a00 */
[----:B------:R1:W2:Y:S01]  /*9f00*/  LD.E.64 R18, desc[UR36][R24.64] ;  /* 0x0000002418127980 */ /* 0x0002a2000c101b00 */
[----:B0-----:R-:W-:Y:S01]  /*9f10*/  IADD3 R20, P0, R24, R10, RZ ;  /* 0x0000000a18147210 */ /* 0x001fe20007f1e0ff */
[----:B---3--:R-:W-:Y:S02]  /*9f20*/  IMAD R23, R23, R14, RZ ;  /* 0x0000000e17177224 */ /* 0x008fe400078e02ff */
[----:B------:R-:W-:-:S02]  /*9f30*/  IMAD.IADD R29, R29, 0x1, R31 ;  /* 0x000000011d1d7824 */ /* 0x000fc400078e021f */
[----:B------:R-:W-:Y:S02]  /*9f40*/  IMAD.X R21, R25, 0x1, R4, P0 ;  /* 0x0000000119157824 */ /* 0x000fe400000e0604 */
[C---:B------:R-:W-:Y:S02]  /*9f50*/  IMAD R23, R22.reuse, R15, R23 ;  /* 0x0000000f16177224 */ /* 0x040fe400078e0217 */
[----:B------:R-:W-:Y:S01]  /*9f60*/  IMAD.WIDE.U32 R14, R22, R14, R28 ;  /* 0x0000000e160e7225 */ /* 0x000fe200078e001c */
[----:B------:R-:W-:Y:S01]  /*9f70*/  IADD3 R22, P0, R20, R10, RZ ;  /* 0x0000000a14167210 */ /* 0x000fe20007f1e0ff */
[----:B------:R-:W3:Y:S02]  /*9f80*/  LDL.64 R28, [R36+0x40] ;  /* 0x00004000241c7983 */ /* 0x000ee40000100a00 */
[----:B------:R-:W-:Y:S02]  /*9f90*/  IMAD.IADD R15, R15, 0x1, R23 ;  /* 0x000000010f0f7824 */ /* 0x000fe400078e0217 */
[----:B------:R-:W3:Y:S01]  /*9fa0*/  LD.E.64 R30, desc[UR36][R20.64] ;  /* 0x00000024141e7980 */ /* 0x000ee2000c101b00 */
[----:B-----5:R-:W-:-:S02]  /*9fb0*/  IMAD R13, R13, R26, RZ ;  /* 0x0000001a0d0d7224 */ /* 0x020fc400078e02ff */
[----:B------:R-:W-:Y:S02]  /*9fc0*/  IMAD.X R23, R21, 0x1, R4, P0 ;  /* 0x0000000115177824 */ /* 0x000fe400000e0604 */
[C---:B-1----:R-:W-:Y:S02]  /*9fd0*/  IMAD R25, R12.reuse, R27, R13 ;  /* 0x0000001b0c197224 */ /* 0x042fe400078e020d */
[----:B------:R-:W-:Y:S01]  /*9fe0*/  IMAD.WIDE.U32 R26, R12, R26, R14 ;  /* 0x0000001a0c1a7225 */ /* 0x000fe200078e000e */
[----:B------:R-:W-:Y:S01]  /*9ff0*/  IADD3 R34, P0, R22, R10, RZ ;  /* 0x0000000a16227210 */ /* 0x000fe20007f1e0ff */
[----:B------:R-:W4:Y:S04]  /*a000*/  LDL.64 R12, [R36+0x48] ;  /* 0x00004800240c7983 */ /* 0x000f280000100a00 */
[----:B------:R-:W4:Y:S01]  /*a010*/  LD.E.64 R14, desc[UR36][R22.64] ;  /* 0x00000024160e7980 */ /* 0x000f22000c101b00 */
[----:B------:R-:W-:-:S02]  /*a020*/  IMAD.IADD R27, R27, 0x1, R25 ;  /* 0x000000011b1b7824 */ /* 0x000fc400078e0219 */
[----:B------:R-:W-:Y:S01]  /*a030*/  IMAD.X R35, R23, 0x1, R4, P0 ;  /* 0x0000000117237824 */ /* 0x000fe200000e0604 */
[----:B------:R-:W5:Y:S04]  /*a040*/  LDL.64 R24, [R36+0x58] ;  /* 0x0000580024187983 */ /* 0x000f680000100a00 */
[----:B------:R-:W5:Y:S01]  /*a050*/  LD.E.64 R20, desc[UR36][R34.64] ;  /* 0x0000002422147980 */ /* 0x000f62000c101b00 */
[-C--:B--2---:R-:W-:Y:S02]  /*a060*/  IMAD R37, R19, R8.reuse, RZ ;  /* 0x0000000813257224 */ /* 0x084fe400078e02ff */
[----:B------:R-:W-:Y:S01]  /*a070*/  IMAD.WIDE.U32 R26, R18, R8, R26 ;  /* 0x00000008121a7225 */ /* 0x000fe200078e001a */
[----:B------:R-:W-:-:S03]  /*a080*/  IADD3 R8, P0, R34, R10, RZ ;  /* 0x0000000a22087210 */ /* 0x000fc60007f1e0ff */
[----:B------:R-:W-:Y:S02]  /*a090*/  IMAD R37, R18, R9, R37 ;  /* 0x0000000912257224 */ /* 0x000fe400078e0225 */
[----:B------:R-:W5:Y:S01]  /*a0a0*/  LDL.64 R18, [R36+0x50] ;  /* 0x0000500024127983 */ /* 0x000f620000100a00 */
[----:B------:R-:W-:-:S05]  /*a0b0*/  IMAD.X R9, R35, 0x1, R4, P0 ;  /* 0x0000000123097824 */ /* 0x000fca00000e0604 */
[----:B------:R-:W2:Y:S01]  /*a0c0*/  LD.E.64 R22, desc[UR36][R8.64] ;  /* 0x0000002408167980 */ /* 0x000ea2000c101b00 */
[----:B------:R-:W-:Y:S02]  /*a0d0*/  IMAD.IADD R27, R27, 0x1, R37 ;  /* 0x000000011b1b7824 */ /* 0x000fe400078e0225 */
[-C--:B---3--:R-:W-:Y:S02]  /*a0e0*/  IMAD R31, R31, R28.reuse, RZ ;  /* 0x0000001c1f1f7224 */ /* 0x088fe400078e02ff */
[----:B------:R-:W-:-:S04]  /*a0f0*/  IMAD.WIDE.U32 R26, R30, R28, R26 ;  /* 0x0000001c1e1a7225 */ /* 0x000fc800078e001a */
[----:B------:R-:W-:-:S04]  /*a100*/  IMAD R31, R30, R29, R31 ;  /* 0x0000001d1e1f7224 */ /* 0x000fc800078e021f */
[----:B------:R-:W-:Y:S02]  /*a110*/  IMAD.IADD R27, R27, 0x1, R31 ;  /* 0x000000011b1b7824 */ /* 0x000fe400078e021f */
[----:B----4-:R-:W-:-:S04]  /*a120*/  IMAD R15, R15, R12, RZ ;  /* 0x0000000c0f0f7224 */ /* 0x010fc800078e02ff */
[C---:B------:R-:W-:Y:S02]  /*a130*/  IMAD R15, R14.reuse, R13, R15 ;  /* 0x0000000d0e0f7224 */ /* 0x040fe400078e020f */
[----:B------:R-:W-:-:S05]  /*a140*/  IMAD.WIDE.U32 R12, R14, R12, R26 ;  /* 0x0000000c0e0c7225 */ /* 0x000fca00078e001a */
[----:B------:R-:W-:Y:S02]  /*a150*/  IADD3 R13, R13, R15, RZ ;  /* 0x0000000f0d0d7210 */ /* 0x000fe40007ffe0ff */
[----:B------:R-:W-:Y:S02]  /*a160*/  IADD3 R0, P2, R0, 0x8, RZ ;  /* 0x0000000800007810 */ /* 0x000fe40007f5e0ff */
[----:B------:R-:W-:Y:S02]  /*a170*/  IADD3 R32, P3, R32, -0x8, RZ ;  /* 0xfffffff820207810 */ /* 0x000fe40007f7e0ff */
[----:B------:R-:W-:Y:S01]  /*a180*/  PLOP3.LUT P0, PT, PT, PT, PT, 0x8, 0x0 ;  /* 0x000000000000781c */ /* 0x000fe20003f0e170 */
[----:B------:R-:W-:Y:S01]  /*a190*/  IMAD.X R3, RZ, RZ, R3, P2 ;  /* 0x000000ffff037224 */ /* 0x000fe200010e0603 */
[----:B------:R-:W-:Y:S01]  /*a1a0*/  IADD3.X R33, R33, -0x1, RZ, P3, !PT ;  /* 0xffffffff21217810 */ /* 0x000fe20001ffe4ff */
[----:B-----5:R-:W-:-:S04]  /*a1b0*/  IMAD R15, R21, R18, RZ ;  /* 0x00000012150f7224 */ /* 0x020fc800078e02ff */
[C---:B------:R-:W-:Y:S02]  /*a1c0*/  IMAD R15, R20.reuse, R19, R15 ;  /* 0x00000013140f7224 */ /* 0x040fe400078e020f */
[----:B------:R-:W-:-:S04]  /*a1d0*/  IMAD.WIDE.U32 R18, R20, R18, R12 ;  /* 0x0000001214127225 */ /* 0x000fc800078e000c */
[----:B--2---:R-:W-:Y:S02]  /*a1e0*/  IMAD R13, R23, R24, RZ ;  /* 0x00000018170d7224 */ /* 0x004fe400078e02ff */
[----:B------:R-:W-:Y:S01]  /*a1f0*/  IMAD.IADD R19, R19, 0x1, R15 ;  /* 0x0000000113137824 */ /* 0x000fe200078e020f */
[----:B------:R-:W-:Y:S01]  /*a200*/  IADD3 R12, P1, R8, R10, RZ ;  /* 0x0000000a080c7210 */ /* 0x000fe20007f3e0ff */
[C---:B------:R-:W-:Y:S02]  /*a210*/  IMAD R13, R22.reuse, R25, R13 ;  /* 0x00000019160d7224 */ /* 0x040fe400078e020d */
[----:B------:R-:W-:-:S04]  /*a220*/  IMAD.WIDE.U32 R30, R22, R24, R18 ;  /* 0x00000018161e7225 */ /* 0x000fc800078e0012 */
[----:B------:R-:W-:Y:S02]  /*a230*/  IMAD.IADD R31, R31, 0x1, R13 ;  /* 0x000000011f1f7824 */ /* 0x000fe400078e020d */
[----:B------:R-:W-:-:S07]  /*a240*/  IMAD.X R13, R9, 0x1, R4, P1 ;  /* 0x00000001090d7824 */ /* 0x000fce00008e0604 */
.L_x_7244:
[----:B------:R-:W-:Y:S05]  /*a250*/  BSYNC B2 ;  /* 0x0000000000027941 */ /* 0x000fea0003800000 */
.L_x_7243:
[----:B------:R-:W-:-:S04]  /*a260*/  ISETP.NE.U32.AND P1, PT, R32, RZ, PT ;  /* 0x000000ff2000720c */ /* 0x000fc80003f25070 */
[----:B------:R-:W-:-:S13]  /*a270*/  ISETP.NE.OR.EX P0, PT, R33, RZ, P0, P1 ;  /* 0x000000ff2100720c */ /* 0x000fda0000705710 */
[----:B------:R-:W-:Y:S05]  /*a280*/  @!P0 BRA `(.L_x_7245) ;  /* 0x0000000000a08947 */ /* 0x000fea0003800000 */
.L_x_7240:
[----:B------:R-:W-:Y:S01]  /*a290*/  IMAD.U32 R36, R0, 0x8, R1 ;  /* 0x0000000800247824 */ /* 0x000fe200078e0001 */
[-C--:B------:R-:W-:Y:S01]  /*a2a0*/  IADD3 R14, P0, R12, R10.reuse, RZ ;  /* 0x0000000a0c0e7210 */ /* 0x080fe20007f1e0ff */
[----:B------:R-:W2:Y:S04]  /*a2b0*/  LD.E.64 R26, desc[UR36][R12.64] ;  /* 0x000000240c1a7980 */ /* 0x000ea8000c101b00 */
[----:B------:R-:W2:Y:S01]  /*a2c0*/  LDL.64 R28, [R36+0x20] ;  /* 0x00002000241c7983 */ /* 0x000ea20000100a00 */
[--C-:B------:R-:W-:Y:S01]  /*a2d0*/  IMAD.X R15, R13, 0x1, R4.reuse, P0 ;  /* 0x000000010d0f7824 */ /* 0x100fe200000e0604 */
[-C--:B------:R-:W-:Y:S02]  /*a2e0*/  IADD3 R34, P0, R14, R10.reuse, RZ ;  /* 0x0000000a0e227210 */ /* 0x080fe40007f1e0ff */
[----:B----4-:R-:W3:Y:S04]  /*a2f0*/  LDL.64 R24, [R36+0x28] ;  /* 0x0000280024187983 */ /* 0x010ee80000100a00 */
[----:B------:R-:W3:Y:S01]  /*a300*/  LD.E.64 R22, desc[UR36][R14.64] ;  /* 0x000000240e167980 */ /* 0x000ee2000c101b00 */
[----:B------:R-:W-:Y:S01]  /*a310*/  IMAD.X R35, R15, 0x1, R4, P0 ;  /* 0x000000010f237824 */ /* 0x000fe200000e0604 */
[----:B------:R-:W-:-:S02]  /*a320*/  IADD3 R8, P0, R34, R10, RZ ;  /* 0x0000000a22087210 */ /* 0x000fc40007f1e0ff */
[----:B------:R-:W4:Y:S04]  /*a330*/  LDL.64 R20, [R36+0x30] ;  /* 0x0000300024147983 */ /* 0x000f280000100a00 */
[----:B------:R-:W4:Y:S01]  /*a340*/  LD.E.64 R18, desc[UR36][R34.64] ;  /* 0x0000002422127980 */ /* 0x000f22000c101b00 */
[----:B------:R-:W-:-:S03]  /*a350*/  IMAD.X R9, R35, 0x1, R4, P0 ;  /* 0x0000000123097824 */ /* 0x000fc600000e0604 */
[----:B------:R-:W5:Y:S04]  /*a360*/  LDL.64 R14, [R36+0x38] ;  /* 0x00003800240e7983 */ /* 0x000f680000100a00 */
[----:B------:R-:W5:Y:S01]  /*a370*/  LD.E.64 R12, desc[UR36][R8.64] ;  /* 0x00000024080c7980 */ /* 0x000f62000c101b00 */
        /* <DEDUP_REMOVED lines=20> */
[----:B------:R-:W-:Y:S01]  /*a4c0*/  IMAD R13, R12, R15, R13 ;  /* 0x0000000f0c0d7224 */ /* 0x000fe200078e020d */
[----:B------:R-:W-:-:S03]  /*a4d0*/  IADD3 R12, P2, R8, R10, RZ ;  /* 0x0000000a080c7210 */ /* 0x000fc60007f5e0ff */
[----:B------:R-:W-:Y:S02]  /*a4e0*/  IMAD.IADD R31, R31, 0x1, R13 ;  /* 0x000000011f1f7824 */ /* 0x000fe400078e020d */
[----:B------:R-:W-:Y:S01]  /*a4f0*/  IMAD.X R13, R9, 0x1, R4, P2 ;  /* 0x00000001090d7824 */ /* 0x000fe200010e0604 */
[----:B------:R-:W-:Y:S07]  /*a500*/  @P0 BRA `(.L_x_7240) ;  /* 0xfffffffc00600947 */ /* 0x000fee000383ffff */
.L_x_7245:
[----:B------:R-:W-:Y:S05]  /*a510*/  BSYNC B0 ;  /* 0x0000000000007941 */ /* 0x000fea0003800000 */
.L_x_7239:
[----:B------:R-:W-:-:S04]  /*a520*/  ISETP.NE.U32.AND P0, PT, R5, RZ, PT ;  /* 0x000000ff0500720c */ /* 0x000fc80003f05070 */
[----:B------:R-:W-:-:S13]  /*a530*/  ISETP.NE.AND.EX P0, PT, RZ, RZ, PT, P0 ;  /* 0x000000ffff00720c */ /* 0x000fda0003f05300 */
[----:B------:R-:W-:Y:S05]  /*a540*/  @!P0 BRA `(.L_x_7238) ;  /* 0x0000000000bc8947 */ /* 0x000fea0003800000 */
[----:B------:R-:W-:Y:S01]  /*a550*/  ULDC.64 UR4, c[0x0][0x230] ;  /* 0x00008c0000047ab9 */ /* 0x000fe20000000a00 */
[----:B0-----:R-:W-:Y:S02]  /*a560*/  IMAD R3, R3, R6, RZ ;  /* 0x0000000603037224 */ /* 0x001fe400078e02ff */
[----:B-----5:R-:W-:Y:S02]  /*a570*/  IMAD R11, R17, UR4, RZ ;  /* 0x00000004110b7c24 */ /* 0x020fe4000f8e02ff */
[----:B------:R-:W-:-:S04]  /*a580*/  IMAD.WIDE.U32 R8, R16, UR4, RZ ;  /* 0x0000000410087c25 */ /* 0x000fc8000f8e00ff */
[----:B------:R-:W-:Y:S01]  /*a590*/  IMAD R11, R16, UR5, R11 ;  /* 0x00000005100b7c24 */ /* 0x000fe2000f8e020b */
[----:B------:R-:W-:Y:S01]  /*a5a0*/  ULDC.64 UR4, c[0x0][0x228] ;  /* 0x00008a0000047ab9 */ /* 0x000fe20000000a00 */
[C---:B------:R-:W-:Y:S02]  /*a5b0*/  IMAD R3, R0.reuse, R7, R3 ;  /* 0x0000000700037224 */ /* 0x040fe400078e0203 */
[----:B------:R-:W-:Y:S02]  /*a5c0*/  IMAD.IADD R9, R9, 0x1, R11 ;  /* 0x0000000109097824 */ /* 0x000fe400078e020b */
        /* <DEDUP_REMOVED lines=16> */
[----:B------:R-:W2:Y:S03]  /*a6d0*/  LDL.64 R8, [R0+0x28] ;  /* 0x0000280000087983 */ /* 0x000ea60000100a00 */
[----:B------:R-:W-:-:S05]  /*a6e0*/  IADD3 R10, P0, R3, R12, RZ ;  /* 0x0000000c030a7210 */ /* 0x000fca0007f1e0ff */
[----:B------:R-:W-:-:S05]  /*a6f0*/  IMAD.X R11, R15, 0x1, R13, P0 ;  /* 0x000000010f0b7824 */ /* 0x000fca00000e060d */
        /* <DEDUP_REMOVED lines=9> */
[----:B------:R-:W2:Y:S04]  /*a790*/  LDL.64 R6, [R0+0x30] ;  /* 0x0000300000067983 */ /* 0x000ea80000100a00 */
[----:B------:R-:W-:-:S06]  /*a7a0*/  IMAD.X R5, R11, 0x1, R15, P0 ;  /* 0x000000010b057824 */ /* 0x000fcc00000e060f */
[----:B------:R-:W2:Y:S02]  /*a7b0*/  LD.E.64 R4, desc[UR36][R4.64] ;  /* 0x0000002404047980 */ /* 0x000ea4000c101b00 */
[-C--:B--2---:R-:W-:Y:S02]  /*a7c0*/  IMAD R3, R5, R6.reuse, RZ ;  /* 0x0000000605037224 */ /* 0x084fe400078e02ff */
[----:B------:R-:W-:-:S04]  /*a7d0*/  IMAD.WIDE.U32 R30, R4, R6, R30 ;  /* 0x00000006041e7225 */ /* 0x000fc800078e001e */
[----:B------:R-:W-:-:S04]  /*a7e0*/  IMAD R3, R4, R7, R3 ;  /* 0x0000000704037224 */ /* 0x000fc800078e0203 */
[----:B------:R-:W-:Y:S01]  /*a7f0*/  IMAD.IADD R31, R31, 0x1, R3 ;  /* 0x000000011f1f7824 */ /* 0x000fe200078e0203 */
[----:B------:R-:W-:Y:S06]  /*a800*/  BRA `(.L_x_7238) ;  /* 0x00000000000c7947 */ /* 0x000fec0003800000 */
.L_x_7237:
[----:B-1---5:R-:W-:-:S04]  /*a810*/  LEA R30, P0, R16, UR4, 0x3 ;  /* 0x00000004101e7c11 */ /* 0x022fc8000f8018ff */
[----:B------:R-:W-:-:S06]  /*a820*/  LEA.HI.X R31, R16, UR5, R17, 0x3, P0 ;  /* 0x00000005101f7c11 */ /* 0x000fcc00080f1c11 */
[----:B------:R-:W5:Y:S03]  /*a830*/  LD.E.64 R30, desc[UR36][R30.64] ;  /* 0x000000241e1e7980 */ /* 0x000f66000c101b00 */
.L_x_7238:
[----:B0123--:R-:W0:Y:S01]  /*a840*/  LDC.64 R4, c[0x0][0x288] ;  /* 0x0000a200ff047b82 */ /* 0x00fe220000000a00 */
[----:B------:R-:W-:Y:S02]  /*a850*/  ULDC.64 UR4, c[0x0][0x280] ;  /* 0x0000a00000047ab9 */ /* 0x000fe40000000a00 */
[----:B------:R-:W-:Y:S01]  /*a860*/  IMAD.U32 R13, RZ, RZ, UR4 ;  /* 0x00000004ff0d7e24 */ /* 0x000fe2000f8e00ff */
[----:B------:R-:W-:Y:S01]  /*a870*/  MOV R15, UR5 ;  /* 0x00000005000f7c02 */ /* 0x000fe20008000f00 */
[C---:B0-----:R-:W-:Y:S01]  /*a880*/  IMAD.SHL.U32 R0, R4.reuse, 0x8, RZ ;  /* 0x0000000804007824 */ /* 0x041fe200078e00ff */
[----:B------:R-:W-:-:S04]  /*a890*/  SHF.L.U64.HI R5, R4, 0x3, R5 ;  /* 0x0000000304057819 */ /* 0x000fc80000010205 */
[C---:B------:R-:W-:Y:S02]  /*a8a0*/  ISETP.GE.U32.AND P0, PT, R0.reuse, 0x1, PT ;  /* 0x000000010000780c */ /* 0x040fe40003f06070 */
[--C-:B-----5:R-:W-:Y:S02]  /*a8b0*/  SHF.R.S64 R19, R0, 0x3, R5.reuse ;  /* 0x0000000300137819 */ /* 0x120fe40000001005 */
[----:B------:R-:W-:Y:S02]  /*a8c0*/  ISETP.GE.AND.EX P0, PT, R5, RZ, PT, P0 ;  /* 0x000000ff0500720c */ /* 0x000fe40003f06300 */
[----:B------:R-:W-:-:S11]  /*a8d0*/  SHF.R.S32.HI R14, RZ, 0x3, R5 ;  /* 0x00000003ff0e7819 */ /* 0x000fd60000011405 */
[----:B------:R-:W-:Y:S05]  /*a8e0*/  @!P0 BRA `(.L_x_7246) ;  /* 0x0000000000608947 */ /* 0x000fea0003800000 */
[----:B------:R-:W-:Y:S01]  /*a8f0*/  BSSY B0, `(.L_x_7246) ;  /* 0x0000017000007945 */ /* 0x000fe20003800000 */
[----:B------:R-:W-:Y:S02]  /*a900*/  IMAD.U32 R13, RZ, RZ, UR4 ;  /* 0x00000004ff0d7e24 */ /* 0x000fe4000f8e00ff */
[----:B------:R-:W-:Y:S02]  /*a910*/  IMAD.U32 R15, RZ, RZ, UR5 ;  /* 0x00000005ff0f7e24 */ /* 0x000fe4000f8e00ff */
[----:B------:R-:W-:Y:S02]  /*a920*/  IMAD.MOV.U32 R11, RZ, RZ, R19 ;  /* 0x000000ffff0b7224 */ /* 0x000fe400078e0013 */
[----:B------:R-:W-:-:S07]  /*a930*/  IMAD.MOV.U32 R10, RZ, RZ, R14 ;  /* 0x000000ffff0a7224 */ /* 0x000fce00078e000e */
.L_x_7247:
[--C-:B------:R-:W-:Y:S02]  /*a940*/  SHF.R.U64 R8, R11, 0x1, R10.reuse ;  /* 0x000000010b087819 */ /* 0x100fe4000000120a */
[----:B------:R-:W-:Y:S02]  /*a950*/  SHF.R.U32.HI R9, RZ, 0x1, R10 ;  /* 0x00000001ff097819 */ /* 0x000fe4000001160a */
[----:B------:R-:W-:-:S04]  /*a960*/  LEA R6, P1, R8, R13, 0x3 ;  /* 0x0000000d08067211 */ /* 0x000fc800078218ff */
[----:B------:R-:W-:-:S05]  /*a970*/  LEA.HI.X R7, R8, R15, R9, 0x3, P1 ;  /* 0x0000000f08077211 */ /* 0x000fca00008f1c09 */
[----:B------:R-:W2:Y:S02]  /*a980*/  LD.E.64 R4, desc[UR36][R6.64] ;  /* 0x0000002406047980 */ /* 0x000ea4000c101b00 */
[----:B--2---:R-:W-:-:S04]  /*a990*/  ISETP.GE.U32.AND P1, PT, R4, R30, PT ;  /* 0x0000001e0400720c */ /* 0x004fc80003f26070 */
        /* <DEDUP_REMOVED lines=13> */
.L_x_7246:
[----:B------:R-:W-:Y:S02]  /*aa70*/  ULDC.64 UR4, c[0x0][0x280] ;  /* 0x0000a00000047ab9 */ /* 0x000fe40000000a00 */
[----:B------:R-:W-:Y:S02]  /*aa80*/  IMAD.U32 R11, RZ, RZ, UR4 ;  /* 0x00000004ff0b7e24 */ /* 0x000fe4000f8e00ff */
[----:B------:R-:W-:Y:S01]  /*aa90*/  IMAD.U32 R12, RZ, RZ, UR5 ;  /* 0x00000005ff0c7e24 */ /* 0x000fe2000f8e00ff */
[----:B------:R-:W-:Y:S06]  /*aaa0*/  @!P0 BRA `(.L_x_7248) ;  /* 0x0000000000588947 */ /* 0x000fec0003800000 */
[----:B------:R-:W-:Y:S01]  /*aab0*/  BSSY B0, `(.L_x_7248) ;  /* 0x0000015000007945 */ /* 0x000fe20003800000 */
[----:B------:R-:W-:Y:S02]  /*aac0*/  IMAD.U32 R11, RZ, RZ, UR4 ;  /* 0x00000004ff0b7e24 */ /* 0x000fe4000f8e00ff */
[----:B------:R-:W-:-:S07]  /*aad0*/  IMAD.U32 R12, RZ, RZ, UR5 ;  /* 0x00000005ff0c7e24 */ /* 0x000fce000f8e00ff */
.L_x_7249:
[--C-:B------:R-:W-:Y:S02]  /*aae0*/  SHF.R.U64 R8, R19, 0x1, R14.reuse ;  /* 0x0000000113087819 */ /* 0x100fe4000000120e */
[----:B------:R-:W-:Y:S02]  /*aaf0*/  SHF.R.U32.HI R9, RZ, 0x1, R14 ;  /* 0x00000001ff097819 */ /* 0x000fe4000001160e */
[----:B------:R-:W-:-:S04]  /*ab00*/  LEA R6, P0, R8, R11, 0x3 ;  /* 0x0000000b08067211 */ /* 0x000fc800078018ff */
[----:B------:R-:W-:-:S05]  /*ab10*/  LEA.HI.X R7, R8, R12, R9, 0x3, P0 ;  /* 0x0000000c08077211 */ /* 0x000fca00000f1c09 */
[----:B------:R-:W2:Y:S02]  /*ab20*/  LD.E.64 R4, desc[UR36][R6.64] ;  /* 0x0000002406047980 */ /* 0x000ea4000c101b00 */
        /* <DEDUP_REMOVED lines=9> */
[----:B------:R-:W-:-:S02]  /*abc0*/  @P0 IMAD.X R12, RZ, RZ, R7, P2 ;  /* 0x000000ffff0c0224 */ /* 0x000fc400010e0607 */
[----:B------:R-:W-:Y:S01]  /*abd0*/  IMAD.MOV.U32 R14, RZ, RZ, R9 ;  /* 0x000000ffff0e7224 */ /* 0x000fe200078e0009 */
[----:B------:R-:W-:-:S13]  /*abe0*/  ISETP.GT.AND.EX P1, PT, R9, RZ, PT, P1 ;  /* 0x000000ff0900720c */ /* 0x000fda0003f24310 */
[----:B------:R-:W-:Y:S05]  /*abf0*/  @P1 BRA `(.L_x_7249) ;  /* 0xfffffffc00b81947 */ /* 0x000fea000383ffff */
[----:B------:R-:W-:Y:S05]  /*ac00*/  BSYNC B0 ;  /* 0x0000000000007941 */ /* 0x000fea0003800000 */
.L_x_7248:
        /* <DEDUP_REMOVED lines=16> */
[----:B------:R0:W-:Y:S01]  /*ad10*/  ST.E.64 desc[UR36][R6.64], R4 ;  /* 0x0000000406007985 */ /* 0x0001e2000c101b24 */
[----:B------:R-:W-:-:S05]  /*ad20*/  SHF.R.S32.HI R9, RZ, 0x3, R3 ;  /* 0x00000003ff097819 */ /* 0x000fca0000011403 */
[----:B------:R0:W-:Y:S02]  /*ad30*/  ST.E.64 desc[UR36][R10.64], R8 ;  /* 0x000000080a007985 */ /* 0x0001e4000c101b24 */
.L_x_7236:
[----:B------:R-:W-:Y:S05]  /*ad40*/  BSYNC B1 ;  /* 0x0000000000017941 */ /* 0x000fea0003800000 */
.L_x_7235:
[----:B------:R-:W2:Y:S01]  /*ad50*/  S2R R0, SR_CTAID.X ;  /* 0x0000000000007919 */ /* 0x000ea20000002500 */
[----:B------:R-:W2:Y:S01]  /*ad60*/  LDC R3, c[0x0][0x210] ;  /* 0x00008400ff037b82 */ /* 0x000ea20000000800 */
[----:B------:R-:W-:Y:S01]  /*ad70*/  BSSY B6, `(.L_x_7250) ;  /* 0x0000095000067945 */ /* 0x000fe20003800000 */
[----:B-1---5:R-:W1:Y:S06]  /*ad80*/  S2R R17, SR_TID.X ;  /* 0x0000000000117919 */ /* 0x022e6c0000002100 */
[----:B------:R-:W0:Y:S01]  /*ad90*/  LDC.U8 R18, c[0x0][0x2c4] ;  /* 0x0000b100ff127b82 */ /* 0x000e220000000000 */
[----:B--2---:R-:W-:-:S05]  /*ada0*/  IMAD R16, R0, -0x200, R3 ;  /* 0xfffffe0000107824 */ /* 0x004fca00078e0203 */
[----:B-1----:R-:W-:-:S13]  /*adb0*/  ISETP.GE.AND P0, PT, R17, R16, PT ;  /* 0x000000101100720c */ /* 0x002fda0003f06270 */
[----:B0-----:R-:W-:Y:S05]  /*adc0*/  @P0 BRA `(.L_x_7251) ;  /* 0x00000008003c0947 */ /* 0x001fea0003800000 */
[----:B---3--:R-:W0:Y:S01]  /*add0*/  LDC.64 R4, c[0x0][0x2a8] ;  /* 0x0000aa00ff047b82 */ /* 0x008e220000000a00 */
        /* <DEDUP_REMOVED lines=18> */
[----:B------:R-:W-:Y:S01]  /*af00*/  IMAD.MOV.U32 R17, RZ, RZ, R2 ;  /* 0x000000ffff117224 */ /* 0x000fe200078e0002 */
[----:B------:R-:W-:Y:S06]  /*af10*/  BRA `(.L_x_7251) ;  /* 0x0000000400e87947 */ /* 0x000fec0003800000 */
.L_x_7255:
[----:B------:R0:W-:Y:S01]  /*af20*/  STG.E.U8 desc[UR36][R4.64], RZ ;  /* 0x000000ff04007986 */ /* 0x0001e2000c101124 */
[----:B------:R-:W-:Y:S01]  /*af30*/  IMAD.MOV.U32 R17, RZ, RZ, R2 ;  /* 0x000000ffff117224 */ /* 0x000fe200078e0002 */
[----:B------:R-:W-:Y:S06]  /*af40*/  BRA `(.L_x_7251) ;  /* 0x0000000400dc7947 */ /* 0x000fec0003800000 */
.L_x_7254:
[----:B------:R-:W-:-:S13]  /*af50*/  ISETP.NE.AND P0, PT, R0, 0x2, PT ;  /* 0x000000020000780c */ /* 0x000fda0003f05270 */
[----:B------:R-:W-:Y:S05]  /*af60*/  @!P0 BRA `(.L_x_7257) ;  /* 0x0000000000288947 */ /* 0x000fea0003800000 */
[----:B------:R-:W-:-:S13]  /*af70*/  ISETP.NE.AND P0, PT, R0, 0x3, PT ;  /* 0x000000030000780c */ /* 0x000fda0003f05270 */
[----:B------:R-:W-:Y:S05]  /*af80*/  @!P0 BRA `(.L_x_7258) ;  /* 0x0000000000148947 */ /* 0x000fea0003800000 */
[----:B------:R-:W-:-:S13]  /*af90*/  ISETP.NE.AND P0, PT, R0, 0x4, PT ;  /* 0x000000040000780c */ /* 0x000fda0003f05270 */
[----:B------:R-:W-:Y:S05]  /*afa0*/  @P0 BRA `(.L_x_7256) ;  /* 0x0000000400680947 */ /* 0x000fea0003800000 */
[----:B------:R0:W-:Y:S01]  /*afb0*/  STG.E.64 desc[UR36][R4.64], RZ ;  /* 0x000000ff04007986 */ /* 0x0001e2000c101b24 */
[----:B------:R-:W-:Y:S01]  /*afc0*/  IMAD.MOV.U32 R17, RZ, RZ, R2 ;  /* 0x000000ffff117224 */ /* 0x000fe200078e0002 */
[----:B------:R-:W-:Y:S06]  /*afd0*/  BRA `(.L_x_7251) ;  /* 0x0000000400b87947 */ /* 0x000fec0003800000 */
.L_x_7258:
[----:B------:R0:W-:Y:S01]  /*afe0*/  STG.E desc[UR36][R4.64], RZ ;  /* 0x000000ff04007986 */ /* 0x0001e2000c101924 */
[----:B------:R-:W-:Y:S01]  /*aff0*/  IMAD.MOV.U32 R17, RZ, RZ, R2 ;  /* 0x000000ffff117224 */ /* 0x000fe200078e0002 */
[----:B------:R-:W-:Y:S06]  /*b000*/  BRA `(.L_x_7251) ;  /* 0x0000000400ac7947 */ /* 0x000fec0003800000 */
.L_x_7257:
[----:B------:R0:W-:Y:S01]  /*b010*/  STG.E.U16 desc[UR36][R4.64], RZ ;  /* 0x000000ff04007986 */ /* 0x0001e2000c101524 */
[----:B------:R-:W-:Y:S01]  /*b020*/  MOV R17, R2 ;  /* 0x0000000200117202 */ /* 0x000fe20000000f00 */
[----:B------:R-:W-:Y:S06]  /*b030*/  BRA `(.L_x_7251) ;  /* 0x0000000400a07947 */ /* 0x000fec0003800000 */
.L_x_7253:
[----:B------:R-:W-:-:S13]  /*b040*/  ISETP.GT.AND P0, PT, R0, 0x6, PT ;  /* 0x000000060000780c */ /* 0x000fda0003f04270 */
[----:B------:R-:W-:Y:S05]  /*b050*/  @P0 BRA `(.L_x_7259) ;  /* 0x0000000000280947 */ /* 0x000fea0003800000 */
[----:B------:R-:W-:-:S13]  /*b060*/  ISETP.NE.AND P0, PT, R0, 0x5, PT ;  /* 0x000000050000780c */ /* 0x000fda0003f05270 */
[----:B------:R-:W-:Y:S05]  /*b070*/  @!P0 BRA `(.L_x_7260) ;  /* 0x0000000000148947 */ /* 0x000fea0003800000 */
[----:B------:R-:W-:-:S13]  /*b080*/  ISETP.NE.AND P0, PT, R0, 0x6, PT ;  /* 0x000000060000780c */ /* 0x000fda0003f05270 */
[----:B------:R-:W-:Y:S05]  /*b090*/  @P0 BRA `(.L_x_7256) ;  /* 0x00000004002c0947 */ /* 0x000fea0003800000 */
[----:B------:R0:W-:Y:S01]  /*b0a0*/  STG.E desc[UR36][R4.64], RZ ;  /* 0x000000ff04007986 */ /* 0x0001e2000c101924 */
[----:B------:R-:W-:Y:S01]  /*b0b0*/  IMAD.MOV.U32 R17, RZ, RZ, R2 ;  /* 0x000000ffff117224 */ /* 0x000fe200078e0002 */
[----:B------:R-:W-:Y:S06]  /*b0c0*/  BRA `(.L_x_7251) ;  /* 0x00000004007c7947 */ /* 0x000fec0003800000 */
.L_x_7260:
[----:B------:R0:W-:Y:S01]  /*b0d0*/  STG.E.U16 desc[UR36][R4.64], RZ ;  /* 0x000000ff04007986 */ /* 0x0001e2000c101524 */
[----:B------:R-:W-:Y:S01]  /*b0e0*/  IMAD.MOV.U32 R17, RZ, RZ, R2 ;  /* 0x000000ffff117224 */ /* 0x000fe200078e0002 */
[----:B------:R-:W-:Y:S06]  /*b0f0*/  BRA `(.L_x_7251) ;  /* 0x0000000400707947 */ /* 0x000fec0003800000 */
.L_x_7259:
        /* <DEDUP_REMOVED lines=9> */
.L_x_7262:
[----:B------:R0:W-:Y:S01]  /*b190*/  STG.E desc[UR36][R4.64], RZ ;  /* 0x000000ff04007986 */ /* 0x0001e2000c101924 */
[----:B------:R-:W-:Y:S01]  /*b1a0*/  IMAD.MOV.U32 R17, RZ, RZ, R2 ;  /* 0x000000ffff117224 */ /* 0x000fe200078e0002 */
[----:B------:R-:W-:Y:S06]  /*b1b0*/  BRA `(.L_x_7251) ;  /* 0x0000000400407947 */ /* 0x000fec0003800000 */
.L_x_7261:
[----:B------:R0:W-:Y:S01]  /*b1c0*/  STG.E.64 desc[UR36][R4.64], RZ ;  /* 0x000000ff04007986 */ /* 0x0001e2000c101b24 */
[----:B------:R-:W-:Y:S01]  /*b1d0*/  IMAD.MOV.U32 R17, RZ, RZ, R2 ;  /* 0x000000ffff117224 */ /* 0x000fe200078e0002 */
[----:B------:R-:W-:Y:S06]  /*b1e0*/  BRA `(.L_x_7251) ;  /* 0x0000000400347947 */ /* 0x000fec0003800000 */
.L_x_7252:
        /* <DEDUP_REMOVED lines=9> */
[----:B------:R-:W-:Y:S01]  /*b280*/  IMAD.MOV.U32 R17, RZ, RZ, R2 ;  /* 0x000000ffff117224 */ /* 0x000fe200078e0002 */
[----:B------:R-:W-:Y:S06]  /*b290*/  BRA `(.L_x_7251) ;  /* 0x0000000400087947 */ /* 0x000fec0003800000 */
.L_x_7265:
[----:B------:R0:W-:Y:S01]  /*b2a0*/  STG.E.128 desc[UR36][R4.64], RZ ;  /* 0x000000ff04007986 */ /* 0x0001e2000c101d24 */
[----:B------:R-:W-:Y:S01]  /*b2b0*/  IMAD.MOV.U32 R17, RZ, RZ, R2 ;  /* 0x000000ffff117224 */ /* 0x000fe200078e0002 */
[----:B------:R-:W-:Y:S06]  /*b2c0*/  BRA `(.L_x_7251) ;  /* 0x0000000000fc7947 */ /* 0x000fec0003800000 */
.L_x_7264:
[----:B------:R-:W-:-:S13]  /*b2d0*/  ISETP.NE.AND P0, PT, R0, 0xf, PT ;  /* 0x0000000f0000780c */ /* 0x000fda0003f05270 */
[----:B------:R-:W-:Y:S05]  /*b2e0*/  @!P0 BRA `(.L_x_7266) ;  /* 0x0000000000288947 */ /* 0x000fea0003800000 */
[----:B------:R-:W-:-:S13]  /*b2f0*/  ISETP.NE.AND P0, PT, R0, 0x17, PT ;  /* 0x000000170000780c */ /* 0x000fda0003f05270 */
[----:B------:R-:W-:Y:S05]  /*b300*/  @!P0 BRA `(.L_x_7267) ;  /* 0x0000000000148947 */ /* 0x000fea0003800000 */
[----:B------:R-:W-:-:S13]  /*b310*/  ISETP.NE.AND P0, PT, R0, 0x18, PT ;  /* 0x000000180000780c */ /* 0x000fda0003f05270 */
[----:B------:R-:W-:Y:S05]  /*b320*/  @P0 BRA `(.L_x_7256) ;  /* 0x0000000000880947 */ /* 0x000fea0003800000 */
[----:B------:R0:W-:Y:S01]  /*b330*/  STG.E.U8 desc[UR36][R4.64], RZ ;  /* 0x000000ff04007986 */ /* 0x0001e2000c101124 */
[----:B------:R-:W-:Y:S01]  /*b340*/  IMAD.MOV.U32 R17, RZ, RZ, R2 ;  /* 0x000000ffff117224 */ /* 0x000fe200078e0002 */
[----:B------:R-:W-:Y:S06]  /*b350*/  BRA `(.L_x_7251) ;  /* 0x0000000000d87947 */ /* 0x000fec0003800000 */
.L_x_7267:
[----:B------:R0:W-:Y:S01]  /*b360*/  STG.E.U8 desc[UR36][R4.64], RZ ;  /* 0x000000ff04007986 */ /* 0x0001e2000c101124 */
[----:B------:R-:W-:Y:S01]  /*b370*/  IMAD.MOV.U32 R17, RZ, RZ, R2 ;  /* 0x000000ffff117224 */ /* 0x000fe200078e0002 */
[----:B------:R-:W-:Y:S06]  /*b380*/  BRA `(.L_x_7251) ;  /* 0x0000000000cc7947 */ /* 0x000fec0003800000 */
.L_x_7266:
[----:B------:R2:W-:Y:S01]  /*b390*/  STG.E.U16 desc[UR36][R4.64], RZ ;  /* 0x000000ff04007986 */ /* 0x0005e2000c101524 */
[----:B------:R-:W-:Y:S01]  /*b3a0*/  IMAD.MOV.U32 R17, RZ, RZ, R2 ;  /* 0x000000ffff117224 */ /* 0x000fe200078e0002 */
[----:B------:R-:W-:Y:S06]  /*b3b0*/  BRA `(.L_x_7251) ;  /* 0x0000000000c07947 */ /* 0x000fec0003800000 */
.L_x_7263:
        /* <DEDUP_REMOVED lines=9> */
[----:B------:R-:W-:Y:S01]  /*b450*/  IMAD.MOV.U32 R17, RZ, RZ, R2 ;  /* 0x000000ffff117224 */ /* 0x000fe200078e0002 */
[----:B------:R-:W-:Y:S06]  /*b460*/  BRA `(.L_x_7251) ;  /* 0x0000000000947947 */ /* 0x000fec0003800000 */
.L_x_7270:
[----:B------:R0:W-:Y:S01]  /*b470*/  STG.E.U8 desc[UR36][R4.64], RZ ;  /* 0x000000ff04007986 */ /* 0x0001e2000c101124 */
[----:B------:R-:W-:Y:S01]  /*b480*/  IMAD.MOV.U32 R17, RZ, RZ, R2 ;  /* 0x000000ffff117224 */ /* 0x000fe200078e0002 */
[----:B------:R-:W-:Y:S06]  /*b490*/  BRA `(.L_x_7251) ;  /* 0x0000000000887947 */ /* 0x000fec0003800000 */
.L_x_7269:
[----:B------:R0:W-:Y:S01]  /*b4a0*/  STG.E.U8 desc[UR36][R4.64], RZ ;  /* 0x000000ff04007986 */ /* 0x0001e2000c101124 */
[----:B------:R-:W-:Y:S01]  /*b4b0*/  MOV R17, R2 ;  /* 0x0000000200117202 */ /* 0x000fe20000000f00 */
[----:B------:R-:W-:Y:S06]  /*b4c0*/  BRA `(.L_x_7251) ;  /* 0x00000000007c7947 */ /* 0x000fec0003800000 */
.L_x_7268:
[----:B------:R-:W-:-:S13]  /*b4d0*/  ISETP.NE.AND P0, PT, R0, 0x1c, PT ;  /* 0x0000001c0000780c */ /* 0x000fda0003f05270 */
[----:B------:R-:W-:Y:S05]  /*b4e0*/  @!P0 BRA `(.L_x_7271) ;  /* 0x00000000006c8947 */ /* 0x000fea0003800000 */
[----:B------:R-:W-:-:S13]  /*b4f0*/  ISETP.NE.AND P0, PT, R0, 0x1d, PT ;  /* 0x0000001d0000780c */ /* 0x000fda0003f05270 */
[----:B------:R-:W-:Y:S05]  /*b500*/  @!P0 BRA `(.L_x_7272) ;  /* 0x0000000000588947 */ /* 0x000fea0003800000 */
[----:B------:R-:W-:-:S13]  /*b510*/  ISETP.NE.AND P0, PT, R0, 0x2c, PT ;  /* 0x0000002c0000780c */ /* 0x000fda0003f05270 */
[----:B------:R0:W-:Y:S01]  /*b520*/  @!P0 STG.E.U8 desc[UR36][R4.64], RZ ;  /* 0x000000ff04008986 */ /* 0x0001e2000c101124 */
[----:B------:R-:W-:Y:S01]  /*b530*/  @!P0 IMAD.MOV.U32 R17, RZ, RZ, R2 ;  /* 0x000000ffff118224 */ /* 0x000fe200078e0002 */
[----:B------:R-:W-:Y:S06]  /*b540*/  @!P0 BRA `(.L_x_7251) ;  /* 0x00000000005c8947 */ /* 0x000fec0003800000 */
.L_x_7256:
        /* <DEDUP_REMOVED lines=15> */
[----:B-1--4-:R-:W-:Y:S05]  /*b640*/  CALL.ABS.NOINC R14 ;  /* 0x000000000e007343 */ /* 0x012fea0003c00000 */
.L_x_7273:
[----:B------:R-:W-:Y:S01]  /*b650*/  IMAD.MOV.U32 R17, RZ, RZ, R2 ;  /* 0x000000ffff117224 */ /* 0x000fe200078e0002 */
[----:B------:R-:W-:Y:S06]  /*b660*/  BRA `(.L_x_7251) ;  /* 0x0000000000147947 */ /* 0x000fec0003800000 */
.L_x_7272:
[----:B------:R0:W-:Y:S01]  /*b670*/  STG.E.64 desc[UR36][R4.64], RZ ;  /* 0x000000ff04007986 */ /* 0x0001e2000c101b24 */
[----:B------:R-:W-:Y:S01]  /*b680*/  IMAD.MOV.U32 R17, RZ, RZ, R2 ;  /* 0x000000ffff117224 */ /* 0x000fe200078e0002 */
[----:B------:R-:W-:Y:S06]  /*b690*/  BRA `(.L_x_7251) ;  /* 0x0000000000087947 */ /* 0x000fec0003800000 */
.L_x_7271:
[----:B------:R0:W-:Y:S01]  /*b6a0*/  STG.E desc[UR36][R4.64], RZ ;  /* 0x000000ff04007986 */ /* 0x0001e2000c101924 */
[----:B------:R-:W-:-:S07]  /*b6b0*/  MOV R17, R2 ;  /* 0x0000000200117202 */ /* 0x000fce0000000f00 */
.L_x_7251:
[----:B------:R-:W-:Y:S05]  /*b6c0*/  BSYNC B6 ;  /* 0x0000000000067941 */ /* 0x000fea0003800000 */
.L_x_7250:
[----:B------:R-:W-:Y:S01]  /*b6d0*/  ISETP.GE.AND P0, PT, R17, R16, PT ;  /* 0x000000101100720c */ /* 0x000fe20003f06270 */
[----:B------:R-:W-:-:S12]  /*b6e0*/  BSSY B6, `(.L_x_7274) ;  /* 0x00000fa000067945 */ /* 0x000fd80003800000 */
[----:B------:R-:W-:Y:S05]  /*b6f0*/  @P0 BRA `(.L_x_7275) ;  /* 0x0000000c00e00947 */ /* 0x000fea0003800000 */
[----:B------:R-:W5:Y:S01]  /*b700*/  S2R R0, SR_CTAID.X ;  /* 0x0000000000007919 */ /* 0x000f620000002500 */
[----:B------:R-:W4:Y:S01]  /*b710*/  LDC.64 R2, c[0x0][0x2a8] ;  /* 0x0000aa00ff027b82 */ /* 0x000f220000000a00 */
[----:B0123--:R-:W-:Y:S01]  /*b720*/  PRMT R4, R18, 0x9910, RZ ;  /* 0x0000991012047816 */ /* 0x00ffe200000000ff */
[----:B------:R-:W-:Y:S01]  /*b730*/  ULDC UR4, c[0x0][0x2c8] ;  /* 0x0000b20000047ab9 */ /* 0x000fe20000000800 */
[----:B-----5:R-:W-:-:S04]  /*b740*/  IMAD R0, R0, 0x200, R17 ;  /* 0x0000020000007824 */ /* 0x020fc800078e0211 */
[----:B------:R-:W-:Y:S02]  /*b750*/  IMAD R5, R0, UR4, RZ ;  /* 0x0000000400057c24 */ /* 0x000fe4000f8e02ff */
[----:B------:R-:W-:-:S03]  /*b760*/  IMAD.MOV.U32 R0, RZ, RZ, R4 ;  /* 0x000000ffff007224 */ /* 0x000fc600078e0004 */
[----:B----4-:R-:W-:Y:S02]  /*b770*/  IADD3 R2, P0, R5, R2, RZ ;  /* 0x0000000205027210 */ /* 0x010fe40007f1e0ff */
[----:B------:R-:W-:-:S03]  /*b780*/  ISETP.GT.AND P1, PT, R0, 0x9, PT ;  /* 0x000000090000780c */ /* 0x000fc60003f24270 */
[----:B------:R-:W-:-:S10]  /*b790*/  IMAD.X R3, RZ, RZ, R3, P0 ;  /* 0x000000ffff037224 */ /* 0x000fd400000e0603 */
        /* <DEDUP_REMOVED lines=11> */
.L_x_7279:
[----:B------:R0:W-:Y:S01]  /*b850*/  STG.E.U8 desc[UR36][R2.64], RZ ;  /* 0x000000ff02007986 */ /* 0x0001e2000c101124 */
[----:B------:R-:W-:Y:S05]  /*b860*/  BRA `(.L_x_7281) ;  /* 0x00000004008c7947 */ /* 0x000fea0003800000 */
.L_x_7278:
        /* <DEDUP_REMOVED lines=8> */
.L_x_7283:
[----:B------:R0:W-:Y:S01]  /*b8f0*/  STG.E desc[UR36][R2.64], RZ ;  /* 0x000000ff02007986 */ /* 0x0001e2000c101924 */
[----:B------:R-:W-:Y:S05]  /*b900*/  BRA `(.L_x_7281) ;  /* 0x0000000400647947 */ /* 0x000fea0003800000 */
.L_x_7282:
[----:B------:R0:W-:Y:S01]  /*b910*/  STG.E.U16 desc[UR36][R2.64], RZ ;  /* 0x000000ff02007986 */ /* 0x0001e2000c101524 */
[----:B------:R-:W-:Y:S05]  /*b920*/  BRA `(.L_x_7281) ;  /* 0x00000004005c7947 */ /* 0x000fea0003800000 */
.L_x_7277:
        /* <DEDUP_REMOVED lines=8> */
.L_x_7285:
[----:B------:R0:W-:Y:S01]  /*b9b0*/  STG.E.U16 desc[UR36][R2.64], RZ ;  /* 0x000000ff02007986 */ /* 0x0001e2000c101524 */
[----:B------:R-:W-:Y:S05]  /*b9c0*/  BRA `(.L_x_7281) ;  /* 0x0000000400347947 */ /* 0x000fea0003800000 */
.L_x_7284:
        /* <DEDUP_REMOVED lines=8> */
.L_x_7287:
[----:B------:R0:W-:Y:S01]  /*ba50*/  STG.E desc[UR36][R2.64], RZ ;  /* 0x000000ff02007986 */ /* 0x0001e2000c101924 */
[----:B------:R-:W-:Y:S05]  /*ba60*/  BRA `(.L_x_7281) ;  /* 0x00000004000c7947 */ /* 0x000fea0003800000 */
.L_x_7286:
[----:B------:R0:W-:Y:S01]  /*ba70*/  STG.E.64 desc[UR36][R2.64], RZ ;  /* 0x000000ff02007986 */ /* 0x0001e2000c101b24 */
[----:B------:R-:W-:Y:S05]  /*ba80*/  BRA `(.L_x_7281) ;  /* 0x0000000400047947 */ /* 0x000fea0003800000 */
.L_x_7276:
        /* <DEDUP_REMOVED lines=10> */
.L_x_7290:
[----:B------:R0:W-:Y:S01]  /*bb30*/  STG.E.128 desc[UR36][R2.64], RZ ;  /* 0x000000ff02007986 */ /* 0x0001e2000c101d24 */
[----:B------:R-:W-:Y:S05]  /*bb40*/  BRA `(.L_x_7281) ;  /* 0x0000000000d47947 */ /* 0x000fea0003800000 */
.L_x_7289:
        /* <DEDUP_REMOVED lines=8> */
.L_x_7292:
[----:B------:R0:W-:Y:S01]  /*bbd0*/  STG.E.U8 desc[UR36][R2.64], RZ ;  /* 0x000000ff02007986 */ /* 0x0001e2000c101124 */
[----:B------:R-:W-:Y:S05]  /*bbe0*/  BRA `(.L_x_7281) ;  /* 0x0000000000ac7947 */ /* 0x000fea0003800000 */
.L_x_7291:
[----:B------:R0:W-:Y:S01]  /*bbf0*/  STG.E.U16 desc[UR36][R2.64], RZ ;  /* 0x000000ff02007986 */ /* 0x0001e2000c101524 */
[----:B------:R-:W-:Y:S05]  /*bc00*/  BRA `(.L_x_7281) ;  /* 0x0000000000a47947 */ /* 0x000fea0003800000 */
.L_x_7288:
        /* <DEDUP_REMOVED lines=10> */
.L_x_7295:
[----:B------:R0:W-:Y:S01]  /*bcb0*/  STG.E.U8 desc[UR36][R2.64], RZ ;  /* 0x000000ff02007986 */ /* 0x0001e2000c101124 */
[----:B------:R-:W-:Y:S05]  /*bcc0*/  BRA `(.L_x_7281) ;  /* 0x0000000000747947 */ /* 0x000fea0003800000 */
.L_x_7294:
[----:B------:R3:W-:Y:S01]  /*bcd0*/  STG.E.U8 desc[UR36][R2.64], RZ ;  /* 0x000000ff02007986 */ /* 0x0007e2000c101124 */
[----:B------:R-:W-:Y:S05]  /*bce0*/  BRA `(.L_x_7281) ;  /* 0x00000000006c7947 */ /* 0x000fea0003800000 */
.L_x_7293:
[----:B------:R-:W-:-:S13]  /*bcf0*/  ISETP.NE.AND P0, PT, R0, 0x1c, PT ;  /* 0x0000001c0000780c */ /* 0x000fda0003f05270 */
[----:B------:R-:W-:Y:S05]  /*bd00*/  @!P0 BRA `(.L_x_7296) ;  /* 0x0000000000608947 */ /* 0x000fea0003800000 */
[----:B------:R-:W-:-:S13]  /*bd10*/  ISETP.NE.AND P0, PT, R0, 0x1d, PT ;  /* 0x0000001d0000780c */ /* 0x000fda0003f05270 */
[----:B------:R-:W-:Y:S05]  /*bd20*/  @!P0 BRA `(.L_x_7297) ;  /* 0x0000000000508947 */ /* 0x000fea0003800000 */
[----:B------:R-:W-:-:S13]  /*bd30*/  ISETP.NE.AND P0, PT, R0, 0x2c, PT ;  /* 0x0000002c0000780c */ /* 0x000fda0003f05270 */
[----:B------:R1:W-:Y:S01]  /*bd40*/  @!P0 STG.E.U8 desc[UR36][R2.64], RZ ;  /* 0x000000ff02008986 */ /* 0x0003e2000c101124 */
[----:B------:R-:W-:Y:S05]  /*bd50*/  @!P0 BRA `(.L_x_7281) ;  /* 0x0000000000508947 */ /* 0x000fea0003800000 */
.L_x_7280:
[----:B------:R-:W-:Y:S01]  /*bd60*/  MOV R0, 0x100 ;  /* 0x0000010000007802 */ /* 0x000fe20000000f00 */
[----:B------:R-:W-:Y:S01]  /*bd70*/  ULDC.64 UR4, c[0x4][0xf0] ;  /* 0x01003c0000047ab9 */ /* 0x000fe20000000a00 */
[----:B------:R-:W-:Y:S01]  /*bd80*/  ULDC.64 UR6, c[0x4][0x8] ;  /* 0x0100020000067ab9 */ /* 0x000fe20000000a00 */
[----:B------:R-:W-:Y:S01]  /*bd90*/  IMAD.U32 R4, RZ, RZ, UR4 ;  /* 0x00000004ff047e24 */ /* 0x000fe2000f8e00ff */
[----:B-1----:R0:W1:Y:S01]  /*bda0*/  LDC.64 R2, c[0x4][R0] ;  /* 0x0100000000027b82 */ /* 0x0020620000000a00 */
        /* <DEDUP_REMOVED lines=11> */
.L_x_7298:
[----:B------:R-:W-:Y:S05]  /*be60*/  BRA `(.L_x_7281) ;  /* 0x00000000000c7947 */ /* 0x000fea0003800000 */
.L_x_7297:
[----:B------:R2:W-:Y:S01]  /*be70*/  STG.E.64 desc[UR36][R2.64], RZ ;  /* 0x000000ff02007986 */ /* 0x0005e2000c101b24 */
[----:B------:R-:W-:Y:S05]  /*be80*/  BRA `(.L_x_7281) ;  /* 0x0000000000047947 */ /* 0x000fea0003800000 */
.L_x_7296:
[----:B------:R0:W-:Y:S02]  /*be90*/  STG.E desc[UR36][R2.64], RZ ;  /* 0x000000ff02007986 */ /* 0x0001e4000c101924 */
.L_x_7281:
[----:B------:R-:W-:-:S04]  /*bea0*/  IADD3 R17, R17, 0x80, RZ ;  /* 0x0000008011117810 */ /* 0x000fc80007ffe0ff */
[----:B------:R-:W-:-:S13]  /*beb0*/  ISETP.GE.AND P0, PT, R17, R16, PT ;  /* 0x000000101100720c */ /* 0x000fda0003f06270 */
[----:B------:R-:W-:Y:S05]  /*bec0*/  @P0 BRA `(.L_x_7275) ;  /* 0x0000000400ec0947 */ /* 0x000fea0003800000 */
[----:B------:R-:W5:Y:S01]  /*bed0*/  S2R R0, SR_CTAID.X ;  /* 0x0000000000007919 */ /* 0x000f620000002500 */
[----:B01234-:R-:W0:Y:S01]  /*bee0*/  LDC.64 R2, c[0x0][0x2a8] ;  /* 0x0000aa00ff027b82 */ /* 0x01fe220000000a00 */
[----:B------:R-:W-:Y:S01]  /*bef0*/  PRMT R4, R18, 0x9910, RZ ;  /* 0x0000991012047816 */ /* 0x000fe200000000ff */
[----:B------:R-:W-:Y:S01]  /*bf00*/  ULDC UR4, c[0x0][0x2c8] ;  /* 0x0000b20000047ab9 */ /* 0x000fe20000000800 */
[----:B-----5:R-:W-:-:S04]  /*bf10*/  IMAD R0, R0, 0x200, R17 ;  /* 0x0000020000007824 */ /* 0x020fc800078e0211 */
[----:B------:R-:W-:Y:S02]  /*bf20*/  IMAD R5, R0, UR4, RZ ;  /* 0x0000000400057c24 */ /* 0x000fe4000f8e02ff */
[----:B------:R-:W-:-:S03]  /*bf30*/  IMAD.MOV.U32 R0, RZ, RZ, R4 ;  /* 0x000000ffff007224 */ /* 0x000fc600078e0004 */
[----:B0-----:R-:W-:Y:S02]  /*bf40*/  IADD3 R2, P0, R5, R2, RZ ;  /* 0x0000000205027210 */ /* 0x001fe40007f1e0ff */
        /* <DEDUP_REMOVED lines=13> */
.L_x_7302:
[----:B------:R0:W-:Y:S01]  /*c020*/  STG.E.U8 desc[UR36][R2.64], RZ ;  /* 0x000000ff02007986 */ /* 0x0001e2000c101124 */
[----:B------:R-:W-:Y:S05]  /*c030*/  BRA `(.L_x_7304) ;  /* 0x00000004008c7947 */ /* 0x000fea0003800000 */
.L_x_7301:
        /* <DEDUP_REMOVED lines=8> */
.L_x_7306:
[----:B------:R0:W-:Y:S01]  /*c0c0*/  STG.E desc[UR36][R2.64], RZ ;  /* 0x000000ff02007986 */ /* 0x0001e2000c101924 */
[----:B------:R-:W-:Y:S05]  /*c0d0*/  BRA `(.L_x_7304) ;  /* 0x0000000400647947 */ /* 0x000fea0003800000 */
.L_x_7305:
[----:B------:R0:W-:Y:S01]  /*c0e0*/  STG.E.U16 desc[UR36][R2.64], RZ ;  /* 0x000000ff02007986 */ /* 0x0001e2000c101524 */
[----:B------:R-:W-:Y:S05]  /*c0f0*/  BRA `(.L_x_7304) ;  /* 0x00000004005c7947 */ /* 0x000fea0003800000 */
.L_x_7300:
        /* <DEDUP_REMOVED lines=8> */
.L_x_7308:
[----:B------:R0:W-:Y:S01]  /*c180*/  STG.E.U16 desc[UR36][R2.64], RZ ;  /* 0x000000ff02007986 */ /* 0x0001e2000c101524 */
[----:B------:R-:W-:Y:S05]  /*c190*/  BRA `(.L_x_7304) ;  /* 0x0000000400347947 */ /* 0x000fea0003800000 */
.L_x_7307:
        /* <DEDUP_REMOVED lines=8> */
.L_x_7310:
[----:B------:R0:W-:Y:S01]  /*c220*/  STG.E desc[UR36][R2.64], RZ ;  /* 0x000000ff02007986 */ /* 0x0001e2000c101924 */
[----:B------:R-:W-:Y:S05]  /*c230*/  BRA `(.L_x_7304) ;  /* 0x00000004000c7947 */ /* 0x000fea0003800000 */
.L_x_7309:
[----:B------:R0:W-:Y:S01]  /*c240*/  STG.E.64 desc[UR36][R2.64], RZ ;  /* 0x000000ff02007986 */ /* 0x0001e2000c101b24 */
[----:B------:R-:W-:Y:S05]  /*c250*/  BRA `(.L_x_7304) ;  /* 0x0000000400047947 */ /* 0x000fea0003800000 */
.L_x_7299:
        /* <DEDUP_REMOVED lines=10> */
.L_x_7313:
[----:B------:R0:W-:Y:S01]  /*c300*/  STG.E.128 desc[UR36][R2.64], RZ ;  /* 0x000000ff02007986 */ /* 0x0001e2000c101d24 */
[----:B------:R-:W-:Y:S05]  /*c310*/  BRA `(.L_x_7304) ;  /* 0x0000000000d47947 */ /* 0x000fea0003800000 */
.L_x_7312:
        /* <DEDUP_REMOVED lines=8> */
.L_x_7315:
[----:B------:R0:W-:Y:S01]  /*c3a0*/  STG.E.U8 desc[UR36][R2.64], RZ ;  /* 0x000000ff02007986 */ /* 0x0001e2000c101124 */
[----:B------:R-:W-:Y:S05]  /*c3b0*/  BRA `(.L_x_7304) ;  /* 0x0000000000ac7947 */ /* 0x000fea0003800000 */
.L_x_7314:
[----:B------:R0:W-:Y:S01]  /*c3c0*/  STG.E.U16 desc[UR36][R2.64], RZ ;  /* 0x000000ff02007986 */ /* 0x0001e2000c101524 */
[----:B------:R-:W-:Y:S05]  /*c3d0*/  BRA `(.L_x_7304) ;  /* 0x0000000000a47947 */ /* 0x000fea0003800000 */
.L_x_7311:
        /* <DEDUP_REMOVED lines=10> */
.L_x_7318:
[----:B------:R4:W-:Y:S01]  /*c480*/  STG.E.U8 desc[UR36][R2.64], RZ ;  /* 0x000000ff02007986 */ /* 0x0009e2000c101124 */
[----:B------:R-:W-:Y:S05]  /*c490*/  BRA `(.L_x_7304) ;  /* 0x0000000000747947 */ /* 0x000fea0003800000 */
.L_x_7317:
[----:B------:R0:W-:Y:S01]  /*c4a0*/  STG.E.U8 desc[UR36][R2.64], RZ ;  /* 0x000000ff02007986 */ /* 0x0001e2000c101124 */
[----:B------:R-:W-:Y:S05]  /*c4b0*/  BRA `(.L_x_7304) ;  /* 0x00000000006c7947 */ /* 0x000fea0003800000 */
.L_x_7316:
[----:B------:R-:W-:-:S13]  /*c4c0*/  ISETP.NE.AND P0, PT, R0, 0x1c, PT ;  /* 0x0000001c0000780c */ /* 0x000fda0003f05270 */
[----:B------:R-:W-:Y:S05]  /*c4d0*/  @!P0 BRA `(.L_x_7319) ;  /* 0x0000000000608947 */ /* 0x000fea0003800000 */
[----:B------:R-:W-:-:S13]  /*c4e0*/  ISETP.NE.AND P0, PT, R0, 0x1d, PT ;  /* 0x0000001d0000780c */ /* 0x000fda0003f05270 */
[----:B------:R-:W-:Y:S05]  /*c4f0*/  @!P0 BRA `(.L_x_7320) ;  /* 0x0000000000508947 */ /* 0x000fea0003800000 */
[----:B------:R-:W-:-:S13]  /*c500*/  ISETP.NE.AND P0, PT, R0, 0x2c, PT ;  /* 0x0000002c0000780c */ /* 0x000fda0003f05270 */
[----:B------:R1:W-:Y:S01]  /*c510*/  @!P0 STG.E.U8 desc[UR36][R2.64], RZ ;  /* 0x000000ff02008986 */ /* 0x0003e2000c101124 */
[----:B------:R-:W-:Y:S05]  /*c520*/  @!P0 BRA `(.L_x_7304) ;  /* 0x0000000000508947 */ /* 0x000fea0003800000 */
.L_x_7303:
        /* <DEDUP_REMOVED lines=16> */
.L_x_7321:
[----:B------:R-:W-:Y:S05]  /*c630*/  BRA `(.L_x_7304) ;  /* 0x00000000000c7947 */ /* 0x000fea0003800000 */
.L_x_7320:
[----:B------:R2:W-:Y:S01]  /*c640*/  STG.E.64 desc[UR36][R2.64], RZ ;  /* 0x000000ff02007986 */ /* 0x0005e2000c101b24 */
[----:B------:R-:W-:Y:S05]  /*c650*/  BRA `(.L_x_7304) ;  /* 0x0000000000047947 */ /* 0x000fea0003800000 */
.L_x_7319:
[----:B------:R0:W-:Y:S02]  /*c660*/  STG.E desc[UR36][R2.64], RZ ;  /* 0x000000ff02007986 */ /* 0x0001e4000c101924 */
.L_x_7304:
[----:B------:R-:W-:-:S07]  /*c670*/  IADD3 R17, R17, 0x80, RZ ;  /* 0x0000008011117810 */ /* 0x000fce0007ffe0ff */
.L_x_7275:
[----:B------:R-:W-:Y:S05]  /*c680*/  BSYNC B6 ;  /* 0x0000000000067941 */ /* 0x000fea0003800000 */
.L_x_7274:
[----:B------:R-:W-:-:S13]  /*c690*/  ISETP.GE.AND P0, PT, R17, R16, PT ;  /* 0x000000101100720c */ /* 0x000fda0003f06270 */
[----:B------:R-:W-:Y:S05]  /*c6a0*/  @P0 EXIT ;  /* 0x000000000000094d */ /* 0x000fea0003800000 */
[----:B------:R-:W5:Y:S01]  /*c6b0*/  S2R R0, SR_CTAID.X ;  /* 0x0000000000007919 */ /* 0x000f620000002500 */
[----:B01234-:R-:W0:Y:S01]  /*c6c0*/  LDC.64 R2, c[0x0][0x2a8] ;  /* 0x0000aa00ff027b82 */ /* 0x01fe220000000a00 */
[----:B------:R-:W-:Y:S01]  /*c6d0*/  ULDC UR4, c[0x0][0x2c8] ;  /* 0x0000b20000047ab9 */ /* 0x000fe20000000800 */
[----:B-----5:R-:W-:Y:S01]  /*c6e0*/  IMAD R17, R0, 0x200, R17 ;  /* 0x0000020000117824 */ /* 0x020fe200078e0211 */
[----:B------:R-:W-:-:S03]  /*c6f0*/  PRMT R0, R18, 0x9910, RZ ;  /* 0x0000991012007816 */ /* 0x000fc600000000ff */
[----:B------:R-:W-:Y:S01]  /*c700*/  IMAD R17, R17, UR4, RZ ;  /* 0x0000000411117c24 */ /* 0x000fe2000f8e02ff */
[----:B------:R-:W-:-:S04]  /*c710*/  ISETP.GT.AND P1, PT, R0, 0x9, PT ;  /* 0x000000090000780c */ /* 0x000fc80003f24270 */
[----:B0-----:R-:W-:-:S05]  /*c720*/  IADD3 R2, P0, R17, R2, RZ ;  /* 0x0000000211027210 */ /* 0x001fca0007f1e0ff */
[----:B------:R-:W-:-:S04]  /*c730*/  IMAD.X R3, RZ, RZ, R3, P0 ;  /* 0x000000ffff037224 */ /* 0x000fc800000e0603 */
        /* <DEDUP_REMOVED lines=11> */
.L_x_7325:
[----:B------:R-:W-:Y:S01]  /*c7f0*/  STG.E.U8 desc[UR36][R2.64], RZ ;  /* 0x000000ff02007986 */ /* 0x000fe2000c101124 */
[----:B------:R-:W-:Y:S05]  /*c800*/  EXIT ;  /* 0x000000000000794d */ /* 0x000fea0003800000 */
.L_x_7324:
        /* <DEDUP_REMOVED lines=8> */
.L_x_7328:
[----:B------:R-:W-:Y:S01]  /*c890*/  STG.E desc[UR36][R2.64], RZ ;  /* 0x000000ff02007986 */ /* 0x000fe2000c101924 */
[----:B------:R-:W-:Y:S05]  /*c8a0*/  EXIT ;  /* 0x000000000000794d */ /* 0x000fea0003800000 */
.L_x_7327:
[----:B------:R-:W-:Y:S01]  /*c8b0*/  STG.E.U16 desc[UR36][R2.64], RZ ;  /* 0x000000ff02007986 */ /* 0x000fe2000c101524 */
[----:B------:R-:W-:Y:S05]  /*c8c0*/  EXIT ;  /* 0x000000000000794d */ /* 0x000fea0003800000 */
.L_x_7323:
        /* <DEDUP_REMOVED lines=8> */
.L_x_7330:
[----:B------:R-:W-:Y:S01]  /*c950*/  STG.E.U16 desc[UR36][R2.64], RZ ;  /* 0x000000ff02007986 */ /* 0x000fe2000c101524 */
[----:B------:R-:W-:Y:S05]  /*c960*/  EXIT ;  /* 0x000000000000794d */ /* 0x000fea0003800000 */
.L_x_7329:
        /* <DEDUP_REMOVED lines=8> */
.L_x_7332:
[----:B------:R-:W-:Y:S01]  /*c9f0*/  STG.E desc[UR36][R2.64], RZ ;  /* 0x000000ff02007986 */ /* 0x000fe2000c101924 */
[----:B------:R-:W-:Y:S05]  /*ca00*/  EXIT ;  /* 0x000000000000794d */ /* 0x000fea0003800000 */
.L_x_7331:
[----:B------:R-:W-:Y:S01]  /*ca10*/  STG.E.64 desc[UR36][R2.64], RZ ;  /* 0x000000ff02007986 */ /* 0x000fe2000c101b24 */
[----:B------:R-:W-:Y:S05]  /*ca20*/  EXIT ;  /* 0x000000000000794d */ /* 0x000fea0003800000 */
.L_x_7322:
        /* <DEDUP_REMOVED lines=10> */
.L_x_7335:
[----:B------:R-:W-:Y:S01]  /*cad0*/  STG.E.128 desc[UR36][R2.64], RZ ;  /* 0x000000ff02007986 */ /* 0x000fe2000c101d24 */
[----:B------:R-:W-:Y:S05]  /*cae0*/  EXIT ;  /* 0x000000000000794d */ /* 0x000fea0003800000 */
.L_x_7334:
        /* <DEDUP_REMOVED lines=8> */
.L_x_7337:
[----:B------:R-:W-:Y:S01]  /*cb70*/  STG.E.U8 desc[UR36][R2.64], RZ ;  /* 0x000000ff02007986 */ /* 0x000fe2000c101124 */
[----:B------:R-:W-:Y:S05]  /*cb80*/  EXIT ;  /* 0x000000000000794d */ /* 0x000fea0003800000 */
.L_x_7336:
[----:B------:R-:W-:Y:S01]  /*cb90*/  STG.E.U16 desc[UR36][R2.64], RZ ;  /* 0x000000ff02007986 */ /* 0x000fe2000c101524 */
[----:B------:R-:W-:Y:S05]  /*cba0*/  EXIT ;  /* 0x000000000000794d */ /* 0x000fea0003800000 */
.L_x_7333:
        /* <DEDUP_REMOVED lines=10> */
.L_x_7340:
[----:B------:R-:W-:Y:S01]  /*cc50*/  STG.E.U8 desc[UR36][R2.64], RZ ;  /* 0x000000ff02007986 */ /* 0x000fe2000c101124 */
[----:B------:R-:W-:Y:S05]  /*cc60*/  EXIT ;  /* 0x000000000000794d */ /* 0x000fea0003800000 */
.L_x_7339:
[----:B------:R-:W-:Y:S01]  /*cc70*/  STG.E.U8 desc[UR36][R2.64], RZ ;  /* 0x000000ff02007986 */ /* 0x000fe2000c101124 */
[----:B------:R-:W-:Y:S05]  /*cc80*/  EXIT ;  /* 0x000000000000794d */ /* 0x000fea0003800000 */
.L_x_7338:
[----:B------:R-:W-:-:S13]  /*cc90*/  ISETP.NE.AND P0, PT, R0, 0x1c, PT ;  /* 0x0000001c0000780c */ /* 0x000fda0003f05270 */
[----:B------:R-:W-:Y:S05]  /*cca0*/  @!P0 BRA `(.L_x_7341) ;  /* 0x0000000000608947 */ /* 0x000fea0003800000 */
[----:B------:R-:W-:-:S13]  /*ccb0*/  ISETP.NE.AND P0, PT, R0, 0x1d, PT ;  /* 0x0000001d0000780c */ /* 0x000fda0003f05270 */
[----:B------:R-:W-:Y:S05]  /*ccc0*/  @!P0 BRA `(.L_x_7342) ;  /* 0x0000000000508947 */ /* 0x000fea0003800000 */
[----:B------:R-:W-:-:S13]  /*ccd0*/  ISETP.NE.AND P0, PT, R0, 0x2c, PT ;  /* 0x0000002c0000780c */ /* 0x000fda0003f05270 */
[----:B------:R0:W-:Y:S01]  /*cce0*/  @!P0 STG.E.U8 desc[UR36][R2.64], RZ ;  /* 0x000000ff02008986 */ /* 0x0001e2000c101124 */
[----:B------:R-:W-:Y:S05]  /*ccf0*/  @!P0 EXIT ;  /* 0x000000000000894d */ /* 0x000fea0003800000 */
.L_x_7326:
        /* <DEDUP_REMOVED lines=16> */
.L_x_7343:
[----:B------:R-:W-:Y:S05]  /*ce00*/  EXIT ;  /* 0x000000000000794d */ /* 0x000fea0003800000 */
.L_x_7342:
[----:B------:R-:W-:Y:S01]  /*ce10*/  STG.E.64 desc[UR36][R2.64], RZ ;  /* 0x000000ff02007986 */ /* 0x000fe2000c101b24 */
[----:B------:R-:W-:Y:S05]  /*ce20*/  EXIT ;  /* 0x000000000000794d */ /* 0x000fea0003800000 */
.L_x_7341:
[----:B------:R-:W-:Y:S01]  /*ce30*/  STG.E desc[UR36][R2.64], RZ ;  /* 0x000000ff02007986 */ /* 0x000fe2000c101924 */
[----:B------:R-:W-:Y:S05]  /*ce40*/  EXIT ;  /* 0x000000000000794d */ /* 0x000fea0003800000 */
.L_x_7344:
        /* <DEDUP_REMOVED lines=11> */
.L_x_18579:


//--------------------- .text._ZN2at6native18elementwise_kernelILi128ELi2EZNS0_22gpu_kernel_impl_nocastIZZNS0_73_GLOBAL__N__c8866d80_35_SparseBinaryOpIntersectionKernel_cu_9e10b42f_311142_sparse_binary_op_intersection_kernel_implINS3_18CUDAKernelLauncherENS3_36CUDAValueSelectionIntersectionKernelINS3_9LhsProjOpEEElLl8EEEvRNS_6TensorERKS9_SC_RKSt6vectorIlSaIlEERKSt8optionalIS9_ESL_bbENKUlvE3_clEvEUllE_EEvRNS_18TensorIteratorBaseERKT_EUliE_EEviT1_ --------------------------
	.section	.text._ZN2at6native18elementwise_kernelILi128ELi2EZNS0_22gpu_kernel_impl_nocastIZZNS0_73_GLOBAL__N__c8866d80_35_SparseBinaryOpIntersectionKernel_cu_9e10b42f_311142_sparse_binary_op_intersection_kernel_implINS3_18CUDAKernelLauncherENS3_36CUDAValueSelectionIntersectionKernelINS3_9LhsProjOpEEElLl8EEEvRNS_6TensorERKS9_SC_RKSt6vectorIlSaIlEERKSt8optionalIS9_ESL_bbENKUlvE3_clEvEUllE_EEvRNS_18TensorIteratorBaseERKT_EUliE_EEviT1_,"ax",@progbits
	.align	128
        .global         _ZN2at6native18elementwise_kernelILi128ELi2EZNS0_22gpu_kernel_impl_nocastIZZNS0_73_GLOBAL__N__c8866d80_35_SparseBinaryOpIntersectionKernel_cu_9e10b42f_311142_sparse_binary_op_intersection_kernel_implINS3_18CUDAKernelLauncherENS3_36CUDAValueSelectionIntersectionKernelINS3_9LhsProjOpEEElLl8EEEvRNS_6TensorERKS9_SC_RKSt6vectorIlSaIlEERKSt8optionalIS9_ESL_bbENKUlvE3_clEvEUllE_EEvRNS_18TensorIteratorBaseERKT_EUliE_EEviT1_
        .type           _ZN2at6native18elementwise_kernelILi128ELi2EZNS0_22gpu_kernel_impl_nocastIZZNS0_73_GLOBAL__N__c8866d80_35_SparseBinaryOpIntersectionKernel_cu_9e10b42f_311142_sparse_binary_op_intersection_kernel_implINS3_18CUDAKernelLauncherENS3_36CUDAValueSelectionIntersectionKernelINS3_9LhsProjOpEEElLl8EEEvRNS_6TensorERKS9_SC_RKSt6vectorIlSaIlEERKSt8optionalIS9_ESL_bbENKUlvE3_clEvEUllE_EEvRNS_18TensorIteratorBaseERKT_EUliE_EEviT1_,@function
        .size           _ZN2at6native18elementwise_kernelILi128ELi2EZNS0_22gpu_kernel_impl_nocastIZZNS0_73_GLOBAL__N__c8866d80_35_SparseBinaryOpIntersectionKernel_cu_9e10b42f_311142_sparse_binary_op_intersection_kernel_implINS3_18CUDAKernelLauncherENS3_36CUDAValueSelectionIntersectionKernelINS3_9LhsProjOpEEElLl8EEEvRNS_6TensorERKS9_SC_RKSt6vectorIlSaIlEERKSt8optionalIS9_ESL_bbENKUlvE3_clEvEUllE_EEvRNS_18TensorIteratorBaseERKT_EUliE_EEviT1_,(.L_x_18580 - _ZN2at6native18elementwise_kernelILi128ELi2EZNS0_22gpu_kernel_impl_nocastIZZNS0_73_GLOBAL__N__c8866d80_35_SparseBinaryOpIntersectionKernel_cu_9e10b42f_311142_sparse_binary_op_intersection_kernel_implINS3_18CUDAKernelLauncherENS3_36CUDAValueSelectionIntersectionKernelINS3_9LhsProjOpEEElLl8EEEvRNS_6TensorERKS9_SC_RKSt6vectorIlSaIlEERKSt8optionalIS9_ESL_bbENKUlvE3_clEvEUllE_EEvRNS_18TensorIteratorBaseERKT_EUliE_EEviT1_)
        .other          _ZN2at6native18elementwise_kernelILi128ELi2EZNS0_22gpu_kernel_impl_nocastIZZNS0_73_GLOBAL__N__c8866d80_35_SparseBinaryOpIntersectionKernel_cu_9e10b42f_311142_sparse_binary_op_intersection_kernel_implINS3_18CUDAKernelLauncherENS3_36CUDAValueSelectionIntersectionKernelINS3_9LhsProjOpEEElLl8EEEvRNS_6TensorERKS9_SC_RKSt6vectorIlSaIlEERKSt8optionalIS9_ESL_bbENKUlvE3_clEvEUllE_EEvRNS_18TensorIteratorBaseERKT_EUliE_EEviT1_,@"STO_CUDA_ENTRY STV_DEFAULT"
_ZN2at6native18elementwise_kernelILi128ELi2EZNS0_22gpu_kernel_impl_nocastIZZNS0_73_GLOBAL__N__c8866d80_35_SparseBinaryOpIntersectionKernel_cu_9e10b42f_311142_sparse_binary_op_intersection_kernel_implINS3_18CUDAKernelLauncherENS3_36CUDAValueSelectionIntersectionKernelINS3_9LhsProjOpEEElLl8EEEvRNS_6TensorERKS9_SC_RKSt6vectorIlSaIlEERKSt8optionalIS9_ESL_bbENKUlvE3_clEvEUllE_EEvRNS_18TensorIteratorBaseERKT_EUliE_EEviT1_:
.text._ZN2at6native18elementwise_kernelILi128ELi2EZNS0_22gpu_kernel_impl_nocastIZZNS0_73_GLOBAL__N__c8866d80_35_SparseBinaryOpIntersectionKernel_cu_9e10b42f_311142_sparse_binary_op_intersection_kernel_implINS3_18CUDAKernelLauncherENS3_36CUDAValueSelectionIntersectionKernelINS3_9LhsProjOpEEElLl8EEEvRNS_6TensorERKS9_SC_RKSt6vectorIlSaIlEERKSt8optionalIS9_ESL_bbENKUlvE3_clEvEUllE_EEvRNS_18TensorIteratorBaseERKT_EUliE_EEviT1_:
        /* <DEDUP_REMOVED lines=312> */
.L_x_7347:
        /* <DEDUP_REMOVED lines=32> */
[----:B0-----:R-:W-:Y:S02]  /*1580*/  IMAD.SHL.U32 R13, R5, 0x8, RZ ;  /* 0x00000008050d7824 */ /* 0x001fe400078e00ff */
[----:B------:R-:W-:Y:S01]  /*1590*/  IADD3.X R0, R0, -0x1, RZ, P0, !PT ;  /* 0xffffffff00007810 */ /* 0x000fe200007fe4ff */
[----:B-----5:R-:W-:Y:S01]  /*15a0*/  IMAD R7, R3, UR4, RZ ;  /* 0x0000000403077c24 */ /* 0x020fe2000f8e02ff */
[----:B------:R-:W-:Y:S01]  /*15b0*/  ISETP.GT.U32.AND P0, PT, R10, RZ, PT ;  /* 0x000000ff0a00720c */ /* 0x000fe20003f04070 */
[----:B------:R-:W-:-:S03]  /*15c0*/  IMAD.WIDE.U32 R14, R2, UR4, RZ ;  /* 0x00000004020e7c25 */ /* 0x000fc6000f8e00ff */
[----:B------:R-:W-:Y:S01]  /*15d0*/  ISETP.GT.AND.EX P0, PT, R0, RZ, PT, P0 ;  /* 0x000000ff0000720c */ /* 0x000fe20003f04300 */
[----:B------:R-:W-:Y:S01]  /*15e0*/  IMAD R17, R2, UR5, R7 ;  /* 0x0000000502117c24 */ /* 0x000fe2000f8e0207 */
[----:B------:R-:W-:Y:S01]  /*15f0*/  ULDC.64 UR4, c[0x0][0x430] ;  /* 0x00010c0000047ab9 */ /* 0x000fe20000000a00 */
[----:B------:R-:W-:Y:S01]  /*1600*/  IMAD.WIDE.U32 R6, R4, 0x8, RZ ;  /* 0x0000000804067825 */ /* 0x000fe200078e00ff */
[----:B------:R-:W-:Y:S01]  /*1610*/  LEA R16, P1, R14, UR4, 0x3 ;  /* 0x000000040e107c11 */ /* 0x000fe2000f8218ff */
[----:B------:R-:W-:Y:S01]  /*1620*/  UMOV UR4, URZ ;  /* 0x0000003f00047c82 */ /* 0x000fe20008000000 */
[----:B------:R-:W-:Y:S01]  /*1630*/  IADD3 R17, R15, R17, RZ ;  /* 0x000000110f117210 */ /* 0x000fe20007ffe0ff */
[----:B------:R-:W-:-:S03]  /*1640*/  IMAD.IADD R13, R7, 0x1, R13 ;  /* 0x00000001070d7824 */ /* 0x000fc600078e020d */
[----:B------:R-:W-:Y:S01]  /*1650*/  LEA.HI.X R17, R14, UR5, R17, 0x3, P1 ;  /* 0x000000050e117c11 */ /* 0x000fe200088f1c11 */
[----:B------:R-:W-:Y:S02]  /*1660*/  UMOV UR5, URZ ;  /* 0x0000003f00057c82 */ /* 0x000fe40008000000 */
[----:B------:R-:W-:Y:S05]  /*1670*/  @!P0 BRA `(.L_x_7351) ;  /* 0x0000000c006c8947 */ /* 0x000fea0003800000 */
[----:B------:R-:W-:Y:S02]  /*1680*/  ISETP.GT.U32.AND P1, PT, R10, 0xc, PT ;  /* 0x0000000c0a00780c */ /* 0x000fe40003f24070 */
[----:B------:R-:W-:Y:S02]  /*1690*/  PLOP3.LUT P0, PT, PT, PT, PT, 0x80, 0x0 ;  /* 0x000000000000781c */ /* 0x000fe40003f0f070 */
[----:B------:R-:W-:-:S13]  /*16a0*/  ISETP.GT.AND.EX P1, PT, R0, RZ, PT, P1 ;  /* 0x000000ff0000720c */ /* 0x000fda0003f24310 */
[----:B------:R-:W-:Y:S05]  /*16b0*/  @!P1 BRA `(.L_x_7352) ;  /* 0x00000008002c9947 */ /* 0x000fea0003800000 */
[----:B------:R-:W-:-:S13]  /*16c0*/  PLOP3.LUT P0, PT, PT, PT, PT, 0x8, 0x0 ;  /* 0x000000000000781c */ /* 0x000fda0003f0e170 */
.L_x_7353:
[----:B------:R-:W-:Y:S01]  /*16d0*/  MOV R14, R16 ;  /* 0x00000010000e7202 */ /* 0x000fe20000000f00 */
[----:B------:R-:W-:Y:S01]  /*16e0*/  IMAD.MOV.U32 R15, RZ, RZ, R17 ;  /* 0x000000ffff0f7224 */ /* 0x000fe200078e0011 */
[----:B------:R-:W-:-:S04]  /*16f0*/  IADD3 R16, P1, R16, R6, RZ ;  /* 0x0000000610107210 */ /* 0x000fc80007f3e0ff */
[----:B------:R0:W2:Y:S01]  /*1700*/  LDG.E.64 R46, desc[UR8][R14.64] ;  /* 0x000000080e2e7981 */ /* 0x0000a2000c1e1b00 */
[----:B------:R-:W-:Y:S02]  /*1710*/  IADD3.X R17, R17, R13, RZ, P1, !PT ;  /* 0x0000000d11117210 */ /* 0x000fe40000ffe4ff */
[----:B------:R-:W-:-:S03]  /*1720*/  IADD3 R18, P1, R16, R6, RZ ;  /* 0x0000000610127210 */ /* 0x000fc60007f3e0ff */
[----:B------:R1:W3:Y:S02]  /*1730*/  LDG.E.64 R44, desc[UR8][R16.64] ;  /* 0x00000008102c7981 */ /* 0x0002e4000c1e1b00 */
        /* <DEDUP_REMOVED lines=9> */
[----:B------:R-:W-:Y:S02]  /*17d0*/  IADD3.X R15, R23, R13, RZ, P1, !PT ;  /* 0x0000000d170f7210 */ /* 0x000fe40000ffe4ff */
[----:B-1----:R-:W-:-:S03]  /*17e0*/  IADD3 R16, P1, R14, R6, RZ ;  /* 0x000000060e107210 */ /* 0x002fc60007f3e0ff */
[----:B------:R0:W5:Y:S02]  /*17f0*/  LDG.E.64 R36, desc[UR8][R14.64] ;  /* 0x000000080e247981 */ /* 0x000164000c1e1b00 */
        /* <DEDUP_REMOVED lines=9> */
[----:B------:R-:W-:Y:S02]  /*1890*/  IADD3.X R49, R21, R13, RZ, P1, !PT ;  /* 0x0000000d15317210 */ /* 0x000fe40000ffe4ff */
[----:B0-----:R-:W-:-:S03]  /*18a0*/  IADD3 R14, P1, R48, R6, RZ ;  /* 0x00000006300e7210 */ /* 0x001fc60007f3e0ff */
[----:B------:R0:W4:Y:S02]  /*18b0*/  LDG.E.64 R28, desc[UR8][R48.64] ;  /* 0x00000008301c7981 */ /* 0x000124000c1e1b00 */
[----:B------:R-:W-:Y:S01]  /*18c0*/  IMAD.X R15, R49, 0x1, R13, P1 ;  /* 0x00000001310f7824 */ /* 0x000fe200008e060d */
[----:B-1----:R-:W-:-:S04]  /*18d0*/  IADD3 R16, P1, R14, R6, RZ ;  /* 0x000000060e107210 */ /* 0x002fc80007f3e0ff */
        /* <DEDUP_REMOVED lines=9> */
[----:B------:R-:W4:Y:S02]  /*1970*/  LDG.E.64 R20, desc[UR8][R52.64] ;  /* 0x0000000834147981 */ /* 0x000f24000c1e1b00 */
[----:B------:R-:W-:Y:S01]  /*1980*/  IMAD.X R49, R53, 0x1, R13, P1 ;  /* 0x0000000135317824 */ /* 0x000fe200008e060d */
[----:B-1----:R-:W-:-:S04]  /*1990*/  IADD3 R14, P1, R48, R6, RZ ;  /* 0x00000006300e7210 */ /* 0x002fc80007f3e0ff */
[----:B------:R-:W4:Y:S01]  /*19a0*/  LDG.E.64 R18, desc[UR8][R48.64] ;  /* 0x0000000830127981 */ /* 0x000f22000c1e1b00 */
[----:B------:R-:W-:-:S05]  /*19b0*/  IADD3.X R15, R49, R13, RZ, P1, !PT ;  /* 0x0000000d310f7210 */ /* 0x000fca0000ffe4ff */
[----:B------:R-:W4:Y:S01]  /*19c0*/  LDG.E.64 R16, desc[UR8][R14.64] ;  /* 0x000000080e107981 */ /* 0x000f22000c1e1b00 */
[----:B------:R-:W-:Y:S01]  /*19d0*/  USHF.L.U32 UR6, UR4, 0x3, URZ ;  /* 0x0000000304067899 */ /* 0x000fe2000800063f */
[----:B------:R-:W-:Y:S01]  /*19e0*/  IADD3 R10, P1, R10, -0x10, RZ ;  /* 0xfffffff00a0a7810 */ /* 0x000fe20007f3e0ff */
[----:B------:R-:W-:-:S03]  /*19f0*/  UIADD3 UR4, UP0, UR4, 0x10, URZ ;  /* 0x0000001004047890 */ /* 0x000fc6000ff1e03f */
[----:B------:R-:W-:Y:S01]  /*1a00*/  IADD3.X R0, R0, -0x1, RZ, P1, !PT ;  /* 0xffffffff00007810 */ /* 0x000fe20000ffe4ff */
[----:B------:R-:W-:Y:S01]  /*1a10*/  UIADD3.X UR5, URZ, UR5, URZ, UP0, !UPT ;  /* 0x000000053f057290 */ /* 0x000fe200087fe43f */
[----:B------:R-:W-:-:S04]  /*1a20*/  ISETP.GT.U32.AND P1, PT, R10, 0xc, PT ;  /* 0x0000000c0a00780c */ /* 0x000fc80003f24070 */
[----:B------:R-:W-:Y:S01]  /*1a30*/  ISETP.GT.AND.EX P1, PT, R0, RZ, PT, P1 ;  /* 0x000000ff0000720c */ /* 0x000fe20003f24310 */
[----:B------:R-:W-:Y:S02]  /*1a40*/  ULDC.64 UR10, c[0x0][UR6+0x440] ;  /* 0x00011000060a7abb */ /* 0x000fe40008000a00 */
[----:B--2---:R-:W-:Y:S02]  /*1a50*/  IMAD R47, R47, UR10, RZ ;  /* 0x0000000a2f2f7c24 */ /* 0x004fe4000f8e02ff */
[----:B------:R-:W-:-:S04]  /*1a60*/  IMAD.WIDE.U32 R8, R46, UR10, R8 ;  /* 0x0000000a2e087c25 */ /* 0x000fc8000f8e0008 */
[----:B------:R-:W-:Y:S01]  /*1a70*/  IMAD R47, R46, UR11, R47 ;  /* 0x0000000b2e2f7c24 */ /* 0x000fe2000f8e022f */
[----:B------:R-:W-:Y:S02]  /*1a80*/  ULDC.64 UR10, c[0x0][UR6+0x448] ;  /* 0x00011200060a7abb */ /* 0x000fe40008000a00 */
[----:B---3--:R-:W-:Y:S02]  /*1a90*/  IMAD R45, R45, UR10, RZ ;  /* 0x0000000a2d2d7c24 */ /* 0x008fe4000f8e02ff */
[----:B------:R-:W-:Y:S02]  /*1aa0*/  IMAD.IADD R9, R9, 0x1, R47 ;  /* 0x0000000109097824 */ /* 0x000fe400078e022f */
[C---:B------:R-:W-:Y:S02]  /*1ab0*/  IMAD R45, R44.reuse, UR11, R45 ;  /* 0x0000000b2c2d7c24 */ /* 0x040fe4000f8e022d */
[----:B------:R-:W-:Y:S01]  /*1ac0*/  IMAD.WIDE.U32 R8, R44, UR10, R8 ;  /* 0x0000000a2c087c25 */ /* 0x000fe2000f8e0008 */
[----:B------:R-:W-:-:S03]  /*1ad0*/  ULDC.64 UR10, c[0x0][UR6+0x450] ;  /* 0x00011400060a7abb */ /* 0x000fc60008000a00 */
[----:B-----5:R-:W-:Y:S01]  /*1ae0*/  IMAD R43, R43, UR10, RZ ;  /* 0x0000000a2b2b7c24 */ /* 0x020fe2000f8e02ff */
[----:B------:R-:W-:-:S03]  /*1af0*/  IADD3 R9, R9, R45, RZ ;  /* 0x0000002d09097210 */ /* 0x000fc60007ffe0ff */
[C---:B------:R-:W-:Y:S02]  /*1b00*/  IMAD R45, R42.reuse, UR11, R43 ;  /* 0x0000000b2a2d7c24 */ /* 0x040fe4000f8e022b */
[----:B------:R-:W-:Y:S01]  /*1b10*/  IMAD.WIDE.U32 R42, R42, UR10, R8 ;  /* 0x0000000a2a2a7c25 */ /* 0x000fe2000f8e0008 */
[----:B------:R-:W-:-:S03]  /*1b20*/  ULDC.64 UR10, c[0x0][UR6+0x458] ;  /* 0x00011600060a7abb */ /* 0x000fc60008000a00 */
[----:B------:R-:W-:Y:S02]  /*1b30*/  IMAD R9, R41, UR10, RZ ;  /* 0x0000000a29097c24 */ /* 0x000fe4000f8e02ff */
[----:B------:R-:W-:Y:S02]  /*1b40*/  IMAD.IADD R43, R43, 0x1, R45 ;  /* 0x000000012b2b7824 */ /* 0x000fe400078e022d */
[C---:B------:R-:W-:Y:S02]  /*1b50*/  IMAD R9, R40.reuse, UR11, R9 ;  /* 0x0000000b28097c24 */ /* 0x040fe4000f8e0209 */
[----:B------:R-:W-:Y:S01]  /*1b60*/  IMAD.WIDE.U32 R40, R40, UR10, R42 ;  /* 0x0000000a28287c25 */ /* 0x000fe2000f8e002a */
[----:B------:R-:W-:-:S04]  /*1b70*/  ULDC.64 UR10, c[0x0][UR6+0x460] ;  /* 0x00011800060a7abb */ /* 0x000fc80008000a00 */
[----:B------:R-:W-:Y:S01]  /*1b80*/  IADD3 R41, R41, R9, RZ ;  /* 0x0000000929297210 */ /* 0x000fe20007ffe0ff */
[----:B------:R-:W-:-:S04]  /*1b90*/  IMAD R9, R39, UR10, RZ ;  /* 0x0000000a27097c24 */ /* 0x000fc8000f8e02ff */
[C---:B------:R-:W-:Y:S02]  /*1ba0*/  IMAD R9, R38.reuse, UR11, R9 ;  /* 0x0000000b26097c24 */ /* 0x040fe4000f8e0209 */
[----:B------:R-:W-:Y:S01]  /*1bb0*/  IMAD.WIDE.U32 R38, R38, UR10, R40 ;  /* 0x0000000a26267c25 */ /* 0x000fe2000f8e0028 */
[----:B------:R-:W-:-:S03]  /*1bc0*/  ULDC.64 UR10, c[0x0][UR6+0x468] ;  /* 0x00011a00060a7abb */ /* 0x000fc60008000a00 */
[----:B------:R-:W-:Y:S02]  /*1bd0*/  IMAD.IADD R39, R39, 0x1, R9 ;  /* 0x0000000127277824 */ /* 0x000fe400078e0209 */
[----:B------:R-:W-:-:S04]  /*1be0*/  IMAD R9, R37, UR10, RZ ;  /* 0x0000000a25097c24 */ /* 0x000fc8000f8e02ff */
[C---:B------:R-:W-:Y:S02]  /*1bf0*/  IMAD R9, R36.reuse, UR11, R9 ;  /* 0x0000000b24097c24 */ /* 0x040fe4000f8e0209 */
[----:B------:R-:W-:Y:S01]  /*1c00*/  IMAD.WIDE.U32 R36, R36, UR10, R38 ;  /* 0x0000000a24247c25 */ /* 0x000fe2000f8e0026 */
[----:B------:R-:W-:-:S04]  /*1c10*/  ULDC.64 UR10, c[0x0][UR6+0x470] ;  /* 0x00011c00060a7abb */ /* 0x000fc80008000a00 */
[----:B------:R-:W-:Y:S01]  /*1c20*/  IADD3 R37, R37, R9, RZ ;  /* 0x0000000925257210 */ /* 0x000fe20007ffe0ff */
[----:B----4-:R-:W-:-:S04]  /*1c30*/  IMAD R9, R35, UR10, RZ ;  /* 0x0000000a23097c24 */ /* 0x010fc8000f8e02ff */
        /* <DEDUP_REMOVED lines=37> */
[----:B------:R-:W-:Y:S01]  /*1e90*/  ULDC.64 UR10, c[0x0][UR6+0x4b0] ;  /* 0x00012c00060a7abb */ /* 0x000fe20008000a00 */
[----:B------:R-:W-:Y:S02]  /*1ea0*/  ULDC.64 UR6, c[0x0][UR6+0x4b8] ;  /* 0x00012e0006067abb */ /* 0x000fe40008000a00 */
[----:B------:R-:W-:Y:S01]  /*1eb0*/  IMAD R19, R19, UR10, RZ ;  /* 0x0000000a13137c24 */ /* 0x000fe2000f8e02ff */
[----:B------:R-:W-:-:S03]  /*1ec0*/  IADD3 R21, R21, R9, RZ ;  /* 0x0000000915157210 */ /* 0x000fc60007ffe0ff */
[C---:B------:R-:W-:Y:S02]  /*1ed0*/  IMAD R9, R18.reuse, UR11, R19 ;  /* 0x0000000b12097c24 */ /* 0x040fe4000f8e0213 */
[----:B------:R-:W-:-:S04]  /*1ee0*/  IMAD.WIDE.U32 R18, R18, UR10, R20 ;  /* 0x0000000a12127c25 */ /* 0x000fc8000f8e0014 */
[----:B------:R-:W-:Y:S02]  /*1ef0*/  IMAD.IADD R19, R19, 0x1, R9 ;  /* 0x0000000113137824 */ /* 0x000fe400078e0209 */
[----:B------:R-:W-:-:S04]  /*1f00*/  IMAD R9, R17, UR6, RZ ;  /* 0x0000000611097c24 */ /* 0x000fc8000f8e02ff */
[C---:B------:R-:W-:Y:S02]  /*1f10*/  IMAD R17, R16.reuse, UR7, R9 ;  /* 0x0000000710117c24 */ /* 0x040fe4000f8e0209 */
[----:B------:R-:W-:Y:S01]  /*1f20*/  IMAD.WIDE.U32 R8, R16, UR6, R18 ;  /* 0x0000000610087c25 */ /* 0x000fe2000f8e0012 */
[----:B------:R-:W-:-:S04]  /*1f30*/  IADD3 R16, P2, R14, R6, RZ ;  /* 0x000000060e107210 */ /* 0x000fc80007f5e0ff */
[----:B------:R-:W-:Y:S01]  /*1f40*/  IADD3 R9, R9, R17, RZ ;  /* 0x0000001109097210 */ /* 0x000fe20007ffe0ff */
[----:B------:R-:W-:Y:S01]  /*1f50*/  IMAD.X R17, R15, 0x1, R13, P2 ;  /* 0x000000010f117824 */ /* 0x000fe200010e060d */
[----:B------:R-:W-:Y:S07]  /*1f60*/  @P1 BRA `(.L_x_7353) ;  /* 0xfffffff400d81947 */ /* 0x000fee000383ffff */
.L_x_7352:
[----:B------:R-:W-:-:S04]  /*1f70*/  ISETP.GT.U32.AND P1, PT, R10, 0x4, PT ;  /* 0x000000040a00780c */ /* 0x000fc80003f24070 */
[----:B------:R-:W-:-:S13]  /*1f80*/  ISETP.GT.AND.EX P1, PT, R0, RZ, PT, P1 ;  /* 0x000000ff0000720c */ /* 0x000fda0003f24310 */
[----:B------:R-:W-:Y:S05]  /*1f90*/  @!P1 BRA `(.L_x_7354) ;  /* 0x0000000400189947 */ /* 0x000fea0003800000 */
[-C--:B------:R-:W-:Y:S01]  /*1fa0*/  IADD3 R18, P0, R16, R6.reuse, RZ ;  /* 0x0000000610127210 */ /* 0x080fe20007f1e0ff */
[----:B------:R-:W2:Y:S03]  /*1fb0*/  LDG.E.64 R30, desc[UR8][R16.64] ;  /* 0x00000008101e7981 */ /* 0x000ea6000c1e1b00 */
[----:B------:R-:W-:Y:S02]  /*1fc0*/  IADD3.X R19, R17, R13, RZ, P0, !PT ;  /* 0x0000000d11137210 */ /* 0x000fe400007fe4ff */
[----:B------:R-:W-:-:S03]  /*1fd0*/  IADD3 R20, P0, R18, R6, RZ ;  /* 0x0000000612147210 */ /* 0x000fc60007f1e0ff */
[----:B------:R0:W3:Y:S02]  /*1fe0*/  LDG.E.64 R28, desc[UR8][R18.64] ;  /* 0x00000008121c7981 */ /* 0x0000e4000c1e1b00 */
        /* <DEDUP_REMOVED lines=9> */
[----:B------:R-:W-:Y:S02]  /*2080*/  IADD3.X R37, R35, R13, RZ, P0, !PT ;  /* 0x0000000d23257210 */ /* 0x000fe400007fe4ff */
[----:B------:R-:W-:-:S03]  /*2090*/  IADD3 R38, P0, R36, R6, RZ ;  /* 0x0000000624267210 */ /* 0x000fc60007f1e0ff */
[----:B------:R-:W5:Y:S02]  /*20a0*/  LDG.E.64 R24, desc[UR8][R36.64] ;  /* 0x0000000824187981 */ /* 0x000f64000c1e1b00 */
[----:B------:R-:W-:Y:S01]  /*20b0*/  IMAD.X R39, R37, 0x1, R13, P0 ;  /* 0x0000000125277824 */ /* 0x000fe200000e060d */
[----:B0-----:R-:W-:-:S04]  /*20c0*/  IADD3 R18, P0, R38, R6, RZ ;  /* 0x0000000626127210 */ /* 0x001fc80007f1e0ff */
[----:B------:R-:W5:Y:S01]  /*20d0*/  LDG.E.64 R22, desc[UR8][R38.64] ;  /* 0x0000000826167981 */ /* 0x000f62000c1e1b00 */
[----:B------:R-:W-:-:S05]  /*20e0*/  IADD3.X R19, R39, R13, RZ, P0, !PT ;  /* 0x0000000d27137210 */ /* 0x000fca00007fe4ff */
[----:B------:R-:W5:Y:S01]  /*20f0*/  LDG.E.64 R20, desc[UR8][R18.64] ;  /* 0x0000000812147981 */ /* 0x000f62000c1e1b00 */
[----:B------:R-:W-:Y:S01]  /*2100*/  USHF.L.U32 UR6, UR4, 0x3, URZ ;  /* 0x0000000304067899 */ /* 0x000fe2000800063f */
[----:B------:R-:W-:Y:S01]  /*2110*/  IADD3 R10, P2, R10, -0x8, RZ ;  /* 0xfffffff80a0a7810 */ /* 0x000fe20007f5e0ff */
[----:B------:R-:W-:Y:S01]  /*2120*/  UIADD3 UR4, UP0, UR4, 0x8, URZ ;  /* 0x0000000804047890 */ /* 0x000fe2000ff1e03f */
[----:B------:R-:W-:Y:S02]  /*2130*/  PLOP3.LUT P0, PT, PT, PT, PT, 0x8, 0x0 ;  /* 0x000000000000781c */ /* 0x000fe40003f0e170 */
[----:B------:R-:W-:Y:S01]  /*2140*/  IADD3.X R0, R0, -0x1, RZ, P2, !PT ;  /* 0xffffffff00007810 */ /* 0x000fe200017fe4ff */
[----:B------:R-:W-:-:S06]  /*2150*/  UIADD3.X UR5, URZ, UR5, URZ, UP0, !UPT ;  /* 0x000000053f057290 */ /* 0x000fcc00087fe43f */
        /* <DEDUP_REMOVED lines=10> */
[----:B----4-:R-:W-:Y:S01]  /*2200*/  IMAD R9, R27, UR10, RZ ;  /* 0x0000000a1b097c24 */ /* 0x010fe2000f8e02ff */
[----:B------:R-:W-:-:S03]  /*2210*/  IADD3 R29, R29, R31, RZ ;  /* 0x0000001f1d1d7210 */ /* 0x000fc60007ffe0ff */
[C---:B------:R-:W-:Y:S02]  /*2220*/  IMAD R9, R26.reuse, UR11, R9 ;  /* 0x0000000b1a097c24 */ /* 0x040fe4000f8e0209 */
[----:B------:R-:W-:Y:S01]  /*2230*/  IMAD.WIDE.U32 R26, R26, UR10, R28 ;  /* 0x0000000a1a1a7c25 */ /* 0x000fe2000f8e001c */
[----:B------:R-:W-:-:S03]  /*2240*/  ULDC.64 UR10, c[0x0][UR6+0x458] ;  /* 0x00011600060a7abb */ /* 0x000fc60008000a00 */
[----:B------:R-:W-:Y:S02]  /*2250*/  IMAD.IADD R27, R27, 0x1, R9 ;  /* 0x000000011b1b7824 */ /* 0x000fe400078e0209 */
[----:B-----5:R-:W-:-:S04]  /*2260*/  IMAD R9, R15, UR10, RZ ;  /* 0x0000000a0f097c24 */ /* 0x020fc8000f8e02ff */
        /* <DEDUP_REMOVED lines=13> */
[----:B------:R-:W-:Y:S01]  /*2340*/  ULDC.64 UR6, c[0x0][UR6+0x478] ;  /* 0x00011e0006067abb */ /* 0x000fe20008000a00 */
[----:B------:R-:W-:Y:S01]  /*2350*/  IADD3 R16, P1, R18, R6, RZ ;  /* 0x0000000612107210 */ /* 0x000fe20007f3e0ff */
[----:B------:R-:W-:Y:S01]  /*2360*/  IMAD R15, R23, UR10, RZ ;  /* 0x0000000a170f7c24 */ /* 0x000fe2000f8e02ff */
[----:B------:R-:W-:Y:S01]  /*2370*/  IADD3 R25, R25, R9, RZ ;  /* 0x0000000919197210 */ /* 0x000fe20007ffe0ff */
[----:B------:R-:W-:Y:S02]  /*2380*/  IMAD R9, R21, UR6, RZ ;  /* 0x0000000615097c24 */ /* 0x000fe4000f8e02ff */
[----:B------:R-:W-:-:S02]  /*2390*/  IMAD R15, R22, UR11, R15 ;  /* 0x0000000b160f7c24 */ /* 0x000fc4000f8e020f */
[----:B------:R-:W-:-:S04]  /*23a0*/  IMAD.WIDE.U32 R22, R22, UR10, R24 ;  /* 0x0000000a16167c25 */ /* 0x000fc8000f8e0018 */
[----:B------:R-:W-:Y:S02]  /*23b0*/  IMAD.IADD R23, R23, 0x1, R15 ;  /* 0x0000000117177824 */ /* 0x000fe400078e020f */
[C---:B------:R-:W-:Y:S02]  /*23c0*/  IMAD R15, R20.reuse, UR7, R9 ;  /* 0x00000007140f7c24 */ /* 0x040fe4000f8e0209 */
[----:B------:R-:W-:-:S04]  /*23d0*/  IMAD.WIDE.U32 R8, R20, UR6, R22 ;  /* 0x0000000614087c25 */ /* 0x000fc8000f8e0016 */
[----:B------:R-:W-:Y:S01]  /*23e0*/  IMAD.X R17, R19, 0x1, R13, P1 ;  /* 0x0000000113117824 */ /* 0x000fe200008e060d */
[----:B------:R-:W-:-:S07]  /*23f0*/  IADD3 R9, R9, R15, RZ ;  /* 0x0000000f09097210 */ /* 0x000fce0007ffe0ff */
.L_x_7354:
[----:B------:R-:W-:-:S04]  /*2400*/  ISETP.NE.U32.AND P1, PT, R10, RZ, PT ;  /* 0x000000ff0a00720c */ /* 0x000fc80003f25070 */
[----:B------:R-:W-:-:S13]  /*2410*/  ISETP.NE.OR.EX P0, PT, R0, RZ, P0, P1 ;  /* 0x000000ff0000720c */ /* 0x000fda0000705710 */
[----:B------:R-:W-:Y:S05]  /*2420*/  @!P0 BRA `(.L_x_7350) ;  /* 0x0000000000a88947 */ /* 0x000fea0003800000 */
.L_x_7351:
[----:B------:R-:W-:Y:S01]  /*2430*/  MOV R18, R16 ;  /* 0x0000001000127202 */ /* 0x000fe20000000f00 */
[----:B------:R-:W-:Y:S01]  /*2440*/  IMAD.MOV.U32 R19, RZ, RZ, R17 ;  /* 0x000000ffff137224 */ /* 0x000fe200078e0011 */
[----:B------:R-:W-:-:S05]  /*2450*/  IADD3 R24, P0, R16, R6, RZ ;  /* 0x0000000610187210 */ /* 0x000fca0007f1e0ff */
[----:B------:R-:W2:Y:S01]  /*2460*/  LDG.E.64 R18, desc[UR8][R18.64] ;  /* 0x0000000812127981 */ /* 0x000ea2000c1e1b00 */
[----:B------:R-:W-:Y:S02]  /*2470*/  IADD3.X R25, R17, R13, RZ, P0, !PT ;  /* 0x0000000d11197210 */ /* 0x000fe400007fe4ff */
[----:B------:R-:W-:-:S03]  /*2480*/  IADD3 R26, P0, R24, R6, RZ ;  /* 0x00000006181a7210 */ /* 0x000fc60007f1e0ff */
[----:B------:R-:W3:Y:S02]  /*2490*/  LDG.E.64 R20, desc[UR8][R24.64] ;  /* 0x0000000818147981 */ /* 0x000ee4000c1e1b00 */
[----:B------:R-:W-:Y:S01]  /*24a0*/  IMAD.X R27, R25, 0x1, R13, P0 ;  /* 0x00000001191b7824 */ /* 0x000fe200000e060d */
[----:B------:R-:W-:-:S04]  /*24b0*/  IADD3 R14, P0, R26, R6, RZ ;  /* 0x000000061a0e7210 */ /* 0x000fc80007f1e0ff */
[----:B------:R-:W4:Y:S01]  /*24c0*/  LDG.E.64 R22, desc[UR8][R26.64] ;  /* 0x000000081a167981 */ /* 0x000f22000c1e1b00 */
[----:B------:R-:W-:-:S05]  /*24d0*/  IADD3.X R15, R27, R13, RZ, P0, !PT ;  /* 0x0000000d1b0f7210 */ /* 0x000fca00007fe4ff */
[----:B------:R-:W5:Y:S01]  /*24e0*/  LDG.E.64 R16, desc[UR8][R14.64] ;  /* 0x000000080e107981 */ /* 0x000f62000c1e1b00 */
[----:B------:R-:W-:Y:S01]  /*24f0*/  USHF.L.U32 UR6, UR4, 0x3, URZ ;  /* 0x0000000304067899 */ /* 0x000fe2000800063f */
[----:B------:R-:W-:Y:S01]  /*2500*/  IADD3 R10, P0, R10, -0x4, RZ ;  /* 0xfffffffc0a0a7810 */ /* 0x000fe20007f1e0ff */
[----:B------:R-:W-:-:S03]  /*2510*/  UIADD3 UR4, UP0, UR4, 0x4, URZ ;  /* 0x0000000404047890 */ /* 0x000fc6000ff1e03f */
[----:B------:R-:W-:Y:S01]  /*2520*/  IADD3.X R0, R0, -0x1, RZ, P0, !PT ;  /* 0xffffffff00007810 */ /* 0x000fe200007fe4ff */
[----:B------:R-:W-:Y:S01]  /*2530*/  UIADD3.X UR5, URZ, UR5, URZ, UP0, !UPT ;  /* 0x000000053f057290 */ /* 0x000fe200087fe43f */
[----:B------:R-:W-:-:S04]  /*2540*/  ISETP.NE.U32.AND P0, PT, R10, RZ, PT ;  /* 0x000000ff0a00720c */ /* 0x000fc80003f05070 */
[----:B------:R-:W-:Y:S01]  /*2550*/  ISETP.NE.AND.EX P0, PT, R0, RZ, PT, P0 ;  /* 0x000000ff0000720c */ /* 0x000fe20003f05300 */
[----:B------:R-:W-:Y:S02]  /*2560*/  ULDC.64 UR10, c[0x0][UR6+0x440] ;  /* 0x00011000060a7abb */ /* 0x000fe40008000a00 */
[----:B--2---:R-:W-:Y:S02]  /*2570*/  IMAD R19, R19, UR10, RZ ;  /* 0x0000000a13137c24 */ /* 0x004fe4000f8e02ff */
[----:B------:R-:W-:-:S04]  /*2580*/  IMAD.WIDE.U32 R8, R18, UR10, R8 ;  /* 0x0000000a12087c25 */ /* 0x000fc8000f8e0008 */
[----:B------:R-:W-:Y:S01]  /*2590*/  IMAD R19, R18, UR11, R19 ;  /* 0x0000000b12137c24 */ /* 0x000fe2000f8e0213 */
[----:B------:R-:W-:-:S03]  /*25a0*/  ULDC.64 UR10, c[0x0][UR6+0x448] ;  /* 0x00011200060a7abb */ /* 0x000fc60008000a00 */
[----:B------:R-:W-:Y:S02]  /*25b0*/  IMAD.IADD R9, R9, 0x1, R19 ;  /* 0x0000000109097824 */ /* 0x000fe400078e0213 */
[----:B---3--:R-:W-:-:S04]  /*25c0*/  IMAD R19, R21, UR10, RZ ;  /* 0x0000000a15137c24 */ /* 0x008fc8000f8e02ff */
[C---:B------:R-:W-:Y:S02]  /*25d0*/  IMAD R19, R20.reuse, UR11, R19 ;  /* 0x0000000b14137c24 */ /* 0x040fe4000f8e0213 */
[----:B------:R-:W-:Y:S01]  /*25e0*/  IMAD.WIDE.U32 R20, R20, UR10, R8 ;  /* 0x0000000a14147c25 */ /* 0x000fe2000f8e0008 */
[----:B------:R-:W-:Y:S01]  /*25f0*/  ULDC.64 UR10, c[0x0][UR6+0x450] ;  /* 0x00011400060a7abb */ /* 0x000fe20008000a00 */
[----:B------:R-:W-:Y:S02]  /*2600*/  ULDC.64 UR6, c[0x0][UR6+0x458] ;  /* 0x0001160006067abb */ /* 0x000fe40008000a00 */
[----:B----4-:R-:W-:Y:S01]  /*2610*/  IMAD R9, R23, UR10, RZ ;  /* 0x0000000a17097c24 */ /* 0x010fe2000f8e02ff */
[----:B------:R-:W-:-:S03]  /*2620*/  IADD3 R21, R21, R19, RZ ;  /* 0x0000001315157210 */ /* 0x000fc60007ffe0ff */
[C---:B------:R-:W-:Y:S02]  /*2630*/  IMAD R9, R22.reuse, UR11, R9 ;  /* 0x0000000b16097c24 */ /* 0x040fe4000f8e0209 */
[----:B------:R-:W-:-:S04]  /*2640*/  IMAD.WIDE.U32 R22, R22, UR10, R20 ;  /* 0x0000000a16167c25 */ /* 0x000fc8000f8e0014 */
[----:B------:R-:W-:Y:S02]  /*2650*/  IMAD.IADD R23, R23, 0x1, R9 ;  /* 0x0000000117177824 */ /* 0x000fe400078e0209 */
[----:B-----5:R-:W-:-:S04]  /*2660*/  IMAD R9, R17, UR6, RZ ;  /* 0x0000000611097c24 */ /* 0x020fc8000f8e02ff */
[C---:B------:R-:W-:Y:S02]  /*2670*/  IMAD R17, R16.reuse, UR7, R9 ;  /* 0x0000000710117c24 */ /* 0x040fe4000f8e0209 */
[----:B------:R-:W-:Y:S01]  /*2680*/  IMAD.WIDE.U32 R8, R16, UR6, R22 ;  /* 0x0000000610087c25 */ /* 0x000fe2000f8e0016 */
[----:B------:R-:W-:-:S04]  /*2690*/  IADD3 R16, P1, R14, R6, RZ ;  /* 0x000000060e107210 */ /* 0x000fc80007f3e0ff */
[----:B------:R-:W-:Y:S01]  /*26a0*/  IADD3 R9, R9, R17, RZ ;  /* 0x0000001109097210 */ /* 0x000fe20007ffe0ff */
[----:B------:R-:W-:Y:S01]  /*26b0*/  IMAD.X R17, R15, 0x1, R13, P1 ;  /* 0x000000010f117824 */ /* 0x000fe200008e060d */
[----:B------:R-:W-:Y:S07]  /*26c0*/  @P0 BRA `(.L_x_7351) ;  /* 0xfffffffc00580947 */ /* 0x000fee000383ffff */
.L_x_7350:
[----:B------:R-:W-:-:S04]  /*26d0*/  ISETP.NE.U32.AND P0, PT, R12, RZ, PT ;  /* 0x000000ff0c00720c */ /* 0x000fc80003f05070 */
[----:B------:R-:W-:-:S13]  /*26e0*/  ISETP.NE.AND.EX P0, PT, RZ, RZ, PT, P0 ;  /* 0x000000ffff00720c */ /* 0x000fda0003f05300 */
[----:B------:R-:W-:Y:S05]  /*26f0*/  @!P0 BRA `(.L_x_7349) ;  /* 0x0000000000bc8947 */ /* 0x000fea0003800000 */
[----:B------:R-:W-:Y:S01]  /*2700*/  ULDC.64 UR6, c[0x0][0x438] ;  /* 0x00010e0000067ab9 */ /* 0x000fe20000000a00 */
[----:B0-----:R-:W-:Y:S02]  /*2710*/  IMAD R0, R4, UR5, RZ ;  /* 0x0000000504007c24 */ /* 0x001fe4000f8e02ff */
[----:B-----5:R-:W-:Y:S02]  /*2720*/  IMAD R13, R3, UR6, RZ ;  /* 0x00000006030d7c24 */ /* 0x020fe4000f8e02ff */
[----:B------:R-:W-:-:S04]  /*2730*/  IMAD.WIDE.U32 R6, R2, UR6, RZ ;  /* 0x0000000602067c25 */ /* 0x000fc8000f8e00ff */
[----:B------:R-:W-:Y:S01]  /*2740*/  IMAD R13, R2, UR7, R13 ;  /* 0x00000007020d7c24 */ /* 0x000fe2000f8e020d */
[----:B------:R-:W-:-:S04]  /*2750*/  ULDC.64 UR6, c[0x0][0x430] ;  /* 0x00010c0000067ab9 */ /* 0x000fc80000000a00 */
[----:B------:R-:W-:Y:S01]  /*2760*/  IADD3 R7, R7, R13, RZ ;  /* 0x0000000d07077210 */ /* 0x000fe20007ffe0ff */
[----:B------:R-:W-:Y:S02]  /*2770*/  IMAD R13, R5, UR4, R0 ;  /* 0x00000004050d7c24 */ /* 0x000fe4000f8e0200 */
[----:B------:R-:W-:-:S04]  /*2780*/  IMAD.WIDE.U32 R6, R4, UR4, R6 ;  /* 0x0000000404067c25 */ /* 0x000fc8000f8e0006 */
[----:B------:R-:W-:Y:S01]  /*2790*/  IMAD.IADD R7, R7, 0x1, R13 ;  /* 0x0000000107077824 */ /* 0x000fe200078e020d */
[----:B------:R-:W-:-:S04]  /*27a0*/  LEA R14, P0, R6, UR6, 0x3 ;  /* 0x00000006060e7c11 */ /* 0x000fc8000f8018ff */
[----:B------:R-:W-:-:S05]  /*27b0*/  LEA.HI.X R15, R6, UR7, R7, 0x3, P0 ;  /* 0x00000007060f7c11 */ /* 0x000fca00080f1c07 */
[----:B------:R-:W2:Y:S01]  /*27c0*/  LDG.E.64 R6, desc[UR8][R14.64] ;  /* 0x000000080e067981 */ /* 0x000ea2000c1e1b00 */
[----:B------:R-:W-:Y:S01]  /*27d0*/  USHF.L.U32 UR4, UR4, 0x3, URZ ;  /* 0x0000000304047899 */ /* 0x000fe2000800063f */
[----:B------:R-:W-:-:S04]  /*27e0*/  ISETP.NE.U32.AND P0, PT, R12, 0x1, PT ;  /* 0x000000010c00780c */ /* 0x000fc80003f05070 */
[----:B------:R-:W-:-:S07]  /*27f0*/  ISETP.NE.AND.EX P0, PT, RZ, RZ, PT, P0 ;  /* 0x000000ffff00720c */ /* 0x000fce0003f05300 */
[----:B------:R-:W-:Y:S02]  /*2800*/  ULDC.64 UR6, c[0x0][UR4+0x440] ;  /* 0x0001100004067abb */ /* 0x000fe40008000a00 */
[----:B--2---:R-:W-:Y:S02]  /*2810*/  IMAD R7, R7, UR6, RZ ;  /* 0x0000000607077c24 */ /* 0x004fe4000f8e02ff */
[----:B------:R-:W-:-:S04]  /*2820*/  IMAD.WIDE.U32 R8, R6, UR6, R8 ;  /* 0x0000000606087c25 */ /* 0x000fc8000f8e0008 */
[----:B------:R-:W-:-:S05]  /*2830*/  IMAD R7, R6, UR7, R7 ;  /* 0x0000000706077c24 */ /* 0x000fca000f8e0207 */
[----:B------:R-:W-:Y:S01]  /*2840*/  IADD3 R9, R9, R7, RZ ;  /* 0x0000000709097210 */ /* 0x000fe20007ffe0ff */
[----:B------:R-:W-:Y:S06]  /*2850*/  @!P0 BRA `(.L_x_7349) ;  /* 0x0000000000648947 */ /* 0x000fec0003800000 */
[C---:B------:R-:W-:Y:S01]  /*2860*/  IMAD.SHL.U32 R13, R4.reuse, 0x8, RZ ;  /* 0x00000008040d7824 */ /* 0x040fe200078e00ff */
[----:B------:R-:W-:-:S04]  /*2870*/  SHF.L.U64.HI R17, R4, 0x3, R5 ;  /* 0x0000000304117819 */ /* 0x000fc80000010205 */
[----:B------:R-:W-:-:S04]  /*2880*/  IADD3 R6, P0, R13, R14, RZ ;  /* 0x0000000e0d067210 */ /* 0x000fc80007f1e0ff */
[----:B------:R-:W-:-:S05]  /*2890*/  IADD3.X R7, R17, R15, RZ, P0, !PT ;  /* 0x0000000f11077210 */ /* 0x000fca00007fe4ff */
[----:B------:R-:W2:Y:S01]  /*28a0*/  LDG.E.64 R4, desc[UR8][R6.64] ;  /* 0x0000000806047981 */ /* 0x000ea2000c1e1b00 */
[----:B------:R-:W-:Y:S01]  /*28b0*/  ISETP.NE.U32.AND P0, PT, R12, 0x2, PT ;  /* 0x000000020c00780c */ /* 0x000fe20003f05070 */
[----:B------:R-:W-:-:S03]  /*28c0*/  ULDC.64 UR6, c[0x0][UR4+0x448] ;  /* 0x0001120004067abb */ /* 0x000fc60008000a00 */
[----:B------:R-:W-:Y:S01]  /*28d0*/  ISETP.NE.AND.EX P0, PT, RZ, RZ, PT, P0 ;  /* 0x000000ffff00720c */ /* 0x000fe20003f05300 */
[----:B--2---:R-:W-:Y:S02]  /*28e0*/  IMAD R5, R5, UR6, RZ ;  /* 0x0000000605057c24 */ /* 0x004fe4000f8e02ff */
[----:B------:R-:W-:-:S04]  /*28f0*/  IMAD.WIDE.U32 R8, R4, UR6, R8 ;  /* 0x0000000604087c25 */ /* 0x000fc8000f8e0008 */
[----:B------:R-:W-:-:S04]  /*2900*/  IMAD R5, R4, UR7, R5 ;  /* 0x0000000704057c24 */ /* 0x000fc8000f8e0205 */
[----:B------:R-:W-:Y:S02]  /*2910*/  IMAD.IADD R9, R9, 0x1, R5 ;  /* 0x0000000109097824 */ /* 0x000fe400078e0205 */
[----:B------:R-:W-:Y:S05]  /*2920*/  @!P0 BRA `(.L_x_7349) ;  /* 0x0000000000308947 */ /* 0x000fea0003800000 */
[----:B------:R-:W-:-:S04]  /*2930*/  IADD3 R4, P0, R6, R13, RZ ;  /* 0x0000000d06047210 */ /* 0x000fc80007f1e0ff */
[----:B------:R-:W-:-:S06]  /*2940*/  IADD3.X R5, R7, R17, RZ, P0, !PT ;  /* 0x0000001107057210 */ /* 0x000fcc00007fe4ff */
[----:B------:R-:W2:Y:S01]  /*2950*/  LDG.E.64 R4, desc[UR8][R4.64] ;  /* 0x0000000804047981 */ /* 0x000ea2000c1e1b00 */
[----:B------:R-:W-:Y:S02]  /*2960*/  ULDC.64 UR4, c[0x0][UR4+0x450] ;  /* 0x0001140004047abb */ /* 0x000fe40008000a00 */
[----:B--2---:R-:W-:Y:S02]  /*2970*/  IMAD R7, R5, UR4, RZ ;  /* 0x0000000405077c24 */ /* 0x004fe4000f8e02ff */
[----:B------:R-:W-:-:S04]  /*2980*/  IMAD.WIDE.U32 R8, R4, UR4, R8 ;  /* 0x0000000404087c25 */ /* 0x000fc8000f8e0008 */
[----:B------:R-:W-:-:S04]  /*2990*/  IMAD R7, R4, UR5, R7 ;  /* 0x0000000504077c24 */ /* 0x000fc8000f8e0207 */
[----:B------:R-:W-:Y:S01]  /*29a0*/  IMAD.IADD R9, R9, 0x1, R7 ;  /* 0x0000000109097824 */ /* 0x000fe200078e0207 */
[----:B------:R-:W-:Y:S06]  /*29b0*/  BRA `(.L_x_7349) ;  /* 0x00000000000c7947 */ /* 0x000fec0003800000 */
.L_x_7348:
[----:B-----5:R-:W-:-:S04]  /*29c0*/  LEA R8, P0, R2, UR4, 0x3 ;  /* 0x0000000402087c11 */ /* 0x020fc8000f8018ff */
[----:B------:R-:W-:-:S06]  /*29d0*/  LEA.HI.X R9, R2, UR5, R3, 0x3, P0 ;  /* 0x0000000502097c11 */ /* 0x000fcc00080f1c03 */
[----:B------:R-:W5:Y:S03]  /*29e0*/  LDG.E.64 R8, desc[UR8][R8.64] ;  /* 0x0000000808087981 */ /* 0x000f66000c1e1b00 */
.L_x_7349:
        /* <DEDUP_REMOVED lines=19> */
.L_x_7356:
        /* <DEDUP_REMOVED lines=23> */
.L_x_7355:
        /* <DEDUP_REMOVED lines=12> */
.L_x_7358:
        /* <DEDUP_REMOVED lines=23> */
.L_x_7357:
[----:B------:R-:W-:Y:S01]  /*2ec0*/  IADD3 R3, P0, -R20, R17, RZ ;  /* 0x0000001114037210 */ /* 0x000fe20007f1e1ff */
[----:B------:R-:W-:Y:S01]  /*2ed0*/  ULDC.64 UR6, c[0x0][0x488] ;  /* 0x0001220000067ab9 */ /* 0x000fe20000000a00 */
[----:B------:R-:W-:Y:S01]  /*2ee0*/  SHF.L.U32 R2, R2, 0x3, RZ ;  /* 0x0000000302027819 */ /* 0x000fe200000006ff */
[----:B------:R-:W-:Y:S01]  /*2ef0*/  ULDC.64 UR4, c[0x0][0x498] ;  /* 0x0001260000047ab9 */ /* 0x000fe20000000a00 */
[----:B------:R-:W-:Y:S01]  /*2f00*/  IADD3 R6, P1, R20, -UR6, RZ ;  /* 0x8000000614067c10 */ /* 0x000fe2000ff3e0ff */
[----:B------:R-:W-:Y:S01]  /*2f10*/  IMAD.X R0, R18, 0x1, ~R19, P0 ;  /* 0x0000000112007824 */ /* 0x000fe200000e0e13 */
[----:B------:R-:W0:Y:S01]  /*2f20*/  S2R R12, SR_TID.X ;  /* 0x00000000000c7919 */ /* 0x000e220000002100 */
[----:B------:R-:W-:Y:S02]  /*2f30*/  IADD3 R4, P0, R2, UR4, RZ ;  /* 0x0000000402047c10 */ /* 0x000fe4000ff1e0ff */
[----:B------:R-:W-:Y:S01]  /*2f40*/  IADD3.X R7, R19, ~UR7, RZ, P1, !PT ;  /* 0x8000000713077c10 */ /* 0x000fe20008ffe4ff */
[----:B------:R-:W0:Y:S01]  /*2f50*/  S2R R13, SR_CTAID.X ;  /* 0x00000000000d7919 */ /* 0x000e220000002500 */
        /* <DEDUP_REMOVED lines=16> */
.L_x_7346:
[----:B------:R-:W-:Y:S05]  /*3060*/  BSYNC B0 ;  /* 0x0000000000007941 */ /* 0x000fea0003800000 */
.L_x_7345:
        /* <DEDUP_REMOVED lines=295> */
[----:B------:R-:W-:-:S07]  /*42e0*/  IMAD.MOV R9, RZ, RZ, -R7 ;  /* 0x000000ffff097224 */ /* 0x000fce00078e0a07 */
[----:B------:R-:W2:Y:S01]  /*42f0*/  @P0 LDC.64 R14, c[0x0][0x408] ;  /* 0x00010200ff0e0b82 */ /* 0x000ea20000000a00 */
[----:B0-----:R-:W-:-:S05]  /*4300*/  @P0 IMAD.HI.U32 R2, R7, R10, R6 ;  /* 0x0000000a07020227 */ /* 0x001fca00078e0006 */
[----:B------:R-:W-:Y:S01]  /*4310*/  @P0 SHF.R.U32.HI R4, RZ, R11, R2 ;  /* 0x0000000bff040219 */ /* 0x000fe20000011602 */
[----:B------:R-:W-:-:S03]  /*4320*/  IMAD R2, R9, UR6, R3 ;  /* 0x0000000609027c24 */ /* 0x000fc6000f8e0203 */
[----:B------:R-:W-:Y:S01]  /*4330*/  @P0 IADD3 R6, -R4, RZ, RZ ;  /* 0x000000ff04060210 */ /* 0x000fe20007ffe1ff */
[C---:B------:R-:W-:Y:S02]  /*4340*/  IMAD R5, R2.reuse, UR4, R5 ;  /* 0x0000000402057c24 */ /* 0x040fe4000f8e0205 */
[----:B------:R-:W-:Y:S02]  /*4350*/  IMAD R0, R2, UR5, R0 ;  /* 0x0000000502007c24 */ /* 0x000fe4000f8e0200 */
[----:B-1----:R-:W-:-:S04]  /*4360*/  @P0 IMAD R6, R13, R6, R7 ;  /* 0x000000060d060224 */ /* 0x002fc800078e0207 */
[C---:B--2---:R-:W-:Y:S02]  /*4370*/  @P0 IMAD R5, R6.reuse, R14, R5 ;  /* 0x0000000e06050224 */ /* 0x044fe400078e0205 */
[----:B------:R-:W-:-:S07]  /*4380*/  @P0 IMAD R0, R6, R15, R0 ;  /* 0x0000000f06000224 */ /* 0x000fce00078e0200 */
.L_x_7359:
        /* <DEDUP_REMOVED lines=8> */
[----:B------:R-:W-:-:S03]  /*4410*/  ISETP.NE.AND.EX P0, PT, RZ, UR7, PT, P0 ;  /* 0x00000007ff007c0c */ /* 0x000fc6000bf05300 */
[----:B------:R-:W-:-:S10]  /*4420*/  IMAD.X R5, RZ, RZ, UR5, P1 ;  /* 0x00000005ff057e24 */ /* 0x000fd400088e06ff */
        /* <DEDUP_REMOVED lines=29> */
[----:B------:R-:W-:-:S03]  /*4600*/  ISETP.GT.U32.AND P0, PT, R12, RZ, PT ;  /* 0x000000ff0c00720c */ /* 0x000fc60003f04070 */
[----:B------:R-:W-:Y:S01]  /*4610*/  IMAD R19, R2, UR5, R9 ;  /* 0x0000000502137c24 */ /* 0x000fe2000f8e0209 */
[----:B------:R-:W-:Y:S01]  /*4620*/  ISETP.GT.AND.EX P0, PT, R0, RZ, PT, P0 ;  /* 0x000000ff0000720c */ /* 0x000fe20003f04300 */
[----:B------:R-:W-:Y:S01]  /*4630*/  ULDC.64 UR4, c[0x0][0x430] ;  /* 0x00010c0000047ab9 */ /* 0x000fe20000000a00 */
[----:B------:R-:W-:Y:S01]  /*4640*/  IMAD.WIDE.U32 R8, R6, 0x8, RZ ;  /* 0x0000000806087825 */ /* 0x000fe200078e00ff */
[----:B------:R-:W-:Y:S01]  /*4650*/  LEA R18, P1, R16, UR4, 0x3 ;  /* 0x0000000410127c11 */ /* 0x000fe2000f8218ff */
[----:B------:R-:W-:Y:S01]  /*4660*/  UMOV UR4, URZ ;  /* 0x0000003f00047c82 */ /* 0x000fe20008000000 */
[----:B------:R-:W-:Y:S01]  /*4670*/  IADD3 R19, R17, R19, RZ ;  /* 0x0000001311137210 */ /* 0x000fe20007ffe0ff */
[----:B------:R-:W-:-:S03]  /*4680*/  IMAD.IADD R14, R9, 0x1, R15 ;  /* 0x00000001090e7824 */ /* 0x000fc600078e020f */
[----:B------:R-:W-:Y:S01]  /*4690*/  LEA.HI.X R19, R16, UR5, R19, 0x3, P1 ;  /* 0x0000000510137c11 */ /* 0x000fe200088f1c13 */
[----:B------:R-:W-:-:S03]  /*46a0*/  UMOV UR5, URZ ;  /* 0x0000003f00057c82 */ /* 0x000fc60008000000 */
[----:B------:R-:W-:Y:S05]  /*46b0*/  @!P0 BRA `(.L_x_7363) ;  /* 0x0000000c006c8947 */ /* 0x000fea0003800000 */
[----:B------:R-:W-:Y:S02]  /*46c0*/  ISETP.GT.U32.AND P1, PT, R12, 0xc, PT ;  /* 0x0000000c0c00780c */ /* 0x000fe40003f24070 */
[----:B------:R-:W-:Y:S02]  /*46d0*/  PLOP3.LUT P0, PT, PT, PT, PT, 0x80, 0x0 ;  /* 0x000000000000781c */ /* 0x000fe40003f0f070 */
[----:B------:R-:W-:-:S13]  /*46e0*/  ISETP.GT.AND.EX P1, PT, R0, RZ, PT, P1 ;  /* 0x000000ff0000720c */ /* 0x000fda0003f24310 */
[----:B------:R-:W-:Y:S05]  /*46f0*/  @!P1 BRA `(.L_x_7364) ;  /* 0x00000008002c9947 */ /* 0x000fea0003800000 */
[----:B------:R-:W-:-:S13]  /*4700*/  PLOP3.LUT P0, PT, PT, PT, PT, 0x8, 0x0 ;  /* 0x000000000000781c */ /* 0x000fda0003f0e170 */
.L_x_7365:
[----:B------:R-:W-:Y:S02]  /*4710*/  MOV R16, R18 ;  /* 0x0000001200107202 */ /* 0x000fe40000000f00 */
[----:B------:R-:W-:Y:S02]  /*4720*/  MOV R17, R19 ;  /* 0x0000001300117202 */ /* 0x000fe40000000f00 */
[----:B------:R-:W-:-:S03]  /*4730*/  IADD3 R18, P1, R18, R8, RZ ;  /* 0x0000000812127210 */ /* 0x000fc60007f3e0ff */
[----:B------:R0:W2:Y:S02]  /*4740*/  LDG.E.64 R48, desc[UR8][R16.64] ;  /* 0x0000000810307981 */ /* 0x0000a4000c1e1b00 */
[----:B------:R-:W-:Y:S01]  /*4750*/  IMAD.X R19, R19, 0x1, R14, P1 ;  /* 0x0000000113137824 */ /* 0x000fe200008e060e */
[----:B------:R-:W-:-:S04]  /*4760*/  IADD3 R20, P1, R18, R8, RZ ;  /* 0x0000000812147210 */ /* 0x000fc80007f3e0ff */
[----:B------:R1:W3:Y:S01]  /*4770*/  LDG.E.64 R46, desc[UR8][R18.64] ;  /* 0x00000008122e7981 */ /* 0x0002e2000c1e1b00 */
[----:B------:R-:W-:Y:S02]  /*4780*/  IADD3.X R21, R19, R14, RZ, P1, !PT ;  /* 0x0000000e13157210 */ /* 0x000fe40000ffe4ff */
[----:B------:R-:W-:-:S03]  /*4790*/  IADD3 R22, P1, R20, R8, RZ ;  /* 0x0000000814167210 */ /* 0x000fc60007f3e0ff */
        /* <DEDUP_REMOVED lines=9> */
[----:B------:R0:W5:Y:S01]  /*4830*/  LDG.E.64 R38, desc[UR8][R16.64] ;  /* 0x0000000810267981 */ /* 0x000162000c1e1b00 */
[----:B------:R-:W-:Y:S02]  /*4840*/  IADD3.X R19, R17, R14, RZ, P1, !PT ;  /* 0x0000000e11137210 */ /* 0x000fe40000ffe4ff */
[----:B----4-:R-:W-:-:S03]  /*4850*/  IADD3 R20, P1, R18, R8, RZ ;  /* 0x0000000812147210 */ /* 0x010fc60007f3e0ff */
[----:B------:R1:W4:Y:S02]  /*4860*/  LDG.E.64 R36, desc[UR8][R18.64] ;  /* 0x0000000812247981 */ /* 0x000324000c1e1b00 */
[----:B------:R-:W-:Y:S01]  /*4870*/  IMAD.X R21, R19, 0x1, R14, P1 ;  /* 0x0000000113157824 */ /* 0x000fe200008e060e */
[----:B------:R-:W-:-:S04]  /*4880*/  IADD3 R22, P1, R20, R8, RZ ;  /* 0x0000000814167210 */ /* 0x000fc80007f3e0ff */
[----:B------:R1:W4:Y:S01]  /*4890*/  LDG.E.64 R34, desc[UR8][R20.64] ;  /* 0x0000000814227981 */ /* 0x000322000c1e1b00 */
[----:B------:R-:W-:Y:S02]  /*48a0*/  IADD3.X R23, R21, R14, RZ, P1, !PT ;  /* 0x0000000e15177210 */ /* 0x000fe40000ffe4ff */
[----:B------:R-:W-:-:S03]  /*48b0*/  IADD3 R50, P1, R22, R8, RZ ;  /* 0x0000000816327210 */ /* 0x000fc60007f3e0ff */
        /* <DEDUP_REMOVED lines=9> */
[----:B------:R-:W4:Y:S01]  /*4950*/  LDG.E.64 R26, desc[UR8][R18.64] ;  /* 0x00000008121a7981 */ /* 0x000f22000c1e1b00 */
[----:B------:R-:W-:Y:S02]  /*4960*/  IADD3.X R53, R19, R14, RZ, P1, !PT ;  /* 0x0000000e13357210 */ /* 0x000fe40000ffe4ff */
[----:B------:R-:W-:-:S03]  /*4970*/  IADD3 R20, P1, R52, R8, RZ ;  /* 0x0000000834147210 */ /* 0x000fc60007f3e0ff */
[----:B------:R-:W4:Y:S02]  /*4980*/  LDG.E.64 R24, desc[UR8][R52.64] ;  /* 0x0000000834187981 */ /* 0x000f24000c1e1b00 */
[----:B------:R-:W-:Y:S01]  /*4990*/  IMAD.X R21, R53, 0x1, R14, P1 ;  /* 0x0000000135157824 */ /* 0x000fe200008e060e */
[----:B0-----:R-:W-:-:S04]  /*49a0*/  IADD3 R50, P1, R20, R8, RZ ;  /* 0x0000000814327210 */ /* 0x001fc80007f3e0ff */
[----:B------:R-:W4:Y:S01]  /*49b0*/  LDG.E.64 R22, desc[UR8][R20.64] ;  /* 0x0000000814167981 */ /* 0x000f22000c1e1b00 */
[----:B------:R-:W-:Y:S02]  /*49c0*/  IADD3.X R51, R21, R14, RZ, P1, !PT ;  /* 0x0000000e15337210 */ /* 0x000fe40000ffe4ff */
[----:B-1----:R-:W-:-:S03]  /*49d0*/  IADD3 R16, P1, R50, R8, RZ ;  /* 0x0000000832107210 */ /* 0x002fc60007f3e0ff */
        /* <DEDUP_REMOVED lines=14> */
[----:B------:R-:W-:-:S03]  /*4ac0*/  ULDC.64 UR10, c[0x0][UR6+0x448] ;  /* 0x00011200060a7abb */ /* 0x000fc60008000a00 */
[----:B------:R-:W-:Y:S02]  /*4ad0*/  IMAD.IADD R11, R11, 0x1, R15 ;  /* 0x000000010b0b7824 */ /* 0x000fe400078e020f */
[----:B---3--:R-:W-:Y:S02]  /*4ae0*/  IMAD R15, R47, UR10, RZ ;  /* 0x0000000a2f0f7c24 */ /* 0x008fe4000f8e02ff */
[----:B------:R-:W-:-:S04]  /*4af0*/  IMAD.WIDE.U32 R10, R46, UR10, R10 ;  /* 0x0000000a2e0a7c25 */ /* 0x000fc8000f8e000a */
[----:B------:R-:W-:Y:S01]  /*4b00*/  IMAD R15, R46, UR11, R15 ;  /* 0x0000000b2e0f7c24 */ /* 0x000fe2000f8e020f */
[----:B------:R-:W-:-:S04]  /*4b10*/  ULDC.64 UR10, c[0x0][UR6+0x450] ;  /* 0x00011400060a7abb */ /* 0x000fc80008000a00 */
[----:B------:R-:W-:Y:S01]  /*4b20*/  IADD3 R11, R11, R15, RZ ;  /* 0x0000000f0b0b7210 */ /* 0x000fe20007ffe0ff */
[----:B-----5:R-:W-:-:S04]  /*4b30*/  IMAD R15, R45, UR10, RZ ;  /* 0x0000000a2d0f7c24 */ /* 0x020fc8000f8e02ff */
[C---:B------:R-:W-:Y:S02]  /*4b40*/  IMAD R15, R44.reuse, UR11, R15 ;  /* 0x0000000b2c0f7c24 */ /* 0x040fe4000f8e020f */
[----:B------:R-:W-:Y:S01]  /*4b50*/  IMAD.WIDE.U32 R44, R44, UR10, R10 ;  /* 0x0000000a2c2c7c25 */ /* 0x000fe2000f8e000a */
[----:B------:R-:W-:-:S03]  /*4b60*/  ULDC.64 UR10, c[0x0][UR6+0x458] ;  /* 0x00011600060a7abb */ /* 0x000fc60008000a00 */
[----:B------:R-:W-:Y:S01]  /*4b70*/  IMAD R11, R43, UR10, RZ ;  /* 0x0000000a2b0b7c24 */ /* 0x000fe2000f8e02ff */
[----:B------:R-:W-:-:S03]  /*4b80*/  IADD3 R45, R45, R15, RZ ;  /* 0x0000000f2d2d7210 */ /* 0x000fc60007ffe0ff */
        /* <DEDUP_REMOVED lines=55> */
[----:B------:R-:W-:Y:S01]  /*4f00*/  IADD3 R23, R23, R11, RZ ;  /* 0x0000000b17177210 */ /* 0x000fe20007ffe0ff */
[----:B------:R-:W-:Y:S02]  /*4f10*/  IMAD R11, R19, UR6, RZ ;  /* 0x00000006130b7c24 */ /* 0x000fe4000f8e02ff */
[----:B------:R-:W-:-:S02]  /*4f20*/  IMAD R15, R20, UR11, R15 ;  /* 0x0000000b140f7c24 */ /* 0x000fc4000f8e020f */
[----:B------:R-:W-:-:S05]  /*4f30*/  IMAD.WIDE.U32 R20, R20, UR10, R22 ;  /* 0x0000000a14147c25 */ /* 0x000fca000f8e0016 */
[----:B------:R-:W-:Y:S01]  /*4f40*/  IADD3 R21, R21, R15, RZ ;  /* 0x0000000f15157210 */ /* 0x000fe20007ffe0ff */
[C---:B------:R-:W-:Y:S02]  /*4f50*/  IMAD R15, R18.reuse, UR7, R11 ;  /* 0x00000007120f7c24 */ /* 0x040fe4000f8e020b */
[----:B------:R-:W-:Y:S01]  /*4f60*/  IMAD.WIDE.U32 R10, R18, UR6, R20 ;  /* 0x00000006120a7c25 */ /* 0x000fe2000f8e0014 */
[----:B------:R-:W-:-:S03]  /*4f70*/  IADD3 R18, P2, R16, R8, RZ ;  /* 0x0000000810127210 */ /* 0x000fc60007f5e0ff */
[----:B------:R-:W-:Y:S01]  /*4f80*/  IMAD.IADD R11, R11, 0x1, R15 ;  /* 0x000000010b0b7824 */ /* 0x000fe200078e020f */
[----:B------:R-:W-:Y:S01]  /*4f90*/  IADD3.X R19, R17, R14, RZ, P2, !PT ;  /* 0x0000000e11137210 */ /* 0x000fe200017fe4ff */
[----:B------:R-:W-:Y:S08]  /*4fa0*/  @P1 BRA `(.L_x_7365) ;  /* 0xfffffff400d81947 */ /* 0x000ff0000383ffff */
.L_x_7364:
[----:B------:R-:W-:-:S04]  /*4fb0*/  ISETP.GT.U32.AND P1, PT, R12, 0x4, PT ;  /* 0x000000040c00780c */ /* 0x000fc80003f24070 */
[----:B------:R-:W-:-:S13]  /*4fc0*/  ISETP.GT.AND.EX P1, PT, R0, RZ, PT, P1 ;  /* 0x000000ff0000720c */ /* 0x000fda0003f24310 */
[----:B------:R-:W-:Y:S05]  /*4fd0*/  @!P1 BRA `(.L_x_7366) ;  /* 0x0000000400189947 */ /* 0x000fea0003800000 */
[----:B------:R-:W2:Y:S01]  /*4fe0*/  LDG.E.64 R32, desc[UR8][R18.64] ;  /* 0x0000000812207981 */ /* 0x000ea2000c1e1b00 */
[----:B------:R-:W-:-:S04]  /*4ff0*/  IADD3 R20, P0, R18, R8, RZ ;  /* 0x0000000812147210 */ /* 0x000fc80007f1e0ff */
        /* <DEDUP_REMOVED lines=8> */
[----:B------:R-:W5:Y:S01]  /*5080*/  LDG.E.64 R16, desc[UR8][R34.64] ;  /* 0x0000000822107981 */ /* 0x000f62000c1e1b00 */
[----:B------:R-:W-:Y:S02]  /*5090*/  IADD3.X R37, R35, R14, RZ, P0, !PT ;  /* 0x0000000e23257210 */ /* 0x000fe400007fe4ff */
[----:B------:R-:W-:-:S03]  /*50a0*/  IADD3 R38, P0, R36, R8, RZ ;  /* 0x0000000824267210 */ /* 0x000fc60007f1e0ff */
[----:B------:R-:W5:Y:S02]  /*50b0*/  LDG.E.64 R18, desc[UR8][R36.64] ;  /* 0x0000000824127981 */ /* 0x000f64000c1e1b00 */
[----:B------:R-:W-:Y:S01]  /*50c0*/  IMAD.X R39, R37, 0x1, R14, P0 ;  /* 0x0000000125277824 */ /* 0x000fe200000e060e */
[----:B------:R-:W-:-:S04]  /*50d0*/  IADD3 R40, P0, R38, R8, RZ ;  /* 0x0000000826287210 */ /* 0x000fc80007f1e0ff */
[----:B------:R-:W5:Y:S01]  /*50e0*/  LDG.E.64 R26, desc[UR8][R38.64] ;  /* 0x00000008261a7981 */ /* 0x000f62000c1e1b00 */
[----:B------:R-:W-:Y:S02]  /*50f0*/  IADD3.X R41, R39, R14, RZ, P0, !PT ;  /* 0x0000000e27297210 */ /* 0x000fe400007fe4ff */
[----:B0-----:R-:W-:-:S03]  /*5100*/  IADD3 R20, P0, R40, R8, RZ ;  /* 0x0000000828147210 */ /* 0x001fc60007f1e0ff */
        /* <DEDUP_REMOVED lines=18> */
[----:B------:R-:W-:-:S03]  /*5230*/  ULDC.64 UR10, c[0x0][UR6+0x450] ;  /* 0x00011400060a7abb */ /* 0x000fc60008000a00 */
[----:B----4-:R-:W-:Y:S01]  /*5240*/  IMAD R11, R29, UR10, RZ ;  /* 0x0000000a1d0b7c24 */ /* 0x010fe2000f8e02ff */
[----:B------:R-:W-:-:S03]  /*5250*/  IADD3 R31, R31, R15, RZ ;  /* 0x0000000f1f1f7210 */ /* 0x000fc60007ffe0ff */
[C---:B------:R-:W-:Y:S02]  /*5260*/  IMAD R11, R28.reuse, UR11, R11 ;  /* 0x0000000b1c0b7c24 */ /* 0x040fe4000f8e020b */
[----:B------:R-:W-:Y:S01]  /*5270*/  IMAD.WIDE.U32 R28, R28, UR10, R30 ;  /* 0x0000000a1c1c7c25 */ /* 0x000fe2000f8e001e */
[----:B------:R-:W-:-:S04]  /*5280*/  ULDC.64 UR10, c[0x0][UR6+0x458] ;  /* 0x00011600060a7abb */ /* 0x000fc80008000a00 */
[----:B------:R-:W-:Y:S01]  /*5290*/  IADD3 R29, R29, R11, RZ ;  /* 0x0000000b1d1d7210 */ /* 0x000fe20007ffe0ff */
[----:B-----5:R-:W-:-:S04]  /*52a0*/  IMAD R11, R17, UR10, RZ ;  /* 0x0000000a110b7c24 */ /* 0x020fc8000f8e02ff */
        /* <DEDUP_REMOVED lines=17> */
[----:B------:R-:W-:Y:S01]  /*53c0*/  IMAD R11, R23, UR6, RZ ;  /* 0x00000006170b7c24 */ /* 0x000fe2000f8e02ff */
[----:B------:R-:W-:Y:S01]  /*53d0*/  IADD3.X R19, R21, R14, RZ, P1, !PT ;  /* 0x0000000e15137210 */ /* 0x000fe20000ffe4ff */
[----:B------:R-:W-:-:S02]  /*53e0*/  IMAD R15, R24, UR11, R15 ;  /* 0x0000000b180f7c24 */ /* 0x000fc4000f8e020f */
[----:B------:R-:W-:-:S04]  /*53f0*/  IMAD.WIDE.U32 R24, R24, UR10, R26 ;  /* 0x0000000a18187c25 */ /* 0x000fc8000f8e001a */
[----:B------:R-:W-:Y:S02]  /*5400*/  IMAD.IADD R25, R25, 0x1, R15 ;  /* 0x0000000119197824 */ /* 0x000fe400078e020f */
[C---:B------:R-:W-:Y:S02]  /*5410*/  IMAD R15, R22.reuse, UR7, R11 ;  /* 0x00000007160f7c24 */ /* 0x040fe4000f8e020b */
[----:B------:R-:W-:-:S05]  /*5420*/  IMAD.WIDE.U32 R10, R22, UR6, R24 ;  /* 0x00000006160a7c25 */ /* 0x000fca000f8e0018 */
[----:B------:R-:W-:-:S07]  /*5430*/  IADD3 R11, R11, R15, RZ ;  /* 0x0000000f0b0b7210 */ /* 0x000fce0007ffe0ff */
.L_x_7366:
[----:B------:R-:W-:-:S04]  /*5440*/  ISETP.NE.U32.AND P1, PT, R12, RZ, PT ;  /* 0x000000ff0c00720c */ /* 0x000fc80003f25070 */
[----:B------:R-:W-:-:S13]  /*5450*/  ISETP.NE.OR.EX P0, PT, R0, RZ, P0, P1 ;  /* 0x000000ff0000720c */ /* 0x000fda0000705710 */
[----:B------:R-:W-:Y:S05]  /*5460*/  @!P0 BRA `(.L_x_7362) ;  /* 0x0000000000a88947 */ /* 0x000fea0003800000 */
.L_x_7363:
[----:B------:R-:W-:Y:S01]  /*5470*/  IMAD.MOV.U32 R20, RZ, RZ, R18 ;  /* 0x000000ffff147224 */ /* 0x000fe200078e0012 */
[----:B------:R-:W-:Y:S02]  /*5480*/  MOV R21, R19 ;  /* 0x0000001300157202 */ /* 0x000fe40000000f00 */
[----:B------:R-:W-:-:S04]  /*5490*/  IADD3 R26, P0, R18, R8, RZ ;  /* 0x00000008121a7210 */ /* 0x000fc80007f1e0ff */
        /* <DEDUP_REMOVED lines=20> */
[----:B------:R-:W-:-:S04]  /*55e0*/  ULDC.64 UR10, c[0x0][UR6+0x448] ;  /* 0x00011200060a7abb */ /* 0x000fc80008000a00 */
[----:B------:R-:W-:Y:S01]  /*55f0*/  IADD3 R11, R11, R15, RZ ;  /* 0x0000000f0b0b7210 */ /* 0x000fe20007ffe0ff */
[----:B---3--:R-:W-:-:S04]  /*5600*/  IMAD R15, R23, UR10, RZ ;  /* 0x0000000a170f7c24 */ /* 0x008fc8000f8e02ff */
[C---:B------:R-:W-:Y:S02]  /*5610*/  IMAD R15, R22.reuse, UR11, R15 ;  /* 0x0000000b160f7c24 */ /* 0x040fe4000f8e020f */
[----:B------:R-:W-:Y:S01]  /*5620*/  IMAD.WIDE.U32 R22, R22, UR10, R10 ;  /* 0x0000000a16167c25 */ /* 0x000fe2000f8e000a */
[----:B------:R-:W-:Y:S01]  /*5630*/  ULDC.64 UR10, c[0x0][UR6+0x450] ;  /* 0x00011400060a7abb */ /* 0x000fe20008000a00 */
[----:B------:R-:W-:Y:S02]  /*5640*/  ULDC.64 UR6, c[0x0][UR6+0x458] ;  /* 0x0001160006067abb */ /* 0x000fe40008000a00 */
[----:B----4-:R-:W-:Y:S02]  /*5650*/  IMAD R11, R25, UR10, RZ ;  /* 0x0000000a190b7c24 */ /* 0x010fe4000f8e02ff */
[----:B------:R-:W-:Y:S02]  /*5660*/  IMAD.IADD R23, R23, 0x1, R15 ;  /* 0x0000000117177824 */ /* 0x000fe400078e020f */
[----:B------:R-:W-:-:S02]  /*5670*/  IMAD R11, R24, UR11, R11 ;  /* 0x0000000b180b7c24 */ /* 0x000fc4000f8e020b */
[----:B------:R-:W-:-:S05]  /*5680*/  IMAD.WIDE.U32 R24, R24, UR10, R22 ;  /* 0x0000000a18187c25 */ /* 0x000fca000f8e0016 */
[----:B------:R-:W-:Y:S01]  /*5690*/  IADD3 R25, R25, R11, RZ ;  /* 0x0000000b19197210 */ /* 0x000fe20007ffe0ff */
[----:B-----5:R-:W-:-:S04]  /*56a0*/  IMAD R11, R19, UR6, RZ ;  /* 0x00000006130b7c24 */ /* 0x020fc8000f8e02ff */
[C---:B------:R-:W-:Y:S02]  /*56b0*/  IMAD R15, R18.reuse, UR7, R11 ;  /* 0x00000007120f7c24 */ /* 0x040fe4000f8e020b */
[----:B------:R-:W-:Y:S01]  /*56c0*/  IMAD.WIDE.U32 R10, R18, UR6, R24 ;  /* 0x00000006120a7c25 */ /* 0x000fe2000f8e0018 */
[----:B------:R-:W-:-:S04]  /*56d0*/  IADD3 R18, P1, R16, R8, RZ ;  /* 0x0000000810127210 */ /* 0x000fc80007f3e0ff */
[----:B------:R-:W-:Y:S01]  /*56e0*/  IADD3 R11, R11, R15, RZ ;  /* 0x0000000f0b0b7210 */ /* 0x000fe20007ffe0ff */
[----:B------:R-:W-:Y:S01]  /*56f0*/  IMAD.X R19, R17, 0x1, R14, P1 ;  /* 0x0000000111137824 */ /* 0x000fe200008e060e */
[----:B------:R-:W-:Y:S07]  /*5700*/  @P0 BRA `(.L_x_7363) ;  /* 0xfffffffc00580947 */ /* 0x000fee000383ffff */
.L_x_7362:
        /* <DEDUP_REMOVED lines=11> */
[----:B------:R-:W-:-:S05]  /*57c0*/  IMAD.WIDE.U32 R8, R6, UR4, R8 ;  /* 0x0000000406087c25 */ /* 0x000fca000f8e0008 */
[----:B------:R-:W-:Y:S02]  /*57d0*/  IADD3 R9, R9, R15, RZ ;  /* 0x0000000f09097210 */ /* 0x000fe40007ffe0ff */
        /* <DEDUP_REMOVED lines=9> */
[----:B------:R-:W-:-:S04]  /*5870*/  IMAD R9, R8, UR7, R9 ;  /* 0x0000000708097c24 */ /* 0x000fc8000f8e0209 */
[----:B------:R-:W-:Y:S01]  /*5880*/  IMAD.IADD R11, R11, 0x1, R9 ;  /* 0x000000010b0b7824 */ /* 0x000fe200078e0209 */
[----:B------:R-:W-:Y:S06]  /*5890*/  @!P0 BRA `(.L_x_7361) ;  /* 0x0000000000648947 */ /* 0x000fec0003800000 */
[C---:B------:R-:W-:Y:S02]  /*58a0*/  SHF.L.U32 R19, R6.reuse, 0x3, RZ ;  /* 0x0000000306137819 */ /* 0x040fe400000006ff */
[----:B------:R-:W-:Y:S02]  /*58b0*/  SHF.L.U64.HI R17, R6, 0x3, R7 ;  /* 0x0000000306117819 */ /* 0x000fe40000010207 */
        /* <DEDUP_REMOVED lines=17> */
[----:B------:R-:W-:-:S05]  /*59d0*/  IMAD R9, R6, UR5, R9 ;  /* 0x0000000506097c24 */ /* 0x000fca000f8e0209 */
[----:B------:R-:W-:Y:S01]  /*59e0*/  IADD3 R11, R11, R9, RZ ;  /* 0x000000090b0b7210 */ /* 0x000fe20007ffe0ff */
[----:B------:R-:W-:Y:S06]  /*59f0*/  BRA `(.L_x_7361) ;  /* 0x00000000000c7947 */ /* 0x000fec0003800000 */
.L_x_7360:
[----:B-----5:R-:W-:-:S04]  /*5a00*/  LEA R10, P0, R2, UR6, 0x3 ;  /* 0x00000006020a7c11 */ /* 0x020fc8000f8018ff */
[----:B------:R-:W-:-:S06]  /*5a10*/  LEA.HI.X R11, R2, UR7, R3, 0x3, P0 ;  /* 0x00000007020b7c11 */ /* 0x000fcc00080f1c03 */
[----:B------:R-:W5:Y:S03]  /*5a20*/  LDG.E.64 R10, desc[UR8][R10.64] ;  /* 0x000000080a0a7981 */ /* 0x000f66000c1e1b00 */
.L_x_7361:
        /* <DEDUP_REMOVED lines=24> */
.L_x_7368:
        /* <DEDUP_REMOVED lines=23> */
.L_x_7367:
[----:B------:R-:W-:Y:S05]  /*5d20*/  @!P0 BRA `(.L_x_7369) ;  /* 0x0000000000608947 */ /* 0x000fea0003800000 */
[----:B------:R-:W-:Y:S01]  /*5d30*/  BSSY B0, `(.L_x_7369) ;  /* 0x0000017000007945 */ /* 0x000fe20003800000 */
.L_x_7370:
        /* <DEDUP_REMOVED lines=23> */
.L_x_7369:
        /* <DEDUP_REMOVED lines=19> */
.L_x_7371:
        /* <DEDUP_REMOVED lines=10> */
.L_x_18580:


//--------------------- .text._ZN2at6native27unrolled_elementwise_kernelIZZNS0_73_GLOBAL__N__c8866d80_35_SparseBinaryOpIntersectionKernel_cu_9e10b42f_311142_sparse_binary_op_intersection_kernel_implINS2_18CUDAKernelLauncherENS2_36CUDAValueSelectionIntersectionKernelINS2_9LhsProjOpEEElLl8EEEvRNS_6TensorERKS8_SB_RKSt6vectorIlSaIlEERKSt8optionalIS8_ESK_bbENKUlvE3_clEvEUllE_St5arrayIPcLm2EELi4E23TrivialOffsetCalculatorILi1EjESR_NS0_6memory15LoadWithoutCastENSS_16StoreWithoutCastEEEviT_T0_T2_T3_T4_T5_ --------------------------
	.section	.text._ZN2at6native27unrolled_elementwise_kernelIZZNS0_73_GLOBAL__N__c8866d80_35_SparseBinaryOpIntersectionKernel_cu_9e10b42f_311142_sparse_binary_op_intersection_kernel_implINS2_18CUDAKernelLauncherENS2_36CUDAValueSelectionIntersectionKernelINS2_9LhsProjOpEEElLl8EEEvRNS_6TensorERKS8_SB_RKSt6vectorIlSaIlEERKSt8optionalIS8_ESK_bbENKUlvE3_clEvEUllE_St5arrayIPcLm2EELi4E23TrivialOffsetCalculatorILi1EjESR_NS0_6memory15LoadWithoutCastENSS_16StoreWithoutCastEEEviT_T0_T2_T3_T4_T5_,"ax",@progbits
	.align	128
        .global         _ZN2at6native27unrolled_elementwise_kernelIZZNS0_73_GLOBAL__N__c8866d80_35_SparseBinaryOpIntersectionKernel_cu_9e10b42f_311142_sparse_binary_op_intersection_kernel_implINS2_18CUDAKernelLauncherENS2_36CUDAValueSelectionIntersectionKernelINS2_9LhsProjOpEEElLl8EEEvRNS_6TensorERKS8_SB_RKSt6vectorIlSaIlEERKSt8optionalIS8_ESK_bbENKUlvE3_clEvEUllE_St5arrayIPcLm2EELi4E23TrivialOffsetCalculatorILi1EjESR_NS0_6memory15LoadWithoutCastENSS_16StoreWithoutCastEEEviT_T0_T2_T3_T4_T5_
        .type           _ZN2at6native27unrolled_elementwise_kernelIZZNS0_73_GLOBAL__N__c8866d80_35_SparseBinaryOpIntersectionKernel_cu_9e10b42f_311142_sparse_binary_op_intersection_kernel_implINS2_18CUDAKernelLauncherENS2_36CUDAValueSelectionIntersectionKernelINS2_9LhsProjOpEEElLl8EEEvRNS_6TensorERKS8_SB_RKSt6vectorIlSaIlEERKSt8optionalIS8_ESK_bbENKUlvE3_clEvEUllE_St5arrayIPcLm2EELi4E23TrivialOffsetCalculatorILi1EjESR_NS0_6memory15LoadWithoutCastENSS_16StoreWithoutCastEEEviT_T0_T2_T3_T4_T5_,@function
        .size           _ZN2at6native27unrolled_elementwise_kernelIZZNS0_73_GLOBAL__N__c8866d80_35_SparseBinaryOpIntersectionKernel_cu_9e10b42f_311142_sparse_binary_op_intersection_kernel_implINS2_18CUDAKernelLauncherENS2_36CUDAValueSelectionIntersectionKernelINS2_9LhsProjOpEEElLl8EEEvRNS_6TensorERKS8_SB_RKSt6vectorIlSaIlEERKSt8optionalIS8_ESK_bbENKUlvE3_clEvEUllE_St5arrayIPcLm2EELi4E23TrivialOffsetCalculatorILi1EjESR_NS0_6memory15LoadWithoutCastENSS_16StoreWithoutCastEEEviT_T0_T2_T3_T4_T5_,(.L_x_18581 - _ZN2at6native27unrolled_elementwise_kernelIZZNS0_73_GLOBAL__N__c8866d80_35_SparseBinaryOpIntersectionKernel_cu_9e10b42f_311142_sparse_binary_op_intersection_kernel_implINS2_18CUDAKernelLauncherENS2_36CUDAValueSelectionIntersectionKernelINS2_9LhsProjOpEEElLl8EEEvRNS_6TensorERKS8_SB_RKSt6vectorIlSaIlEERKSt8optionalIS8_ESK_bbENKUlvE3_clEvEUllE_St5arrayIPcLm2EELi4E23TrivialOffsetCalculatorILi1EjESR_NS0_6memory15LoadWithoutCastENSS_16StoreWithoutCastEEEviT_T0_T2_T3_T4_T5_)
        .other          _ZN2at6native27unrolled_elementwise_kernelIZZNS0_73_GLOBAL__N__c8866d80_35_SparseBinaryOpIntersectionKernel_cu_9e10b42f_311142_sparse_binary_op_intersection_kernel_implINS2_18CUDAKernelLauncherENS2_36CUDAValueSelectionIntersectionKernelINS2_9LhsProjOpEEElLl8EEEvRNS_6TensorERKS8_SB_RKSt6vectorIlSaIlEERKSt8optionalIS8_ESK_bbENKUlvE3_clEvEUllE_St5arrayIPcLm2EELi4E23TrivialOffsetCalculatorILi1EjESR_NS0_6memory15LoadWithoutCastENSS_16StoreWithoutCastEEEviT_T0_T2_T3_T4_T5_,@"STO_CUDA_ENTRY STV_DEFAULT"
_ZN2at6native27unrolled_elementwise_kernelIZZNS0_73_GLOBAL__N__c8866d80_35_SparseBinaryOpIntersectionKernel_cu_9e10b42f_311142_sparse_binary_op_intersection_kernel_implINS2_18CUDAKernelLauncherENS2_36CUDAValueSelectionIntersectionKernelINS2_9LhsProjOpEEElLl8EEEvRNS_6TensorERKS8_SB_RKSt6vectorIlSaIlEERKSt8optionalIS8_ESK_bbENKUlvE3_clEvEUllE_St5arrayIPcLm2EELi4E23TrivialOffsetCalculatorILi1EjESR_NS0_6memory15LoadWithoutCastENSS_16StoreWithoutCastEEEviT_T0_T2_T3_T4_T5_:
.text._ZN2at6native27unrolled_elementwise_kernelIZZNS0_73_GLOBAL__N__c8866d80_35_SparseBinaryOpIntersectionKernel_cu_9e10b42f_311142_sparse_binary_op_intersection_kernel_implINS2_18CUDAKernelLauncherENS2_36CUDAValueSelectionIntersectionKernelINS2_9LhsProjOpEEElLl8EEEvRNS_6TensorERKS8_SB_RKSt6vectorIlSaIlEERKSt8optionalIS8_ESK_bbENKUlvE3_clEvEUllE_St5arrayIPcLm2EELi4E23TrivialOffsetCalculatorILi1EjESR_NS0_6memory15LoadWithoutCastENSS_16StoreWithoutCastEEEviT_T0_T2_T3_T4_T5_:
[----:B------:R-:W0:Y:S01]  /*0000*/  LDC R1, c[0x0][0x28] ;  /* 0x00000a00ff017b82 */ /* 0x000e220000000800 */
[----:B------:R-:W1:Y:S07]  /*0010*/  S2R R4, SR_TID.X ;  /* 0x0000000000047919 */ /* 0x000e6e0000002100 */
[----:B------:R-:W2:Y:S01]  /*0020*/  S2UR UR6, SR_CTAID.X ;  /* 0x00000000000679c3 */ /* 0x000ea20000002500 */
[----:B------:R-:W-:Y:S01]  /*0030*/  ULDC UR4, c[0x0][0x210] ;  /* 0x0000840000047ab9 */ /* 0x000fe20000000800 */
[----:B------:R-:W-:Y:S01]  /*0040*/  CS2R R22, SRZ ;  /* 0x0000000000167805 */ /* 0x000fe2000001ff00 */
[----:B------:R-:W3:Y:S01]  /*0050*/  S2R R9, SR_CTAID.X ;  /* 0x0000000000097919 */ /* 0x000ee20000002500 */
[----:B------:R-:W-:-:S02]  /*0060*/  CS2R R24, SRZ ;  /* 0x0000000000187805 */ /* 0x000fc4000001ff00 */
[----:B------:R-:W-:Y:S01]  /*0070*/  CS2R R26, SRZ ;  /* 0x00000000001a7805 */ /* 0x000fe2000001ff00 */
[----:B------:R-:W-:Y:S01]  /*0080*/  ULDC.64 UR10, c[0x0][0x208] ;  /* 0x00008200000a7ab9 */ /* 0x000fe20000000a00 */
[----:B------:R-:W-:Y:S01]  /*0090*/  CS2R R28, SRZ ;  /* 0x00000000001c7805 */ /* 0x000fe2000001ff00 */
[----:B------:R-:W4:Y:S01]  /*00a0*/  LDC.64 R10, c[0x0][0x238] ;  /* 0x00008e00ff0a7b82 */ /* 0x000f220000000a00 */
[----:B0-----:R-:W-:-:S07]  /*00b0*/  VIADD R1, R1, 0xffffff70 ;  /* 0xffffff7001017836 */ /* 0x001fce0000000000 */
[----:B------:R-:W0:Y:S01]  /*00c0*/  LDC.64 R20, c[0x0][0x260] ;  /* 0x00009800ff147b82 */ /* 0x000e220000000a00 */
[----:B--2---:R-:W-:-:S06]  /*00d0*/  UIMAD UR6, UR6, -0x200, UR4 ;  /* 0xfffffe00060678a4 */ /* 0x004fcc000f8e0204 */
[----:B-1----:R-:W-:Y:S01]  /*00e0*/  ISETP.GE.AND P0, PT, R4, UR6, PT ;  /* 0x0000000604007c0c */ /* 0x002fe2000bf06270 */
[----:B------:R-:W-:-:S12]  /*00f0*/  IMAD.MOV.U32 R0, RZ, RZ, R4 ;  /* 0x000000ffff007224 */ /* 0x000fd800078e0004 */
[----:B------:R-:W-:Y:S01]  /*0100*/  @!P0 VIADD R0, R4, 0x80 ;  /* 0x0000008004008836 */ /* 0x000fe20000000000 */
[----:B------:R-:W1:Y:S01]  /*0110*/  @!P0 LDC.64 R16, c[0x0][0x2b0] ;  /* 0x0000ac00ff108b82 */ /* 0x000e620000000a00 */
[----:B---3--:R-:W-:-:S03]  /*0120*/  @!P0 IMAD R5, R9, 0x200, R4 ;  /* 0x0000020009058824 */ /* 0x008fc600078e0204 */
[----:B------:R-:W-:-:S13]  /*0130*/  ISETP.GE.AND P1, PT, R0, UR6, PT ;  /* 0x0000000600007c0c */ /* 0x000fda000bf26270 */
[----:B------:R-:W-:Y:S01]  /*0140*/  @!P1 IMAD R7, R9, 0x200, R0 ;  /* 0x0000020009079824 */ /* 0x000fe200078e0200 */
[----:B------:R-:W-:Y:S01]  /*0150*/  @!P1 IADD3 R0, R0, 0x80, RZ ;  /* 0x0000008000009810 */ /* 0x000fe20007ffe0ff */
[----:B------:R-:W2:Y:S03]  /*0160*/  @!P1 LDC.64 R12, c[0x0][0x2b0] ;  /* 0x0000ac00ff0c9b82 */ /* 0x000ea60000000a00 */
[----:B------:R-:W-:Y:S01]  /*0170*/  ISETP.GE.AND P3, PT, R0, UR6, PT ;  /* 0x0000000600007c0c */ /* 0x000fe2000bf66270 */
[----:B-1----:R-:W-:-:S04]  /*0180*/  @!P0 IMAD.WIDE.U32 R16, R5, 0x8, R16 ;  /* 0x0000000805108825 */ /* 0x002fc800078e0010 */
[----:B------:R-:W1:Y:S01]  /*0190*/  LDC.64 R4, c[0x0][0x220] ;  /* 0x00008800ff047b82 */ /* 0x000e620000000a00 */
[----:B------:R3:W5:Y:S07]  /*01a0*/  @!P0 LDG.E.64 R26, desc[UR10][R16.64] ;  /* 0x0000000a101a8981 */ /* 0x00076e000c1e1b00 */
[----:B------:R-:W-:Y:S01]  /*01b0*/  @!P3 IMAD R15, R9, 0x200, R0 ;  /* 0x00000200090fb824 */ /* 0x000fe200078e0200 */
[----:B------:R-:W4:Y:S01]  /*01c0*/  @!P3 LDC.64 R2, c[0x0][0x2b0] ;  /* 0x0000ac00ff02bb82 */ /* 0x000f220000000a00 */
[----:B------:R-:W-:-:S05]  /*01d0*/  @!P3 VIADD R0, R0, 0x80 ;  /* 0x000000800000b836 */ /* 0x000fca0000000000 */
[----:B------:R-:W-:Y:S01]  /*01e0*/  ISETP.GE.AND P2, PT, R0, UR6, PT ;  /* 0x0000000600007c0c */ /* 0x000fe2000bf46270 */
[----:B--2---:R-:W-:Y:S01]  /*01f0*/  @!P1 IMAD.WIDE.U32 R12, R7, 0x8, R12 ;  /* 0x00000008070c9825 */ /* 0x004fe200078e000c */
[----:B---3--:R-:W2:Y:S04]  /*0200*/  LDC.64 R16, c[0x0][0x250] ;  /* 0x00009400ff107b82 */ /* 0x008ea80000000a00 */
[----:B------:R3:W5:Y:S04]  /*0210*/  @!P1 LDG.E.64 R22, desc[UR10][R12.64] ;  /* 0x0000000a0c169981 */ /* 0x000768000c1e1b00 */
[----:B------:R-:W0:Y:S03]  /*0220*/  LDC.64 R6, c[0x0][0x228] ;  /* 0x00008a00ff067b82 */ /* 0x000e260000000a00 */
[----:B------:R-:W-:-:S05]  /*0230*/  @!P2 IMAD R9, R9, 0x200, R0 ;  /* 0x000002000909a824 */ /* 0x000fca00078e0200 */
[----:B------:R-:W1:Y:S01]  /*0240*/  @!P2 LDC.64 R18, c[0x0][0x2b0] ;  /* 0x0000ac00ff12ab82 */ /* 0x000e620000000a00 */
[----:B----4-:R-:W-:-:S05]  /*0250*/  @!P3 IMAD.WIDE.U32 R14, R15, 0x8, R2 ;  /* 0x000000080f0eb825 */ /* 0x010fca00078e0002 */
[----:B------:R4:W5:Y:S02]  /*0260*/  @!P3 LDG.E.64 R24, desc[UR10][R14.64] ;  /* 0x0000000a0e18b981 */ /* 0x000964000c1e1b00 */
[----:B------:R-:W2:Y:S08]  /*0270*/  LDC.64 R2, c[0x0][0x218] ;  /* 0x00008600ff027b82 */ /* 0x000eb00000000a00 */
[----:B---3--:R-:W3:Y:S01]  /*0280*/  LDC.64 R12, c[0x0][0x240] ;  /* 0x00009000ff0c7b82 */ /* 0x008ee20000000a00 */
[----:B-1----:R-:W-:-:S07]  /*0290*/  @!P2 IMAD.WIDE.U32 R18, R9, 0x8, R18 ;  /* 0x000000080912a825 */ /* 0x002fce00078e0012 */
[----:B----4-:R-:W1:Y:S01]  /*02a0*/  LDC.64 R14, c[0x0][0x248] ;  /* 0x00009200ff0e7b82 */ /* 0x010e620000000a00 */
[----:B------:R-:W-:Y:S04]  /*02b0*/  STL.64 [R1+0x8], R4 ;  /* 0x0000080401007387 */ /* 0x000fe80000100a00 */
[----:B------:R4:W5:Y:S03]  /*02c0*/  @!P2 LDG.E.64 R28, desc[UR10][R18.64] ;  /* 0x0000000a121ca981 */ /* 0x000966000c1e1b00 */
[----:B------:R-:W1:Y:S01]  /*02d0*/  LDC.64 R8, c[0x0][0x230] ;  /* 0x00008c00ff087b82 */ /* 0x000e620000000a00 */
[----:B--2---:R2:W-:Y:S04]  /*02e0*/  STL.64 [R1], R2 ;  /* 0x0000000201007387 */ /* 0x0045e80000100a00 */
[----:B0-----:R0:W-:Y:S03]  /*02f0*/  STL.64 [R1+0x10], R6 ;  /* 0x0000100601007387 */ /* 0x0011e60000100a00 */
[----:B----4-:R-:W4:Y:S01]  /*0300*/  LDC.64 R18, c[0x0][0x258] ;  /* 0x00009600ff127b82 */ /* 0x010f220000000a00 */
[----:B------:R-:W-:Y:S04]  /*0310*/  STL.64 [R1+0x20], R10 ;  /* 0x0000200a01007387 */ /* 0x000fe80000100a00 */
[----:B---3--:R-:W-:Y:S03]  /*0320*/  STL.64 [R1+0x28], R12 ;  /* 0x0000280c01007387 */ /* 0x008fe60000100a00 */
[----:B--2---:R-:W2:Y:S01]  /*0330*/  LDC.64 R2, c[0x0][0x268] ;  /* 0x00009a00ff027b82 */ /* 0x004ea20000000a00 */
[----:B-1----:R-:W-:Y:S04]  /*0340*/  STL.64 [R1+0x30], R14 ;  /* 0x0000300e01007387 */ /* 0x002fe80000100a00 */
[----:B------:R-:W-:Y:S03]  /*0350*/  STL.64 [R1+0x38], R16 ;  /* 0x0000381001007387 */ /* 0x000fe60000100a00 */
[----:B------:R-:W1:Y:S01]  /*0360*/  LDC.64 R4, c[0x0][0x270] ;  /* 0x00009c00ff047b82 */ /* 0x000e620000000a00 */
[----:B------:R3:W-:Y:S07]  /*0370*/  STL.64 [R1+0x18], R8 ;  /* 0x0000180801007387 */ /* 0x0007ee0000100a00 */
[----:B0-----:R-:W0:Y:S08]  /*0380*/  LDC.64 R6, c[0x0][0x278] ;  /* 0x00009e00ff067b82 */ /* 0x001e300000000a00 */
[----:B---3--:R-:W3:Y:S08]  /*0390*/  LDC.64 R8, c[0x0][0x280] ;  /* 0x0000a000ff087b82 */ /* 0x008ef00000000a00 */
[----:B------:R-:W3:Y:S08]  /*03a0*/  LDC.64 R10, c[0x0][0x288] ;  /* 0x0000a200ff0a7b82 */ /* 0x000ef00000000a00 */
[----:B------:R-:W3:Y:S08]  /*03b0*/  LDC.64 R12, c[0x0][0x290] ;  /* 0x0000a400ff0c7b82 */ /* 0x000ef00000000a00 */
[----:B------:R-:W3:Y:S08]  /*03c0*/  LDC.64 R14, c[0x0][0x298] ;  /* 0x0000a600ff0e7b82 */ /* 0x000ef00000000a00 */
[----:B------:R-:W3:Y:S01]  /*03d0*/  LDC.64 R16, c[0x0][0x2a0] ;  /* 0x0000a800ff107b82 */ /* 0x000ee20000000a00 */
[----:B----4-:R4:W-:Y:S04]  /*03e0*/  STL.64 [R1+0x40], R18 ;  /* 0x0000401201007387 */ /* 0x0109e80000100a00 */
[----:B------:R4:W-:Y:S04]  /*03f0*/  STL.64 [R1+0x48], R20 ;  /* 0x0000481401007387 */ /* 0x0009e80000100a00 */
[----:B--2---:R4:W-:Y:S04]  /*0400*/  STL.64 [R1+0x50], R2 ;  /* 0x0000500201007387 */ /* 0x0049e80000100a00 */
[----:B-1----:R4:W-:Y:S04]  /*0410*/  STL.64 [R1+0x58], R4 ;  /* 0x0000580401007387 */ /* 0x0029e80000100a00 */
[----:B0-----:R4:W-:Y:S04]  /*0420*/  STL.64 [R1+0x60], R6 ;  /* 0x0000600601007387 */ /* 0x0019e80000100a00 */
[----:B---3--:R4:W-:Y:S04]  /*0430*/  STL.64 [R1+0x68], R8 ;  /* 0x0000680801007387 */ /* 0x0089e80000100a00 */
[----:B------:R4:W-:Y:S04]  /*0440*/  STL.64 [R1+0x70], R10 ;  /* 0x0000700a01007387 */ /* 0x0009e80000100a00 */
[----:B------:R4:W-:Y:S04]  /*0450*/  STL.64 [R1+0x78], R12 ;  /* 0x0000780c01007387 */ /* 0x0009e80000100a00 */
[----:B------:R4:W-:Y:S04]  /*0460*/  STL.64 [R1+0x80], R14 ;  /* 0x0000800e01007387 */ /* 0x0009e80000100a00 */
[----:B------:R4:W-:Y:S01]  /*0470*/  STL.64 [R1+0x88], R16 ;  /* 0x0000881001007387 */ /* 0x0009e20000100a00 */
[----:B------:R-:W-:Y:S01]  /*0480*/  R2UR UR12, R1 ;  /* 0x00000000010c72ca */ /* 0x000fe200000e0000 */
[----:B------:R-:W-:Y:S04]  /*0490*/  BSSY B0, `(.L_x_7372) ;  /* 0x00001cc000007945 */ /* 0x000fe80003800000 */
[----:B------:R-:W-:Y:S10]  /*04a0*/  @P0 BRA `(.L_x_7373) ;  /* 0x0000001c00280947 */ /* 0x000ff40003800000 */
[----:B------:R-:W-:Y:S02]  /*04b0*/  ULDC.64 UR4, c[0x0][0x218] ;  /* 0x0000860000047ab9 */ /* 0x000fe40000000a00 */
[----:B------:R-:W-:-:S04]  /*04c0*/  ISETP.NE.U32.AND P0, PT, RZ, UR4, PT ;  /* 0x00000004ff007c0c */ /* 0x000fc8000bf05070 */
[----:B------:R-:W-:-:S13]  /*04d0*/  ISETP.NE.AND.EX P0, PT, RZ, UR5, PT, P0 ;  /* 0x00000005ff007c0c */ /* 0x000fda000bf05300 */
[----:B------:R-:W-:Y:S05]  /*04e0*/  @P0 BRA `(.L_x_7374) ;  /* 0x0000001400880947 */ /* 0x000fea0003800000 */
[----:B----4-:R-:W0:Y:S01]  /*04f0*/  LDC.64 R10, c[0x0][0x220] ;  /* 0x00008800ff0a7b82 */ /* 0x010e220000000a00 */
        /* <DEDUP_REMOVED lines=19> */
[----:B-----5:R-:W-:Y:S01]  /*0630*/  IMAD R7, R27, UR4, RZ ;  /* 0x000000041b077c24 */ /* 0x020fe2000f8e02ff */
[----:B------:R-:W-:Y:S01]  /*0640*/  IADD3 R9, P0, -R9, R10, RZ ;  /* 0x0000000a09097210 */ /* 0x000fe20007f1e1ff */
[C---:B------:R-:W-:Y:S01]  /*0650*/  IMAD.WIDE.U32 R2, R26.reuse, UR4, RZ ;  /* 0x000000041a027c25 */ /* 0x040fe2000f8e00ff */
[----:B------:R-:W-:Y:S02]  /*0660*/  USHF.L.U32 UR7, UR15, 0x3, URZ ;  /* 0x000000030f077899 */ /* 0x000fe4000800063f */
[----:B------:R-:W-:Y:S01]  /*0670*/  IADD3.X R8, R11, -0x1, RZ, P0, !PT ;  /* 0xffffffff0b087810 */ /* 0x000fe200007fe4ff */
[----:B------:R-:W-:Y:S01]  /*0680*/  IMAD R7, R26, UR5, R7 ;  /* 0x000000051a077c24 */ /* 0x000fe2000f8e0207 */
[----:B------:R-:W-:Y:S01]  /*0690*/  ISETP.GT.U32.AND P0, PT, R9, RZ, PT ;  /* 0x000000ff0900720c */ /* 0x000fe20003f04070 */
[----:B------:R-:W-:Y:S01]  /*06a0*/  ULDC.64 UR4, c[0x0][0x228] ;  /* 0x00008a0000047ab9 */ /* 0x000fe20000000a00 */
[----:B------:R-:W-:Y:S01]  /*06b0*/  UIADD3 UR7, UR9, UR7, URZ ;  /* 0x0000000709077290 */ /* 0x000fe2000fffe03f */
[----:B------:R-:W-:Y:S01]  /*06c0*/  LEA R6, P1, R2, UR4, 0x3 ;  /* 0x0000000402067c11 */ /* 0x000fe2000f8218ff */
[----:B------:R-:W-:Y:S01]  /*06d0*/  UMOV UR4, URZ ;  /* 0x0000003f00047c82 */ /* 0x000fe20008000000 */
[----:B------:R-:W-:-:S02]  /*06e0*/  ISETP.GT.AND.EX P0, PT, R8, RZ, PT, P0 ;  /* 0x000000ff0800720c */ /* 0x000fc40003f04300 */
[----:B------:R-:W-:-:S04]  /*06f0*/  IADD3 R7, R3, R7, RZ ;  /* 0x0000000703077210 */ /* 0x000fc80007ffe0ff */
[----:B------:R-:W-:Y:S01]  /*0700*/  LEA.HI.X R7, R2, UR5, R7, 0x3, P1 ;  /* 0x0000000502077c11 */ /* 0x000fe200088f1c07 */
[----:B------:R-:W-:-:S06]  /*0710*/  UMOV UR5, URZ ;  /* 0x0000003f00057c82 */ /* 0x000fcc0008000000 */
[----:B------:R-:W-:Y:S05]  /*0720*/  @!P0 BRA `(.L_x_7377) ;  /* 0x0000000c00708947 */ /* 0x000fea0003800000 */
[----:B------:R-:W-:Y:S02]  /*0730*/  ISETP.GT.U32.AND P1, PT, R9, 0xc, PT ;  /* 0x0000000c0900780c */ /* 0x000fe40003f24070 */
[----:B------:R-:W-:Y:S02]  /*0740*/  PLOP3.LUT P0, PT, PT, PT, PT, 0x80, 0x0 ;  /* 0x000000000000781c */ /* 0x000fe40003f0f070 */
[----:B------:R-:W-:-:S13]  /*0750*/  ISETP.GT.AND.EX P1, PT, R8, RZ, PT, P1 ;  /* 0x000000ff0800720c */ /* 0x000fda0003f24310 */
[----:B------:R-:W-:Y:S05]  /*0760*/  @!P1 BRA `(.L_x_7378) ;  /* 0x0000000800289947 */ /* 0x000fea0003800000 */
[----:B------:R-:W-:-:S13]  /*0770*/  PLOP3.LUT P0, PT, PT, PT, PT, 0x8, 0x0 ;  /* 0x000000000000781c */ /* 0x000fda0003f0e170 */
.L_x_7379:
[----:B------:R-:W-:Y:S01]  /*0780*/  IMAD.U32 R0, RZ, RZ, UR4 ;  /* 0x00000004ff007e24 */ /* 0x000fe2000f8e00ff */
[----:B------:R-:W2:Y:S03]  /*0790*/  LDG.E.64 R10, desc[UR10][R6.64] ;  /* 0x0000000a060a7981 */ /* 0x000ea6000c1e1b00 */
[----:B------:R-:W-:Y:S01]  /*07a0*/  IMAD.U32 R0, R0, 0x8, R1 ;  /* 0x0000000800007824 */ /* 0x000fe200078e0001 */
[----:B------:R-:W-:-:S04]  /*07b0*/  IADD3 R20, P1, R6, UR8, RZ ;  /* 0x0000000806147c10 */ /* 0x000fc8000ff3e0ff */
[----:B------:R-:W2:Y:S01]  /*07c0*/  LDL.64 R14, [R0+0x20] ;  /* 0x00002000000e7983 */ /* 0x000ea20000100a00 */
[----:B------:R-:W-:-:S03]  /*07d0*/  IADD3.X R21, R7, UR7, RZ, P1, !PT ;  /* 0x0000000707157c10 */ /* 0x000fc60008ffe4ff */
[----:B------:R-:W3:Y:S04]  /*07e0*/  LDL.64 R6, [R0+0x28] ;  /* 0x0000280000067983 */ /* 0x000ee80000100a00 */
[----:B------:R-:W3:Y:S01]  /*07f0*/  LDG.E.64 R2, desc[UR10][R20.64] ;  /* 0x0000000a14027981 */ /* 0x000ee2000c1e1b00 */
[----:B------:R-:W-:-:S04]  /*0800*/  IADD3 R16, P1, R20, UR8, RZ ;  /* 0x0000000814107c10 */ /* 0x000fc8000ff3e0ff */
[----:B------:R-:W-:Y:S02]  /*0810*/  IADD3.X R17, R21, UR7, RZ, P1, !PT ;  /* 0x0000000715117c10 */ /* 0x000fe40008ffe4ff */
[----:B------:R-:W-:-:S04]  /*0820*/  IADD3 R18, P1, R16, UR8, RZ ;  /* 0x0000000810127c10 */ /* 0x000fc8000ff3e0ff */
[----:B------:R-:W-:Y:S01]  /*0830*/  IADD3.X R19, R17, UR7, RZ, P1, !PT ;  /* 0x0000000711137c10 */ /* 0x000fe20008ffe4ff */
[-C--:B--2---:R-:W-:Y:S02]  /*0840*/  IMAD R11, R11, R14.reuse, RZ ;  /* 0x0000000e0b0b7224 */ /* 0x084fe400078e02ff */
[C---:B------:R-:W-:Y:S02]  /*0850*/  IMAD.WIDE.U32 R12, R10.reuse, R14, R4 ;  /* 0x0000000e0a0c7225 */ /* 0x040fe400078e0004 */
[----:B------:R0:W2:Y:S02]  /*0860*/  LDG.E.64 R4, desc[UR10][R16.64] ;  /* 0x0000000a10047981 */ /* 0x0000a4000c1e1b00 */
[----:B------:R-:W-:Y:S02]  /*0870*/  IMAD R11, R10, R15, R11 ;  /* 0x0000000f0a0b7224 */ /* 0x000fe400078e020b */
[----:B------:R-:W2:Y:S02]  /*0880*/  LDL.64 R14, [R0+0x30] ;  /* 0x00003000000e7983 */ /* 0x000ea40000100a00 */
[----:B------:R-:W-:-:S02]  /*0890*/  IMAD.IADD R13, R13, 0x1, R11 ;  /* 0x000000010d0d7824 */ /* 0x000fc400078e020b */
[----:B---3--:R-:W-:-:S04]  /*08a0*/  IMAD R11, R3, R6, RZ ;  /* 0x00000006030b7224 */ /* 0x008fc800078e02ff */
[C---:B------:R-:W-:Y:S02]  /*08b0*/  IMAD R11, R2.reuse, R7, R11 ;  /* 0x00000007020b7224 */ /* 0x040fe400078e020b */
[----:B------:R-:W-:Y:S02]  /*08c0*/  IMAD.WIDE.U32 R6, R2, R6, R12 ;  /* 0x0000000602067225 */ /* 0x000fe400078e000c */
[----:B------:R-:W3:Y:S04]  /*08d0*/  LDL.64 R2, [R0+0x38] ;  /* 0x0000380000027983 */ /* 0x000ee80000100a00 */
[----:B------:R1:W3:Y:S01]  /*08e0*/  LDG.E.64 R12, desc[UR10][R18.64] ;  /* 0x0000000a120c7981 */ /* 0x0002e2000c1e1b00 */
[----:B0-----:R-:W-:Y:S01]  /*08f0*/  IADD3 R16, P1, R18, UR8, RZ ;  /* 0x0000000812107c10 */ /* 0x001fe2000ff3e0ff */
[----:B------:R-:W-:-:S03]  /*0900*/  IMAD.IADD R7, R7, 0x1, R11 ;  /* 0x0000000107077824 */ /* 0x000fc600078e020b */
[----:B------:R-:W-:Y:S02]  /*0910*/  IADD3.X R17, R19, UR7, RZ, P1, !PT ;  /* 0x0000000713117c10 */ /* 0x000fe40008ffe4ff */
[----:B-1----:R-:W-:-:S04]  /*0920*/  IADD3 R18, P1, R16, UR8, RZ ;  /* 0x0000000810127c10 */ /* 0x002fc8000ff3e0ff */
[----:B------:R-:W-:Y:S01]  /*0930*/  IADD3.X R19, R17, UR7, RZ, P1, !PT ;  /* 0x0000000711137c10 */ /* 0x000fe20008ffe4ff */
[----:B--2---:R-:W-:-:S04]  /*0940*/  IMAD R11, R5, R14, RZ ;  /* 0x0000000e050b7224 */ /* 0x004fc800078e02ff */
[C---:B------:R-:W-:Y:S02]  /*0950*/  IMAD R11, R4.reuse, R15, R11 ;  /* 0x0000000f040b7224 */ /* 0x040fe400078e020b */
[----:B------:R-:W-:Y:S02]  /*0960*/  IMAD.WIDE.U32 R14, R4, R14, R6 ;  /* 0x0000000e040e7225 */ /* 0x000fe400078e0006 */
[----:B------:R-:W2:Y:S04]  /*0970*/  LDL.64 R6, [R0+0x40] ;  /* 0x0000400000067983 */ /* 0x000ea80000100a00 */
[----:B------:R-:W2:Y:S01]  /*0980*/  LDG.E.64 R4, desc[UR10][R16.64] ;  /* 0x0000000a10047981 */ /* 0x000ea2000c1e1b00 */
[----:B------:R-:W-:Y:S01]  /*0990*/  IADD3 R15, R15, R11, RZ ;  /* 0x0000000b0f0f7210 */ /* 0x000fe20007ffe0ff */
[----:B---3--:R-:W-:-:S04]  /*09a0*/  IMAD R11, R13, R2, RZ ;  /* 0x000000020d0b7224 */ /* 0x008fc800078e02ff */
[C---:B------:R-:W-:Y:S02]  /*09b0*/  IMAD R11, R12.reuse, R3, R11 ;  /* 0x000000030c0b7224 */ /* 0x040fe400078e020b */
[----:B------:R-:W-:Y:S02]  /*09c0*/  IMAD.WIDE.U32 R12, R12, R2, R14 ;  /* 0x000000020c0c7225 */ /* 0x000fe400078e000e */
[----:B------:R-:W3:Y:S04]  /*09d0*/  LDL.64 R14, [R0+0x48] ;  /* 0x00004800000e7983 */ /* 0x000ee80000100a00 */
[----:B------:R0:W3:Y:S01]  /*09e0*/  LDG.E.64 R2, desc[UR10][R18.64] ;  /* 0x0000000a12027981 */ /* 0x0000e2000c1e1b00 */
[----:B------:R-:W-:Y:S01]  /*09f0*/  IADD3 R10, P1, R18, UR8, RZ ;  /* 0x00000008120a7c10 */ /* 0x000fe2000ff3e0ff */
[----:B------:R-:W-:-:S03]  /*0a00*/  IMAD.IADD R13, R13, 0x1, R11 ;  /* 0x000000010d0d7824 */ /* 0x000fc600078e020b */
[----:B------:R-:W-:-:S05]  /*0a10*/  IADD3.X R11, R19, UR7, RZ, P1, !PT ;  /* 0x00000007130b7c10 */ /* 0x000fca0008ffe4ff */
[----:B------:R-:W4:Y:S01]  /*0a20*/  LDG.E.64 R16, desc[UR10][R10.64] ;  /* 0x0000000a0a107981 */ /* 0x000f22000c1e1b00 */
[----:B0-----:R-:W-:-:S04]  /*0a30*/  IADD3 R18, P1, R10, UR8, RZ ;  /* 0x000000080a127c10 */ /* 0x001fc8000ff3e0ff */
[----:B------:R-:W-:Y:S01]  /*0a40*/  IADD3.X R19, R11, UR7, RZ, P1, !PT ;  /* 0x000000070b137c10 */ /* 0x000fe20008ffe4ff */
[----:B--2---:R-:W-:-:S04]  /*0a50*/  IMAD R5, R5, R6, RZ ;  /* 0x0000000605057224 */ /* 0x004fc800078e02ff */
[C---:B------:R-:W-:Y:S02]  /*0a60*/  IMAD R7, R4.reuse, R7, R5 ;  /* 0x0000000704077224 */ /* 0x040fe400078e0205 */
[----:B------:R-:W-:Y:S02]  /*0a70*/  IMAD.WIDE.U32 R4, R4, R6, R12 ;  /* 0x0000000604047225 */ /* 0x000fe400078e000c */
[----:B------:R-:W4:Y:S02]  /*0a80*/  LDL.64 R12, [R0+0x50] ;  /* 0x00005000000c7983 */ /* 0x000f240000100a00 */
[----:B------:R-:W-:Y:S02]  /*0a90*/  IMAD.IADD R5, R5, 0x1, R7 ;  /* 0x0000000105057824 */ /* 0x000fe400078e0207 */
[----:B---3--:R-:W-:-:S04]  /*0aa0*/  IMAD R7, R3, R14, RZ ;  /* 0x0000000e03077224 */ /* 0x008fc800078e02ff */
[C---:B------:R-:W-:Y:S02]  /*0ab0*/  IMAD R7, R2.reuse, R15, R7 ;  /* 0x0000000f02077224 */ /* 0x040fe400078e0207 */
[----:B------:R-:W-:Y:S02]  /*0ac0*/  IMAD.WIDE.U32 R14, R2, R14, R4 ;  /* 0x0000000e020e7225 */ /* 0x000fe400078e0004 */
[----:B------:R-:W2:Y:S04]  /*0ad0*/  LDL.64 R2, [R0+0x58] ;  /* 0x0000580000027983 */ /* 0x000ea80000100a00 */
[----:B------:R-:W2:Y:S01]  /*0ae0*/  LDG.E.64 R4, desc[UR10][R18.64] ;  /* 0x0000000a12047981 */ /* 0x000ea2000c1e1b00 */
[----:B------:R-:W-:Y:S01]  /*0af0*/  IADD3 R6, P1, R18, UR8, RZ ;  /* 0x0000000812067c10 */ /* 0x000fe2000ff3e0ff */
[----:B------:R-:W-:-:S03]  /*0b00*/  IMAD.IADD R15, R15, 0x1, R7 ;  /* 0x000000010f0f7824 */ /* 0x000fc600078e0207 */
[----:B------:R-:W-:Y:S01]  /*0b10*/  IADD3.X R7, R19, UR7, RZ, P1, !PT ;  /* 0x0000000713077c10 */ /* 0x000fe20008ffe4ff */
[----:B----4-:R-:W-:-:S04]  /*0b20*/  IMAD R11, R17, R12, RZ ;  /* 0x0000000c110b7224 */ /* 0x010fc800078e02ff */
[C---:B------:R-:W-:Y:S02]  /*0b30*/  IMAD R10, R16.reuse, R13, R11 ;  /* 0x0000000d100a7224 */ /* 0x040fe400078e020b */
[----:B------:R-:W-:Y:S02]  /*0b40*/  IMAD.WIDE.U32 R16, R16, R12, R14 ;  /* 0x0000000c10107225 */ /* 0x000fe400078e000e */
[----:B------:R-:W3:Y:S04]  /*0b50*/  LDL.64 R12, [R0+0x60] ;  /* 0x00006000000c7983 */ /* 0x000ee80000100a00 */
[----:B------:R-:W3:Y:S01]  /*0b60*/  LDG.E.64 R14, desc[UR10][R6.64] ;  /* 0x0000000a060e7981 */ /* 0x000ee2000c1e1b00 */
[----:B------:R-:W-:Y:S01]  /*0b70*/  IMAD.IADD R17, R17, 0x1, R10 ;  /* 0x0000000111117824 */ /* 0x000fe200078e020a */
[----:B------:R-:W-:-:S04]  /*0b80*/  IADD3 R10, P1, R6, UR8, RZ ;  /* 0x00000008060a7c10 */ /* 0x000fc8000ff3e0ff */
[----:B------:R-:W-:Y:S01]  /*0b90*/  IADD3.X R11, R7, UR7, RZ, P1, !PT ;  /* 0x00000007070b7c10 */ /* 0x000fe20008ffe4ff */
[-C--:B--2---:R-:W-:Y:S02]  /*0ba0*/  IMAD R5, R5, R2.reuse, RZ ;  /* 0x0000000205057224 */ /* 0x084fe400078e02ff */
[C---:B------:R-:W-:Y:S02]  /*0bb0*/  IMAD.WIDE.U32 R18, R4.reuse, R2, R16 ;  /* 0x0000000204127225 */ /* 0x040fe400078e0010 */
[----:B------:R-:W2:Y:S02]  /*0bc0*/  LDL.64 R16, [R0+0x68] ;  /* 0x0000680000107983 */ /* 0x000ea40000100a00 */
[----:B------:R-:W-:Y:S02]  /*0bd0*/  IMAD R3, R4, R3, R5 ;  /* 0x0000000304037224 */ /* 0x000fe400078e0205 */
[----:B------:R-:W2:Y:S01]  /*0be0*/  LDG.E.64 R4, desc[UR10][R10.64] ;  /* 0x0000000a0a047981 */ /* 0x000ea2000c1e1b00 */
[----:B------:R-:W-:-:S02]  /*0bf0*/  IADD3 R2, P1, R10, UR8, RZ ;  /* 0x000000080a027c10 */ /* 0x000fc4000ff3e0ff */
[----:B------:R-:W-:Y:S02]  /*0c00*/  IADD3 R19, R19, R3, RZ ;  /* 0x0000000313137210 */ /* 0x000fe40007ffe0ff */
[----:B------:R-:W-:Y:S02]  /*0c10*/  IADD3.X R3, R11, UR7, RZ, P1, !PT ;  /* 0x000000070b037c10 */ /* 0x000fe40008ffe4ff */
[----:B------:R-:W4:Y:S01]  /*0c20*/  LDL.64 R10, [R0+0x78] ;  /* 0x00007800000a7983 */ /* 0x000f220000100a00 */
[-C--:B---3--:R-:W-:Y:S02]  /*0c30*/  IMAD R7, R15, R12.reuse, RZ ;  /* 0x0000000c0f077224 */ /* 0x088fe400078e02ff */
[----:B------:R-:W-:-:S04]  /*0c40*/  IMAD.WIDE.U32 R18, R14, R12, R18 ;  /* 0x0000000c0e127225 */ /* 0x000fc800078e0012 */
[----:B------:R-:W-:Y:S02]  /*0c50*/  IMAD R6, R14, R13, R7 ;  /* 0x0000000d0e067224 */ /* 0x000fe400078e0207 */
[----:B------:R-:W3:Y:S04]  /*0c60*/  LDL.64 R14, [R0+0x70] ;  /* 0x00007000000e7983 */ /* 0x000ee80000100a00 */
[----:B------:R0:W3:Y:S01]  /*0c70*/  LDG.E.64 R12, desc[UR10][R2.64] ;  /* 0x0000000a020c7981 */ /* 0x0000e2000c1e1b00 */
[----:B------:R-:W-:Y:S01]  /*0c80*/  IMAD.IADD R19, R19, 0x1, R6 ;  /* 0x0000000113137824 */ /* 0x000fe200078e0206 */
[----:B------:R-:W-:Y:S01]  /*0c90*/  IADD3 R6, P1, R2, UR8, RZ ;  /* 0x0000000802067c10 */ /* 0x000fe2000ff3e0ff */
[----:B--2---:R-:W-:-:S03]  /*0ca0*/  IMAD R5, R5, R16, RZ ;  /* 0x0000001005057224 */ /* 0x004fc600078e02ff */
[----:B------:R-:W-:Y:S01]  /*0cb0*/  IADD3.X R7, R3, UR7, RZ, P1, !PT ;  /* 0x0000000703077c10 */ /* 0x000fe20008ffe4ff */
[----:B------:R-:W-:-:S04]  /*0cc0*/  IMAD.WIDE.U32 R18, R4, R16, R18 ;  /* 0x0000001004127225 */ /* 0x000fc800078e0012 */
[----:B------:R-:W-:Y:S02]  /*0cd0*/  IMAD R5, R4, R17, R5 ;  /* 0x0000001104057224 */ /* 0x000fe400078e0205 */
[----:B------:R-:W4:Y:S01]  /*0ce0*/  LDG.E.64 R16, desc[UR10][R6.64] ;  /* 0x0000000a06107981 */ /* 0x000f22000c1e1b00 */
[----:B0-----:R-:W-:Y:S01]  /*0cf0*/  IADD3 R2, P1, R6, UR8, RZ ;  /* 0x0000000806027c10 */ /* 0x001fe2000ff3e0ff */
[----:B------:R-:W-:-:S03]  /*0d00*/  IMAD.IADD R19, R19, 0x1, R5 ;  /* 0x0000000113137824 */ /* 0x000fc600078e0205 */
[----:B------:R-:W-:Y:S01]  /*0d10*/  IADD3.X R3, R7, UR7, RZ, P1, !PT ;  /* 0x0000000707037c10 */ /* 0x000fe20008ffe4ff */
[-C--:B---3--:R-:W-:Y:S02]  /*0d20*/  IMAD R5, R13, R14.reuse, RZ ;  /* 0x0000000e0d057224 */ /* 0x088fe400078e02ff */
[----:B------:R-:W-:-:S04]  /*0d30*/  IMAD.WIDE.U32 R18, R12, R14, R18 ;  /* 0x0000000e0c127225 */ /* 0x000fc800078e0012 */
[----:B------:R-:W-:Y:S02]  /*0d40*/  IMAD R4, R12, R15, R5 ;  /* 0x0000000f0c047224 */ /* 0x000fe400078e0205 */
[----:B------:R-:W2:Y:S04]  /*0d50*/  LDL.64 R14, [R0+0x80] ;  /* 0x00008000000e7983 */ /* 0x000ea80000100a00 */
[----:B------:R0:W2:Y:S01]  /*0d60*/  LDG.E.64 R12, desc[UR10][R2.64] ;  /* 0x0000000a020c7981 */ /* 0x0000a2000c1e1b00 */
[----:B------:R-:W-:Y:S01]  /*0d70*/  IMAD.IADD R19, R19, 0x1, R4 ;  /* 0x0000000113137824 */ /* 0x000fe200078e0204 */
[----:B------:R-:W-:Y:S01]  /*0d80*/  IADD3 R4, P1, R2, UR8, RZ ;  /* 0x0000000802047c10 */ /* 0x000fe2000ff3e0ff */
[----:B----4-:R-:W-:-:S03]  /*0d90*/  IMAD R7, R17, R10, RZ ;  /* 0x0000000a11077224 */ /* 0x010fc600078e02ff */
[----:B------:R-:W-:Y:S01]  /*0da0*/  IADD3.X R5, R3, UR7, RZ, P1, !PT ;  /* 0x0000000703057c10 */ /* 0x000fe20008ffe4ff */
[C---:B------:R-:W-:Y:S02]  /*0db0*/  IMAD R6, R16.reuse, R11, R7 ;  /* 0x0000000b10067224 */ /* 0x040fe400078e0207 */
[----:B------:R-:W-:Y:S02]  /*0dc0*/  IMAD.WIDE.U32 R18, R16, R10, R18 ;  /* 0x0000000a10127225 */ /* 0x000fe400078e0012 */
[----:B------:R-:W3:Y:S04]  /*0dd0*/  LDL.64 R16, [R0+0x88] ;  /* 0x0000880000107983 */ /* 0x000ee80000100a00 */
[----:B------:R-:W3:Y:S01]  /*0de0*/  LDG.E.64 R10, desc[UR10][R4.64] ;  /* 0x0000000a040a7981 */ /* 0x000ee2000c1e1b00 */
[----:B------:R-:W-:Y:S01]  /*0df0*/  IMAD.IADD R19, R19, 0x1, R6 ;  /* 0x0000000113137824 */ /* 0x000fe200078e0206 */
[----:B0-----:R-:W-:-:S04]  /*0e00*/  IADD3 R2, P1, R4, UR8, RZ ;  /* 0x0000000804027c10 */ /* 0x001fc8000ff3e0ff */
[----:B------:R-:W-:Y:S01]  /*0e10*/  IADD3.X R3, R5, UR7, RZ, P1, !PT ;  /* 0x0000000705037c10 */ /* 0x000fe20008ffe4ff */
[-C--:B--2---:R-:W-:Y:S02]  /*0e20*/  IMAD R7, R13, R14.reuse, RZ ;  /* 0x0000000e0d077224 */ /* 0x084fe400078e02ff */
[----:B------:R-:W-:-:S04]  /*0e30*/  IMAD.WIDE.U32 R18, R12, R14, R18 ;  /* 0x0000000e0c127225 */ /* 0x000fc800078e0012 */
[----:B------:R-:W-:Y:S02]  /*0e40*/  IMAD R6, R12, R15, R7 ;  /* 0x0000000f0c067224 */ /* 0x000fe400078e0207 */
[----:B------:R-:W2:Y:S03]  /*0e50*/  LDL.64 R12, [R0+0x90] ;  /* 0x00009000000c7983 */ /* 0x000ea60000100a00 */
[----:B------:R-:W-:Y:S01]  /*0e60*/  IADD3 R19, R19, R6, RZ ;  /* 0x0000000613137210 */ /* 0x000fe20007ffe0ff */
[----:B------:R-:W2:Y:S01]  /*0e70*/  LDG.E.64 R14, desc[UR10][R2.64] ;  /* 0x0000000a020e7981 */ /* 0x000ea2000c1e1b00 */
[----:B------:R-:W-:Y:S01]  /*0e80*/  IADD3 R6, P1, R2, UR8, RZ ;  /* 0x0000000802067c10 */ /* 0x000fe2000ff3e0ff */
[----:B---3--:R-:W-:-:S03]  /*0e90*/  IMAD R5, R11, R16, RZ ;  /* 0x000000100b057224 */ /* 0x008fc600078e02ff */
[----:B------:R-:W-:Y:S01]  /*0ea0*/  IADD3.X R7, R3, UR7, RZ, P1, !PT ;  /* 0x0000000703077c10 */ /* 0x000fe20008ffe4ff */
[----:B------:R-:W-:-:S04]  /*0eb0*/  IMAD.WIDE.U32 R18, R10, R16, R18 ;  /* 0x000000100a127225 */ /* 0x000fc800078e0012 */
[----:B------:R-:W-:Y:S02]  /*0ec0*/  IMAD R4, R10, R17, R5 ;  /* 0x000000110a047224 */ /* 0x000fe400078e0205 */
[----:B------:R-:W3:Y:S04]  /*0ed0*/  LDL.64 R16, [R0+0x98] ;  /* 0x0000980000107983 */ /* 0x000ee80000100a00 */
[----:B------:R0:W3:Y:S01]  /*0ee0*/  LDG.E.64 R10, desc[UR10][R6.64] ;  /* 0x0000000a060a7981 */ /* 0x0000e2000c1e1b00 */
[----:B------:R-:W-:Y:S01]  /*0ef0*/  IADD3 R9, P1, R9, -0x10, RZ ;  /* 0xfffffff009097810 */ /* 0x000fe20007f3e0ff */
[----:B------:R-:W-:-:S03]  /*0f00*/  IMAD.IADD R19, R19, 0x1, R4 ;  /* 0x0000000113137824 */ /* 0x000fc600078e0204 */
[----:B------:R-:W-:Y:S02]  /*0f10*/  IADD3.X R8, R8, -0x1, RZ, P1, !PT ;  /* 0xffffffff08087810 */ /* 0x000fe40000ffe4ff */
[----:B------:R-:W-:-:S04]  /*0f20*/  ISETP.GT.U32.AND P1, PT, R9, 0xc, PT ;  /* 0x0000000c0900780c */ /* 0x000fc80003f24070 */
[----:B------:R-:W-:Y:S01]  /*0f30*/  ISETP.GT.AND.EX P1, PT, R8, RZ, PT, P1 ;  /* 0x000000ff0800720c */ /* 0x000fe20003f24310 */
        /* <DEDUP_REMOVED lines=8> */
[-C--:B---3--:R-:W-:Y:S02]  /*0fc0*/  IMAD R3, R11, R16.reuse, RZ ;  /* 0x000000100b037224 */ /* 0x088fe400078e02ff */
[----:B------:R-:W-:-:S04]  /*0fd0*/  IMAD.WIDE.U32 R4, R10, R16, R12 ;  /* 0x000000100a047225 */ /* 0x000fc800078e000c */
[----:B------:R-:W-:-:S04]  /*0fe0*/  IMAD R3, R10, R17, R3 ;  /* 0x000000110a037224 */ /* 0x000fc800078e0203 */
[----:B------:R-:W-:Y:S01]  /*0ff0*/  IMAD.IADD R5, R5, 0x1, R3 ;  /* 0x0000000105057824 */ /* 0x000fe200078e0203 */
[----:B------:R-:W-:Y:S06]  /*1000*/  @P1 BRA `(.L_x_7379) ;  /* 0xfffffff400dc1947 */ /* 0x000fec000383ffff */
.L_x_7378:
[----:B------:R-:W-:-:S04]  /*1010*/  ISETP.GT.U32.AND P1, PT, R9, 0x4, PT ;  /* 0x000000040900780c */ /* 0x000fc80003f24070 */
[----:B------:R-:W-:-:S13]  /*1020*/  ISETP.GT.AND.EX P1, PT, R8, RZ, PT, P1 ;  /* 0x000000ff0800720c */ /* 0x000fda0003f24310 */
[----:B------:R-:W-:Y:S05]  /*1030*/  @!P1 BRA `(.L_x_7380) ;  /* 0x0000000400209947 */ /* 0x000fea0003800000 */
[----:B------:R-:W-:Y:S01]  /*1040*/  IMAD.U32 R0, RZ, RZ, UR4 ;  /* 0x00000004ff007e24 */ /* 0x000fe2000f8e00ff */
[----:B------:R-:W2:Y:S04]  /*1050*/  LDG.E.64 R12, desc[UR10][R6.64] ;  /* 0x0000000a060c7981 */ /* 0x000ea8000c1e1b00 */
[----:B------:R-:W-:-:S05]  /*1060*/  LEA R0, R0, R1, 0x3 ;  /* 0x0000000100007211 */ /* 0x000fca00078e18ff */
[----:B------:R-:W2:Y:S01]  /*1070*/  LDL.64 R14, [R0+0x20] ;  /* 0x00002000000e7983 */ /* 0x000ea20000100a00 */
[----:B------:R-:W-:-:S03]  /*1080*/  IADD3 R16, P0, R6, UR8, RZ ;  /* 0x0000000806107c10 */ /* 0x000fc6000ff1e0ff */
[----:B------:R-:W3:Y:S01]  /*1090*/  LDL.64 R10, [R0+0x28] ;  /* 0x00002800000a7983 */ /* 0x000ee20000100a00 */
[----:B------:R-:W-:-:S05]  /*10a0*/  IADD3.X R17, R7, UR7, RZ, P0, !PT ;  /* 0x0000000707117c10 */ /* 0x000fca00087fe4ff */
[----:B------:R0:W3:Y:S01]  /*10b0*/  LDG.E.64 R6, desc[UR10][R16.64] ;  /* 0x0000000a10067981 */ /* 0x0000e2000c1e1b00 */
[----:B------:R-:W-:-:S04]  /*10c0*/  IADD3 R2, P0, R16, UR8, RZ ;  /* 0x0000000810027c10 */ /* 0x000fc8000ff1e0ff */
[----:B------:R-:W-:Y:S02]  /*10d0*/  IADD3.X R3, R17, UR7, RZ, P0, !PT ;  /* 0x0000000711037c10 */ /* 0x000fe400087fe4ff */
[----:B0-----:R-:W-:-:S04]  /*10e0*/  IADD3 R16, P0, R2, UR8, RZ ;  /* 0x0000000802107c10 */ /* 0x001fc8000ff1e0ff */
[----:B------:R-:W-:Y:S01]  /*10f0*/  IADD3.X R17, R3, UR7, RZ, P0, !PT ;  /* 0x0000000703117c10 */ /* 0x000fe200087fe4ff */
[-C--:B--2---:R-:W-:Y:S02]  /*1100*/  IMAD R13, R13, R14.reuse, RZ ;  /* 0x0000000e0d0d7224 */ /* 0x084fe400078e02ff */
[----:B------:R-:W-:-:S04]  /*1110*/  IMAD.HI.U32 R5, R12, R14, R4 ;  /* 0x0000000e0c057227 */ /* 0x000fc800078e0004 */
[C---:B------:R-:W-:Y:S02]  /*1120*/  IMAD R4, R12.reuse, R14, R4 ;  /* 0x0000000e0c047224 */ /* 0x040fe400078e0204 */
[----:B------:R-:W-:Y:S02]  /*1130*/  IMAD R18, R12, R15, R13 ;  /* 0x0000000f0c127224 */ /* 0x000fe400078e020d */
[----:B------:R-:W2:Y:S04]  /*1140*/  LDL.64 R12, [R0+0x30] ;  /* 0x00003000000c7983 */ /* 0x000ea80000100a00 */
[----:B------:R-:W2:Y:S01]  /*1150*/  LDG.E.64 R14, desc[UR10][R2.64] ;  /* 0x0000000a020e7981 */ /* 0x000ea2000c1e1b00 */
[----:B------:R-:W-:Y:S02]  /*1160*/  IMAD.IADD R5, R5, 0x1, R18 ;  /* 0x0000000105057824 */ /* 0x000fe400078e0212 */
[----:B---3--:R-:W-:-:S02]  /*1170*/  IMAD R7, R7, R10, RZ ;  /* 0x0000000a07077224 */ /* 0x008fc400078e02ff */
[C---:B------:R-:W-:Y:S02]  /*1180*/  IMAD.WIDE.U32 R18, R6.reuse, R10, R4 ;  /* 0x0000000a06127225 */ /* 0x040fe400078e0004 */
[----:B------:R-:W3:Y:S02]  /*1190*/  LDL.64 R4, [R0+0x38] ;  /* 0x0000380000047983 */ /* 0x000ee40000100a00 */
[----:B------:R-:W-:Y:S02]  /*11a0*/  IMAD R7, R6, R11, R7 ;  /* 0x0000000b06077224 */ /* 0x000fe400078e0207 */
[----:B------:R-:W3:Y:S01]  /*11b0*/  LDG.E.64 R10, desc[UR10][R16.64] ;  /* 0x0000000a100a7981 */ /* 0x000ee2000c1e1b00 */
[----:B------:R-:W-:Y:S01]  /*11c0*/  IADD3 R6, P0, R16, UR8, RZ ;  /* 0x0000000810067c10 */ /* 0x000fe2000ff1e0ff */
[----:B------:R-:W-:-:S03]  /*11d0*/  IMAD.IADD R19, R19, 0x1, R7 ;  /* 0x0000000113137824 */ /* 0x000fc600078e0207 */
[----:B------:R-:W-:Y:S01]  /*11e0*/  IADD3.X R7, R17, UR7, RZ, P0, !PT ;  /* 0x0000000711077c10 */ /* 0x000fe200087fe4ff */
[-C--:B--2---:R-:W-:Y:S02]  /*11f0*/  IMAD R3, R15, R12.reuse, RZ ;  /* 0x0000000c0f037224 */ /* 0x084fe400078e02ff */
[----:B------:R-:W-:-:S04]  /*1200*/  IMAD.WIDE.U32 R18, R14, R12, R18 ;  /* 0x0000000c0e127225 */ /* 0x000fc800078e0012 */
[----:B------:R-:W-:Y:S02]  /*1210*/  IMAD R2, R14, R13, R3 ;  /* 0x0000000d0e027224 */ /* 0x000fe400078e0203 */
[----:B------:R-:W2:Y:S04]  /*1220*/  LDL.64 R12, [R0+0x40] ;  /* 0x00004000000c7983 */ /* 0x000ea80000100a00 */
[----:B------:R-:W2:Y:S01]  /*1230*/  LDG.E.64 R14, desc[UR10][R6.64] ;  /* 0x0000000a060e7981 */ /* 0x000ea2000c1e1b00 */
[----:B------:R-:W-:Y:S01]  /*1240*/  IMAD.IADD R19, R19, 0x1, R2 ;  /* 0x0000000113137824 */ /* 0x000fe200078e0202 */
[----:B------:R-:W-:Y:S01]  /*1250*/  IADD3 R2, P0, R6, UR8, RZ ;  /* 0x0000000806027c10 */ /* 0x000fe2000ff1e0ff */
[----:B---3--:R-:W-:-:S03]  /*1260*/  IMAD R11, R11, R4, RZ ;  /* 0x000000040b0b7224 */ /* 0x008fc600078e02ff */
[----:B------:R-:W-:Y:S01]  /*1270*/  IADD3.X R3, R7, UR7, RZ, P0, !PT ;  /* 0x0000000707037c10 */ /* 0x000fe200087fe4ff */
[C---:B------:R-:W-:Y:S02]  /*1280*/  IMAD R16, R10.reuse, R5, R11 ;  /* 0x000000050a107224 */ /* 0x040fe400078e020b */
[----:B------:R-:W-:Y:S02]  /*1290*/  IMAD.WIDE.U32 R18, R10, R4, R18 ;  /* 0x000000040a127225 */ /* 0x000fe400078e0012 */
[----:B------:R-:W3:Y:S04]  /*12a0*/  LDL.64 R4, [R0+0x48] ;  /* 0x0000480000047983 */ /* 0x000ee80000100a00 */
[----:B------:R0:W3:Y:S01]  /*12b0*/  LDG.E.64 R10, desc[UR10][R2.64] ;  /* 0x0000000a020a7981 */ /* 0x0000e2000c1e1b00 */
[----:B------:R-:W-:Y:S01]  /*12c0*/  IMAD.IADD R19, R19, 0x1, R16 ;  /* 0x0000000113137824 */ /* 0x000fe200078e0210 */
[----:B------:R-:W-:-:S04]  /*12d0*/  IADD3 R16, P0, R2, UR8, RZ ;  /* 0x0000000802107c10 */ /* 0x000fc8000ff1e0ff */
[----:B------:R-:W-:Y:S02]  /*12e0*/  IADD3.X R17, R3, UR7, RZ, P0, !PT ;  /* 0x0000000703117c10 */ /* 0x000fe400087fe4ff */
[----:B0-----:R-:W-:-:S04]  /*12f0*/  IADD3 R2, P0, R16, UR8, RZ ;  /* 0x0000000810027c10 */ /* 0x001fc8000ff1e0ff */
[----:B------:R-:W-:Y:S01]  /*1300*/  IADD3.X R3, R17, UR7, RZ, P0, !PT ;  /* 0x0000000711037c10 */ /* 0x000fe200087fe4ff */
[----:B--2---:R-:W-:-:S04]  /*1310*/  IMAD R7, R15, R12, RZ ;  /* 0x0000000c0f077224 */ /* 0x004fc800078e02ff */
[C---:B------:R-:W-:Y:S02]  /*1320*/  IMAD R13, R14.reuse, R13, R7 ;  /* 0x0000000d0e0d7224 */ /* 0x040fe400078e0207 */
[----:B------:R-:W-:Y:S02]  /*1330*/  IMAD.WIDE.U32 R6, R14, R12, R18 ;  /* 0x0000000c0e067225 */ /* 0x000fe400078e0012 */
[----:B------:R-:W2:Y:S03]  /*1340*/  LDG.E.64 R14, desc[UR10][R16.64] ;  /* 0x0000000a100e7981 */ /* 0x000ea6000c1e1b00 */
[----:B------:R-:W-:Y:S02]  /*1350*/  IADD3 R7, R7, R13, RZ ;  /* 0x0000000d07077210 */ /* 0x000fe40007ffe0ff */
[----:B------:R-:W2:Y:S01]  /*1360*/  LDL.64 R12, [R0+0x50] ;  /* 0x00005000000c7983 */ /* 0x000ea20000100a00 */
[----:B---3--:R-:W-:-:S02]  /*1370*/  IMAD R11, R11, R4, RZ ;  /* 0x000000040b0b7224 */ /* 0x008fc400078e02ff */
[C---:B------:R-:W-:Y:S02]  /*1380*/  IMAD.WIDE.U32 R18, R10.reuse, R4, R6 ;  /* 0x000000040a127225 */ /* 0x040fe400078e0006 */
[----:B------:R-:W3:Y:S02]  /*1390*/  LDG.E.64 R6, desc[UR10][R2.64] ;  /* 0x0000000a02067981 */ /* 0x000ee4000c1e1b00 */
[----:B------:R-:W-:Y:S02]  /*13a0*/  IMAD R5, R10, R5, R11 ;  /* 0x000000050a057224 */ /* 0x000fe400078e020b */
[----:B------:R-:W3:Y:S02]  /*13b0*/  LDL.64 R10, [R0+0x58] ;  /* 0x00005800000a7983 */ /* 0x000ee40000100a00 */
[----:B------:R-:W-:Y:S01]  /*13c0*/  IMAD.IADD R19, R19, 0x1, R5 ;  /* 0x0000000113137824 */ /* 0x000fe200078e0205 */
[----:B------:R-:W-:Y:S01]  /*13d0*/  IADD3 R9, P2, R9, -0x8, RZ ;  /* 0xfffffff809097810 */ /* 0x000fe20007f5e0ff */
[----:B------:R-:W-:Y:S01]  /*13e0*/  UIADD3 UR4, UP0, UR4, 0x8, URZ ;  /* 0x0000000804047890 */ /* 0x000fe2000ff1e03f */
[----:B------:R-:W-:-:S02]  /*13f0*/  PLOP3.LUT P0, PT, PT, PT, PT, 0x8, 0x0 ;  /* 0x000000000000781c */ /* 0x000fc40003f0e170 */
[----:B------:R-:W-:Y:S01]  /*1400*/  IADD3.X R8, R8, -0x1, RZ, P2, !PT ;  /* 0xffffffff08087810 */ /* 0x000fe200017fe4ff */
[----:B------:R-:W-:Y:S01]  /*1410*/  UIADD3.X UR5, URZ, UR5, URZ, UP0, !UPT ;  /* 0x000000053f057290 */ /* 0x000fe200087fe43f */
[----:B--2---:R-:W-:-:S04]  /*1420*/  IMAD R5, R15, R12, RZ ;  /* 0x0000000c0f057224 */ /* 0x004fc800078e02ff */
[C---:B------:R-:W-:Y:S02]  /*1430*/  IMAD R5, R14.reuse, R13, R5 ;  /* 0x0000000d0e057224 */ /* 0x040fe400078e0205 */
[----:B------:R-:W-:-:S04]  /*1440*/  IMAD.WIDE.U32 R12, R14, R12, R18 ;  /* 0x0000000c0e0c7225 */ /* 0x000fc800078e0012 */
[-C--:B---3--:R-:W-:Y:S02]  /*1450*/  IMAD R7, R7, R10.reuse, RZ ;  /* 0x0000000a07077224 */ /* 0x088fe400078e02ff */
[----:B------:R-:W-:Y:S02]  /*1460*/  IMAD.IADD R13, R13, 0x1, R5 ;  /* 0x000000010d0d7824 */ /* 0x000fe400078e0205 */
[C---:B------:R-:W-:Y:S02]  /*1470*/  IMAD R7, R6.reuse, R11, R7 ;  /* 0x0000000b06077224 */ /* 0x040fe400078e0207 */
[----:B------:R-:W-:Y:S01]  /*1480*/  IMAD.WIDE.U32 R4, R6, R10, R12 ;  /* 0x0000000a06047225 */ /* 0x000fe200078e000c */
[----:B------:R-:W-:-:S03]  /*1490*/  IADD3 R6, P1, R2, UR8, RZ ;  /* 0x0000000802067c10 */ /* 0x000fc6000ff3e0ff */
[----:B------:R-:W-:Y:S01]  /*14a0*/  IMAD.IADD R5, R5, 0x1, R7 ;  /* 0x0000000105057824 */ /* 0x000fe200078e0207 */
[----:B------:R-:W-:-:S09]  /*14b0*/  IADD3.X R7, R3, UR7, RZ, P1, !PT ;  /* 0x0000000703077c10 */ /* 0x000fd20008ffe4ff */
.L_x_7380:
[----:B------:R-:W-:-:S04]  /*14c0*/  ISETP.NE.U32.AND P1, PT, R9, RZ, PT ;  /* 0x000000ff0900720c */ /* 0x000fc80003f25070 */
[----:B------:R-:W-:-:S13]  /*14d0*/  ISETP.NE.OR.EX P0, PT, R8, RZ, P0, P1 ;  /* 0x000000ff0800720c */ /* 0x000fda0000705710 */
[----:B------:R-:W-:Y:S05]  /*14e0*/  @!P0 BRA `(.L_x_7376) ;  /* 0x0000000000a48947 */ /* 0x000fea0003800000 */
.L_x_7377:
[----:B------:R-:W-:Y:S01]  /*14f0*/  IMAD.U32 R0, RZ, RZ, UR4 ;  /* 0x00000004ff007e24 */ /* 0x000fe2000f8e00ff */
[----:B------:R-:W-:Y:S01]  /*1500*/  IADD3 R14, P0, R6, UR8, RZ ;  /* 0x00000008060e7c10 */ /* 0x000fe2000ff1e0ff */
[----:B------:R-:W2:Y:S03]  /*1510*/  LDG.E.64 R10, desc[UR10][R6.64] ;  /* 0x0000000a060a7981 */ /* 0x000ea6000c1e1b00 */
[----:B------:R-:W-:Y:S02]  /*1520*/  LEA R0, R0, R1, 0x3 ;  /* 0x0000000100007211 */ /* 0x000fe400078e18ff */
[----:B------:R-:W-:-:S03]  /*1530*/  IADD3.X R15, R7, UR7, RZ, P0, !PT ;  /* 0x00000007070f7c10 */ /* 0x000fc600087fe4ff */
[----:B------:R-:W2:Y:S04]  /*1540*/  LDL.64 R2, [R0+0x20] ;  /* 0x0000200000027983 */ /* 0x000ea80000100a00 */
[----:B------:R-:W3:Y:S04]  /*1550*/  LDL.64 R6, [R0+0x28] ;  /* 0x0000280000067983 */ /* 0x000ee80000100a00 */
[----:B------:R-:W3:Y:S01]  /*1560*/  LDG.E.64 R12, desc[UR10][R14.64] ;  /* 0x0000000a0e0c7981 */ /* 0x000ee2000c1e1b00 */
[----:B------:R-:W-:-:S04]  /*1570*/  IADD3 R16, P0, R14, UR8, RZ ;  /* 0x000000080e107c10 */ /* 0x000fc8000ff1e0ff */
[----:B------:R-:W-:-:S05]  /*1580*/  IADD3.X R17, R15, UR7, RZ, P0, !PT ;  /* 0x000000070f117c10 */ /* 0x000fca00087fe4ff */
[----:B------:R-:W4:Y:S01]  /*1590*/  LDG.E.64 R18, desc[UR10][R16.64] ;  /* 0x0000000a10127981 */ /* 0x000f22000c1e1b00 */
[-C--:B--2---:R-:W-:Y:S02]  /*15a0*/  IMAD R11, R11, R2.reuse, RZ ;  /* 0x000000020b0b7224 */ /* 0x084fe400078e02ff */
[----:B------:R-:W-:Y:S01]  /*15b0*/  IMAD.WIDE.U32 R4, R10, R2, R4 ;  /* 0x000000020a047225 */ /* 0x000fe200078e0004 */
[----:B------:R-:W-:-:S03]  /*15c0*/  IADD3 R2, P0, R16, UR8, RZ ;  /* 0x0000000810027c10 */ /* 0x000fc6000ff1e0ff */
[----:B------:R-:W-:Y:S02]  /*15d0*/  IMAD R3, R10, R3, R11 ;  /* 0x000000030a037224 */ /* 0x000fe400078e020b */
[----:B------:R-:W4:Y:S01]  /*15e0*/  LDL.64 R10, [R0+0x30] ;  /* 0x00003000000a7983 */ /* 0x000f220000100a00 */
[-C--:B---3--:R-:W-:Y:S02]  /*15f0*/  IMAD R13, R13, R6.reuse, RZ ;  /* 0x000000060d0d7224 */ /* 0x088fe400078e02ff */
[----:B------:R-:W-:Y:S01]  /*1600*/  IMAD.IADD R5, R5, 0x1, R3 ;  /* 0x0000000105057824 */ /* 0x000fe200078e0203 */
[----:B------:R-:W-:Y:S01]  /*1610*/  IADD3.X R3, R17, UR7, RZ, P0, !PT ;  /* 0x0000000711037c10 */ /* 0x000fe200087fe4ff */
[C---:B------:R-:W-:Y:S02]  /*1620*/  IMAD R7, R12.reuse, R7, R13 ;  /* 0x000000070c077224 */ /* 0x040fe400078e020d */
[----:B------:R-:W-:Y:S02]  /*1630*/  IMAD.WIDE.U32 R14, R12, R6, R4 ;  /* 0x000000060c0e7225 */ /* 0x000fe400078e0004 */
[----:B------:R-:W2:Y:S04]  /*1640*/  LDL.64 R12, [R0+0x38] ;  /* 0x00003800000c7983 */ /* 0x000ea80000100a00 */
[----:B------:R-:W2:Y:S01]  /*1650*/  LDG.E.64 R4, desc[UR10][R2.64] ;  /* 0x0000000a02047981 */ /* 0x000ea2000c1e1b00 */
[----:B------:R-:W-:Y:S01]  /*1660*/  IADD3 R9, P0, R9, -0x4, RZ ;  /* 0xfffffffc09097810 */ /* 0x000fe20007f1e0ff */
[----:B------:R-:W-:-:S03]  /*1670*/  IMAD.IADD R15, R15, 0x1, R7 ;  /* 0x000000010f0f7824 */ /* 0x000fc600078e0207 */
[----:B------:R-:W-:Y:S02]  /*1680*/  IADD3.X R8, R8, -0x1, RZ, P0, !PT ;  /* 0xffffffff08087810 */ /* 0x000fe400007fe4ff */
[----:B------:R-:W-:-:S04]  /*1690*/  ISETP.NE.U32.AND P0, PT, R9, RZ, PT ;  /* 0x000000ff0900720c */ /* 0x000fc80003f05070 */
[----:B------:R-:W-:Y:S01]  /*16a0*/  ISETP.NE.AND.EX P0, PT, R8, RZ, PT, P0 ;  /* 0x000000ff0800720c */ /* 0x000fe20003f05300 */
[----:B------:R-:W-:Y:S01]  /*16b0*/  UIADD3 UR4, UP0, UR4, 0x4, URZ ;  /* 0x0000000404047890 */ /* 0x000fe2000ff1e03f */
[----:B------:R-:W-:-:S03]  /*16c0*/  IADD3 R6, P1, R2, UR8, RZ ;  /* 0x0000000802067c10 */ /* 0x000fc6000ff3e0ff */
[----:B------:R-:W-:Y:S01]  /*16d0*/  UIADD3.X UR5, URZ, UR5, URZ, UP0, !UPT ;  /* 0x000000053f057290 */ /* 0x000fe200087fe43f */
[----:B----4-:R-:W-:-:S04]  /*16e0*/  IMAD R7, R19, R10, RZ ;  /* 0x0000000a13077224 */ /* 0x010fc800078e02ff */
[C---:B------:R-:W-:Y:S02]  /*16f0*/  IMAD R7, R18.reuse, R11, R7 ;  /* 0x0000000b12077224 */ /* 0x040fe400078e0207 */
[----:B------:R-:W-:-:S04]  /*1700*/  IMAD.WIDE.U32 R10, R18, R10, R14 ;  /* 0x0000000a120a7225 */ /* 0x000fc800078e000e */
[----:B------:R-:W-:Y:S02]  /*1710*/  IMAD.IADD R11, R11, 0x1, R7 ;  /* 0x000000010b0b7824 */ /* 0x000fe400078e0207 */
[----:B--2---:R-:W-:-:S04]  /*1720*/  IMAD R5, R5, R12, RZ ;  /* 0x0000000c05057224 */ /* 0x004fc800078e02ff */
[C---:B------:R-:W-:Y:S02]  /*1730*/  IMAD R7, R4.reuse, R13, R5 ;  /* 0x0000000d04077224 */ /* 0x040fe400078e0205 */
[----:B------:R-:W-:-:S04]  /*1740*/  IMAD.WIDE.U32 R4, R4, R12, R10 ;  /* 0x0000000c04047225 */ /* 0x000fc800078e000a */
[----:B------:R-:W-:Y:S01]  /*1750*/  IMAD.IADD R5, R5, 0x1, R7 ;  /* 0x0000000105057824 */ /* 0x000fe200078e0207 */
[----:B------:R-:W-:Y:S01]  /*1760*/  IADD3.X R7, R3, UR7, RZ, P1, !PT ;  /* 0x0000000703077c10 */ /* 0x000fe20008ffe4ff */
[----:B------:R-:W-:Y:S06]  /*1770*/  @P0 BRA `(.L_x_7377) ;  /* 0xfffffffc005c0947 */ /* 0x000fec000383ffff */
.L_x_7376:
[----:B------:R-:W0:Y:S02]  /*1780*/  LDC R0, c[0x0][0x220] ;  /* 0x00008800ff007b82 */ /* 0x000e240000000800 */
[----:B0-----:R-:W-:-:S04]  /*1790*/  LOP3.LUT R0, R0, 0x3, RZ, 0xc0, !PT ;  /* 0x0000000300007812 */ /* 0x001fc800078ec0ff */
[----:B------:R-:W-:-:S04]  /*17a0*/  ISETP.NE.U32.AND P0, PT, R0, RZ, PT ;  /* 0x000000ff0000720c */ /* 0x000fc80003f05070 */
[----:B------:R-:W-:-:S13]  /*17b0*/  ISETP.NE.AND.EX P0, PT, RZ, RZ, PT, P0 ;  /* 0x000000ffff00720c */ /* 0x000fda0003f05300 */
[----:B------:R-:W-:Y:S05]  /*17c0*/  @!P0 BRA `(.L_x_7375) ;  /* 0x0000000000dc8947 */ /* 0x000fea0003800000 */
[----:B------:R-:W-:Y:S01]  /*17d0*/  ULDC.64 UR8, c[0x0][0x230] ;  /* 0x00008c0000087ab9 */ /* 0x000fe20000000a00 */
[----:B------:R-:W-:Y:S01]  /*17e0*/  UIMAD UR5, UR5, UR14, URZ ;  /* 0x0000000e050572a4 */ /* 0x000fe2000f8e023f */
[----:B-----5:R-:W-:Y:S01]  /*17f0*/  IMAD R3, R27, UR8, RZ ;  /* 0x000000081b037c24 */ /* 0x020fe2000f8e02ff */
[----:B------:R-:W-:Y:S01]  /*1800*/  ULDC.64 UR16, c[0x0][0x228] ;  /* 0x00008a0000107ab9 */ /* 0x000fe20000000a00 */
[C---:B------:R-:W-:Y:S01]  /*1810*/  IMAD.WIDE.U32 R6, R26.reuse, UR8, RZ ;  /* 0x000000081a067c25 */ /* 0x040fe2000f8e00ff */
[----:B------:R-:W-:Y:S02]  /*1820*/  UIMAD UR7, UR4, UR15, UR5 ;  /* 0x0000000f040772a4 */ /* 0x000fe4000f8e0205 */
[----:B------:R-:W-:Y:S01]  /*1830*/  ULEA UR13, UR4, UR12, 0x3 ;  /* 0x0000000c040d7291 */ /* 0x000fe2000f8e183f */
[----:B------:R-:W-:Y:S02]  /*1840*/  IMAD R3, R26, UR9, R3 ;  /* 0x000000091a037c24 */ /* 0x000fe4000f8e0203 */
[----:B------:R-:W-:-:S02]  /*1850*/  IMAD.U32 R9, RZ, RZ, UR4 ;  /* 0x00000004ff097e24 */ /* 0x000fc4000f8e00ff */
[----:B------:R-:W-:Y:S01]  /*1860*/  IMAD.MOV.U32 R2, RZ, RZ, R6 ;  /* 0x000000ffff027224 */ /* 0x000fe200078e0006 */
[----:B------:R-:W-:-:S03]  /*1870*/  IADD3 R3, R3, R7, RZ ;  /* 0x0000000703037210 */ /* 0x000fc60007ffe0ff */
[----:B------:R-:W2:Y:S01]  /*1880*/  LDL.64 R10, [UR13+0x20] ;  /* 0x0000200dff0a7983 */ /* 0x000ea20008100a00 */
[----:B------:R-:W-:-:S04]  /*1890*/  IMAD.WIDE.U32 R8, R9, UR14, R2 ;  /* 0x0000000e09087c25 */ /* 0x000fc8000f8e0002 */
[----:B------:R-:W-:Y:S01]  /*18a0*/  VIADD R9, R9, UR7 ;  /* 0x0000000709097c36 */ /* 0x000fe20008000000 */
[----:B------:R-:W-:-:S04]  /*18b0*/  LEA R12, P0, R8, UR16, 0x3 ;  /* 0x00000010080c7c11 */ /* 0x000fc8000f8018ff */
        /* <DEDUP_REMOVED lines=10> */
[----:B------:R-:W2:Y:S01]  /*1960*/  LDL.64 R8, [UR13+0x28] ;  /* 0x0000280dff087983 */ /* 0x000ea20008100a00 */
[----:B------:R-:W-:-:S06]  /*1970*/  UIMAD.WIDE.U32 UR4, UR4, UR14, UR8 ;  /* 0x0000000e040472a5 */ /* 0x000fcc000f8e0008 */
[----:B------:R-:W-:Y:S02]  /*1980*/  IADD3 R6, P0, R6, UR4, RZ ;  /* 0x0000000406067c10 */ /* 0x000fe4000ff1e0ff */
[----:B------:R-:W-:-:S04]  /*1990*/  MOV R2, UR5 ;  /* 0x0000000500027c02 */ /* 0x000fc80008000f00 */
[----:B------:R-:W-:Y:S02]  /*19a0*/  IADD3.X R3, R3, UR7, R2, P0, !PT ;  /* 0x0000000703037c10 */ /* 0x000fe400087fe402 */
        /* <DEDUP_REMOVED lines=10> */
[----:B------:R-:W-:Y:S02]  /*1a50*/  IMAD.U32 R7, RZ, RZ, UR14 ;  /* 0x0000000eff077e24 */ /* 0x000fe4000f8e00ff */
[----:B------:R-:W-:Y:S02]  /*1a60*/  IMAD.U32 R9, RZ, RZ, UR14 ;  /* 0x0000000eff097e24 */ /* 0x000fe4000f8e00ff */
[----:B------:R-:W-:Y:S01]  /*1a70*/  IMAD.U32 R0, RZ, RZ, UR15 ;  /* 0x0000000fff007e24 */ /* 0x000fe2000f8e00ff */
[----:B------:R-:W-:Y:S02]  /*1a80*/  LEA R2, P0, R7, R2, 0x3 ;  /* 0x0000000207027211 */ /* 0x000fe400078018ff */
[----:B------:R-:W2:Y:S02]  /*1a90*/  LDL.64 R6, [UR13+0x30] ;  /* 0x0000300dff067983 */ /* 0x000ea40008100a00 */
[----:B------:R-:W-:-:S06]  /*1aa0*/  LEA.HI.X R3, R9, R3, R0, 0x3, P0 ;  /* 0x0000000309037211 */ /* 0x000fcc00000f1c00 */
[----:B------:R-:W2:Y:S02]  /*1ab0*/  LDG.E.64 R2, desc[UR10][R2.64] ;  /* 0x0000000a02027981 */ /* 0x000ea4000c1e1b00 */
[-C--:B--2---:R-:W-:Y:S02]  /*1ac0*/  IMAD R9, R3, R6.reuse, RZ ;  /* 0x0000000603097224 */ /* 0x084fe400078e02ff */
[----:B------:R-:W-:-:S04]  /*1ad0*/  IMAD.WIDE.U32 R4, R2, R6, R4 ;  /* 0x0000000602047225 */ /* 0x000fc800078e0004 */
[----:B------:R-:W-:-:S05]  /*1ae0*/  IMAD R9, R2, R7, R9 ;  /* 0x0000000702097224 */ /* 0x000fca00078e0209 */
[----:B------:R-:W-:Y:S01]  /*1af0*/  IADD3 R5, R5, R9, RZ ;  /* 0x0000000905057210 */ /* 0x000fe20007ffe0ff */
[----:B------:R-:W-:Y:S06]  /*1b00*/  BRA `(.L_x_7375) ;  /* 0x00000000000c7947 */ /* 0x000fec0003800000 */
.L_x_7374:
[----:B----45:R-:W-:-:S04]  /*1b10*/  LEA R4, P0, R26, UR4, 0x3 ;  /* 0x000000041a047c11 */ /* 0x030fc8000f8018ff */
[----:B------:R-:W-:-:S06]  /*1b20*/  LEA.HI.X R5, R26, UR5, R27, 0x3, P0 ;  /* 0x000000051a057c11 */ /* 0x000fcc00080f1c1b */
[----:B------:R-:W5:Y:S03]  /*1b30*/  LDG.E.64 R4, desc[UR10][R4.64] ;  /* 0x0000000a04047981 */ /* 0x000f66000c1e1b00 */
.L_x_7375:
[----:B------:R-:W0:Y:S01]  /*1b40*/  LDC.64 R12, c[0x0][0x288] ;  /* 0x0000a200ff0c7b82 */ /* 0x000e220000000a00 */
[----:B------:R-:W-:Y:S02]  /*1b50*/  ULDC.64 UR4, c[0x0][0x280] ;  /* 0x0000a00000047ab9 */ /* 0x000fe40000000a00 */
[----:B------:R-:W-:Y:S02]  /*1b60*/  IMAD.U32 R8, RZ, RZ, UR4 ;  /* 0x00000004ff087e24 */ /* 0x000fe4000f8e00ff */
[----:B------:R-:W-:Y:S02]  /*1b70*/  IMAD.U32 R0, RZ, RZ, UR5 ;  /* 0x00000005ff007e24 */ /* 0x000fe4000f8e00ff */
[C---:B0-----:R-:W-:Y:S01]  /*1b80*/  IMAD.SHL.U32 R11, R12.reuse, 0x8, RZ ;  /* 0x000000080c0b7824 */ /* 0x041fe200078e00ff */
[----:B------:R-:W-:-:S04]  /*1b90*/  SHF.L.U64.HI R12, R12, 0x3, R13 ;  /* 0x000000030c0c7819 */ /* 0x000fc8000001020d */
[----:B------:R-:W-:-:S04]  /*1ba0*/  ISETP.GE.U32.AND P0, PT, R11, 0x1, PT ;  /* 0x000000010b00780c */ /* 0x000fc80003f06070 */
[----:B------:R-:W-:-:S13]  /*1bb0*/  ISETP.GE.AND.EX P0, PT, R12, RZ, PT, P0 ;  /* 0x000000ff0c00720c */ /* 0x000fda0003f06300 */
[----:B------:R-:W-:Y:S05]  /*1bc0*/  @!P0 BRA `(.L_x_7381) ;  /* 0x0000000000788947 */ /* 0x000fea0003800000 */
[----:B------:R-:W-:Y:S01]  /*1bd0*/  BSSY B1, `(.L_x_7381) ;  /* 0x000001d000017945 */ /* 0x000fe20003800000 */
[--C-:B------:R-:W-:Y:S01]  /*1be0*/  SHF.R.S64 R11, R11, 0x3, R12.reuse ;  /* 0x000000030b0b7819 */ /* 0x100fe2000000100c */
[----:B------:R-:W-:Y:S01]  /*1bf0*/  IMAD.U32 R13, RZ, RZ, UR4 ;  /* 0x00000004ff0d7e24 */ /* 0x000fe2000f8e00ff */
[----:B------:R-:W-:Y:S01]  /*1c00*/  MOV R14, UR5 ;  /* 0x00000005000e7c02 */ /* 0x000fe20008000f00 */
[----:B------:R-:W-:Y:S01]  /*1c10*/  IMAD.U32 R8, RZ, RZ, UR4 ;  /* 0x00000004ff087e24 */ /* 0x000fe2000f8e00ff */
[----:B------:R-:W-:Y:S01]  /*1c20*/  SHF.R.S32.HI R12, RZ, 0x3, R12 ;  /* 0x00000003ff0c7819 */ /* 0x000fe2000001140c */
[----:B------:R-:W-:-:S07]  /*1c30*/  IMAD.U32 R0, RZ, RZ, UR5 ;  /* 0x00000005ff007e24 */ /* 0x000fce000f8e00ff */
.L_x_7382:
        /* <DEDUP_REMOVED lines=17> */
[----:B------:R-:W-:Y:S01]  /*1d50*/  @!P0 IADD3 R8, P3, P4, R8, 0x8, R16 ;  /* 0x0000000808088810 */ /* 0x000fe20007c7e010 */
[----:B------:R-:W-:Y:S01]  /*1d60*/  IMAD.MOV.U32 R12, RZ, RZ, R10 ;  /* 0x000000ffff0c7224 */ /* 0x000fe200078e000a */
[----:B------:R-:W-:-:S02]  /*1d70*/  ISETP.GT.AND.EX P1, PT, R10, RZ, PT, P1 ;  /* 0x000000ff0a00720c */ /* 0x000fc40003f24310 */
[----:B------:R-:W-:-:S11]  /*1d80*/  @!P0 IADD3.X R0, R0, RZ, R15, P3, P4 ;  /* 0x000000ff00008210 */ /* 0x000fd60001fe840f */
[----:B------:R-:W-:Y:S05]  /*1d90*/  @P1 BRA `(.L_x_7382) ;  /* 0xfffffffc00a81947 */ /* 0x000fea000383ffff */
[----:B------:R-:W-:Y:S05]  /*1da0*/  BSYNC B1 ;  /* 0x0000000000017941 */ /* 0x000fea0003800000 */
.L_x_7381:
[----:B------:R-:W0:Y:S01]  /*1db0*/  LDC.64 R2, c[0x0][0x288] ;  /* 0x0000a200ff027b82 */ /* 0x000e220000000a00 */
[----:B------:R-:W-:Y:S02]  /*1dc0*/  ULDC.64 UR4, c[0x0][0x280] ;  /* 0x0000a00000047ab9 */ /* 0x000fe40000000a00 */
[----:B------:R-:W-:Y:S01]  /*1dd0*/  MOV R11, UR4 ;  /* 0x00000004000b7c02 */ /* 0x000fe20008000f00 */
[----:B------:R-:W-:Y:S02]  /*1de0*/  IMAD.U32 R9, RZ, RZ, UR5 ;  /* 0x00000005ff097e24 */ /* 0x000fe4000f8e00ff */
[C---:B0-----:R-:W-:Y:S01]  /*1df0*/  IMAD.SHL.U32 R6, R2.reuse, 0x8, RZ ;  /* 0x0000000802067824 */ /* 0x041fe200078e00ff */
[----:B------:R-:W-:-:S04]  /*1e00*/  SHF.L.U64.HI R3, R2, 0x3, R3 ;  /* 0x0000000302037819 */ /* 0x000fc80000010203 */
[----:B------:R-:W-:-:S04]  /*1e10*/  ISETP.GE.U32.AND P0, PT, R6, 0x1, PT ;  /* 0x000000010600780c */ /* 0x000fc80003f06070 */
[----:B------:R-:W-:-:S13]  /*1e20*/  ISETP.GE.AND.EX P0, PT, R3, RZ, PT, P0 ;  /* 0x000000ff0300720c */ /* 0x000fda0003f06300 */
[----:B------:R-:W-:Y:S05]  /*1e30*/  @!P0 BRA `(.L_x_7383) ;  /* 0x0000000000788947 */ /* 0x000fea0003800000 */
[----:B------:R-:W-:Y:S01]  /*1e40*/  BSSY B1, `(.L_x_7383) ;  /* 0x000001d000017945 */ /* 0x000fe20003800000 */
[----:B------:R-:W-:Y:S01]  /*1e50*/  IMAD.U32 R10, RZ, RZ, UR4 ;  /* 0x00000004ff0a7e24 */ /* 0x000fe2000f8e00ff */
[----:B------:R-:W-:Y:S01]  /*1e60*/  MOV R9, UR5 ;  /* 0x0000000500097c02 */ /* 0x000fe20008000f00 */
[----:B------:R-:W-:Y:S01]  /*1e70*/  IMAD.U32 R12, RZ, RZ, UR5 ;  /* 0x00000005ff0c7e24 */ /* 0x000fe2000f8e00ff */
[--C-:B------:R-:W-:Y:S01]  /*1e80*/  SHF.R.S64 R15, R6, 0x3, R3.reuse ;  /* 0x00000003060f7819 */ /* 0x100fe20000001003 */
[----:B------:R-:W-:Y:S01]  /*1e90*/  IMAD.U32 R11, RZ, RZ, UR4 ;  /* 0x00000004ff0b7e24 */ /* 0x000fe2000f8e00ff */
[----:B------:R-:W-:-:S07]  /*1ea0*/  SHF.R.S32.HI R16, RZ, 0x3, R3 ;  /* 0x00000003ff107819 */ /* 0x000fce0000011403 */
.L_x_7384:
        /* <DEDUP_REMOVED lines=10> */
[----:B------:R-:W-:Y:S02]  /*1f50*/  @P0 IADD3 R10, P2, R2, 0x8, RZ ;  /* 0x00000008020a0810 */ /* 0x000fe40007f5e0ff */
[----:B------:R-:W-:Y:S02]  /*1f60*/  @P0 IADD3 R13, P1, R15, R6, RZ ;  /* 0x000000060f0d0210 */ /* 0x000fe40007f3e0ff */
[----:B------:R-:W-:Y:S01]  /*1f70*/  @P0 LOP3.LUT R6, RZ, R14, RZ, 0x33, !PT ;  /* 0x0000000eff060212 */ /* 0x000fe200078e33ff */
[----:B------:R-:W-:Y:S01]  /*1f80*/  @P0 IMAD.X R12, RZ, RZ, R3, P2 ;  /* 0x000000ffff0c0224 */ /* 0x000fe200010e0603 */
[----:B------:R-:W-:Y:S02]  /*1f90*/  @P0 IADD3 R11, P3, P4, R11, 0x8, R18 ;  /* 0x000000080b0b0810 */ /* 0x000fe40007c7e012 */
[----:B------:R-:W-:Y:S01]  /*1fa0*/  MOV R15, R13 ;  /* 0x0000000d000f7202 */ /* 0x000fe20000000f00 */
[----:B------:R-:W-:Y:S01]  /*1fb0*/  @P0 IMAD.X R14, R16, 0x1, R6, P1 ;  /* 0x00000001100e0824 */ /* 0x000fe200008e0606 */
[----:B------:R-:W-:-:S02]  /*1fc0*/  ISETP.GT.U32.AND P1, PT, R13, RZ, PT ;  /* 0x000000ff0d00720c */ /* 0x000fc40003f24070 */
[----:B------:R-:W-:Y:S01]  /*1fd0*/  @P0 IADD3.X R9, R9, RZ, R17, P3, P4 ;  /* 0x000000ff09090210 */ /* 0x000fe20001fe8411 */
[----:B------:R-:W-:Y:S01]  /*1fe0*/  IMAD.MOV.U32 R16, RZ, RZ, R14 ;  /* 0x000000ffff107224 */ /* 0x000fe200078e000e */
[----:B------:R-:W-:-:S13]  /*1ff0*/  ISETP.GT.AND.EX P1, PT, R14, RZ, PT, P1 ;  /* 0x000000ff0e00720c */ /* 0x000fda0003f24310 */
[----:B------:R-:W-:Y:S05]  /*2000*/  @P1 BRA `(.L_x_7384) ;  /* 0xfffffffc00a81947 */ /* 0x000fea000383ffff */
[----:B------:R-:W-:Y:S05]  /*2010*/  BSYNC B1 ;  /* 0x0000000000017941 */ /* 0x000fea0003800000 */
.L_x_7383:
[----:B------:R-:W-:Y:S01]  /*2020*/  ULDC.64 UR4, c[0x0][0x280] ;  /* 0x0000a00000047ab9 */ /* 0x000fe20000000a00 */
[C---:B------:R-:W-:Y:S01]  /*2030*/  IADD3 R2, P0, -R8.reuse, R11, RZ ;  /* 0x0000000b08027210 */ /* 0x040fe20007f1e1ff */
[----:B------:R-:W-:Y:S01]  /*2040*/  ULDC.64 UR8, c[0x0][0x298] ;  /* 0x0000a60000087ab9 */ /* 0x000fe20000000a00 */
[----:B------:R-:W-:Y:S01]  /*2050*/  IADD3 R6, P1, R8, -UR4, RZ ;  /* 0x8000000408067c10 */ /* 0x000fe2000ff3e0ff */
[C---:B-----5:R-:W-:Y:S01]  /*2060*/  IMAD.SHL.U32 R8, R26.reuse, 0x8, RZ ;  /* 0x000000081a087824 */ /* 0x060fe200078e00ff */
        /* <DEDUP_REMOVED lines=13> */
[----:B------:R0:W-:Y:S02]  /*2140*/  ST.E.64 desc[UR10][R8.64], R6 ;  /* 0x0000000608007985 */ /* 0x0001e4000c101b0a */
.L_x_7373:
[----:B------:R-:W-:Y:S05]  /*2150*/  BSYNC B0 ;  /* 0x0000000000007941 */ /* 0x000fea0003800000 */
.L_x_7372:
[----:B------:R-:W1:Y:S01]  /*2160*/  S2R R0, SR_TID.X ;  /* 0x0000000000007919 */ /* 0x000e620000002100 */
[----:B------:R-:W-:Y:S01]  /*2170*/  BSSY B0, `(.L_x_7385) ;  /* 0x00001c2000007945 */ /* 0x000fe20003800000 */
[----:B-1----:R-:W-:-:S05]  /*2180*/  VIADD R0, R0, 0x80 ;  /* 0x0000008000007836 */ /* 0x002fca0000000000 */
[----:B------:R-:W-:-:S13]  /*2190*/  ISETP.GE.AND P0, PT, R0, UR6, PT ;  /* 0x0000000600007c0c */ /* 0x000fda000bf06270 */
[----:B------:R-:W-:Y:S05]  /*21a0*/  @P0 BRA `(.L_x_7386) ;  /* 0x0000001800f80947 */ /* 0x000fea0003800000 */
[----:B------:R-:W-:Y:S02]  /*21b0*/  ULDC.64 UR4, c[0x0][0x218] ;  /* 0x0000860000047ab9 */ /* 0x000fe40000000a00 */
[----:B------:R-:W-:-:S04]  /*21c0*/  ISETP.NE.U32.AND P0, PT, RZ, UR4, PT ;  /* 0x00000004ff007c0c */ /* 0x000fc8000bf05070 */
[----:B------:R-:W-:-:S13]  /*21d0*/  ISETP.NE.AND.EX P0, PT, RZ, UR5, PT, P0 ;  /* 0x00000005ff007c0c */ /* 0x000fda000bf05300 */
[----:B------:R-:W-:Y:S05]  /*21e0*/  @P0 BRA `(.L_x_7387) ;  /* 0x00000014009c0947 */ /* 0x000fea0003800000 */
[----:B------:R-:W-:Y:S01]  /*21f0*/  ULDC.64 UR8, c[0x0][0x220] ;  /* 0x0000880000087ab9 */ /* 0x000fe20000000a00 */
[----:B0---4-:R-:W-:Y:S02]  /*2200*/  CS2R R8, SRZ ;  /* 0x0000000000087805 */ /* 0x011fe4000001ff00 */
[----:B------:R-:W-:-:S04]  /*2210*/  ISETP.NE.U32.AND P0, PT, RZ, UR8, PT ;  /* 0x00000008ff007c0c */ /* 0x000fc8000bf05070 */
[----:B------:R-:W-:-:S13]  /*2220*/  ISETP.NE.AND.EX P0, PT, RZ, UR9, PT, P0 ;  /* 0x00000009ff007c0c */ /* 0x000fda000bf05300 */
[----:B------:R-:W-:Y:S05]  /*2230*/  @!P0 BRA `(.L_x_7388) ;  /* 0x0000001400948947 */ /* 0x000fea0003800000 */
[----:B------:R-:W-:Y:S01]  /*2240*/  UISETP.GE.U32.AND UP0, UPT, UR8, 0x1, UPT ;  /* 0x000000010800788c */ /* 0x000fe2000bf06070 */
[----:B------:R-:W-:-:S03]  /*2250*/  ULDC.64 UR4, c[0x0][0x230] ;  /* 0x00008c0000047ab9 */ /* 0x000fc60000000a00 */
[----:B------:R-:W-:Y:S01]  /*2260*/  UISETP.GE.AND.EX UP0, UPT, UR9, URZ, UPT, UP0 ;  /* 0x0000003f0900728c */ /* 0x000fe2000bf06300 */
[----:B-----5:R-:W-:-:S04]  /*2270*/  IMAD R3, R23, UR4, RZ ;  /* 0x0000000417037c24 */ /* 0x020fc8000f8e02ff */
[----:B------:R-:W-:Y:S01]  /*2280*/  IMAD R13, R22, UR5, R3 ;  /* 0x00000005160d7c24 */ /* 0x000fe2000f8e0203 */
[----:B------:R-:W-:-:S13]  /*2290*/  PLOP3.LUT P0, PT, PT, PT, UP0, 0x80, 0x0 ;  /* 0x000000000000781c */ /* 0x000fda0003f0f008 */
[----:B------:R-:W-:Y:S05]  /*22a0*/  @!P0 BRA `(.L_x_7388) ;  /* 0x0000001400788947 */ /* 0x000fea0003800000 */
[----:B------:R-:W-:Y:S01]  /*22b0*/  UIADD3 UR5, UP0, UR8, -0x1, URZ ;  /* 0xffffffff08057890 */ /* 0x000fe2000ff1e03f */
[----:B------:R-:W-:Y:S01]  /*22c0*/  IMAD.WIDE.U32 R4, R22, UR4, RZ ;  /* 0x0000000416047c25 */ /* 0x000fe2000f8e00ff */
[----:B------:R-:W-:Y:S01]  /*22d0*/  ULOP3.LUT UR14, UR8, 0x3, URZ, 0xc0, !UPT ;  /* 0x00000003080e7892 */ /* 0x000fe2000f8ec03f */
[----:B------:R-:W-:Y:S01]  /*22e0*/  CS2R R8, SRZ ;  /* 0x0000000000087805 */ /* 0x000fe2000001ff00 */
[----:B------:R-:W-:Y:S02]  /*22f0*/  UIADD3.X UR7, UR9, -0x1, URZ, UP0, !UPT ;  /* 0xffffffff09077890 */ /* 0x000fe400087fe43f */
[----:B------:R-:W-:Y:S01]  /*2300*/  UISETP.GE.U32.AND UP0, UPT, UR5, 0x3, UPT ;  /* 0x000000030500788c */ /* 0x000fe2000bf06070 */
[----:B------:R-:W-:Y:S01]  /*2310*/  IADD3 R3, R5, R13, RZ ;  /* 0x0000000d05037210 */ /* 0x000fe20007ffe0ff */
[----:B------:R-:W-:Y:S01]  /*2320*/  UMOV UR4, URZ ;  /* 0x0000003f00047c82 */ /* 0x000fe20008000000 */
[----:B------:R-:W-:Y:S01]  /*2330*/  UMOV UR5, URZ ;  /* 0x0000003f00057c82 */ /* 0x000fe20008000000 */
[----:B------:R-:W-:Y:S01]  /*2340*/  UISETP.GE.U32.AND.EX UP0, UPT, UR7, URZ, UPT, UP0 ;  /* 0x0000003f0700728c */ /* 0x000fe2000bf06100 */
[----:B------:R-:W-:-:S05]  /*2350*/  ULDC.64 UR16, c[0x0][0x278] ;  /* 0x00009e0000107ab9 */ /* 0x000fca0000000a00 */
[----:B------:R-:W-:-:S13]  /*2360*/  PLOP3.LUT P0, PT, PT, PT, UP0, 0x80, 0x0 ;  /* 0x000000000000781c */ /* 0x000fda0003f0f008 */
[----:B------:R-:W-:Y:S05]  /*2370*/  @!P0 BRA `(.L_x_7389) ;  /* 0x0000001000608947 */ /* 0x000fea0003800000 */
[----:B------:R-:W-:Y:S01]  /*2380*/  UIADD3 UR7, UP0, -UR14, UR8, URZ ;  /* 0x000000080e077290 */ /* 0x000fe2000ff1e13f */
[----:B------:R-:W-:Y:S01]  /*2390*/  IMAD.IADD R13, R13, 0x1, R5 ;  /* 0x000000010d0d7824 */ /* 0x000fe200078e0205 */
[----:B------:R-:W-:Y:S02]  /*23a0*/  USHF.L.U32 UR4, UR17, 0x3, URZ ;  /* 0x0000000311047899 */ /* 0x000fe4000800063f */
[----:B------:R-:W-:Y:S02]  /*23b0*/  UIADD3.X UR8, UR9, -0x1, URZ, UP0, !UPT ;  /* 0xffffffff09087890 */ /* 0x000fe400087fe43f */
[----:B------:R-:W-:Y:S01]  /*23c0*/  ISETP.LT.U32.AND P0, PT, RZ, UR7, PT ;  /* 0x00000007ff007c0c */ /* 0x000fe2000bf01070 */
[----:B------:R-:W-:Y:S01]  /*23d0*/  ULDC.64 UR20, c[0x0][0x228] ;  /* 0x00008a0000147ab9 */ /* 0x000fe20000000a00 */
[----:B------:R-:W-:Y:S02]  /*23e0*/  UIMAD.WIDE.U32 UR18, UR16, 0x8, URZ ;  /* 0x00000008101278a5 */ /* 0x000fe4000f8e003f */
[----:B------:R-:W-:Y:S01]  /*23f0*/  IMAD.U32 R0, RZ, RZ, UR8 ;  /* 0x00000008ff007e24 */ /* 0x000fe2000f8e00ff */
[----:B------:R-:W-:Y:S01]  /*2400*/  UMOV UR5, URZ ;  /* 0x0000003f00057c82 */ /* 0x000fe20008000000 */
[----:B------:R-:W-:-:S03]  /*2410*/  UIADD3 UR9, UR19, UR4, URZ ;  /* 0x0000000413097290 */ /* 0x000fc6000fffe03f */
[----:B------:R-:W-:Y:S01]  /*2420*/  ISETP.GT.AND.EX P0, PT, R0, RZ, PT, P0 ;  /* 0x000000ff0000720c */ /* 0x000fe20003f04300 */
[----:B------:R-:W-:Y:S01]  /*2430*/  UMOV UR4, URZ ;  /* 0x0000003f00047c82 */ /* 0x000fe20008000000 */
[----:B------:R-:W-:-:S04]  /*2440*/  LEA R0, P1, R4, UR20, 0x3 ;  /* 0x0000001404007c11 */ /* 0x000fc8000f8218ff */
[----:B------:R-:W-:-:S07]  /*2450*/  LEA.HI.X R13, R4, UR21, R13, 0x3, P1 ;  /* 0x00000015040d7c11 */ /* 0x000fce00088f1c0d */
[----:B------:R-:W-:Y:S05]  /*2460*/  @!P0 BRA `(.L_x_7390) ;  /* 0x0000000c007c8947 */ /* 0x000fea0003800000 */
[----:B------:R-:W-:Y:S01]  /*2470*/  UISETP.GT.U32.AND UP0, UPT, UR7, 0xc, UPT ;  /* 0x0000000c0700788c */ /* 0x000fe2000bf04070 */
[----:B------:R-:W-:-:S03]  /*2480*/  PLOP3.LUT P0, PT, PT, PT, PT, 0x80, 0x0 ;  /* 0x000000000000781c */ /* 0x000fc60003f0f070 */
[----:B------:R-:W-:-:S06]  /*2490*/  UISETP.GT.AND.EX UP0, UPT, UR8, URZ, UPT, UP0 ;  /* 0x0000003f0800728c */ /* 0x000fcc000bf04300 */
[----:B------:R-:W-:-:S13]  /*24a0*/  PLOP3.LUT P1, PT, PT, PT, UP0, 0x80, 0x0 ;  /* 0x000000000000781c */ /* 0x000fda0003f2f008 */
[----:B------:R-:W-:Y:S05]  /*24b0*/  @!P1 BRA `(.L_x_7391) ;  /* 0x0000000800309947 */ /* 0x000fea0003800000 */
[----:B------:R-:W-:-:S13]  /*24c0*/  PLOP3.LUT P0, PT, PT, PT, PT, 0x8, 0x0 ;  /* 0x000000000000781c */ /* 0x000fda0003f0e170 */
.L_x_7392:
[----:B------:R-:W-:Y:S01]  /*24d0*/  ULEA UR13, UR4, UR12, 0x3 ;  /* 0x0000000c040d7291 */ /* 0x000fe2000f8e183f */
[----:B------:R-:W-:Y:S02]  /*24e0*/  IMAD.MOV.U32 R10, RZ, RZ, R0 ;  /* 0x000000ffff0a7224 */ /* 0x000fe400078e0000 */
[----:B------:R-:W-:-:S06]  /*24f0*/  IMAD.MOV.U32 R11, RZ, RZ, R13 ;  /* 0x000000ffff0b7224 */ /* 0x000fcc00078e000d */
[----:B------:R-:W2:Y:S04]  /*2500*/  LD.E.64 R10, desc[UR10][R10.64] ;  /* 0x0000000a0a0a7980 */ /* 0x000ea8000c101b00 */
[----:B------:R-:W2:Y:S01]  /*2510*/  LDL.64 R20, [UR13+0x20] ;  /* 0x0000200dff147983 */ /* 0x000ea20008100a00 */
[----:B------:R-:W-:-:S03]  /*2520*/  IADD3 R26, P1, R0, UR18, RZ ;  /* 0x00000012001a7c10 */ /* 0x000fc6000ff3e0ff */
[----:B------:R-:W3:Y:S01]  /*2530*/  LDL.64 R6, [UR13+0x30] ;  /* 0x0000300dff067983 */ /* 0x000ee20008100a00 */
[----:B------:R-:W-:-:S03]  /*2540*/  IADD3.X R27, R13, UR9, RZ, P1, !PT ;  /* 0x000000090d1b7c10 */ /* 0x000fc60008ffe4ff */
[----:B------:R-:W4:Y:S04]  /*2550*/  LDL.64 R12, [UR13+0x28] ;  /* 0x0000280dff0c7983 */ /* 0x000f280008100a00 */
[----:B------:R-:W4:Y:S01]  /*2560*/  LD.E.64 R14, desc[UR10][R26.64] ;  /* 0x0000000a1a0e7980 */ /* 0x000f22000c101b00 */
[----:B------:R-:W-:-:S04]  /*2570*/  IADD3 R16, P1, R26, UR18, RZ ;  /* 0x000000121a107c10 */ /* 0x000fc8000ff3e0ff */
[----:B------:R-:W-:-:S05]  /*2580*/  IADD3.X R17, R27, UR9, RZ, P1, !PT ;  /* 0x000000091b117c10 */ /* 0x000fca0008ffe4ff */
[----:B------:R0:W3:Y:S02]  /*2590*/  LD.E.64 R4, desc[UR10][R16.64] ;  /* 0x0000000a10047980 */ /* 0x0000e4000c101b00 */
[----:B0-----:R-:W-:-:S04]  /*25a0*/  IADD3 R16, P1, R16, UR18, RZ ;  /* 0x0000001210107c10 */ /* 0x001fc8000ff3e0ff */
[----:B------:R-:W-:Y:S01]  /*25b0*/  IADD3.X R17, R17, UR9, RZ, P1, !PT ;  /* 0x0000000911117c10 */ /* 0x000fe20008ffe4ff */
[-C--:B--2---:R-:W-:Y:S02]  /*25c0*/  IMAD R11, R11, R20.reuse, RZ ;  /* 0x000000140b0b7224 */ /* 0x084fe400078e02ff */
[C---:B------:R-:W-:Y:S02]  /*25d0*/  IMAD.WIDE.U32 R18, R10.reuse, R20, R8 ;  /* 0x000000140a127225 */ /* 0x040fe400078e0008 */
[----:B------:R0:W2:Y:S02]  /*25e0*/  LD.E.64 R8, desc[UR10][R16.64] ;  /* 0x0000000a10087980 */ /* 0x0000a4000c101b00 */
[----:B------:R-:W-:Y:S02]  /*25f0*/  IMAD R21, R10, R21, R11 ;  /* 0x000000150a157224 */ /* 0x000fe400078e020b */
[----:B------:R-:W2:Y:S01]  /*2600*/  LDL.64 R10, [UR13+0x38] ;  /* 0x0000380dff0a7983 */ /* 0x000ea20008100a00 */
[----:B------:R-:W-:-:S02]  /*2610*/  IADD3 R20, P1, R16, UR18, RZ ;  /* 0x0000001210147c10 */ /* 0x000fc4000ff3e0ff */
[----:B------:R-:W-:Y:S01]  /*2620*/  IADD3 R19, R19, R21, RZ ;  /* 0x0000001513137210 */ /* 0x000fe20007ffe0ff */
[----:B----4-:R-:W-:Y:S01]  /*2630*/  IMAD R15, R15, R12, RZ ;  /* 0x0000000c0f0f7224 */ /* 0x010fe200078e02ff */
[----:B------:R-:W-:-:S03]  /*2640*/  IADD3.X R21, R17, UR9, RZ, P1, !PT ;  /* 0x0000000911157c10 */ /* 0x000fc60008ffe4ff */
[C---:B------:R-:W-:Y:S02]  /*2650*/  IMAD R0, R14.reuse, R13, R15 ;  /* 0x0000000d0e007224 */ /* 0x040fe400078e020f */
[----:B------:R-:W-:Y:S02]  /*2660*/  IMAD.WIDE.U32 R18, R14, R12, R18 ;  /* 0x0000000c0e127225 */ /* 0x000fe400078e0012 */
[----:B------:R-:W4:Y:S04]  /*2670*/  LDL.64 R12, [UR13+0x40] ;  /* 0x0000400dff0c7983 */ /* 0x000f280008100a00 */
[----:B------:R1:W4:Y:S01]  /*2680*/  LD.E.64 R14, desc[UR10][R20.64] ;  /* 0x0000000a140e7980 */ /* 0x000322000c101b00 */
[----:B0-----:R-:W-:Y:S01]  /*2690*/  IADD3 R16, P1, R20, UR18, RZ ;  /* 0x0000001214107c10 */ /* 0x001fe2000ff3e0ff */
[----:B---3--:R-:W-:-:S02]  /*26a0*/  IMAD R5, R5, R6, RZ ;  /* 0x0000000605057224 */ /* 0x008fc400078e02ff */
[----:B------:R-:W-:Y:S01]  /*26b0*/  IMAD.IADD R19, R19, 0x1, R0 ;  /* 0x0000000113137824 */ /* 0x000fe200078e0200 */
[----:B------:R-:W-:Y:S01]  /*26c0*/  IADD3.X R17, R21, UR9, RZ, P1, !PT ;  /* 0x0000000915117c10 */ /* 0x000fe20008ffe4ff */
[C---:B------:R-:W-:Y:S02]  /*26d0*/  IMAD R0, R4.reuse, R7, R5 ;  /* 0x0000000704007224 */ /* 0x040fe400078e0205 */
[----:B------:R-:W-:Y:S02]  /*26e0*/  IMAD.WIDE.U32 R26, R4, R6, R18 ;  /* 0x00000006041a7225 */ /* 0x000fe400078e0012 */
[----:B------:R-:W3:Y:S04]  /*26f0*/  LDL.64 R4, [UR13+0x48] ;  /* 0x0000480dff047983 */ /* 0x000ee80008100a00 */
[----:B------:R0:W3:Y:S01]  /*2700*/  LD.E.64 R6, desc[UR10][R16.64] ;  /* 0x0000000a10067980 */ /* 0x0000e2000c101b00 */
[----:B------:R-:W-:Y:S01]  /*2710*/  IADD3 R18, P1, R16, UR18, RZ ;  /* 0x0000001210127c10 */ /* 0x000fe2000ff3e0ff */
[----:B------:R-:W-:-:S03]  /*2720*/  IMAD.IADD R27, R27, 0x1, R0 ;  /* 0x000000011b1b7824 */ /* 0x000fc600078e0200 */
[----:B------:R-:W-:Y:S01]  /*2730*/  IADD3.X R19, R17, UR9, RZ, P1, !PT ;  /* 0x0000000911137c10 */ /* 0x000fe20008ffe4ff */
[-C--:B--2---:R-:W-:Y:S02]  /*2740*/  IMAD R9, R9, R10.reuse, RZ ;  /* 0x0000000a09097224 */ /* 0x084fe400078e02ff */
[----:B-1----:R-:W-:-:S04]  /*2750*/  IMAD.WIDE.U32 R20, R8, R10, R26 ;  /* 0x0000000a08147225 */ /* 0x002fc800078e001a */
[----:B------:R-:W-:Y:S02]  /*2760*/  IMAD R0, R8, R11, R9 ;  /* 0x0000000b08007224 */ /* 0x000fe400078e0209 */
[----:B------:R-:W2:Y:S04]  /*2770*/  LDL.64 R8, [UR13+0x50] ;  /* 0x0000500dff087983 */ /* 0x000ea80008100a00 */
[----:B------:R1:W2:Y:S01]  /*2780*/  LD.E.64 R10, desc[UR10][R18.64] ;  /* 0x0000000a120a7980 */ /* 0x0002a2000c101b00 */
[----:B0-----:R-:W-:Y:S01]  /*2790*/  IADD3 R16, P1, R18, UR18, RZ ;  /* 0x0000001212107c10 */ /* 0x001fe2000ff3e0ff */
[----:B------:R-:W-:Y:S02]  /*27a0*/  IMAD.IADD R21, R21, 0x1, R0 ;  /* 0x0000000115157824 */ /* 0x000fe400078e0200 */
[-C--:B----4-:R-:W-:Y:S01]  /*27b0*/  IMAD R15, R15, R12.reuse, RZ ;  /* 0x0000000c0f0f7224 */ /* 0x090fe200078e02ff */
[----:B------:R-:W-:Y:S01]  /*27c0*/  IADD3.X R17, R19, UR9, RZ, P1, !PT ;  /* 0x0000000913117c10 */ /* 0x000fe20008ffe4ff */
[----:B------:R-:W-:-:S04]  /*27d0*/  IMAD.WIDE.U32 R20, R14, R12, R20 ;  /* 0x0000000c0e147225 */ /* 0x000fc800078e0014 */
[----:B------:R-:W-:Y:S02]  /*27e0*/  IMAD R0, R14, R13, R15 ;  /* 0x0000000d0e007224 */ /* 0x000fe400078e020f */
[----:B------:R-:W4:Y:S04]  /*27f0*/  LDL.64 R12, [UR13+0x58] ;  /* 0x0000580dff0c7983 */ /* 0x000f280008100a00 */
[----:B------:R0:W4:Y:S01]  /*2800*/  LD.E.64 R14, desc[UR10][R16.64] ;  /* 0x0000000a100e7980 */ /* 0x000122000c101b00 */
[----:B-1----:R-:W-:Y:S01]  /*2810*/  IADD3 R18, P1, R16, UR18, RZ ;  /* 0x0000001210127c10 */ /* 0x002fe2000ff3e0ff */
[----:B---3--:R-:W-:Y:S02]  /*2820*/  IMAD R7, R7, R4, RZ ;  /* 0x0000000407077224 */ /* 0x008fe400078e02ff */
[----:B------:R-:W-:Y:S01]  /*2830*/  IMAD.IADD R21, R21, 0x1, R0 ;  /* 0x0000000115157824 */ /* 0x000fe200078e0200 */
[----:B------:R-:W-:Y:S01]  /*2840*/  IADD3.X R19, R17, UR9, RZ, P1, !PT ;  /* 0x0000000911137c10 */ /* 0x000fe20008ffe4ff */
[----:B------:R-:W-:-:S02]  /*2850*/  IMAD R0, R6, R5, R7 ;  /* 0x0000000506007224 */ /* 0x000fc400078e0207 */
[----:B------:R-:W-:Y:S02]  /*2860*/  IMAD.WIDE.U32 R20, R6, R4, R20 ;  /* 0x0000000406147225 */ /* 0x000fe400078e0014 */
[----:B------:R-:W3:Y:S04]  /*2870*/  LDL.64 R4, [UR13+0x60] ;  /* 0x0000600dff047983 */ /* 0x000ee80008100a00 */
[----:B------:R1:W3:Y:S01]  /*2880*/  LD.E.64 R6, desc[UR10][R18.64] ;  /* 0x0000000a12067980 */ /* 0x0002e2000c101b00 */
[----:B0-----:R-:W-:Y:S02]  /*2890*/  IADD3 R16, P1, R18, UR18, RZ ;  /* 0x0000001212107c10 */ /* 0x001fe4000ff3e0ff */
[----:B------:R-:W-:Y:S02]  /*28a0*/  IADD3 R21, R21, R0, RZ ;  /* 0x0000000015157210 */ /* 0x000fe40007ffe0ff */
[----:B------:R-:W-:Y:S01]  /*28b0*/  IADD3.X R17, R19, UR9, RZ, P1, !PT ;  /* 0x0000000913117c10 */ /* 0x000fe20008ffe4ff */
[----:B--2---:R-:W-:-:S02]  /*28c0*/  IMAD R11, R11, R8, RZ ;  /* 0x000000080b0b7224 */ /* 0x004fc400078e02ff */
[----:B------:R-:W-:-:S04]  /*28d0*/  IMAD.WIDE.U32 R26, R10, R8, R20 ;  /* 0x000000080a1a7225 */ /* 0x000fc800078e0014 */
[----:B------:R-:W-:Y:S02]  /*28e0*/  IMAD R0, R10, R9, R11 ;  /* 0x000000090a007224 */ /* 0x000fe400078e020b */
[----:B------:R-:W2:Y:S04]  /*28f0*/  LDL.64 R8, [UR13+0x68] ;  /* 0x0000680dff087983 */ /* 0x000ea80008100a00 */
[----:B------:R-:W2:Y:S01]  /*2900*/  LD.E.64 R10, desc[UR10][R16.64] ;  /* 0x0000000a100a7980 */ /* 0x000ea2000c101b00 */
[----:B------:R-:W-:Y:S01]  /*2910*/  IMAD.IADD R27, R27, 0x1, R0 ;  /* 0x000000011b1b7824 */ /* 0x000fe200078e0200 */
[----:B------:R-:W-:Y:S01]  /*2920*/  IADD3 R20, P1, R16, UR18, RZ ;  /* 0x0000001210147c10 */ /* 0x000fe2000ff3e0ff */
[----:B----4-:R-:W-:-:S03]  /*2930*/  IMAD R15, R15, R12, RZ ;  /* 0x0000000c0f0f7224 */ /* 0x010fc600078e02ff */
[----:B------:R-:W-:Y:S01]  /*2940*/  IADD3.X R21, R17, UR9, RZ, P1, !PT ;  /* 0x0000000911157c10 */ /* 0x000fe20008ffe4ff */
[----:B-1----:R-:W-:-:S04]  /*2950*/  IMAD.WIDE.U32 R18, R14, R12, R26 ;  /* 0x0000000c0e127225 */ /* 0x002fc800078e001a */
[----:B------:R-:W-:Y:S01]  /*2960*/  IMAD R15, R14, R13, R15 ;  /* 0x0000000d0e0f7224 */ /* 0x000fe200078e020f */
[----:B------:R-:W4:Y:S03]  /*2970*/  LDL.64 R16, [UR13+0x78] ;  /* 0x0000780dff107983 */ /* 0x000f260008100a00 */
[----:B------:R-:W-:Y:S01]  /*2980*/  IMAD.IADD R19, R19, 0x1, R15 ;  /* 0x0000000113137824 */ /* 0x000fe200078e020f */
[----:B------:R-:W5:Y:S01]  /*2990*/  LDL.64 R12, [UR13+0x70] ;  /* 0x0000700dff0c7983 */ /* 0x000f620008100a00 */
[----:B------:R-:W-:-:S03]  /*29a0*/  IADD3 R26, P1, R20, UR18, RZ ;  /* 0x00000012141a7c10 */ /* 0x000fc6000ff3e0ff */
[----:B------:R0:W5:Y:S01]  /*29b0*/  LD.E.64 R14, desc[UR10][R20.64] ;  /* 0x0000000a140e7980 */ /* 0x000162000c101b00 */
[----:B---3--:R-:W-:Y:S01]  /*29c0*/  IMAD R7, R7, R4, RZ ;  /* 0x0000000407077224 */ /* 0x008fe200078e02ff */
[----:B------:R-:W-:-:S03]  /*29d0*/  IADD3.X R27, R21, UR9, RZ, P1, !PT ;  /* 0x00000009151b7c10 */ /* 0x000fc60008ffe4ff */
[C---:B------:R-:W-:Y:S02]  /*29e0*/  IMAD R0, R6.reuse, R5, R7 ;  /* 0x0000000506007224 */ /* 0x040fe400078e0207 */
[----:B------:R-:W-:Y:S02]  /*29f0*/  IMAD.WIDE.U32 R4, R6, R4, R18 ;  /* 0x0000000406047225 */ /* 0x000fe400078e0012 */
[----:B------:R1:W4:Y:S01]  /*2a00*/  LD.E.64 R18, desc[UR10][R26.64] ;  /* 0x0000000a1a127980 */ /* 0x000322000c101b00 */
[----:B0-----:R-:W-:Y:S01]  /*2a10*/  IADD3 R20, P1, R26, UR18, RZ ;  /* 0x000000121a147c10 */ /* 0x001fe2000ff3e0ff */
[----:B------:R-:W-:-:S03]  /*2a20*/  IMAD.IADD R5, R5, 0x1, R0 ;  /* 0x0000000105057824 */ /* 0x000fc600078e0200 */
[----:B------:R-:W-:Y:S01]  /*2a30*/  IADD3.X R21, R27, UR9, RZ, P1, !PT ;  /* 0x000000091b157c10 */ /* 0x000fe20008ffe4ff */
[----:B--2---:R-:W-:-:S04]  /*2a40*/  IMAD R7, R11, R8, RZ ;  /* 0x000000080b077224 */ /* 0x004fc800078e02ff */
[C---:B------:R-:W-:Y:S02]  /*2a50*/  IMAD R0, R10.reuse, R9, R7 ;  /* 0x000000090a007224 */ /* 0x040fe400078e0207 */
[----:B------:R-:W-:Y:S01]  /*2a60*/  IMAD.WIDE.U32 R8, R10, R8, R4 ;  /* 0x000000080a087225 */ /* 0x000fe200078e0004 */
[----:B------:R0:W2:Y:S04]  /*2a70*/  LD.E.64 R6, desc[UR10][R20.64] ;  /* 0x0000000a14067980 */ /* 0x0000a8000c101b00 */
[----:B------:R-:W2:Y:S01]  /*2a80*/  LDL.64 R4, [UR13+0x80] ;  /* 0x0000800dff047983 */ /* 0x000ea20008100a00 */
[----:B------:R-:W-:Y:S01]  /*2a90*/  IMAD.IADD R9, R9, 0x1, R0 ;  /* 0x0000000109097824 */ /* 0x000fe200078e0200 */
[----:B-1----:R-:W-:Y:S01]  /*2aa0*/  IADD3 R26, P1, R20, UR18, RZ ;  /* 0x00000012141a7c10 */ /* 0x002fe2000ff3e0ff */
[----:B-----5:R-:W-:-:S03]  /*2ab0*/  IMAD R11, R15, R12, RZ ;  /* 0x0000000c0f0b7224 */ /* 0x020fc600078e02ff */
[----:B------:R-:W-:Y:S01]  /*2ac0*/  IADD3.X R27, R21, UR9, RZ, P1, !PT ;  /* 0x00000009151b7c10 */ /* 0x000fe20008ffe4ff */
[C---:B------:R-:W-:Y:S02]  /*2ad0*/  IMAD R15, R14.reuse, R13, R11 ;  /* 0x0000000d0e0f7224 */ /* 0x040fe400078e020b */
[----:B------:R-:W-:Y:S01]  /*2ae0*/  IMAD.WIDE.U32 R12, R14, R12, R8 ;  /* 0x0000000c0e0c7225 */ /* 0x000fe200078e0008 */
[----:B------:R-:W3:Y:S01]  /*2af0*/  LDL.64 R10, [UR13+0x88] ;  /* 0x0000880dff0a7983 */ /* 0x000ee20008100a00 */
[----:B0-----:R-:W-:-:S03]  /*2b00*/  IADD3 R20, P1, R26, UR18, RZ ;  /* 0x000000121a147c10 */ /* 0x001fc6000ff3e0ff */
[----:B------:R-:W-:Y:S01]  /*2b10*/  IADD3 R13, R13, R15, RZ ;  /* 0x0000000f0d0d7210 */ /* 0x000fe20007ffe0ff */
[----:B------:R-:W3:Y:S01]  /*2b20*/  LD.E.64 R8, desc[UR10][R26.64] ;  /* 0x0000000a1a087980 */ /* 0x000ee2000c101b00 */
[----:B----4-:R-:W-:Y:S01]  /*2b30*/  IMAD R15, R19, R16, RZ ;  /* 0x00000010130f7224 */ /* 0x010fe200078e02ff */
[----:B------:R-:W-:-:S03]  /*2b40*/  IADD3.X R21, R27, UR9, RZ, P1, !PT ;  /* 0x000000091b157c10 */ /* 0x000fc60008ffe4ff */
[C---:B------:R-:W-:Y:S02]  /*2b50*/  IMAD R15, R18.reuse, R17, R15 ;  /* 0x00000011120f7224 */ /* 0x040fe400078e020f */
[----:B------:R-:W-:Y:S01]  /*2b60*/  IMAD.WIDE.U32 R18, R18, R16, R12 ;  /* 0x0000001012127225 */ /* 0x000fe200078e000c */
[----:B------:R-:W-:Y:S01]  /*2b70*/  IADD3 R12, P1, R20, UR18, RZ ;  /* 0x00000012140c7c10 */ /* 0x000fe2000ff3e0ff */
[----:B------:R-:W4:Y:S02]  /*2b80*/  LDL.64 R16, [UR13+0x90] ;  /* 0x0000900dff107983 */ /* 0x000f240008100a00 */
[----:B------:R-:W-:Y:S02]  /*2b90*/  IMAD.IADD R19, R19, 0x1, R15 ;  /* 0x0000000113137824 */ /* 0x000fe400078e020f */
[----:B------:R-:W4:Y:S01]  /*2ba0*/  LD.E.64 R14, desc[UR10][R20.64] ;  /* 0x0000000a140e7980 */ /* 0x000f22000c101b00 */
[----:B------:R-:W-:Y:S01]  /*2bb0*/  IADD3.X R13, R21, UR9, RZ, P1, !PT ;  /* 0x00000009150d7c10 */ /* 0x000fe20008ffe4ff */
[----:B--2---:R-:W-:-:S02]  /*2bc0*/  IMAD R7, R7, R4, RZ ;  /* 0x0000000407077224 */ /* 0x004fc400078e02ff */
[----:B------:R-:W-:-:S04]  /*2bd0*/  IMAD.WIDE.U32 R18, R6, R4, R18 ;  /* 0x0000000406127225 */ /* 0x000fc800078e0012 */
[----:B------:R-:W-:Y:S02]  /*2be0*/  IMAD R0, R6, R5, R7 ;  /* 0x0000000506007224 */ /* 0x000fe400078e0207 */
[----:B------:R-:W2:Y:S04]  /*2bf0*/  LDL.64 R6, [UR13+0x98] ;  /* 0x0000980dff067983 */ /* 0x000ea80008100a00 */
[----:B------:R0:W2:Y:S01]  /*2c00*/  LD.E.64 R4, desc[UR10][R12.64] ;  /* 0x0000000a0c047980 */ /* 0x0000a2000c101b00 */
[----:B------:R-:W-:Y:S01]  /*2c10*/  UIADD3 UR7, UP0, UR7, -0x10, URZ ;  /* 0xfffffff007077890 */ /* 0x000fe2000ff1e03f */
[----:B------:R-:W-:-:S03]  /*2c20*/  IMAD.IADD R19, R19, 0x1, R0 ;  /* 0x0000000113137824 */ /* 0x000fc600078e0200 */
[----:B------:R-:W-:Y:S01]  /*2c30*/  UIADD3.X UR8, UR8, -0x1, URZ, UP0, !UPT ;  /* 0xffffffff08087890 */ /* 0x000fe200087fe43f */
[----:B---3--:R-:W-:Y:S01]  /*2c40*/  IMAD R9, R9, R10, RZ ;  /* 0x0000000a09097224 */ /* 0x008fe200078e02ff */
[----:B------:R-:W-:-:S03]  /*2c50*/  UISETP.GT.U32.AND UP0, UPT, UR7, 0xc, UPT ;  /* 0x0000000c0700788c */ /* 0x000fc6000bf04070 */
[C---:B------:R-:W-:Y:S02]  /*2c60*/  IMAD R11, R8.reuse, R11, R9 ;  /* 0x0000000b080b7224 */ /* 0x040fe400078e0209 */
[----:B------:R-:W-:Y:S01]  /*2c70*/  IMAD.WIDE.U32 R8, R8, R10, R18 ;  /* 0x0000000a08087225 */ /* 0x000fe200078e0012 */
[----:B------:R-:W-:-:S03]  /*2c80*/  UISETP.GT.AND.EX UP0, UPT, UR8, URZ, UPT, UP0 ;  /* 0x0000003f0800728c */ /* 0x000fc6000bf04300 */
[----:B------:R-:W-:Y:S02]  /*2c90*/  IMAD.IADD R9, R9, 0x1, R11 ;  /* 0x0000000109097824 */ /* 0x000fe400078e020b */
[----:B----4-:R-:W-:Y:S01]  /*2ca0*/  IMAD R11, R15, R16, RZ ;  /* 0x000000100f0b7224 */ /* 0x010fe200078e02ff */
[----:B------:R-:W-:-:S03]  /*2cb0*/  PLOP3.LUT P2, PT, PT, PT, UP0, 0x80, 0x0 ;  /* 0x000000000000781c */ /* 0x000fc60003f4f008 */
[C---:B------:R-:W-:Y:S02]  /*2cc0*/  IMAD R11, R14.reuse, R17, R11 ;  /* 0x000000110e0b7224 */ /* 0x040fe400078e020b */
[----:B------:R-:W-:Y:S01]  /*2cd0*/  IMAD.WIDE.U32 R14, R14, R16, R8 ;  /* 0x000000100e0e7225 */ /* 0x000fe200078e0008 */
[----:B------:R-:W-:Y:S01]  /*2ce0*/  UIADD3 UR4, UP1, UR4, 0x10, URZ ;  /* 0x0000001004047890 */ /* 0x000fe2000ff3e03f */
[----:B------:R-:W-:Y:S02]  /*2cf0*/  IADD3 R0, P1, R12, UR18, RZ ;  /* 0x000000120c007c10 */ /* 0x000fe4000ff3e0ff */
[----:B------:R-:W-:Y:S01]  /*2d00*/  IMAD.IADD R15, R15, 0x1, R11 ;  /* 0x000000010f0f7824 */ /* 0x000fe200078e020b */
[----:B------:R-:W-:Y:S01]  /*2d10*/  UIADD3.X UR5, URZ, UR5, URZ, UP1, !UPT ;  /* 0x000000053f057290 */ /* 0x000fe20008ffe43f */
[----:B0-----:R-:W-:Y:S01]  /*2d20*/  IADD3.X R13, R13, UR9, RZ, P1, !PT ;  /* 0x000000090d0d7c10 */ /* 0x001fe20008ffe4ff */
[-C--:B--2---:R-:W-:Y:S02]  /*2d30*/  IMAD R5, R5, R6.reuse, RZ ;  /* 0x0000000605057224 */ /* 0x084fe400078e02ff */
[----:B------:R-:W-:-:S04]  /*2d40*/  IMAD.WIDE.U32 R8, R4, R6, R14 ;  /* 0x0000000604087225 */ /* 0x000fc800078e000e */
[----:B------:R-:W-:-:S05]  /*2d50*/  IMAD R5, R4, R7, R5 ;  /* 0x0000000704057224 */ /* 0x000fca00078e0205 */
[----:B------:R-:W-:Y:S01]  /*2d60*/  IADD3 R9, R9, R5, RZ ;  /* 0x0000000509097210 */ /* 0x000fe20007ffe0ff */
[----:B------:R-:W-:Y:S06]  /*2d70*/  @P2 BRA `(.L_x_7392) ;  /* 0xfffffff400d42947 */ /* 0x000fec000383ffff */
.L_x_7391:
[----:B------:R-:W-:-:S04]  /*2d80*/  UISETP.GT.U32.AND UP0, UPT, UR7, 0x4, UPT ;  /* 0x000000040700788c */ /* 0x000fc8000bf04070 */
[----:B------:R-:W-:-:S06]  /*2d90*/  UISETP.GT.AND.EX UP0, UPT, UR8, URZ, UPT, UP0 ;  /* 0x0000003f0800728c */ /* 0x000fcc000bf04300 */
[----:B------:R-:W-:-:S13]  /*2da0*/  PLOP3.LUT P1, PT, PT, PT, UP0, 0x80, 0x0 ;  /* 0x000000000000781c */ /* 0x000fda0003f2f008 */
[----:B------:R-:W-:Y:S05]  /*2db0*/  @!P1 BRA `(.L_x_7393) ;  /* 0x00000004001c9947 */ /* 0x000fea0003800000 */
[----:B------:R-:W-:Y:S01]  /*2dc0*/  ULEA UR13, UR4, UR12, 0x3 ;  /* 0x0000000c040d7291 */ /* 0x000fe2000f8e183f */
[----:B------:R-:W-:-:S05]  /*2dd0*/  IMAD.MOV.U32 R12, RZ, RZ, R0 ;  /* 0x000000ffff0c7224 */ /* 0x000fca00078e0000 */
[----:B------:R-:W2:Y:S04]  /*2de0*/  LD.E.64 R16, desc[UR10][R12.64] ;  /* 0x0000000a0c107980 */ /* 0x000ea8000c101b00 */
[----:B------:R-:W2:Y:S01]  /*2df0*/  LDL.64 R20, [UR13+0x20] ;  /* 0x0000200dff147983 */ /* 0x000ea20008100a00 */
[----:B------:R-:W-:-:S03]  /*2e00*/  IADD3 R26, P0, R0, UR18, RZ ;  /* 0x00000012001a7c10 */ /* 0x000fc6000ff1e0ff */
[----:B------:R-:W3:Y:S01]  /*2e10*/  LDL.64 R10, [UR13+0x28] ;  /* 0x0000280dff0a7983 */ /* 0x000ee20008100a00 */
[----:B------:R-:W-:-:S03]  /*2e20*/  IADD3.X R27, R13, UR9, RZ, P0, !PT ;  /* 0x000000090d1b7c10 */ /* 0x000fc600087fe4ff */
[----:B------:R-:W4:Y:S04]  /*2e30*/  LDL.64 R6, [UR13+0x30] ;  /* 0x0000300dff067983 */ /* 0x000f280008100a00 */
[----:B------:R-:W3:Y:S01]  /*2e40*/  LD.E.64 R12, desc[UR10][R26.64] ;  /* 0x0000000a1a0c7980 */ /* 0x000ee2000c101b00 */
[----:B------:R-:W-:-:S04]  /*2e50*/  IADD3 R14, P0, R26, UR18, RZ ;  /* 0x000000121a0e7c10 */ /* 0x000fc8000ff1e0ff */
[----:B------:R-:W-:-:S05]  /*2e60*/  IADD3.X R15, R27, UR9, RZ, P0, !PT ;  /* 0x000000091b0f7c10 */ /* 0x000fca00087fe4ff */
[----:B------:R0:W4:Y:S02]  /*2e70*/  LD.E.64 R4, desc[UR10][R14.64] ;  /* 0x0000000a0e047980 */ /* 0x000124000c101b00 */
[----:B0-----:R-:W-:-:S04]  /*2e80*/  IADD3 R14, P0, R14, UR18, RZ ;  /* 0x000000120e0e7c10 */ /* 0x001fc8000ff1e0ff */
[----:B------:R-:W-:Y:S01]  /*2e90*/  IADD3.X R15, R15, UR9, RZ, P0, !PT ;  /* 0x000000090f0f7c10 */ /* 0x000fe200087fe4ff */
[-C--:B--2---:R-:W-:Y:S02]  /*2ea0*/  IMAD R17, R17, R20.reuse, RZ ;  /* 0x0000001411117224 */ /* 0x084fe400078e02ff */
[C---:B------:R-:W-:Y:S02]  /*2eb0*/  IMAD.WIDE.U32 R18, R16.reuse, R20, R8 ;  /* 0x0000001410127225 */ /* 0x040fe400078e0008 */
[----:B------:R-:W2:Y:S02]  /*2ec0*/  LD.E.64 R8, desc[UR10][R14.64] ;  /* 0x0000000a0e087980 */ /* 0x000ea4000c101b00 */
[----:B------:R-:W-:Y:S02]  /*2ed0*/  IMAD R21, R16, R21, R17 ;  /* 0x0000001510157224 */ /* 0x000fe400078e0211 */
[----:B------:R-:W2:Y:S01]  /*2ee0*/  LDL.64 R16, [UR13+0x38] ;  /* 0x0000380dff107983 */ /* 0x000ea20008100a00 */
[----:B------:R-:W-:Y:S01]  /*2ef0*/  IADD3 R20, P0, R14, UR18, RZ ;  /* 0x000000120e147c10 */ /* 0x000fe2000ff1e0ff */
[----:B------:R-:W-:-:S02]  /*2f00*/  IMAD.IADD R19, R19, 0x1, R21 ;  /* 0x0000000113137824 */ /* 0x000fc400078e0215 */
[-C--:B---3--:R-:W-:Y:S01]  /*2f10*/  IMAD R13, R13, R10.reuse, RZ ;  /* 0x0000000a0d0d7224 */ /* 0x088fe200078e02ff */
[----:B------:R-:W-:Y:S01]  /*2f20*/  IADD3.X R21, R15, UR9, RZ, P0, !PT ;  /* 0x000000090f157c10 */ /* 0x000fe200087fe4ff */
[----:B------:R-:W-:-:S04]  /*2f30*/  IMAD.WIDE.U32 R18, R12, R10, R18 ;  /* 0x0000000a0c127225 */ /* 0x000fc800078e0012 */
[----:B------:R-:W-:Y:S02]  /*2f40*/  IMAD R0, R12, R11, R13 ;  /* 0x0000000b0c007224 */ /* 0x000fe400078e020d */
[----:B------:R-:W3:Y:S04]  /*2f50*/  LDL.64 R12, [UR13+0x40] ;  /* 0x0000400dff0c7983 */ /* 0x000ee80008100a00 */
[----:B------:R0:W3:Y:S01]  /*2f60*/  LD.E.64 R10, desc[UR10][R20.64] ;  /* 0x0000000a140a7980 */ /* 0x0000e2000c101b00 */
[----:B----4-:R-:W-:Y:S02]  /*2f70*/  IMAD R5, R5, R6, RZ ;  /* 0x0000000605057224 */ /* 0x010fe400078e02ff */
[----:B------:R-:W-:Y:S02]  /*2f80*/  IMAD.IADD R19, R19, 0x1, R0 ;  /* 0x0000000113137824 */ /* 0x000fe400078e0200 */
[----:B------:R-:W-:-:S02]  /*2f90*/  IMAD R7, R4, R7, R5 ;  /* 0x0000000704077224 */ /* 0x000fc400078e0205 */
[----:B------:R-:W-:Y:S01]  /*2fa0*/  IMAD.WIDE.U32 R4, R4, R6, R18 ;  /* 0x0000000604047225 */ /* 0x000fe200078e0012 */
[----:B------:R-:W-:-:S03]  /*2fb0*/  IADD3 R26, P0, R20, UR18, RZ ;  /* 0x00000012141a7c10 */ /* 0x000fc6000ff1e0ff */
[----:B------:R-:W-:Y:S01]  /*2fc0*/  IMAD.IADD R5, R5, 0x1, R7 ;  /* 0x0000000105057824 */ /* 0x000fe200078e0207 */
[----:B------:R-:W-:Y:S02]  /*2fd0*/  IADD3.X R27, R21, UR9, RZ, P0, !PT ;  /* 0x00000009151b7c10 */ /* 0x000fe400087fe4ff */
[----:B0-----:R-:W-:-:S04]  /*2fe0*/  IADD3 R20, P0, R26, UR18, RZ ;  /* 0x000000121a147c10 */ /* 0x001fc8000ff1e0ff */
[----:B------:R-:W-:Y:S01]  /*2ff0*/  IADD3.X R21, R27, UR9, RZ, P0, !PT ;  /* 0x000000091b157c10 */ /* 0x000fe200087fe4ff */
[-C--:B--2---:R-:W-:Y:S02]  /*3000*/  IMAD R7, R9, R16.reuse, RZ ;  /* 0x0000001009077224 */ /* 0x084fe400078e02ff */
[----:B------:R-:W-:-:S04]  /*3010*/  IMAD.WIDE.U32 R18, R8, R16, R4 ;  /* 0x0000001008127225 */ /* 0x000fc800078e0004 */
[----:B------:R-:W-:Y:S02]  /*3020*/  IMAD R15, R8, R17, R7 ;  /* 0x00000011080f7224 */ /* 0x000fe400078e0207 */
[----:B------:R-:W2:Y:S04]  /*3030*/  LDL.64 R8, [UR13+0x48] ;  /* 0x0000480dff087983 */ /* 0x000ea80008100a00 */
[----:B------:R-:W2:Y:S01]  /*3040*/  LD.E.64 R6, desc[UR10][R26.64] ;  /* 0x0000000a1a067980 */ /* 0x000ea2000c101b00 */
[----:B------:R-:W-:Y:S02]  /*3050*/  IADD3 R19, R19, R15, RZ ;  /* 0x0000000f13137210 */ /* 0x000fe40007ffe0ff */
[----:B------:R-:W-:Y:S01]  /*3060*/  IADD3 R4, P0, R20, UR18, RZ ;  /* 0x0000001214047c10 */ /* 0x000fe2000ff1e0ff */
[----:B------:R-:W4:Y:S01]  /*3070*/  LDL.64 R16, [UR13+0x50] ;  /* 0x0000500dff107983 */ /* 0x000f220008100a00 */
[----:B---3--:R-:W-:-:S03]  /*3080*/  IMAD R11, R11, R12, RZ ;  /* 0x0000000c0b0b7224 */ /* 0x008fc600078e02ff */
[----:B------:R-:W4:Y:S01]  /*3090*/  LD.E.64 R14, desc[UR10][R20.64] ;  /* 0x0000000a140e7980 */ /* 0x000f22000c101b00 */
[----:B------:R-:W-:Y:S01]  /*30a0*/  IADD3.X R5, R21, UR9, RZ, P0, !PT ;  /* 0x0000000915057c10 */ /* 0x000fe200087fe4ff */
[C---:B------:R-:W-:Y:S02]  /*30b0*/  IMAD R0, R10.reuse, R13, R11 ;  /* 0x0000000d0a007224 */ /* 0x040fe400078e020b */
[----:B------:R-:W-:Y:S02]  /*30c0*/  IMAD.WIDE.U32 R18, R10, R12, R18 ;  /* 0x0000000c0a127225 */ /* 0x000fe400078e0012 */
[----:B------:R-:W3:Y:S04]  /*30d0*/  LDL.64 R12, [UR13+0x58] ;  /* 0x0000580dff0c7983 */ /* 0x000ee80008100a00 */
[----:B------:R-:W3:Y:S01]  /*30e0*/  LD.E.64 R10, desc[UR10][R4.64] ;  /* 0x0000000a040a7980 */ /* 0x000ee2000c101b00 */
[----:B------:R-:W-:Y:S01]  /*30f0*/  IMAD.IADD R19, R19, 0x1, R0 ;  /* 0x0000000113137824 */ /* 0x000fe200078e0200 */
[----:B------:R-:W-:Y:S01]  /*3100*/  IADD3 R0, P1, R4, UR18, RZ ;  /* 0x0000001204007c10 */ /* 0x000fe2000ff3e0ff */
        /* <DEDUP_REMOVED lines=8> */
[----:B------:R-:W-:Y:S02]  /*3190*/  IMAD.IADD R7, R7, 0x1, R9 ;  /* 0x0000000107077824 */ /* 0x000fe400078e0209 */
[----:B----4-:R-:W-:-:S04]  /*31a0*/  IMAD R9, R15, R16, RZ ;  /* 0x000000100f097224 */ /* 0x010fc800078e02ff */
[C---:B------:R-:W-:Y:S02]  /*31b0*/  IMAD R9, R14.reuse, R17, R9 ;  /* 0x000000110e097224 */ /* 0x040fe400078e0209 */
[----:B------:R-:W-:-:S04]  /*31c0*/  IMAD.WIDE.U32 R14, R14, R16, R6 ;  /* 0x000000100e0e7225 */ /* 0x000fc800078e0006 */
[-C--:B---3--:R-:W-:Y:S02]  /*31d0*/  IMAD R7, R11, R12.reuse, RZ ;  /* 0x0000000c0b077224 */ /* 0x088fe400078e02ff */
[----:B------:R-:W-:Y:S02]  /*31e0*/  IMAD.IADD R15, R15, 0x1, R9 ;  /* 0x000000010f0f7824 */ /* 0x000fe400078e0209 */
[C---:B------:R-:W-:Y:S02]  /*31f0*/  IMAD R7, R10.reuse, R13, R7 ;  /* 0x0000000d0a077224 */ /* 0x040fe400078e0207 */
[----:B------:R-:W-:Y:S01]  /*3200*/  IMAD.WIDE.U32 R8, R10, R12, R14 ;  /* 0x0000000c0a087225 */ /* 0x000fe200078e000e */
[----:B------:R-:W-:-:S03]  /*3210*/  IADD3.X R13, R5, UR9, RZ, P1, !PT ;  /* 0x00000009050d7c10 */ /* 0x000fc60008ffe4ff */
[----:B------:R-:W-:-:S07]  /*3220*/  IMAD.IADD R9, R9, 0x1, R7 ;  /* 0x0000000109097824 */ /* 0x000fce00078e0207 */
.L_x_7393:
[----:B------:R-:W-:-:S04]  /*3230*/  ISETP.NE.U32.AND P1, PT, RZ, UR7, PT ;  /* 0x00000007ff007c0c */ /* 0x000fc8000bf25070 */
[----:B------:R-:W-:-:S13]  /*3240*/  ISETP.NE.OR.EX P0, PT, RZ, UR8, P0, P1 ;  /* 0x00000008ff007c0c */ /* 0x000fda0008705710 */
[----:B------:R-:W-:Y:S05]  /*3250*/  @!P0 BRA `(.L_x_7389) ;  /* 0x0000000000a88947 */ /* 0x000fea0003800000 */
.L_x_7390:
[----:B------:R-:W-:Y:S01]  /*3260*/  ULEA UR13, UR4, UR12, 0x3 ;  /* 0x0000000c040d7291 */ /* 0x000fe2000f8e183f */
[----:B------:R-:W-:Y:S01]  /*3270*/  MOV R4, R0 ;  /* 0x0000000000047202 */ /* 0x000fe20000000f00 */
[----:B------:R-:W-:-:S06]  /*3280*/  IMAD.MOV.U32 R5, RZ, RZ, R13 ;  /* 0x000000ffff057224 */ /* 0x000fcc00078e000d */
[----:B------:R-:W2:Y:S04]  /*3290*/  LD.E.64 R4, desc[UR10][R4.64] ;  /* 0x0000000a04047980 */ /* 0x000ea8000c101b00 */
[----:B------:R-:W2:Y:S01]  /*32a0*/  LDL.64 R6, [UR13+0x20] ;  /* 0x0000200dff067983 */ /* 0x000ea20008100a00 */
[----:B------:R-:W-:-:S03]  /*32b0*/  IADD3 R20, P0, R0, UR18, RZ ;  /* 0x0000001200147c10 */ /* 0x000fc6000ff1e0ff */
[----:B------:R-:W3:Y:S01]  /*32c0*/  LDL.64 R18, [UR13+0x28] ;  /* 0x0000280dff127983 */ /* 0x000ee20008100a00 */
[----:B------:R-:W-:Y:S02]  /*32d0*/  IADD3.X R21, R13, UR9, RZ, P0, !PT ;  /* 0x000000090d157c10 */ /* 0x000fe400087fe4ff */
[----:B------:R-:W-:Y:S01]  /*32e0*/  IADD3 R26, P0, R20, UR18, RZ ;  /* 0x00000012141a7c10 */ /* 0x000fe2000ff1e0ff */
[----:B------:R-:W4:Y:S04]  /*32f0*/  LDL.64 R14, [UR13+0x30] ;  /* 0x0000300dff0e7983 */ /* 0x000f280008100a00 */
[----:B------:R-:W3:Y:S01]  /*3300*/  LD.E.64 R16, desc[UR10][R20.64] ;  /* 0x0000000a14107980 */ /* 0x000ee2000c101b00 */
[----:B------:R-:W-:Y:S02]  /*3310*/  IADD3.X R27, R21, UR9, RZ, P0, !PT ;  /* 0x00000009151b7c10 */ /* 0x000fe400087fe4ff */
[----:B------:R-:W-:-:S03]  /*3320*/  IADD3 R10, P0, R26, UR18, RZ ;  /* 0x000000121a0a7c10 */ /* 0x000fc6000ff1e0ff */
[----:B------:R-:W4:Y:S01]  /*3330*/  LD.E.64 R12, desc[UR10][R26.64] ;  /* 0x0000000a1a0c7980 */ /* 0x000f22000c101b00 */
[----:B------:R-:W-:Y:S01]  /*3340*/  IADD3.X R11, R27, UR9, RZ, P0, !PT ;  /* 0x000000091b0b7c10 */ /* 0x000fe200087fe4ff */
[-C--:B--2---:R-:W-:Y:S02]  /*3350*/  IMAD R5, R5, R6.reuse, RZ ;  /* 0x0000000605057224 */ /* 0x084fe400078e02ff */
[----:B------:R-:W-:-:S04]  /*3360*/  IMAD.WIDE.U32 R8, R4, R6, R8 ;  /* 0x0000000604087225 */ /* 0x000fc800078e0008 */
[----:B------:R-:W-:Y:S02]  /*3370*/  IMAD R0, R4, R7, R5 ;  /* 0x0000000704007224 */ /* 0x000fe400078e0205 */
[----:B------:R-:W2:Y:S04]  /*3380*/  LDL.64 R6, [UR13+0x38] ;  /* 0x0000380dff067983 */ /* 0x000ea80008100a00 */
[----:B------:R-:W2:Y:S01]  /*3390*/  LD.E.64 R4, desc[UR10][R10.64] ;  /* 0x0000000a0a047980 */ /* 0x000ea2000c101b00 */
[-C--:B---3--:R-:W-:Y:S01]  /*33a0*/  IMAD R17, R17, R18.reuse, RZ ;  /* 0x0000001211117224 */ /* 0x088fe200078e02ff */
[----:B------:R-:W-:Y:S01]  /*33b0*/  UIADD3 UR7, UP0, UR7, -0x4, URZ ;  /* 0xfffffffc07077890 */ /* 0x000fe2000ff1e03f */
[----:B------:R-:W-:Y:S02]  /*33c0*/  IMAD.IADD R9, R9, 0x1, R0 ;  /* 0x0000000109097824 */ /* 0x000fe400078e0200 */
[C---:B------:R-:W-:Y:S01]  /*33d0*/  IMAD R19, R16.reuse, R19, R17 ;  /* 0x0000001310137224 */ /* 0x040fe200078e0211 */
[----:B------:R-:W-:Y:S01]  /*33e0*/  UIADD3.X UR8, UR8, -0x1, URZ, UP0, !UPT ;  /* 0xffffffff08087890 */ /* 0x000fe200087fe43f */
[----:B------:R-:W-:Y:S01]  /*33f0*/  IMAD.WIDE.U32 R16, R16, R18, R8 ;  /* 0x0000001210107225 */ /* 0x000fe200078e0008 */
[----:B------:R-:W-:-:S03]  /*3400*/  ISETP.NE.U32.AND P0, PT, RZ, UR7, PT ;  /* 0x00000007ff007c0c */ /* 0x000fc6000bf05070 */
[-C--:B----4-:R-:W-:Y:S02]  /*3410*/  IMAD R9, R13, R14.reuse, RZ ;  /* 0x0000000e0d097224 */ /* 0x090fe400078e02ff */
[----:B------:R-:W-:Y:S01]  /*3420*/  IMAD.IADD R17, R17, 0x1, R19 ;  /* 0x0000000111117824 */ /* 0x000fe200078e0213 */
[----:B------:R-:W-:Y:S01]  /*3430*/  ISETP.NE.AND.EX P0, PT, RZ, UR8, PT, P0 ;  /* 0x00000008ff007c0c */ /* 0x000fe2000bf05300 */
[C---:B------:R-:W-:Y:S02]  /*3440*/  IMAD R9, R12.reuse, R15, R9 ;  /* 0x0000000f0c097224 */ /* 0x040fe400078e0209 */
[----:B------:R-:W-:Y:S01]  /*3450*/  IMAD.WIDE.U32 R12, R12, R14, R16 ;  /* 0x0000000e0c0c7225 */ /* 0x000fe200078e0010 */
[----:B------:R-:W-:Y:S01]  /*3460*/  UIADD3 UR4, UP0, UR4, 0x4, URZ ;  /* 0x0000000404047890 */ /* 0x000fe2000ff1e03f */
[----:B------:R-:W-:Y:S02]  /*3470*/  IADD3 R0, P1, R10, UR18, RZ ;  /* 0x000000120a007c10 */ /* 0x000fe4000ff3e0ff */
[----:B------:R-:W-:Y:S01]  /*3480*/  IMAD.IADD R13, R13, 0x1, R9 ;  /* 0x000000010d0d7824 */ /* 0x000fe200078e0209 */
[----:B------:R-:W-:Y:S01]  /*3490*/  UIADD3.X UR5, URZ, UR5, URZ, UP0, !UPT ;  /* 0x000000053f057290 */ /* 0x000fe200087fe43f */
[----:B--2---:R-:W-:-:S02]  /*34a0*/  IMAD R5, R5, R6, RZ ;  /* 0x0000000605057224 */ /* 0x004fc400078e02ff */
[----:B------:R-:W-:Y:S01]  /*34b0*/  IMAD.WIDE.U32 R8, R4, R6, R12 ;  /* 0x0000000604087225 */ /* 0x000fe200078e000c */
[----:B------:R-:W-:-:S03]  /*34c0*/  IADD3.X R13, R11, UR9, RZ, P1, !PT ;  /* 0x000000090b0d7c10 */ /* 0x000fc60008ffe4ff */
[----:B------:R-:W-:-:S05]  /*34d0*/  IMAD R5, R4, R7, R5 ;  /* 0x0000000704057224 */ /* 0x000fca00078e0205 */
[----:B------:R-:W-:Y:S01]  /*34e0*/  IADD3 R9, R9, R5, RZ ;  /* 0x0000000509097210 */ /* 0x000fe20007ffe0ff */
[----:B------:R-:W-:Y:S06]  /*34f0*/  @P0 BRA `(.L_x_7390) ;  /* 0xfffffffc00580947 */ /* 0x000fec000383ffff */
.L_x_7389:
[----:B------:R-:W-:-:S04]  /*3500*/  ISETP.NE.U32.AND P0, PT, RZ, UR14, PT ;  /* 0x0000000eff007c0c */ /* 0x000fc8000bf05070 */
[----:B------:R-:W-:-:S13]  /*3510*/  ISETP.NE.AND.EX P0, PT, RZ, RZ, PT, P0 ;  /* 0x000000ffff00720c */ /* 0x000fda0003f05300 */
[----:B------:R-:W-:Y:S05]  /*3520*/  @!P0 BRA `(.L_x_7388) ;  /* 0x0000000000d88947 */ /* 0x000fea0003800000 */
[----:B------:R-:W-:Y:S01]  /*3530*/  ULDC UR7, c[0x0][0x230] ;  /* 0x00008c0000077ab9 */ /* 0x000fe20000000800 */
[----:B------:R-:W-:Y:S01]  /*3540*/  UIMAD UR5, UR5, UR16, URZ ;  /* 0x00000010050572a4 */ /* 0x000fe2000f8e023f */
[----:B------:R-:W-:Y:S01]  /*3550*/  IMAD R2, R22, UR7, RZ ;  /* 0x0000000716027c24 */ /* 0x000fe2000f8e02ff */
[----:B------:R-:W-:Y:S01]  /*3560*/  ULDC.64 UR18, c[0x0][0x228] ;  /* 0x00008a0000127ab9 */ /* 0x000fe20000000a00 */
[----:B------:R-:W-:Y:S01]  /*3570*/  IMAD.U32 R5, RZ, RZ, UR4 ;  /* 0x00000004ff057e24 */ /* 0x000fe2000f8e00ff */
[----:B------:R-:W-:Y:S02]  /*3580*/  UIMAD UR7, UR4, UR17, UR5 ;  /* 0x00000011040772a4 */ /* 0x000fe4000f8e0205 */
[----:B------:R-:W-:Y:S01]  /*3590*/  ULEA UR13, UR4, UR12, 0x3 ;  /* 0x0000000c040d7291 */ /* 0x000fe2000f8e183f */
[----:B------:R-:W-:-:S04]  /*35a0*/  IMAD.WIDE.U32 R4, R5, UR16, R2 ;  /* 0x0000001005047c25 */ /* 0x000fc8000f8e0002 */
[----:B------:R-:W-:Y:S01]  /*35b0*/  VIADD R5, R5, UR7 ;  /* 0x0000000705057c36 */ /* 0x000fe20008000000 */
[----:B------:R-:W-:-:S03]  /*35c0*/  LEA R10, P0, R4, UR18, 0x3 ;  /* 0x00000012040a7c11 */ /* 0x000fc6000f8018ff */
[----:B------:R-:W2:Y:S01]  /*35d0*/  LDL.64 R6, [UR13+0x20] ;  /* 0x0000200dff067983 */ /* 0x000ea20008100a00 */
[----:B------:R-:W-:-:S05]  /*35e0*/  LEA.HI.X R11, R4, UR19, R5, 0x3, P0 ;  /* 0x00000013040b7c11 */ /* 0x000fca00080f1c05 */
[----:B------:R-:W2:Y:S01]  /*35f0*/  LD.E.64 R4, desc[UR10][R10.64] ;  /* 0x0000000a0a047980 */ /* 0x000ea2000c101b00 */
        /* <DEDUP_REMOVED lines=11> */
[----:B------:R-:W-:Y:S01]  /*36b0*/  IADD3 R0, P0, R2, UR4, RZ ;  /* 0x0000000402007c10 */ /* 0x000fe2000ff1e0ff */
[----:B------:R-:W-:Y:S01]  /*36c0*/  IMAD.U32 R4, RZ, RZ, UR4 ;  /* 0x00000004ff047e24 */ /* 0x000fe2000f8e00ff */
[----:B------:R-:W-:-:S04]  /*36d0*/  MOV R5, UR5 ;  /* 0x0000000500057c02 */ /* 0x000fc80008000f00 */
[----:B------:R-:W-:Y:S02]  /*36e0*/  IADD3.X R5, R3, UR7, R5, P0, !PT ;  /* 0x0000000703057c10 */ /* 0x000fe400087fe405 */
[----:B------:R-:W-:-:S04]  /*36f0*/  LEA R2, P0, R0, UR18, 0x3 ;  /* 0x0000001200027c11 */ /* 0x000fc8000f8018ff */
        /* <DEDUP_REMOVED lines=16> */
[----:B------:R-:W2:Y:S02]  /*3800*/  LD.E.64 R2, desc[UR10][R2.64] ;  /* 0x0000000a02027980 */ /* 0x000ea4000c101b00 */
[-C--:B--2---:R-:W-:Y:S02]  /*3810*/  IMAD R7, R3, R4.reuse, RZ ;  /* 0x0000000403077224 */ /* 0x084fe400078e02ff */
[----:B------:R-:W-:-:S04]  /*3820*/  IMAD.WIDE.U32 R8, R2, R4, R8 ;  /* 0x0000000402087225 */ /* 0x000fc800078e0008 */
[----:B------:R-:W-:-:S05]  /*3830*/  IMAD R7, R2, R5, R7 ;  /* 0x0000000502077224 */ /* 0x000fca00078e0207 */
[----:B------:R-:W-:Y:S01]  /*3840*/  IADD3 R9, R9, R7, RZ ;  /* 0x0000000709097210 */ /* 0x000fe20007ffe0ff */
[----:B------:R-:W-:Y:S06]  /*3850*/  BRA `(.L_x_7388) ;  /* 0x00000000000c7947 */ /* 0x000fec0003800000 */
.L_x_7387:
[----:B0---45:R-:W-:-:S04]  /*3860*/  LEA R8, P0, R22, UR4, 0x3 ;  /* 0x0000000416087c11 */ /* 0x031fc8000f8018ff */
[----:B------:R-:W-:-:S06]  /*3870*/  LEA.HI.X R9, R22, UR5, R23, 0x3, P0 ;  /* 0x0000000516097c11 */ /* 0x000fcc00080f1c17 */
[----:B------:R-:W5:Y:S03]  /*3880*/  LD.E.64 R8, desc[UR10][R8.64] ;  /* 0x0000000a08087980 */ /* 0x000f66000c101b00 */
.L_x_7388:
[----:B------:R-:W0:Y:S01]  /*3890*/  LDC.64 R2, c[0x0][0x288] ;  /* 0x0000a200ff027b82 */ /* 0x000e220000000a00 */
[----:B------:R-:W-:Y:S02]  /*38a0*/  ULDC.64 UR4, c[0x0][0x280] ;  /* 0x0000a00000047ab9 */ /* 0x000fe40000000a00 */
        /* <DEDUP_REMOVED lines=10> */
[----:B------:R-:W-:Y:S01]  /*3950*/  IMAD.U32 R4, RZ, RZ, UR4 ;  /* 0x00000004ff047e24 */ /* 0x000fe2000f8e00ff */
[----:B------:R-:W-:Y:S01]  /*3960*/  MOV R0, UR5 ;  /* 0x0000000500007c02 */ /* 0x000fe20008000f00 */
[----:B------:R-:W-:Y:S02]  /*3970*/  IMAD.MOV.U32 R14, RZ, RZ, R5 ;  /* 0x000000ffff0e7224 */ /* 0x000fe400078e0005 */
[----:B------:R-:W-:-:S07]  /*3980*/  IMAD.MOV.U32 R15, RZ, RZ, R6 ;  /* 0x000000ffff0f7224 */ /* 0x000fce00078e0006 */
.L_x_7395:
        /* <DEDUP_REMOVED lines=10> */
[----:B------:R-:W-:Y:S02]  /*3a30*/  @!P1 IADD3 R4, P3, R2, 0x8, RZ ;  /* 0x0000000802049810 */ /* 0x000fe40007f7e0ff */
[----:B------:R-:W-:Y:S01]  /*3a40*/  MOV R14, R13 ;  /* 0x0000000d000e7202 */ /* 0x000fe20000000f00 */
[----:B------:R-:W-:Y:S01]  /*3a50*/  @!P1 IMAD.X R12, R15, 0x1, R10, P2 ;  /* 0x000000010f0c9824 */ /* 0x000fe200010e060a */
[----:B------:R-:W-:Y:S01]  /*3a60*/  ISETP.GT.U32.AND P2, PT, R13, RZ, PT ;  /* 0x000000ff0d00720c */ /* 0x000fe20003f44070 */
[----:B------:R-:W-:-:S02]  /*3a70*/  @!P1 IMAD.X R0, RZ, RZ, R3, P3 ;  /* 0x000000ffff009224 */ /* 0x000fc400018e0603 */
[----:B------:R-:W-:Y:S01]  /*3a80*/  IMAD.MOV.U32 R15, RZ, RZ, R12 ;  /* 0x000000ffff0f7224 */ /* 0x000fe200078e000c */
[----:B------:R-:W-:-:S13]  /*3a90*/  ISETP.GT.AND.EX P2, PT, R12, RZ, PT, P2 ;  /* 0x000000ff0c00720c */ /* 0x000fda0003f44320 */
[----:B------:R-:W-:Y:S05]  /*3aa0*/  @P2 BRA `(.L_x_7395) ;  /* 0xfffffffc00b82947 */ /* 0x000fea000383ffff */
[----:B------:R-:W-:Y:S05]  /*3ab0*/  BSYNC B1 ;  /* 0x0000000000017941 */ /* 0x000fea0003800000 */
.L_x_7394:
[----:B------:R-:W-:Y:S02]  /*3ac0*/  ULDC.64 UR4, c[0x0][0x280] ;  /* 0x0000a00000047ab9 */ /* 0x000fe40000000a00 */
[----:B------:R-:W-:Y:S02]  /*3ad0*/  IMAD.U32 R15, RZ, RZ, UR4 ;  /* 0x00000004ff0f7e24 */ /* 0x000fe4000f8e00ff */
[----:B------:R-:W-:Y:S01]  /*3ae0*/  IMAD.U32 R17, RZ, RZ, UR5 ;  /* 0x00000005ff117e24 */ /* 0x000fe2000f8e00ff */
[----:B------:R-:W-:Y:S06]  /*3af0*/  @!P0 BRA `(.L_x_7396) ;  /* 0x0000000000588947 */ /* 0x000fec0003800000 */
[----:B------:R-:W-:Y:S01]  /*3b00*/  BSSY B1, `(.L_x_7396) ;  /* 0x0000015000017945 */ /* 0x000fe20003800000 */
[----:B------:R-:W-:Y:S01]  /*3b10*/  IMAD.U32 R15, RZ, RZ, UR4 ;  /* 0x00000004ff0f7e24 */ /* 0x000fe2000f8e00ff */
[----:B------:R-:W-:-:S07]  /*3b20*/  MOV R17, UR5 ;  /* 0x0000000500117c02 */ /* 0x000fce0008000f00 */
.L_x_7397:
        /* <DEDUP_REMOVED lines=19> */
.L_x_7396:
[----:B------:R-:W-:Y:S01]  /*3c60*/  ULDC.64 UR4, c[0x0][0x280] ;  /* 0x0000a00000047ab9 */ /* 0x000fe20000000a00 */
[C---:B------:R-:W-:Y:S01]  /*3c70*/  IADD3 R2, P0, -R4.reuse, R15, RZ ;  /* 0x0000000f04027210 */ /* 0x040fe20007f1e1ff */
[----:B------:R-:W-:Y:S01]  /*3c80*/  ULDC.64 UR8, c[0x0][0x298] ;  /* 0x0000a60000087ab9 */ /* 0x000fe20000000a00 */
[----:B------:R-:W-:Y:S02]  /*3c90*/  IADD3 R6, P1, R4, -UR4, RZ ;  /* 0x8000000404067c10 */ /* 0x000fe4000ff3e0ff */
[----:B-----5:R-:W-:Y:S01]  /*3ca0*/  SHF.L.U32 R8, R22, 0x3, RZ ;  /* 0x0000000316087819 */ /* 0x020fe200000006ff */
[----:B------:R-:W-:Y:S01]  /*3cb0*/  IMAD.X R3, R17, 0x1, ~R0, P0 ;  /* 0x0000000111037824 */ /* 0x000fe200000e0e00 */
[----:B------:R-:W-:Y:S01]  /*3cc0*/  IADD3.X R7, R0, ~UR5, RZ, P1, !PT ;  /* 0x8000000500077c10 */ /* 0x000fe20008ffe4ff */
[----:B------:R-:W-:Y:S01]  /*3cd0*/  ULDC.64 UR4, c[0x0][0x290] ;  /* 0x0000a40000047ab9 */ /* 0x000fe20000000a00 */
[----:B------:R-:W-:Y:S02]  /*3ce0*/  SHF.L.U64.HI R9, R22, 0x3, R23 ;  /* 0x0000000316097819 */ /* 0x000fe40000010217 */
        /* <DEDUP_REMOVED lines=10> */
.L_x_7386:
[----:B------:R-:W-:Y:S05]  /*3d90*/  BSYNC B0 ;  /* 0x0000000000007941 */ /* 0x000fea0003800000 */
.L_x_7385:
[----:B----4-:R-:W2:Y:S01]  /*3da0*/  S2R R20, SR_TID.X ;  /* 0x0000000000147919 */ /* 0x010ea20000002100 */
        /* <DEDUP_REMOVED lines=8> */
[----:B------:R-:W-:Y:S01]  /*3e30*/  ULDC.64 UR8, c[0x0][0x220] ;  /* 0x0000880000087ab9 */ /* 0x000fe20000000a00 */
[----:B01----:R-:W-:Y:S02]  /*3e40*/  CS2R R2, SRZ ;  /* 0x0000000000027805 */ /* 0x003fe4000001ff00 */
        /* <DEDUP_REMOVED lines=15> */
[----:B------:R-:W-:Y:S01]  /*3f40*/  IMAD.IADD R9, R7, 0x1, R5 ;  /* 0x0000000107097824 */ /* 0x000fe200078e0205 */
        /* <DEDUP_REMOVED lines=8> */
[----:B------:R-:W-:Y:S01]  /*3fd0*/  IADD3 R5, R5, R7, RZ ;  /* 0x0000000705057210 */ /* 0x000fe20007ffe0ff */
        /* <DEDUP_REMOVED lines=19> */
.L_x_7405:
[----:B------:R-:W-:Y:S01]  /*4110*/  ULEA UR13, UR4, UR12, 0x3 ;  /* 0x0000000c040d7291 */ /* 0x000fe2000f8e183f */
[----:B------:R-:W-:-:S05]  /*4120*/  IMAD.MOV.U32 R4, RZ, RZ, R0 ;  /* 0x000000ffff047224 */ /* 0x000fca00078e0000 */
        /* <DEDUP_REMOVED lines=10> */
[----:B------:R0:W4:Y:S01]  /*41d0*/  LD.E.64 R12, desc[UR10][R18.64] ;  /* 0x0000000a120c7980 */ /* 0x000122000c101b00 */
[----:B------:R-:W-:Y:S01]  /*41e0*/  IADD3.X R27, R19, UR9, RZ, P1, !PT ;  /* 0x00000009131b7c10 */ /* 0x000fe20008ffe4ff */
[-C--:B--2---:R-:W-:Y:S02]  /*41f0*/  IMAD R17, R17, R22.reuse, RZ ;  /* 0x0000001611117224 */ /* 0x084fe400078e02ff */
[C---:B0-----:R-:W-:Y:S02]  /*4200*/  IMAD.WIDE.U32 R18, R16.reuse, R22, R2 ;  /* 0x0000001610127225 */ /* 0x041fe400078e0002 */
[----:B------:R0:W2:Y:S02]  /*4210*/  LD.E.64 R2, desc[UR10][R26.64] ;  /* 0x0000000a1a027980 */ /* 0x0000a4000c101b00 */
[----:B------:R-:W-:Y:S02]  /*4220*/  IMAD R23, R16, R23, R17 ;  /* 0x0000001710177224 */ /* 0x000fe400078e0211 */
[----:B------:R-:W2:Y:S01]  /*4230*/  LDL.64 R16, [UR13+0x38] ;  /* 0x0000380dff107983 */ /* 0x000ea20008100a00 */
[----:B------:R-:W-:Y:S01]  /*4240*/  IADD3 R22, P1, R26, UR18, RZ ;  /* 0x000000121a167c10 */ /* 0x000fe2000ff3e0ff */
[----:B------:R-:W-:-:S02]  /*4250*/  IMAD.IADD R19, R19, 0x1, R23 ;  /* 0x0000000113137824 */ /* 0x000fc400078e0217 */
[----:B---3--:R-:W-:Y:S01]  /*4260*/  IMAD R21, R11, R14, RZ ;  /* 0x0000000e0b157224 */ /* 0x008fe200078e02ff */
[----:B------:R-:W-:-:S03]  /*4270*/  IADD3.X R23, R27, UR9, RZ, P1, !PT ;  /* 0x000000091b177c10 */ /* 0x000fc60008ffe4ff */
[C---:B------:R-:W-:Y:S02]  /*4280*/  IMAD R21, R10.reuse, R15, R21 ;  /* 0x0000000f0a157224 */ /* 0x040fe400078e0215 */
[----:B------:R-:W-:Y:S02]  /*4290*/  IMAD.WIDE.U32 R10, R10, R14, R18 ;  /* 0x0000000e0a0a7225 */ /* 0x000fe400078e0012 */
[----:B------:R1:W3:Y:S04]  /*42a0*/  LD.E.64 R14, desc[UR10][R22.64] ;  /* 0x0000000a160e7980 */ /* 0x0002e8000c101b00 */
[----:B------:R-:W3:Y:S01]  /*42b0*/  LDL.64 R18, [UR13+0x40] ;  /* 0x0000400dff127983 */ /* 0x000ee20008100a00 */
[----:B------:R-:W-:Y:S01]  /*42c0*/  IMAD.IADD R11, R11, 0x1, R21 ;  /* 0x000000010b0b7824 */ /* 0x000fe200078e0215 */
[----:B0-----:R-:W-:Y:S01]  /*42d0*/  IADD3 R26, P1, R22, UR18, RZ ;  /* 0x00000012161a7c10 */ /* 0x001fe2000ff3e0ff */
[----:B----4-:R-:W-:-:S03]  /*42e0*/  IMAD R21, R13, R4, RZ ;  /* 0x000000040d157224 */ /* 0x010fc600078e02ff */
[----:B------:R-:W-:Y:S01]  /*42f0*/  IADD3.X R27, R23, UR9, RZ, P1, !PT ;  /* 0x00000009171b7c10 */ /* 0x000fe20008ffe4ff */
[C---:B------:R-:W-:Y:S02]  /*4300*/  IMAD R21, R12.reuse, R5, R21 ;  /* 0x000000050c157224 */ /* 0x040fe400078e0215 */
[----:B------:R-:W-:Y:S01]  /*4310*/  IMAD.WIDE.U32 R12, R12, R4, R10 ;  /* 0x000000040c0c7225 */ /* 0x000fe200078e000a */
[----:B-1----:R-:W-:Y:S01]  /*4320*/  IADD3 R22, P1, R26, UR18, RZ ;  /* 0x000000121a167c10 */ /* 0x002fe2000ff3e0ff */
[----:B------:R0:W4:Y:S04]  /*4330*/  LD.E.64 R4, desc[UR10][R26.64] ;  /* 0x0000000a1a047980 */ /* 0x000128000c101b00 */
[----:B------:R-:W4:Y:S01]  /*4340*/  LDL.64 R10, [UR13+0x48] ;  /* 0x0000480dff0a7983 */ /* 0x000f220008100a00 */
[----:B------:R-:W-:-:S02]  /*4350*/  IADD3 R13, R13, R21, RZ ;  /* 0x000000150d0d7210 */ /* 0x000fc40007ffe0ff */
[----:B------:R-:W-:Y:S01]  /*4360*/  IADD3.X R23, R27, UR9, RZ, P1, !PT ;  /* 0x000000091b177c10 */ /* 0x000fe20008ffe4ff */
[----:B--2---:R-:W-:-:S04]  /*4370*/  IMAD R21, R3, R16, RZ ;  /* 0x0000001003157224 */ /* 0x004fc800078e02ff */
[C---:B------:R-:W-:Y:S02]  /*4380*/  IMAD R21, R2.reuse, R17, R21 ;  /* 0x0000001102157224 */ /* 0x040fe400078e0215 */
[----:B------:R-:W-:Y:S02]  /*4390*/  IMAD.WIDE.U32 R16, R2, R16, R12 ;  /* 0x0000001002107225 */ /* 0x000fe400078e000c */
[----:B------:R1:W2:Y:S04]  /*43a0*/  LD.E.64 R12, desc[UR10][R22.64] ;  /* 0x0000000a160c7980 */ /* 0x0002a8000c101b00 */
[----:B------:R-:W2:Y:S01]  /*43b0*/  LDL.64 R2, [UR13+0x50] ;  /* 0x0000500dff027983 */ /* 0x000ea20008100a00 */
[----:B0-----:R-:W-:Y:S01]  /*43c0*/  IADD3 R26, P1, R22, UR18, RZ ;  /* 0x00000012161a7c10 */ /* 0x001fe2000ff3e0ff */
[----:B------:R-:W-:-:S02]  /*43d0*/  IMAD.IADD R17, R17, 0x1, R21 ;  /* 0x0000000111117824 */ /* 0x000fc400078e0215 */
[----:B---3--:R-:W-:Y:S01]  /*43e0*/  IMAD R21, R15, R18, RZ ;  /* 0x000000120f157224 */ /* 0x008fe200078e02ff */
[----:B------:R-:W-:-:S03]  /*43f0*/  IADD3.X R27, R23, UR9, RZ, P1, !PT ;  /* 0x00000009171b7c10 */ /* 0x000fc60008ffe4ff */
[C---:B------:R-:W-:Y:S02]  /*4400*/  IMAD R21, R14.reuse, R19, R21 ;  /* 0x000000130e157224 */ /* 0x040fe400078e0215 */
[----:B------:R-:W-:Y:S02]  /*4410*/  IMAD.WIDE.U32 R18, R14, R18, R16 ;  /* 0x000000120e127225 */ /* 0x000fe400078e0010 */
[----:B------:R0:W3:Y:S04]  /*4420*/  LD.E.64 R14, desc[UR10][R26.64] ;  /* 0x0000000a1a0e7980 */ /* 0x0000e8000c101b00 */
[----:B------:R-:W3:Y:S01]  /*4430*/  LDL.64 R16, [UR13+0x58] ;  /* 0x0000580dff107983 */ /* 0x000ee20008100a00 */
[----:B-1----:R-:W-:Y:S01]  /*4440*/  IADD3 R22, P1, R26, UR18, RZ ;  /* 0x000000121a167c10 */ /* 0x002fe2000ff3e0ff */
[----:B------:R-:W-:-:S02]  /*4450*/  IMAD.IADD R19, R19, 0x1, R21 ;  /* 0x0000000113137824 */ /* 0x000fc400078e0215 */
[-C--:B----4-:R-:W-:Y:S01]  /*4460*/  IMAD R5, R5, R10.reuse, RZ ;  /* 0x0000000a05057224 */ /* 0x090fe200078e02ff */
[----:B------:R-:W-:Y:S01]  /*4470*/  IADD3.X R23, R27, UR9, RZ, P1, !PT ;  /* 0x000000091b177c10 */ /* 0x000fe20008ffe4ff */
[----:B------:R-:W-:Y:S01]  /*4480*/  IMAD.WIDE.U32 R18, R4, R10, R18 ;  /* 0x0000000a04127225 */ /* 0x000fe200078e0012 */
[----:B0-----:R-:W-:-:S03]  /*4490*/  IADD3 R26, P1, R22, UR18, RZ ;  /* 0x00000012161a7c10 */ /* 0x001fc6000ff3e0ff */
[----:B------:R-:W-:Y:S02]  /*44a0*/  IMAD R0, R4, R11, R5 ;  /* 0x0000000b04007224 */ /* 0x000fe400078e0205 */
[----:B------:R0:W4:Y:S04]  /*44b0*/  LD.E.64 R4, desc[UR10][R22.64] ;  /* 0x0000000a16047980 */ /* 0x000128000c101b00 */
[----:B------:R-:W4:Y:S01]  /*44c0*/  LDL.64 R10, [UR13+0x60] ;  /* 0x0000600dff0a7983 */ /* 0x000f220008100a00 */
[----:B------:R-:W-:Y:S01]  /*44d0*/  IMAD.IADD R19, R19, 0x1, R0 ;  /* 0x0000000113137824 */ /* 0x000fe200078e0200 */
[----:B------:R-:W-:Y:S01]  /*44e0*/  IADD3.X R27, R23, UR9, RZ, P1, !PT ;  /* 0x00000009171b7c10 */ /* 0x000fe20008ffe4ff */
[-C--:B--2---:R-:W-:Y:S02]  /*44f0*/  IMAD R13, R13, R2.reuse, RZ ;  /* 0x000000020d0d7224 */ /* 0x084fe400078e02ff */
[----:B------:R-:W-:-:S04]  /*4500*/  IMAD.WIDE.U32 R18, R12, R2, R18 ;  /* 0x000000020c127225 */ /* 0x000fc800078e0012 */
[----:B------:R-:W-:Y:S02]  /*4510*/  IMAD R0, R12, R3, R13 ;  /* 0x000000030c007224 */ /* 0x000fe400078e020d */
[----:B------:R1:W2:Y:S04]  /*4520*/  LD.E.64 R12, desc[UR10][R26.64] ;  /* 0x0000000a1a0c7980 */ /* 0x0002a8000c101b00 */
[----:B------:R-:W2:Y:S01]  /*4530*/  LDL.64 R2, [UR13+0x68] ;  /* 0x0000680dff027983 */ /* 0x000ea20008100a00 */
[----:B0-----:R-:W-:Y:S02]  /*4540*/  IADD3 R22, P1, R26, UR18, RZ ;  /* 0x000000121a167c10 */ /* 0x001fe4000ff3e0ff */
[----:B------:R-:W-:Y:S01]  /*4550*/  IADD3 R19, R19, R0, RZ ;  /* 0x0000000013137210 */ /* 0x000fe20007ffe0ff */
        /* <DEDUP_REMOVED lines=22> */
[----:B------:R-:W-:Y:S01]  /*46c0*/  IMAD.IADD R19, R19, 0x1, R0 ;  /* 0x0000000113137824 */ /* 0x000fe200078e0200 */
[----:B0-----:R-:W-:Y:S01]  /*46d0*/  IADD3 R26, P1, R22, UR18, RZ ;  /* 0x00000012161a7c10 */ /* 0x001fe2000ff3e0ff */
[----:B---3--:R-:W-:-:S03]  /*46e0*/  IMAD R17, R17, R14, RZ ;  /* 0x0000000e11117224 */ /* 0x008fc600078e02ff */
[----:B------:R-:W-:Y:S01]  /*46f0*/  IADD3.X R27, R23, UR9, RZ, P1, !PT ;  /* 0x00000009171b7c10 */ /* 0x000fe20008ffe4ff */
[C---:B------:R-:W-:Y:S02]  /*4700*/  IMAD R15, R16.reuse, R15, R17 ;  /* 0x0000000f100f7224 */ /* 0x040fe400078e0211 */
[----:B------:R-:W-:Y:S01]  /*4710*/  IMAD.WIDE.U32 R16, R16, R14, R18 ;  /* 0x0000000e10107225 */ /* 0x000fe200078e0012 */
[----:B-1----:R-:W-:Y:S01]  /*4720*/  IADD3 R22, P1, R26, UR18, RZ ;  /* 0x000000121a167c10 */ /* 0x002fe2000ff3e0ff */
[----:B------:R-:W3:Y:S02]  /*4730*/  LD.E.64 R18, desc[UR10][R26.64] ;  /* 0x0000000a1a127980 */ /* 0x000ee4000c101b00 */
[----:B------:R-:W-:Y:S01]  /*4740*/  IMAD.MOV.U32 R14, RZ, RZ, R16 ;  /* 0x000000ffff0e7224 */ /* 0x000fe200078e0010 */
[----:B------:R-:W-:Y:S02]  /*4750*/  IADD3 R15, R17, R15, RZ ;  /* 0x0000000f110f7210 */ /* 0x000fe40007ffe0ff */
[----:B------:R-:W3:Y:S01]  /*4760*/  LDL.64 R16, [UR13+0x88] ;  /* 0x0000880dff107983 */ /* 0x000ee20008100a00 */
[----:B------:R-:W-:Y:S01]  /*4770*/  IADD3.X R23, R27, UR9, RZ, P1, !PT ;  /* 0x000000091b177c10 */ /* 0x000fe20008ffe4ff */
[----:B----4-:R-:W-:-:S02]  /*4780*/  IMAD R5, R5, R10, RZ ;  /* 0x0000000a05057224 */ /* 0x010fc400078e02ff */
[----:B------:R-:W4:Y:S02]  /*4790*/  LDL.64 R26, [UR13+0x90] ;  /* 0x0000900dff1a7983 */ /* 0x000f240008100a00 */
[C---:B------:R-:W-:Y:S02]  /*47a0*/  IMAD R0, R4.reuse, R11, R5 ;  /* 0x0000000b04007224 */ /* 0x040fe400078e0205 */
[----:B------:R-:W-:Y:S01]  /*47b0*/  IMAD.WIDE.U32 R10, R4, R10, R14 ;  /* 0x0000000a040a7225 */ /* 0x000fe200078e000e */
[----:B------:R-:W-:Y:S01]  /*47c0*/  IADD3 R14, P1, R22, UR18, RZ ;  /* 0x00000012160e7c10 */ /* 0x000fe2000ff3e0ff */
[----:B------:R-:W4:Y:S02]  /*47d0*/  LD.E.64 R4, desc[UR10][R22.64] ;  /* 0x0000000a16047980 */ /* 0x000f24000c101b00 */
[----:B------:R-:W-:Y:S01]  /*47e0*/  IMAD.IADD R11, R11, 0x1, R0 ;  /* 0x000000010b0b7824 */ /* 0x000fe200078e0200 */
[----:B------:R-:W-:Y:S01]  /*47f0*/  IADD3.X R15, R23, UR9, RZ, P1, !PT ;  /* 0x00000009170f7c10 */ /* 0x000fe20008ffe4ff */
[----:B--2---:R-:W-:-:S04]  /*4800*/  IMAD R13, R13, R2, RZ ;  /* 0x000000020d0d7224 */ /* 0x004fc800078e02ff */
[C---:B------:R-:W-:Y:S02]  /*4810*/  IMAD R0, R12.reuse, R3, R13 ;  /* 0x000000030c007224 */ /* 0x040fe400078e020d */
[----:B------:R-:W-:Y:S02]  /*4820*/  IMAD.WIDE.U32 R12, R12, R2, R10 ;  /* 0x000000020c0c7225 */ /* 0x000fe400078e000a */
[----:B------:R-:W2:Y:S04]  /*4830*/  LD.E.64 R2, desc[UR10][R14.64] ;  /* 0x0000000a0e027980 */ /* 0x000ea8000c101b00 */
[----:B------:R-:W2:Y:S01]  /*4840*/  LDL.64 R10, [UR13+0x98] ;  /* 0x0000980dff0a7983 */ /* 0x000ea20008100a00 */
[----:B------:R-:W-:Y:S01]  /*4850*/  UIADD3 UR7, UP0, UR7, -0x10, URZ ;  /* 0xfffffff007077890 */ /* 0x000fe2000ff1e03f */
[----:B------:R-:W-:-:S02]  /*4860*/  IMAD.IADD R13, R13, 0x1, R0 ;  /* 0x000000010d0d7824 */ /* 0x000fc400078e0200 */
[-C--:B---3--:R-:W-:Y:S01]  /*4870*/  IMAD R19, R19, R16.reuse, RZ ;  /* 0x0000001013137224 */ /* 0x088fe200078e02ff */
[----:B------:R-:W-:Y:S02]  /*4880*/  UIADD3.X UR8, UR8, -0x1, URZ, UP0, !UPT ;  /* 0xffffffff08087890 */ /* 0x000fe400087fe43f */
[----:B------:R-:W-:Y:S01]  /*4890*/  UISETP.GT.U32.AND UP0, UPT, UR7, 0xc, UPT ;  /* 0x0000000c0700788c */ /* 0x000fe2000bf04070 */
[C---:B------:R-:W-:Y:S02]  /*48a0*/  IMAD R19, R18.reuse, R17, R19 ;  /* 0x0000001112137224 */ /* 0x040fe400078e0213 */
[----:B------:R-:W-:Y:S01]  /*48b0*/  IMAD.WIDE.U32 R12, R18, R16, R12 ;  /* 0x00000010120c7225 */ /* 0x000fe200078e000c */
[----:B------:R-:W-:-:S04]  /*48c0*/  UISETP.GT.AND.EX UP0, UPT, UR8, URZ, UPT, UP0 ;  /* 0x0000003f0800728c */ /* 0x000fc8000bf04300 */
[----:B------:R-:W-:Y:S01]  /*48d0*/  IADD3 R13, R13, R19, RZ ;  /* 0x000000130d0d7210 */ /* 0x000fe20007ffe0ff */
        /* <DEDUP_REMOVED lines=8> */
[----:B--2---:R-:W-:-:S04]  /*4960*/  IMAD R3, R3, R10, RZ ;  /* 0x0000000a03037224 */ /* 0x004fc800078e02ff */
[C---:B------:R-:W-:Y:S02]  /*4970*/  IMAD R11, R2.reuse, R11, R3 ;  /* 0x0000000b020b7224 */ /* 0x040fe400078e0203 */
[----:B------:R-:W-:Y:S01]  /*4980*/  IMAD.WIDE.U32 R2, R2, R10, R4 ;  /* 0x0000000a02027225 */ /* 0x000fe200078e0004 */
[----:B------:R-:W-:-:S03]  /*4990*/  IADD3.X R5, R15, UR9, RZ, P1, !PT ;  /* 0x000000090f057c10 */ /* 0x000fc60008ffe4ff */
[----:B------:R-:W-:Y:S01]  /*49a0*/  IMAD.IADD R3, R3, 0x1, R11 ;  /* 0x0000000103037824 */ /* 0x000fe200078e020b */
[----:B------:R-:W-:Y:S06]  /*49b0*/  @P2 BRA `(.L_x_7405) ;  /* 0xfffffff400d42947 */ /* 0x000fec000383ffff */
.L_x_7404:
        /* <DEDUP_REMOVED lines=23> */
[----:B------:R-:W-:-:S02]  /*4b30*/  IADD3 R22, P0, R16, UR18, RZ ;  /* 0x0000001210167c10 */ /* 0x000fc4000ff1e0ff */
[----:B------:R-:W-:Y:S01]  /*4b40*/  IADD3 R27, R27, R23, RZ ;  /* 0x000000171b1b7210 */ /* 0x000fe20007ffe0ff */
[----:B---3--:R-:W-:Y:S01]  /*4b50*/  IMAD R13, R13, R14, RZ ;  /* 0x0000000e0d0d7224 */ /* 0x008fe200078e02ff */
[----:B------:R-:W-:-:S03]  /*4b60*/  IADD3.X R23, R17, UR9, RZ, P0, !PT ;  /* 0x0000000911177c10 */ /* 0x000fc600087fe4ff */
[C---:B------:R-:W-:Y:S02]  /*4b70*/  IMAD R0, R12.reuse, R15, R13 ;  /* 0x0000000f0c007224 */ /* 0x040fe400078e020d */
[----:B------:R-:W-:Y:S02]  /*4b80*/  IMAD.WIDE.U32 R26, R12, R14, R26 ;  /* 0x0000000e0c1a7225 */ /* 0x000fe400078e001a */
[----:B------:R-:W3:Y:S04]  /*4b90*/  LD.E.64 R14, desc[UR10][R22.64] ;  /* 0x0000000a160e7980 */ /* 0x000ee8000c101b00 */
[----:B------:R-:W3:Y:S01]  /*4ba0*/  LDL.64 R12, [UR13+0x40] ;  /* 0x0000400dff0c7983 */ /* 0x000ee20008100a00 */
[----:B----4-:R-:W-:Y:S02]  /*4bb0*/  IMAD R11, R11, R4, RZ ;  /* 0x000000040b0b7224 */ /* 0x010fe400078e02ff */
[----:B0-----:R-:W-:-:S02]  /*4bc0*/  IMAD.IADD R17, R27, 0x1, R0 ;  /* 0x000000011b117824 */ /* 0x001fc400078e0200 */
[----:B------:R-:W-:Y:S01]  /*4bd0*/  IMAD.MOV.U32 R16, RZ, RZ, R26 ;  /* 0x000000ffff107224 */ /* 0x000fe200078e001a */
[----:B------:R-:W-:Y:S01]  /*4be0*/  IADD3 R26, P0, R22, UR18, RZ ;  /* 0x00000012161a7c10 */ /* 0x000fe2000ff1e0ff */
[C---:B------:R-:W-:Y:S02]  /*4bf0*/  IMAD R0, R10.reuse, R5, R11 ;  /* 0x000000050a007224 */ /* 0x040fe400078e020b */
[----:B------:R-:W-:Y:S01]  /*4c00*/  IMAD.WIDE.U32 R4, R10, R4, R16 ;  /* 0x000000040a047225 */ /* 0x000fe200078e0010 */
[----:B------:R-:W-:Y:S02]  /*4c10*/  IADD3.X R27, R23, UR9, RZ, P0, !PT ;  /* 0x00000009171b7c10 */ /* 0x000fe400087fe4ff */
[----:B------:R-:W4:Y:S01]  /*4c20*/  LDL.64 R22, [UR13+0x50] ;  /* 0x0000500dff167983 */ /* 0x000f220008100a00 */
[----:B------:R-:W-:-:S03]  /*4c30*/  IMAD.IADD R5, R5, 0x1, R0 ;  /* 0x0000000105057824 */ /* 0x000fc600078e0200 */
[----:B------:R0:W5:Y:S02]  /*4c40*/  LD.E.64 R10, desc[UR10][R26.64] ;  /* 0x0000000a1a0a7980 */ /* 0x000164000c101b00 */
[----:B0-----:R-:W-:-:S04]  /*4c50*/  IADD3 R26, P0, R26, UR18, RZ ;  /* 0x000000121a1a7c10 */ /* 0x001fc8000ff1e0ff */
[----:B------:R-:W-:Y:S01]  /*4c60*/  IADD3.X R27, R27, UR9, RZ, P0, !PT ;  /* 0x000000091b1b7c10 */ /* 0x000fe200087fe4ff */
[----:B--2---:R-:W-:-:S04]  /*4c70*/  IMAD R3, R3, R18, RZ ;  /* 0x0000001203037224 */ /* 0x004fc800078e02ff */
[C---:B------:R-:W-:Y:S02]  /*4c80*/  IMAD R16, R2.reuse, R19, R3 ;  /* 0x0000001302107224 */ /* 0x040fe400078e0203 */
[----:B------:R-:W-:Y:S02]  /*4c90*/  IMAD.WIDE.U32 R18, R2, R18, R4 ;  /* 0x0000001202127225 */ /* 0x000fe400078e0004 */
[----:B------:R-:W5:Y:S03]  /*4ca0*/  LDL.64 R2, [UR13+0x48] ;  /* 0x0000480dff027983 */ /* 0x000f660008100a00 */
[----:B------:R-:W-:Y:S01]  /*4cb0*/  IADD3 R17, R19, R16, RZ ;  /* 0x0000001013117210 */ /* 0x000fe20007ffe0ff */
[----:B------:R-:W-:Y:S01]  /*4cc0*/  IMAD.MOV.U32 R16, RZ, RZ, R18 ;  /* 0x000000ffff107224 */ /* 0x000fe200078e0012 */
[----:B------:R-:W-:Y:S01]  /*4cd0*/  IADD3 R4, P0, R26, UR18, RZ ;  /* 0x000000121a047c10 */ /* 0x000fe2000ff1e0ff */
[----:B------:R-:W4:Y:S01]  /*4ce0*/  LD.E.64 R18, desc[UR10][R26.64] ;  /* 0x0000000a1a127980 */ /* 0x000f22000c101b00 */
[----:B---3--:R-:W-:-:S02]  /*4cf0*/  IMAD R15, R15, R12, RZ ;  /* 0x0000000c0f0f7224 */ /* 0x008fc400078e02ff */
[----:B------:R-:W-:Y:S01]  /*4d00*/  IADD3.X R5, R27, UR9, RZ, P0, !PT ;  /* 0x000000091b057c10 */ /* 0x000fe200087fe4ff */
[----:B------:R-:W-:-:S04]  /*4d10*/  IMAD.WIDE.U32 R16, R14, R12, R16 ;  /* 0x0000000c0e107225 */ /* 0x000fc800078e0010 */
[----:B------:R-:W-:Y:S02]  /*4d20*/  IMAD R0, R14, R13, R15 ;  /* 0x0000000d0e007224 */ /* 0x000fe400078e020f */
[----:B------:R0:W2:Y:S04]  /*4d30*/  LD.E.64 R12, desc[UR10][R4.64] ;  /* 0x0000000a040c7980 */ /* 0x0000a8000c101b00 */
[----:B------:R-:W2:Y:S01]  /*4d40*/  LDL.64 R14, [UR13+0x58] ;  /* 0x0000580dff0e7983 */ /* 0x000ea20008100a00 */
[----:B------:R-:W-:Y:S01]  /*4d50*/  IMAD.IADD R17, R17, 0x1, R0 ;  /* 0x0000000111117824 */ /* 0x000fe200078e0200 */
[----:B------:R-:W-:Y:S01]  /*4d60*/  IADD3 R0, P1, R4, UR18, RZ ;  /* 0x0000001204007c10 */ /* 0x000fe2000ff3e0ff */
[----:B------:R-:W-:Y:S01]  /*4d70*/  UIADD3 UR7, UP1, UR7, -0x8, URZ ;  /* 0xfffffff807077890 */ /* 0x000fe2000ff3e03f */
[----:B------:R-:W-:Y:S01]  /*4d80*/  PLOP3.LUT P0, PT, PT, PT, PT, 0x8, 0x0 ;  /* 0x000000000000781c */ /* 0x000fe20003f0e170 */
[----:B------:R-:W-:Y:S01]  /*4d90*/  UIADD3 UR4, UP0, UR4, 0x8, URZ ;  /* 0x0000000804047890 */ /* 0x000fe2000ff1e03f */
[----:B0-----:R-:W-:Y:S01]  /*4da0*/  IADD3.X R5, R5, UR9, RZ, P1, !PT ;  /* 0x0000000905057c10 */ /* 0x001fe20008ffe4ff */
[----:B------:R-:W-:-:S02]  /*4db0*/  UIADD3.X UR8, UR8, -0x1, URZ, UP1, !UPT ;  /* 0xffffffff08087890 */ /* 0x000fc40008ffe43f */
[----:B------:R-:W-:Y:S01]  /*4dc0*/  UIADD3.X UR5, URZ, UR5, URZ, UP0, !UPT ;  /* 0x000000053f057290 */ /* 0x000fe200087fe43f */
[----:B-----5:R-:W-:-:S04]  /*4dd0*/  IMAD R11, R11, R2, RZ ;  /* 0x000000020b0b7224 */ /* 0x020fc800078e02ff */
[C---:B------:R-:W-:Y:S02]  /*4de0*/  IMAD R11, R10.reuse, R3, R11 ;  /* 0x000000030a0b7224 */ /* 0x040fe400078e020b */
[----:B------:R-:W-:-:S04]  /*4df0*/  IMAD.WIDE.U32 R2, R10, R2, R16 ;  /* 0x000000020a027225 */ /* 0x000fc800078e0010 */
[----:B------:R-:W-:Y:S02]  /*4e00*/  IMAD.IADD R3, R3, 0x1, R11 ;  /* 0x0000000103037824 */ /* 0x000fe400078e020b */
[----:B----4-:R-:W-:-:S04]  /*4e10*/  IMAD R11, R19, R22, RZ ;  /* 0x00000016130b7224 */ /* 0x010fc800078e02ff */
[C---:B------:R-:W-:Y:S02]  /*4e20*/  IMAD R11, R18.reuse, R23, R11 ;  /* 0x00000017120b7224 */ /* 0x040fe400078e020b */
[----:B------:R-:W-:-:S04]  /*4e30*/  IMAD.WIDE.U32 R18, R18, R22, R2 ;  /* 0x0000001612127225 */ /* 0x000fc800078e0002 */
[----:B--2---:R-:W-:Y:S01]  /*4e40*/  IMAD R3, R13, R14, RZ ;  /* 0x0000000e0d037224 */ /* 0x004fe200078e02ff */
[----:B------:R-:W-:-:S03]  /*4e50*/  IADD3 R19, R19, R11, RZ ;  /* 0x0000000b13137210 */ /* 0x000fc60007ffe0ff */
[C---:B------:R-:W-:Y:S02]  /*4e60*/  IMAD R11, R12.reuse, R15, R3 ;  /* 0x0000000f0c0b7224 */ /* 0x040fe400078e0203 */
[----:B------:R-:W-:-:S04]  /*4e70*/  IMAD.WIDE.U32 R2, R12, R14, R18 ;  /* 0x0000000e0c027225 */ /* 0x000fc800078e0012 */
[----:B------:R-:W-:-:S07]  /*4e80*/  IMAD.IADD R3, R3, 0x1, R11 ;  /* 0x0000000103037824 */ /* 0x000fce00078e020b */
.L_x_7406:
[----:B------:R-:W-:-:S04]  /*4e90*/  ISETP.NE.U32.AND P1, PT, RZ, UR7, PT ;  /* 0x00000007ff007c0c */ /* 0x000fc8000bf25070 */
[----:B------:R-:W-:-:S13]  /*4ea0*/  ISETP.NE.OR.EX P0, PT, RZ, UR8, P0, P1 ;  /* 0x00000008ff007c0c */ /* 0x000fda0008705710 */
[----:B------:R-:W-:Y:S05]  /*4eb0*/  @!P0 BRA `(.L_x_7402) ;  /* 0x0000000000a48947 */ /* 0x000fea0003800000 */
.L_x_7403:
        /* <DEDUP_REMOVED lines=8> */
[----:B------:R0:W3:Y:S02]  /*4f40*/  LD.E.64 R22, desc[UR10][R26.64] ;  /* 0x0000000a1a167980 */ /* 0x0000e4000c101b00 */
[----:B0-----:R-:W-:-:S04]  /*4f50*/  IADD3 R26, P0, R26, UR18, RZ ;  /* 0x000000121a1a7c10 */ /* 0x001fc8000ff1e0ff */
[----:B------:R-:W-:Y:S02]  /*4f60*/  IADD3.X R27, R27, UR9, RZ, P0, !PT ;  /* 0x000000091b1b7c10 */ /* 0x000fe400087fe4ff */
[----:B------:R-:W-:-:S03]  /*4f70*/  IADD3 R4, P0, R26, UR18, RZ ;  /* 0x000000121a047c10 */ /* 0x000fc6000ff1e0ff */
[----:B------:R-:W4:Y:S01]  /*4f80*/  LD.E.64 R16, desc[UR10][R26.64] ;  /* 0x0000000a1a107980 */ /* 0x000f22000c101b00 */
[----:B------:R-:W-:Y:S01]  /*4f90*/  IADD3.X R5, R27, UR9, RZ, P0, !PT ;  /* 0x000000091b057c10 */ /* 0x000fe200087fe4ff */
[-C--:B--2---:R-:W-:Y:S02]  /*4fa0*/  IMAD R11, R11, R12.reuse, RZ ;  /* 0x0000000c0b0b7224 */ /* 0x084fe400078e02ff */
[----:B------:R-:W-:-:S04]  /*4fb0*/  IMAD.WIDE.U32 R2, R10, R12, R2 ;  /* 0x0000000c0a027225 */ /* 0x000fc800078e0002 */
[----:B------:R-:W-:Y:S02]  /*4fc0*/  IMAD R21, R10, R13, R11 ;  /* 0x0000000d0a157224 */ /* 0x000fe400078e020b */
[----:B------:R0:W2:Y:S04]  /*4fd0*/  LD.E.64 R10, desc[UR10][R4.64] ;  /* 0x0000000a040a7980 */ /* 0x0000a8000c101b00 */
[----:B------:R-:W2:Y:S01]  /*4fe0*/  LDL.64 R12, [UR13+0x38] ;  /* 0x0000380dff0c7983 */ /* 0x000ea20008100a00 */
[----:B------:R-:W-:Y:S01]  /*4ff0*/  IMAD.IADD R3, R3, 0x1, R21 ;  /* 0x0000000103037824 */ /* 0x000fe200078e0215 */
[----:B------:R-:W-:Y:S01]  /*5000*/  UIADD3 UR7, UP0, UR7, -0x4, URZ ;  /* 0xfffffffc07077890 */ /* 0x000fe2000ff1e03f */
[-C--:B---3--:R-:W-:Y:S02]  /*5010*/  IMAD R21, R23, R14.reuse, RZ ;  /* 0x0000000e17157224 */ /* 0x088fe400078e02ff */
[----:B------:R-:W-:Y:S01]  /*5020*/  IMAD.WIDE.U32 R2, R22, R14, R2 ;  /* 0x0000000e16027225 */ /* 0x000fe200078e0002 */
[----:B------:R-:W-:-:S03]  /*5030*/  UIADD3.X UR8, UR8, -0x1, URZ, UP0, !UPT ;  /* 0xffffffff08087890 */ /* 0x000fc600087fe43f */
[----:B------:R-:W-:Y:S01]  /*5040*/  IMAD R21, R22, R15, R21 ;  /* 0x0000000f16157224 */ /* 0x000fe200078e0215 */
[----:B------:R-:W-:-:S04]  /*5050*/  ISETP.NE.U32.AND P0, PT, RZ, UR7, PT ;  /* 0x00000007ff007c0c */ /* 0x000fc8000bf05070 */
[----:B------:R-:W-:Y:S02]  /*5060*/  IADD3 R3, R3, R21, RZ ;  /* 0x0000001503037210 */ /* 0x000fe40007ffe0ff */
[----:B------:R-:W-:Y:S01]  /*5070*/  ISETP.NE.AND.EX P0, PT, RZ, UR8, PT, P0 ;  /* 0x00000008ff007c0c */ /* 0x000fe2000bf05300 */
[----:B----4-:R-:W-:-:S04]  /*5080*/  IMAD R15, R17, R18, RZ ;  /* 0x00000012110f7224 */ /* 0x010fc800078e02ff */
[C---:B------:R-:W-:Y:S02]  /*5090*/  IMAD R15, R16.reuse, R19, R15 ;  /* 0x00000013100f7224 */ /* 0x040fe400078e020f */
[----:B------:R-:W-:Y:S01]  /*50a0*/  IMAD.WIDE.U32 R16, R16, R18, R2 ;  /* 0x0000001210107225 */ /* 0x000fe200078e0002 */
[----:B------:R-:W-:Y:S01]  /*50b0*/  UIADD3 UR4, UP0, UR4, 0x4, URZ ;  /* 0x0000000404047890 */ /* 0x000fe2000ff1e03f */
[----:B------:R-:W-:Y:S02]  /*50c0*/  IADD3 R0, P1, R4, UR18, RZ ;  /* 0x0000001204007c10 */ /* 0x000fe4000ff3e0ff */
[----:B------:R-:W-:Y:S01]  /*50d0*/  IMAD.IADD R17, R17, 0x1, R15 ;  /* 0x0000000111117824 */ /* 0x000fe200078e020f */
[----:B------:R-:W-:Y:S01]  /*50e0*/  UIADD3.X UR5, URZ, UR5, URZ, UP0, !UPT ;  /* 0x000000053f057290 */ /* 0x000fe200087fe43f */
[----:B0-----:R-:W-:Y:S01]  /*50f0*/  IADD3.X R5, R5, UR9, RZ, P1, !PT ;  /* 0x0000000905057c10 */ /* 0x001fe20008ffe4ff */
[----:B--2---:R-:W-:-:S04]  /*5100*/  IMAD R3, R11, R12, RZ ;  /* 0x0000000c0b037224 */ /* 0x004fc800078e02ff */
[C---:B------:R-:W-:Y:S02]  /*5110*/  IMAD R11, R10.reuse, R13, R3 ;  /* 0x0000000d0a0b7224 */ /* 0x040fe400078e0203 */
[----:B------:R-:W-:-:S04]  /*5120*/  IMAD.WIDE.U32 R2, R10, R12, R16 ;  /* 0x0000000c0a027225 */ /* 0x000fc800078e0010 */
[----:B------:R-:W-:Y:S01]  /*5130*/  IMAD.IADD R3, R3, 0x1, R11 ;  /* 0x0000000103037824 */ /* 0x000fe200078e020b */
[----:B------:R-:W-:Y:S06]  /*5140*/  @P0 BRA `(.L_x_7403) ;  /* 0xfffffffc005c0947 */ /* 0x000fec000383ffff */
.L_x_7402:
        /* <DEDUP_REMOVED lines=9> */
[----:B------:R-:W-:-:S03]  /*51e0*/  ULEA UR13, UR4, UR12, 0x3 ;  /* 0x0000000c040d7291 */ /* 0x000fc6000f8e183f */
[----:B------:R-:W-:Y:S01]  /*51f0*/  VIADD R5, R5, UR7 ;  /* 0x0000000705057c36 */ /* 0x000fe20008000000 */
[----:B------:R-:W-:-:S04]  /*5200*/  LEA R12, P0, R4, UR18, 0x3 ;  /* 0x00000012040c7c11 */ /* 0x000fc8000f8018ff */
[----:B------:R-:W-:Y:S01]  /*5210*/  LEA.HI.X R13, R4, UR19, R5, 0x3, P0 ;  /* 0x00000013040d7c11 */ /* 0x000fe200080f1c05 */
[----:B------:R-:W2:Y:S04]  /*5220*/  LDL.64 R10, [UR13+0x20] ;  /* 0x0000200dff0a7983 */ /* 0x000ea80008100a00 */
        /* <DEDUP_REMOVED lines=9> */
[----:B------:R-:W-:Y:S02]  /*52c0*/  ULDC.64 UR8, c[0x0][0x278] ;  /* 0x00009e0000087ab9 */ /* 0x000fe40000000a00 */
[----:B------:R-:W-:-:S06]  /*52d0*/  UIMAD.WIDE.U32 UR4, UR4, UR16, UR8 ;  /* 0x00000010040472a5 */ /* 0x000fcc000f8e0008 */
[----:B------:R-:W-:Y:S01]  /*52e0*/  IADD3 R6, P0, R6, UR4, RZ ;  /* 0x0000000406067c10 */ /* 0x000fe2000ff1e0ff */
[----:B------:R-:W-:Y:S01]  /*52f0*/  IMAD.U32 R4, RZ, RZ, UR4 ;  /* 0x00000004ff047e24 */ /* 0x000fe2000f8e00ff */
[----:B------:R-:W-:-:S04]  /*5300*/  MOV R5, UR5 ;  /* 0x0000000500057c02 */ /* 0x000fc80008000f00 */
[----:B------:R-:W-:Y:S02]  /*5310*/  IADD3.X R5, R9, UR7, R5, P0, !PT ;  /* 0x0000000709057c10 */ /* 0x000fe400087fe405 */
[C---:B------:R-:W-:Y:S01]  /*5320*/  LEA R4, P0, R6.reuse, UR18, 0x3 ;  /* 0x0000001206047c11 */ /* 0x040fe2000f8018ff */
[----:B------:R-:W2:Y:S03]  /*5330*/  LDL.64 R8, [UR13+0x28] ;  /* 0x0000280dff087983 */ /* 0x000ea60008100a00 */
        /* <DEDUP_REMOVED lines=10> */
[----:B------:R-:W-:Y:S01]  /*53e0*/  IMAD.U32 R7, RZ, RZ, UR16 ;  /* 0x00000010ff077e24 */ /* 0x000fe2000f8e00ff */
[----:B------:R-:W-:Y:S01]  /*53f0*/  MOV R0, UR17 ;  /* 0x0000001100007c02 */ /* 0x000fe20008000f00 */
[----:B------:R-:W-:-:S03]  /*5400*/  IMAD.U32 R9, RZ, RZ, UR16 ;  /* 0x00000010ff097e24 */ /* 0x000fc6000f8e00ff */
[----:B------:R-:W-:Y:S02]  /*5410*/  LEA R4, P0, R7, R4, 0x3 ;  /* 0x0000000407047211 */ /* 0x000fe400078018ff */
[----:B------:R-:W2:Y:S02]  /*5420*/  LDL.64 R6, [UR13+0x30] ;  /* 0x0000300dff067983 */ /* 0x000ea40008100a00 */
[----:B------:R-:W-:-:S06]  /*5430*/  LEA.HI.X R5, R9, R5, R0, 0x3, P0 ;  /* 0x0000000509057211 */ /* 0x000fcc00000f1c00 */
[----:B------:R-:W2:Y:S02]  /*5440*/  LD.E.64 R4, desc[UR10][R4.64] ;  /* 0x0000000a04047980 */ /* 0x000ea4000c101b00 */
[-C--:B--2---:R-:W-:Y:S02]  /*5450*/  IMAD R9, R5, R6.reuse, RZ ;  /* 0x0000000605097224 */ /* 0x084fe400078e02ff */
[----:B------:R-:W-:-:S04]  /*5460*/  IMAD.WIDE.U32 R2, R4, R6, R2 ;  /* 0x0000000604027225 */ /* 0x000fc800078e0002 */
[----:B------:R-:W-:-:S04]  /*5470*/  IMAD R9, R4, R7, R9 ;  /* 0x0000000704097224 */ /* 0x000fc800078e0209 */
[----:B------:R-:W-:Y:S01]  /*5480*/  IMAD.IADD R3, R3, 0x1, R9 ;  /* 0x0000000103037824 */ /* 0x000fe200078e0209 */
[----:B------:R-:W-:Y:S06]  /*5490*/  BRA `(.L_x_7401) ;  /* 0x00000000000c7947 */ /* 0x000fec0003800000 */
.L_x_7400:
[----:B01---5:R-:W-:-:S04]  /*54a0*/  LEA R2, P0, R24, UR4, 0x3 ;  /* 0x0000000418027c11 */ /* 0x023fc8000f8018ff */
[----:B------:R-:W-:-:S06]  /*54b0*/  LEA.HI.X R3, R24, UR5, R25, 0x3, P0 ;  /* 0x0000000518037c11 */ /* 0x000fcc00080f1c19 */
[----:B------:R-:W5:Y:S03]  /*54c0*/  LD.E.64 R2, desc[UR10][R2.64] ;  /* 0x0000000a02027980 */ /* 0x000f66000c101b00 */
.L_x_7401:
[----:B------:R-:W0:Y:S01]  /*54d0*/  LDC.64 R4, c[0x0][0x288] ;  /* 0x0000a200ff047b82 */ /* 0x000e220000000a00 */
[----:B------:R-:W-:Y:S02]  /*54e0*/  ULDC.64 UR4, c[0x0][0x280] ;  /* 0x0000a00000047ab9 */ /* 0x000fe40000000a00 */
[----:B------:R-:W-:Y:S01]  /*54f0*/  IMAD.U32 R6, RZ, RZ, UR4 ;  /* 0x00000004ff067e24 */ /* 0x000fe2000f8e00ff */
[----:B------:R-:W-:Y:S01]  /*5500*/  MOV R0, UR5 ;  /* 0x0000000500007c02 */ /* 0x000fe20008000f00 */
        /* <DEDUP_REMOVED lines=9> */
[----:B------:R-:W-:Y:S01]  /*55a0*/  MOV R15, R7 ;  /* 0x00000007000f7202 */ /* 0x000fe20000000f00 */
[----:B------:R-:W-:Y:S02]  /*55b0*/  IMAD.U32 R0, RZ, RZ, UR5 ;  /* 0x00000005ff007e24 */ /* 0x000fe4000f8e00ff */
[----:B------:R-:W-:-:S07]  /*55c0*/  IMAD.MOV.U32 R14, RZ, RZ, R8 ;  /* 0x000000ffff0e7224 */ /* 0x000fce00078e0008 */
.L_x_7408:
        /* <DEDUP_REMOVED lines=15> */
[----:B------:R-:W-:Y:S02]  /*56c0*/  ISETP.GT.AND.EX P2, PT, R12, RZ, PT, P2 ;  /* 0x000000ff0c00720c */ /* 0x000fe40003f44320 */
[----:B------:R-:W-:-:S11]  /*56d0*/  MOV R15, R12 ;  /* 0x0000000c000f7202 */ /* 0x000fd60000000f00 */
[----:B------:R-:W-:Y:S05]  /*56e0*/  @P2 BRA `(.L_x_7408) ;  /* 0xfffffffc00b82947 */ /* 0x000fea000383ffff */
[----:B------:R-:W-:Y:S05]  /*56f0*/  BSYNC B1 ;  /* 0x0000000000017941 */ /* 0x000fea0003800000 */
.L_x_7407:
[----:B------:R-:W-:Y:S02]  /*5700*/  ULDC.64 UR4, c[0x0][0x280] ;  /* 0x0000a00000047ab9 */ /* 0x000fe40000000a00 */
[----:B------:R-:W-:Y:S02]  /*5710*/  IMAD.U32 R15, RZ, RZ, UR4 ;  /* 0x00000004ff0f7e24 */ /* 0x000fe4000f8e00ff */
[----:B------:R-:W-:Y:S01]  /*5720*/  IMAD.U32 R17, RZ, RZ, UR5 ;  /* 0x00000005ff117e24 */ /* 0x000fe2000f8e00ff */
[----:B------:R-:W-:Y:S06]  /*5730*/  @!P0 BRA `(.L_x_7409) ;  /* 0x0000000000588947 */ /* 0x000fec0003800000 */
[----:B------:R-:W-:Y:S01]  /*5740*/  BSSY B1, `(.L_x_7409) ;  /* 0x0000015000017945 */ /* 0x000fe20003800000 */
[----:B------:R-:W-:Y:S01]  /*5750*/  IMAD.U32 R15, RZ, RZ, UR4 ;  /* 0x00000004ff0f7e24 */ /* 0x000fe2000f8e00ff */
[----:B------:R-:W-:-:S07]  /*5760*/  MOV R17, UR5 ;  /* 0x0000000500117c02 */ /* 0x000fce0008000f00 */
.L_x_7410:
        /* <DEDUP_REMOVED lines=15> */
[----:B------:R-:W-:Y:S02]  /*5860*/  ISETP.GT.AND.EX P1, PT, R13, RZ, PT, P1 ;  /* 0x000000ff0d00720c */ /* 0x000fe40003f24310 */
[----:B------:R-:W-:-:S11]  /*5870*/  MOV R7, R13 ;  /* 0x0000000d00077202 */ /* 0x000fd60000000f00 */
[----:B------:R-:W-:Y:S05]  /*5880*/  @P1 BRA `(.L_x_7410) ;  /* 0xfffffffc00b81947 */ /* 0x000fea000383ffff */
[----:B------:R-:W-:Y:S05]  /*5890*/  BSYNC B1 ;  /* 0x0000000000017941 */ /* 0x000fea0003800000 */
.L_x_7409:
[----:B------:R-:W-:Y:S01]  /*58a0*/  ULDC.64 UR4, c[0x0][0x280] ;  /* 0x0000a00000047ab9 */ /* 0x000fe20000000a00 */
[----:B-----5:R-:W-:Y:S01]  /*58b0*/  IADD3 R2, P0, -R6, R15, RZ ;  /* 0x0000000f06027210 */ /* 0x020fe20007f1e1ff */
[----:B------:R-:W-:Y:S01]  /*58c0*/  IMAD.SHL.U32 R8, R24, 0x8, RZ ;  /* 0x0000000818087824 */ /* 0x000fe200078e00ff */
        /* <DEDUP_REMOVED lines=16> */
.L_x_7399:
[----:B------:R-:W-:Y:S05]  /*59d0*/  BSYNC B0 ;  /* 0x0000000000007941 */ /* 0x000fea0003800000 */
.L_x_7398:
        /* <DEDUP_REMOVED lines=8> */
[----:B------:R-:W-:Y:S01]  /*5a60*/  ULDC.64 UR6, c[0x0][0x220] ;  /* 0x0000880000067ab9 */ /* 0x000fe20000000a00 */
[----:B012---:R-:W-:Y:S02]  /*5a70*/  CS2R R6, SRZ ;  /* 0x0000000000067805 */ /* 0x007fe4000001ff00 */
        /* <DEDUP_REMOVED lines=31> */
[----:B------:R-:W-:-:S04]  /*5c70*/  UMOV UR5, URZ ;  /* 0x0000003f00057c82 */ /* 0x000fc80008000000 */
[----:B------:R-:W-:Y:S02]  /*5c80*/  ISETP.GT.AND.EX P0, PT, R0, RZ, PT, P0 ;  /* 0x000000ff0000720c */ /* 0x000fe40003f04300 */
[----:B------:R-:W-:Y:S01]  /*5c90*/  LEA R0, P1, R2, UR8, 0x3 ;  /* 0x0000000802007c11 */ /* 0x000fe2000f8218ff */
[----:B------:R-:W-:-:S03]  /*5ca0*/  UIADD3 UR8, UR17, UR4, URZ ;  /* 0x0000000411087290 */ /* 0x000fc6000fffe03f */
[----:B------:R-:W-:Y:S01]  /*5cb0*/  LEA.HI.X R15, R2, UR9, R15, 0x3, P1 ;  /* 0x00000009020f7c11 */ /* 0x000fe200088f1c0f */
[----:B------:R-:W-:-:S06]  /*5cc0*/  UMOV UR4, URZ ;  /* 0x0000003f00047c82 */ /* 0x000fcc0008000000 */
[----:B------:R-:W-:Y:S05]  /*5cd0*/  @!P0 BRA `(.L_x_7416) ;  /* 0x0000000c00ac8947 */ /* 0x000fea0003800000 */
[----:B------:R-:W-:Y:S01]  /*5ce0*/  UISETP.GT.U32.AND UP0, UPT, UR6, 0xc, UPT ;  /* 0x0000000c0600788c */ /* 0x000fe2000bf04070 */
[----:B------:R-:W-:-:S03]  /*5cf0*/  PLOP3.LUT P0, PT, PT, PT, PT, 0x80, 0x0 ;  /* 0x000000000000781c */ /* 0x000fc60003f0f070 */
[----:B------:R-:W-:-:S06]  /*5d00*/  UISETP.GT.AND.EX UP0, UPT, UR7, URZ, UPT, UP0 ;  /* 0x0000003f0700728c */ /* 0x000fcc000bf04300 */
[----:B------:R-:W-:-:S13]  /*5d10*/  PLOP3.LUT P1, PT, PT, PT, UP0, 0x80, 0x0 ;  /* 0x000000000000781c */ /* 0x000fda0003f2f008 */
[----:B------:R-:W-:Y:S05]  /*5d20*/  @!P1 BRA `(.L_x_7417) ;  /* 0x00000008005c9947 */ /* 0x000fea0003800000 */
[----:B------:R-:W-:-:S13]  /*5d30*/  PLOP3.LUT P0, PT, PT, PT, PT, 0x8, 0x0 ;  /* 0x000000000000781c */ /* 0x000fda0003f0e170 */
.L_x_7418:
[----:B------:R-:W-:Y:S01]  /*5d40*/  ULEA UR9, UR4, UR12, 0x3 ;  /* 0x0000000c04097291 */ /* 0x000fe2000f8e183f */
[----:B------:R-:W-:Y:S01]  /*5d50*/  IMAD.MOV.U32 R8, RZ, RZ, R0 ;  /* 0x000000ffff087224 */ /* 0x000fe200078e0000 */
[----:B------:R-:W-:-:S06]  /*5d60*/  MOV R9, R15 ;  /* 0x0000000f00097202 */ /* 0x000fcc0000000f00 */
[----:B------:R-:W2:Y:S04]  /*5d70*/  LD.E.64 R8, desc[UR10][R8.64] ;  /* 0x0000000a08087980 */ /* 0x000ea8000c101b00 */
[----:B------:R-:W2:Y:S01]  /*5d80*/  LDL.64 R24, [UR9+0x20] ;  /* 0x00002009ff187983 */ /* 0x000ea20008100a00 */
[----:B------:R-:W-:-:S03]  /*5d90*/  IADD3 R26, P1, R0, UR16, RZ ;  /* 0x00000010001a7c10 */ /* 0x000fc6000ff3e0ff */
[----:B------:R-:W3:Y:S01]  /*5da0*/  LDL.64 R12, [UR9+0x30] ;  /* 0x00003009ff0c7983 */ /* 0x000ee20008100a00 */
[----:B------:R-:W-:Y:S02]  /*5db0*/  IADD3.X R27, R15, UR8, RZ, P1, !PT ;  /* 0x000000080f1b7c10 */ /* 0x000fe40008ffe4ff */
[----:B------:R-:W-:Y:S01]  /*5dc0*/  IADD3 R18, P1, R26, UR16, RZ ;  /* 0x000000101a127c10 */ /* 0x000fe2000ff3e0ff */
[----:B------:R-:W4:Y:S04]  /*5dd0*/  LDL.64 R14, [UR9+0x28] ;  /* 0x00002809ff0e7983 */ /* 0x000f280008100a00 */
[----:B------:R-:W4:Y:S01]  /*5de0*/  LD.E.64 R16, desc[UR10][R26.64] ;  /* 0x0000000a1a107980 */ /* 0x000f22000c101b00 */
[----:B------:R-:W-:-:S05]  /*5df0*/  IADD3.X R19, R27, UR8, RZ, P1, !PT ;  /* 0x000000081b137c10 */ /* 0x000fca0008ffe4ff */
[----:B------:R0:W3:Y:S02]  /*5e00*/  LD.E.64 R10, desc[UR10][R18.64] ;  /* 0x0000000a120a7980 */ /* 0x0000e4000c101b00 */
[----:B0-----:R-:W-:-:S04]  /*5e10*/  IADD3 R18, P1, R18, UR16, RZ ;  /* 0x0000001012127c10 */ /* 0x001fc8000ff3e0ff */
[----:B------:R-:W-:Y:S01]  /*5e20*/  IADD3.X R19, R19, UR8, RZ, P1, !PT ;  /* 0x0000000813137c10 */ /* 0x000fe20008ffe4ff */
[-C--:B--2---:R-:W-:Y:S02]  /*5e30*/  IMAD R9, R9, R24.reuse, RZ ;  /* 0x0000001809097224 */ /* 0x084fe400078e02ff */
[C---:B------:R-:W-:Y:S02]  /*5e40*/  IMAD.WIDE.U32 R22, R8.reuse, R24, R6 ;  /* 0x0000001808167225 */ /* 0x040fe400078e0006 */
[----:B------:R-:W2:Y:S02]  /*5e50*/  LDL.64 R6, [UR9+0x38] ;  /* 0x00003809ff067983 */ /* 0x000ea40008100a00 */
[----:B------:R-:W-:Y:S02]  /*5e60*/  IMAD R25, R8, R25, R9 ;  /* 0x0000001908197224 */ /* 0x000fe400078e0209 */
[----:B------:R0:W2:Y:S01]  /*5e70*/  LD.E.64 R8, desc[UR10][R18.64] ;  /* 0x0000000a12087980 */ /* 0x0000a2000c101b00 */
[----:B------:R-:W-:Y:S01]  /*5e80*/  IADD3 R24, P1, R18, UR16, RZ ;  /* 0x0000001012187c10 */ /* 0x000fe2000ff3e0ff */
[----:B------:R-:W-:-:S02]  /*5e90*/  IMAD.IADD R23, R23, 0x1, R25 ;  /* 0x0000000117177824 */ /* 0x000fc400078e0219 */
[-C--:B----4-:R-:W-:Y:S01]  /*5ea0*/  IMAD R17, R17, R14.reuse, RZ ;  /* 0x0000000e11117224 */ /* 0x090fe200078e02ff */
[----:B------:R-:W-:Y:S01]  /*5eb0*/  IADD3.X R25, R19, UR8, RZ, P1, !PT ;  /* 0x0000000813197c10 */ /* 0x000fe20008ffe4ff */
[----:B------:R-:W-:Y:S01]  /*5ec0*/  IMAD.WIDE.U32 R26, R16, R14, R22 ;  /* 0x0000000e101a7225 */ /* 0x000fe200078e0016 */
[----:B------:R-:W-:-:S03]  /*5ed0*/  IADD3 R22, P1, R24, UR16, RZ ;  /* 0x0000001018167c10 */ /* 0x000fc6000ff3e0ff */
[----:B------:R-:W-:Y:S02]  /*5ee0*/  IMAD R0, R16, R15, R17 ;  /* 0x0000000f10007224 */ /* 0x000fe400078e0211 */
[----:B------:R-:W4:Y:S01]  /*5ef0*/  LDL.64 R14, [UR9+0x40] ;  /* 0x00004009ff0e7983 */ /* 0x000f220008100a00 */
[----:B---3--:R-:W-:-:S03]  /*5f00*/  IMAD R11, R11, R12, RZ ;  /* 0x0000000c0b0b7224 */ /* 0x008fc600078e02ff */
[----:B------:R1:W4:Y:S01]  /*5f10*/  LD.E.64 R16, desc[UR10][R24.64] ;  /* 0x0000000a18107980 */ /* 0x000322000c101b00 */
[----:B0-----:R-:W-:Y:S01]  /*5f20*/  IMAD.IADD R19, R27, 0x1, R0 ;  /* 0x000000011b137824 */ /* 0x001fe200078e0200 */
[----:B------:R-:W-:Y:S01]  /*5f30*/  IADD3.X R23, R25, UR8, RZ, P1, !PT ;  /* 0x0000000819177c10 */ /* 0x000fe20008ffe4ff */
[----:B------:R-:W-:Y:S02]  /*5f40*/  IMAD.MOV.U32 R18, RZ, RZ, R26 ;  /* 0x000000ffff127224 */ /* 0x000fe400078e001a */
[C---:B------:R-:W-:Y:S02]  /*5f50*/  IMAD R0, R10.reuse, R13, R11 ;  /* 0x0000000d0a007224 */ /* 0x040fe400078e020b */
[----:B------:R-:W-:Y:S01]  /*5f60*/  IMAD.WIDE.U32 R26, R10, R12, R18 ;  /* 0x0000000c0a1a7225 */ /* 0x000fe200078e0012 */
[----:B------:R-:W-:Y:S01]  /*5f70*/  IADD3 R18, P1, R22, UR16, RZ ;  /* 0x0000001016127c10 */ /* 0x000fe2000ff3e0ff */
[----:B------:R-:W3:Y:S04]  /*5f80*/  LDL.64 R10, [UR9+0x48] ;  /* 0x00004809ff0a7983 */ /* 0x000ee80008100a00 */
[----:B------:R0:W3:Y:S01]  /*5f90*/  LD.E.64 R12, desc[UR10][R22.64] ;  /* 0x0000000a160c7980 */ /* 0x0000e2000c101b00 */
[----:B-1----:R-:W-:Y:S01]  /*5fa0*/  IADD3 R25, R27, R0, RZ ;  /* 0x000000001b197210 */ /* 0x002fe20007ffe0ff */
[----:B------:R-:W-:Y:S01]  /*5fb0*/  IMAD.MOV.U32 R24, RZ, RZ, R26 ;  /* 0x000000ffff187224 */ /* 0x000fe200078e001a */
[----:B------:R-:W-:Y:S01]  /*5fc0*/  IADD3.X R19, R23, UR8, RZ, P1, !PT ;  /* 0x0000000817137c10 */ /* 0x000fe20008ffe4ff */
[----:B--2---:R-:W-:-:S02]  /*5fd0*/  IMAD R9, R9, R6, RZ ;  /* 0x0000000609097224 */ /* 0x004fc400078e02ff */
[----:B------:R-:W-:-:S04]  /*5fe0*/  IMAD.WIDE.U32 R26, R8, R6, R24 ;  /* 0x00000006081a7225 */ /* 0x000fc800078e0018 */
[----:B------:R-:W-:Y:S02]  /*5ff0*/  IMAD R0, R8, R7, R9 ;  /* 0x0000000708007224 */ /* 0x000fe400078e0209 */
[----:B------:R-:W2:Y:S04]  /*6000*/  LDL.64 R6, [UR9+0x50] ;  /* 0x00005009ff067983 */ /* 0x000ea80008100a00 */
[----:B------:R1:W2:Y:S01]  /*6010*/  LD.E.64 R8, desc[UR10][R18.64] ;  /* 0x0000000a12087980 */ /* 0x0002a2000c101b00 */
[----:B------:R-:W-:Y:S01]  /*6020*/  IADD3 R24, P1, R18, UR16, RZ ;  /* 0x0000001012187c10 */ /* 0x000fe2000ff3e0ff */
[----:B0-----:R-:W-:Y:S02]  /*6030*/  IMAD.IADD R23, R27, 0x1, R0 ;  /* 0x000000011b177824 */ /* 0x001fe400078e0200 */
[----:B----4-:R-:W-:Y:S01]  /*6040*/  IMAD R17, R17, R14, RZ ;  /* 0x0000000e11117224 */ /* 0x010fe200078e02ff */
[----:B------:R-:W-:Y:S01]  /*6050*/  IADD3.X R25, R19, UR8, RZ, P1, !PT ;  /* 0x0000000813197c10 */ /* 0x000fe20008ffe4ff */
[----:B------:R-:W-:-:S02]  /*6060*/  IMAD.MOV.U32 R22, RZ, RZ, R26 ;  /* 0x000000ffff167224 */ /* 0x000fc400078e001a */
[C---:B------:R-:W-:Y:S02]  /*6070*/  IMAD R0, R16.reuse, R15, R17 ;  /* 0x0000000f10007224 */ /* 0x040fe400078e0211 */
[----:B------:R-:W-:Y:S01]  /*6080*/  IMAD.WIDE.U32 R26, R16, R14, R22 ;  /* 0x0000000e101a7225 */ /* 0x000fe200078e0016 */
[----:B------:R-:W-:Y:S01]  /*6090*/  IADD3 R22, P1, R24, UR16, RZ ;  /* 0x0000001018167c10 */ /* 0x000fe2000ff3e0ff */
[----:B------:R-:W4:Y:S04]  /*60a0*/  LDL.64 R14, [UR9+0x58] ;  /* 0x00005809ff0e7983 */ /* 0x000f280008100a00 */
[----:B------:R0:W4:Y:S01]  /*60b0*/  LD.E.64 R16, desc[UR10][R24.64] ;  /* 0x0000000a18107980 */ /* 0x000122000c101b00 */
[----:B-1----:R-:W-:Y:S01]  /*60c0*/  IADD3 R19, R27, R0, RZ ;  /* 0x000000001b137210 */ /* 0x002fe20007ffe0ff */
[----:B---3--:R-:W-:Y:S01]  /*60d0*/  IMAD R13, R13, R10, RZ ;  /* 0x0000000a0d0d7224 */ /* 0x008fe200078e02ff */
[----:B------:R-:W-:Y:S01]  /*60e0*/  IADD3.X R23, R25, UR8, RZ, P1, !PT ;  /* 0x0000000819177c10 */ /* 0x000fe20008ffe4ff */
[----:B------:R-:W-:-:S02]  /*60f0*/  IMAD.MOV.U32 R18, RZ, RZ, R26 ;  /* 0x000000ffff127224 */ /* 0x000fc400078e001a */
[C---:B------:R-:W-:Y:S02]  /*6100*/  IMAD R0, R12.reuse, R11, R13 ;  /* 0x0000000b0c007224 */ /* 0x040fe400078e020d */
[----:B------:R-:W-:Y:S01]  /*6110*/  IMAD.WIDE.U32 R26, R12, R10, R18 ;  /* 0x0000000a0c1a7225 */ /* 0x000fe200078e0012 */
[----:B------:R-:W-:Y:S01]  /*6120*/  IADD3 R18, P1, R22, UR16, RZ ;  /* 0x0000001016127c10 */ /* 0x000fe2000ff3e0ff */
[----:B------:R-:W3:Y:S04]  /*6130*/  LDL.64 R10, [UR9+0x60] ;  /* 0x00006009ff0a7983 */ /* 0x000ee80008100a00 */
[----:B------:R1:W3:Y:S01]  /*6140*/  LD.E.64 R12, desc[UR10][R22.64] ;  /* 0x0000000a160c7980 */ /* 0x0002e2000c101b00 */
[----:B0-----:R-:W-:Y:S01]  /*6150*/  IMAD.IADD R25, R27, 0x1, R0 ;  /* 0x000000011b197824 */ /* 0x001fe200078e0200 */
[----:B------:R-:W-:Y:S01]  /*6160*/  IADD3.X R19, R23, UR8, RZ, P1, !PT ;  /* 0x0000000817137c10 */ /* 0x000fe20008ffe4ff */
[----:B------:R-:W-:-:S02]  /*6170*/  IMAD.MOV.U32 R24, RZ, RZ, R26 ;  /* 0x000000ffff187224 */ /* 0x000fc400078e001a */
[-C--:B--2---:R-:W-:Y:S02]  /*6180*/  IMAD R9, R9, R6.reuse, RZ ;  /* 0x0000000609097224 */ /* 0x084fe400078e02ff */
[----:B------:R-:W-:-:S04]  /*6190*/  IMAD.WIDE.U32 R26, R8, R6, R24 ;  /* 0x00000006081a7225 */ /* 0x000fc800078e0018 */
[----:B------:R-:W-:Y:S02]  /*61a0*/  IMAD R0, R8, R7, R9 ;  /* 0x0000000708007224 */ /* 0x000fe400078e0209 */
[----:B------:R-:W2:Y:S04]  /*61b0*/  LDL.64 R6, [UR9+0x68] ;  /* 0x00006809ff067983 */ /* 0x000ea80008100a00 */
[----:B------:R0:W2:Y:S01]  /*61c0*/  LD.E.64 R8, desc[UR10][R18.64] ;  /* 0x0000000a12087980 */ /* 0x0000a2000c101b00 */
[----:B------:R-:W-:Y:S01]  /*61d0*/  IADD3 R24, P1, R18, UR16, RZ ;  /* 0x0000001012187c10 */ /* 0x000fe2000ff3e0ff */
[----:B-1----:R-:W-:Y:S01]  /*61e0*/  IMAD.MOV.U32 R22, RZ, RZ, R26 ;  /* 0x000000ffff167224 */ /* 0x002fe200078e001a */
[----:B------:R-:W-:Y:S01]  /*61f0*/  IADD3 R23, R27, R0, RZ ;  /* 0x000000001b177210 */ /* 0x000fe20007ffe0ff */
[----:B----4-:R-:W-:Y:S01]  /*6200*/  IMAD R17, R17, R14, RZ ;  /* 0x0000000e11117224 */ /* 0x010fe200078e02ff */
[----:B------:R-:W-:-:S03]  /*6210*/  IADD3.X R25, R19, UR8, RZ, P1, !PT ;  /* 0x0000000813197c10 */ /* 0x000fc60008ffe4ff */
[C---:B------:R-:W-:Y:S02]  /*6220*/  IMAD R0, R16.reuse, R15, R17 ;  /* 0x0000000f10007224 */ /* 0x040fe400078e0211 */
[----:B------:R-:W-:Y:S01]  /*6230*/  IMAD.WIDE.U32 R26, R16, R14, R22 ;  /* 0x0000000e101a7225 */ /* 0x000fe200078e0016 */
[----:B------:R-:W-:Y:S01]  /*6240*/  IADD3 R22, P1, R24, UR16, RZ ;  /* 0x0000001018167c10 */ /* 0x000fe2000ff3e0ff */
[----:B------:R-:W4:Y:S04]  /*6250*/  LDL.64 R14, [UR9+0x70] ;  /* 0x00007009ff0e7983 */ /* 0x000f280008100a00 */
[----:B------:R1:W4:Y:S01]  /*6260*/  LD.E.64 R16, desc[UR10][R24.64] ;  /* 0x0000000a18107980 */ /* 0x000322000c101b00 */
[----:B0-----:R-:W-:Y:S02]  /*6270*/  IMAD.IADD R19, R27, 0x1, R0 ;  /* 0x000000011b137824 */ /* 0x001fe400078e0200 */
[----:B---3--:R-:W-:-:S02]  /*6280*/  IMAD R13, R13, R10, RZ ;  /* 0x0000000a0d0d7224 */ /* 0x008fc400078e02ff */
[----:B------:R-:W-:Y:S01]  /*6290*/  IMAD.MOV.U32 R18, RZ, RZ, R26 ;  /* 0x000000ffff127224 */ /* 0x000fe200078e001a */
[----:B------:R-:W-:Y:S01]  /*62a0*/  IADD3.X R23, R25, UR8, RZ, P1, !PT ;  /* 0x0000000819177c10 */ /* 0x000fe20008ffe4ff */
        /* <DEDUP_REMOVED lines=15> */
[----:B----4-:R-:W-:-:S02]  /*63a0*/  IMAD R17, R17, R14, RZ ;  /* 0x0000000e11117224 */ /* 0x010fc400078e02ff */
[----:B------:R-:W-:Y:S01]  /*63b0*/  IMAD.MOV.U32 R22, RZ, RZ, R26 ;  /* 0x000000ffff167224 */ /* 0x000fe200078e001a */
[----:B------:R-:W-:Y:S01]  /*63c0*/  IADD3.X R25, R19, UR8, RZ, P1, !PT ;  /* 0x0000000813197c10 */ /* 0x000fe20008ffe4ff */
[C---:B------:R-:W-:Y:S02]  /*63d0*/  IMAD R0, R16.reuse, R15, R17 ;  /* 0x0000000f10007224 */ /* 0x040fe400078e0211 */
[----:B------:R-:W-:Y:S01]  /*63e0*/  IMAD.WIDE.U32 R26, R16, R14, R22 ;  /* 0x0000000e101a7225 */ /* 0x000fe200078e0016 */
[----:B------:R-:W-:Y:S01]  /*63f0*/  IADD3 R22, P1, R24, UR16, RZ ;  /* 0x0000001018167c10 */ /* 0x000fe2000ff3e0ff */
[----:B------:R-:W4:Y:S02]  /*6400*/  LDL.64 R16, [UR9+0x88] ;  /* 0x00008809ff107983 */ /* 0x000f240008100a00 */
[----:B-1----:R-:W-:Y:S01]  /*6410*/  IMAD.MOV.U32 R18, RZ, RZ, R26 ;  /* 0x000000ffff127224 */ /* 0x002fe200078e001a */
[----:B------:R-:W-:Y:S01]  /*6420*/  IADD3 R19, R27, R0, RZ ;  /* 0x000000001b137210 */ /* 0x000fe20007ffe0ff */
[----:B------:R0:W4:Y:S01]  /*6430*/  LD.E.64 R14, desc[UR10][R24.64] ;  /* 0x0000000a180e7980 */ /* 0x000122000c101b00 */
[----:B------:R-:W-:Y:S01]  /*6440*/  IADD3.X R23, R25, UR8, RZ, P1, !PT ;  /* 0x0000000819177c10 */ /* 0x000fe20008ffe4ff */
[----:B---3--:R-:W-:-:S02]  /*6450*/  IMAD R13, R13, R10, RZ ;  /* 0x0000000a0d0d7224 */ /* 0x008fc400078e02ff */
[----:B------:R-:W-:Y:S01]  /*6460*/  IMAD.WIDE.U32 R26, R12, R10, R18 ;  /* 0x0000000a0c1a7225 */ /* 0x000fe200078e0012 */
[----:B------:R-:W-:Y:S01]  /*6470*/  IADD3 R10, P1, R22, UR16, RZ ;  /* 0x00000010160a7c10 */ /* 0x000fe2000ff3e0ff */
[----:B------:R-:W3:Y:S02]  /*6480*/  LDL.64 R18, [UR9+0x90] ;  /* 0x00009009ff127983 */ /* 0x000ee40008100a00 */
[----:B------:R-:W-:Y:S02]  /*6490*/  IMAD R0, R12, R11, R13 ;  /* 0x0000000b0c007224 */ /* 0x000fe400078e020d */
[----:B------:R-:W3:Y:S01]  /*64a0*/  LD.E.64 R12, desc[UR10][R22.64] ;  /* 0x0000000a160c7980 */ /* 0x000ee2000c101b00 */
[----:B------:R-:W-:Y:S01]  /*64b0*/  IADD3.X R11, R23, UR8, RZ, P1, !PT ;  /* 0x00000008170b7c10 */ /* 0x000fe20008ffe4ff */
[----:B0-----:R-:W-:Y:S02]  /*64c0*/  IMAD.IADD R25, R27, 0x1, R0 ;  /* 0x000000011b197824 */ /* 0x001fe400078e0200 */
[----:B------:R-:W-:-:S02]  /*64d0*/  IMAD.MOV.U32 R24, RZ, RZ, R26 ;  /* 0x000000ffff187224 */ /* 0x000fc400078e001a */
[-C--:B--2---:R-:W-:Y:S02]  /*64e0*/  IMAD R7, R7, R8.reuse, RZ ;  /* 0x0000000807077224 */ /* 0x084fe400078e02ff */
[----:B------:R-:W-:-:S04]  /*64f0*/  IMAD.WIDE.U32 R24, R6, R8, R24 ;  /* 0x0000000806187225 */ /* 0x000fc800078e0018 */
[----:B------:R-:W-:Y:S02]  /*6500*/  IMAD R0, R6, R9, R7 ;  /* 0x0000000906007224 */ /* 0x000fe400078e0207 */
[----:B------:R-:W2:Y:S04]  /*6510*/  LDL.64 R8, [UR9+0x98] ;  /* 0x00009809ff087983 */ /* 0x000ea80008100a00 */
[----:B------:R-:W2:Y:S01]  /*6520*/  LD.E.64 R6, desc[UR10][R10.64] ;  /* 0x0000000a0a067980 */ /* 0x000ea2000c101b00 */
[----:B------:R-:W-:Y:S01]  /*6530*/  UIADD3 UR6, UP0, UR6, -0x10, URZ ;  /* 0xfffffff006067890 */ /* 0x000fe2000ff1e03f */
[----:B------:R-:W-:Y:S01]  /*6540*/  IADD3 R25, R25, R0, RZ ;  /* 0x0000000019197210 */ /* 0x000fe20007ffe0ff */
[----:B----4-:R-:W-:Y:S02]  /*6550*/  IMAD R15, R15, R16, RZ ;  /* 0x000000100f0f7224 */ /* 0x010fe400078e02ff */
[----:B------:R-:W-:-:S02]  /*6560*/  UIADD3.X UR7, UR7, -0x1, URZ, UP0, !UPT ;  /* 0xffffffff07077890 */ /* 0x000fc400087fe43f */
[----:B------:R-:W-:Y:S01]  /*6570*/  UISETP.GT.U32.AND UP0, UPT, UR6, 0xc, UPT ;  /* 0x0000000c0600788c */ /* 0x000fe2000bf04070 */
[C---:B------:R-:W-:Y:S02]  /*6580*/  IMAD R17, R14.reuse, R17, R15 ;  /* 0x000000110e117224 */ /* 0x040fe400078e020f */
[----:B------:R-:W-:Y:S01]  /*6590*/  IMAD.WIDE.U32 R14, R14, R16, R24 ;  /* 0x000000100e0e7225 */ /* 0x000fe200078e0018 */
[----:B------:R-:W-:-:S03]  /*65a0*/  UISETP.GT.AND.EX UP0, UPT, UR7, URZ, UPT, UP0 ;  /* 0x0000003f0700728c */ /* 0x000fc6000bf04300 */
[----:B------:R-:W-:Y:S02]  /*65b0*/  IMAD.IADD R15, R15, 0x1, R17 ;  /* 0x000000010f0f7824 */ /* 0x000fe400078e0211 */
[----:B---3--:R-:W-:Y:S01]  /*65c0*/  IMAD R13, R13, R18, RZ ;  /* 0x000000120d0d7224 */ /* 0x008fe200078e02ff */
[----:B------:R-:W-:-:S03]  /*65d0*/  PLOP3.LUT P2, PT, PT, PT, UP0, 0x80, 0x0 ;  /* 0x000000000000781c */ /* 0x000fc60003f4f008 */
[C---:B------:R-:W-:Y:S02]  /*65e0*/  IMAD R17, R12.reuse, R19, R13 ;  /* 0x000000130c117224 */ /* 0x040fe400078e020d */
[----:B------:R-:W-:Y:S01]  /*65f0*/  IMAD.WIDE.U32 R12, R12, R18, R14 ;  /* 0x000000120c0c7225 */ /* 0x000fe200078e000e */
[----:B------:R-:W-:Y:S01]  /*6600*/  UIADD3 UR4, UP1, UR4, 0x10, URZ ;  /* 0x0000001004047890 */ /* 0x000fe2000ff3e03f */
[----:B------:R-:W-:Y:S02]  /*6610*/  IADD3 R0, P1, R10, UR16, RZ ;  /* 0x000000100a007c10 */ /* 0x000fe4000ff3e0ff */
[----:B------:R-:W-:Y:S01]  /*6620*/  IMAD.IADD R13, R13, 0x1, R17 ;  /* 0x000000010d0d7824 */ /* 0x000fe200078e0211 */
[----:B------:R-:W-:Y:S01]  /*6630*/  UIADD3.X UR5, URZ, UR5, URZ, UP1, !UPT ;  /* 0x000000053f057290 */ /* 0x000fe20008ffe43f */
[----:B------:R-:W-:Y:S01]  /*6640*/  IADD3.X R15, R11, UR8, RZ, P1, !PT ;  /* 0x000000080b0f7c10 */ /* 0x000fe20008ffe4ff */
[----:B--2---:R-:W-:-:S04]  /*6650*/  IMAD R7, R7, R8, RZ ;  /* 0x0000000807077224 */ /* 0x004fc800078e02ff */
[C---:B------:R-:W-:Y:S02]  /*6660*/  IMAD R9, R6.reuse, R9, R7 ;  /* 0x0000000906097224 */ /* 0x040fe400078e0207 */
[----:B------:R-:W-:-:S04]  /*6670*/  IMAD.WIDE.U32 R6, R6, R8, R12 ;  /* 0x0000000806067225 */ /* 0x000fc800078e000c */
[----:B------:R-:W-:Y:S01]  /*6680*/  IMAD.IADD R7, R7, 0x1, R9 ;  /* 0x0000000107077824 */ /* 0x000fe200078e0209 */
[----:B------:R-:W-:Y:S06]  /*6690*/  @P2 BRA `(.L_x_7418) ;  /* 0xfffffff400a82947 */ /* 0x000fec000383ffff */
.L_x_7417:
[----:B------:R-:W-:-:S04]  /*66a0*/  UISETP.GT.U32.AND UP0, UPT, UR6, 0x4, UPT ;  /* 0x000000040600788c */ /* 0x000fc8000bf04070 */
[----:B------:R-:W-:-:S06]  /*66b0*/  UISETP.GT.AND.EX UP0, UPT, UR7, URZ, UPT, UP0 ;  /* 0x0000003f0700728c */ /* 0x000fcc000bf04300 */
[----:B------:R-:W-:-:S13]  /*66c0*/  PLOP3.LUT P1, PT, PT, PT, UP0, 0x80, 0x0 ;  /* 0x000000000000781c */ /* 0x000fda0003f2f008 */
[----:B------:R-:W-:Y:S05]  /*66d0*/  @!P1 BRA `(.L_x_7419) ;  /* 0x0000000400209947 */ /* 0x000fea0003800000 */
[----:B------:R-:W-:Y:S01]  /*66e0*/  ULEA UR9, UR4, UR12, 0x3 ;  /* 0x0000000c04097291 */ /* 0x000fe2000f8e183f */
[----:B------:R-:W-:Y:S01]  /*66f0*/  MOV R10, R0 ;  /* 0x00000000000a7202 */ /* 0x000fe20000000f00 */
[----:B------:R-:W-:Y:S01]  /*6700*/  IMAD.MOV.U32 R11, RZ, RZ, R15 ;  /* 0x000000ffff0b7224 */ /* 0x000fe200078e000f */
[----:B------:R-:W-:-:S05]  /*6710*/  IADD3 R22, P0, R0, UR16, RZ ;  /* 0x0000001000167c10 */ /* 0x000fca000ff1e0ff */
[----:B------:R-:W2:Y:S04]  /*6720*/  LD.E.64 R10, desc[UR10][R10.64] ;  /* 0x0000000a0a0a7980 */ /* 0x000ea8000c101b00 */
[----:B------:R-:W2:Y:S01]  /*6730*/  LDL.64 R12, [UR9+0x20] ;  /* 0x00002009ff0c7983 */ /* 0x000ea20008100a00 */
[----:B------:R-:W-:-:S03]  /*6740*/  IADD3.X R23, R15, UR8, RZ, P0, !PT ;  /* 0x000000080f177c10 */ /* 0x000fc600087fe4ff */
[----:B------:R-:W3:Y:S04]  /*6750*/  LDL.64 R8, [UR9+0x28] ;  /* 0x00002809ff087983 */ /* 0x000ee80008100a00 */
[----:B------:R0:W3:Y:S01]  /*6760*/  LD.E.64 R14, desc[UR10][R22.64] ;  /* 0x0000000a160e7980 */ /* 0x0000e2000c101b00 */
[----:B------:R-:W-:-:S03]  /*6770*/  IADD3 R26, P0, R22, UR16, RZ ;  /* 0x00000010161a7c10 */ /* 0x000fc6000ff1e0ff */
[----:B------:R-:W4:Y:S01]  /*6780*/  LDL.64 R16, [UR9+0x30] ;  /* 0x00003009ff107983 */ /* 0x000f220008100a00 */
[----:B------:R-:W-:-:S05]  /*6790*/  IADD3.X R27, R23, UR8, RZ, P0, !PT ;  /* 0x00000008171b7c10 */ /* 0x000fca00087fe4ff */
[----:B------:R1:W4:Y:S01]  /*67a0*/  LD.E.64 R18, desc[UR10][R26.64] ;  /* 0x0000000a1a127980 */ /* 0x000322000c101b00 */
[----:B------:R-:W-:-:S04]  /*67b0*/  IADD3 R24, P0, R26, UR16, RZ ;  /* 0x000000101a187c10 */ /* 0x000fc8000ff1e0ff */
[----:B------:R-:W-:Y:S02]  /*67c0*/  IADD3.X R25, R27, UR8, RZ, P0, !PT ;  /* 0x000000081b197c10 */ /* 0x000fe400087fe4ff */
[----:B0-----:R-:W-:-:S04]  /*67d0*/  IADD3 R22, P0, R24, UR16, RZ ;  /* 0x0000001018167c10 */ /* 0x001fc8000ff1e0ff */
[----:B------:R-:W-:Y:S01]  /*67e0*/  IADD3.X R23, R25, UR8, RZ, P0, !PT ;  /* 0x0000000819177c10 */ /* 0x000fe200087fe4ff */
[-C--:B--2---:R-:W-:Y:S02]  /*67f0*/  IMAD R11, R11, R12.reuse, RZ ;  /* 0x0000000c0b0b7224 */ /* 0x084fe400078e02ff */
[----:B------:R-:W-:-:S04]  /*6800*/  IMAD.WIDE.U32 R6, R10, R12, R6 ;  /* 0x0000000c0a067225 */ /* 0x000fc800078e0006 */
[----:B------:R-:W-:Y:S02]  /*6810*/  IMAD R21, R10, R13, R11 ;  /* 0x0000000d0a157224 */ /* 0x000fe400078e020b */
[----:B------:R-:W2:Y:S04]  /*6820*/  LDL.64 R12, [UR9+0x38] ;  /* 0x00003809ff0c7983 */ /* 0x000ea80008100a00 */
[----:B------:R0:W2:Y:S01]  /*6830*/  LD.E.64 R10, desc[UR10][R24.64] ;  /* 0x0000000a180a7980 */ /* 0x0000a2000c101b00 */
[----:B------:R-:W-:Y:S02]  /*6840*/  IMAD.IADD R7, R7, 0x1, R21 ;  /* 0x0000000107077824 */ /* 0x000fe400078e0215 */
[-C--:B---3--:R-:W-:Y:S02]  /*6850*/  IMAD R15, R15, R8.reuse, RZ ;  /* 0x000000080f0f7224 */ /* 0x088fe400078e02ff */
[----:B-1----:R-:W-:-:S02]  /*6860*/  IMAD.WIDE.U32 R26, R14, R8, R6 ;  /* 0x000000080e1a7225 */ /* 0x002fc400078e0006 */
[----:B------:R-:W3:Y:S02]  /*6870*/  LD.E.64 R6, desc[UR10][R22.64] ;  /* 0x0000000a16067980 */ /* 0x000ee4000c101b00 */
[----:B------:R-:W-:Y:S02]  /*6880*/  IMAD R0, R14, R9, R15 ;  /* 0x000000090e007224 */ /* 0x000fe400078e020f */
[----:B------:R-:W3:Y:S01]  /*6890*/  LDL.64 R8, [UR9+0x40] ;  /* 0x00004009ff087983 */ /* 0x000ee20008100a00 */
[-C--:B----4-:R-:W-:Y:S01]  /*68a0*/  IMAD R15, R19, R16.reuse, RZ ;  /* 0x00000010130f7224 */ /* 0x090fe200078e02ff */
[----:B------:R-:W-:Y:S01]  /*68b0*/  IADD3 R14, P0, R22, UR16, RZ ;  /* 0x00000010160e7c10 */ /* 0x000fe2000ff1e0ff */
[----:B------:R-:W-:Y:S02]  /*68c0*/  IMAD.IADD R27, R27, 0x1, R0 ;  /* 0x000000011b1b7824 */ /* 0x000fe400078e0200 */
[C---:B------:R-:W-:Y:S01]  /*68d0*/  IMAD R0, R18.reuse, R17, R15 ;  /* 0x0000001112007224 */ /* 0x040fe200078e020f */
[----:B------:R-:W-:Y:S01]  /*68e0*/  IADD3.X R15, R23, UR8, RZ, P0, !PT ;  /* 0x00000008170f7c10 */ /* 0x000fe200087fe4ff */
[----:B------:R-:W-:Y:S01]  /*68f0*/  IMAD.WIDE.U32 R16, R18, R16, R26 ;  /* 0x0000001012107225 */ /* 0x000fe200078e001a */
[----:B0-----:R-:W-:Y:S01]  /*6900*/  IADD3 R24, P0, R14, UR16, RZ ;  /* 0x000000100e187c10 */ /* 0x001fe2000ff1e0ff */
[----:B------:R-:W4:Y:S04]  /*6910*/  LDL.64 R18, [UR9+0x48] ;  /* 0x00004809ff127983 */ /* 0x000f280008100a00 */
[----:B------:R-:W4:Y:S01]  /*6920*/  LD.E.64 R22, desc[UR10][R14.64] ;  /* 0x0000000a0e167980 */ /* 0x000f22000c101b00 */
[----:B------:R-:W-:-:S02]  /*6930*/  IADD3 R17, R17, R0, RZ ;  /* 0x0000000011117210 */ /* 0x000fc40007ffe0ff */
[----:B------:R-:W-:Y:S01]  /*6940*/  IADD3.X R25, R15, UR8, RZ, P0, !PT ;  /* 0x000000080f197c10 */ /* 0x000fe200087fe4ff */
[-C--:B--2---:R-:W-:Y:S02]  /*6950*/  IMAD R11, R11, R12.reuse, RZ ;  /* 0x0000000c0b0b7224 */ /* 0x084fe400078e02ff */
[C---:B------:R-:W-:Y:S02]  /*6960*/  IMAD.WIDE.U32 R26, R10.reuse, R12, R16 ;  /* 0x0000000c0a1a7225 */ /* 0x040fe400078e0010 */
[----:B------:R-:W2:Y:S02]  /*6970*/  LD.E.64 R16, desc[UR10][R24.64] ;  /* 0x0000000a18107980 */ /* 0x000ea4000c101b00 */
[----:B------:R-:W-:Y:S01]  /*6980*/  IMAD R0, R10, R13, R11 ;  /* 0x0000000d0a007224 */ /* 0x000fe200078e020b */
[----:B------:R-:W-:Y:S01]  /*6990*/  IADD3 R10, P0, R24, UR16, RZ ;  /* 0x00000010180a7c10 */ /* 0x000fe2000ff1e0ff */
[----:B------:R-:W2:Y:S02]  /*69a0*/  LDL.64 R12, [UR9+0x50] ;  /* 0x00005009ff0c7983 */ /* 0x000ea40008100a00 */
[----:B------:R-:W-:Y:S01]  /*69b0*/  IMAD.IADD R27, R27, 0x1, R0 ;  /* 0x000000011b1b7824 */ /* 0x000fe200078e0200 */
[----:B------:R-:W-:Y:S01]  /*69c0*/  IADD3.X R11, R25, UR8, RZ, P0, !PT ;  /* 0x00000008190b7c10 */ /* 0x000fe200087fe4ff */
[----:B---3--:R-:W-:-:S02]  /*69d0*/  IMAD R7, R7, R8, RZ ;  /* 0x0000000807077224 */ /* 0x008fc400078e02ff */
[----:B------:R-:W-:-:S04]  /*69e0*/  IMAD.WIDE.U32 R26, R6, R8, R26 ;  /* 0x00000008061a7225 */ /* 0x000fc800078e001a */
[----:B------:R-:W-:Y:S02]  /*69f0*/  IMAD R0, R6, R9, R7 ;  /* 0x0000000906007224 */ /* 0x000fe400078e0207 */
[----:B------:R-:W3:Y:S04]  /*6a00*/  LDL.64 R8, [UR9+0x58] ;  /* 0x00005809ff087983 */ /* 0x000ee80008100a00 */
[----:B------:R-:W3:Y:S01]  /*6a10*/  LD.E.64 R6, desc[UR10][R10.64] ;  /* 0x0000000a0a067980 */ /* 0x000ee2000c101b00 */
[----:B----4-:R-:W-:Y:S02]  /*6a20*/  IMAD R15, R23, R18, RZ ;  /* 0x00000012170f7224 */ /* 0x010fe400078e02ff */
[----:B------:R-:W-:Y:S02]  /*6a30*/  IMAD.IADD R27, R27, 0x1, R0 ;  /* 0x000000011b1b7824 */ /* 0x000fe400078e0200 */
[----:B------:R-:W-:-:S02]  /*6a40*/  IMAD R15, R22, R19, R15 ;  /* 0x00000013160f7224 */ /* 0x000fc400078e020f */
        /* <DEDUP_REMOVED lines=10> */
[----:B------:R-:W-:-:S05]  /*6af0*/  IMAD.WIDE.U32 R12, R16, R12, R18 ;  /* 0x0000000c100c7225 */ /* 0x000fca00078e0012 */
[----:B------:R-:W-:Y:S01]  /*6b00*/  IADD3 R13, R13, R15, RZ ;  /* 0x0000000f0d0d7210 */ /* 0x000fe20007ffe0ff */
[----:B---3--:R-:W-:-:S04]  /*6b10*/  IMAD R7, R7, R8, RZ ;  /* 0x0000000807077224 */ /* 0x008fc800078e02ff */
[C---:B------:R-:W-:Y:S02]  /*6b20*/  IMAD R9, R6.reuse, R9, R7 ;  /* 0x0000000906097224 */ /* 0x040fe400078e0207 */
[----:B------:R-:W-:Y:S01]  /*6b30*/  IMAD.WIDE.U32 R6, R6, R8, R12 ;  /* 0x0000000806067225 */ /* 0x000fe200078e000c */
[----:B------:R-:W-:-:S03]  /*6b40*/  IADD3.X R15, R11, UR8, RZ, P1, !PT ;  /* 0x000000080b0f7c10 */ /* 0x000fc60008ffe4ff */
[----:B------:R-:W-:-:S07]  /*6b50*/  IMAD.IADD R7, R7, 0x1, R9 ;  /* 0x0000000107077824 */ /* 0x000fce00078e0209 */
.L_x_7419:
[----:B------:R-:W-:-:S04]  /*6b60*/  ISETP.NE.U32.AND P1, PT, RZ, UR6, PT ;  /* 0x00000006ff007c0c */ /* 0x000fc8000bf25070 */
[----:B------:R-:W-:-:S13]  /*6b70*/  ISETP.NE.OR.EX P0, PT, RZ, UR7, P0, P1 ;  /* 0x00000007ff007c0c */ /* 0x000fda0008705710 */
[----:B------:R-:W-:Y:S05]  /*6b80*/  @!P0 BRA `(.L_x_7415) ;  /* 0x0000000000a88947 */ /* 0x000fea0003800000 */
.L_x_7416:
[----:B------:R-:W-:Y:S01]  /*6b90*/  ULEA UR9, UR4, UR12, 0x3 ;  /* 0x0000000c04097291 */ /* 0x000fe2000f8e183f */
[----:B------:R-:W-:Y:S02]  /*6ba0*/  IMAD.MOV.U32 R8, RZ, RZ, R0 ;  /* 0x000000ffff087224 */ /* 0x000fe400078e0000 */
        /* <DEDUP_REMOVED lines=18> */
[----:B------:R-:W-:Y:S01]  /*6cd0*/  IADD3 R7, R7, R21, RZ ;  /* 0x0000001507077210 */ /* 0x000fe20007ffe0ff */
[----:B---3--:R-:W-:Y:S01]  /*6ce0*/  IMAD R19, R19, R22, RZ ;  /* 0x0000001613137224 */ /* 0x008fe200078e02ff */
[----:B------:R-:W-:-:S03]  /*6cf0*/  UIADD3 UR6, UP0, UR6, -0x4, URZ ;  /* 0xfffffffc06067890 */ /* 0x000fc6000ff1e03f */
        /* <DEDUP_REMOVED lines=9> */
[----:B------:R-:W-:-:S03]  /*6d90*/  UIADD3 UR4, UP0, UR4, 0x4, URZ ;  /* 0x0000000404047890 */ /* 0x000fc6000ff1e03f */
[----:B------:R-:W-:Y:S01]  /*6da0*/  IMAD.IADD R15, R15, 0x1, R7 ;  /* 0x000000010f0f7824 */ /* 0x000fe200078e0207 */
[----:B------:R-:W-:Y:S01]  /*6db0*/  IADD3 R0, P1, R12, UR16, RZ ;  /* 0x000000100c007c10 */ /* 0x000fe2000ff3e0ff */
[----:B------:R-:W-:Y:S01]  /*6dc0*/  UIADD3.X UR5, URZ, UR5, URZ, UP0, !UPT ;  /* 0x000000053f057290 */ /* 0x000fe200087fe43f */
[----:B--2---:R-:W-:-:S04]  /*6dd0*/  IMAD R7, R9, R10, RZ ;  /* 0x0000000a09077224 */ /* 0x004fc800078e02ff */
[C---:B------:R-:W-:Y:S02]  /*6de0*/  IMAD R9, R8.reuse, R11, R7 ;  /* 0x0000000b08097224 */ /* 0x040fe400078e0207 */
[----:B------:R-:W-:Y:S01]  /*6df0*/  IMAD.WIDE.U32 R6, R8, R10, R14 ;  /* 0x0000000a08067225 */ /* 0x000fe200078e000e */
[----:B------:R-:W-:-:S03]  /*6e00*/  IADD3.X R15, R13, UR8, RZ, P1, !PT ;  /* 0x000000080d0f7c10 */ /* 0x000fc60008ffe4ff */
[----:B------:R-:W-:Y:S01]  /*6e10*/  IMAD.IADD R7, R7, 0x1, R9 ;  /* 0x0000000107077824 */ /* 0x000fe200078e0209 */
[----:B------:R-:W-:Y:S06]  /*6e20*/  @P0 BRA `(.L_x_7416) ;  /* 0xfffffffc00580947 */ /* 0x000fec000383ffff */
.L_x_7415:
[----:B------:R-:W-:-:S04]  /*6e30*/  ISETP.NE.U32.AND P0, PT, RZ, UR13, PT ;  /* 0x0000000dff007c0c */ /* 0x000fc8000bf05070 */
[----:B------:R-:W-:-:S13]  /*6e40*/  ISETP.NE.AND.EX P0, PT, RZ, RZ, PT, P0 ;  /* 0x000000ffff00720c */ /* 0x000fda0003f05300 */
[----:B------:R-:W-:Y:S05]  /*6e50*/  @!P0 BRA `(.L_x_7414) ;  /* 0x0000000000d88947 */ /* 0x000fea0003800000 */
[----:B------:R-:W-:Y:S01]  /*6e60*/  UIMAD UR5, UR5, UR14, URZ ;  /* 0x0000000e050572a4 */ /* 0x000fe2000f8e023f */
[----:B------:R-:W-:Y:S01]  /*6e70*/  MOV R9, UR4 ;  /* 0x0000000400097c02 */ /* 0x000fe20008000f00 */
[----:B------:R-:W-:Y:S01]  /*6e80*/  IMAD.MOV.U32 R4, RZ, RZ, R2 ;  /* 0x000000ffff047224 */ /* 0x000fe200078e0002 */
[----:B------:R-:W-:Y:S01]  /*6e90*/  ULDC.64 UR16, c[0x0][0x228] ;  /* 0x00008a0000107ab9 */ /* 0x000fe20000000a00 */
[----:B------:R-:W-:Y:S02]  /*6ea0*/  UIMAD UR8, UR4, UR15, UR5 ;  /* 0x0000000f040872a4 */ /* 0x000fe4000f8e0205 */
[----:B------:R-:W-:Y:S02]  /*6eb0*/  IMAD.U32 R0, RZ, RZ, UR4 ;  /* 0x00000004ff007e24 */ /* 0x000fe4000f8e00ff */
[----:B------:R-:W-:-:S03]  /*6ec0*/  IMAD.WIDE.U32 R8, R9, UR14, R4 ;  /* 0x0000000e09087c25 */ /* 0x000fc6000f8e0004 */
[----:B------:R-:W-:Y:S01]  /*6ed0*/  LEA R0, R0, R1, 0x3 ;  /* 0x0000000100007211 */ /* 0x000fe200078e18ff */
[----:B------:R-:W-:Y:S01]  /*6ee0*/  VIADD R9, R9, UR8 ;  /* 0x0000000809097c36 */ /* 0x000fe20008000000 */
[----:B------:R-:W-:-:S03]  /*6ef0*/  LEA R12, P0, R8, UR16, 0x3 ;  /* 0x00000010080c7c11 */ /* 0x000fc6000f8018ff */
[----:B------:R-:W2:Y:S01]  /*6f00*/  LDL.64 R10, [R0+0x20] ;  /* 0x00002000000a7983 */ /* 0x000ea20000100a00 */
        /* <DEDUP_REMOVED lines=11> */
[----:B------:R-:W2:Y:S01]  /*6fc0*/  LDL.64 R8, [R0+0x28] ;  /* 0x0000280000087983 */ /* 0x000ea20000100a00 */
[----:B------:R-:W-:-:S06]  /*6fd0*/  UIMAD.WIDE.U32 UR4, UR4, UR14, UR6 ;  /* 0x0000000e040472a5 */ /* 0x000fcc000f8e0006 */
[----:B------:R-:W-:Y:S01]  /*6fe0*/  IMAD.U32 R3, RZ, RZ, UR5 ;  /* 0x00000005ff037e24 */ /* 0x000fe2000f8e00ff */
[----:B------:R-:W-:Y:S01]  /*6ff0*/  IADD3 R4, P0, R2, UR4, RZ ;  /* 0x0000000402047c10 */ /* 0x000fe2000ff1e0ff */
[----:B------:R-:W-:-:S03]  /*7000*/  IMAD.U32 R2, RZ, RZ, UR4 ;  /* 0x00000004ff027e24 */ /* 0x000fc6000f8e00ff */
        /* <DEDUP_REMOVED lines=12> */
[----:B------:R-:W-:Y:S02]  /*70d0*/  IMAD.U32 R5, RZ, RZ, UR14 ;  /* 0x0000000eff057e24 */ /* 0x000fe4000f8e00ff */
[----:B------:R-:W-:Y:S02]  /*70e0*/  IMAD.U32 R4, RZ, RZ, UR15 ;  /* 0x0000000fff047e24 */ /* 0x000fe4000f8e00ff */
[----:B------:R-:W-:Y:S01]  /*70f0*/  IMAD.U32 R9, RZ, RZ, UR14 ;  /* 0x0000000eff097e24 */ /* 0x000fe2000f8e00ff */
[----:B------:R-:W-:-:S04]  /*7100*/  LEA R2, P0, R5, R2, 0x3 ;  /* 0x0000000205027211 */ /* 0x000fc800078018ff */
[----:B------:R-:W-:Y:S02]  /*7110*/  LEA.HI.X R3, R9, R3, R4, 0x3, P0 ;  /* 0x0000000309037211 */ /* 0x000fe400000f1c04 */
[----:B------:R-:W2:Y:S04]  /*7120*/  LDL.64 R4, [R0+0x30] ;  /* 0x0000300000047983 */ /* 0x000ea80000100a00 */
[----:B------:R-:W2:Y:S02]  /*7130*/  LD.E.64 R2, desc[UR10][R2.64] ;  /* 0x0000000a02027980 */ /* 0x000ea4000c101b00 */
[-C--:B--2---:R-:W-:Y:S02]  /*7140*/  IMAD R9, R3, R4.reuse, RZ ;  /* 0x0000000403097224 */ /* 0x084fe400078e02ff */
[----:B------:R-:W-:-:S04]  /*7150*/  IMAD.WIDE.U32 R6, R2, R4, R6 ;  /* 0x0000000402067225 */ /* 0x000fc800078e0006 */
[----:B------:R-:W-:-:S05]  /*7160*/  IMAD R9, R2, R5, R9 ;  /* 0x0000000502097224 */ /* 0x000fca00078e0209 */
[----:B------:R-:W-:Y:S01]  /*7170*/  IADD3 R7, R7, R9, RZ ;  /* 0x0000000907077210 */ /* 0x000fe20007ffe0ff */
[----:B------:R-:W-:Y:S06]  /*7180*/  BRA `(.L_x_7414) ;  /* 0x00000000000c7947 */ /* 0x000fec0003800000 */
.L_x_7413:
[----:B012--5:R-:W-:-:S04]  /*7190*/  LEA R6, P0, R28, UR4, 0x3 ;  /* 0x000000041c067c11 */ /* 0x027fc8000f8018ff */
[----:B------:R-:W-:-:S06]  /*71a0*/  LEA.HI.X R7, R28, UR5, R29, 0x3, P0 ;  /* 0x000000051c077c11 */ /* 0x000fcc00080f1c1d */
[----:B------:R-:W5:Y:S03]  /*71b0*/  LD.E.64 R6, desc[UR10][R6.64] ;  /* 0x0000000a06067980 */ /* 0x000f66000c101b00 */
.L_x_7414:
[----:B------:R-:W0:Y:S01]  /*71c0*/  LDC.64 R2, c[0x0][0x288] ;  /* 0x0000a200ff027b82 */ /* 0x000e220000000a00 */
[----:B------:R-:W-:Y:S02]  /*71d0*/  ULDC.64 UR4, c[0x0][0x280] ;  /* 0x0000a00000047ab9 */ /* 0x000fe40000000a00 */
[----:B------:R-:W-:Y:S02]  /*71e0*/  IMAD.U32 R0, RZ, RZ, UR5 ;  /* 0x00000005ff007e24 */ /* 0x000fe4000f8e00ff */
[C---:B0-----:R-:W-:Y:S01]  /*71f0*/  IMAD.SHL.U32 R5, R2.reuse, 0x8, RZ ;  /* 0x0000000802057824 */ /* 0x041fe200078e00ff */
[----:B------:R-:W-:Y:S01]  /*7200*/  SHF.L.U64.HI R14, R2, 0x3, R3 ;  /* 0x00000003020e7819 */ /* 0x000fe20000010203 */
[----:B------:R-:W-:-:S03]  /*7210*/  IMAD.U32 R2, RZ, RZ, UR4 ;  /* 0x00000004ff027e24 */ /* 0x000fc6000f8e00ff */
[C---:B------:R-:W-:Y:S02]  /*7220*/  ISETP.GE.U32.AND P0, PT, R5.reuse, 0x1, PT ;  /* 0x000000010500780c */ /* 0x040fe40003f06070 */
[--C-:B------:R-:W-:Y:S02]  /*7230*/  SHF.R.S64 R3, R5, 0x3, R14.reuse ;  /* 0x0000000305037819 */ /* 0x100fe4000000100e */
[----:B------:R-:W-:Y:S02]  /*7240*/  ISETP.GE.AND.EX P0, PT, R14, RZ, PT, P0 ;  /* 0x000000ff0e00720c */ /* 0x000fe40003f06300 */
[----:B------:R-:W-:-:S11]  /*7250*/  SHF.R.S32.HI R14, RZ, 0x3, R14 ;  /* 0x00000003ff0e7819 */ /* 0x000fd6000001140e */
[----:B------:R-:W-:Y:S05]  /*7260*/  @!P0 BRA `(.L_x_7420) ;  /* 0x0000000000608947 */ /* 0x000fea0003800000 */
[----:B------:R-:W-:Y:S01]  /*7270*/  BSSY B1, `(.L_x_7420) ;  /* 0x0000017000017945 */ /* 0x000fe20003800000 */
[----:B------:R-:W-:Y:S01]  /*7280*/  MOV R2, UR4 ;  /* 0x0000000400027c02 */ /* 0x000fe20008000f00 */
[----:B------:R-:W-:Y:S02]  /*7290*/  IMAD.U32 R0, RZ, RZ, UR5 ;  /* 0x00000005ff007e24 */ /* 0x000fe4000f8e00ff */
[----:B------:R-:W-:Y:S02]  /*72a0*/  IMAD.MOV.U32 R13, RZ, RZ, R3 ;  /* 0x000000ffff0d7224 */ /* 0x000fe400078e0003 */
[----:B------:R-:W-:-:S07]  /*72b0*/  IMAD.MOV.U32 R12, RZ, RZ, R14 ;  /* 0x000000ffff0c7224 */ /* 0x000fce00078e000e */
.L_x_7421:
        /* <DEDUP_REMOVED lines=14> */
[----:B------:R-:W-:-:S02]  /*73a0*/  @!P1 IMAD.X R0, RZ, RZ, R5, P3 ;  /* 0x000000ffff009224 */ /* 0x000fc400018e0605 */
[----:B------:R-:W-:Y:S01]  /*73b0*/  IMAD.MOV.U32 R12, RZ, RZ, R10 ;  /* 0x000000ffff0c7224 */ /* 0x000fe200078e000a */
[----:B------:R-:W-:-:S13]  /*73c0*/  ISETP.GT.AND.EX P2, PT, R10, RZ, PT, P2 ;  /* 0x000000ff0a00720c */ /* 0x000fda0003f44320 */
[----:B------:R-:W-:Y:S05]  /*73d0*/  @P2 BRA `(.L_x_7421) ;  /* 0xfffffffc00b82947 */ /* 0x000fea000383ffff */
[----:B------:R-:W-:Y:S05]  /*73e0*/  BSYNC B1 ;  /* 0x0000000000017941 */ /* 0x000fea0003800000 */
.L_x_7420:
[----:B------:R-:W-:Y:S02]  /*73f0*/  ULDC.64 UR4, c[0x0][0x280] ;  /* 0x0000a00000047ab9 */ /* 0x000fe40000000a00 */
[----:B------:R-:W-:Y:S01]  /*7400*/  MOV R13, UR4 ;  /* 0x00000004000d7c02 */ /* 0x000fe20008000f00 */
[----:B------:R-:W-:Y:S01]  /*7410*/  IMAD.U32 R15, RZ, RZ, UR5 ;  /* 0x00000005ff0f7e24 */ /* 0x000fe2000f8e00ff */
[----:B------:R-:W-:Y:S06]  /*7420*/  @!P0 BRA `(.L_x_7422) ;  /* 0x0000000000588947 */ /* 0x000fec0003800000 */
[----:B------:R-:W-:Y:S01]  /*7430*/  BSSY B1, `(.L_x_7422) ;  /* 0x0000015000017945 */ /* 0x000fe20003800000 */
[----:B------:R-:W-:Y:S02]  /*7440*/  IMAD.U32 R13, RZ, RZ, UR4 ;  /* 0x00000004ff0d7e24 */ /* 0x000fe4000f8e00ff */
[----:B------:R-:W-:-:S07]  /*7450*/  IMAD.U32 R15, RZ, RZ, UR5 ;  /* 0x00000005ff0f7e24 */ /* 0x000fce000f8e00ff */
.L_x_7423:
        /* <DEDUP_REMOVED lines=19> */
.L_x_7422:
[----:B------:R-:W-:Y:S01]  /*7590*/  ULDC.64 UR4, c[0x0][0x280] ;  /* 0x0000a00000047ab9 */ /* 0x000fe20000000a00 */
[C---:B------:R-:W-:Y:S01]  /*75a0*/  IADD3 R3, P0, -R2.reuse, R13, RZ ;  /* 0x0000000d02037210 */ /* 0x040fe20007f1e1ff */
[----:B------:R-:W-:Y:S01]  /*75b0*/  ULDC.64 UR6, c[0x0][0x298] ;  /* 0x0000a60000067ab9 */ /* 0x000fe20000000a00 */
[----:B-----5:R-:W-:Y:S02]  /*75c0*/  IADD3 R6, P1, R2, -UR4, RZ ;  /* 0x8000000402067c10 */ /* 0x020fe4000ff3e0ff */
[----:B------:R-:W-:Y:S01]  /*75d0*/  SHF.L.U32 R8, R28, 0x3, RZ ;  /* 0x000000031c087819 */ /* 0x000fe200000006ff */
        /* <DEDUP_REMOVED lines=14> */
.L_x_7412:
[----:B------:R-:W-:Y:S05]  /*76c0*/  BSYNC B0 ;  /* 0x0000000000007941 */ /* 0x000fea0003800000 */
.L_x_7411:
[----:B0123--:R-:W0:Y:S01]  /*76d0*/  S2R R7, SR_CTAID.X ;  /* 0x0000000000077919 */ /* 0x00fe220000002500 */
[----:B------:R-:W0:Y:S01]  /*76e0*/  LDC R0, c[0x0][0x210] ;  /* 0x00008400ff007b82 */ /* 0x000e220000000800 */
[----:B------:R-:W-:Y:S01]  /*76f0*/  VIADD R20, R20, 0x80 ;  /* 0x0000008014147836 */ /* 0x000fe20000000000 */
[----:B------:R-:W-:Y:S01]  /*7700*/  BSSY B0, `(.L_x_7424) ;  /* 0x0000016000007945 */ /* 0x000fe20003800000 */
[----:B------:R-:W1:Y:S01]  /*7710*/  S2R R4, SR_TID.X ;  /* 0x0000000000047919 */ /* 0x000e620000002100 */
[----:B0-----:R-:W-:Y:S02]  /*7720*/  IMAD R9, R7, -0x200, R0 ;  /* 0xfffffe0007097824 */ /* 0x001fe400078e0200 */
[----:B-1----:R-:W-:-:S03]  /*7730*/  IMAD.MOV.U32 R0, RZ, RZ, R4 ;  /* 0x000000ffff007224 */ /* 0x002fc600078e0004 */
[----:B------:R-:W-:-:S13]  /*7740*/  ISETP.GE.AND P1, PT, R4, R9, PT ;  /* 0x000000090400720c */ /* 0x000fda0003f26270 */
[----:B------:R-:W0:Y:S01]  /*7750*/  @!P1 LDC.64 R2, c[0x0][0x2a8] ;  /* 0x0000aa00ff029b82 */ /* 0x000e220000000a00 */
[----:B------:R-:W-:Y:S01]  /*7760*/  @!P1 IMAD R5, R7, 0x200, R4 ;  /* 0x0000020007059824 */ /* 0x000fe200078e0204 */
[----:B------:R-:W-:-:S04]  /*7770*/  @!P1 MOV R0, R20 ;  /* 0x0000001400009202 */ /* 0x000fc80000000f00 */
[----:B------:R-:W-:Y:S01]  /*7780*/  ISETP.GE.AND P0, PT, R0, R9, PT ;  /* 0x000000090000720c */ /* 0x000fe20003f06270 */
[----:B0-----:R-:W-:-:S05]  /*7790*/  @!P1 IMAD.WIDE.U32 R2, R5, 0x8, R2 ;  /* 0x0000000805029825 */ /* 0x001fca00078e0002 */
[----:B------:R0:W-:Y:S07]  /*77a0*/  @!P1 STG.E.64 desc[UR10][R2.64], RZ ;  /* 0x000000ff02009986 */ /* 0x0001ee000c101b0a */
[----:B------:R-:W-:Y:S05]  /*77b0*/  @P0 BRA `(.L_x_7425) ;  /* 0x0000000000280947 */ /* 0x000fea0003800000 */
[----:B------:R-:W1:Y:S01]  /*77c0*/  LDC.64 R4, c[0x0][0x2a8] ;  /* 0x0000aa00ff047b82 */ /* 0x000e620000000a00 */
[----:B0-----:R-:W-:Y:S02]  /*77d0*/  IMAD R3, R7, 0x200, R0 ;  /* 0x0000020007037824 */ /* 0x001fe400078e0200 */
[----:B------:R-:W-:-:S05]  /*77e0*/  VIADD R0, R0, 0x80 ;  /* 0x0000008000007836 */ /* 0x000fca0000000000 */
[----:B------:R-:W-:-:S13]  /*77f0*/  ISETP.GE.AND P0, PT, R0, R9, PT ;  /* 0x000000090000720c */ /* 0x000fda0003f06270 */
[----:B------:R-:W-:Y:S01]  /*7800*/  @!P0 LEA R11, R7, R0, 0x9 ;  /* 0x00000000070b8211 */ /* 0x000fe200078e48ff */
[----:B------:R-:W-:Y:S02]  /*7810*/  @!P0 VIADD R0, R0, 0x80 ;  /* 0x0000008000008836 */ /* 0x000fe40000000000 */
[----:B-1----:R-:W-:-:S04]  /*7820*/  IMAD.WIDE.U32 R2, R3, 0x8, R4 ;  /* 0x0000000803027825 */ /* 0x002fc800078e0004 */
[----:B------:R-:W-:Y:S01]  /*7830*/  @!P0 IMAD.WIDE.U32 R4, R11, 0x8, R4 ;  /* 0x000000080b048825 */ /* 0x000fe200078e0004 */
[----:B------:R1:W-:Y:S04]  /*7840*/  STG.E.64 desc[UR10][R2.64], RZ ;  /* 0x000000ff02007986 */ /* 0x0003e8000c101b0a */
[----:B------:R1:W-:Y:S02]  /*7850*/  @!P0 STG.E.64 desc[UR10][R4.64], RZ ;  /* 0x000000ff04008986 */ /* 0x0003e4000c101b0a */
.L_x_7425:
[----:B------:R-:W-:Y:S05]  /*7860*/  BSYNC B0 ;  /* 0x0000000000007941 */ /* 0x000fea0003800000 */
.L_x_7424:
[----:B------:R-:W-:-:S13]  /*7870*/  ISETP.GE.AND P0, PT, R0, R9, PT ;  /* 0x000000090000720c */ /* 0x000fda0003f06270 */
[----:B------:R-:W-:Y:S05]  /*7880*/  @P0 EXIT ;  /* 0x000000000000094d */ /* 0x000fea0003800000 */
[----:B01----:R-:W0:Y:S01]  /*7890*/  LDC.64 R2, c[0x0][0x2a8] ;  /* 0x0000aa00ff027b82 */ /* 0x003e220000000a00 */
[----:B------:R-:W-:-:S04]  /*78a0*/  IMAD R5, R7, 0x200, R0 ;  /* 0x0000020007057824 */ /* 0x000fc800078e0200 */
[----:B0-----:R-:W-:-:S05]  /*78b0*/  IMAD.WIDE.U32 R2, R5, 0x8, R2 ;  /* 0x0000000805027825 */ /* 0x001fca00078e0002 */
[----:B------:R-:W-:Y:S01]  /*78c0*/  STG.E.64 desc[UR10][R2.64], RZ ;  /* 0x000000ff02007986 */ /* 0x000fe2000c101b0a */
[----:B------:R-:W-:Y:S05]  /*78d0*/  EXIT ;  /* 0x000000000000794d */ /* 0x000fea0003800000 */
.L_x_7426:
        /* <DEDUP_REMOVED lines=10> */
.L_x_18581:


//--------------------- .text._ZN2at6native29vectorized_elementwise_kernelILi2EZZNS0_73_GLOBAL__N__c8866d80_35_SparseBinaryOpIntersectionKernel_cu_9e10b42f_311142_sparse_binary_op_intersection_kernel_implINS2_18CUDAKernelLauncherENS2_36CUDAValueSelectionIntersectionKernelINS2_9LhsProjOpEEElLl8EEEvRNS_6TensorERKS8_SB_RKSt6vectorIlSaIlEERKSt8optionalIS8_ESK_bbENKUlvE3_clEvEUllE_St5arrayIPcLm2EEEEviT0_T1_ --------------------------
	.section	.text._ZN2at6native29vectorized_elementwise_kernelILi2EZZNS0_73_GLOBAL__N__c8866d80_35_SparseBinaryOpIntersectionKernel_cu_9e10b42f_311142_sparse_binary_op_intersection_kernel_implINS2_18CUDAKernelLauncherENS2_36CUDAValueSelectionIntersectionKernelINS2_9LhsProjOpEEElLl8EEEvRNS_6TensorERKS8_SB_RKSt6vectorIlSaIlEERKSt8optionalIS8_ESK_bbENKUlvE3_clEvEUllE_St5arrayIPcLm2EEEEviT0_T1_,"ax",@progbits
	.align	128
        .global         _ZN2at6native29vectorized_elementwise_kernelILi2EZZNS0_73_GLOBAL__N__c8866d80_35_SparseBinaryOpIntersectionKernel_cu_9e10b42f_311142_sparse_binary_op_intersection_kernel_implINS2_18CUDAKernelLauncherENS2_36CUDAValueSelectionIntersectionKernelINS2_9LhsProjOpEEElLl8EEEvRNS_6TensorERKS8_SB_RKSt6vectorIlSaIlEERKSt8optionalIS8_ESK_bbENKUlvE3_clEvEUllE_St5arrayIPcLm2EEEEviT0_T1_
        .type           _ZN2at6native29vectorized_elementwise_kernelILi2EZZNS0_73_GLOBAL__N__c8866d80_35_SparseBinaryOpIntersectionKernel_cu_9e10b42f_311142_sparse_binary_op_intersection_kernel_implINS2_18CUDAKernelLauncherENS2_36CUDAValueSelectionIntersectionKernelINS2_9LhsProjOpEEElLl8EEEvRNS_6TensorERKS8_SB_RKSt6vectorIlSaIlEERKSt8optionalIS8_ESK_bbENKUlvE3_clEvEUllE_St5arrayIPcLm2EEEEviT0_T1_,@function
        .size           _ZN2at6native29vectorized_elementwise_kernelILi2EZZNS0_73_GLOBAL__N__c8866d80_35_SparseBinaryOpIntersectionKernel_cu_9e10b42f_311142_sparse_binary_op_intersection_kernel_implINS2_18CUDAKernelLauncherENS2_36CUDAValueSelectionIntersectionKernelINS2_9LhsProjOpEEElLl8EEEvRNS_6TensorERKS8_SB_RKSt6vectorIlSaIlEERKSt8optionalIS8_ESK_bbENKUlvE3_clEvEUllE_St5arrayIPcLm2EEEEviT0_T1_,(.L_x_18582 - _ZN2at6native29vectorized_elementwise_kernelILi2EZZNS0_73_GLOBAL__N__c8866d80_35_SparseBinaryOpIntersectionKernel_cu_9e10b42f_311142_sparse_binary_op_intersection_kernel_implINS2_18CUDAKernelLauncherENS2_36CUDAValueSelectionIntersectionKernelINS2_9LhsProjOpEEElLl8EEEvRNS_6TensorERKS8_SB_RKSt6vectorIlSaIlEERKSt8optionalIS8_ESK_bbENKUlvE3_clEvEUllE_St5arrayIPcLm2EEEEviT0_T1_)
        .other          _ZN2at6native29vectorized_elementwise_kernelILi2EZZNS0_73_GLOBAL__N__c8866d80_35_SparseBinaryOpIntersectionKernel_cu_9e10b42f_311142_sparse_binary_op_intersection_kernel_implINS2_18CUDAKernelLauncherENS2_36CUDAValueSelectionIntersectionKernelINS2_9LhsProjOpEEElLl8EEEvRNS_6TensorERKS8_SB_RKSt6vectorIlSaIlEERKSt8optionalIS8_ESK_bbENKUlvE3_clEvEUllE_St5arrayIPcLm2EEEEviT0_T1_,@"STO_CUDA_ENTRY STV_DEFAULT"
_ZN2at6native29vectorized_elementwise_kernelILi2EZZNS0_73_GLOBAL__N__c8866d80_35_SparseBinaryOpIntersectionKernel_cu_9e10b42f_311142_sparse_binary_op_intersection_kernel_implINS2_18CUDAKernelLauncherENS2_36CUDAValueSelectionIntersectionKernelINS2_9LhsProjOpEEElLl8EEEvRNS_6TensorERKS8_SB_RKSt6vectorIlSaIlEERKSt8optionalIS8_ESK_bbENKUlvE3_clEvEUllE_St5arrayIPcLm2EEEEviT0_T1_:
.text._ZN2at6native29vectorized_elementwise_kernelILi2EZZNS0_73_GLOBAL__N__c8866d80_35_SparseBinaryOpIntersectionKernel_cu_9e10b42f_311142_sparse_binary_op_intersection_kernel_implINS2_18CUDAKernelLauncherENS2_36CUDAValueSelectionIntersectionKernelINS2_9LhsProjOpEEElLl8EEEvRNS_6TensorERKS8_SB_RKSt6vectorIlSaIlEERKSt8optionalIS8_ESK_bbENKUlvE3_clEvEUllE_St5arrayIPcLm2EEEEviT0_T1_:
[----:B------:R-:W0:Y:S08]  /*0000*/  LDC R1, c[0x0][0x28] ;  /* 0x00000a00ff017b82 */ /* 0x000e300000000800 */
[----:B------:R-:W1:Y:S01]  /*0010*/  S2UR UR6, SR_CTAID.X ;  /* 0x00000000000679c3 */ /* 0x000e620000002500 */
[----:B------:R-:W-:Y:S01]  /*0020*/  ULDC UR4, c[0x0][0x210] ;  /* 0x0000840000047ab9 */ /* 0x000fe20000000800 */
[----:B0-----:R-:W-:Y:S01]  /*0030*/  VIADD R1, R1, 0xffffff70 ;  /* 0xffffff7001017836 */ /* 0x001fe20000000000 */
[----:B------:R-:W-:-:S04]  /*0040*/  ULDC.64 UR8, c[0x0][0x208] ;  /* 0x0000820000087ab9 */ /* 0x000fc80000000a00 */
[C---:B------:R-:W-:Y:S02]  /*0050*/  R2UR UR12, R1.reuse ;  /* 0x00000000010c72ca */ /* 0x040fe400000e0000 */
[----:B------:R-:W-:Y:S01]  /*0060*/  R2UR UR7, R1 ;  /* 0x00000000010772ca */ /* 0x000fe200000e0000 */
[----:B-1----:R-:W-:-:S04]  /*0070*/  USHF.L.U32 UR6, UR6, 0xa, URZ ;  /* 0x0000000a06067899 */ /* 0x002fc8000800063f */
[----:B------:R-:W-:-:S04]  /*0080*/  UIADD3 UR4, -UR6, UR4, URZ ;  /* 0x0000000406047290 */ /* 0x000fc8000fffe13f */
[----:B------:R-:W-:-:S06]  /*0090*/  UISETP.GE.U32.AND UP0, UPT, UR4, 0x400, UPT ;  /* 0x000004000400788c */ /* 0x000fcc000bf06070 */
[----:B------:R-:W-:-:S13]  /*00a0*/  PLOP3.LUT P0, PT, PT, PT, UP0, 0x80, 0x0 ;  /* 0x000000000000781c */ /* 0x000fda0003f0f008 */
[----:B------:R-:W-:Y:S05]  /*00b0*/  @!P0 BRA `(.L_x_7427) ;  /* 0x000000d800508947 */ /* 0x000fea0003800000 */
[----:B------:R-:W0:Y:S01]  /*00c0*/  S2R R3, SR_TID.X ;  /* 0x0000000000037919 */ /* 0x000e220000002100 */
[----:B------:R-:W-:Y:S01]  /*00d0*/  ULDC.64 UR4, c[0x0][0x2b0] ;  /* 0x0000ac0000047ab9 */ /* 0x000fe20000000a00 */
[----:B------:R-:W1:Y:S01]  /*00e0*/  LDC.64 R18, c[0x0][0x228] ;  /* 0x00008a00ff127b82 */ /* 0x000e620000000a00 */
[----:B------:R-:W-:Y:S01]  /*00f0*/  UIMAD.WIDE UR4, UR6, 0x8, UR4 ;  /* 0x00000008060478a5 */ /* 0x000fe2000f8e0204 */
[----:B------:R-:W-:-:S05]  /*0100*/  ULDC.64 UR10, c[0x0][0x280] ;  /* 0x0000a000000a7ab9 */ /* 0x000fca0000000a00 */
[----:B------:R-:W-:Y:S01]  /*0110*/  IMAD.U32 R36, RZ, RZ, UR4 ;  /* 0x00000004ff247e24 */ /* 0x000fe2000f8e00ff */
[----:B------:R-:W2:Y:S01]  /*0120*/  LDC.64 R24, c[0x0][0x230] ;  /* 0x00008c00ff187b82 */ /* 0x000ea20000000a00 */
[----:B------:R-:W-:Y:S01]  /*0130*/  IMAD.U32 R37, RZ, RZ, UR5 ;  /* 0x00000005ff257e24 */ /* 0x000fe2000f8e00ff */
[----:B------:R-:W-:-:S06]  /*0140*/  ULDC.64 UR4, c[0x0][0x218] ;  /* 0x0000860000047ab9 */ /* 0x000fcc0000000a00 */
[----:B------:R-:W3:Y:S08]  /*0150*/  LDC.64 R26, c[0x0][0x238] ;  /* 0x00008e00ff1a7b82 */ /* 0x000ef00000000a00 */
[----:B------:R-:W4:Y:S01]  /*0160*/  LDC.64 R28, c[0x0][0x240] ;  /* 0x00009000ff1c7b82 */ /* 0x000f220000000a00 */
[----:B0-----:R-:W-:-:S07]  /*0170*/  IMAD.WIDE.U32 R36, R3, 0x10, R36 ;  /* 0x0000001003247825 */ /* 0x001fce00078e0024 */
[----:B------:R-:W0:Y:S08]  /*0180*/  LDC.64 R2, c[0x0][0x218] ;  /* 0x00008600ff027b82 */ /* 0x000e300000000a00 */
[----:B------:R-:W4:Y:S01]  /*0190*/  LDC.64 R30, c[0x0][0x248] ;  /* 0x00009200ff1e7b82 */ /* 0x000f220000000a00 */
[----:B------:R-:W5:Y:S04]  /*01a0*/  LDG.E.128 R20, desc[UR8][R36.64] ;  /* 0x0000000824147981 */ /* 0x000f68000c1e1d00 */
[----:B------:R-:W5:Y:S03]  /*01b0*/  LDG.E.128 R4, desc[UR8][R36.64+0x800] ;  /* 0x0008000824047981 */ /* 0x000f66000c1e1d00 */
[----:B------:R-:W4:Y:S01]  /*01c0*/  LDC.64 R32, c[0x0][0x250] ;  /* 0x00009400ff207b82 */ /* 0x000f220000000a00 */
[----:B------:R-:W5:Y:S04]  /*01d0*/  LDG.E.128 R8, desc[UR8][R36.64+0x1000] ;  /* 0x0010000824087981 */ /* 0x000f68000c1e1d00 */
[----:B------:R3:W5:Y:S01]  /*01e0*/  LDG.E.128 R12, desc[UR8][R36.64+0x1800] ;  /* 0x00180008240c7981 */ /* 0x000762000c1e1d00 */
[----:B------:R-:W-:Y:S01]  /*01f0*/  ISETP.NE.U32.AND P2, PT, RZ, UR4, PT ;  /* 0x00000004ff007c0c */ /* 0x000fe2000bf45070 */
[----:B------:R-:W-:Y:S01]  /*0200*/  IMAD.U32 R0, RZ, RZ, UR10 ;  /* 0x0000000aff007e24 */ /* 0x000fe2000f8e00ff */
[----:B------:R-:W4:Y:S01]  /*0210*/  LDC.64 R16, c[0x0][0x220] ;  /* 0x00008800ff107b82 */ /* 0x000f220000000a00 */
[----:B0-----:R0:W-:Y:S01]  /*0220*/  STL.64 [R1], R2 ;  /* 0x0000000201007387 */ /* 0x0011e20000100a00 */
[----:B------:R-:W-:-:S03]  /*0230*/  ISETP.NE.AND.EX P2, PT, RZ, UR5, PT, P2 ;  /* 0x00000005ff007c0c */ /* 0x000fc6000bf45320 */
[----:B-1----:R1:W-:Y:S03]  /*0240*/  STL.64 [R1+0x10], R18 ;  /* 0x0000101201007387 */ /* 0x0023e60000100a00 */
[----:B------:R-:W1:Y:S01]  /*0250*/  LDC.64 R34, c[0x0][0x258] ;  /* 0x00009600ff227b82 */ /* 0x000e620000000a00 */
[----:B--2---:R2:W-:Y:S04]  /*0260*/  STL.64 [R1+0x18], R24 ;  /* 0x0000181801007387 */ /* 0x0045e80000100a00 */
[----:B---3--:R3:W-:Y:S03]  /*0270*/  STL.64 [R1+0x20], R26 ;  /* 0x0000201a01007387 */ /* 0x0087e60000100a00 */
[----:B------:R-:W3:Y:S01]  /*0280*/  LDC.64 R36, c[0x0][0x260] ;  /* 0x00009800ff247b82 */ /* 0x000ee20000000a00 */
[----:B----4-:R4:W-:Y:S04]  /*0290*/  STL.64 [R1+0x28], R28 ;  /* 0x0000281c01007387 */ /* 0x0109e80000100a00 */
[----:B------:R4:W-:Y:S03]  /*02a0*/  STL.64 [R1+0x30], R30 ;  /* 0x0000301e01007387 */ /* 0x0009e60000100a00 */
[----:B0-----:R-:W0:Y:S01]  /*02b0*/  LDC.64 R2, c[0x0][0x268] ;  /* 0x00009a00ff027b82 */ /* 0x001e220000000a00 */
[----:B------:R4:W-:Y:S04]  /*02c0*/  STL.64 [R1+0x38], R32 ;  /* 0x0000382001007387 */ /* 0x0009e80000100a00 */
[----:B------:R4:W-:Y:S03]  /*02d0*/  STL.64 [R1+0x8], R16 ;  /* 0x0000081001007387 */ /* 0x0009e60000100a00 */
[----:B-1----:R-:W1:Y:S01]  /*02e0*/  LDC.64 R18, c[0x0][0x278] ;  /* 0x00009e00ff127b82 */ /* 0x002e620000000a00 */
[----:B------:R-:W-:Y:S07]  /*02f0*/  STL.64 [R1+0x40], R34 ;  /* 0x0000402201007387 */ /* 0x000fee0000100a00 */
[----:B--2---:R-:W2:Y:S01]  /*0300*/  LDC.64 R24, c[0x0][0x280] ;  /* 0x0000a000ff187b82 */ /* 0x004ea20000000a00 */
[----:B---3--:R-:W-:Y:S07]  /*0310*/  STL.64 [R1+0x48], R36 ;  /* 0x0000482401007387 */ /* 0x008fee0000100a00 */
[----:B------:R-:W3:Y:S01]  /*0320*/  LDC.64 R26, c[0x0][0x288] ;  /* 0x0000a200ff1a7b82 */ /* 0x000ee20000000a00 */
[----:B0-----:R-:W-:Y:S07]  /*0330*/  STL.64 [R1+0x50], R2 ;  /* 0x0000500201007387 */ /* 0x001fee0000100a00 */
[----:B----4-:R-:W0:Y:S01]  /*0340*/  LDC.64 R28, c[0x0][0x290] ;  /* 0x0000a400ff1c7b82 */ /* 0x010e220000000a00 */
[----:B-1----:R-:W-:Y:S07]  /*0350*/  STL.64 [R1+0x60], R18 ;  /* 0x0000601201007387 */ /* 0x002fee0000100a00 */
[----:B------:R-:W1:Y:S01]  /*0360*/  LDC.64 R30, c[0x0][0x298] ;  /* 0x0000a600ff1e7b82 */ /* 0x000e620000000a00 */
[----:B--2---:R-:W-:Y:S07]  /*0370*/  STL.64 [R1+0x68], R24 ;  /* 0x0000681801007387 */ /* 0x004fee0000100a00 */
[----:B------:R-:W2:Y:S01]  /*0380*/  LDC.64 R32, c[0x0][0x2a0] ;  /* 0x0000a800ff207b82 */ /* 0x000ea20000000a00 */
[----:B---3--:R-:W-:Y:S07]  /*0390*/  STL.64 [R1+0x70], R26 ;  /* 0x0000701a01007387 */ /* 0x008fee0000100a00 */
[----:B------:R-:W3:Y:S01]  /*03a0*/  LDC.64 R16, c[0x0][0x270] ;  /* 0x00009c00ff107b82 */ /* 0x000ee20000000a00 */
[----:B0-----:R-:W-:Y:S04]  /*03b0*/  STL.64 [R1+0x78], R28 ;  /* 0x0000781c01007387 */ /* 0x001fe80000100a00 */
[----:B-1----:R-:W-:Y:S04]  /*03c0*/  STL.64 [R1+0x80], R30 ;  /* 0x0000801e01007387 */ /* 0x002fe80000100a00 */
[----:B--2---:R-:W-:Y:S04]  /*03d0*/  STL.64 [R1+0x88], R32 ;  /* 0x0000882001007387 */ /* 0x004fe80000100a00 */
[----:B---3--:R0:W-:Y:S02]  /*03e0*/  STL.64 [R1+0x58], R16 ;  /* 0x0000581001007387 */ /* 0x0081e40000100a00 */
[----:B0-----:R-:W-:Y:S01]  /*03f0*/  MOV R16, UR11 ;  /* 0x0000000b00107c02 */ /* 0x001fe20008000f00 */
[----:B------:R-:W-:Y:S06]  /*0400*/  @P2 BRA `(.L_x_7428) ;  /* 0x0000001400702947 */ /* 0x000fec0003800000 */
        /* <DEDUP_REMOVED lines=10> */
[----:B------:R-:W-:Y:S02]  /*04b0*/  ULOP3.LUT UR16, UR10, 0x3, URZ, 0xc0, !UPT ;  /* 0x000000030a107892 */ /* 0x000fe4000f8ec03f */
[----:B------:R-:W-:Y:S02]  /*04c0*/  UIADD3.X UR5, UR11, -0x1, URZ, UP0, !UPT ;  /* 0xffffffff0b057890 */ /* 0x000fe400087fe43f */
[----:B------:R-:W-:Y:S01]  /*04d0*/  UISETP.GE.U32.AND UP0, UPT, UR4, 0x3, UPT ;  /* 0x000000030400788c */ /* 0x000fe2000bf06070 */
[----:B------:R-:W-:Y:S02]  /*04e0*/  ULDC.64 UR14, c[0x0][0x278] ;  /* 0x00009e00000e7ab9 */ /* 0x000fe40000000a00 */
[----:B------:R-:W-:Y:S01]  /*04f0*/  UMOV UR4, URZ ;  /* 0x0000003f00047c82 */ /* 0x000fe20008000000 */
[----:B------:R-:W-:-:S03]  /*0500*/  UISETP.GE.U32.AND.EX UP0, UPT, UR5, URZ, UPT, UP0 ;  /* 0x0000003f0500728c */ /* 0x000fc6000bf06100 */
[----:B------:R-:W-:-:S03]  /*0510*/  UMOV UR5, URZ ;  /* 0x0000003f00057c82 */ /* 0x000fc60008000000 */
[----:B------:R-:W-:-:S13]  /*0520*/  PLOP3.LUT P0, PT, PT, PT, UP0, 0x80, 0x0 ;  /* 0x000000000000781c */ /* 0x000fda0003f0f008 */
[----:B------:R-:W-:Y:S05]  /*0530*/  @!P0 BRA `(.L_x_7430) ;  /* 0x00000010005c8947 */ /* 0x000fea0003800000 */
[----:B------:R-:W-:Y:S01]  /*0540*/  UIADD3 UR10, UP0, -UR16, UR10, URZ ;  /* 0x0000000a100a7290 */ /* 0x000fe2000ff1e13f */
[----:B------:R-:W-:Y:S01]  /*0550*/  ULDC.64 UR4, c[0x0][0x230] ;  /* 0x00008c0000047ab9 */ /* 0x000fe20000000a00 */
[----:B------:R-:W-:Y:S01]  /*0560*/  UIMAD.WIDE.U32 UR18, UR14, 0x8, URZ ;  /* 0x000000080e1278a5 */ /* 0x000fe2000f8e003f */
[----:B-----5:R-:W-:Y:S01]  /*0570*/  IMAD R3, R21, UR4, RZ ;  /* 0x0000000415037c24 */ /* 0x020fe2000f8e02ff */
[----:B------:R-:W-:Y:S02]  /*0580*/  UIADD3.X UR11, UR11, -0x1, URZ, UP0, !UPT ;  /* 0xffffffff0b0b7890 */ /* 0x000fe400087fe43f */
[----:B------:R-:W-:Y:S01]  /*0590*/  ISETP.LT.U32.AND P0, PT, RZ, UR10, PT ;  /* 0x0000000aff007c0c */ /* 0x000fe2000bf01070 */
[----:B------:R-:W-:Y:S01]  /*05a0*/  IMAD.WIDE.U32 R24, R20, UR4, RZ ;  /* 0x0000000414187c25 */ /* 0x000fe2000f8e00ff */
[----:B------:R-:W-:-:S03]  /*05b0*/  USHF.L.U32 UR12, UR15, 0x3, URZ ;  /* 0x000000030f0c7899 */ /* 0x000fc6000800063f */
[----:B------:R-:W-:Y:S01]  /*05c0*/  IMAD.U32 R2, RZ, RZ, UR11 ;  /* 0x0000000bff027e24 */ /* 0x000fe2000f8e00ff */
[----:B------:R-:W-:Y:S01]  /*05d0*/  UIADD3 UR12, UR19, UR12, URZ ;  /* 0x0000000c130c7290 */ /* 0x000fe2000fffe03f */
[----:B------:R-:W-:Y:S01]  /*05e0*/  IMAD R3, R20, UR5, R3 ;  /* 0x0000000514037c24 */ /* 0x000fe2000f8e0203 */
[----:B------:R-:W-:Y:S02]  /*05f0*/  ULDC.64 UR4, c[0x0][0x228] ;  /* 0x00008a0000047ab9 */ /* 0x000fe40000000a00 */
[----:B------:R-:W-:Y:S01]  /*0600*/  ISETP.GT.AND.EX P0, PT, R2, RZ, PT, P0 ;  /* 0x000000ff0200720c */ /* 0x000fe20003f04300 */
[----:B------:R-:W-:Y:S01]  /*0610*/  IMAD.IADD R3, R25, 0x1, R3 ;  /* 0x0000000119037824 */ /* 0x000fe200078e0203 */
[----:B------:R-:W-:Y:S01]  /*0620*/  LEA R2, P1, R24, UR4, 0x3 ;  /* 0x0000000418027c11 */ /* 0x000fe2000f8218ff */
[----:B------:R-:W-:-:S03]  /*0630*/  UMOV UR4, URZ ;  /* 0x0000003f00047c82 */ /* 0x000fc60008000000 */
        /* <DEDUP_REMOVED lines=9> */
.L_x_7433:
[----:B------:R-:W-:Y:S01]  /*06d0*/  ULEA UR13, UR4, UR7, 0x3 ;  /* 0x00000007040d7291 */ /* 0x000fe2000f8e183f */
[----:B------:R-:W2:Y:S01]  /*06e0*/  LDG.E.64 R28, desc[UR8][R2.64] ;  /* 0x00000008021c7981 */ /* 0x000ea2000c1e1b00 */
[----:B------:R-:W-:-:S07]  /*06f0*/  IADD3 R34, P1, R2, UR18, RZ ;  /* 0x0000001202227c10 */ /* 0x000fce000ff3e0ff */
[----:B------:R-:W2:Y:S01]  /*0700*/  LDL.64 R32, [UR13+0x20] ;  /* 0x0000200dff207983 */ /* 0x000ea20008100a00 */
[----:B------:R-:W-:-:S03]  /*0710*/  IADD3.X R35, R3, UR12, RZ, P1, !PT ;  /* 0x0000000c03237c10 */ /* 0x000fc60008ffe4ff */
[----:B------:R-:W3:Y:S04]  /*0720*/  LDL.64 R2, [UR13+0x28] ;  /* 0x0000280dff027983 */ /* 0x000ee80008100a00 */
[----:B------:R-:W3:Y:S01]  /*0730*/  LDG.E.64 R24, desc[UR8][R34.64] ;  /* 0x0000000822187981 */ /* 0x000ee2000c1e1b00 */
[----:B------:R-:W-:-:S04]  /*0740*/  IADD3 R26, P1, R34, UR18, RZ ;  /* 0x00000012221a7c10 */ /* 0x000fc8000ff3e0ff */
[----:B------:R-:W-:Y:S01]  /*0750*/  IADD3.X R27, R35, UR12, RZ, P1, !PT ;  /* 0x0000000c231b7c10 */ /* 0x000fe20008ffe4ff */
[-C--:B--2---:R-:W-:Y:S02]  /*0760*/  IMAD R17, R29, R32.reuse, RZ ;  /* 0x000000201d117224 */ /* 0x084fe400078e02ff */
[----:B------:R-:W-:Y:S01]  /*0770*/  IMAD.WIDE.U32 R30, R28, R32, R18 ;  /* 0x000000201c1e7225 */ /* 0x000fe200078e0012 */
[----:B------:R-:W-:Y:S01]  /*0780*/  IADD3 R32, P1, R26, UR18, RZ ;  /* 0x000000121a207c10 */ /* 0x000fe2000ff3e0ff */
[----:B------:R-:W2:Y:S02]  /*0790*/  LDL.64 R18, [UR13+0x30] ;  /* 0x0000300dff127983 */ /* 0x000ea40008100a00 */
[----:B------:R-:W-:Y:S02]  /*07a0*/  IMAD R17, R28, R33, R17 ;  /* 0x000000211c117224 */ /* 0x000fe400078e0211 */
[----:B------:R-:W2:Y:S01]  /*07b0*/  LDG.E.64 R28, desc[UR8][R26.64] ;  /* 0x000000081a1c7981 */ /* 0x000ea2000c1e1b00 */
[----:B------:R-:W-:Y:S01]  /*07c0*/  IADD3.X R33, R27, UR12, RZ, P1, !PT ;  /* 0x0000000c1b217c10 */ /* 0x000fe20008ffe4ff */
[----:B------:R-:W-:-:S02]  /*07d0*/  IMAD.IADD R31, R31, 0x1, R17 ;  /* 0x000000011f1f7824 */ /* 0x000fc400078e0211 */
[-C--:B---3--:R-:W-:Y:S02]  /*07e0*/  IMAD R17, R25, R2.reuse, RZ ;  /* 0x0000000219117224 */ /* 0x088fe400078e02ff */
[----:B------:R-:W-:-:S04]  /*07f0*/  IMAD.WIDE.U32 R34, R24, R2, R30 ;  /* 0x0000000218227225 */ /* 0x000fc800078e001e */
[----:B------:R-:W-:Y:S02]  /*0800*/  IMAD R17, R24, R3, R17 ;  /* 0x0000000318117224 */ /* 0x000fe400078e0211 */
[----:B------:R-:W3:Y:S04]  /*0810*/  LDL.64 R2, [UR13+0x38] ;  /* 0x0000380dff027983 */ /* 0x000ee80008100a00 */
[----:B------:R-:W3:Y:S01]  /*0820*/  LDG.E.64 R24, desc[UR8][R32.64] ;  /* 0x0000000820187981 */ /* 0x000ee2000c1e1b00 */
[----:B------:R-:W-:Y:S01]  /*0830*/  IADD3 R30, P1, R32, UR18, RZ ;  /* 0x00000012201e7c10 */ /* 0x000fe2000ff3e0ff */
[----:B------:R-:W-:-:S03]  /*0840*/  IMAD.IADD R35, R35, 0x1, R17 ;  /* 0x0000000123237824 */ /* 0x000fc600078e0211 */
[----:B------:R-:W-:-:S05]  /*0850*/  IADD3.X R31, R33, UR12, RZ, P1, !PT ;  /* 0x0000000c211f7c10 */ /* 0x000fca0008ffe4ff */
[----:B------:R0:W4:Y:S01]  /*0860*/  LDG.E.64 R26, desc[UR8][R30.64] ;  /* 0x000000081e1a7981 */ /* 0x000122000c1e1b00 */
[-C--:B--2---:R-:W-:Y:S02]  /*0870*/  IMAD R17, R29, R18.reuse, RZ ;  /* 0x000000121d117224 */ /* 0x084fe400078e02ff */
[----:B------:R-:W-:-:S04]  /*0880*/  IMAD.WIDE.U32 R34, R28, R18, R34 ;  /* 0x000000121c227225 */ /* 0x000fc800078e0022 */
[----:B------:R-:W-:Y:S01]  /*0890*/  IMAD R17, R28, R19, R17 ;  /* 0x000000131c117224 */ /* 0x000fe200078e0211 */
[----:B------:R-:W-:Y:S01]  /*08a0*/  IADD3 R28, P1, R30, UR18, RZ ;  /* 0x000000121e1c7c10 */ /* 0x000fe2000ff3e0ff */
[----:B------:R-:W4:Y:S03]  /*08b0*/  LDL.64 R18, [UR13+0x40] ;  /* 0x0000400dff127983 */ /* 0x000f260008100a00 */
[----:B------:R-:W-:Y:S02]  /*08c0*/  IADD3 R35, R35, R17, RZ ;  /* 0x0000001123237210 */ /* 0x000fe40007ffe0ff */
[----:B------:R-:W-:Y:S01]  /*08d0*/  IADD3.X R29, R31, UR12, RZ, P1, !PT ;  /* 0x0000000c1f1d7c10 */ /* 0x000fe20008ffe4ff */
[-C--:B---3--:R-:W-:Y:S02]  /*08e0*/  IMAD R17, R25, R2.reuse, RZ ;  /* 0x0000000219117224 */ /* 0x088fe400078e02ff */
[----:B------:R-:W-:-:S04]  /*08f0*/  IMAD.WIDE.U32 R32, R24, R2, R34 ;  /* 0x0000000218207225 */ /* 0x000fc800078e0022 */
[----:B------:R-:W-:Y:S02]  /*0900*/  IMAD R17, R24, R3, R17 ;  /* 0x0000000318117224 */ /* 0x000fe400078e0211 */
[----:B------:R-:W2:Y:S04]  /*0910*/  LDL.64 R2, [UR13+0x48] ;  /* 0x0000480dff027983 */ /* 0x000ea80008100a00 */
[----:B------:R1:W2:Y:S01]  /*0920*/  LDG.E.64 R24, desc[UR8][R28.64] ;  /* 0x000000081c187981 */ /* 0x0002a2000c1e1b00 */
[----:B0-----:R-:W-:Y:S01]  /*0930*/  IADD3 R30, P1, R28, UR18, RZ ;  /* 0x000000121c1e7c10 */ /* 0x001fe2000ff3e0ff */
[----:B------:R-:W-:-:S03]  /*0940*/  IMAD.IADD R33, R33, 0x1, R17 ;  /* 0x0000000121217824 */ /* 0x000fc600078e0211 */
[----:B------:R-:W-:Y:S02]  /*0950*/  IADD3.X R31, R29, UR12, RZ, P1, !PT ;  /* 0x0000000c1d1f7c10 */ /* 0x000fe40008ffe4ff */
[----:B-1----:R-:W-:-:S04]  /*0960*/  IADD3 R28, P1, R30, UR18, RZ ;  /* 0x000000121e1c7c10 */ /* 0x002fc8000ff3e0ff */
[----:B------:R-:W-:Y:S01]  /*0970*/  IADD3.X R29, R31, UR12, RZ, P1, !PT ;  /* 0x0000000c1f1d7c10 */ /* 0x000fe20008ffe4ff */
[-C--:B----4-:R-:W-:Y:S02]  /*0980*/  IMAD R17, R27, R18.reuse, RZ ;  /* 0x000000121b117224 */ /* 0x090fe400078e02ff */
[----:B------:R-:W-:-:S04]  /*0990*/  IMAD.WIDE.U32 R32, R26, R18, R32 ;  /* 0x000000121a207225 */ /* 0x000fc800078e0020 */
[----:B------:R-:W-:Y:S02]  /*09a0*/  IMAD R17, R26, R19, R17 ;  /* 0x000000131a117224 */ /* 0x000fe400078e0211 */
[----:B------:R-:W3:Y:S04]  /*09b0*/  LDL.64 R18, [UR13+0x50] ;  /* 0x0000500dff127983 */ /* 0x000ee80008100a00 */
[----:B------:R0:W3:Y:S01]  /*09c0*/  LDG.E.64 R26, desc[UR8][R30.64] ;  /* 0x000000081e1a7981 */ /* 0x0000e2000c1e1b00 */
[----:B------:R-:W-:Y:S02]  /*09d0*/  IMAD.IADD R33, R33, 0x1, R17 ;  /* 0x0000000121217824 */ /* 0x000fe400078e0211 */
[-C--:B--2---:R-:W-:Y:S02]  /*09e0*/  IMAD R17, R25, R2.reuse, RZ ;  /* 0x0000000219117224 */ /* 0x084fe400078e02ff */
        /* <DEDUP_REMOVED lines=51> */
[----:B------:R-:W2:Y:S01]  /*0d20*/  LDG.E.64 R2, desc[UR8][R28.64] ;  /* 0x000000081c027981 */ /* 0x000ea2000c1e1b00 */
[----:B0-----:R-:W-:Y:S01]  /*0d30*/  IADD3 R30, P1, R28, UR18, RZ ;  /* 0x000000121c1e7c10 */ /* 0x001fe2000ff3e0ff */
[----:B------:R-:W-:-:S03]  /*0d40*/  IMAD.IADD R33, R33, 0x1, R17 ;  /* 0x0000000121217824 */ /* 0x000fc600078e0211 */
[----:B------:R-:W-:Y:S01]  /*0d50*/  IADD3.X R31, R29, UR12, RZ, P1, !PT ;  /* 0x0000000c1d1f7c10 */ /* 0x000fe20008ffe4ff */
[-C--:B---3--:R-:W-:Y:S02]  /*0d60*/  IMAD R17, R27, R18.reuse, RZ ;  /* 0x000000121b117224 */ /* 0x088fe400078e02ff */
[C---:B------:R-:W-:Y:S02]  /*0d70*/  IMAD.WIDE.U32 R34, R26.reuse, R18, R32 ;  /* 0x000000121a227225 */ /* 0x040fe400078e0020 */
[----:B------:R-:W3:Y:S02]  /*0d80*/  LDG.E.64 R32, desc[UR8][R30.64] ;  /* 0x000000081e207981 */ /* 0x000ee4000c1e1b00 */
[----:B------:R-:W-:Y:S01]  /*0d90*/  IMAD R17, R26, R19, R17 ;  /* 0x000000131a117224 */ /* 0x000fe200078e0211 */
[----:B------:R-:W-:Y:S01]  /*0da0*/  IADD3 R26, P1, R30, UR18, RZ ;  /* 0x000000121e1a7c10 */ /* 0x000fe2000ff3e0ff */
[----:B------:R-:W3:Y:S03]  /*0db0*/  LDL.64 R18, [UR13+0x90] ;  /* 0x0000900dff127983 */ /* 0x000ee60008100a00 */
[----:B------:R-:W-:-:S02]  /*0dc0*/  IADD3 R35, R35, R17, RZ ;  /* 0x0000001123237210 */ /* 0x000fc40007ffe0ff */
[----:B------:R-:W-:Y:S01]  /*0dd0*/  IADD3.X R27, R31, UR12, RZ, P1, !PT ;  /* 0x0000000c1f1b7c10 */ /* 0x000fe20008ffe4ff */
[-C--:B--2---:R-:W-:Y:S02]  /*0de0*/  IMAD R3, R3, R24.reuse, RZ ;  /* 0x0000001803037224 */ /* 0x084fe400078e02ff */
[----:B------:R-:W-:-:S04]  /*0df0*/  IMAD.WIDE.U32 R34, R2, R24, R34 ;  /* 0x0000001802227225 */ /* 0x000fc800078e0022 */
[----:B------:R-:W-:Y:S02]  /*0e00*/  IMAD R17, R2, R25, R3 ;  /* 0x0000001902117224 */ /* 0x000fe400078e0203 */
[----:B------:R-:W2:Y:S04]  /*0e10*/  LDL.64 R24, [UR13+0x98] ;  /* 0x0000980dff187983 */ /* 0x000ea80008100a00 */
[----:B------:R-:W2:Y:S01]  /*0e20*/  LDG.E.64 R2, desc[UR8][R26.64] ;  /* 0x000000081a027981 */ /* 0x000ea2000c1e1b00 */
[----:B------:R-:W-:-:S04]  /*0e30*/  UIADD3 UR10, UP0, UR10, -0x10, URZ ;  /* 0xfffffff00a0a7890 */ /* 0x000fc8000ff1e03f */
[----:B------:R-:W-:Y:S02]  /*0e40*/  UIADD3.X UR11, UR11, -0x1, URZ, UP0, !UPT ;  /* 0xffffffff0b0b7890 */ /* 0x000fe400087fe43f */
[----:B------:R-:W-:Y:S01]  /*0e50*/  UISETP.GT.U32.AND UP0, UPT, UR10, 0xc, UPT ;  /* 0x0000000c0a00788c */ /* 0x000fe2000bf04070 */
[----:B------:R-:W-:-:S03]  /*0e60*/  IMAD.IADD R35, R35, 0x1, R17 ;  /* 0x0000000123237824 */ /* 0x000fc600078e0211 */
        /* <DEDUP_REMOVED lines=10> */
[----:B------:R-:W-:Y:S01]  /*0f10*/  IMAD R3, R2, R25, R3 ;  /* 0x0000001902037224 */ /* 0x000fe200078e0203 */
[----:B------:R-:W-:-:S03]  /*0f20*/  IADD3 R2, P1, R26, UR18, RZ ;  /* 0x000000121a027c10 */ /* 0x000fc6000ff3e0ff */
[----:B------:R-:W-:Y:S01]  /*0f30*/  IMAD.IADD R19, R19, 0x1, R3 ;  /* 0x0000000113137824 */ /* 0x000fe200078e0203 */
[----:B------:R-:W-:Y:S01]  /*0f40*/  IADD3.X R3, R27, UR12, RZ, P1, !PT ;  /* 0x0000000c1b037c10 */ /* 0x000fe20008ffe4ff */
[----:B------:R-:W-:Y:S08]  /*0f50*/  @P3 BRA `(.L_x_7433) ;  /* 0xfffffff400dc3947 */ /* 0x000ff0000383ffff */
.L_x_7432:
[----:B------:R-:W-:-:S04]  /*0f60*/  UISETP.GT.U32.AND UP0, UPT, UR10, 0x4, UPT ;  /* 0x000000040a00788c */ /* 0x000fc8000bf04070 */
[----:B------:R-:W-:-:S06]  /*0f70*/  UISETP.GT.AND.EX UP0, UPT, UR11, URZ, UPT, UP0 ;  /* 0x0000003f0b00728c */ /* 0x000fcc000bf04300 */
[----:B------:R-:W-:-:S13]  /*0f80*/  PLOP3.LUT P1, PT, PT, PT, UP0, 0x80, 0x0 ;  /* 0x000000000000781c */ /* 0x000fda0003f2f008 */
[----:B------:R-:W-:Y:S05]  /*0f90*/  @!P1 BRA `(.L_x_7434) ;  /* 0x0000000400189947 */ /* 0x000fea0003800000 */
        /* <DEDUP_REMOVED lines=10> */
[C---:B------:R-:W-:Y:S02]  /*1040*/  IMAD.WIDE.U32 R30, R28.reuse, R32, R18 ;  /* 0x000000201c1e7225 */ /* 0x040fe400078e0012 */
[----:B------:R-:W2:Y:S02]  /*1050*/  LDL.64 R18, [UR13+0x30] ;  /* 0x0000300dff127983 */ /* 0x000ea40008100a00 */
[----:B------:R-:W-:Y:S02]  /*1060*/  IMAD R17, R28, R33, R17 ;  /* 0x000000211c117224 */ /* 0x000fe400078e0211 */
[----:B------:R-:W2:Y:S01]  /*1070*/  LDG.E.64 R28, desc[UR8][R26.64] ;  /* 0x000000081a1c7981 */ /* 0x000ea2000c1e1b00 */
[----:B------:R-:W-:Y:S01]  /*1080*/  IADD3 R32, P0, R26, UR18, RZ ;  /* 0x000000121a207c10 */ /* 0x000fe2000ff1e0ff */
[----:B------:R-:W-:-:S02]  /*1090*/  IMAD.IADD R31, R31, 0x1, R17 ;  /* 0x000000011f1f7824 */ /* 0x000fc400078e0211 */
[-C--:B---3--:R-:W-:Y:S01]  /*10a0*/  IMAD R17, R25, R2.reuse, RZ ;  /* 0x0000000219117224 */ /* 0x088fe200078e02ff */
[----:B------:R-:W-:Y:S01]  /*10b0*/  IADD3.X R33, R27, UR12, RZ, P0, !PT ;  /* 0x0000000c1b217c10 */ /* 0x000fe200087fe4ff */
[----:B------:R-:W-:-:S04]  /*10c0*/  IMAD.WIDE.U32 R34, R24, R2, R30 ;  /* 0x0000000218227225 */ /* 0x000fc800078e001e */
[----:B------:R-:W-:Y:S02]  /*10d0*/  IMAD R17, R24, R3, R17 ;  /* 0x0000000318117224 */ /* 0x000fe400078e0211 */
[----:B------:R-:W3:Y:S04]  /*10e0*/  LDL.64 R2, [UR13+0x38] ;  /* 0x0000380dff027983 */ /* 0x000ee80008100a00 */
[----:B------:R0:W3:Y:S01]  /*10f0*/  LDG.E.64 R24, desc[UR8][R32.64] ;  /* 0x0000000820187981 */ /* 0x0000e2000c1e1b00 */
[----:B------:R-:W-:Y:S02]  /*1100*/  IADD3 R30, P0, R32, UR18, RZ ;  /* 0x00000012201e7c10 */ /* 0x000fe4000ff1e0ff */
[----:B------:R-:W-:Y:S02]  /*1110*/  IADD3 R35, R35, R17, RZ ;  /* 0x0000001123237210 */ /* 0x000fe40007ffe0ff */
[----:B------:R-:W-:-:S05]  /*1120*/  IADD3.X R31, R33, UR12, RZ, P0, !PT ;  /* 0x0000000c211f7c10 */ /* 0x000fca00087fe4ff */
[----:B------:R1:W4:Y:S01]  /*1130*/  LDG.E.64 R26, desc[UR8][R30.64] ;  /* 0x000000081e1a7981 */ /* 0x000322000c1e1b00 */
[----:B0-----:R-:W-:-:S04]  /*1140*/  IADD3 R32, P0, R30, UR18, RZ ;  /* 0x000000121e207c10 */ /* 0x001fc8000ff1e0ff */
[----:B------:R-:W-:Y:S01]  /*1150*/  IADD3.X R33, R31, UR12, RZ, P0, !PT ;  /* 0x0000000c1f217c10 */ /* 0x000fe200087fe4ff */
[----:B--2---:R-:W-:-:S04]  /*1160*/  IMAD R17, R29, R18, RZ ;  /* 0x000000121d117224 */ /* 0x004fc800078e02ff */
[C---:B------:R-:W-:Y:S02]  /*1170*/  IMAD R17, R28.reuse, R19, R17 ;  /* 0x000000131c117224 */ /* 0x040fe400078e0211 */
[----:B------:R-:W-:Y:S02]  /*1180*/  IMAD.WIDE.U32 R28, R28, R18, R34 ;  /* 0x000000121c1c7225 */ /* 0x000fe400078e0022 */
[----:B------:R-:W4:Y:S02]  /*1190*/  LDL.64 R18, [UR13+0x40] ;  /* 0x0000400dff127983 */ /* 0x000f240008100a00 */
[----:B------:R-:W-:Y:S02]  /*11a0*/  IMAD.IADD R29, R29, 0x1, R17 ;  /* 0x000000011d1d7824 */ /* 0x000fe400078e0211 */
[----:B---3--:R-:W-:-:S04]  /*11b0*/  IMAD R17, R25, R2, RZ ;  /* 0x0000000219117224 */ /* 0x008fc800078e02ff */
[C---:B------:R-:W-:Y:S02]  /*11c0*/  IMAD R17, R24.reuse, R3, R17 ;  /* 0x0000000318117224 */ /* 0x040fe400078e0211 */
[----:B------:R-:W-:Y:S02]  /*11d0*/  IMAD.WIDE.U32 R2, R24, R2, R28 ;  /* 0x0000000218027225 */ /* 0x000fe400078e001c */
[----:B------:R-:W2:Y:S04]  /*11e0*/  LDL.64 R24, [UR13+0x48] ;  /* 0x0000480dff187983 */ /* 0x000ea80008100a00 */
[----:B------:R-:W2:Y:S01]  /*11f0*/  LDG.E.64 R28, desc[UR8][R32.64] ;  /* 0x00000008201c7981 */ /* 0x000ea2000c1e1b00 */
[----:B-1----:R-:W-:Y:S01]  /*1200*/  IADD3 R30, P0, R32, UR18, RZ ;  /* 0x00000012201e7c10 */ /* 0x002fe2000ff1e0ff */
[----:B------:R-:W-:-:S03]  /*1210*/  IMAD.IADD R3, R3, 0x1, R17 ;  /* 0x0000000103037824 */ /* 0x000fc600078e0211 */
[----:B------:R-:W-:Y:S01]  /*1220*/  IADD3.X R31, R33, UR12, RZ, P0, !PT ;  /* 0x0000000c211f7c10 */ /* 0x000fe200087fe4ff */
[-C--:B----4-:R-:W-:Y:S02]  /*1230*/  IMAD R17, R27, R18.reuse, RZ ;  /* 0x000000121b117224 */ /* 0x090fe400078e02ff */
[----:B------:R-:W-:Y:S01]  /*1240*/  IMAD.WIDE.U32 R34, R26, R18, R2 ;  /* 0x000000121a227225 */ /* 0x000fe200078e0002 */
[----:B------:R-:W-:-:S03]  /*1250*/  IADD3 R2, P0, R30, UR18, RZ ;  /* 0x000000121e027c10 */ /* 0x000fc6000ff1e0ff */
[----:B------:R-:W-:Y:S02]  /*1260*/  IMAD R17, R26, R19, R17 ;  /* 0x000000131a117224 */ /* 0x000fe400078e0211 */
[----:B------:R-:W3:Y:S04]  /*1270*/  LDL.64 R18, [UR13+0x50] ;  /* 0x0000500dff127983 */ /* 0x000ee80008100a00 */
[----:B------:R-:W3:Y:S01]  /*1280*/  LDG.E.64 R26, desc[UR8][R30.64] ;  /* 0x000000081e1a7981 */ /* 0x000ee2000c1e1b00 */
[----:B------:R-:W-:Y:S01]  /*1290*/  IMAD.IADD R35, R35, 0x1, R17 ;  /* 0x0000000123237824 */ /* 0x000fe200078e0211 */
[----:B------:R-:W-:Y:S01]  /*12a0*/  IADD3.X R3, R31, UR12, RZ, P0, !PT ;  /* 0x0000000c1f037c10 */ /* 0x000fe200087fe4ff */
[-C--:B--2---:R-:W-:Y:S02]  /*12b0*/  IMAD R17, R29, R24.reuse, RZ ;  /* 0x000000181d117224 */ /* 0x084fe400078e02ff */
[----:B------:R-:W-:-:S04]  /*12c0*/  IMAD.WIDE.U32 R34, R28, R24, R34 ;  /* 0x000000181c227225 */ /* 0x000fc800078e0022 */
[----:B------:R-:W-:Y:S02]  /*12d0*/  IMAD R17, R28, R25, R17 ;  /* 0x000000191c117224 */ /* 0x000fe400078e0211 */
[----:B------:R-:W2:Y:S04]  /*12e0*/  LDL.64 R28, [UR13+0x58] ;  /* 0x0000580dff1c7983 */ /* 0x000ea80008100a00 */
[----:B------:R0:W2:Y:S01]  /*12f0*/  LDG.E.64 R24, desc[UR8][R2.64] ;  /* 0x0000000802187981 */ /* 0x0000a2000c1e1b00 */
[----:B------:R-:W-:Y:S01]  /*1300*/  IMAD.IADD R35, R35, 0x1, R17 ;  /* 0x0000000123237824 */ /* 0x000fe200078e0211 */
        /* <DEDUP_REMOVED lines=11> */
[-C--:B--2---:R-:W-:Y:S02]  /*13c0*/  IMAD R25, R25, R28.reuse, RZ ;  /* 0x0000001c19197224 */ /* 0x084fe400078e02ff */
[----:B------:R-:W-:-:S04]  /*13d0*/  IMAD.WIDE.U32 R18, R24, R28, R18 ;  /* 0x0000001c18127225 */ /* 0x000fc800078e0012 */
[----:B------:R-:W-:-:S04]  /*13e0*/  IMAD R25, R24, R29, R25 ;  /* 0x0000001d18197224 */ /* 0x000fc800078e0219 */
[----:B------:R-:W-:-:S07]  /*13f0*/  IMAD.IADD R19, R19, 0x1, R25 ;  /* 0x0000000113137824 */ /* 0x000fce00078e0219 */
.L_x_7434:
[----:B------:R-:W-:-:S04]  /*1400*/  ISETP.NE.U32.AND P1, PT, RZ, UR10, PT ;  /* 0x0000000aff007c0c */ /* 0x000fc8000bf25070 */
[----:B------:R-:W-:-:S13]  /*1410*/  ISETP.NE.OR.EX P0, PT, RZ, UR11, P0, P1 ;  /* 0x0000000bff007c0c */ /* 0x000fda0008705710 */
[----:B------:R-:W-:Y:S05]  /*1420*/  @!P0 BRA `(.L_x_7430) ;  /* 0x0000000000a08947 */ /* 0x000fea0003800000 */
.L_x_7431:
[----:B------:R-:W-:Y:S01]  /*1430*/  ULEA UR13, UR4, UR7, 0x3 ;  /* 0x00000007040d7291 */ /* 0x000fe2000f8e183f */
[----:B------:R-:W-:Y:S01]  /*1440*/  IADD3 R34, P0, R2, UR18, RZ ;  /* 0x0000001202227c10 */ /* 0x000fe2000ff1e0ff */
[----:B------:R-:W2:Y:S03]  /*1450*/  LDG.E.64 R28, desc[UR8][R2.64] ;  /* 0x00000008021c7981 */ /* 0x000ea6000c1e1b00 */
[----:B------:R-:W-:-:S04]  /*1460*/  IADD3.X R35, R3, UR12, RZ, P0, !PT ;  /* 0x0000000c03237c10 */ /* 0x000fc800087fe4ff */
[----:B------:R-:W2:Y:S04]  /*1470*/  LDL.64 R30, [UR13+0x20] ;  /* 0x0000200dff1e7983 */ /* 0x000ea80008100a00 */
[----:B------:R-:W3:Y:S04]  /*1480*/  LDL.64 R24, [UR13+0x28] ;  /* 0x0000280dff187983 */ /* 0x000ee80008100a00 */
[----:B------:R-:W3:Y:S01]  /*1490*/  LDG.E.64 R2, desc[UR8][R34.64] ;  /* 0x0000000822027981 */ /* 0x000ee2000c1e1b00 */
[----:B------:R-:W-:-:S03]  /*14a0*/  IADD3 R26, P0, R34, UR18, RZ ;  /* 0x00000012221a7c10 */ /* 0x000fc6000ff1e0ff */
[----:B------:R-:W4:Y:S01]  /*14b0*/  LDL.64 R32, [UR13+0x30] ;  /* 0x0000300dff207983 */ /* 0x000f220008100a00 */
[----:B------:R-:W-:Y:S01]  /*14c0*/  IADD3.X R27, R35, UR12, RZ, P0, !PT ;  /* 0x0000000c231b7c10 */ /* 0x000fe200087fe4ff */
[-C--:B--2---:R-:W-:Y:S02]  /*14d0*/  IMAD R17, R29, R30.reuse, RZ ;  /* 0x0000001e1d117224 */ /* 0x084fe400078e02ff */
[----:B------:R-:W-:-:S04]  /*14e0*/  IMAD.WIDE.U32 R18, R28, R30, R18 ;  /* 0x0000001e1c127225 */ /* 0x000fc800078e0012 */
[----:B------:R-:W-:Y:S01]  /*14f0*/  IMAD R17, R28, R31, R17 ;  /* 0x0000001f1c117224 */ /* 0x000fe200078e0211 */
[----:B------:R-:W-:Y:S01]  /*1500*/  IADD3 R28, P0, R26, UR18, RZ ;  /* 0x000000121a1c7c10 */ /* 0x000fe2000ff1e0ff */
[----:B------:R-:W4:Y:S01]  /*1510*/  LDG.E.64 R30, desc[UR8][R26.64] ;  /* 0x000000081a1e7981 */ /* 0x000f22000c1e1b00 */
[-C--:B---3--:R-:W-:Y:S02]  /*1520*/  IMAD R3, R3, R24.reuse, RZ ;  /* 0x0000001803037224 */ /* 0x088fe400078e02ff */
[----:B------:R-:W-:Y:S01]  /*1530*/  IMAD.IADD R19, R19, 0x1, R17 ;  /* 0x0000000113137824 */ /* 0x000fe200078e0211 */
[----:B------:R-:W-:Y:S01]  /*1540*/  IADD3.X R29, R27, UR12, RZ, P0, !PT ;  /* 0x0000000c1b1d7c10 */ /* 0x000fe200087fe4ff */
[C---:B------:R-:W-:Y:S02]  /*1550*/  IMAD R17, R2.reuse, R25, R3 ;  /* 0x0000001902117224 */ /* 0x040fe400078e0203 */
[----:B------:R-:W-:Y:S02]  /*1560*/  IMAD.WIDE.U32 R24, R2, R24, R18 ;  /* 0x0000001802187225 */ /* 0x000fe400078e0012 */
[----:B------:R-:W2:Y:S04]  /*1570*/  LDL.64 R18, [UR13+0x38] ;  /* 0x0000380dff127983 */ /* 0x000ea80008100a00 */
[----:B------:R-:W2:Y:S01]  /*1580*/  LDG.E.64 R2, desc[UR8][R28.64] ;  /* 0x000000081c027981 */ /* 0x000ea2000c1e1b00 */
[----:B------:R-:W-:Y:S01]  /*1590*/  UIADD3 UR10, UP0, UR10, -0x4, URZ ;  /* 0xfffffffc0a0a7890 */ /* 0x000fe2000ff1e03f */
[----:B------:R-:W-:-:S03]  /*15a0*/  IMAD.IADD R25, R25, 0x1, R17 ;  /* 0x0000000119197824 */ /* 0x000fc600078e0211 */
[----:B------:R-:W-:Y:S02]  /*15b0*/  UIADD3.X UR11, UR11, -0x1, URZ, UP0, !UPT ;  /* 0xffffffff0b0b7890 */ /* 0x000fe400087fe43f */
[----:B------:R-:W-:-:S04]  /*15c0*/  ISETP.NE.U32.AND P0, PT, RZ, UR10, PT ;  /* 0x0000000aff007c0c */ /* 0x000fc8000bf05070 */
[----:B------:R-:W-:Y:S01]  /*15d0*/  ISETP.NE.AND.EX P0, PT, RZ, UR11, PT, P0 ;  /* 0x0000000bff007c0c */ /* 0x000fe2000bf05300 */
[----:B------:R-:W-:-:S04]  /*15e0*/  UIADD3 UR4, UP0, UR4, 0x4, URZ ;  /* 0x0000000404047890 */ /* 0x000fc8000ff1e03f */
[----:B------:R-:W-:Y:S01]  /*15f0*/  UIADD3.X UR5, URZ, UR5, URZ, UP0, !UPT ;  /* 0x000000053f057290 */ /* 0x000fe200087fe43f */
[----:B----4-:R-:W-:-:S04]  /*1600*/  IMAD R17, R31, R32, RZ ;  /* 0x000000201f117224 */ /* 0x010fc800078e02ff */
[C---:B------:R-:W-:Y:S02]  /*1610*/  IMAD R17, R30.reuse, R33, R17 ;  /* 0x000000211e117224 */ /* 0x040fe400078e0211 */
[----:B------:R-:W-:-:S04]  /*1620*/  IMAD.WIDE.U32 R30, R30, R32, R24 ;  /* 0x000000201e1e7225 */ /* 0x000fc800078e0018 */
[----:B------:R-:W-:Y:S02]  /*1630*/  IMAD.IADD R31, R31, 0x1, R17 ;  /* 0x000000011f1f7824 */ /* 0x000fe400078e0211 */
[----:B--2---:R-:W-:-:S04]  /*1640*/  IMAD R3, R3, R18, RZ ;  /* 0x0000001203037224 */ /* 0x004fc800078e02ff */
[C---:B------:R-:W-:Y:S02]  /*1650*/  IMAD R3, R2.reuse, R19, R3 ;  /* 0x0000001302037224 */ /* 0x040fe400078e0203 */
[----:B------:R-:W-:Y:S01]  /*1660*/  IMAD.WIDE.U32 R18, R2, R18, R30 ;  /* 0x0000001202127225 */ /* 0x000fe200078e001e */
[----:B------:R-:W-:-:S04]  /*1670*/  IADD3 R2, P1, R28, UR18, RZ ;  /* 0x000000121c027c10 */ /* 0x000fc8000ff3e0ff */
[----:B------:R-:W-:Y:S02]  /*1680*/  IADD3 R19, R19, R3, RZ ;  /* 0x0000000313137210 */ /* 0x000fe40007ffe0ff */
[----:B------:R-:W-:Y:S01]  /*1690*/  IADD3.X R3, R29, UR12, RZ, P1, !PT ;  /* 0x0000000c1d037c10 */ /* 0x000fe20008ffe4ff */
[----:B------:R-:W-:Y:S06]  /*16a0*/  @P0 BRA `(.L_x_7431) ;  /* 0xfffffffc00600947 */ /* 0x000fec000383ffff */
.L_x_7430:
[----:B------:R-:W-:-:S04]  /*16b0*/  ISETP.NE.U32.AND P0, PT, RZ, UR16, PT ;  /* 0x00000010ff007c0c */ /* 0x000fc8000bf05070 */
        /* <DEDUP_REMOVED lines=9> */
[----:B------:R-:W-:-:S04]  /*1750*/  IMAD R3, R20, UR11, R3 ;  /* 0x0000000b14037c24 */ /* 0x000fc8000f8e0203 */
[----:B------:R-:W-:Y:S02]  /*1760*/  IMAD.IADD R25, R25, 0x1, R3 ;  /* 0x0000000119197824 */ /* 0x000fe400078e0203 */
[----:B------:R-:W-:Y:S02]  /*1770*/  IMAD.U32 R3, RZ, RZ, UR14 ;  /* 0x0000000eff037e24 */ /* 0x000fe4000f8e00ff */
[----:B------:R-:W2:Y:S02]  /*1780*/  LDL.64 R26, [UR10+0x20] ;  /* 0x0000200aff1a7983 */ /* 0x000ea40008100a00 */
[----:B------:R-:W-:-:S04]  /*1790*/  IMAD.WIDE.U32 R24, R3, UR4, R24 ;  /* 0x0000000403187c25 */ /* 0x000fc8000f8e0018 */
[----:B------:R-:W-:Y:S01]  /*17a0*/  VIADD R3, R25, UR5 ;  /* 0x0000000519037c36 */ /* 0x000fe20008000000 */
[----:B------:R-:W-:-:S04]  /*17b0*/  LEA R2, P0, R24, UR12, 0x3 ;  /* 0x0000000c18027c11 */ /* 0x000fc8000f8018ff */
[----:B------:R-:W-:-:S05]  /*17c0*/  LEA.HI.X R3, R24, UR13, R3, 0x3, P0 ;  /* 0x0000000d18037c11 */ /* 0x000fca00080f1c03 */
        /* <DEDUP_REMOVED lines=9> */
[----:B------:R-:W-:Y:S01]  /*1860*/  USHF.L.U32 UR5, UR14, 0x3, URZ ;  /* 0x000000030e057899 */ /* 0x000fe2000800063f */
[----:B------:R-:W2:Y:S01]  /*1870*/  LDL.64 R24, [UR10+0x28] ;  /* 0x0000280aff187983 */ /* 0x000ea20008100a00 */
[----:B------:R-:W-:-:S04]  /*1880*/  USHF.L.U64.HI UR4, UR14, 0x3, UR15 ;  /* 0x000000030e047899 */ /* 0x000fc8000801020f */
[----:B------:R-:W-:-:S04]  /*1890*/  IADD3 R26, P0, R2, UR5, RZ ;  /* 0x00000005021a7c10 */ /* 0x000fc8000ff1e0ff */
[----:B------:R-:W-:-:S05]  /*18a0*/  IADD3.X R27, R3, UR4, RZ, P0, !PT ;  /* 0x00000004031b7c10 */ /* 0x000fca00087fe4ff */
        /* <DEDUP_REMOVED lines=9> */
[----:B------:R-:W-:Y:S01]  /*1940*/  IADD3 R2, P0, R26, UR5, RZ ;  /* 0x000000051a027c10 */ /* 0x000fe2000ff1e0ff */
[----:B------:R-:W2:Y:S03]  /*1950*/  LDL.64 R24, [UR10+0x30] ;  /* 0x0000300aff187983 */ /* 0x000ea60008100a00 */
[----:B------:R-:W-:-:S06]  /*1960*/  IADD3.X R3, R27, UR4, RZ, P0, !PT ;  /* 0x000000041b037c10 */ /* 0x000fcc00087fe4ff */
[----:B------:R-:W2:Y:S02]  /*1970*/  LDG.E.64 R2, desc[UR8][R2.64] ;  /* 0x0000000802027981 */ /* 0x000ea4000c1e1b00 */
[-C--:B--2---:R-:W-:Y:S02]  /*1980*/  IMAD R17, R3, R24.reuse, RZ ;  /* 0x0000001803117224 */ /* 0x084fe400078e02ff */
[----:B------:R-:W-:-:S04]  /*1990*/  IMAD.WIDE.U32 R18, R2, R24, R18 ;  /* 0x0000001802127225 */ /* 0x000fc800078e0012 */
[----:B------:R-:W-:-:S04]  /*19a0*/  IMAD R17, R2, R25, R17 ;  /* 0x0000001902117224 */ /* 0x000fc800078e0211 */
[----:B------:R-:W-:Y:S01]  /*19b0*/  IMAD.IADD R19, R19, 0x1, R17 ;  /* 0x0000000113137824 */ /* 0x000fe200078e0211 */
[----:B------:R-:W-:Y:S06]  /*19c0*/  BRA `(.L_x_7429) ;  /* 0x00000000000c7947 */ /* 0x000fec0003800000 */
.L_x_7428:
[----:B-----5:R-:W-:-:S04]  /*19d0*/  LEA R18, P0, R20, UR4, 0x3 ;  /* 0x0000000414127c11 */ /* 0x020fc8000f8018ff */
[----:B------:R-:W-:-:S06]  /*19e0*/  LEA.HI.X R19, R20, UR5, R21, 0x3, P0 ;  /* 0x0000000514137c11 */ /* 0x000fcc00080f1c15 */
[----:B------:R-:W5:Y:S03]  /*19f0*/  LDG.E.64 R18, desc[UR8][R18.64] ;  /* 0x0000000812127981 */ /* 0x000f66000c1e1b00 */
.L_x_7429:
        /* <DEDUP_REMOVED lines=14> */
[----:B------:R-:W-:Y:S01]  /*1ae0*/  MOV R31, R3 ;  /* 0x00000003001f7202 */ /* 0x000fe20000000f00 */
[----:B------:R-:W-:Y:S02]  /*1af0*/  IMAD.U32 R17, RZ, RZ, UR4 ;  /* 0x00000004ff117e24 */ /* 0x000fe4000f8e00ff */
[----:B------:R-:W-:Y:S02]  /*1b00*/  IMAD.U32 R28, RZ, RZ, UR5 ;  /* 0x00000005ff1c7e24 */ /* 0x000fe4000f8e00ff */
[----:B------:R-:W-:-:S07]  /*1b10*/  IMAD.MOV.U32 R36, RZ, RZ, R2 ;  /* 0x000000ffff247224 */ /* 0x000fce00078e0002 */
.L_x_7436:
        /* <DEDUP_REMOVED lines=10> */
[----:B------:R-:W-:Y:S02]  /*1bc0*/  @!P0 IADD3 R30, P4, R24, 0x8, RZ ;  /* 0x00000008181e8810 */ /* 0x000fe40007f9e0ff */
[----:B------:R-:W-:Y:S02]  /*1bd0*/  @!P0 IADD3 R32, P3, R36, R26, RZ ;  /* 0x0000001a24208210 */ /* 0x000fe40007f7e0ff */
[----:B------:R-:W-:Y:S01]  /*1be0*/  @!P0 LOP3.LUT R26, RZ, R33, RZ, 0x33, !PT ;  /* 0x00000021ff1a8212 */ /* 0x000fe200078e33ff */
[----:B------:R-:W-:Y:S01]  /*1bf0*/  @!P0 IMAD.X R29, RZ, RZ, R25, P4 ;  /* 0x000000ffff1d8224 */ /* 0x000fe200020e0619 */
[----:B------:R-:W-:Y:S02]  /*1c00*/  @!P0 IADD3 R17, P5, P6, R17, 0x8, R34 ;  /* 0x0000000811118810 */ /* 0x000fe40007ebe022 */
[----:B------:R-:W-:Y:S01]  /*1c10*/  MOV R36, R32 ;  /* 0x0000002000247202 */ /* 0x000fe20000000f00 */
[----:B------:R-:W-:Y:S01]  /*1c20*/  @!P0 IMAD.X R33, R31, 0x1, R26, P3 ;  /* 0x000000011f218824 */ /* 0x000fe200018e061a */
[----:B------:R-:W-:-:S02]  /*1c30*/  ISETP.GT.U32.AND P3, PT, R32, RZ, PT ;  /* 0x000000ff2000720c */ /* 0x000fc40003f64070 */
[----:B------:R-:W-:Y:S01]  /*1c40*/  @!P0 IADD3.X R28, R28, RZ, R35, P5, P6 ;  /* 0x000000ff1c1c8210 */ /* 0x000fe20002fec423 */
[----:B------:R-:W-:Y:S01]  /*1c50*/  IMAD.MOV.U32 R31, RZ, RZ, R33 ;  /* 0x000000ffff1f7224 */ /* 0x000fe200078e0021 */
[----:B------:R-:W-:-:S13]  /*1c60*/  ISETP.GT.AND.EX P3, PT, R33, RZ, PT, P3 ;  /* 0x000000ff2100720c */ /* 0x000fda0003f64330 */
[----:B------:R-:W-:Y:S05]  /*1c70*/  @P3 BRA `(.L_x_7436) ;  /* 0xfffffffc00a83947 */ /* 0x000fea000383ffff */
[----:B------:R-:W-:Y:S05]  /*1c80*/  BSYNC B0 ;  /* 0x0000000000007941 */ /* 0x000fea0003800000 */
.L_x_7435:
[----:B------:R-:W-:Y:S02]  /*1c90*/  ULDC.64 UR4, c[0x0][0x280] ;  /* 0x0000a00000047ab9 */ /* 0x000fe40000000a00 */
[----:B------:R-:W-:Y:S02]  /*1ca0*/  IMAD.U32 R30, RZ, RZ, UR4 ;  /* 0x00000004ff1e7e24 */ /* 0x000fe4000f8e00ff */
[----:B------:R-:W-:Y:S01]  /*1cb0*/  IMAD.U32 R29, RZ, RZ, UR5 ;  /* 0x00000005ff1d7e24 */ /* 0x000fe2000f8e00ff */
[----:B------:R-:W-:Y:S06]  /*1cc0*/  @!P1 BRA `(.L_x_7437) ;  /* 0x0000000000709947 */ /* 0x000fec0003800000 */
[----:B------:R-:W-:Y:S01]  /*1cd0*/  BSSY B0, `(.L_x_7437) ;  /* 0x000001b000007945 */ /* 0x000fe20003800000 */
[----:B------:R-:W-:Y:S01]  /*1ce0*/  IMAD.U32 R30, RZ, RZ, UR4 ;  /* 0x00000004ff1e7e24 */ /* 0x000fe2000f8e00ff */
[----:B------:R-:W-:Y:S01]  /*1cf0*/  MOV R29, UR5 ;  /* 0x00000005001d7c02 */ /* 0x000fe20008000f00 */
[----:B------:R-:W-:Y:S02]  /*1d00*/  IMAD.MOV.U32 R36, RZ, RZ, R2 ;  /* 0x000000ffff247224 */ /* 0x000fe400078e0002 */
[----:B------:R-:W-:-:S07]  /*1d10*/  IMAD.MOV.U32 R31, RZ, RZ, R3 ;  /* 0x000000ffff1f7224 */ /* 0x000fce00078e0003 */
.L_x_7438:
        /* <DEDUP_REMOVED lines=14> */
[----:B------:R-:W-:Y:S01]  /*1e00*/  @P0 IADD3 R30, P5, P6, R30, 0x8, R35 ;  /* 0x000000081e1e0810 */ /* 0x000fe20007ebe023 */
[----:B------:R-:W-:Y:S01]  /*1e10*/  IMAD.MOV.U32 R36, RZ, RZ, R32 ;  /* 0x000000ffff247224 */ /* 0x000fe200078e0020 */
[----:B------:R-:W-:-:S02]  /*1e20*/  @P0 IADD3.X R33, R31, R26, RZ, P3, !PT ;  /* 0x0000001a1f210210 */ /* 0x000fc40001ffe4ff */
[----:B------:R-:W-:Y:S02]  /*1e30*/  ISETP.GT.U32.AND P3, PT, R32, RZ, PT ;  /* 0x000000ff2000720c */ /* 0x000fe40003f64070 */
[----:B------:R-:W-:Y:S01]  /*1e40*/  @P0 IADD3.X R29, R29, RZ, R34, P5, P6 ;  /* 0x000000ff1d1d0210 */ /* 0x000fe20002fec422 */
[----:B------:R-:W-:Y:S01]  /*1e50*/  IMAD.MOV.U32 R31, RZ, RZ, R33 ;  /* 0x000000ffff1f7224 */ /* 0x000fe200078e0021 */
[----:B------:R-:W-:-:S13]  /*1e60*/  ISETP.GT.AND.EX P3, PT, R33, RZ, PT, P3 ;  /* 0x000000ff2100720c */ /* 0x000fda0003f64330 */
[----:B------:R-:W-:Y:S05]  /*1e70*/  @P3 BRA `(.L_x_7438) ;  /* 0xfffffffc00a83947 */ /* 0x000fea000383ffff */
[----:B------:R-:W-:Y:S05]  /*1e80*/  BSYNC B0 ;  /* 0x0000000000007941 */ /* 0x000fea0003800000 */
.L_x_7437:
[----:B------:R-:W-:Y:S01]  /*1e90*/  ULDC.64 UR4, c[0x0][0x280] ;  /* 0x0000a00000047ab9 */ /* 0x000fe20000000a00 */
[C---:B-----5:R-:W-:Y:S01]  /*1ea0*/  SHF.L.U64.HI R25, R20.reuse, 0x3, R21 ;  /* 0x0000000314197819 */ /* 0x060fe20000010215 */
        /* <DEDUP_REMOVED lines=16> */
[----:B------:R0:W-:Y:S01]  /*1fb0*/  ST.E.64 desc[UR8][R24.64], R20 ;  /* 0x0000001418007985 */ /* 0x0001e2000c101b08 */
[----:B------:R-:W-:Y:S05]  /*1fc0*/  @P2 BRA `(.L_x_7439) ;  /* 0x00000014007c2947 */ /* 0x000fea0003800000 */
[----:B------:R-:W-:Y:S01]  /*1fd0*/  ULDC.64 UR10, c[0x0][0x220] ;  /* 0x00008800000a7ab9 */ /* 0x000fe20000000a00 */
[----:B0-----:R-:W-:Y:S01]  /*1fe0*/  CS2R R24, SRZ ;  /* 0x0000000000187805 */ /* 0x001fe2000001ff00 */
        /* <DEDUP_REMOVED lines=19> */
[----:B------:R-:W-:Y:S02]  /*2120*/  ULDC.64 UR14, c[0x0][0x228] ;  /* 0x00008a00000e7ab9 */ /* 0x000fe40000000a00 */
[----:B------:R-:W-:Y:S01]  /*2130*/  UIADD3.X UR11, UR11, -0x1, URZ, UP0, !UPT ;  /* 0xffffffff0b0b7890 */ /* 0x000fe200087fe43f */
[----:B------:R-:W-:Y:S01]  /*2140*/  IMAD R19, R23, UR4, RZ ;  /* 0x0000000417137c24 */ /* 0x000fe2000f8e02ff */
[----:B------:R-:W-:Y:S01]  /*2150*/  ISETP.LT.U32.AND P0, PT, RZ, UR10, PT ;  /* 0x0000000aff007c0c */ /* 0x000fe2000bf01070 */
[----:B------:R-:W-:Y:S01]  /*2160*/  IMAD.WIDE.U32 R16, R22, UR4, RZ ;  /* 0x0000000416107c25 */ /* 0x000fe2000f8e00ff */
[----:B------:R-:W-:Y:S02]  /*2170*/  USHF.L.U32 UR4, UR13, 0x3, URZ ;  /* 0x000000030d047899 */ /* 0x000fe4000800063f */
[----:B------:R-:W-:Y:S01]  /*2180*/  UIMAD.WIDE.U32 UR18, UR12, 0x8, URZ ;  /* 0x000000080c1278a5 */ /* 0x000fe2000f8e003f */
[----:B------:R-:W-:-:S02]  /*2190*/  IMAD.U32 R0, RZ, RZ, UR11 ;  /* 0x0000000bff007e24 */ /* 0x000fc4000f8e00ff */
[----:B------:R-:W-:Y:S01]  /*21a0*/  IMAD R19, R22, UR5, R19 ;  /* 0x0000000516137c24 */ /* 0x000fe2000f8e0213 */
[----:B------:R-:W-:Y:S02]  /*21b0*/  UMOV UR5, URZ ;  /* 0x0000003f00057c82 */ /* 0x000fe40008000000 */
[----:B------:R-:W-:Y:S01]  /*21c0*/  ISETP.GT.AND.EX P0, PT, R0, RZ, PT, P0 ;  /* 0x000000ff0000720c */ /* 0x000fe20003f04300 */
[----:B------:R-:W-:Y:S01]  /*21d0*/  IMAD.IADD R17, R17, 0x1, R19 ;  /* 0x0000000111117824 */ /* 0x000fe200078e0213 */
        /* <DEDUP_REMOVED lines=11> */
.L_x_7444:
        /* <DEDUP_REMOVED lines=11> */
[----:B------:R0:W4:Y:S01]  /*2340*/  LD.E.64 R16, desc[UR8][R34.64] ;  /* 0x0000000822107980 */ /* 0x000122000c101b00 */
[----:B------:R-:W-:-:S04]  /*2350*/  IADD3 R36, P3, R34, UR18, RZ ;  /* 0x0000001222247c10 */ /* 0x000fc8000ff7e0ff */
[----:B------:R-:W-:-:S05]  /*2360*/  IADD3.X R37, R35, UR14, RZ, P3, !PT ;  /* 0x0000000e23257c10 */ /* 0x000fca0009ffe4ff */
[----:B------:R1:W5:Y:S01]  /*2370*/  LD.E.64 R32, desc[UR8][R36.64] ;  /* 0x0000000824207980 */ /* 0x000362000c101b00 */
[-C--:B--2---:R-:W-:Y:S02]  /*2380*/  IMAD R27, R27, R30.reuse, RZ ;  /* 0x0000001e1b1b7224 */ /* 0x084fe400078e02ff */
[----:B------:R-:W-:-:S04]  /*2390*/  IMAD.WIDE.U32 R24, R26, R30, R24 ;  /* 0x0000001e1a187225 */ /* 0x000fc800078e0018 */
[----:B------:R-:W-:Y:S02]  /*23a0*/  IMAD R31, R26, R31, R27 ;  /* 0x0000001f1a1f7224 */ /* 0x000fe400078e021b */
[----:B------:R-:W5:Y:S01]  /*23b0*/  LDL.64 R26, [UR15+0x38] ;  /* 0x0000380fff1a7983 */ /* 0x000f620008100a00 */
[----:B0-----:R-:W-:Y:S01]  /*23c0*/  IADD3 R34, P3, R36, UR18, RZ ;  /* 0x0000001224227c10 */ /* 0x001fe2000ff7e0ff */
[----:B------:R-:W-:Y:S02]  /*23d0*/  IMAD.IADD R25, R25, 0x1, R31 ;  /* 0x0000000119197824 */ /* 0x000fe400078e021f */
[----:B---3--:R-:W-:Y:S01]  /*23e0*/  IMAD R31, R21, R18, RZ ;  /* 0x00000012151f7224 */ /* 0x008fe200078e02ff */
[----:B------:R-:W-:-:S03]  /*23f0*/  IADD3.X R35, R37, UR14, RZ, P3, !PT ;  /* 0x0000000e25237c10 */ /* 0x000fc60009ffe4ff */
[C---:B------:R-:W-:Y:S02]  /*2400*/  IMAD R31, R20.reuse, R19, R31 ;  /* 0x00000013141f7224 */ /* 0x040fe400078e021f */
[----:B------:R-:W-:Y:S02]  /*2410*/  IMAD.WIDE.U32 R18, R20, R18, R24 ;  /* 0x0000001214127225 */ /* 0x000fe400078e0018 */
[----:B------:R0:W2:Y:S04]  /*2420*/  LD.E.64 R24, desc[UR8][R34.64] ;  /* 0x0000000822187980 */ /* 0x0000a8000c101b00 */
[----:B------:R-:W2:Y:S01]  /*2430*/  LDL.64 R20, [UR15+0x40] ;  /* 0x0000400fff147983 */ /* 0x000ea20008100a00 */
[----:B-1----:R-:W-:Y:S02]  /*2440*/  IADD3 R36, P3, R34, UR18, RZ ;  /* 0x0000001222247c10 */ /* 0x002fe4000ff7e0ff */
[----:B------:R-:W-:Y:S01]  /*2450*/  IADD3 R19, R19, R31, RZ ;  /* 0x0000001f13137210 */ /* 0x000fe20007ffe0ff */
[----:B----4-:R-:W-:Y:S01]  /*2460*/  IMAD R31, R17, R28, RZ ;  /* 0x0000001c111f7224 */ /* 0x010fe200078e02ff */
[----:B------:R-:W-:-:S03]  /*2470*/  IADD3.X R37, R35, UR14, RZ, P3, !PT ;  /* 0x0000000e23257c10 */ /* 0x000fc60009ffe4ff */
[C---:B------:R-:W-:Y:S02]  /*2480*/  IMAD R31, R16.reuse, R29, R31 ;  /* 0x0000001d101f7224 */ /* 0x040fe400078e021f */
[----:B------:R-:W-:Y:S02]  /*2490*/  IMAD.WIDE.U32 R28, R16, R28, R18 ;  /* 0x0000001c101c7225 */ /* 0x000fe400078e0012 */
[----:B------:R-:W3:Y:S04]  /*24a0*/  LD.E.64 R18, desc[UR8][R36.64] ;  /* 0x0000000824127980 */ /* 0x000ee8000c101b00 */
[----:B------:R-:W3:Y:S01]  /*24b0*/  LDL.64 R16, [UR15+0x48] ;  /* 0x0000480fff107983 */ /* 0x000ee20008100a00 */
[----:B0-----:R-:W-:Y:S01]  /*24c0*/  IADD3 R34, P3, R36, UR18, RZ ;  /* 0x0000001224227c10 */ /* 0x001fe2000ff7e0ff */
[----:B------:R-:W-:-:S03]  /*24d0*/  IMAD.IADD R29, R29, 0x1, R31 ;  /* 0x000000011d1d7824 */ /* 0x000fc600078e021f */
[----:B------:R-:W-:Y:S01]  /*24e0*/  IADD3.X R35, R37, UR14, RZ, P3, !PT ;  /* 0x0000000e25237c10 */ /* 0x000fe20009ffe4ff */
[----:B-----5:R-:W-:-:S04]  /*24f0*/  IMAD R31, R33, R26, RZ ;  /* 0x0000001a211f7224 */ /* 0x020fc800078e02ff */
[C---:B------:R-:W-:Y:S02]  /*2500*/  IMAD R31, R32.reuse, R27, R31 ;  /* 0x0000001b201f7224 */ /* 0x040fe400078e021f */
[----:B------:R-:W-:Y:S02]  /*2510*/  IMAD.WIDE.U32 R32, R32, R26, R28 ;  /* 0x0000001a20207225 */ /* 0x000fe400078e001c */
[----:B------:R0:W4:Y:S04]  /*2520*/  LD.E.64 R26, desc[UR8][R34.64] ;  /* 0x00000008221a7980 */ /* 0x000128000c101b00 */
[----:B------:R-:W4:Y:S01]  /*2530*/  LDL.64 R28, [UR15+0x50] ;  /* 0x0000500fff1c7983 */ /* 0x000f220008100a00 */
[----:B------:R-:W-:Y:S01]  /*2540*/  IADD3 R30, P3, R34, UR18, RZ ;  /* 0x00000012221e7c10 */ /* 0x000fe2000ff7e0ff */
[----:B------:R-:W-:-:S02]  /*2550*/  IMAD.IADD R33, R33, 0x1, R31 ;  /* 0x0000000121217824 */ /* 0x000fc400078e021f */
[-C--:B--2---:R-:W-:Y:S01]  /*2560*/  IMAD R25, R25, R20.reuse, RZ ;  /* 0x0000001419197224 */ /* 0x084fe200078e02ff */
[----:B------:R-:W-:Y:S01]  /*2570*/  IADD3.X R31, R35, UR14, RZ, P3, !PT ;  /* 0x0000000e231f7c10 */ /* 0x000fe20009ffe4ff */
[----:B------:R-:W-:-:S04]  /*2580*/  IMAD.WIDE.U32 R32, R24, R20, R32 ;  /* 0x0000001418207225 */ /* 0x000fc800078e0020 */
[----:B------:R-:W-:Y:S02]  /*2590*/  IMAD R0, R24, R21, R25 ;  /* 0x0000001518007224 */ /* 0x000fe400078e0219 */
[----:B------:R1:W2:Y:S04]  /*25a0*/  LD.E.64 R24, desc[UR8][R30.64] ;  /* 0x000000081e187980 */ /* 0x0002a8000c101b00 */
[----:B------:R-:W2:Y:S01]  /*25b0*/  LDL.64 R20, [UR15+0x58] ;  /* 0x0000580fff147983 */ /* 0x000ea20008100a00 */
[----:B0-----:R-:W-:Y:S01]  /*25c0*/  IADD3 R34, P3, R30, UR18, RZ ;  /* 0x000000121e227c10 */ /* 0x001fe2000ff7e0ff */
[----:B------:R-:W-:Y:S02]  /*25d0*/  IMAD.IADD R33, R33, 0x1, R0 ;  /* 0x0000000121217824 */ /* 0x000fe400078e0200 */
[-C--:B---3--:R-:W-:Y:S01]  /*25e0*/  IMAD R19, R19, R16.reuse, RZ ;  /* 0x0000001013137224 */ /* 0x088fe200078e02ff */
[----:B------:R-:W-:Y:S01]  /*25f0*/  IADD3.X R35, R31, UR14, RZ, P3, !PT ;  /* 0x0000000e1f237c10 */ /* 0x000fe20009ffe4ff */
[----:B------:R-:W-:-:S04]  /*2600*/  IMAD.WIDE.U32 R32, R18, R16, R32 ;  /* 0x0000001012207225 */ /* 0x000fc800078e0020 */
[----:B------:R-:W-:Y:S02]  /*2610*/  IMAD R0, R18, R17, R19 ;  /* 0x0000001112007224 */ /* 0x000fe400078e0213 */
[----:B------:R-:W3:Y:S04]  /*2620*/  LD.E.64 R18, desc[UR8][R34.64] ;  /* 0x0000000822127980 */ /* 0x000ee8000c101b00 */
[----:B------:R-:W3:Y:S01]  /*2630*/  LDL.64 R16, [UR15+0x60] ;  /* 0x0000600fff107983 */ /* 0x000ee20008100a00 */
[----:B-1----:R-:W-:Y:S01]  /*2640*/  IADD3 R30, P3, R34, UR18, RZ ;  /* 0x00000012221e7c10 */ /* 0x002fe2000ff7e0ff */
[----:B------:R-:W-:-:S03]  /*2650*/  IMAD.IADD R33, R33, 0x1, R0 ;  /* 0x0000000121217824 */ /* 0x000fc600078e0200 */
[----:B------:R-:W-:Y:S01]  /*2660*/  IADD3.X R31, R35, UR14, RZ, P3, !PT ;  /* 0x0000000e231f7c10 */ /* 0x000fe20009ffe4ff */
[-C--:B----4-:R-:W-:Y:S02]  /*2670*/  IMAD R27, R27, R28.reuse, RZ ;  /* 0x0000001c1b1b7224 */ /* 0x090fe400078e02ff */
[----:B------:R-:W-:-:S04]  /*2680*/  IMAD.WIDE.U32 R32, R26, R28, R32 ;  /* 0x0000001c1a207225 */ /* 0x000fc800078e0020 */
[----:B------:R-:W-:Y:S02]  /*2690*/  IMAD R0, R26, R29, R27 ;  /* 0x0000001d1a007224 */ /* 0x000fe400078e021b */
[----:B------:R0:W4:Y:S04]  /*26a0*/  LD.E.64 R26, desc[UR8][R30.64] ;  /* 0x000000081e1a7980 */ /* 0x000128000c101b00 */
[----:B------:R-:W4:Y:S01]  /*26b0*/  LDL.64 R28, [UR15+0x68] ;  /* 0x0000680fff1c7983 */ /* 0x000f220008100a00 */
[----:B------:R-:W-:Y:S02]  /*26c0*/  IADD3 R33, R33, R0, RZ ;  /* 0x0000000021217210 */ /* 0x000fe40007ffe0ff */
[----:B------:R-:W-:Y:S01]  /*26d0*/  IADD3 R36, P3, R30, UR18, RZ ;  /* 0x000000121e247c10 */ /* 0x000fe2000ff7e0ff */
[----:B--2---:R-:W-:-:S03]  /*26e0*/  IMAD R25, R25, R20, RZ ;  /* 0x0000001419197224 */ /* 0x004fc600078e02ff */
[----:B------:R-:W-:Y:S01]  /*26f0*/  IADD3.X R37, R31, UR14, RZ, P3, !PT ;  /* 0x0000000e1f257c10 */ /* 0x000fe20009ffe4ff */
[C---:B------:R-:W-:Y:S02]  /*2700*/  IMAD R25, R24.reuse, R21, R25 ;  /* 0x0000001518197224 */ /* 0x040fe400078e0219 */
[----:B------:R-:W-:Y:S01]  /*2710*/  IMAD.WIDE.U32 R20, R24, R20, R32 ;  /* 0x0000001418147225 */ /* 0x000fe200078e0020 */
[----:B0-----:R-:W-:Y:S01]  /*2720*/  IADD3 R30, P3, R36, UR18, RZ ;  /* 0x00000012241e7c10 */ /* 0x001fe2000ff7e0ff */
[----:B------:R-:W2:Y:S02]  /*2730*/  LDL.64 R32, [UR15+0x70] ;  /* 0x0000700fff207983 */ /* 0x000ea40008100a00 */
[----:B------:R-:W-:Y:S02]  /*2740*/  IMAD.IADD R21, R21, 0x1, R25 ;  /* 0x0000000115157824 */ /* 0x000fe400078e0219 */
[----:B------:R-:W2:Y:S01]  /*2750*/  LD.E.64 R24, desc[UR8][R36.64] ;  /* 0x0000000824187980 */ /* 0x000ea2000c101b00 */
[----:B------:R-:W-:Y:S01]  /*2760*/  IADD3.X R31, R37, UR14, RZ, P3, !PT ;  /* 0x0000000e251f7c10 */ /* 0x000fe20009ffe4ff */
[----:B---3--:R-:W-:-:S02]  /*2770*/  IMAD R19, R19, R16, RZ ;  /* 0x0000001013137224 */ /* 0x008fc400078e02ff */
[----:B------:R-:W-:-:S04]  /*2780*/  IMAD.WIDE.U32 R20, R18, R16, R20 ;  /* 0x0000001012147225 */ /* 0x000fc800078e0014 */
[----:B------:R-:W-:Y:S02]  /*2790*/  IMAD R0, R18, R17, R19 ;  /* 0x0000001112007224 */ /* 0x000fe400078e0213 */
[----:B------:R0:W3:Y:S04]  /*27a0*/  LD.E.64 R16, desc[UR8][R30.64] ;  /* 0x000000081e107980 */ /* 0x0000e8000c101b00 */
[----:B------:R-:W3:Y:S01]  /*27b0*/  LDL.64 R18, [UR15+0x78] ;  /* 0x0000780fff127983 */ /* 0x000ee20008100a00 */
[----:B------:R-:W-:Y:S01]  /*27c0*/  IADD3 R34, P3, R30, UR18, RZ ;  /* 0x000000121e227c10 */ /* 0x000fe2000ff7e0ff */
[----:B------:R-:W-:-:S03]  /*27d0*/  IMAD.IADD R21, R21, 0x1, R0 ;  /* 0x0000000115157824 */ /* 0x000fc600078e0200 */
[----:B------:R-:W-:Y:S01]  /*27e0*/  IADD3.X R35, R31, UR14, RZ, P3, !PT ;  /* 0x0000000e1f237c10 */ /* 0x000fe20009ffe4ff */
[----:B----4-:R-:W-:-:S04]  /*27f0*/  IMAD R27, R27, R28, RZ ;  /* 0x0000001c1b1b7224 */ /* 0x010fc800078e02ff */
[C---:B------:R-:W-:Y:S02]  /*2800*/  IMAD R0, R26.reuse, R29, R27 ;  /* 0x0000001d1a007224 */ /* 0x040fe400078e021b */
[----:B------:R-:W-:Y:S02]  /*2810*/  IMAD.WIDE.U32 R28, R26, R28, R20 ;  /* 0x0000001c1a1c7225 */ /* 0x000fe400078e0014 */
[----:B------:R1:W4:Y:S04]  /*2820*/  LD.E.64 R20, desc[UR8][R34.64] ;  /* 0x0000000822147980 */ /* 0x000328000c101b00 */
[----:B------:R-:W4:Y:S01]  /*2830*/  LDL.64 R26, [UR15+0x80] ;  /* 0x0000800fff1a7983 */ /* 0x000f220008100a00 */
[----:B------:R-:W-:Y:S02]  /*2840*/  IMAD.IADD R29, R29, 0x1, R0 ;  /* 0x000000011d1d7824 */ /* 0x000fe400078e0200 */
[----:B--2---:R-:W-:Y:S01]  /*2850*/  IMAD R25, R25, R32, RZ ;  /* 0x0000002019197224 */ /* 0x004fe200078e02ff */
[----:B------:R-:W-:-:S03]  /*2860*/  IADD3 R36, P3, R34, UR18, RZ ;  /* 0x0000001222247c10 */ /* 0x000fc6000ff7e0ff */
[C---:B0-----:R-:W-:Y:S02]  /*2870*/  IMAD R31, R24.reuse, R33, R25 ;  /* 0x00000021181f7224 */ /* 0x041fe400078e0219 */
[----:B------:R-:W-:Y:S01]  /*2880*/  IMAD.WIDE.U32 R24, R24, R32, R28 ;  /* 0x0000002018187225 */ /* 0x000fe200078e001c */
[----:B------:R-:W-:Y:S01]  /*2890*/  IADD3.X R37, R35, UR14, RZ, P3, !PT ;  /* 0x0000000e23257c10 */ /* 0x000fe20009ffe4ff */
[----:B------:R-:W2:Y:S02]  /*28a0*/  LDL.64 R32, [UR15+0x90] ;  /* 0x0000900fff207983 */ /* 0x000ea40008100a00 */
[----:B------:R-:W-:Y:S02]  /*28b0*/  IMAD.IADD R25, R25, 0x1, R31 ;  /* 0x0000000119197824 */ /* 0x000fe400078e021f */
[-C--:B---3--:R-:W-:Y:S02]  /*28c0*/  IMAD R17, R17, R18.reuse, RZ ;  /* 0x0000001211117224 */ /* 0x088fe400078e02ff */
[----:B------:R-:W-:Y:S01]  /*28d0*/  IMAD.WIDE.U32 R28, R16, R18, R24 ;  /* 0x00000012101c7225 */ /* 0x000fe200078e0018 */
[----:B-1----:R-:W-:Y:S01]  /*28e0*/  IADD3 R34, P3, R36, UR18, RZ ;  /* 0x0000001224227c10 */ /* 0x002fe2000ff7e0ff */
[----:B------:R-:W3:Y:S02]  /*28f0*/  LD.E.64 R24, desc[UR8][R36.64] ;  /* 0x0000000824187980 */ /* 0x000ee4000c101b00 */
[----:B------:R-:W-:-:S02]  /*2900*/  IMAD R17, R16, R19, R17 ;  /* 0x0000001310117224 */ /* 0x000fc400078e0211 */
[----:B------:R-:W3:Y:S01]  /*2910*/  LDL.64 R18, [UR15+0x88] ;  /* 0x0000880fff127983 */ /* 0x000ee20008100a00 */
[----:B------:R-:W-:Y:S02]  /*2920*/  IADD3.X R35, R37, UR14, RZ, P3, !PT ;  /* 0x0000000e25237c10 */ /* 0x000fe40009ffe4ff */
[----:B------:R-:W-:-:S03]  /*2930*/  IADD3 R16, P3, R34, UR18, RZ ;  /* 0x0000001222107c10 */ /* 0x000fc6000ff7e0ff */
[----:B------:R-:W2:Y:S01]  /*2940*/  LD.E.64 R30, desc[UR8][R34.64] ;  /* 0x00000008221e7980 */ /* 0x000ea2000c101b00 */
[----:B------:R-:W-:Y:S02]  /*2950*/  IADD3 R29, R29, R17, RZ ;  /* 0x000000111d1d7210 */ /* 0x000fe40007ffe0ff */
[----:B------:R-:W-:Y:S01]  /*2960*/  IADD3.X R17, R35, UR14, RZ, P3, !PT ;  /* 0x0000000e23117c10 */ /* 0x000fe20009ffe4ff */
[-C--:B----4-:R-:W-:Y:S02]  /*2970*/  IMAD R21, R21, R26.reuse, RZ ;  /* 0x0000001a15157224 */ /* 0x090fe400078e02ff */
[----:B------:R-:W-:-:S04]  /*2980*/  IMAD.WIDE.U32 R28, R20, R26, R28 ;  /* 0x0000001a141c7225 */ /* 0x000fc800078e001c */
[----:B------:R-:W-:Y:S02]  /*2990*/  IMAD R0, R20, R27, R21 ;  /* 0x0000001b14007224 */ /* 0x000fe400078e0215 */
[----:B------:R0:W4:Y:S04]  /*29a0*/  LD.E.64 R20, desc[UR8][R16.64] ;  /* 0x0000000810147980 */ /* 0x000128000c101b00 */
[----:B------:R-:W4:Y:S01]  /*29b0*/  LDL.64 R26, [UR15+0x98] ;  /* 0x0000980fff1a7983 */ /* 0x000f220008100a00 */
[----:B------:R-:W-:Y:S01]  /*29c0*/  UIADD3 UR10, UP0, UR10, -0x10, URZ ;  /* 0xfffffff00a0a7890 */ /* 0x000fe2000ff1e03f */
[----:B------:R-:W-:-:S03]  /*29d0*/  IMAD.IADD R29, R29, 0x1, R0 ;  /* 0x000000011d1d7824 */ /* 0x000fc600078e0200 */
[----:B------:R-:W-:Y:S02]  /*29e0*/  UIADD3.X UR11, UR11, -0x1, URZ, UP0, !UPT ;  /* 0xffffffff0b0b7890 */ /* 0x000fe400087fe43f */
[----:B------:R-:W-:Y:S01]  /*29f0*/  UISETP.GT.U32.AND UP0, UPT, UR10, 0xc, UPT ;  /* 0x0000000c0a00788c */ /* 0x000fe2000bf04070 */
[----:B---3--:R-:W-:-:S03]  /*2a00*/  IMAD R25, R25, R18, RZ ;  /* 0x0000001219197224 */ /* 0x008fc600078e02ff */
[----:B------:R-:W-:Y:S01]  /*2a10*/  UISETP.GT.AND.EX UP0, UPT, UR11, URZ, UPT, UP0 ;  /* 0x0000003f0b00728c */ /* 0x000fe2000bf04300 */
[C---:B------:R-:W-:Y:S02]  /*2a20*/  IMAD R25, R24.reuse, R19, R25 ;  /* 0x0000001318197224 */ /* 0x040fe400078e0219 */
[----:B------:R-:W-:-:S03]  /*2a30*/  IMAD.WIDE.U32 R18, R24, R18, R28 ;  /* 0x0000001218127225 */ /* 0x000fc600078e001c */
[----:B------:R-:W-:Y:S01]  /*2a40*/  PLOP3.LUT P4, PT, PT, PT, UP0, 0x80, 0x0 ;  /* 0x000000000000781c */ /* 0x000fe20003f8f008 */
[----:B------:R-:W-:Y:S02]  /*2a50*/  IMAD.IADD R19, R19, 0x1, R25 ;  /* 0x0000000113137824 */ /* 0x000fe400078e0219 */
[----:B--2---:R-:W-:-:S04]  /*2a60*/  IMAD R25, R31, R32, RZ ;  /* 0x000000201f197224 */ /* 0x004fc800078e02ff */
[C---:B------:R-:W-:Y:S02]  /*2a70*/  IMAD R25, R30.reuse, R33, R25 ;  /* 0x000000211e197224 */ /* 0x040fe400078e0219 */
[----:B------:R-:W-:Y:S01]  /*2a80*/  IMAD.WIDE.U32 R30, R30, R32, R18 ;  /* 0x000000201e1e7225 */ /* 0x000fe200078e0012 */
[----:B------:R-:W-:Y:S01]  /*2a90*/  UIADD3 UR4, UP1, UR4, 0x10, URZ ;  /* 0x0000001004047890 */ /* 0x000fe2000ff3e03f */
[----:B------:R-:W-:Y:S02]  /*2aa0*/  IADD3 R0, P3, R16, UR18, RZ ;  /* 0x0000001210007c10 */ /* 0x000fe4000ff7e0ff */
[----:B------:R-:W-:Y:S01]  /*2ab0*/  IMAD.IADD R31, R31, 0x1, R25 ;  /* 0x000000011f1f7824 */ /* 0x000fe200078e0219 */
[----:B------:R-:W-:Y:S01]  /*2ac0*/  UIADD3.X UR5, URZ, UR5, URZ, UP1, !UPT ;  /* 0x000000053f057290 */ /* 0x000fe20008ffe43f */
[----:B0-----:R-:W-:Y:S01]  /*2ad0*/  IADD3.X R17, R17, UR14, RZ, P3, !PT ;  /* 0x0000000e11117c10 */ /* 0x001fe20009ffe4ff */
[-C--:B----4-:R-:W-:Y:S02]  /*2ae0*/  IMAD R19, R21, R26.reuse, RZ ;  /* 0x0000001a15137224 */ /* 0x090fe400078e02ff */
[----:B------:R-:W-:-:S04]  /*2af0*/  IMAD.WIDE.U32 R24, R20, R26, R30 ;  /* 0x0000001a14187225 */ /* 0x000fc800078e001e */
[----:B------:R-:W-:-:S04]  /*2b00*/  IMAD R19, R20, R27, R19 ;  /* 0x0000001b14137224 */ /* 0x000fc800078e0213 */
[----:B------:R-:W-:Y:S01]  /*2b10*/  IMAD.IADD R25, R25, 0x1, R19 ;  /* 0x0000000119197824 */ /* 0x000fe200078e0213 */
[----:B------:R-:W-:Y:S06]  /*2b20*/  @P4 BRA `(.L_x_7444) ;  /* 0xfffffff400d84947 */ /* 0x000fec000383ffff */
.L_x_7443:
[----:B------:R-:W-:-:S04]  /*2b30*/  UISETP.GT.U32.AND UP0, UPT, UR10, 0x4, UPT ;  /* 0x000000040a00788c */ /* 0x000fc8000bf04070 */
[----:B------:R-:W-:-:S06]  /*2b40*/  UISETP.GT.AND.EX UP0, UPT, UR11, URZ, UPT, UP0 ;  /* 0x0000003f0b00728c */ /* 0x000fcc000bf04300 */
[----:B------:R-:W-:-:S13]  /*2b50*/  PLOP3.LUT P3, PT, PT, PT, UP0, 0x80, 0x0 ;  /* 0x000000000000781c */ /* 0x000fda0003f6f008 */
[----:B------:R-:W-:Y:S05]  /*2b60*/  @!P3 BRA `(.L_x_7445) ;  /* 0x00000004001cb947 */ /* 0x000fea0003800000 */
[----:B------:R-:W-:Y:S01]  /*2b70*/  ULEA UR15, UR4, UR7, 0x3 ;  /* 0x00000007040f7291 */ /* 0x000fe2000f8e183f */
[----:B------:R-:W-:-:S05]  /*2b80*/  MOV R16, R0 ;  /* 0x0000000000107202 */ /* 0x000fca0000000f00 */
[----:B------:R-:W2:Y:S04]  /*2b90*/  LD.E.64 R30, desc[UR8][R16.64] ;  /* 0x00000008101e7980 */ /* 0x000ea8000c101b00 */
[----:B------:R-:W2:Y:S01]  /*2ba0*/  LDL.64 R32, [UR15+0x20] ;  /* 0x0000200fff207983 */ /* 0x000ea20008100a00 */
[----:B------:R-:W-:-:S03]  /*2bb0*/  IADD3 R34, P0, R0, UR18, RZ ;  /* 0x0000001200227c10 */ /* 0x000fc6000ff1e0ff */
[----:B------:R-:W3:Y:S01]  /*2bc0*/  LDL.64 R26, [UR15+0x28] ;  /* 0x0000280fff1a7983 */ /* 0x000ee20008100a00 */
[----:B------:R-:W-:-:S03]  /*2bd0*/  IADD3.X R35, R17, UR14, RZ, P0, !PT ;  /* 0x0000000e11237c10 */ /* 0x000fc600087fe4ff */
[----:B------:R-:W4:Y:S04]  /*2be0*/  LDL.64 R16, [UR15+0x30] ;  /* 0x0000300fff107983 */ /* 0x000f280008100a00 */
[----:B------:R0:W3:Y:S01]  /*2bf0*/  LD.E.64 R20, desc[UR8][R34.64] ;  /* 0x0000000822147980 */ /* 0x0000e2000c101b00 */
[----:B------:R-:W-:-:S04]  /*2c00*/  IADD3 R36, P0, R34, UR18, RZ ;  /* 0x0000001222247c10 */ /* 0x000fc8000ff1e0ff */
[----:B------:R-:W-:Y:S02]  /*2c10*/  IADD3.X R37, R35, UR14, RZ, P0, !PT ;  /* 0x0000000e23257c10 */ /* 0x000fe400087fe4ff */
[----:B------:R-:W-:-:S03]  /*2c20*/  IADD3 R28, P0, R36, UR18, RZ ;  /* 0x00000012241c7c10 */ /* 0x000fc6000ff1e0ff */
[----:B------:R-:W4:Y:S01]  /*2c30*/  LD.E.64 R18, desc[UR8][R36.64] ;  /* 0x0000000824127980 */ /* 0x000f22000c101b00 */
[----:B------:R-:W-:Y:S02]  /*2c40*/  IADD3.X R29, R37, UR14, RZ, P0, !PT ;  /* 0x0000000e251d7c10 */ /* 0x000fe400087fe4ff */
[----:B0-----:R-:W-:-:S04]  /*2c50*/  IADD3 R34, P0, R28, UR18, RZ ;  /* 0x000000121c227c10 */ /* 0x001fc8000ff1e0ff */
[----:B------:R-:W-:Y:S01]  /*2c60*/  IADD3.X R35, R29, UR14, RZ, P0, !PT ;  /* 0x0000000e1d237c10 */ /* 0x000fe200087fe4ff */
[-C--:B--2---:R-:W-:Y:S02]  /*2c70*/  IMAD R31, R31, R32.reuse, RZ ;  /* 0x000000201f1f7224 */ /* 0x084fe400078e02ff */
[----:B------:R-:W-:-:S04]  /*2c80*/  IMAD.WIDE.U32 R24, R30, R32, R24 ;  /* 0x000000201e187225 */ /* 0x000fc800078e0018 */
[----:B------:R-:W-:Y:S02]  /*2c90*/  IMAD R0, R30, R33, R31 ;  /* 0x000000211e007224 */ /* 0x000fe400078e021f */
[----:B------:R-:W2:Y:S04]  /*2ca0*/  LD.E.64 R30, desc[UR8][R28.64] ;  /* 0x000000081c1e7980 */ /* 0x000ea8000c101b00 */
[----:B------:R-:W2:Y:S01]  /*2cb0*/  LDL.64 R32, [UR15+0x38] ;  /* 0x0000380fff207983 */ /* 0x000ea20008100a00 */
[----:B------:R-:W-:Y:S02]  /*2cc0*/  IMAD.IADD R25, R25, 0x1, R0 ;  /* 0x0000000119197824 */ /* 0x000fe400078e0200 */
[----:B---3--:R-:W-:-:S04]  /*2cd0*/  IMAD R21, R21, R26, RZ ;  /* 0x0000001a15157224 */ /* 0x008fc800078e02ff */
[C---:B------:R-:W-:Y:S02]  /*2ce0*/  IMAD R0, R20.reuse, R27, R21 ;  /* 0x0000001b14007224 */ /* 0x040fe400078e0215 */
[----:B------:R-:W-:Y:S02]  /*2cf0*/  IMAD.WIDE.U32 R26, R20, R26, R24 ;  /* 0x0000001a141a7225 */ /* 0x000fe400078e0018 */
[----:B------:R-:W3:Y:S04]  /*2d00*/  LD.E.64 R20, desc[UR8][R34.64] ;  /* 0x0000000822147980 */ /* 0x000ee8000c101b00 */
[----:B------:R-:W3:Y:S01]  /*2d10*/  LDL.64 R24, [UR15+0x40] ;  /* 0x0000400fff187983 */ /* 0x000ee20008100a00 */
[----:B----4-:R-:W-:Y:S02]  /*2d20*/  IMAD R19, R19, R16, RZ ;  /* 0x0000001013137224 */ /* 0x010fe400078e02ff */
[----:B------:R-:W-:-:S02]  /*2d30*/  IMAD.IADD R27, R27, 0x1, R0 ;  /* 0x000000011b1b7824 */ /* 0x000fc400078e0200 */
[C---:B------:R-:W-:Y:S02]  /*2d40*/  IMAD R19, R18.reuse, R17, R19 ;  /* 0x0000001112137224 */ /* 0x040fe400078e0213 */
[----:B------:R-:W-:Y:S01]  /*2d50*/  IMAD.WIDE.U32 R16, R18, R16, R26 ;  /* 0x0000001012107225 */ /* 0x000fe200078e001a */
[----:B------:R-:W-:-:S03]  /*2d60*/  IADD3 R36, P0, R34, UR18, RZ ;  /* 0x0000001222247c10 */ /* 0x000fc6000ff1e0ff */
[----:B------:R-:W-:Y:S01]  /*2d70*/  IMAD.IADD R17, R17, 0x1, R19 ;  /* 0x0000000111117824 */ /* 0x000fe200078e0213 */
[----:B------:R-:W-:-:S05]  /*2d80*/  IADD3.X R37, R35, UR14, RZ, P0, !PT ;  /* 0x0000000e23257c10 */ /* 0x000fca00087fe4ff */
[----:B------:R-:W4:Y:S01]  /*2d90*/  LD.E.64 R26, desc[UR8][R36.64] ;  /* 0x00000008241a7980 */ /* 0x000f22000c101b00 */
[-C--:B--2---:R-:W-:Y:S02]  /*2da0*/  IMAD R19, R31, R32.reuse, RZ ;  /* 0x000000201f137224 */ /* 0x084fe400078e02ff */
[----:B------:R-:W-:-:S04]  /*2db0*/  IMAD.WIDE.U32 R28, R30, R32, R16 ;  /* 0x000000201e1c7225 */ /* 0x000fc800078e0010 */
[----:B------:R-:W-:Y:S01]  /*2dc0*/  IMAD R31, R30, R33, R19 ;  /* 0x000000211e1f7224 */ /* 0x000fe200078e0213 */
[----:B------:R-:W-:Y:S01]  /*2dd0*/  IADD3 R30, P0, R36, UR18, RZ ;  /* 0x00000012241e7c10 */ /* 0x000fe2000ff1e0ff */
[----:B------:R-:W4:Y:S02]  /*2de0*/  LDL.64 R18, [UR15+0x48] ;  /* 0x0000480fff127983 */ /* 0x000f240008100a00 */
[----:B------:R-:W-:Y:S01]  /*2df0*/  IMAD.IADD R29, R29, 0x1, R31 ;  /* 0x000000011d1d7824 */ /* 0x000fe200078e021f */
[----:B------:R-:W-:Y:S01]  /*2e00*/  IADD3.X R31, R37, UR14, RZ, P0, !PT ;  /* 0x0000000e251f7c10 */ /* 0x000fe200087fe4ff */
[----:B------:R-:W2:Y:S01]  /*2e10*/  LDL.64 R32, [UR15+0x50] ;  /* 0x0000500fff207983 */ /* 0x000ea20008100a00 */
[----:B------:R-:W-:-:S04]  /*2e20*/  IADD3 R16, P0, R30, UR18, RZ ;  /* 0x000000121e107c10 */ /* 0x000fc8000ff1e0ff */
[----:B------:R-:W-:Y:S02]  /*2e30*/  IADD3.X R17, R31, UR14, RZ, P0, !PT ;  /* 0x0000000e1f117c10 */ /* 0x000fe400087fe4ff */
[----:B------:R-:W2:Y:S01]  /*2e40*/  LD.E.64 R30, desc[UR8][R30.64] ;  /* 0x000000081e1e7980 */ /* 0x000ea2000c101b00 */
[-C--:B---3--:R-:W-:Y:S02]  /*2e50*/  IMAD R21, R21, R24.reuse, RZ ;  /* 0x0000001815157224 */ /* 0x088fe400078e02ff */
[----:B------:R-:W-:-:S04]  /*2e60*/  IMAD.WIDE.U32 R28, R20, R24, R28 ;  /* 0x00000018141c7225 */ /* 0x000fc800078e001c */
[----:B------:R-:W-:Y:S02]  /*2e70*/  IMAD R0, R20, R25, R21 ;  /* 0x0000001914007224 */ /* 0x000fe400078e0215 */
[----:B------:R0:W3:Y:S04]  /*2e80*/  LD.E.64 R20, desc[UR8][R16.64] ;  /* 0x0000000810147980 */ /* 0x0000e8000c101b00 */
[----:B------:R-:W3:Y:S01]  /*2e90*/  LDL.64 R24, [UR15+0x58] ;  /* 0x0000580fff187983 */ /* 0x000ee20008100a00 */
        /* <DEDUP_REMOVED lines=15> */
[----:B------:R-:W-:Y:S02]  /*2f90*/  IMAD.IADD R31, R31, 0x1, R27 ;  /* 0x000000011f1f7824 */ /* 0x000fe400078e021b */
[----:B---3--:R-:W-:-:S04]  /*2fa0*/  IMAD R19, R21, R24, RZ ;  /* 0x0000001815137224 */ /* 0x008fc800078e02ff */
[C---:B------:R-:W-:Y:S02]  /*2fb0*/  IMAD R19, R20.reuse, R25, R19 ;  /* 0x0000001914137224 */ /* 0x040fe400078e0213 */
[----:B------:R-:W-:-:S04]  /*2fc0*/  IMAD.WIDE.U32 R24, R20, R24, R30 ;  /* 0x0000001814187225 */ /* 0x000fc800078e001e */
[----:B------:R-:W-:-:S07]  /*2fd0*/  IMAD.IADD R25, R25, 0x1, R19 ;  /* 0x0000000119197824 */ /* 0x000fce00078e0213 */
.L_x_7445:
[----:B------:R-:W-:-:S04]  /*2fe0*/  ISETP.NE.U32.AND P3, PT, RZ, UR10, PT ;  /* 0x0000000aff007c0c */ /* 0x000fc8000bf65070 */
[----:B------:R-:W-:-:S13]  /*2ff0*/  ISETP.NE.OR.EX P0, PT, RZ, UR11, P0, P3 ;  /* 0x0000000bff007c0c */ /* 0x000fda0008705730 */
[----:B------:R-:W-:Y:S05]  /*3000*/  @!P0 BRA `(.L_x_7441) ;  /* 0x0000000000a48947 */ /* 0x000fea0003800000 */
.L_x_7442:
[----:B------:R-:W-:Y:S01]  /*3010*/  ULEA UR15, UR4, UR7, 0x3 ;  /* 0x00000007040f7291 */ /* 0x000fe2000f8e183f */
[----:B------:R-:W-:-:S05]  /*3020*/  IMAD.MOV.U32 R16, RZ, RZ, R0 ;  /* 0x000000ffff107224 */ /* 0x000fca00078e0000 */
[----:B------:R0:W2:Y:S04]  /*3030*/  LD.E.64 R18, desc[UR8][R16.64] ;  /* 0x0000000810127980 */ /* 0x0000a8000c101b00 */
        /* <DEDUP_REMOVED lines=8> */
[----:B0-----:R-:W-:-:S03]  /*30c0*/  IADD3 R16, P0, R36, UR18, RZ ;  /* 0x0000001224107c10 */ /* 0x001fc6000ff1e0ff */
[----:B------:R-:W4:Y:S01]  /*30d0*/  LD.E.64 R28, desc[UR8][R36.64] ;  /* 0x00000008241c7980 */ /* 0x000f22000c101b00 */
[----:B------:R-:W-:Y:S01]  /*30e0*/  IADD3.X R17, R37, UR14, RZ, P0, !PT ;  /* 0x0000000e25117c10 */ /* 0x000fe200087fe4ff */
[-C--:B--2---:R-:W-:Y:S02]  /*30f0*/  IMAD R19, R19, R20.reuse, RZ ;  /* 0x0000001413137224 */ /* 0x084fe400078e02ff */
[----:B------:R-:W-:-:S04]  /*3100*/  IMAD.WIDE.U32 R24, R18, R20, R24 ;  /* 0x0000001412187225 */ /* 0x000fc800078e0018 */
[----:B------:R-:W-:Y:S02]  /*3110*/  IMAD R0, R18, R21, R19 ;  /* 0x0000001512007224 */ /* 0x000fe400078e0213 */
[----:B------:R0:W2:Y:S04]  /*3120*/  LD.E.64 R18, desc[UR8][R16.64] ;  /* 0x0000000810127980 */ /* 0x0000a8000c101b00 */
[----:B------:R-:W2:Y:S01]  /*3130*/  LDL.64 R20, [UR15+0x38] ;  /* 0x0000380fff147983 */ /* 0x000ea20008100a00 */
[----:B------:R-:W-:Y:S01]  /*3140*/  IADD3 R25, R25, R0, RZ ;  /* 0x0000000019197210 */ /* 0x000fe20007ffe0ff */
[----:B------:R-:W-:Y:S01]  /*3150*/  UIADD3 UR10, UP0, UR10, -0x4, URZ ;  /* 0xfffffffc0a0a7890 */ /* 0x000fe2000ff1e03f */
[----:B---3--:R-:W-:-:S03]  /*3160*/  IMAD R33, R33, R26, RZ ;  /* 0x0000001a21217224 */ /* 0x008fc600078e02ff */
[----:B------:R-:W-:Y:S01]  /*3170*/  UIADD3.X UR11, UR11, -0x1, URZ, UP0, !UPT ;  /* 0xffffffff0b0b7890 */ /* 0x000fe200087fe43f */
[C---:B------:R-:W-:Y:S01]  /*3180*/  IMAD R33, R32.reuse, R27, R33 ;  /* 0x0000001b20217224 */ /* 0x040fe200078e0221 */
[----:B------:R-:W-:Y:S01]  /*3190*/  ISETP.NE.U32.AND P0, PT, RZ, UR10, PT ;  /* 0x0000000aff007c0c */ /* 0x000fe2000bf05070 */
[----:B------:R-:W-:-:S04]  /*31a0*/  IMAD.WIDE.U32 R24, R32, R26, R24 ;  /* 0x0000001a20187225 */ /* 0x000fc800078e0018 */
[-C--:B----4-:R-:W-:Y:S01]  /*31b0*/  IMAD R27, R29, R30.reuse, RZ ;  /* 0x0000001e1d1b7224 */ /* 0x090fe200078e02ff */
[----:B------:R-:W-:Y:S01]  /*31c0*/  ISETP.NE.AND.EX P0, PT, RZ, UR11, PT, P0 ;  /* 0x0000000bff007c0c */ /* 0x000fe2000bf05300 */
[----:B------:R-:W-:Y:S02]  /*31d0*/  IMAD.IADD R25, R25, 0x1, R33 ;  /* 0x0000000119197824 */ /* 0x000fe400078e0221 */
[C---:B------:R-:W-:Y:S02]  /*31e0*/  IMAD R27, R28.reuse, R31, R27 ;  /* 0x0000001f1c1b7224 */ /* 0x040fe400078e021b */
[----:B------:R-:W-:Y:S01]  /*31f0*/  IMAD.WIDE.U32 R28, R28, R30, R24 ;  /* 0x0000001e1c1c7225 */ /* 0x000fe200078e0018 */
[----:B------:R-:W-:Y:S01]  /*3200*/  UIADD3 UR4, UP0, UR4, 0x4, URZ ;  /* 0x0000000404047890 */ /* 0x000fe2000ff1e03f */
[----:B------:R-:W-:Y:S02]  /*3210*/  IADD3 R0, P3, R16, UR18, RZ ;  /* 0x0000001210007c10 */ /* 0x000fe4000ff7e0ff */
[----:B------:R-:W-:Y:S01]  /*3220*/  IMAD.IADD R29, R29, 0x1, R27 ;  /* 0x000000011d1d7824 */ /* 0x000fe200078e021b */
[----:B------:R-:W-:Y:S01]  /*3230*/  UIADD3.X UR5, URZ, UR5, URZ, UP0, !UPT ;  /* 0x000000053f057290 */ /* 0x000fe200087fe43f */
[----:B0-----:R-:W-:Y:S01]  /*3240*/  IADD3.X R17, R17, UR14, RZ, P3, !PT ;  /* 0x0000000e11117c10 */ /* 0x001fe20009ffe4ff */
[----:B--2---:R-:W-:-:S02]  /*3250*/  IMAD R19, R19, R20, RZ ;  /* 0x0000001413137224 */ /* 0x004fc400078e02ff */
[----:B------:R-:W-:-:S04]  /*3260*/  IMAD.WIDE.U32 R24, R18, R20, R28 ;  /* 0x0000001412187225 */ /* 0x000fc800078e001c */
[----:B------:R-:W-:-:S04]  /*3270*/  IMAD R19, R18, R21, R19 ;  /* 0x0000001512137224 */ /* 0x000fc800078e0213 */
[----:B------:R-:W-:Y:S01]  /*3280*/  IMAD.IADD R25, R25, 0x1, R19 ;  /* 0x0000000119197824 */ /* 0x000fe200078e0213 */
[----:B------:R-:W-:Y:S06]  /*3290*/  @P0 BRA `(.L_x_7442) ;  /* 0xfffffffc005c0947 */ /* 0x000fec000383ffff */
.L_x_7441:
[----:B------:R-:W-:-:S04]  /*32a0*/  ISETP.NE.U32.AND P0, PT, RZ, UR16, PT ;  /* 0x00000010ff007c0c */ /* 0x000fc8000bf05070 */
[----:B------:R-:W-:-:S13]  /*32b0*/  ISETP.NE.AND.EX P0, PT, RZ, RZ, PT, P0 ;  /* 0x000000ffff00720c */ /* 0x000fda0003f05300 */
[----:B------:R-:W-:Y:S05]  /*32c0*/  @!P0 BRA `(.L_x_7440) ;  /* 0x0000000000cc8947 */ /* 0x000fea0003800000 */
[----:B------:R-:W-:Y:S01]  /*32d0*/  ULDC.64 UR10, c[0x0][0x230] ;  /* 0x00008c00000a7ab9 */ /* 0x000fe20000000a00 */
[----:B------:R-:W-:Y:S01]  /*32e0*/  UIMAD UR5, UR5, UR12, URZ ;  /* 0x0000000c050572a4 */ /* 0x000fe2000f8e023f */
[----:B------:R-:W-:Y:S02]  /*32f0*/  IMAD R17, R23, UR10, RZ ;  /* 0x0000000a17117c24 */ /* 0x000fe4000f8e02ff */
[----:B------:R-:W-:Y:S01]  /*3300*/  IMAD.WIDE.U32 R18, R22, UR10, RZ ;  /* 0x0000000a16127c25 */ /* 0x000fe2000f8e00ff */
[----:B------:R-:W-:-:S03]  /*3310*/  UIMAD UR5, UR4, UR13, UR5 ;  /* 0x0000000d040572a4 */ /* 0x000fc6000f8e0205 */
[----:B------:R-:W-:Y:S01]  /*3320*/  IMAD R17, R22, UR11, R17 ;  /* 0x0000000b16117c24 */ /* 0x000fe2000f8e0211 */
[----:B------:R-:W-:-:S03]  /*3330*/  ULDC.64 UR10, c[0x0][0x228] ;  /* 0x00008a00000a7ab9 */ /* 0x000fc60000000a00 */
[----:B------:R-:W-:Y:S01]  /*3340*/  IMAD.IADD R19, R19, 0x1, R17 ;  /* 0x0000000113137824 */ /* 0x000fe200078e0211 */
[----:B------:R-:W-:-:S05]  /*3350*/  MOV R17, UR12 ;  /* 0x0000000c00117c02 */ /* 0x000fca0008000f00 */
        /* <DEDUP_REMOVED lines=29> */
[----:B------:R-:W-:Y:S01]  /*3530*/  IADD3 R16, P0, R20, UR5, RZ ;  /* 0x0000000514107c10 */ /* 0x000fe2000ff1e0ff */
[----:B------:R-:W2:Y:S03]  /*3540*/  LDL.64 R18, [UR4+0x30] ;  /* 0x00003004ff127983 */ /* 0x000ea60008100a00 */
[----:B------:R-:W-:-:S06]  /*3550*/  IADD3.X R17, R21, UR12, RZ, P0, !PT ;  /* 0x0000000c15117c10 */ /* 0x000fcc00087fe4ff */
[----:B------:R-:W2:Y:S02]  /*3560*/  LD.E.64 R16, desc[UR8][R16.64] ;  /* 0x0000000810107980 */ /* 0x000ea4000c101b00 */
[-C--:B--2---:R-:W-:Y:S02]  /*3570*/  IMAD R21, R17, R18.reuse, RZ ;  /* 0x0000001211157224 */ /* 0x084fe400078e02ff */
[----:B------:R-:W-:-:S04]  /*3580*/  IMAD.WIDE.U32 R24, R16, R18, R24 ;  /* 0x0000001210187225 */ /* 0x000fc800078e0018 */
[----:B------:R-:W-:-:S04]  /*3590*/  IMAD R21, R16, R19, R21 ;  /* 0x0000001310157224 */ /* 0x000fc800078e0215 */
[----:B------:R-:W-:Y:S01]  /*35a0*/  IMAD.IADD R25, R25, 0x1, R21 ;  /* 0x0000000119197824 */ /* 0x000fe200078e0215 */
[----:B------:R-:W-:Y:S06]  /*35b0*/  BRA `(.L_x_7440) ;  /* 0x0000000000107947 */ /* 0x000fec0003800000 */
.L_x_7439:
[----:B------:R-:W-:Y:S02]  /*35c0*/  ULDC.64 UR4, c[0x0][0x218] ;  /* 0x0000860000047ab9 */ /* 0x000fe40000000a00 */
[----:B0-----:R-:W-:-:S04]  /*35d0*/  LEA R24, P0, R22, UR4, 0x3 ;  /* 0x0000000416187c11 */ /* 0x001fc8000f8018ff */
[----:B------:R-:W-:-:S06]  /*35e0*/  LEA.HI.X R25, R22, UR5, R23, 0x3, P0 ;  /* 0x0000000516197c11 */ /* 0x000fcc00080f1c17 */
[----:B------:R-:W5:Y:S03]  /*35f0*/  LD.E.64 R24, desc[UR8][R24.64] ;  /* 0x0000000818187980 */ /* 0x000f66000c101b00 */
.L_x_7440:
[----:B------:R-:W-:Y:S02]  /*3600*/  ULDC.64 UR4, c[0x0][0x280] ;  /* 0x0000a00000047ab9 */ /* 0x000fe40000000a00 */
[----:B------:R-:W-:Y:S01]  /*3610*/  MOV R20, UR4 ;  /* 0x0000000400147c02 */ /* 0x000fe20008000f00 */
[----:B------:R-:W-:Y:S01]  /*3620*/  IMAD.U32 R0, RZ, RZ, UR5 ;  /* 0x00000005ff007e24 */ /* 0x000fe2000f8e00ff */
[----:B------:R-:W-:Y:S06]  /*3630*/  @!P1 BRA `(.L_x_7446) ;  /* 0x0000000000609947 */ /* 0x000fec0003800000 */
[----:B------:R-:W-:Y:S01]  /*3640*/  BSSY B0, `(.L_x_7446) ;  /* 0x0000017000007945 */ /* 0x000fe20003800000 */
[----:B------:R-:W-:Y:S01]  /*3650*/  IMAD.U32 R20, RZ, RZ, UR4 ;  /* 0x00000004ff147e24 */ /* 0x000fe2000f8e00ff */
[----:B------:R-:W-:Y:S01]  /*3660*/  MOV R28, R3 ;  /* 0x00000003001c7202 */ /* 0x000fe20000000f00 */
[----:B------:R-:W-:Y:S02]  /*3670*/  IMAD.U32 R0, RZ, RZ, UR5 ;  /* 0x00000005ff007e24 */ /* 0x000fe4000f8e00ff */
[----:B------:R-:W-:-:S07]  /*3680*/  IMAD.MOV.U32 R27, RZ, RZ, R2 ;  /* 0x000000ffff1b7224 */ /* 0x000fce00078e0002 */
.L_x_7447:
        /* <DEDUP_REMOVED lines=19> */
.L_x_7446:
        /* <DEDUP_REMOVED lines=9> */
.L_x_7449:
        /* <DEDUP_REMOVED lines=19> */
.L_x_7448:
        /* <DEDUP_REMOVED lines=9> */
[----:B------:R-:W-:-:S02]  /*3a10*/  SHF.R.S64 R16, R16, 0x3, R17 ;  /* 0x0000000310107819 */ /* 0x000fc40000001011 */
[C---:B------:R-:W-:Y:S02]  /*3a20*/  IADD3 R18, P0, R22.reuse, UR4, RZ ;  /* 0x0000000416127c10 */ /* 0x040fe4000ff1e0ff */
[----:B------:R-:W-:Y:S02]  /*3a30*/  IADD3 R22, P3, R22, UR10, RZ ;  /* 0x0000000a16167c10 */ /* 0x000fe4000ff7e0ff */
[----:B------:R-:W-:Y:S02]  /*3a40*/  SHF.R.S32.HI R17, RZ, 0x3, R17 ;  /* 0x00000003ff117819 */ /* 0x000fe40000011411 */
[C---:B------:R-:W-:Y:S02]  /*3a50*/  IADD3.X R19, R23.reuse, UR5, RZ, P0, !PT ;  /* 0x0000000517137c10 */ /* 0x040fe400087fe4ff */
[--C-:B------:R-:W-:Y:S02]  /*3a60*/  SHF.R.S64 R20, R20, 0x3, R21.reuse ;  /* 0x0000000314147819 */ /* 0x100fe40000001015 */
[----:B------:R-:W-:Y:S01]  /*3a70*/  IADD3.X R23, R23, UR11, RZ, P3, !PT ;  /* 0x0000000b17177c10 */ /* 0x000fe20009ffe4ff */
[----:B------:R0:W-:Y:S01]  /*3a80*/  ST.E.64 desc[UR8][R18.64], R16 ;  /* 0x0000001012007985 */ /* 0x0001e2000c101b08 */
        /* <DEDUP_REMOVED lines=12> */
[----:B------:R-:W-:Y:S01]  /*3b50*/  IMAD.MOV.U32 R0, RZ, RZ, RZ ;  /* 0x000000ffff007224 */ /* 0x000fe200078e00ff */
[----:B------:R-:W-:Y:S01]  /*3b60*/  ULOP3.LUT UR12, UR4, 0x3, URZ, 0xc0, !UPT ;  /* 0x00000003040c7892 */ /* 0x000fe2000f8ec03f */
[----:B------:R-:W-:Y:S01]  /*3b70*/  IMAD.MOV.U32 R16, RZ, RZ, RZ ;  /* 0x000000ffff107224 */ /* 0x000fe200078e00ff */
[----:B------:R-:W-:Y:S01]  /*3b80*/  UIADD3.X UR10, UR5, -0x1, URZ, UP0, !UPT ;  /* 0xffffffff050a7890 */ /* 0x000fe200087fe43f */
[----:B------:R-:W-:Y:S01]  /*3b90*/  CS2R R18, SRZ ;  /* 0x0000000000127805 */ /* 0x000fe2000001ff00 */
[----:B------:R-:W-:-:S04]  /*3ba0*/  UISETP.GE.U32.AND UP0, UPT, UR7, 0x3, UPT ;  /* 0x000000030700788c */ /* 0x000fc8000bf06070 */
[----:B------:R-:W-:-:S03]  /*3bb0*/  UISETP.GE.U32.AND.EX UP0, UPT, UR10, URZ, UPT, UP0 ;  /* 0x0000003f0a00728c */ /* 0x000fc6000bf06100 */
[----:B------:R-:W-:-:S03]  /*3bc0*/  ULDC.64 UR10, c[0x0][0x278] ;  /* 0x00009e00000a7ab9 */ /* 0x000fc60000000a00 */
[----:B------:R-:W-:-:S13]  /*3bd0*/  PLOP3.LUT P0, PT, PT, PT, UP0, 0x80, 0x0 ;  /* 0x000000000000781c */ /* 0x000fda0003f0f008 */
[----:B------:R-:W-:Y:S05]  /*3be0*/  @!P0 BRA `(.L_x_7452) ;  /* 0x00000010006c8947 */ /* 0x000fea0003800000 */
[----:B------:R-:W-:Y:S01]  /*3bf0*/  UIADD3 UR4, UP0, -UR12, UR4, URZ ;  /* 0x000000040c047290 */ /* 0x000fe2000ff1e13f */
[----:B------:R-:W-:Y:S01]  /*3c00*/  ULDC.64 UR16, c[0x0][0x230] ;  /* 0x00008c0000107ab9 */ /* 0x000fe20000000a00 */
[----:B------:R-:W-:Y:S01]  /*3c10*/  UIMAD.WIDE.U32 UR14, UR10, 0x8, URZ ;  /* 0x000000080a0e78a5 */ /* 0x000fe2000f8e003f */
[----:B------:R-:W-:Y:S01]  /*3c20*/  IMAD R21, R5, UR16, RZ ;  /* 0x0000001005157c24 */ /* 0x000fe2000f8e02ff */
        /* <DEDUP_REMOVED lines=9> */
[----:B------:R-:W-:Y:S01]  /*3cc0*/  IMAD.MOV.U32 R0, RZ, RZ, RZ ;  /* 0x000000ffff007224 */ /* 0x000fe200078e00ff */
[----:B------:R-:W-:Y:S02]  /*3cd0*/  LEA R28, P3, R16, UR16, 0x3 ;  /* 0x00000010101c7c11 */ /* 0x000fe4000f8618ff */
[----:B------:R-:W-:-:S04]  /*3ce0*/  IADD3 R29, R17, R21, RZ ;  /* 0x00000015111d7210 */ /* 0x000fc80007ffe0ff */
[----:B------:R-:W-:Y:S01]  /*3cf0*/  LEA.HI.X R29, R16, UR17, R29, 0x3, P3 ;  /* 0x00000011101d7c11 */ /* 0x000fe200098f1c1d */
[----:B------:R-:W-:-:S04]  /*3d00*/  IMAD.MOV.U32 R16, RZ, RZ, RZ ;  /* 0x000000ffff107224 */ /* 0x000fc800078e00ff */
[----:B------:R-:W-:Y:S05]  /*3d10*/  @!P0 BRA `(.L_x_7453) ;  /* 0x0000000c00788947 */ /* 0x000fea0003800000 */
[----:B------:R-:W-:Y:S01]  /*3d20*/  UISETP.GT.U32.AND UP0, UPT, UR4, 0xc, UPT ;  /* 0x0000000c0400788c */ /* 0x000fe2000bf04070 */
[----:B------:R-:W-:-:S03]  /*3d30*/  PLOP3.LUT P0, PT, PT, PT, PT, 0x80, 0x0 ;  /* 0x000000000000781c */ /* 0x000fc60003f0f070 */
[----:B------:R-:W-:-:S06]  /*3d40*/  UISETP.GT.AND.EX UP0, UPT, UR5, URZ, UPT, UP0 ;  /* 0x0000003f0500728c */ /* 0x000fcc000bf04300 */
[----:B------:R-:W-:-:S13]  /*3d50*/  PLOP3.LUT P3, PT, PT, PT, UP0, 0x80, 0x0 ;  /* 0x000000000000781c */ /* 0x000fda0003f6f008 */
[----:B------:R-:W-:Y:S05]  /*3d60*/  @!P3 BRA `(.L_x_7454) ;  /* 0x000000080030b947 */ /* 0x000fea0003800000 */
[----:B------:R-:W-:-:S13]  /*3d70*/  PLOP3.LUT P0, PT, PT, PT, PT, 0x8, 0x0 ;  /* 0x000000000000781c */ /* 0x000fda0003f0e170 */
.L_x_7455:
[----:B------:R-:W-:Y:S01]  /*3d80*/  IMAD.U32 R17, R0, 0x8, R1 ;  /* 0x0000000800117824 */ /* 0x000fe200078e0001 */
[----:B------:R0:W2:Y:S04]  /*3d90*/  LD.E.64 R20, desc[UR8][R28.64] ;  /* 0x000000081c147980 */ /* 0x0000a8000c101b00 */
[----:B------:R-:W2:Y:S01]  /*3da0*/  LDL.64 R22, [R17+0x20] ;  /* 0x0000200011167983 */ /* 0x000ea20000100a00 */
[----:B------:R-:W-:-:S03]  /*3db0*/  IADD3 R30, P3, R28, UR14, RZ ;  /* 0x0000000e1c1e7c10 */ /* 0x000fc6000ff7e0ff */
[----:B-----5:R-:W3:Y:S01]  /*3dc0*/  LDL.64 R24, [R17+0x28] ;  /* 0x0000280011187983 */ /* 0x020ee20000100a00 */
[----:B------:R-:W-:Y:S02]  /*3dd0*/  IADD3.X R31, R29, UR7, RZ, P3, !PT ;  /* 0x000000071d1f7c10 */ /* 0x000fe40009ffe4ff */
[----:B------:R-:W-:-:S03]  /*3de0*/  IADD3 R34, P3, R30, UR14, RZ ;  /* 0x0000000e1e227c10 */ /* 0x000fc6000ff7e0ff */
[----:B------:R-:W3:Y:S01]  /*3df0*/  LD.E.64 R32, desc[UR8][R30.64] ;  /* 0x000000081e207980 */ /* 0x000ee2000c101b00 */
[----:B------:R-:W-:Y:S02]  /*3e00*/  IADD3.X R35, R31, UR7, RZ, P3, !PT ;  /* 0x000000071f237c10 */ /* 0x000fe40009ffe4ff */
[----:B0-----:R-:W-:-:S04]  /*3e10*/  IADD3 R28, P3, R34, UR14, RZ ;  /* 0x0000000e221c7c10 */ /* 0x001fc8000ff7e0ff */
[----:B------:R-:W-:Y:S01]  /*3e20*/  IADD3.X R29, R35, UR7, RZ, P3, !PT ;  /* 0x00000007231d7c10 */ /* 0x000fe20009ffe4ff */
[----:B------:R-:W4:Y:S01]  /*3e30*/  LDL.64 R30, [R17+0x38] ;  /* 0x00003800111e7983 */ /* 0x000f220000100a00 */
[-C--:B--2---:R-:W-:Y:S02]  /*3e40*/  IMAD R21, R21, R22.reuse, RZ ;  /* 0x0000001615157224 */ /* 0x084fe400078e02ff */
[C---:B------:R-:W-:Y:S02]  /*3e50*/  IMAD.WIDE.U32 R26, R20.reuse, R22, R18 ;  /* 0x00000016141a7225 */ /* 0x040fe400078e0012 */
[----:B------:R-:W4:Y:S02]  /*3e60*/  LD.E.64 R18, desc[UR8][R28.64] ;  /* 0x000000081c127980 */ /* 0x000f24000c101b00 */
[----:B------:R-:W-:Y:S02]  /*3e70*/  IMAD R37, R20, R23, R21 ;  /* 0x0000001714257224 */ /* 0x000fe400078e0215 */
[----:B------:R-:W2:Y:S04]  /*3e80*/  LDL.64 R22, [R17+0x30] ;  /* 0x0000300011167983 */ /* 0x000ea80000100a00 */
[----:B------:R-:W2:Y:S01]  /*3e90*/  LD.E.64 R20, desc[UR8][R34.64] ;  /* 0x0000000822147980 */ /* 0x000ea2000c101b00 */
[----:B---3--:R-:W-:-:S02]  /*3ea0*/  IMAD R33, R33, R24, RZ ;  /* 0x0000001821217224 */ /* 0x008fc400078e02ff */
[----:B------:R-:W-:Y:S02]  /*3eb0*/  IMAD.IADD R27, R27, 0x1, R37 ;  /* 0x000000011b1b7824 */ /* 0x000fe400078e0225 */
[C---:B------:R-:W-:Y:S02]  /*3ec0*/  IMAD R25, R32.reuse, R25, R33 ;  /* 0x0000001920197224 */ /* 0x040fe400078e0221 */
[----:B------:R-:W-:Y:S01]  /*3ed0*/  IMAD.WIDE.U32 R32, R32, R24, R26 ;  /* 0x0000001820207225 */ /* 0x000fe200078e001a */
[----:B------:R-:W-:-:S03]  /*3ee0*/  IADD3 R26, P3, R28, UR14, RZ ;  /* 0x0000000e1c1a7c10 */ /* 0x000fc6000ff7e0ff */
[----:B------:R-:W-:Y:S01]  /*3ef0*/  IMAD.MOV.U32 R24, RZ, RZ, R32 ;  /* 0x000000ffff187224 */ /* 0x000fe200078e0020 */
[----:B------:R-:W-:Y:S02]  /*3f00*/  IADD3 R25, R33, R25, RZ ;  /* 0x0000001921197210 */ /* 0x000fe40007ffe0ff */
[----:B------:R-:W-:Y:S02]  /*3f10*/  IADD3.X R27, R29, UR7, RZ, P3, !PT ;  /* 0x000000071d1b7c10 */ /* 0x000fe40009ffe4ff */
[----:B------:R-:W-:Y:S01]  /*3f20*/  IADD3 R36, P3, R26, UR14, RZ ;  /* 0x0000000e1a247c10 */ /* 0x000fe2000ff7e0ff */
[----:B------:R-:W3:Y:S04]  /*3f30*/  LDL.64 R28, [R17+0x40] ;  /* 0x00004000111c7983 */ /* 0x000ee80000100a00 */
[----:B------:R-:W3:Y:S01]  /*3f40*/  LD.E.64 R32, desc[UR8][R26.64] ;  /* 0x000000081a207980 */ /* 0x000ee2000c101b00 */
[----:B------:R-:W-:-:S03]  /*3f50*/  IADD3.X R37, R27, UR7, RZ, P3, !PT ;  /* 0x000000071b257c10 */ /* 0x000fc60009ffe4ff */
[----:B------:R-:W3:Y:S01]  /*3f60*/  LDL.64 R26, [R17+0x50] ;  /* 0x00005000111a7983 */ /* 0x000ee20000100a00 */
[----:B--2---:R-:W-:-:S04]  /*3f70*/  IMAD R21, R21, R22, RZ ;  /* 0x0000001615157224 */ /* 0x004fc800078e02ff */
[C---:B------:R-:W-:Y:S02]  /*3f80*/  IMAD R23, R20.reuse, R23, R21 ;  /* 0x0000001714177224 */ /* 0x040fe400078e0215 */
[----:B------:R-:W-:-:S04]  /*3f90*/  IMAD.WIDE.U32 R20, R20, R22, R24 ;  /* 0x0000001614147225 */ /* 0x000fc800078e0018 */
[----:B------:R-:W-:Y:S02]  /*3fa0*/  IMAD.IADD R21, R21, 0x1, R23 ;  /* 0x0000000115157824 */ /* 0x000fe400078e0217 */
[-C--:B----4-:R-:W-:Y:S01]  /*3fb0*/  IMAD R35, R19, R30.reuse, RZ ;  /* 0x0000001e13237224 */ /* 0x090fe200078e02ff */
[----:B------:R-:W2:Y:S03]  /*3fc0*/  LDL.64 R22, [R17+0x48] ;  /* 0x0000480011167983 */ /* 0x000ea60000100a00 */
[C---:B------:R-:W-:Y:S02]  /*3fd0*/  IMAD R35, R18.reuse, R31, R35 ;  /* 0x0000001f12237224 */ /* 0x040fe400078e0223 */
[----:B------:R-:W-:Y:S02]  /*3fe0*/  IMAD.WIDE.U32 R30, R18, R30, R20 ;  /* 0x0000001e121e7225 */ /* 0x000fe400078e0014 */
[----:B------:R0:W2:Y:S01]  /*3ff0*/  LD.E.64 R20, desc[UR8][R36.64] ;  /* 0x0000000824147980 */ /* 0x0000a2000c101b00 */
[----:B------:R-:W-:-:S04]  /*4000*/  IADD3 R24, P3, R36, UR14, RZ ;  /* 0x0000000e24187c10 */ /* 0x000fc8000ff7e0ff */
[----:B------:R-:W-:-:S05]  /*4010*/  IADD3.X R25, R37, UR7, RZ, P3, !PT ;  /* 0x0000000725197c10 */ /* 0x000fca0009ffe4ff */
[----:B------:R1:W4:Y:S01]  /*4020*/  LD.E.64 R18, desc[UR8][R24.64] ;  /* 0x0000000818127980 */ /* 0x000322000c101b00 */
[----:B------:R-:W-:Y:S02]  /*4030*/  IMAD.IADD R31, R31, 0x1, R35 ;  /* 0x000000011f1f7824 */ /* 0x000fe400078e0223 */
[-C--:B---3--:R-:W-:Y:S02]  /*4040*/  IMAD R33, R33, R28.reuse, RZ ;  /* 0x0000001c21217224 */ /* 0x088fe400078e02ff */
[----:B------:R-:W-:-:S04]  /*4050*/  IMAD.WIDE.U32 R30, R32, R28, R30 ;  /* 0x0000001c201e7225 */ /* 0x000fc800078e001e */
[----:B------:R-:W-:Y:S01]  /*4060*/  IMAD R29, R32, R29, R33 ;  /* 0x0000001d201d7224 */ /* 0x000fe200078e0221 */
[----:B------:R-:W-:Y:S02]  /*4070*/  IADD3 R32, P3, R24, UR14, RZ ;  /* 0x0000000e18207c10 */ /* 0x000fe4000ff7e0ff */
[----:B------:R-:W-:Y:S01]  /*4080*/  MOV R28, R30 ;  /* 0x0000001e001c7202 */ /* 0x000fe20000000f00 */
[----:B------:R-:W-:Y:S01]  /*4090*/  IMAD.IADD R29, R31, 0x1, R29 ;  /* 0x000000011f1d7824 */ /* 0x000fe200078e021d */
[----:B------:R-:W-:-:S05]  /*40a0*/  IADD3.X R33, R25, UR7, RZ, P3, !PT ;  /* 0x0000000719217c10 */ /* 0x000fca0009ffe4ff */
[----:B------:R-:W3:Y:S01]  /*40b0*/  LD.E.64 R30, desc[UR8][R32.64] ;  /* 0x00000008201e7980 */ /* 0x000ee2000c101b00 */
[----:B0-----:R-:W-:-:S04]  /*40c0*/  IADD3 R36, P3, R32, UR14, RZ ;  /* 0x0000000e20247c10 */ /* 0x001fc8000ff7e0ff */
[----:B------:R-:W-:Y:S02]  /*40d0*/  IADD3.X R37, R33, UR7, RZ, P3, !PT ;  /* 0x0000000721257c10 */ /* 0x000fe40009ffe4ff */
[----:B------:R-:W3:Y:S01]  /*40e0*/  LDL.64 R32, [R17+0x68] ;  /* 0x0000680011207983 */ /* 0x000ee20000100a00 */
[----:B--2---:R-:W-:-:S04]  /*40f0*/  IMAD R21, R21, R22, RZ ;  /* 0x0000001615157224 */ /* 0x004fc800078e02ff */
[C---:B-1----:R-:W-:Y:S02]  /*4100*/  IMAD R25, R20.reuse, R23, R21 ;  /* 0x0000001714197224 */ /* 0x042fe400078e0215 */
[----:B------:R-:W-:Y:S02]  /*4110*/  IMAD.WIDE.U32 R20, R20, R22, R28 ;  /* 0x0000001614147225 */ /* 0x000fe400078e001c */
[----:B------:R-:W3:Y:S02]  /*4120*/  LDL.64 R22, [R17+0x58] ;  /* 0x0000580011167983 */ /* 0x000ee40000100a00 */
[----:B------:R-:W-:Y:S02]  /*4130*/  IMAD.IADD R21, R21, 0x1, R25 ;  /* 0x0000000115157824 */ /* 0x000fe400078e0219 */
[----:B----4-:R-:W-:Y:S01]  /*4140*/  IMAD R35, R19, R26, RZ ;  /* 0x0000001a13237224 */ /* 0x010fe200078e02ff */
[----:B------:R-:W-:Y:S01]  /*4150*/  IADD3 R28, P3, R36, UR14, RZ ;  /* 0x0000000e241c7c10 */ /* 0x000fe2000ff7e0ff */
[----:B------:R-:W2:Y:S02]  /*4160*/  LDL.64 R24, [R17+0x60] ;  /* 0x0000600011187983 */ /* 0x000ea40000100a00 */
[----:B------:R-:W-:-:S02]  /*4170*/  IMAD R35, R18, R27, R35 ;  /* 0x0000001b12237224 */ /* 0x000fc400078e0223 */
[----:B------:R-:W-:Y:S02]  /*4180*/  IMAD.WIDE.U32 R26, R18, R26, R20 ;  /* 0x0000001a121a7225 */ /* 0x000fe400078e0014 */
[----:B------:R-:W2:Y:S01]  /*4190*/  LD.E.64 R20, desc[UR8][R36.64] ;  /* 0x0000000824147980 */ /* 0x000ea2000c101b00 */
[----:B------:R-:W-:-:S05]  /*41a0*/  IADD3.X R29, R37, UR7, RZ, P3, !PT ;  /* 0x00000007251d7c10 */ /* 0x000fca0009ffe4ff */
[----:B------:R-:W4:Y:S01]  /*41b0*/  LD.E.64 R18, desc[UR8][R28.64] ;  /* 0x000000081c127980 */ /* 0x000f22000c101b00 */
[----:B------:R-:W-:Y:S02]  /*41c0*/  IMAD.IADD R27, R27, 0x1, R35 ;  /* 0x000000011b1b7824 */ /* 0x000fe400078e0223 */
[-C--:B---3--:R-:W-:Y:S02]  /*41d0*/  IMAD R31, R31, R22.reuse, RZ ;  /* 0x000000161f1f7224 */ /* 0x088fe400078e02ff */
[----:B------:R-:W-:Y:S01]  /*41e0*/  IMAD.WIDE.U32 R26, R30, R22, R26 ;  /* 0x000000161e1a7225 */ /* 0x000fe200078e001a */
[----:B------:R-:W-:-:S03]  /*41f0*/  IADD3 R22, P3, R28, UR14, RZ ;  /* 0x0000000e1c167c10 */ /* 0x000fc6000ff7e0ff */
[----:B------:R-:W-:Y:S02]  /*4200*/  IMAD R23, R30, R23, R31 ;  /* 0x000000171e177224 */ /* 0x000fe400078e021f */
[----:B------:R-:W3:Y:S02]  /*4210*/  LDL.64 R30, [R17+0x70] ;  /* 0x00007000111e7983 */ /* 0x000ee40000100a00 */
[----:B------:R-:W-:Y:S01]  /*4220*/  IMAD.IADD R27, R27, 0x1, R23 ;  /* 0x000000011b1b7824 */ /* 0x000fe200078e0217 */
[----:B------:R-:W-:Y:S01]  /*4230*/  IADD3.X R23, R29, UR7, RZ, P3, !PT ;  /* 0x000000071d177c10 */ /* 0x000fe20009ffe4ff */
[----:B--2---:R-:W-:Y:S01]  /*4240*/  IMAD R21, R21, R24, RZ ;  /* 0x0000001815157224 */ /* 0x004fe200078e02ff */
[----:B------:R-:W-:-:S03]  /*4250*/  IADD3 R36, P3, R22, UR14, RZ ;  /* 0x0000000e16247c10 */ /* 0x000fc6000ff7e0ff */
[----:B------:R-:W3:Y:S01]  /*4260*/  LD.E.64 R28, desc[UR8][R22.64] ;  /* 0x00000008161c7980 */ /* 0x000ee2000c101b00 */
[C---:B------:R-:W-:Y:S01]  /*4270*/  IMAD R25, R20.reuse, R25, R21 ;  /* 0x0000001914197224 */ /* 0x040fe200078e0215 */
[----:B------:R-:W-:Y:S01]  /*4280*/  IADD3.X R37, R23, UR7, RZ, P3, !PT ;  /* 0x0000000717257c10 */ /* 0x000fe20009ffe4ff */
[----:B------:R-:W-:Y:S02]  /*4290*/  IMAD.WIDE.U32 R20, R20, R24, R26 ;  /* 0x0000001814147225 */ /* 0x000fe400078e001a */
[----:B------:R-:W2:Y:S02]  /*42a0*/  LDL.64 R26, [R17+0x78] ;  /* 0x00007800111a7983 */ /* 0x000ea40000100a00 */
[----:B----4-:R-:W-:Y:S02]  /*42b0*/  IMAD R35, R19, R32, RZ ;  /* 0x0000002013237224 */ /* 0x010fe400078e02ff */
[----:B------:R-:W-:Y:S02]  /*42c0*/  IMAD.IADD R21, R21, 0x1, R25 ;  /* 0x0000000115157824 */ /* 0x000fe400078e0219 */
[----:B------:R-:W2:Y:S01]  /*42d0*/  LD.E.64 R24, desc[UR8][R36.64] ;  /* 0x0000000824187980 */ /* 0x000ea2000c101b00 */
[----:B------:R-:W-:-:S02]  /*42e0*/  IMAD R35, R18, R33, R35 ;  /* 0x0000002112237224 */ /* 0x000fc400078e0223 */
[----:B------:R-:W-:Y:S01]  /*42f0*/  IMAD.WIDE.U32 R32, R18, R32, R20 ;  /* 0x0000002012207225 */ /* 0x000fe200078e0014 */
[----:B------:R-:W-:Y:S01]  /*4300*/  IADD3 R20, P3, R36, UR14, RZ ;  /* 0x0000000e24147c10 */ /* 0x000fe2000ff7e0ff */
[----:B------:R-:W4:Y:S03]  /*4310*/  LDL.64 R18, [R17+0x80] ;  /* 0x0000800011127983 */ /* 0x000f260000100a00 */
[----:B------:R-:W-:Y:S02]  /*4320*/  IADD3.X R21, R37, UR7, RZ, P3, !PT ;  /* 0x0000000725157c10 */ /* 0x000fe40009ffe4ff */
[----:B------:R-:W-:Y:S01]  /*4330*/  IADD3 R33, R33, R35, RZ ;  /* 0x0000002321217210 */ /* 0x000fe20007ffe0ff */
[----:B------:R-:W4:Y:S04]  /*4340*/  LDL.64 R36, [R17+0x98] ;  /* 0x0000980011247983 */ /* 0x000f280000100a00 */
[----:B------:R-:W4:Y:S01]  /*4350*/  LD.E.64 R22, desc[UR8][R20.64] ;  /* 0x0000000814167980 */ /* 0x000f22000c101b00 */
[----:B---3--:R-:W-:-:S04]  /*4360*/  IMAD R29, R29, R30, RZ ;  /* 0x0000001e1d1d7224 */ /* 0x008fc800078e02ff */
[C---:B------:R-:W-:Y:S02]  /*4370*/  IMAD R29, R28.reuse, R31, R29 ;  /* 0x0000001f1c1d7224 */ /* 0x040fe400078e021d */
[----:B------:R-:W-:Y:S01]  /*4380*/  IMAD.WIDE.U32 R30, R28, R30, R32 ;  /* 0x0000001e1c1e7225 */ /* 0x000fe200078e0020 */
[----:B------:R-:W-:-:S03]  /*4390*/  IADD3 R28, P3, R20, UR14, RZ ;  /* 0x0000000e141c7c10 */ /* 0x000fc6000ff7e0ff */
[----:B------:R-:W-:Y:S01]  /*43a0*/  IMAD.IADD R31, R31, 0x1, R29 ;  /* 0x000000011f1f7824 */ /* 0x000fe200078e021d */
[----:B------:R-:W-:Y:S01]  /*43b0*/  IADD3.X R29, R21, UR7, RZ, P3, !PT ;  /* 0x00000007151d7c10 */ /* 0x000fe20009ffe4ff */
[-C--:B--2---:R-:W-:Y:S01]  /*43c0*/  IMAD R25, R25, R26.reuse, RZ ;  /* 0x0000001a19197224 */ /* 0x084fe200078e02ff */
[----:B------:R-:W2:Y:S03]  /*43d0*/  LDL.64 R20, [R17+0x88] ;  /* 0x0000880011147983 */ /* 0x000ea60000100a00 */
[C---:B------:R-:W-:Y:S02]  /*43e0*/  IMAD R33, R24.reuse, R27, R25 ;  /* 0x0000001b18217224 */ /* 0x040fe400078e0219 */
[----:B------:R-:W-:Y:S01]  /*43f0*/  IMAD.WIDE.U32 R26, R24, R26, R30 ;  /* 0x0000001a181a7225 */ /* 0x000fe200078e001e */
[----:B------:R-:W-:Y:S01]  /*4400*/  IADD3 R30, P3, R28, UR14, RZ ;  /* 0x0000000e1c1e7c10 */ /* 0x000fe2000ff7e0ff */
[----:B------:R-:W2:Y:S02]  /*4410*/  LD.E.64 R24, desc[UR8][R28.64] ;  /* 0x000000081c187980 */ /* 0x000ea4000c101b00 */
[----:B------:R-:W-:Y:S01]  /*4420*/  IMAD.IADD R27, R27, 0x1, R33 ;  /* 0x000000011b1b7824 */ /* 0x000fe200078e0221 */
[----:B------:R-:W-:Y:S01]  /*4430*/  IADD3.X R31, R29, UR7, RZ, P3, !PT ;  /* 0x000000071d1f7c10 */ /* 0x000fe20009ffe4ff */
[----:B----4-:R-:W-:-:S02]  /*4440*/  IMAD R23, R23, R18, RZ ;  /* 0x0000001217177224 */ /* 0x010fc400078e02ff */
[C---:B------:R-:W-:Y:S02]  /*4450*/  IMAD.WIDE.U32 R32, R22.reuse, R18, R26 ;  /* 0x0000001216207225 */ /* 0x040fe400078e001a */
[----:B------:R-:W3:Y:S02]  /*4460*/  LD.E.64 R34, desc[UR8][R30.64] ;  /* 0x000000081e227980 */ /* 0x000ee4000c101b00 */
[----:B------:R-:W-:Y:S02]  /*4470*/  IMAD R19, R22, R19, R23 ;  /* 0x0000001316137224 */ /* 0x000fe400078e0217 */
[----:B------:R-:W3:Y:S01]  /*4480*/  LDL.64 R26, [R17+0x90] ;  /* 0x00009000111a7983 */ /* 0x000ee20000100a00 */
[----:B------:R-:W-:-:S04]  /*4490*/  IADD3 R22, P3, R30, UR14, RZ ;  /* 0x0000000e1e167c10 */ /* 0x000fc8000ff7e0ff */
[----:B------:R-:W-:-:S05]  /*44a0*/  IADD3.X R23, R31, UR7, RZ, P3, !PT ;  /* 0x000000071f177c10 */ /* 0x000fca0009ffe4ff */
[----:B------:R-:W4:Y:S01]  /*44b0*/  LD.E.64 R28, desc[UR8][R22.64] ;  /* 0x00000008161c7980 */ /* 0x000f22000c101b00 */
[----:B------:R-:W-:Y:S01]  /*44c0*/  IMAD.IADD R33, R33, 0x1, R19 ;  /* 0x0000000121217824 */ /* 0x000fe200078e0213 */
[----:B------:R-:W-:-:S04]  /*44d0*/  UIADD3 UR4, UP0, UR4, -0x10, URZ ;  /* 0xfffffff004047890 */ /* 0x000fc8000ff1e03f */
[----:B------:R-:W-:Y:S02]  /*44e0*/  UIADD3.X UR5, UR5, -0x1, URZ, UP0, !UPT ;  /* 0xffffffff05057890 */ /* 0x000fe400087fe43f */
[----:B------:R-:W-:-:S04]  /*44f0*/  UISETP.GT.U32.AND UP0, UPT, UR4, 0xc, UPT ;  /* 0x0000000c0400788c */ /* 0x000fc8000bf04070 */
[----:B------:R-:W-:-:S06]  /*4500*/  UISETP.GT.AND.EX UP0, UPT, UR5, URZ, UPT, UP0 ;  /* 0x0000003f0500728c */ /* 0x000fcc000bf04300 */
[----:B------:R-:W-:Y:S02]  /*4510*/  PLOP3.LUT P5, PT, PT, PT, UP0, 0x80, 0x0 ;  /* 0x000000000000781c */ /* 0x000fe40003faf008 */
        /* <DEDUP_REMOVED lines=9> */
[----:B----4-:R-:W-:Y:S01]  /*45b0*/  IMAD R17, R29, R36, RZ ;  /* 0x000000241d117224 */ /* 0x010fe200078e02ff */
[----:B------:R-:W-:-:S03]  /*45c0*/  IADD3 R27, R27, R19, RZ ;  /* 0x000000131b1b7210 */ /* 0x000fc60007ffe0ff */
[C---:B------:R-:W-:Y:S02]  /*45d0*/  IMAD R17, R28.reuse, R37, R17 ;  /* 0x000000251c117224 */ /* 0x040fe400078e0211 */
[----:B------:R-:W-:Y:S01]  /*45e0*/  IMAD.WIDE.U32 R18, R28, R36, R26 ;  /* 0x000000241c127225 */ /* 0x000fe200078e001a */
[----:B------:R-:W-:-:S04]  /*45f0*/  IADD3 R28, P3, R22, UR14, RZ ;  /* 0x0000000e161c7c10 */ /* 0x000fc8000ff7e0ff */
[----:B------:R-:W-:Y:S01]  /*4600*/  IADD3.X R29, R23, UR7, RZ, P3, !PT ;  /* 0x00000007171d7c10 */ /* 0x000fe20009ffe4ff */
[----:B------:R-:W-:Y:S01]  /*4610*/  IMAD.IADD R19, R19, 0x1, R17 ;  /* 0x0000000113137824 */ /* 0x000fe200078e0211 */
[----:B------:R-:W-:Y:S07]  /*4620*/  @P5 BRA `(.L_x_7455) ;  /* 0xfffffff400d45947 */ /* 0x000fee000383ffff */
.L_x_7454:
[----:B------:R-:W-:-:S04]  /*4630*/  UISETP.GT.U32.AND UP0, UPT, UR4, 0x4, UPT ;  /* 0x000000040400788c */ /* 0x000fc8000bf04070 */
[----:B------:R-:W-:-:S06]  /*4640*/  UISETP.GT.AND.EX UP0, UPT, UR5, URZ, UPT, UP0 ;  /* 0x0000003f0500728c */ /* 0x000fcc000bf04300 */
[----:B------:R-:W-:-:S13]  /*4650*/  PLOP3.LUT P3, PT, PT, PT, UP0, 0x80, 0x0 ;  /* 0x000000000000781c */ /* 0x000fda0003f6f008 */
[----:B------:R-:W-:Y:S05]  /*4660*/  @!P3 BRA `(.L_x_7456) ;  /* 0x000000040018b947 */ /* 0x000fea0003800000 */
[----:B------:R-:W-:Y:S01]  /*4670*/  IMAD.U32 R17, R0, 0x8, R1 ;  /* 0x0000000800117824 */ /* 0x000fe200078e0001 */
[----:B------:R-:W-:Y:S01]  /*4680*/  IADD3 R36, P0, R28, UR14, RZ ;  /* 0x0000000e1c247c10 */ /* 0x000fe2000ff1e0ff */
[----:B-----5:R-:W2:Y:S04]  /*4690*/  LD.E.64 R24, desc[UR8][R28.64] ;  /* 0x000000081c187980 */ /* 0x020ea8000c101b00 */
[----:B------:R-:W2:Y:S01]  /*46a0*/  LDL.64 R26, [R17+0x20] ;  /* 0x00002000111a7983 */ /* 0x000ea20000100a00 */
[----:B------:R-:W-:-:S03]  /*46b0*/  IADD3.X R37, R29, UR7, RZ, P0, !PT ;  /* 0x000000071d257c10 */ /* 0x000fc600087fe4ff */
[----:B------:R-:W3:Y:S04]  /*46c0*/  LDL.64 R20, [R17+0x28] ;  /* 0x0000280011147983 */ /* 0x000ee80000100a00 */
[----:B------:R-:W3:Y:S01]  /*46d0*/  LD.E.64 R32, desc[UR8][R36.64] ;  /* 0x0000000824207980 */ /* 0x000ee2000c101b00 */
[----:B------:R-:W-:-:S03]  /*46e0*/  IADD3 R22, P0, R36, UR14, RZ ;  /* 0x0000000e24167c10 */ /* 0x000fc6000ff1e0ff */
[----:B------:R-:W4:Y:S01]  /*46f0*/  LDL.64 R30, [R17+0x30] ;  /* 0x00003000111e7983 */ /* 0x000f220000100a00 */
[----:B------:R-:W-:Y:S02]  /*4700*/  IADD3.X R23, R37, UR7, RZ, P0, !PT ;  /* 0x0000000725177c10 */ /* 0x000fe400087fe4ff */
[----:B------:R-:W-:-:S03]  /*4710*/  IADD3 R34, P0, R22, UR14, RZ ;  /* 0x0000000e16227c10 */ /* 0x000fc6000ff1e0ff */
[----:B------:R-:W4:Y:S01]  /*4720*/  LD.E.64 R28, desc[UR8][R22.64] ;  /* 0x00000008161c7980 */ /* 0x000f22000c101b00 */
[----:B------:R-:W-:Y:S01]  /*4730*/  IADD3.X R35, R23, UR7, RZ, P0, !PT ;  /* 0x0000000717237c10 */ /* 0x000fe200087fe4ff */
[-C--:B--2---:R-:W-:Y:S02]  /*4740*/  IMAD R25, R25, R26.reuse, RZ ;  /* 0x0000001a19197224 */ /* 0x084fe400078e02ff */
[----:B------:R-:W-:-:S04]  /*4750*/  IMAD.WIDE.U32 R18, R24, R26, R18 ;  /* 0x0000001a18127225 */ /* 0x000fc800078e0012 */
[----:B------:R-:W-:Y:S02]  /*4760*/  IMAD R25, R24, R27, R25 ;  /* 0x0000001b18197224 */ /* 0x000fe400078e0219 */
[----:B---3--:R-:W-:Y:S01]  /*4770*/  IMAD R37, R33, R20, RZ ;  /* 0x0000001421257224 */ /* 0x008fe200078e02ff */
[----:B------:R-:W2:Y:S01]  /*4780*/  LDL.64 R26, [R17+0x38] ;  /* 0x00003800111a7983 */ /* 0x000ea20000100a00 */
[----:B------:R-:W-:-:S03]  /*4790*/  IMAD.IADD R19, R19, 0x1, R25 ;  /* 0x0000000113137824 */ /* 0x000fc600078e0219 */
[----:B------:R-:W2:Y:S01]  /*47a0*/  LD.E.64 R24, desc[UR8][R34.64] ;  /* 0x0000000822187980 */ /* 0x000ea2000c101b00 */
[C---:B------:R-:W-:Y:S02]  /*47b0*/  IMAD R37, R32.reuse, R21, R37 ;  /* 0x0000001520257224 */ /* 0x040fe400078e0225 */
[----:B------:R-:W-:Y:S01]  /*47c0*/  IMAD.WIDE.U32 R32, R32, R20, R18 ;  /* 0x0000001420207225 */ /* 0x000fe200078e0012 */
[----:B------:R-:W-:Y:S01]  /*47d0*/  IADD3 R20, P0, R34, UR14, RZ ;  /* 0x0000000e22147c10 */ /* 0x000fe2000ff1e0ff */
[----:B------:R-:W3:Y:S03]  /*47e0*/  LDL.64 R18, [R17+0x40] ;  /* 0x0000400011127983 */ /* 0x000ee60000100a00 */
[----:B------:R-:W-:-:S05]  /*47f0*/  IADD3.X R21, R35, UR7, RZ, P0, !PT ;  /* 0x0000000723157c10 */ /* 0x000fca00087fe4ff */
[----:B------:R-:W3:Y:S01]  /*4800*/  LD.E.64 R22, desc[UR8][R20.64] ;  /* 0x0000000814167980 */ /* 0x000ee2000c101b00 */
[----:B------:R-:W-:Y:S01]  /*4810*/  IADD3 R33, R33, R37, RZ ;  /* 0x0000002521217210 */ /* 0x000fe20007ffe0ff */
[-C--:B----4-:R-:W-:Y:S02]  /*4820*/  IMAD R29, R29, R30.reuse, RZ ;  /* 0x0000001e1d1d7224 */ /* 0x090fe400078e02ff */
[----:B------:R-:W4:Y:S02]  /*4830*/  LDL.64 R36, [R17+0x58] ;  /* 0x0000580011247983 */ /* 0x000f240000100a00 */
[C---:B------:R-:W-:Y:S02]  /*4840*/  IMAD R29, R28.reuse, R31, R29 ;  /* 0x0000001f1c1d7224 */ /* 0x040fe400078e021d */
[----:B------:R-:W-:Y:S01]  /*4850*/  IMAD.WIDE.U32 R30, R28, R30, R32 ;  /* 0x0000001e1c1e7225 */ /* 0x000fe200078e0020 */
[----:B------:R-:W-:-:S03]  /*4860*/  IADD3 R28, P0, R20, UR14, RZ ;  /* 0x0000000e141c7c10 */ /* 0x000fc6000ff1e0ff */
[----:B------:R-:W-:Y:S01]  /*4870*/  IMAD.IADD R31, R31, 0x1, R29 ;  /* 0x000000011f1f7824 */ /* 0x000fe200078e021d */
[----:B------:R-:W-:Y:S02]  /*4880*/  IADD3.X R29, R21, UR7, RZ, P0, !PT ;  /* 0x00000007151d7c10 */ /* 0x000fe400087fe4ff */
[----:B------:R-:W4:Y:S01]  /*4890*/  LDL.64 R20, [R17+0x48] ;  /* 0x0000480011147983 */ /* 0x000f220000100a00 */
[----:B--2---:R-:W-:-:S04]  /*48a0*/  IMAD R25, R25, R26, RZ ;  /* 0x0000001a19197224 */ /* 0x004fc800078e02ff */
[C---:B------:R-:W-:Y:S02]  /*48b0*/  IMAD R33, R24.reuse, R27, R25 ;  /* 0x0000001b18217224 */ /* 0x040fe400078e0219 */
[----:B------:R-:W-:Y:S01]  /*48c0*/  IMAD.WIDE.U32 R26, R24, R26, R30 ;  /* 0x0000001a181a7225 */ /* 0x000fe200078e001e */
[----:B------:R-:W-:Y:S01]  /*48d0*/  IADD3 R30, P0, R28, UR14, RZ ;  /* 0x0000000e1c1e7c10 */ /* 0x000fe2000ff1e0ff */
[----:B------:R-:W4:Y:S02]  /*48e0*/  LD.E.64 R24, desc[UR8][R28.64] ;  /* 0x000000081c187980 */ /* 0x000f24000c101b00 */
[----:B------:R-:W-:Y:S01]  /*48f0*/  IMAD.IADD R27, R27, 0x1, R33 ;  /* 0x000000011b1b7824 */ /* 0x000fe200078e0221 */
[----:B------:R-:W-:Y:S01]  /*4900*/  IADD3.X R31, R29, UR7, RZ, P0, !PT ;  /* 0x000000071d1f7c10 */ /* 0x000fe200087fe4ff */
[-C--:B---3--:R-:W-:Y:S02]  /*4910*/  IMAD R23, R23, R18.reuse, RZ ;  /* 0x0000001217177224 */ /* 0x088fe400078e02ff */
[----:B------:R-:W-:-:S02]  /*4920*/  IMAD.WIDE.U32 R32, R22, R18, R26 ;  /* 0x0000001216207225 */ /* 0x000fc400078e001a */
[----:B------:R-:W2:Y:S02]  /*4930*/  LD.E.64 R34, desc[UR8][R30.64] ;  /* 0x000000081e227980 */ /* 0x000ea4000c101b00 */
[----:B------:R-:W-:Y:S02]  /*4940*/  IMAD R19, R22, R19, R23 ;  /* 0x0000001316137224 */ /* 0x000fe400078e0217 */
[----:B------:R-:W2:Y:S01]  /*4950*/  LDL.64 R26, [R17+0x50] ;  /* 0x00005000111a7983 */ /* 0x000ea20000100a00 */
[----:B------:R-:W-:-:S04]  /*4960*/  IADD3 R22, P0, R30, UR14, RZ ;  /* 0x0000000e1e167c10 */ /* 0x000fc8000ff1e0ff */
[----:B------:R-:W-:-:S05]  /*4970*/  IADD3.X R23, R31, UR7, RZ, P0, !PT ;  /* 0x000000071f177c10 */ /* 0x000fca00087fe4ff */
[----:B------:R-:W3:Y:S01]  /*4980*/  LD.E.64 R28, desc[UR8][R22.64] ;  /* 0x00000008161c7980 */ /* 0x000ee2000c101b00 */
[----:B------:R-:W-:Y:S01]  /*4990*/  IMAD.IADD R33, R33, 0x1, R19 ;  /* 0x0000000121217824 */ /* 0x000fe200078e0213 */
[----:B------:R-:W-:Y:S01]  /*49a0*/  IADD3 R0, P4, R0, 0x8, RZ ;  /* 0x0000000800007810 */ /* 0x000fe20007f9e0ff */
[----:B------:R-:W-:Y:S01]  /*49b0*/  UIADD3 UR4, UP0, UR4, -0x8, URZ ;  /* 0xfffffff804047890 */ /* 0x000fe2000ff1e03f */
[----:B------:R-:W-:-:S03]  /*49c0*/  PLOP3.LUT P0, PT, PT, PT, PT, 0x8, 0x0 ;  /* 0x000000000000781c */ /* 0x000fc60003f0e170 */
[----:B------:R-:W-:Y:S01]  /*49d0*/  IMAD.X R16, RZ, RZ, R16, P4 ;  /* 0x000000ffff107224 */ /* 0x000fe200020e0610 */
[----:B------:R-:W-:Y:S01]  /*49e0*/  UIADD3.X UR5, UR5, -0x1, URZ, UP0, !UPT ;  /* 0xffffffff05057890 */ /* 0x000fe200087fe43f */
[----:B----4-:R-:W-:-:S04]  /*49f0*/  IMAD R19, R25, R20, RZ ;  /* 0x0000001419137224 */ /* 0x010fc800078e02ff */
        /* <DEDUP_REMOVED lines=10> */
[----:B------:R-:W-:-:S03]  /*4aa0*/  IADD3 R28, P3, R22, UR14, RZ ;  /* 0x0000000e161c7c10 */ /* 0x000fc6000ff7e0ff */
[----:B------:R-:W-:Y:S01]  /*4ab0*/  IMAD.IADD R19, R19, 0x1, R17 ;  /* 0x0000000113137824 */ /* 0x000fe200078e0211 */
[----:B------:R-:W-:-:S09]  /*4ac0*/  IADD3.X R29, R23, UR7, RZ, P3, !PT ;  /* 0x00000007171d7c10 */ /* 0x000fd20009ffe4ff */
.L_x_7456:
[----:B------:R-:W-:-:S04]  /*4ad0*/  ISETP.NE.U32.AND P3, PT, RZ, UR4, PT ;  /* 0x00000004ff007c0c */ /* 0x000fc8000bf65070 */
[----:B------:R-:W-:-:S13]  /*4ae0*/  ISETP.NE.OR.EX P0, PT, RZ, UR5, P0, P3 ;  /* 0x00000005ff007c0c */ /* 0x000fda0008705730 */
[----:B------:R-:W-:Y:S05]  /*4af0*/  @!P0 BRA `(.L_x_7452) ;  /* 0x0000000000a88947 */ /* 0x000fea0003800000 */
.L_x_7453:
[----:B------:R-:W-:Y:S01]  /*4b00*/  IMAD.MOV.U32 R20, RZ, RZ, R28 ;  /* 0x000000ffff147224 */ /* 0x000fe200078e001c */
[----:B------:R-:W-:Y:S01]  /*4b10*/  MOV R21, R29 ;  /* 0x0000001d00157202 */ /* 0x000fe20000000f00 */
[----:B------:R-:W-:-:S05]  /*4b20*/  IMAD.U32 R17, R0, 0x8, R1 ;  /* 0x0000000800117824 */ /* 0x000fca00078e0001 */
[----:B------:R-:W2:Y:S04]  /*4b30*/  LD.E.64 R20, desc[UR8][R20.64] ;  /* 0x0000000814147980 */ /* 0x000ea8000c101b00 */
[----:B------:R-:W2:Y:S01]  /*4b40*/  LDL.64 R22, [R17+0x20] ;  /* 0x0000200011167983 */ /* 0x000ea20000100a00 */
[----:B------:R-:W-:-:S03]  /*4b50*/  IADD3 R32, P0, R28, UR14, RZ ;  /* 0x0000000e1c207c10 */ /* 0x000fc6000ff1e0ff */
[----:B-----5:R-:W3:Y:S01]  /*4b60*/  LDL.64 R24, [R17+0x28] ;  /* 0x0000280011187983 */ /* 0x020ee20000100a00 */
[----:B------:R-:W-:Y:S02]  /*4b70*/  IADD3.X R33, R29, UR7, RZ, P0, !PT ;  /* 0x000000071d217c10 */ /* 0x000fe400087fe4ff */
[----:B------:R-:W-:Y:S01]  /*4b80*/  IADD3 R28, P0, R32, UR14, RZ ;  /* 0x0000000e201c7c10 */ /* 0x000fe2000ff1e0ff */
[----:B------:R-:W4:Y:S04]  /*4b90*/  LDL.64 R34, [R17+0x38] ;  /* 0x0000380011227983 */ /* 0x000f280000100a00 */
[----:B------:R-:W3:Y:S01]  /*4ba0*/  LD.E.64 R26, desc[UR8][R32.64] ;  /* 0x00000008201a7980 */ /* 0x000ee2000c101b00 */
[----:B------:R-:W-:Y:S01]  /*4bb0*/  IADD3.X R29, R33, UR7, RZ, P0, !PT ;  /* 0x00000007211d7c10 */ /* 0x000fe200087fe4ff */
[----:B--2---:R-:W-:-:S02]  /*4bc0*/  IMAD R31, R21, R22, RZ ;  /* 0x00000016151f7224 */ /* 0x004fc400078e02ff */
[----:B------:R-:W-:-:S04]  /*4bd0*/  IMAD.WIDE.U32 R18, R20, R22, R18 ;  /* 0x0000001614127225 */ /* 0x000fc800078e0012 */
[----:B------:R-:W-:Y:S01]  /*4be0*/  IMAD R37, R20, R23, R31 ;  /* 0x0000001714257224 */ /* 0x000fe200078e021f */
[----:B------:R-:W-:Y:S01]  /*4bf0*/  IADD3 R20, P0, R28, UR14, RZ ;  /* 0x0000000e1c147c10 */ /* 0x000fe2000ff1e0ff */
[----:B------:R-:W2:Y:S04]  /*4c00*/  LDL.64 R30, [R17+0x30] ;  /* 0x00003000111e7983 */ /* 0x000ea80000100a00 */
[----:B------:R0:W2:Y:S01]  /*4c10*/  LD.E.64 R22, desc[UR8][R28.64] ;  /* 0x000000081c167980 */ /* 0x0000a2000c101b00 */
[----:B------:R-:W-:-:S05]  /*4c20*/  IADD3.X R21, R29, UR7, RZ, P0, !PT ;  /* 0x000000071d157c10 */ /* 0x000fca00087fe4ff */
[----:B------:R-:W4:Y:S01]  /*4c30*/  LD.E.64 R32, desc[UR8][R20.64] ;  /* 0x0000000814207980 */ /* 0x000f22000c101b00 */
[----:B------:R-:W-:Y:S01]  /*4c40*/  UIADD3 UR4, UP0, UR4, -0x4, URZ ;  /* 0xfffffffc04047890 */ /* 0x000fe2000ff1e03f */
[----:B------:R-:W-:Y:S02]  /*4c50*/  IMAD.IADD R19, R19, 0x1, R37 ;  /* 0x0000000113137824 */ /* 0x000fe400078e0225 */
[-C--:B---3--:R-:W-:Y:S01]  /*4c60*/  IMAD R27, R27, R24.reuse, RZ ;  /* 0x000000181b1b7224 */ /* 0x088fe200078e02ff */
[----:B------:R-:W-:Y:S01]  /*4c70*/  UIADD3.X UR5, UR5, -0x1, URZ, UP0, !UPT ;  /* 0xffffffff05057890 */ /* 0x000fe200087fe43f */
[----:B------:R-:W-:Y:S01]  /*4c80*/  IMAD.WIDE.U32 R18, R26, R24, R18 ;  /* 0x000000181a127225 */ /* 0x000fe200078e0012 */
[----:B------:R-:W-:-:S03]  /*4c90*/  ISETP.NE.U32.AND P0, PT, RZ, UR4, PT ;  /* 0x00000004ff007c0c */ /* 0x000fc6000bf05070 */
[----:B------:R-:W-:Y:S01]  /*4ca0*/  IMAD R27, R26, R25, R27 ;  /* 0x000000191a1b7224 */ /* 0x000fe200078e021b */
[----:B------:R-:W-:-:S03]  /*4cb0*/  ISETP.NE.AND.EX P0, PT, RZ, UR5, PT, P0 ;  /* 0x00000005ff007c0c */ /* 0x000fc6000bf05300 */
[----:B------:R-:W-:Y:S01]  /*4cc0*/  IMAD.IADD R19, R19, 0x1, R27 ;  /* 0x0000000113137824 */ /* 0x000fe200078e021b */
[----:B0-----:R-:W-:Y:S02]  /*4cd0*/  IADD3 R28, P4, R20, UR14, RZ ;  /* 0x0000000e141c7c10 */ /* 0x001fe4000ff9e0ff */
[----:B------:R-:W-:Y:S02]  /*4ce0*/  IADD3 R0, P3, R0, 0x4, RZ ;  /* 0x0000000400007810 */ /* 0x000fe40007f7e0ff */
[----:B------:R-:W-:Y:S02]  /*4cf0*/  IADD3.X R29, R21, UR7, RZ, P4, !PT ;  /* 0x00000007151d7c10 */ /* 0x000fe4000a7fe4ff */
[----:B------:R-:W-:Y:S01]  /*4d00*/  IADD3.X R16, RZ, R16, RZ, P3, !PT ;  /* 0x00000010ff107210 */ /* 0x000fe20001ffe4ff */
[----:B--2---:R-:W-:-:S04]  /*4d10*/  IMAD R23, R23, R30, RZ ;  /* 0x0000001e17177224 */ /* 0x004fc800078e02ff */
[C---:B------:R-:W-:Y:S02]  /*4d20*/  IMAD R25, R22.reuse, R31, R23 ;  /* 0x0000001f16197224 */ /* 0x040fe400078e0217 */
[----:B------:R-:W-:-:S04]  /*4d30*/  IMAD.WIDE.U32 R22, R22, R30, R18 ;  /* 0x0000001e16167225 */ /* 0x000fc800078e0012 */
[----:B------:R-:W-:Y:S02]  /*4d40*/  IMAD.IADD R23, R23, 0x1, R25 ;  /* 0x0000000117177824 */ /* 0x000fe400078e0219 */
[-C--:B----4-:R-:W-:Y:S02]  /*4d50*/  IMAD R17, R33, R34.reuse, RZ ;  /* 0x0000002221117224 */ /* 0x090fe400078e02ff */
[----:B------:R-:W-:-:S04]  /*4d60*/  IMAD.WIDE.U32 R18, R32, R34, R22 ;  /* 0x0000002220127225 */ /* 0x000fc800078e0016 */
[----:B------:R-:W-:-:S04]  /*4d70*/  IMAD R17, R32, R35, R17 ;  /* 0x0000002320117224 */ /* 0x000fc800078e0211 */
[----:B------:R-:W-:Y:S01]  /*4d80*/  IMAD.IADD R19, R19, 0x1, R17 ;  /* 0x0000000113137824 */ /* 0x000fe200078e0211 */
[----:B------:R-:W-:Y:S06]  /*4d90*/  @P0 BRA `(.L_x_7453) ;  /* 0xfffffffc00580947 */ /* 0x000fec000383ffff */
.L_x_7452:
[----:B------:R-:W-:-:S04]  /*4da0*/  ISETP.NE.U32.AND P0, PT, RZ, UR12, PT ;  /* 0x0000000cff007c0c */ /* 0x000fc8000bf05070 */
[----:B------:R-:W-:-:S13]  /*4db0*/  ISETP.NE.AND.EX P0, PT, RZ, RZ, PT, P0 ;  /* 0x000000ffff00720c */ /* 0x000fda0003f05300 */
[----:B------:R-:W-:Y:S05]  /*4dc0*/  @!P0 BRA `(.L_x_7451) ;  /* 0x0000000000c88947 */ /* 0x000fea0003800000 */
[----:B------:R-:W-:Y:S02]  /*4dd0*/  ULDC.64 UR4, c[0x0][0x230] ;  /* 0x00008c0000047ab9 */ /* 0x000fe40000000a00 */
[----:B------:R-:W-:Y:S02]  /*4de0*/  IMAD R17, R5, UR4, RZ ;  /* 0x0000000405117c24 */ /* 0x000fe4000f8e02ff */
[----:B------:R-:W-:-:S04]  /*4df0*/  IMAD.WIDE.U32 R20, R4, UR4, RZ ;  /* 0x0000000404147c25 */ /* 0x000fc8000f8e00ff */
[----:B------:R-:W-:Y:S01]  /*4e00*/  IMAD R23, R4, UR5, R17 ;  /* 0x0000000504177c24 */ /* 0x000fe2000f8e0211 */
[----:B------:R-:W-:Y:S01]  /*4e10*/  ULDC.64 UR4, c[0x0][0x228] ;  /* 0x00008a0000047ab9 */ /* 0x000fe20000000a00 */
[----:B------:R-:W-:Y:S02]  /*4e20*/  IMAD R17, R16, UR10, RZ ;  /* 0x0000000a10117c24 */ /* 0x000fe4000f8e02ff */
[----:B------:R-:W-:Y:S02]  /*4e30*/  IMAD.IADD R21, R21, 0x1, R23 ;  /* 0x0000000115157824 */ /* 0x000fe400078e0217 */
[C---:B------:R-:W-:Y:S02]  /*4e40*/  IMAD R17, R0.reuse, UR11, R17 ;  /* 0x0000000b00117c24 */ /* 0x040fe4000f8e0211 */
[----:B------:R-:W-:-:S04]  /*4e50*/  IMAD.WIDE.U32 R20, R0, UR10, R20 ;  /* 0x0000000a00147c25 */ /* 0x000fc8000f8e0014 */
[----:B------:R-:W-:Y:S01]  /*4e60*/  IMAD.IADD R17, R21, 0x1, R17 ;  /* 0x0000000115117824 */ /* 0x000fe200078e0211 */
[----:B------:R-:W-:Y:S01]  /*4e70*/  LEA R16, P0, R20, UR4, 0x3 ;  /* 0x0000000414107c11 */ /* 0x000fe2000f8018ff */
[----:B------:R-:W-:-:S03]  /*4e80*/  IMAD.U32 R0, R0, 0x8, R1 ;  /* 0x0000000800007824 */ /* 0x000fc600078e0001 */
[----:B------:R-:W-:Y:S02]  /*4e90*/  LEA.HI.X R17, R20, UR5, R17, 0x3, P0 ;  /* 0x0000000514117c11 */ /* 0x000fe400080f1c11 */
[----:B------:R-:W2:Y:S04]  /*4ea0*/  LDL.64 R22, [R0+0x20] ;  /* 0x0000200000167983 */ /* 0x000ea80000100a00 */
        /* <DEDUP_REMOVED lines=10> */
[----:B------:R-:W2:Y:S01]  /*4f50*/  LDL.64 R20, [R0+0x28] ;  /* 0x0000280000147983 */ /* 0x000ea20000100a00 */
        /* <DEDUP_REMOVED lines=13> */
[----:B------:R-:W2:Y:S03]  /*5030*/  LDL.64 R20, [R0+0x30] ;  /* 0x0000300000147983 */ /* 0x000ea60000100a00 */
[----:B------:R-:W-:-:S06]  /*5040*/  IADD3.X R17, R23, UR10, RZ, P0, !PT ;  /* 0x0000000a17117c10 */ /* 0x000fcc00087fe4ff */
[----:B------:R-:W2:Y:S02]  /*5050*/  LD.E.64 R16, desc[UR8][R16.64] ;  /* 0x0000000810107980 */ /* 0x000ea4000c101b00 */
[-C--:B--2---:R-:W-:Y:S02]  /*5060*/  IMAD R23, R17, R20.reuse, RZ ;  /* 0x0000001411177224 */ /* 0x084fe400078e02ff */
[----:B------:R-:W-:-:S04]  /*5070*/  IMAD.WIDE.U32 R18, R16, R20, R18 ;  /* 0x0000001410127225 */ /* 0x000fc800078e0012 */
[----:B------:R-:W-:-:S04]  /*5080*/  IMAD R23, R16, R21, R23 ;  /* 0x0000001510177224 */ /* 0x000fc800078e0217 */
[----:B------:R-:W-:Y:S01]  /*5090*/  IMAD.IADD R19, R19, 0x1, R23 ;  /* 0x0000000113137824 */ /* 0x000fe200078e0217 */
[----:B------:R-:W-:Y:S06]  /*50a0*/  BRA `(.L_x_7451) ;  /* 0x0000000000107947 */ /* 0x000fec0003800000 */
.L_x_7450:
[----:B------:R-:W-:Y:S02]  /*50b0*/  ULDC.64 UR4, c[0x0][0x218] ;  /* 0x0000860000047ab9 */ /* 0x000fe40000000a00 */
[----:B0-----:R-:W-:-:S04]  /*50c0*/  LEA R18, P0, R4, UR4, 0x3 ;  /* 0x0000000404127c11 */ /* 0x001fc8000f8018ff */
[----:B------:R-:W-:-:S06]  /*50d0*/  LEA.HI.X R19, R4, UR5, R5, 0x3, P0 ;  /* 0x0000000504137c11 */ /* 0x000fcc00080f1c05 */
[----:B------:R-:W5:Y:S03]  /*50e0*/  LD.E.64 R18, desc[UR8][R18.64] ;  /* 0x0000000812127980 */ /* 0x000f66000c101b00 */
.L_x_7451:
[----:B------:R-:W-:Y:S02]  /*50f0*/  ULDC.64 UR4, c[0x0][0x280] ;  /* 0x0000a00000047ab9 */ /* 0x000fe40000000a00 */
[----:B------:R-:W-:Y:S02]  /*5100*/  IMAD.U32 R22, RZ, RZ, UR4 ;  /* 0x00000004ff167e24 */ /* 0x000fe4000f8e00ff */
[----:B------:R-:W-:Y:S01]  /*5110*/  IMAD.U32 R0, RZ, RZ, UR5 ;  /* 0x00000005ff007e24 */ /* 0x000fe2000f8e00ff */
[----:B------:R-:W-:Y:S06]  /*5120*/  @!P1 BRA `(.L_x_7457) ;  /* 0x0000000000609947 */ /* 0x000fec0003800000 */
[----:B------:R-:W-:Y:S01]  /*5130*/  BSSY B0, `(.L_x_7457) ;  /* 0x0000017000007945 */ /* 0x000fe20003800000 */
[----:B------:R-:W-:Y:S01]  /*5140*/  IMAD.U32 R22, RZ, RZ, UR4 ;  /* 0x00000004ff167e24 */ /* 0x000fe2000f8e00ff */
[----:B------:R-:W-:Y:S01]  /*5150*/  MOV R0, UR5 ;  /* 0x0000000500007c02 */ /* 0x000fe20008000f00 */
[----:B-----5:R-:W-:Y:S02]  /*5160*/  IMAD.MOV.U32 R25, RZ, RZ, R2 ;  /* 0x000000ffff197224 */ /* 0x020fe400078e0002 */
[----:B------:R-:W-:-:S07]  /*5170*/  IMAD.MOV.U32 R26, RZ, RZ, R3 ;  /* 0x000000ffff1a7224 */ /* 0x000fce00078e0003 */
.L_x_7458:
        /* <DEDUP_REMOVED lines=19> */
.L_x_7457:
        /* <DEDUP_REMOVED lines=9> */
.L_x_7460:
        /* <DEDUP_REMOVED lines=11> */
[----:B------:R-:W-:Y:S01]  /*53f0*/  MOV R25, R23 ;  /* 0x0000001700197202 */ /* 0x000fe20000000f00 */
[----:B------:R-:W-:Y:S01]  /*5400*/  @P0 IMAD.X R24, R26, 0x1, R21, P3 ;  /* 0x000000011a180824 */ /* 0x000fe200018e0615 */
[----:B------:R-:W-:Y:S01]  /*5410*/  ISETP.GT.U32.AND P3, PT, R23, RZ, PT ;  /* 0x000000ff1700720c */ /* 0x000fe20003f64070 */
[----:B------:R-:W-:-:S02]  /*5420*/  @P0 IMAD.X R29, RZ, RZ, R17, P4 ;  /* 0x000000ffff1d0224 */ /* 0x000fc400020e0611 */
[----:B------:R-:W-:Y:S01]  /*5430*/  IMAD.MOV.U32 R26, RZ, RZ, R24 ;  /* 0x000000ffff1a7224 */ /* 0x000fe200078e0018 */
[----:B------:R-:W-:-:S13]  /*5440*/  ISETP.GT.AND.EX P3, PT, R24, RZ, PT, P3 ;  /* 0x000000ff1800720c */ /* 0x000fda0003f64330 */
[----:B------:R-:W-:Y:S05]  /*5450*/  @P3 BRA `(.L_x_7460) ;  /* 0xfffffffc00b83947 */ /* 0x000fea000383ffff */
[----:B------:R-:W-:Y:S05]  /*5460*/  BSYNC B0 ;  /* 0x0000000000007941 */ /* 0x000fea0003800000 */
.L_x_7459:
[----:B------:R-:W-:Y:S01]  /*5470*/  ULDC.64 UR4, c[0x0][0x280] ;  /* 0x0000a00000047ab9 */ /* 0x000fe20000000a00 */
[C---:B------:R-:W-:Y:S01]  /*5480*/  IADD3 R17, P0, -R22.reuse, R27, RZ ;  /* 0x0000001b16117210 */ /* 0x040fe20007f1e1ff */
[----:B------:R-:W-:Y:S01]  /*5490*/  ULDC.64 UR10, c[0x0][0x298] ;  /* 0x0000a600000a7ab9 */ /* 0x000fe20000000a00 */
[----:B-----5:R-:W-:Y:S02]  /*54a0*/  IADD3 R18, P3, R22, -UR4, RZ ;  /* 0x8000000416127c10 */ /* 0x020fe4000ff7e0ff */
[C---:B------:R-:W-:Y:S01]  /*54b0*/  SHF.L.U64.HI R21, R4.reuse, 0x3, R5 ;  /* 0x0000000304157819 */ /* 0x040fe20000010205 */
        /* <DEDUP_REMOVED lines=24> */
[----:B------:R-:W-:Y:S01]  /*5640*/  HFMA2.MMA R4, -RZ, RZ, 0, 0 ;  /* 0x00000000ff047435 */ /* 0x000fe200000001ff */
        /* <DEDUP_REMOVED lines=24> */
[----:B------:R-:W-:-:S03]  /*57d0*/  IMAD.MOV.U32 R0, RZ, RZ, RZ ;  /* 0x000000ffff007224 */ /* 0x000fc600078e00ff */
[----:B------:R-:W-:Y:S01]  /*57e0*/  LEA.HI.X R23, R4, UR17, R23, 0x3, P3 ;  /* 0x0000001104177c11 */ /* 0x000fe200098f1c17 */
[----:B------:R-:W-:-:S06]  /*57f0*/  IMAD.MOV.U32 R4, RZ, RZ, RZ ;  /* 0x000000ffff047224 */ /* 0x000fcc00078e00ff */
[----:B------:R-:W-:Y:S05]  /*5800*/  @!P0 BRA `(.L_x_7464) ;  /* 0x0000000c00708947 */ /* 0x000fea0003800000 */
[----:B------:R-:W-:Y:S01]  /*5810*/  UISETP.GT.U32.AND UP0, UPT, UR4, 0xc, UPT ;  /* 0x0000000c0400788c */ /* 0x000fe2000bf04070 */
[----:B------:R-:W-:-:S03]  /*5820*/  PLOP3.LUT P0, PT, PT, PT, PT, 0x80, 0x0 ;  /* 0x000000000000781c */ /* 0x000fc60003f0f070 */
[----:B------:R-:W-:-:S06]  /*5830*/  UISETP.GT.AND.EX UP0, UPT, UR5, URZ, UPT, UP0 ;  /* 0x0000003f0500728c */ /* 0x000fcc000bf04300 */
[----:B------:R-:W-:-:S13]  /*5840*/  PLOP3.LUT P3, PT, PT, PT, UP0, 0x80, 0x0 ;  /* 0x000000000000781c */ /* 0x000fda0003f6f008 */
[----:B------:R-:W-:Y:S05]  /*5850*/  @!P3 BRA `(.L_x_7465) ;  /* 0x000000080028b947 */ /* 0x000fea0003800000 */
[----:B------:R-:W-:-:S13]  /*5860*/  PLOP3.LUT P0, PT, PT, PT, PT, 0x8, 0x0 ;  /* 0x000000000000781c */ /* 0x000fda0003f0e170 */
.L_x_7466:
[----:B------:R-:W-:Y:S01]  /*5870*/  LEA R5, R0, R1, 0x3 ;  /* 0x0000000100057211 */ /* 0x000fe200078e18ff */
[----:B------:R-:W2:Y:S04]  /*5880*/  LD.E.64 R26, desc[UR8][R22.64] ;  /* 0x00000008161a7980 */ /* 0x000ea8000c101b00 */
[----:B------:R-:W2:Y:S01]  /*5890*/  LDL.64 R20, [R5+0x20] ;  /* 0x0000200005147983 */ /* 0x000ea20000100a00 */
[----:B------:R-:W-:-:S03]  /*58a0*/  IADD3 R30, P3, R22, UR14, RZ ;  /* 0x0000000e161e7c10 */ /* 0x000fc6000ff7e0ff */
[----:B------:R-:W3:Y:S01]  /*58b0*/  LDL.64 R28, [R5+0x28] ;  /* 0x00002800051c7983 */ /* 0x000ee20000100a00 */
[----:B------:R-:W-:Y:S02]  /*58c0*/  IADD3.X R31, R23, UR7, RZ, P3, !PT ;  /* 0x00000007171f7c10 */ /* 0x000fe40009ffe4ff */
[----:B------:R-:W-:Y:S01]  /*58d0*/  IADD3 R36, P3, R30, UR14, RZ ;  /* 0x0000000e1e247c10 */ /* 0x000fe2000ff7e0ff */
[----:B------:R-:W4:Y:S04]  /*58e0*/  LDL.64 R24, [R5+0x30] ;  /* 0x0000300005187983 */ /* 0x000f280000100a00 */
[----:B------:R-:W3:Y:S01]  /*58f0*/  LD.E.64 R22, desc[UR8][R30.64] ;  /* 0x000000081e167980 */ /* 0x000ee2000c101b00 */
[----:B------:R-:W-:-:S05]  /*5900*/  IADD3.X R37, R31, UR7, RZ, P3, !PT ;  /* 0x000000071f257c10 */ /* 0x000fca0009ffe4ff */
[----:B------:R-:W4:Y:S01]  /*5910*/  LD.E.64 R16, desc[UR8][R36.64] ;  /* 0x0000000824107980 */ /* 0x000f22000c101b00 */
[----:B------:R-:W-:-:S04]  /*5920*/  IADD3 R32, P3, R36, UR14, RZ ;  /* 0x0000000e24207c10 */ /* 0x000fc8000ff7e0ff */
[----:B------:R-:W-:Y:S02]  /*5930*/  IADD3.X R33, R37, UR7, RZ, P3, !PT ;  /* 0x0000000725217c10 */ /* 0x000fe40009ffe4ff */
[----:B------:R-:W-:Y:S01]  /*5940*/  IADD3 R34, P3, R32, UR14, RZ ;  /* 0x0000000e20227c10 */ /* 0x000fe2000ff7e0ff */
[-C--:B--2---:R-:W-:Y:S02]  /*5950*/  IMAD R27, R27, R20.reuse, RZ ;  /* 0x000000141b1b7224 */ /* 0x084fe400078e02ff */
[----:B------:R-:W-:-:S04]  /*5960*/  IMAD.WIDE.U32 R18, R26, R20, R18 ;  /* 0x000000141a127225 */ /* 0x000fc800078e0012 */
[----:B------:R-:W-:Y:S02]  /*5970*/  IMAD R35, R26, R21, R27 ;  /* 0x000000151a237224 */ /* 0x000fe400078e021b */
[----:B------:R0:W2:Y:S04]  /*5980*/  LD.E.64 R26, desc[UR8][R32.64] ;  /* 0x00000008201a7980 */ /* 0x0000a8000c101b00 */
[----:B------:R-:W2:Y:S01]  /*5990*/  LDL.64 R20, [R5+0x38] ;  /* 0x0000380005147983 */ /* 0x000ea20000100a00 */
[----:B------:R-:W-:Y:S01]  /*59a0*/  IMAD.IADD R19, R19, 0x1, R35 ;  /* 0x0000000113137824 */ /* 0x000fe200078e0223 */
[----:B------:R-:W-:Y:S01]  /*59b0*/  IADD3.X R35, R33, UR7, RZ, P3, !PT ;  /* 0x0000000721237c10 */ /* 0x000fe20009ffe4ff */
[-C--:B---3--:R-:W-:Y:S02]  /*59c0*/  IMAD R31, R23, R28.reuse, RZ ;  /* 0x0000001c171f7224 */ /* 0x088fe400078e02ff */
[----:B------:R-:W-:Y:S01]  /*59d0*/  IMAD.WIDE.U32 R18, R22, R28, R18 ;  /* 0x0000001c16127225 */ /* 0x000fe200078e0012 */
[----:B0-----:R-:W-:-:S03]  /*59e0*/  IADD3 R32, P3, R34, UR14, RZ ;  /* 0x0000000e22207c10 */ /* 0x001fc6000ff7e0ff */
[----:B------:R-:W-:Y:S02]  /*59f0*/  IMAD R31, R22, R29, R31 ;  /* 0x0000001d161f7224 */ /* 0x000fe400078e021f */
[----:B------:R0:W3:Y:S04]  /*5a00*/  LD.E.64 R28, desc[UR8][R34.64] ;  /* 0x00000008221c7980 */ /* 0x0000e8000c101b00 */
[----:B------:R-:W3:Y:S01]  /*5a10*/  LDL.64 R22, [R5+0x40] ;  /* 0x0000400005167983 */ /* 0x000ee20000100a00 */
[----:B------:R-:W-:Y:S01]  /*5a20*/  IMAD.IADD R19, R19, 0x1, R31 ;  /* 0x0000000113137824 */ /* 0x000fe200078e021f */
[----:B------:R-:W-:Y:S01]  /*5a30*/  IADD3.X R33, R35, UR7, RZ, P3, !PT ;  /* 0x0000000723217c10 */ /* 0x000fe20009ffe4ff */
[-C--:B----4-:R-:W-:Y:S02]  /*5a40*/  IMAD R31, R17, R24.reuse, RZ ;  /* 0x00000018111f7224 */ /* 0x090fe400078e02ff */
[----:B------:R-:W-:-:S04]  /*5a50*/  IMAD.WIDE.U32 R18, R16, R24, R18 ;  /* 0x0000001810127225 */ /* 0x000fc800078e0012 */
[----:B------:R-:W-:Y:S02]  /*5a60*/  IMAD R31, R16, R25, R31 ;  /* 0x00000019101f7224 */ /* 0x000fe400078e021f */
[----:B------:R1:W4:Y:S04]  /*5a70*/  LD.E.64 R16, desc[UR8][R32.64] ;  /* 0x0000000820107980 */ /* 0x000328000c101b00 */
[----:B------:R-:W4:Y:S01]  /*5a80*/  LDL.64 R24, [R5+0x48] ;  /* 0x0000480005187983 */ /* 0x000f220000100a00 */
[----:B0-----:R-:W-:Y:S01]  /*5a90*/  IADD3 R34, P3, R32, UR14, RZ ;  /* 0x0000000e20227c10 */ /* 0x001fe2000ff7e0ff */
[----:B------:R-:W-:-:S03]  /*5aa0*/  IMAD.IADD R19, R19, 0x1, R31 ;  /* 0x0000000113137824 */ /* 0x000fc600078e021f */
[----:B------:R-:W-:Y:S01]  /*5ab0*/  IADD3.X R35, R33, UR7, RZ, P3, !PT ;  /* 0x0000000721237c10 */ /* 0x000fe20009ffe4ff */
[----:B--2---:R-:W-:-:S04]  /*5ac0*/  IMAD R31, R27, R20, RZ ;  /* 0x000000141b1f7224 */ /* 0x004fc800078e02ff */
[C---:B------:R-:W-:Y:S02]  /*5ad0*/  IMAD R31, R26.reuse, R21, R31 ;  /* 0x000000151a1f7224 */ /* 0x040fe400078e021f */
[----:B------:R-:W-:Y:S02]  /*5ae0*/  IMAD.WIDE.U32 R20, R26, R20, R18 ;  /* 0x000000141a147225 */ /* 0x000fe400078e0012 */
[----:B------:R0:W2:Y:S04]  /*5af0*/  LD.E.64 R26, desc[UR8][R34.64] ;  /* 0x00000008221a7980 */ /* 0x0000a8000c101b00 */
[----:B------:R-:W2:Y:S01]  /*5b00*/  LDL.64 R18, [R5+0x50] ;  /* 0x0000500005127983 */ /* 0x000ea20000100a00 */
[----:B-1----:R-:W-:Y:S01]  /*5b10*/  IADD3 R32, P3, R34, UR14, RZ ;  /* 0x0000000e22207c10 */ /* 0x002fe2000ff7e0ff */
[----:B------:R-:W-:-:S02]  /*5b20*/  IMAD.IADD R21, R21, 0x1, R31 ;  /* 0x0000000115157824 */ /* 0x000fc400078e021f */
[----:B---3--:R-:W-:Y:S01]  /*5b30*/  IMAD R31, R29, R22, RZ ;  /* 0x000000161d1f7224 */ /* 0x008fe200078e02ff */
[----:B------:R-:W-:-:S03]  /*5b40*/  IADD3.X R33, R35, UR7, RZ, P3, !PT ;  /* 0x0000000723217c10 */ /* 0x000fc60009ffe4ff */
[C---:B------:R-:W-:Y:S02]  /*5b50*/  IMAD R31, R28.reuse, R23, R31 ;  /* 0x000000171c1f7224 */ /* 0x040fe400078e021f */
[----:B------:R-:W-:Y:S01]  /*5b60*/  IMAD.WIDE.U32 R22, R28, R22, R20 ;  /* 0x000000161c167225 */ /* 0x000fe200078e0014 */
[----:B0-----:R-:W-:Y:S01]  /*5b70*/  IADD3 R34, P3, R32, UR14, RZ ;  /* 0x0000000e20227c10 */ /* 0x001fe2000ff7e0ff */
[----:B------:R2:W3:Y:S04]  /*5b80*/  LD.E.64 R28, desc[UR8][R32.64] ;  /* 0x00000008201c7980 */ /* 0x0004e8000c101b00 */
[----:B------:R-:W3:Y:S01]  /*5b90*/  LDL.64 R20, [R5+0x58] ;  /* 0x0000580005147983 */ /* 0x000ee20000100a00 */
[----:B------:R-:W-:Y:S01]  /*5ba0*/  IADD3 R23, R23, R31, RZ ;  /* 0x0000001f17177210 */ /* 0x000fe20007ffe0ff */
[----:B----4-:R-:W-:Y:S01]  /*5bb0*/  IMAD R17, R17, R24, RZ ;  /* 0x0000001811117224 */ /* 0x010fe200078e02ff */
[----:B------:R-:W-:Y:S01]  /*5bc0*/  IADD3.X R35, R33, UR7, RZ, P3, !PT ;  /* 0x0000000721237c10 */ /* 0x000fe20009ffe4ff */
[----:B------:R-:W4:Y:S02]  /*5bd0*/  LDL.64 R30, [R5+0x60] ;  /* 0x00006000051e7983 */ /* 0x000f240000100a00 */
[----:B------:R-:W-:-:S02]  /*5be0*/  IMAD R17, R16, R25, R17 ;  /* 0x0000001910117224 */ /* 0x000fc400078e0211 */
[----:B------:R-:W-:Y:S02]  /*5bf0*/  IMAD.WIDE.U32 R24, R16, R24, R22 ;  /* 0x0000001810187225 */ /* 0x000fe400078e0016 */
[----:B------:R0:W4:Y:S01]  /*5c00*/  LD.E.64 R22, desc[UR8][R34.64] ;  /* 0x0000000822167980 */ /* 0x000122000c101b00 */
[----:B------:R-:W-:Y:S01]  /*5c10*/  IADD3 R16, P3, R34, UR14, RZ ;  /* 0x0000000e22107c10 */ /* 0x000fe2000ff7e0ff */
[----:B------:R-:W-:-:S03]  /*5c20*/  IMAD.IADD R25, R25, 0x1, R17 ;  /* 0x0000000119197824 */ /* 0x000fc600078e0211 */
[----:B------:R-:W-:Y:S01]  /*5c30*/  IADD3.X R17, R35, UR7, RZ, P3, !PT ;  /* 0x0000000723117c10 */ /* 0x000fe20009ffe4ff */
[----:B--2---:R-:W-:-:S04]  /*5c40*/  IMAD R33, R27, R18, RZ ;  /* 0x000000121b217224 */ /* 0x004fc800078e02ff */
[C---:B------:R-:W-:Y:S02]  /*5c50*/  IMAD R33, R26.reuse, R19, R33 ;  /* 0x000000131a217224 */ /* 0x040fe400078e0221 */
[----:B------:R-:W-:Y:S02]  /*5c60*/  IMAD.WIDE.U32 R18, R26, R18, R24 ;  /* 0x000000121a127225 */ /* 0x000fe400078e0018 */
[----:B------:R-:W2:Y:S04]  /*5c70*/  LD.E.64 R26, desc[UR8][R16.64] ;  /* 0x00000008101a7980 */ /* 0x000ea8000c101b00 */
[----:B------:R-:W2:Y:S01]  /*5c80*/  LDL.64 R24, [R5+0x68] ;  /* 0x0000680005187983 */ /* 0x000ea20000100a00 */
[----:B0-----:R-:W-:Y:S01]  /*5c90*/  IADD3 R34, P3, R16, UR14, RZ ;  /* 0x0000000e10227c10 */ /* 0x001fe2000ff7e0ff */
[----:B------:R-:W-:-:S02]  /*5ca0*/  IMAD.IADD R19, R19, 0x1, R33 ;  /* 0x0000000113137824 */ /* 0x000fc400078e0221 */
[-C--:B---3--:R-:W-:Y:S01]  /*5cb0*/  IMAD R29, R29, R20.reuse, RZ ;  /* 0x000000141d1d7224 */ /* 0x088fe200078e02ff */
[----:B------:R-:W-:Y:S02]  /*5cc0*/  IADD3.X R35, R17, UR7, RZ, P3, !PT ;  /* 0x0000000711237c10 */ /* 0x000fe40009ffe4ff */
[----:B------:R-:W3:Y:S01]  /*5cd0*/  LDL.64 R16, [R5+0x70] ;  /* 0x0000700005107983 */ /* 0x000ee20000100a00 */
[C---:B------:R-:W-:Y:S02]  /*5ce0*/  IMAD R29, R28.reuse, R21, R29 ;  /* 0x000000151c1d7224 */ /* 0x040fe400078e021d */
[----:B------:R-:W-:Y:S01]  /*5cf0*/  IMAD.WIDE.U32 R20, R28, R20, R18 ;  /* 0x000000141c147225 */ /* 0x000fe200078e0012 */
[----:B------:R-:W-:Y:S01]  /*5d00*/  IADD3 R28, P3, R34, UR14, RZ ;  /* 0x0000000e221c7c10 */ /* 0x000fe2000ff7e0ff */
[----:B------:R-:W3:Y:S02]  /*5d10*/  LD.E.64 R18, desc[UR8][R34.64] ;  /* 0x0000000822127980 */ /* 0x000ee4000c101b00 */
[----:B------:R-:W-:Y:S01]  /*5d20*/  IMAD.IADD R21, R21, 0x1, R29 ;  /* 0x0000000115157824 */ /* 0x000fe200078e021d */
[----:B------:R-:W-:Y:S01]  /*5d30*/  IADD3.X R29, R35, UR7, RZ, P3, !PT ;  /* 0x00000007231d7c10 */ /* 0x000fe20009ffe4ff */
[----:B----4-:R-:W-:-:S04]  /*5d40*/  IMAD R33, R23, R30, RZ ;  /* 0x0000001e17217224 */ /* 0x010fc800078e02ff */
[C---:B------:R-:W-:Y:S02]  /*5d50*/  IMAD R33, R22.reuse, R31, R33 ;  /* 0x0000001f16217224 */ /* 0x040fe400078e0221 */
[----:B------:R-:W-:Y:S02]  /*5d60*/  IMAD.WIDE.U32 R30, R22, R30, R20 ;  /* 0x0000001e161e7225 */ /* 0x000fe400078e0014 */
[----:B------:R-:W4:Y:S04]  /*5d70*/  LD.E.64 R20, desc[UR8][R28.64] ;  /* 0x000000081c147980 */ /* 0x000f28000c101b00 */
[----:B------:R-:W4:Y:S01]  /*5d80*/  LDL.64 R22, [R5+0x78] ;  /* 0x0000780005167983 */ /* 0x000f220000100a00 */
[----:B------:R-:W-:Y:S01]  /*5d90*/  IADD3 R32, P3, R28, UR14, RZ ;  /* 0x0000000e1c207c10 */ /* 0x000fe2000ff7e0ff */
[----:B------:R-:W-:-:S03]  /*5da0*/  IMAD.IADD R31, R31, 0x1, R33 ;  /* 0x000000011f1f7824 */ /* 0x000fc600078e0221 */
[----:B------:R-:W-:-:S05]  /*5db0*/  IADD3.X R33, R29, UR7, RZ, P3, !PT ;  /* 0x000000071d217c10 */ /* 0x000fca0009ffe4ff */
[----:B------:R-:W5:Y:S01]  /*5dc0*/  LD.E.64 R34, desc[UR8][R32.64] ;  /* 0x0000000820227980 */ /* 0x000f62000c101b00 */
[----:B--2---:R-:W-:-:S04]  /*5dd0*/  IMAD R27, R27, R24, RZ ;  /* 0x000000181b1b7224 */ /* 0x004fc800078e02ff */
[C---:B------:R-:W-:Y:S02]  /*5de0*/  IMAD R25, R26.reuse, R25, R27 ;  /* 0x000000191a197224 */ /* 0x040fe400078e021b */
[----:B------:R-:W-:Y:S02]  /*5df0*/  IMAD.WIDE.U32 R26, R26, R24, R30 ;  /* 0x000000181a1a7225 */ /* 0x000fe400078e001e */
[----:B------:R-:W5:Y:S03]  /*5e00*/  LDL.64 R30, [R5+0x80] ;  /* 0x00008000051e7983 */ /* 0x000f660000100a00 */
[----:B------:R-:W-:Y:S01]  /*5e10*/  IADD3 R27, R27, R25, RZ ;  /* 0x000000191b1b7210 */ /* 0x000fe20007ffe0ff */
[----:B---3--:R-:W-:Y:S01]  /*5e20*/  IMAD R19, R19, R16, RZ ;  /* 0x0000001013137224 */ /* 0x008fe200078e02ff */
[----:B------:R-:W-:Y:S01]  /*5e30*/  IADD3 R36, P3, R32, UR14, RZ ;  /* 0x0000000e20247c10 */ /* 0x000fe2000ff7e0ff */
[----:B------:R-:W2:Y:S02]  /*5e40*/  LDL.64 R24, [R5+0x90] ;  /* 0x0000900005187983 */ /* 0x000ea40000100a00 */
[----:B------:R-:W-:-:S02]  /*5e50*/  IMAD R19, R18, R17, R19 ;  /* 0x0000001112137224 */ /* 0x000fc400078e0213 */
[----:B------:R-:W-:Y:S01]  /*5e60*/  IMAD.WIDE.U32 R16, R18, R16, R26 ;  /* 0x0000001012107225 */ /* 0x000fe200078e001a */
[----:B------:R-:W-:-:S03]  /*5e70*/  IADD3.X R37, R33, UR7, RZ, P3, !PT ;  /* 0x0000000721257c10 */ /* 0x000fc60009ffe4ff */
[----:B------:R-:W-:Y:S02]  /*5e80*/  IMAD.IADD R17, R17, 0x1, R19 ;  /* 0x0000000111117824 */ /* 0x000fe400078e0213 */
[----:B------:R-:W3:Y:S01]  /*5e90*/  LD.E.64 R28, desc[UR8][R36.64] ;  /* 0x00000008241c7980 */ /* 0x000ee2000c101b00 */
[----:B----4-:R-:W-:-:S04]  /*5ea0*/  IMAD R19, R21, R22, RZ ;  /* 0x0000001615137224 */ /* 0x010fc800078e02ff */
[C---:B------:R-:W-:Y:S02]  /*5eb0*/  IMAD R21, R20.reuse, R23, R19 ;  /* 0x0000001714157224 */ /* 0x040fe400078e0213 */
[----:B------:R-:W-:Y:S01]  /*5ec0*/  IMAD.WIDE.U32 R22, R20, R22, R16 ;  /* 0x0000001614167225 */ /* 0x000fe200078e0010 */
[----:B------:R-:W-:Y:S01]  /*5ed0*/  IADD3 R20, P3, R36, UR14, RZ ;  /* 0x0000000e24147c10 */ /* 0x000fe2000ff7e0ff */
[----:B------:R-:W3:Y:S02]  /*5ee0*/  LDL.64 R18, [R5+0x88] ;  /* 0x0000880005127983 */ /* 0x000ee40000100a00 */
[----:B------:R-:W-:Y:S01]  /*5ef0*/  IMAD.IADD R23, R23, 0x1, R21 ;  /* 0x0000000117177824 */ /* 0x000fe200078e0215 */
[----:B------:R-:W-:Y:S02]  /*5f00*/  IADD3.X R21, R37, UR7, RZ, P3, !PT ;  /* 0x0000000725157c10 */ /* 0x000fe40009ffe4ff */
[----:B------:R-:W-:-:S03]  /*5f10*/  IADD3 R16, P3, R20, UR14, RZ ;  /* 0x0000000e14107c10 */ /* 0x000fc6000ff7e0ff */
[----:B------:R-:W2:Y:S01]  /*5f20*/  LD.E.64 R26, desc[UR8][R20.64] ;  /* 0x00000008141a7980 */ /* 0x000ea2000c101b00 */
[----:B------:R-:W-:Y:S01]  /*5f30*/  IADD3.X R17, R21, UR7, RZ, P3, !PT ;  /* 0x0000000715117c10 */ /* 0x000fe20009ffe4ff */
[-C--:B-----5:R-:W-:Y:S02]  /*5f40*/  IMAD R33, R35, R30.reuse, RZ ;  /* 0x0000001e23217224 */ /* 0x0a0fe400078e02ff */
[----:B------:R-:W-:-:S04]  /*5f50*/  IMAD.WIDE.U32 R22, R34, R30, R22 ;  /* 0x0000001e22167225 */ /* 0x000fc800078e0016 */
[----:B------:R-:W-:Y:S02]  /*5f60*/  IMAD R31, R34, R31, R33 ;  /* 0x0000001f221f7224 */ /* 0x000fe400078e0221 */
[----:B------:R-:W4:Y:S04]  /*5f70*/  LDL.64 R34, [R5+0x98] ;  /* 0x0000980005227983 */ /* 0x000f280000100a00 */
[----:B------:R-:W4:Y:S01]  /*5f80*/  LD.E.64 R32, desc[UR8][R16.64] ;  /* 0x0000000810207980 */ /* 0x000f22000c101b00 */
[----:B------:R-:W-:Y:S01]  /*5f90*/  UIADD3 UR4, UP0, UR4, -0x10, URZ ;  /* 0xfffffff004047890 */ /* 0x000fe2000ff1e03f */
[----:B------:R-:W-:-:S03]  /*5fa0*/  IMAD.IADD R23, R23, 0x1, R31 ;  /* 0x0000000117177824 */ /* 0x000fc600078e021f */
[----:B------:R-:W-:Y:S02]  /*5fb0*/  UIADD3.X UR5, UR5, -0x1, URZ, UP0, !UPT ;  /* 0xffffffff05057890 */ /* 0x000fe400087fe43f */
[----:B------:R-:W-:Y:S01]  /*5fc0*/  UISETP.GT.U32.AND UP0, UPT, UR4, 0xc, UPT ;  /* 0x0000000c0400788c */ /* 0x000fe2000bf04070 */
[----:B---3--:R-:W-:-:S03]  /*5fd0*/  IMAD R29, R29, R18, RZ ;  /* 0x000000121d1d7224 */ /* 0x008fc600078e02ff */
[----:B------:R-:W-:Y:S01]  /*5fe0*/  UISETP.GT.AND.EX UP0, UPT, UR5, URZ, UPT, UP0 ;  /* 0x0000003f0500728c */ /* 0x000fe2000bf04300 */
[C---:B------:R-:W-:Y:S02]  /*5ff0*/  IMAD R29, R28.reuse, R19, R29 ;  /* 0x000000131c1d7224 */ /* 0x040fe400078e021d */
[----:B------:R-:W-:-:S04]  /*6000*/  IMAD.WIDE.U32 R18, R28, R18, R22 ;  /* 0x000000121c127225 */ /* 0x000fc800078e0016 */
[-C--:B--2---:R-:W-:Y:S02]  /*6010*/  IMAD R21, R27, R24.reuse, RZ ;  /* 0x000000181b157224 */ /* 0x084fe400078e02ff */
[----:B------:R-:W-:Y:S01]  /*6020*/  IMAD.IADD R19, R19, 0x1, R29 ;  /* 0x0000000113137824 */ /* 0x000fe200078e021d */
[----:B------:R-:W-:Y:S01]  /*6030*/  PLOP3.LUT P5, PT, PT, PT, UP0, 0x80, 0x0 ;  /* 0x000000000000781c */ /* 0x000fe20003faf008 */
[C---:B------:R-:W-:Y:S02]  /*6040*/  IMAD R21, R26.reuse, R25, R21 ;  /* 0x000000191a157224 */ /* 0x040fe400078e0215 */
[----:B------:R-:W-:Y:S01]  /*6050*/  IMAD.WIDE.U32 R24, R26, R24, R18 ;  /* 0x000000181a187225 */ /* 0x000fe200078e0012 */
[----:B------:R-:W-:-:S04]  /*6060*/  IADD3 R22, P3, R16, UR14, RZ ;  /* 0x0000000e10167c10 */ /* 0x000fc8000ff7e0ff */
[----:B------:R-:W-:Y:S02]  /*6070*/  IADD3 R25, R25, R21, RZ ;  /* 0x0000001519197210 */ /* 0x000fe40007ffe0ff */
[----:B------:R-:W-:Y:S02]  /*6080*/  IADD3 R0, P4, R0, 0x10, RZ ;  /* 0x0000001000007810 */ /* 0x000fe40007f9e0ff */
[----:B------:R-:W-:-:S03]  /*6090*/  IADD3.X R23, R17, UR7, RZ, P3, !PT ;  /* 0x0000000711177c10 */ /* 0x000fc60009ffe4ff */
[----:B------:R-:W-:Y:S02]  /*60a0*/  IMAD.X R4, RZ, RZ, R4, P4 ;  /* 0x000000ffff047224 */ /* 0x000fe400020e0604 */
[-C--:B----4-:R-:W-:Y:S02]  /*60b0*/  IMAD R5, R33, R34.reuse, RZ ;  /* 0x0000002221057224 */ /* 0x090fe400078e02ff */
[----:B------:R-:W-:-:S04]  /*60c0*/  IMAD.WIDE.U32 R18, R32, R34, R24 ;  /* 0x0000002220127225 */ /* 0x000fc800078e0018 */
[----:B------:R-:W-:-:S04]  /*60d0*/  IMAD R5, R32, R35, R5 ;  /* 0x0000002320057224 */ /* 0x000fc800078e0205 */
[----:B------:R-:W-:Y:S01]  /*60e0*/  IMAD.IADD R19, R19, 0x1, R5 ;  /* 0x0000000113137824 */ /* 0x000fe200078e0205 */
[----:B------:R-:W-:Y:S06]  /*60f0*/  @P5 BRA `(.L_x_7466) ;  /* 0xfffffff400dc5947 */ /* 0x000fec000383ffff */
.L_x_7465:
[----:B------:R-:W-:-:S04]  /*6100*/  UISETP.GT.U32.AND UP0, UPT, UR4, 0x4, UPT ;  /* 0x000000040400788c */ /* 0x000fc8000bf04070 */
[----:B------:R-:W-:-:S06]  /*6110*/  UISETP.GT.AND.EX UP0, UPT, UR5, URZ, UPT, UP0 ;  /* 0x0000003f0500728c */ /* 0x000fcc000bf04300 */
[----:B------:R-:W-:-:S13]  /*6120*/  PLOP3.LUT P3, PT, PT, PT, UP0, 0x80, 0x0 ;  /* 0x000000000000781c */ /* 0x000fda0003f6f008 */
[----:B------:R-:W-:Y:S05]  /*6130*/  @!P3 BRA `(.L_x_7467) ;  /* 0x000000040018b947 */ /* 0x000fea0003800000 */
[----:B------:R-:W-:Y:S01]  /*6140*/  IMAD.U32 R5, R0, 0x8, R1 ;  /* 0x0000000800057824 */ /* 0x000fe200078e0001 */
[----:B------:R-:W2:Y:S04]  /*6150*/  LD.E.64 R16, desc[UR8][R22.64] ;  /* 0x0000000816107980 */ /* 0x000ea8000c101b00 */
[----:B------:R-:W2:Y:S01]  /*6160*/  LDL.64 R20, [R5+0x20] ;  /* 0x0000200005147983 */ /* 0x000ea20000100a00 */
[----:B------:R-:W-:-:S03]  /*6170*/  IADD3 R34, P0, R22, UR14, RZ ;  /* 0x0000000e16227c10 */ /* 0x000fc6000ff1e0ff */
[----:B------:R-:W3:Y:S01]  /*6180*/  LDL.64 R28, [R5+0x30] ;  /* 0x00003000051c7983 */ /* 0x000ee20000100a00 */
[----:B------:R-:W-:-:S03]  /*6190*/  IADD3.X R35, R23, UR7, RZ, P0, !PT ;  /* 0x0000000717237c10 */ /* 0x000fc600087fe4ff */
[----:B------:R-:W4:Y:S04]  /*61a0*/  LDL.64 R22, [R5+0x28] ;  /* 0x0000280005167983 */ /* 0x000f280000100a00 */
[----:B------:R0:W4:Y:S01]  /*61b0*/  LD.E.64 R24, desc[UR8][R34.64] ;  /* 0x0000000822187980 */ /* 0x000122000c101b00 */
[----:B------:R-:W-:-:S04]  /*61c0*/  IADD3 R26, P0, R34, UR14, RZ ;  /* 0x0000000e221a7c10 */ /* 0x000fc8000ff1e0ff */
[----:B------:R-:W-:Y:S02]  /*61d0*/  IADD3.X R27, R35, UR7, RZ, P0, !PT ;  /* 0x00000007231b7c10 */ /* 0x000fe400087fe4ff */
[----:B------:R-:W-:-:S03]  /*61e0*/  IADD3 R30, P0, R26, UR14, RZ ;  /* 0x0000000e1a1e7c10 */ /* 0x000fc6000ff1e0ff */
[----:B------:R-:W3:Y:S01]  /*61f0*/  LD.E.64 R32, desc[UR8][R26.64] ;  /* 0x000000081a207980 */ /* 0x000ee2000c101b00 */
[----:B------:R-:W-:Y:S02]  /*6200*/  IADD3.X R31, R27, UR7, RZ, P0, !PT ;  /* 0x000000071b1f7c10 */ /* 0x000fe400087fe4ff */
[----:B0-----:R-:W-:-:S04]  /*6210*/  IADD3 R34, P0, R30, UR14, RZ ;  /* 0x0000000e1e227c10 */ /* 0x001fc8000ff1e0ff */
[----:B------:R-:W-:-:S05]  /*6220*/  IADD3.X R35, R31, UR7, RZ, P0, !PT ;  /* 0x000000071f237c10 */ /* 0x000fca00087fe4ff */
[----:B------:R-:W5:Y:S01]  /*6230*/  LD.E.64 R26, desc[UR8][R34.64] ;  /* 0x00000008221a7980 */ /* 0x000f62000c101b00 */
[-C--:B--2---:R-:W-:Y:S02]  /*6240*/  IMAD R17, R17, R20.reuse, RZ ;  /* 0x0000001411117224 */ /* 0x084fe400078e02ff */
[----:B------:R-:W-:-:S04]  /*6250*/  IMAD.WIDE.U32 R18, R16, R20, R18 ;  /* 0x0000001410127225 */ /* 0x000fc800078e0012 */
[----:B------:R-:W-:Y:S02]  /*6260*/  IMAD R37, R16, R21, R17 ;  /* 0x0000001510257224 */ /* 0x000fe400078e0211 */
[----:B------:R-:W2:Y:S04]  /*6270*/  LD.E.64 R16, desc[UR8][R30.64] ;  /* 0x000000081e107980 */ /* 0x000ea8000c101b00 */
[----:B------:R-:W2:Y:S01]  /*6280*/  LDL.64 R20, [R5+0x38] ;  /* 0x0000380005147983 */ /* 0x000ea20000100a00 */
[----:B----4-:R-:W-:Y:S02]  /*6290*/  IMAD R25, R25, R22, RZ ;  /* 0x0000001619197224 */ /* 0x010fe400078e02ff */
[----:B------:R-:W-:Y:S02]  /*62a0*/  IMAD.IADD R19, R19, 0x1, R37 ;  /* 0x0000000113137824 */ /* 0x000fe400078e0225 */
[----:B------:R-:W-:-:S02]  /*62b0*/  IMAD R23, R24, R23, R25 ;  /* 0x0000001718177224 */ /* 0x000fc400078e0219 */
[----:B------:R-:W-:Y:S02]  /*62c0*/  IMAD.WIDE.U32 R18, R24, R22, R18 ;  /* 0x0000001618127225 */ /* 0x000fe400078e0012 */
[----:B------:R-:W5:Y:S03]  /*62d0*/  LDL.64 R24, [R5+0x40] ;  /* 0x0000400005187983 */ /* 0x000f660000100a00 */
[----:B------:R-:W-:Y:S01]  /*62e0*/  IADD3 R19, R19, R23, RZ ;  /* 0x0000001713137210 */ /* 0x000fe20007ffe0ff */
[----:B---3--:R-:W-:Y:S01]  /*62f0*/  IMAD R23, R33, R28, RZ ;  /* 0x0000001c21177224 */ /* 0x008fe200078e02ff */
[----:B------:R-:W-:-:S03]  /*6300*/  IADD3 R36, P0, R34, UR14, RZ ;  /* 0x0000000e22247c10 */ /* 0x000fc6000ff1e0ff */
[C---:B------:R-:W-:Y:S02]  /*6310*/  IMAD R23, R32.reuse, R29, R23 ;  /* 0x0000001d20177224 */ /* 0x040fe400078e0217 */
[----:B------:R-:W-:Y:S01]  /*6320*/  IMAD.WIDE.U32 R18, R32, R28, R18 ;  /* 0x0000001c20127225 */ /* 0x000fe200078e0012 */
[----:B------:R-:W-:Y:S01]  /*6330*/  IADD3.X R37, R35, UR7, RZ, P0, !PT ;  /* 0x0000000723257c10 */ /* 0x000fe200087fe4ff */
[----:B------:R-:W3:Y:S02]  /*6340*/  LDL.64 R28, [R5+0x50] ;  /* 0x00005000051c7983 */ /* 0x000ee40000100a00 */
[----:B------:R-:W-:Y:S02]  /*6350*/  IMAD.IADD R19, R19, 0x1, R23 ;  /* 0x0000000113137824 */ /* 0x000fe400078e0217 */
[----:B------:R-:W4:Y:S04]  /*6360*/  LD.E.64 R32, desc[UR8][R36.64] ;  /* 0x0000000824207980 */ /* 0x000f28000c101b00 */
[----:B------:R-:W3:Y:S01]  /*6370*/  LDL.64 R34, [R5+0x58] ;  /* 0x0000580005227983 */ /* 0x000ee20000100a00 */
[----:B--2---:R-:W-:-:S02]  /*6380*/  IMAD R17, R17, R20, RZ ;  /* 0x0000001411117224 */ /* 0x004fc400078e02ff */
[----:B------:R-:W-:Y:S01]  /*6390*/  IMAD.WIDE.U32 R22, R16, R20, R18 ;  /* 0x0000001410167225 */ /* 0x000fe200078e0012 */
[----:B------:R-:W-:Y:S01]  /*63a0*/  IADD3 R20, P0, R36, UR14, RZ ;  /* 0x0000000e24147c10 */ /* 0x000fe2000ff1e0ff */
[----:B------:R-:W4:Y:S02]  /*63b0*/  LDL.64 R18, [R5+0x48] ;  /* 0x0000480005127983 */ /* 0x000f240000100a00 */
[----:B------:R-:W-:Y:S01]  /*63c0*/  IMAD R17, R16, R21, R17 ;  /* 0x0000001510117224 */ /* 0x000fe200078e0211 */
[----:B------:R-:W-:Y:S02]  /*63d0*/  IADD3.X R21, R37, UR7, RZ, P0, !PT ;  /* 0x0000000725157c10 */ /* 0x000fe400087fe4ff */
[----:B------:R-:W-:-:S03]  /*63e0*/  IADD3 R16, P0, R20, UR14, RZ ;  /* 0x0000000e14107c10 */ /* 0x000fc6000ff1e0ff */
[----:B------:R-:W3:Y:S01]  /*63f0*/  LD.E.64 R30, desc[UR8][R20.64] ;  /* 0x00000008141e7980 */ /* 0x000ee2000c101b00 */
[----:B------:R-:W-:Y:S01]  /*6400*/  IMAD.IADD R23, R23, 0x1, R17 ;  /* 0x0000000117177824 */ /* 0x000fe200078e0211 */
[----:B------:R-:W-:Y:S01]  /*6410*/  IADD3.X R17, R21, UR7, RZ, P0, !PT ;  /* 0x0000000715117c10 */ /* 0x000fe200087fe4ff */
[-C--:B-----5:R-:W-:Y:S02]  /*6420*/  IMAD R27, R27, R24.reuse, RZ ;  /* 0x000000181b1b7224 */ /* 0x0a0fe400078e02ff */
[----:B------:R-:W-:-:S04]  /*6430*/  IMAD.WIDE.U32 R22, R26, R24, R22 ;  /* 0x000000181a167225 */ /* 0x000fc800078e0016 */
[----:B------:R-:W-:Y:S02]  /*6440*/  IMAD R25, R26, R25, R27 ;  /* 0x000000191a197224 */ /* 0x000fe400078e021b */
[----:B------:R-:W2:Y:S02]  /*6450*/  LD.E.64 R26, desc[UR8][R16.64] ;  /* 0x00000008101a7980 */ /* 0x000ea4000c101b00 */
        /* <DEDUP_REMOVED lines=9> */
[-C--:B---3--:R-:W-:Y:S02]  /*64f0*/  IMAD R21, R31, R28.reuse, RZ ;  /* 0x0000001c1f157224 */ /* 0x088fe400078e02ff */
[----:B------:R-:W-:Y:S02]  /*6500*/  IMAD.IADD R19, R19, 0x1, R25 ;  /* 0x0000000113137824 */ /* 0x000fe400078e0219 */
[C---:B------:R-:W-:Y:S02]  /*6510*/  IMAD R21, R30.reuse, R29, R21 ;  /* 0x0000001d1e157224 */ /* 0x040fe400078e0215 */
[----:B------:R-:W-:-:S04]  /*6520*/  IMAD.WIDE.U32 R28, R30, R28, R18 ;  /* 0x0000001c1e1c7225 */ /* 0x000fc800078e0012 */
[-C--:B--2---:R-:W-:Y:S01]  /*6530*/  IMAD R5, R27, R34.reuse, RZ ;  /* 0x000000221b057224 */ /* 0x084fe200078e02ff */
[----:B------:R-:W-:Y:S02]  /*6540*/  IADD3 R29, R29, R21, RZ ;  /* 0x000000151d1d7210 */ /* 0x000fe40007ffe0ff */
[----:B------:R-:W-:Y:S01]  /*6550*/  IADD3 R22, P3, R16, UR14, RZ ;  /* 0x0000000e10167c10 */ /* 0x000fe2000ff7e0ff */
[C---:B------:R-:W-:Y:S02]  /*6560*/  IMAD R5, R26.reuse, R35, R5 ;  /* 0x000000231a057224 */ /* 0x040fe400078e0205 */
[----:B------:R-:W-:Y:S01]  /*6570*/  IMAD.WIDE.U32 R18, R26, R34, R28 ;  /* 0x000000221a127225 */ /* 0x000fe200078e001c */
[----:B------:R-:W-:-:S03]  /*6580*/  IADD3.X R23, R17, UR7, RZ, P3, !PT ;  /* 0x0000000711177c10 */ /* 0x000fc60009ffe4ff */
[----:B------:R-:W-:-:S07]  /*6590*/  IMAD.IADD R19, R19, 0x1, R5 ;  /* 0x0000000113137824 */ /* 0x000fce00078e0205 */
.L_x_7467:
[----:B------:R-:W-:-:S04]  /*65a0*/  ISETP.NE.U32.AND P3, PT, RZ, UR4, PT ;  /* 0x00000004ff007c0c */ /* 0x000fc8000bf65070 */
[----:B------:R-:W-:-:S13]  /*65b0*/  ISETP.NE.OR.EX P0, PT, RZ, UR5, P0, P3 ;  /* 0x00000005ff007c0c */ /* 0x000fda0008705730 */
[----:B------:R-:W-:Y:S05]  /*65c0*/  @!P0 BRA `(.L_x_7463) ;  /* 0x0000000000a08947 */ /* 0x000fea0003800000 */
.L_x_7464:
[----:B------:R-:W-:Y:S01]  /*65d0*/  IMAD.U32 R5, R0, 0x8, R1 ;  /* 0x0000000800057824 */ /* 0x000fe200078e0001 */
        /* <DEDUP_REMOVED lines=15> */
[----:B------:R-:W2:Y:S04]  /*66d0*/  LDL.64 R24, [R5+0x38] ;  /* 0x0000380005187983 */ /* 0x000ea80000100a00 */
        /* <DEDUP_REMOVED lines=8> */
[-C--:B----4-:R-:W-:Y:S01]  /*6760*/  IMAD R19, R29, R26.reuse, RZ ;  /* 0x0000001a1d137224 */ /* 0x090fe200078e02ff */
[----:B------:R-:W-:Y:S02]  /*6770*/  IADD3 R17, R17, R23, RZ ;  /* 0x0000001711117210 */ /* 0x000fe40007ffe0ff */
[----:B------:R-:W-:Y:S01]  /*6780*/  ISETP.NE.AND.EX P0, PT, RZ, UR5, PT, P0 ;  /* 0x00000005ff007c0c */ /* 0x000fe2000bf05300 */
[C---:B------:R-:W-:Y:S02]  /*6790*/  IMAD R19, R28.reuse, R27, R19 ;  /* 0x0000001b1c137224 */ /* 0x040fe400078e0213 */
[----:B------:R-:W-:Y:S01]  /*67a0*/  IMAD.WIDE.U32 R26, R28, R26, R16 ;  /* 0x0000001a1c1a7225 */ /* 0x000fe200078e0010 */
[----:B------:R-:W-:-:S03]  /*67b0*/  IADD3 R22, P4, R30, UR14, RZ ;  /* 0x0000000e1e167c10 */ /* 0x000fc6000ff9e0ff */
[----:B------:R-:W-:Y:S01]  /*67c0*/  IMAD.IADD R27, R27, 0x1, R19 ;  /* 0x000000011b1b7824 */ /* 0x000fe200078e0213 */
[----:B------:R-:W-:Y:S02]  /*67d0*/  IADD3 R0, P3, R0, 0x4, RZ ;  /* 0x0000000400007810 */ /* 0x000fe40007f7e0ff */
[----:B------:R-:W-:-:S03]  /*67e0*/  IADD3.X R23, R31, UR7, RZ, P4, !PT ;  /* 0x000000071f177c10 */ /* 0x000fc6000a7fe4ff */
[----:B------:R-:W-:Y:S02]  /*67f0*/  IMAD.X R4, RZ, RZ, R4, P3 ;  /* 0x000000ffff047224 */ /* 0x000fe400018e0604 */
[-C--:B--2---:R-:W-:Y:S02]  /*6800*/  IMAD R5, R21, R24.reuse, RZ ;  /* 0x0000001815057224 */ /* 0x084fe400078e02ff */
[----:B------:R-:W-:-:S04]  /*6810*/  IMAD.WIDE.U32 R18, R20, R24, R26 ;  /* 0x0000001814127225 */ /* 0x000fc800078e001a */
[----:B------:R-:W-:-:S04]  /*6820*/  IMAD R5, R20, R25, R5 ;  /* 0x0000001914057224 */ /* 0x000fc800078e0205 */
[----:B------:R-:W-:Y:S01]  /*6830*/  IMAD.IADD R19, R19, 0x1, R5 ;  /* 0x0000000113137824 */ /* 0x000fe200078e0205 */
[----:B------:R-:W-:Y:S06]  /*6840*/  @P0 BRA `(.L_x_7464) ;  /* 0xfffffffc00600947 */ /* 0x000fec000383ffff */
.L_x_7463:
        /* <DEDUP_REMOVED lines=12> */
[----:B------:R-:W-:Y:S01]  /*6910*/  IMAD.U32 R0, R0, 0x8, R1 ;  /* 0x0000000800007824 */ /* 0x000fe200078e0001 */
[----:B------:R-:W-:Y:S02]  /*6920*/  IADD3 R5, R17, R5, RZ ;  /* 0x0000000511057210 */ /* 0x000fe40007ffe0ff */
[C---:B------:R-:W-:Y:S02]  /*6930*/  LEA R4, P0, R16.reuse, UR4, 0x3 ;  /* 0x0000000410047c11 */ /* 0x040fe4000f8018ff */
[----:B------:R-:W2:Y:S02]  /*6940*/  LDL.64 R20, [R0+0x20] ;  /* 0x0000200000147983 */ /* 0x000ea40000100a00 */
        /* <DEDUP_REMOVED lines=33> */
.L_x_7461:
[----:B------:R-:W-:Y:S02]  /*6b60*/  ULDC.64 UR4, c[0x0][0x218] ;  /* 0x0000860000047ab9 */ /* 0x000fe40000000a00 */
[----:B0-----:R-:W-:-:S04]  /*6b70*/  LEA R18, P0, R6, UR4, 0x3 ;  /* 0x0000000406127c11 */ /* 0x001fc8000f8018ff */
[----:B------:R-:W-:-:S06]  /*6b80*/  LEA.HI.X R19, R6, UR5, R7, 0x3, P0 ;  /* 0x0000000506137c11 */ /* 0x000fcc00080f1c07 */
[----:B------:R-:W5:Y:S03]  /*6b90*/  LD.E.64 R18, desc[UR8][R18.64] ;  /* 0x0000000812127980 */ /* 0x000f66000c101b00 */
.L_x_7462:
        /* <DEDUP_REMOVED lines=9> */
.L_x_7469:
        /* <DEDUP_REMOVED lines=19> */
.L_x_7468:
        /* <DEDUP_REMOVED lines=9> */
.L_x_7471:
        /* <DEDUP_REMOVED lines=19> */
.L_x_7470:
[----:B------:R-:W-:Y:S01]  /*6f20*/  ULDC.64 UR4, c[0x0][0x280] ;  /* 0x0000a00000047ab9 */ /* 0x000fe20000000a00 */
[C---:B------:R-:W-:Y:S01]  /*6f30*/  IADD3 R4, P0, -R16.reuse, R27, RZ ;  /* 0x0000001b10047210 */ /* 0x040fe20007f1e1ff */
[----:B------:R-:W-:Y:S01]  /*6f40*/  ULDC.64 UR10, c[0x0][0x298] ;  /* 0x0000a600000a7ab9 */ /* 0x000fe20000000a00 */
[----:B------:R-:W-:Y:S02]  /*6f50*/  IADD3 R16, P3, R16, -UR4, RZ ;  /* 0x8000000410107c10 */ /* 0x000fe4000ff7e0ff */
[C---:B-----5:R-:W-:Y:S01]  /*6f60*/  SHF.L.U64.HI R19, R6.reuse, 0x3, R7 ;  /* 0x0000000306137819 */ /* 0x060fe20000010207 */
        /* <DEDUP_REMOVED lines=24> */
[----:B------:R-:W-:Y:S01]  /*70f0*/  ULDC.64 UR4, c[0x0][0x278] ;  /* 0x00009e0000047ab9 */ /* 0x000fe20000000a00 */
[----:B------:R-:W-:Y:S01]  /*7100*/  LOP3.LUT R5, R6, 0x3, RZ, 0xc0, !PT ;  /* 0x0000000306057812 */ /* 0x000fe200078ec0ff */
        /* <DEDUP_REMOVED lines=9> */
[----:B------:R-:W-:Y:S01]  /*71a0*/  UIMAD.WIDE.U32 UR10, UR4, 0x8, URZ ;  /* 0x00000008040a78a5 */ /* 0x000fe2000f8e003f */
[----:B------:R-:W-:Y:S01]  /*71b0*/  IMAD R17, R9, UR12, RZ ;  /* 0x0000000c09117c24 */ /* 0x000fe2000f8e02ff */
[----:B------:R-:W-:Y:S01]  /*71c0*/  IADD3.X R32, R7, -0x1, RZ, P0, !PT ;  /* 0xffffffff07207810 */ /* 0x000fe200007fe4ff */
[C---:B------:R-:W-:Y:S01]  /*71d0*/  IMAD.WIDE.U32 R6, R8.reuse, UR12, RZ ;  /* 0x0000000c08067c25 */ /* 0x040fe2000f8e00ff */
[----:B------:R-:W-:Y:S01]  /*71e0*/  ISETP.GT.U32.AND P0, PT, R33, RZ, PT ;  /* 0x000000ff2100720c */ /* 0x000fe20003f04070 */
[----:B------:R-:W-:Y:S01]  /*71f0*/  USHF.L.U32 UR7, UR5, 0x3, URZ ;  /* 0x0000000305077899 */ /* 0x000fe2000800063f */
[----:B------:R-:W-:Y:S01]  /*7200*/  HFMA2.MMA R0, -RZ, RZ, 0, 0 ;  /* 0x00000000ff007435 */ /* 0x000fe200000001ff */
[----:B------:R-:W-:Y:S01]  /*7210*/  IMAD R17, R8, UR13, R17 ;  /* 0x0000000d08117c24 */ /* 0x000fe2000f8e0211 */
[----:B------:R-:W-:Y:S01]  /*7220*/  ISETP.GT.AND.EX P0, PT, R32, RZ, PT, P0 ;  /* 0x000000ff2000720c */ /* 0x000fe20003f04300 */
[----:B------:R-:W-:Y:S01]  /*7230*/  ULDC.64 UR12, c[0x0][0x228] ;  /* 0x00008a00000c7ab9 */ /* 0x000fe20000000a00 */
[----:B------:R-:W-:Y:S01]  /*7240*/  UIADD3 UR7, UR11, UR7, URZ ;  /* 0x000000070b077290 */ /* 0x000fe2000fffe03f */
[----:B------:R-:W-:Y:S01]  /*7250*/  IMAD.IADD R23, R7, 0x1, R17 ;  /* 0x0000000107177824 */ /* 0x000fe200078e0211 */
[----:B------:R-:W-:Y:S01]  /*7260*/  LEA R22, P3, R6, UR12, 0x3 ;  /* 0x0000000c06167c11 */ /* 0x000fe2000f8618ff */
[----:B------:R-:W-:-:S03]  /*7270*/  IMAD.MOV.U32 R4, RZ, RZ, RZ ;  /* 0x000000ffff047224 */ /* 0x000fc600078e00ff */
[----:B------:R-:W-:-:S05]  /*7280*/  LEA.HI.X R23, R6, UR13, R23, 0x3, P3 ;  /* 0x0000000d06177c11 */ /* 0x000fca00098f1c17 */
[----:B------:R-:W-:Y:S05]  /*7290*/  @!P0 BRA `(.L_x_7475) ;  /* 0x0000000c00648947 */ /* 0x000fea0003800000 */
[----:B------:R-:W-:Y:S02]  /*72a0*/  ISETP.GT.U32.AND P3, PT, R33, 0xc, PT ;  /* 0x0000000c2100780c */ /* 0x000fe40003f64070 */
[----:B------:R-:W-:Y:S02]  /*72b0*/  PLOP3.LUT P0, PT, PT, PT, PT, 0x80, 0x0 ;  /* 0x000000000000781c */ /* 0x000fe40003f0f070 */
[----:B------:R-:W-:-:S13]  /*72c0*/  ISETP.GT.AND.EX P3, PT, R32, RZ, PT, P3 ;  /* 0x000000ff2000720c */ /* 0x000fda0003f64330 */
[----:B------:R-:W-:Y:S05]  /*72d0*/  @!P3 BRA `(.L_x_7476) ;  /* 0x000000080024b947 */ /* 0x000fea0003800000 */
[----:B------:R-:W-:-:S13]  /*72e0*/  PLOP3.LUT P0, PT, PT, PT, PT, 0x8, 0x0 ;  /* 0x000000000000781c */ /* 0x000fda0003f0e170 */
.L_x_7477:
[----:B------:R-:W-:Y:S01]  /*72f0*/  IMAD.U32 R34, R0, 0x8, R1 ;  /* 0x0000000800227824 */ /* 0x000fe200078e0001 */
[----:B------:R-:W2:Y:S04]  /*7300*/  LD.E.64 R16, desc[UR8][R22.64] ;  /* 0x0000000816107980 */ /* 0x000ea8000c101b00 */
[----:B------:R-:W2:Y:S01]  /*7310*/  LDL.64 R6, [R34+0x20] ;  /* 0x0000200022067983 */ /* 0x000ea20000100a00 */
[----:B------:R-:W-:-:S03]  /*7320*/  IADD3 R36, P3, R22, UR10, RZ ;  /* 0x0000000a16247c10 */ /* 0x000fc6000ff7e0ff */
[----:B------:R-:W3:Y:S01]  /*7330*/  LDL.64 R20, [R34+0x28] ;  /* 0x0000280022147983 */ /* 0x000ee20000100a00 */
[----:B------:R-:W-:-:S03]  /*7340*/  IADD3.X R37, R23, UR7, RZ, P3, !PT ;  /* 0x0000000717257c10 */ /* 0x000fc60009ffe4ff */
[----:B------:R-:W4:Y:S04]  /*7350*/  LDL.64 R22, [R34+0x30] ;  /* 0x0000300022167983 */ /* 0x000f280000100a00 */
[----:B------:R0:W3:Y:S01]  /*7360*/  LD.E.64 R24, desc[UR8][R36.64] ;  /* 0x0000000824187980 */ /* 0x0000e2000c101b00 */
[----:B------:R-:W-:-:S04]  /*7370*/  IADD3 R28, P3, R36, UR10, RZ ;  /* 0x0000000a241c7c10 */ /* 0x000fc8000ff7e0ff */
[----:B------:R-:W-:Y:S02]  /*7380*/  IADD3.X R29, R37, UR7, RZ, P3, !PT ;  /* 0x00000007251d7c10 */ /* 0x000fe40009ffe4ff */
[----:B------:R-:W-:-:S03]  /*7390*/  IADD3 R30, P3, R28, UR10, RZ ;  /* 0x0000000a1c1e7c10 */ /* 0x000fc6000ff7e0ff */
[----:B------:R3:W4:Y:S01]  /*73a0*/  LD.E.64 R26, desc[UR8][R28.64] ;  /* 0x000000081c1a7980 */ /* 0x000722000c101b00 */
[----:B------:R-:W-:Y:S02]  /*73b0*/  IADD3.X R31, R29, UR7, RZ, P3, !PT ;  /* 0x000000071d1f7c10 */ /* 0x000fe40009ffe4ff */
[----:B0-----:R-:W-:Y:S01]  /*73c0*/  IADD3 R36, P3, R30, UR10, RZ ;  /* 0x0000000a1e247c10 */ /* 0x001fe2000ff7e0ff */
        /* <DEDUP_REMOVED lines=8> */
[----:B------:R-:W-:-:S04]  /*7450*/  IMAD.WIDE.U32 R18, R24, R20, R18 ;  /* 0x0000001418127225 */ /* 0x000fc800078e0012 */
[----:B------:R-:W-:Y:S02]  /*7460*/  IMAD R29, R24, R21, R29 ;  /* 0x00000015181d7224 */ /* 0x000fe400078e021d */
[----:B------:R1:W3:Y:S04]  /*7470*/  LD.E.64 R24, desc[UR8][R36.64] ;  /* 0x0000000824187980 */ /* 0x0002e8000c101b00 */
[----:B------:R-:W3:Y:S01]  /*7480*/  LDL.64 R20, [R34+0x40] ;  /* 0x0000400022147983 */ /* 0x000ee20000100a00 */
[----:B0-----:R-:W-:Y:S01]  /*7490*/  IADD3 R30, P3, R36, UR10, RZ ;  /* 0x0000000a241e7c10 */ /* 0x001fe2000ff7e0ff */
[----:B------:R-:W-:Y:S02]  /*74a0*/  IMAD.IADD R19, R19, 0x1, R29 ;  /* 0x0000000113137824 */ /* 0x000fe400078e021d */
[-C--:B----4-:R-:W-:Y:S01]  /*74b0*/  IMAD R29, R27, R22.reuse, RZ ;  /* 0x000000161b1d7224 */ /* 0x090fe200078e02ff */
[----:B------:R-:W-:Y:S01]  /*74c0*/  IADD3.X R31, R37, UR7, RZ, P3, !PT ;  /* 0x00000007251f7c10 */ /* 0x000fe20009ffe4ff */
[----:B------:R-:W-:Y:S01]  /*74d0*/  IMAD.WIDE.U32 R18, R26, R22, R18 ;  /* 0x000000161a127225 */ /* 0x000fe200078e0012 */
[----:B-1----:R-:W-:-:S03]  /*74e0*/  IADD3 R36, P3, R30, UR10, RZ ;  /* 0x0000000a1e247c10 */ /* 0x002fc6000ff7e0ff */
[----:B------:R-:W-:Y:S02]  /*74f0*/  IMAD R29, R26, R23, R29 ;  /* 0x000000171a1d7224 */ /* 0x000fe400078e021d */
[----:B------:R3:W4:Y:S04]  /*7500*/  LD.E.64 R26, desc[UR8][R30.64] ;  /* 0x000000081e1a7980 */ /* 0x000728000c101b00 */
[----:B------:R-:W4:Y:S01]  /*7510*/  LDL.64 R22, [R34+0x48] ;  /* 0x0000480022167983 */ /* 0x000f220000100a00 */
[----:B------:R-:W-:Y:S02]  /*7520*/  IADD3 R19, R19, R29, RZ ;  /* 0x0000001d13137210 */ /* 0x000fe40007ffe0ff */
[----:B------:R-:W-:Y:S01]  /*7530*/  IADD3.X R37, R31, UR7, RZ, P3, !PT ;  /* 0x000000071f257c10 */ /* 0x000fe20009ffe4ff */
[----:B--2---:R-:W-:-:S02]  /*7540*/  IMAD R29, R17, R6, RZ ;  /* 0x00000006111d7224 */ /* 0x004fc400078e02ff */
[----:B------:R-:W-:-:S04]  /*7550*/  IMAD.WIDE.U32 R18, R16, R6, R18 ;  /* 0x0000000610127225 */ /* 0x000fc800078e0012 */
[----:B------:R-:W-:Y:S02]  /*7560*/  IMAD R29, R16, R7, R29 ;  /* 0x00000007101d7224 */ /* 0x000fe400078e021d */
[----:B------:R0:W2:Y:S04]  /*7570*/  LD.E.64 R16, desc[UR8][R36.64] ;  /* 0x0000000824107980 */ /* 0x0000a8000c101b00 */
[----:B------:R-:W2:Y:S01]  /*7580*/  LDL.64 R6, [R34+0x50] ;  /* 0x0000500022067983 */ /* 0x000ea20000100a00 */
[----:B------:R-:W-:Y:S01]  /*7590*/  IADD3 R28, P3, R36, UR10, RZ ;  /* 0x0000000a241c7c10 */ /* 0x000fe2000ff7e0ff */
[----:B------:R-:W-:Y:S02]  /*75a0*/  IMAD.IADD R19, R19, 0x1, R29 ;  /* 0x0000000113137824 */ /* 0x000fe400078e021d */
[-C--:B---3--:R-:W-:Y:S01]  /*75b0*/  IMAD R31, R25, R20.reuse, RZ ;  /* 0x00000014191f7224 */ /* 0x088fe200078e02ff */
[----:B------:R-:W-:Y:S01]  /*75c0*/  IADD3.X R29, R37, UR7, RZ, P3, !PT ;  /* 0x00000007251d7c10 */ /* 0x000fe20009ffe4ff */
[----:B------:R-:W-:-:S04]  /*75d0*/  IMAD.WIDE.U32 R18, R24, R20, R18 ;  /* 0x0000001418127225 */ /* 0x000fc800078e0012 */
[----:B------:R-:W-:Y:S02]  /*75e0*/  IMAD R31, R24, R21, R31 ;  /* 0x00000015181f7224 */ /* 0x000fe400078e021f */
[----:B------:R-:W3:Y:S04]  /*75f0*/  LD.E.64 R24, desc[UR8][R28.64] ;  /* 0x000000081c187980 */ /* 0x000ee8000c101b00 */
[----:B------:R-:W3:Y:S01]  /*7600*/  LDL.64 R20, [R34+0x58] ;  /* 0x0000580022147983 */ /* 0x000ee20000100a00 */
[----:B0-----:R-:W-:-:S04]  /*7610*/  IADD3 R36, P3, R28, UR10, RZ ;  /* 0x0000000a1c247c10 */ /* 0x001fc8000ff7e0ff */
[----:B------:R-:W-:Y:S01]  /*7620*/  IADD3.X R37, R29, UR7, RZ, P3, !PT ;  /* 0x000000071d257c10 */ /* 0x000fe20009ffe4ff */
[----:B------:R-:W-:Y:S01]  /*7630*/  IMAD.IADD R19, R19, 0x1, R31 ;  /* 0x0000000113137824 */ /* 0x000fe200078e021f */
[----:B------:R-:W5:Y:S01]  /*7640*/  LDL.64 R28, [R34+0x60] ;  /* 0x00006000221c7983 */ /* 0x000f620000100a00 */
[----:B----4-:R-:W-:-:S03]  /*7650*/  IMAD R27, R27, R22, RZ ;  /* 0x000000161b1b7224 */ /* 0x010fc600078e02ff */
[----:B------:R-:W5:Y:S01]  /*7660*/  LD.E.64 R30, desc[UR8][R36.64] ;  /* 0x00000008241e7980 */ /* 0x000f62000c101b00 */
[C---:B------:R-:W-:Y:S02]  /*7670*/  IMAD R23, R26.reuse, R23, R27 ;  /* 0x000000171a177224 */ /* 0x040fe400078e021b */
[----:B------:R-:W-:Y:S01]  /*7680*/  IMAD.WIDE.U32 R18, R26, R22, R18 ;  /* 0x000000161a127225 */ /* 0x000fe200078e0012 */
[----:B------:R-:W-:-:S03]  /*7690*/  IADD3 R22, P3, R36, UR10, RZ ;  /* 0x0000000a24167c10 */ /* 0x000fc6000ff7e0ff */
[----:B------:R-:W-:Y:S01]  /*76a0*/  IMAD.IADD R19, R19, 0x1, R23 ;  /* 0x0000000113137824 */ /* 0x000fe200078e0217 */
[----:B------:R-:W-:Y:S01]  /*76b0*/  IADD3.X R23, R37, UR7, RZ, P3, !PT ;  /* 0x0000000725177c10 */ /* 0x000fe20009ffe4ff */
[-C--:B--2---:R-:W-:Y:S02]  /*76c0*/  IMAD R27, R17, R6.reuse, RZ ;  /* 0x00000006111b7224 */ /* 0x084fe400078e02ff */
[----:B------:R-:W-:-:S04]  /*76d0*/  IMAD.WIDE.U32 R18, R16, R6, R18 ;  /* 0x0000000610127225 */ /* 0x000fc800078e0012 */
[----:B------:R-:W-:Y:S02]  /*76e0*/  IMAD R27, R16, R7, R27 ;  /* 0x00000007101b7224 */ /* 0x000fe400078e021b */
[----:B------:R0:W2:Y:S04]  /*76f0*/  LD.E.64 R6, desc[UR8][R22.64] ;  /* 0x0000000816067980 */ /* 0x0000a8000c101b00 */
[----:B------:R-:W2:Y:S01]  /*7700*/  LDL.64 R16, [R34+0x68] ;  /* 0x0000680022107983 */ /* 0x000ea20000100a00 */
[----:B------:R-:W-:Y:S02]  /*7710*/  IMAD.IADD R19, R19, 0x1, R27 ;  /* 0x0000000113137824 */ /* 0x000fe400078e021b */
[----:B---3--:R-:W-:Y:S01]  /*7720*/  IMAD R25, R25, R20, RZ ;  /* 0x0000001419197224 */ /* 0x008fe200078e02ff */
[----:B------:R-:W3:Y:S03]  /*7730*/  LDL.64 R26, [R34+0x70] ;  /* 0x00007000221a7983 */ /* 0x000ee60000100a00 */
[----:B------:R-:W-:-:S02]  /*7740*/  IMAD R25, R24, R21, R25 ;  /* 0x0000001518197224 */ /* 0x000fc400078e0219 */
[----:B------:R-:W-:Y:S01]  /*7750*/  IMAD.WIDE.U32 R20, R24, R20, R18 ;  /* 0x0000001418147225 */ /* 0x000fe200078e0012 */
[----:B------:R-:W-:-:S04]  /*7760*/  IADD3 R18, P3, R22, UR10, RZ ;  /* 0x0000000a16127c10 */ /* 0x000fc8000ff7e0ff */
[----:B------:R-:W-:Y:S02]  /*7770*/  IADD3.X R19, R23, UR7, RZ, P3, !PT ;  /* 0x0000000717137c10 */ /* 0x000fe40009ffe4ff */
[----:B------:R-:W-:Y:S02]  /*7780*/  IADD3 R21, R21, R25, RZ ;  /* 0x0000001915157210 */ /* 0x000fe40007ffe0ff */
[----:B0-----:R-:W-:Y:S01]  /*7790*/  IADD3 R22, P3, R18, UR10, RZ ;  /* 0x0000000a12167c10 */ /* 0x001fe2000ff7e0ff */
[----:B------:R2:W3:Y:S01]  /*77a0*/  LD.E.64 R24, desc[UR8][R18.64] ;  /* 0x0000000812187980 */ /* 0x0004e2000c101b00 */
[-C--:B-----5:R-:W-:Y:S02]  /*77b0*/  IMAD R31, R31, R28.reuse, RZ ;  /* 0x0000001c1f1f7224 */ /* 0x0a0fe400078e02ff */
[----:B------:R-:W-:Y:S01]  /*77c0*/  IADD3.X R23, R19, UR7, RZ, P3, !PT ;  /* 0x0000000713177c10 */ /* 0x000fe20009ffe4ff */
[----:B------:R-:W-:-:S04]  /*77d0*/  IMAD.WIDE.U32 R20, R30, R28, R20 ;  /* 0x0000001c1e147225 */ /* 0x000fc800078e0014 */
[----:B------:R-:W-:Y:S01]  /*77e0*/  IMAD R31, R30, R29, R31 ;  /* 0x0000001d1e1f7224 */ /* 0x000fe200078e021f */
[----:B------:R-:W4:Y:S04]  /*77f0*/  LD.E.64 R36, desc[UR8][R22.64] ;  /* 0x0000000816247980 */ /* 0x000f28000c101b00 */
[----:B------:R-:W4:Y:S01]  /*7800*/  LDL.64 R28, [R34+0x78] ;  /* 0x00007800221c7983 */ /* 0x000f220000100a00 */
        /* <DEDUP_REMOVED lines=8> */
[----:B------:R-:W-:Y:S02]  /*7890*/  IMAD.IADD R7, R7, 0x1, R19 ;  /* 0x0000000107077824 */ /* 0x000fe400078e0213 */
[----:B---3--:R-:W-:-:S02]  /*78a0*/  IMAD R19, R25, R26, RZ ;  /* 0x0000001a19137224 */ /* 0x008fc400078e02ff */
[----:B------:R-:W-:-:S04]  /*78b0*/  IMAD.WIDE.U32 R6, R24, R26, R6 ;  /* 0x0000001a18067225 */ /* 0x000fc800078e0006 */
[----:B------:R-:W-:Y:S01]  /*78c0*/  IMAD R19, R24, R27, R19 ;  /* 0x0000001b18137224 */ /* 0x000fe200078e0213 */
[----:B------:R-:W-:-:S03]  /*78d0*/  IADD3 R24, P3, R30, UR10, RZ ;  /* 0x0000000a1e187c10 */ /* 0x000fc6000ff7e0ff */
[----:B------:R-:W-:Y:S01]  /*78e0*/  IMAD.IADD R7, R7, 0x1, R19 ;  /* 0x0000000107077824 */ /* 0x000fe200078e0213 */
[----:B------:R-:W-:Y:S01]  /*78f0*/  IADD3.X R25, R31, UR7, RZ, P3, !PT ;  /* 0x000000071f197c10 */ /* 0x000fe20009ffe4ff */
[----:B----4-:R-:W-:Y:S01]  /*7900*/  IMAD R19, R37, R28, RZ ;  /* 0x0000001c25137224 */ /* 0x010fe200078e02ff */
[----:B------:R-:W-:-:S03]  /*7910*/  IADD3 R22, P3, R24, UR10, RZ ;  /* 0x0000000a18167c10 */ /* 0x000fc6000ff7e0ff */
[----:B------:R-:W3:Y:S01]  /*7920*/  LD.E.64 R30, desc[UR8][R24.64] ;  /* 0x00000008181e7980 */ /* 0x000ee2000c101b00 */
[C---:B------:R-:W-:Y:S02]  /*7930*/  IMAD R23, R36.reuse, R29, R19 ;  /* 0x0000001d24177224 */ /* 0x040fe400078e0213 */
[----:B------:R-:W-:Y:S02]  /*7940*/  IMAD.WIDE.U32 R18, R36, R28, R6 ;  /* 0x0000001c24127225 */ /* 0x000fe400078e0006 */
[----:B------:R-:W3:Y:S02]  /*7950*/  LDL.64 R28, [R34+0x88] ;  /* 0x00008800221c7983 */ /* 0x000ee40000100a00 */
[----:B------:R-:W-:Y:S01]  /*7960*/  IMAD.IADD R19, R19, 0x1, R23 ;  /* 0x0000000113137824 */ /* 0x000fe200078e0217 */
[----:B------:R-:W-:Y:S01]  /*7970*/  IADD3.X R23, R25, UR7, RZ, P3, !PT ;  /* 0x0000000719177c10 */ /* 0x000fe20009ffe4ff */
[----:B------:R-:W4:Y:S01]  /*7980*/  LDL.64 R36, [R34+0x98] ;  /* 0x0000980022247983 */ /* 0x000f220000100a00 */
[----:B------:R-:W-:-:S03]  /*7990*/  IADD3 R6, P3, R22, UR10, RZ ;  /* 0x0000000a16067c10 */ /* 0x000fc6000ff7e0ff */
[----:B------:R-:W5:Y:S01]  /*79a0*/  LD.E.64 R26, desc[UR8][R22.64] ;  /* 0x00000008161a7980 */ /* 0x000f62000c101b00 */
[----:B------:R-:W-:-:S03]  /*79b0*/  IADD3.X R7, R23, UR7, RZ, P3, !PT ;  /* 0x0000000717077c10 */ /* 0x000fc60009ffe4ff */
[----:B------:R-:W5:Y:S01]  /*79c0*/  LDL.64 R24, [R34+0x90] ;  /* 0x0000900022187983 */ /* 0x000f620000100a00 */
[----:B--2---:R-:W-:-:S04]  /*79d0*/  IMAD R21, R21, R16, RZ ;  /* 0x0000001015157224 */ /* 0x004fc800078e02ff */
[C---:B------:R-:W-:Y:S02]  /*79e0*/  IMAD R21, R20.reuse, R17, R21 ;  /* 0x0000001114157224 */ /* 0x040fe400078e0215 */
[----:B------:R-:W-:Y:S02]  /*79f0*/  IMAD.WIDE.U32 R16, R20, R16, R18 ;  /* 0x0000001014107225 */ /* 0x000fe400078e0012 */
[----:B------:R-:W4:Y:S01]  /*7a00*/  LD.E.64 R18, desc[UR8][R6.64] ;  /* 0x0000000806127980 */ /* 0x000f22000c101b00 */
[----:B------:R-:W-:Y:S02]  /*7a10*/  IADD3 R33, P3, R33, -0x10, RZ ;  /* 0xfffffff021217810 */ /* 0x000fe40007f7e0ff */
[----:B------:R-:W-:Y:S02]  /*7a20*/  IADD3 R17, R17, R21, RZ ;  /* 0x0000001511117210 */ /* 0x000fe40007ffe0ff */
[----:B------:R-:W-:Y:S02]  /*7a30*/  IADD3.X R32, R32, -0x1, RZ, P3, !PT ;  /* 0xffffffff20207810 */ /* 0x000fe40001ffe4ff */
[----:B------:R-:W-:-:S04]  /*7a40*/  ISETP.GT.U32.AND P3, PT, R33, 0xc, PT ;  /* 0x0000000c2100780c */ /* 0x000fc80003f64070 */
[----:B------:R-:W-:Y:S01]  /*7a50*/  ISETP.GT.AND.EX P3, PT, R32, RZ, PT, P3 ;  /* 0x000000ff2000720c */ /* 0x000fe20003f64330 */
[-C--:B---3--:R-:W-:Y:S02]  /*7a60*/  IMAD R21, R31, R28.reuse, RZ ;  /* 0x0000001c1f157224 */ /* 0x088fe400078e02ff */
[----:B------:R-:W-:-:S04]  /*7a70*/  IMAD.WIDE.U32 R16, R30, R28, R16 ;  /* 0x0000001c1e107225 */ /* 0x000fc800078e0010 */
[----:B------:R-:W-:-:S04]  /*7a80*/  IMAD R21, R30, R29, R21 ;  /* 0x0000001d1e157224 */ /* 0x000fc800078e0215 */
[----:B------:R-:W-:Y:S02]  /*7a90*/  IMAD.IADD R17, R17, 0x1, R21 ;  /* 0x0000000111117824 */ /* 0x000fe400078e0215 */
[-C--:B-----5:R-:W-:Y:S02]  /*7aa0*/  IMAD R21, R27, R24.reuse, RZ ;  /* 0x000000181b157224 */ /* 0x0a0fe400078e02ff */
[----:B------:R-:W-:-:S04]  /*7ab0*/  IMAD.WIDE.U32 R16, R26, R24, R16 ;  /* 0x000000181a107225 */ /* 0x000fc800078e0010 */
[----:B------:R-:W-:Y:S01]  /*7ac0*/  IMAD R21, R26, R25, R21 ;  /* 0x000000191a157224 */ /* 0x000fe200078e0215 */
[----:B------:R-:W-:-:S03]  /*7ad0*/  IADD3 R22, P4, R6, UR10, RZ ;  /* 0x0000000a06167c10 */ /* 0x000fc6000ff9e0ff */
[----:B------:R-:W-:Y:S01]  /*7ae0*/  IMAD.IADD R17, R17, 0x1, R21 ;  /* 0x0000000111117824 */ /* 0x000fe200078e0215 */
[----:B------:R-:W-:Y:S02]  /*7af0*/  IADD3 R0, P5, R0, 0x10, RZ ;  /* 0x0000001000007810 */ /* 0x000fe40007fbe0ff */
[----:B------:R-:W-:-:S03]  /*7b00*/  IADD3.X R23, R7, UR7, RZ, P4, !PT ;  /* 0x0000000707177c10 */ /* 0x000fc6000a7fe4ff */
[----:B------:R-:W-:Y:S02]  /*7b10*/  IMAD.X R4, RZ, RZ, R4, P5 ;  /* 0x000000ffff047224 */ /* 0x000fe400028e0604 */
[----:B----4-:R-:W-:-:S04]  /*7b20*/  IMAD R19, R19, R36, RZ ;  /* 0x0000002413137224 */ /* 0x010fc800078e02ff */
[C---:B------:R-:W-:Y:S02]  /*7b30*/  IMAD R21, R18.reuse, R37, R19 ;  /* 0x0000002512157224 */ /* 0x040fe400078e0213 */
[----:B------:R-:W-:-:S04]  /*7b40*/  IMAD.WIDE.U32 R18, R18, R36, R16 ;  /* 0x0000002412127225 */ /* 0x000fc800078e0010 */
[----:B------:R-:W-:Y:S01]  /*7b50*/  IMAD.IADD R19, R19, 0x1, R21 ;  /* 0x0000000113137824 */ /* 0x000fe200078e0215 */
[----:B------:R-:W-:Y:S06]  /*7b60*/  @P3 BRA `(.L_x_7477) ;  /* 0xfffffff400e03947 */ /* 0x000fec000383ffff */
.L_x_7476:
[----:B------:R-:W-:-:S04]  /*7b70*/  ISETP.GT.U32.AND P3, PT, R33, 0x4, PT ;  /* 0x000000042100780c */ /* 0x000fc80003f64070 */
[----:B------:R-:W-:-:S13]  /*7b80*/  ISETP.GT.AND.EX P3, PT, R32, RZ, PT, P3 ;  /* 0x000000ff2000720c */ /* 0x000fda0003f64330 */
[----:B------:R-:W-:Y:S05]  /*7b90*/  @!P3 BRA `(.L_x_7478) ;  /* 0x000000040018b947 */ /* 0x000fea0003800000 */
[----:B------:R-:W-:Y:S01]  /*7ba0*/  LEA R34, R0, R1, 0x3 ;  /* 0x0000000100227211 */ /* 0x000fe200078e18ff */
[----:B------:R-:W2:Y:S04]  /*7bb0*/  LD.E.64 R30, desc[UR8][R22.64] ;  /* 0x00000008161e7980 */ /* 0x000ea8000c101b00 */
[----:B------:R-:W2:Y:S01]  /*7bc0*/  LDL.64 R20, [R34+0x20] ;  /* 0x0000200022147983 */ /* 0x000ea20000100a00 */
[----:B------:R-:W-:-:S03]  /*7bd0*/  IADD3 R6, P0, R22, UR10, RZ ;  /* 0x0000000a16067c10 */ /* 0x000fc6000ff1e0ff */
[----:B------:R-:W3:Y:S01]  /*7be0*/  LDL.64 R24, [R34+0x28] ;  /* 0x0000280022187983 */ /* 0x000ee20000100a00 */
[----:B------:R-:W-:-:S05]  /*7bf0*/  IADD3.X R7, R23, UR7, RZ, P0, !PT ;  /* 0x0000000717077c10 */ /* 0x000fca00087fe4ff */
[----:B------:R-:W3:Y:S01]  /*7c00*/  LD.E.64 R22, desc[UR8][R6.64] ;  /* 0x0000000806167980 */ /* 0x000ee2000c101b00 */
[----:B------:R-:W-:-:S04]  /*7c10*/  IADD3 R36, P0, R6, UR10, RZ ;  /* 0x0000000a06247c10 */ /* 0x000fc8000ff1e0ff */
[----:B------:R-:W-:Y:S02]  /*7c20*/  IADD3.X R37, R7, UR7, RZ, P0, !PT ;  /* 0x0000000707257c10 */ /* 0x000fe400087fe4ff */
[----:B------:R-:W-:-:S03]  /*7c30*/  IADD3 R26, P0, R36, UR10, RZ ;  /* 0x0000000a241a7c10 */ /* 0x000fc6000ff1e0ff */
[----:B------:R-:W4:Y:S01]  /*7c40*/  LD.E.64 R16, desc[UR8][R36.64] ;  /* 0x0000000824107980 */ /* 0x000f22000c101b00 */
[----:B------:R-:W-:-:S03]  /*7c50*/  IADD3.X R27, R37, UR7, RZ, P0, !PT ;  /* 0x00000007251b7c10 */ /* 0x000fc600087fe4ff */
[----:B------:R-:W4:Y:S01]  /*7c60*/  LDL.64 R6, [R34+0x30] ;  /* 0x0000300022067983 */ /* 0x000f220000100a00 */
[-C--:B--2---:R-:W-:Y:S02]  /*7c70*/  IMAD R31, R31, R20.reuse, RZ ;  /* 0x000000141f1f7224 */ /* 0x084fe400078e02ff */
[C---:B------:R-:W-:Y:S02]  /*7c80*/  IMAD.WIDE.U32 R28, R30.reuse, R20, R18 ;  /* 0x000000141e1c7225 */ /* 0x040fe400078e0012 */
[----:B------:R-:W2:Y:S02]  /*7c90*/  LD.E.64 R18, desc[UR8][R26.64] ;  /* 0x000000081a127980 */ /* 0x000ea4000c101b00 */
[----:B------:R-:W-:Y:S02]  /*7ca0*/  IMAD R31, R30, R21, R31 ;  /* 0x000000151e1f7224 */ /* 0x000fe400078e021f */
[----:B------:R-:W2:Y:S01]  /*7cb0*/  LDL.64 R20, [R34+0x38] ;  /* 0x0000380022147983 */ /* 0x000ea20000100a00 */
[----:B------:R-:W-:Y:S01]  /*7cc0*/  IADD3 R30, P0, R26, UR10, RZ ;  /* 0x0000000a1a1e7c10 */ /* 0x000fe2000ff1e0ff */
[----:B------:R-:W-:-:S02]  /*7cd0*/  IMAD.IADD R29, R29, 0x1, R31 ;  /* 0x000000011d1d7824 */ /* 0x000fc400078e021f */
[----:B---3--:R-:W-:Y:S01]  /*7ce0*/  IMAD R35, R23, R24, RZ ;  /* 0x0000001817237224 */ /* 0x008fe200078e02ff */
[----:B------:R-:W-:-:S03]  /*7cf0*/  IADD3.X R31, R27, UR7, RZ, P0, !PT ;  /* 0x000000071b1f7c10 */ /* 0x000fc600087fe4ff */
[C---:B------:R-:W-:Y:S02]  /*7d00*/  IMAD R35, R22.reuse, R25, R35 ;  /* 0x0000001916237224 */ /* 0x040fe400078e0223 */
[----:B------:R-:W-:Y:S02]  /*7d10*/  IMAD.WIDE.U32 R22, R22, R24, R28 ;  /* 0x0000001816167225 */ /* 0x000fe400078e001c */
[----:B------:R-:W3:Y:S04]  /*7d20*/  LD.E.64 R28, desc[UR8][R30.64] ;  /* 0x000000081e1c7980 */ /* 0x000ee8000c101b00 */
[----:B------:R-:W3:Y:S01]  /*7d30*/  LDL.64 R24, [R34+0x40] ;  /* 0x0000400022187983 */ /* 0x000ee20000100a00 */
[----:B----4-:R-:W-:Y:S02]  /*7d40*/  IMAD R17, R17, R6, RZ ;  /* 0x0000000611117224 */ /* 0x010fe400078e02ff */
[----:B------:R-:W-:-:S02]  /*7d50*/  IMAD.IADD R23, R23, 0x1, R35 ;  /* 0x0000000117177824 */ /* 0x000fc400078e0223 */
[C---:B------:R-:W-:Y:S02]  /*7d60*/  IMAD R7, R16.reuse, R7, R17 ;  /* 0x0000000710077224 */ /* 0x040fe400078e0211 */
[----:B------:R-:W-:Y:S01]  /*7d70*/  IMAD.WIDE.U32 R16, R16, R6, R22 ;  /* 0x0000000610107225 */ /* 0x000fe200078e0016 */
[----:B------:R-:W-:Y:S01]  /*7d80*/  IADD3 R6, P0, R30, UR10, RZ ;  /* 0x0000000a1e067c10 */ /* 0x000fe2000ff1e0ff */
[----:B------:R-:W4:Y:S02]  /*7d90*/  LDL.64 R22, [R34+0x48] ;  /* 0x0000480022167983 */ /* 0x000f240000100a00 */
[----:B------:R-:W-:Y:S01]  /*7da0*/  IMAD.IADD R17, R17, 0x1, R7 ;  /* 0x0000000111117824 */ /* 0x000fe200078e0207 */
[----:B------:R-:W-:Y:S02]  /*7db0*/  IADD3.X R7, R31, UR7, RZ, P0, !PT ;  /* 0x000000071f077c10 */ /* 0x000fe400087fe4ff */
[----:B------:R-:W5:Y:S04]  /*7dc0*/  LDL.64 R30, [R34+0x50] ;  /* 0x00005000221e7983 */ /* 0x000f680000100a00 */
[----:B------:R-:W4:Y:S01]  /*7dd0*/  LD.E.64 R26, desc[UR8][R6.64] ;  /* 0x00000008061a7980 */ /* 0x000f22000c101b00 */
[----:B--2---:R-:W-:-:S04]  /*7de0*/  IMAD R19, R19, R20, RZ ;  /* 0x0000001413137224 */ /* 0x004fc800078e02ff */
[C---:B------:R-:W-:Y:S02]  /*7df0*/  IMAD R19, R18.reuse, R21, R19 ;  /* 0x0000001512137224 */ /* 0x040fe400078e0213 */
[----:B------:R-:W-:Y:S01]  /*7e00*/  IMAD.WIDE.U32 R20, R18, R20, R16 ;  /* 0x0000001412147225 */ /* 0x000fe200078e0010 */
[----:B------:R-:W-:-:S03]  /*7e10*/  IADD3 R18, P0, R6, UR10, RZ ;  /* 0x0000000a06127c10 */ /* 0x000fc6000ff1e0ff */
[----:B------:R-:W-:Y:S01]  /*7e20*/  IMAD.IADD R21, R21, 0x1, R19 ;  /* 0x0000000115157824 */ /* 0x000fe200078e0213 */
[----:B------:R-:W-:Y:S02]  /*7e30*/  IADD3.X R19, R7, UR7, RZ, P0, !PT ;  /* 0x0000000707137c10 */ /* 0x000fe400087fe4ff */
[----:B------:R-:W-:-:S04]  /*7e40*/  IADD3 R16, P0, R18, UR10, RZ ;  /* 0x0000000a12107c10 */ /* 0x000fc8000ff1e0ff */
[----:B------:R-:W-:Y:S02]  /*7e50*/  IADD3.X R17, R19, UR7, RZ, P0, !PT ;  /* 0x0000000713117c10 */ /* 0x000fe400087fe4ff */
[----:B------:R-:W5:Y:S01]  /*7e60*/  LD.E.64 R18, desc[UR8][R18.64] ;  /* 0x0000000812127980 */ /* 0x000f62000c101b00 */
[-C--:B---3--:R-:W-:Y:S02]  /*7e70*/  IMAD R29, R29, R24.reuse, RZ ;  /* 0x000000181d1d7224 */ /* 0x088fe400078e02ff */
[C---:B------:R-:W-:Y:S01]  /*7e80*/  IMAD.WIDE.U32 R20, R28.reuse, R24, R20 ;  /* 0x000000181c147225 */ /* 0x040fe200078e0014 */
[----:B------:R-:W2:Y:S03]  /*7e90*/  LD.E.64 R6, desc[UR8][R16.64] ;  /* 0x0000000810067980 */ /* 0x000ea6000c101b00 */
[----:B------:R-:W-:Y:S02]  /*7ea0*/  IMAD R25, R28, R25, R29 ;  /* 0x000000191c197224 */ /* 0x000fe400078e021d */
[----:B------:R-:W2:Y:S03]  /*7eb0*/  LDL.64 R28, [R34+0x58] ;  /* 0x00005800221c7983 */ /* 0x000ea60000100a00 */
[----:B------:R-:W-:Y:S01]  /*7ec0*/  IADD3 R21, R21, R25, RZ ;  /* 0x0000001915157210 */ /* 0x000fe20007ffe0ff */
[----:B----4-:R-:W-:-:S02]  /*7ed0*/  IMAD R25, R27, R22, RZ ;  /* 0x000000161b197224 */ /* 0x010fc400078e02ff */
[----:B------:R-:W-:-:S04]  /*7ee0*/  IMAD.WIDE.U32 R20, R26, R22, R20 ;  /* 0x000000161a147225 */ /* 0x000fc800078e0014 */
[----:B------:R-:W-:-:S04]  /*7ef0*/  IMAD R25, R26, R23, R25 ;  /* 0x000000171a197224 */ /* 0x000fc800078e0219 */
[----:B------:R-:W-:Y:S01]  /*7f00*/  IMAD.IADD R21, R21, 0x1, R25 ;  /* 0x0000000115157824 */ /* 0x000fe200078e0219 */
[----:B------:R-:W-:Y:S02]  /*7f10*/  IADD3 R0, P4, R0, 0x8, RZ ;  /* 0x0000000800007810 */ /* 0x000fe40007f9e0ff */
[----:B------:R-:W-:Y:S02]  /*7f20*/  IADD3 R33, P5, R33, -0x8, RZ ;  /* 0xfffffff821217810 */ /* 0x000fe40007fbe0ff */
[----:B------:R-:W-:Y:S01]  /*7f30*/  IADD3 R22, P3, R16, UR10, RZ ;  /* 0x0000000a10167c10 */ /* 0x000fe2000ff7e0ff */
[----:B------:R-:W-:Y:S01]  /*7f40*/  IMAD.X R4, RZ, RZ, R4, P4 ;  /* 0x000000ffff047224 */ /* 0x000fe200020e0604 */
[----:B------:R-:W-:Y:S02]  /*7f50*/  PLOP3.LUT P0, PT, PT, PT, PT, 0x8, 0x0 ;  /* 0x000000000000781c */ /* 0x000fe40003f0e170 */
[----:B------:R-:W-:Y:S01]  /*7f60*/  IADD3.X R32, R32, -0x1, RZ, P5, !PT ;  /* 0xffffffff20207810 */ /* 0x000fe20002ffe4ff */
[----:B-----5:R-:W-:-:S04]  /*7f70*/  IMAD R19, R19, R30, RZ ;  /* 0x0000001e13137224 */ /* 0x020fc800078e02ff */
[C---:B------:R-:W-:Y:S02]  /*7f80*/  IMAD R23, R18.reuse, R31, R19 ;  /* 0x0000001f12177224 */ /* 0x040fe400078e0213 */
[----:B------:R-:W-:-:S04]  /*7f90*/  IMAD.WIDE.U32 R18, R18, R30, R20 ;  /* 0x0000001e12127225 */ /* 0x000fc800078e0014 */
[-C--:B--2---:R-:W-:Y:S02]  /*7fa0*/  IMAD R7, R7, R28.reuse, RZ ;  /* 0x0000001c07077224 */ /* 0x084fe400078e02ff */
[----:B------:R-:W-:Y:S02]  /*7fb0*/  IMAD.IADD R19, R19, 0x1, R23 ;  /* 0x0000000113137824 */ /* 0x000fe400078e0217 */
[C---:B------:R-:W-:Y:S02]  /*7fc0*/  IMAD R7, R6.reuse, R29, R7 ;  /* 0x0000001d06077224 */ /* 0x040fe400078e0207 */
[----:B------:R-:W-:Y:S01]  /*7fd0*/  IMAD.WIDE.U32 R18, R6, R28, R18 ;  /* 0x0000001c06127225 */ /* 0x000fe200078e0012 */
[----:B------:R-:W-:-:S03]  /*7fe0*/  IADD3.X R23, R17, UR7, RZ, P3, !PT ;  /* 0x0000000711177c10 */ /* 0x000fc60009ffe4ff */
[----:B------:R-:W-:-:S07]  /*7ff0*/  IMAD.IADD R19, R19, 0x1, R7 ;  /* 0x0000000113137824 */ /* 0x000fce00078e0207 */
.L_x_7478:
[----:B------:R-:W-:-:S04]  /*8000*/  ISETP.NE.U32.AND P3, PT, R33, RZ, PT ;  /* 0x000000ff2100720c */ /* 0x000fc80003f65070 */
[----:B------:R-:W-:-:S13]  /*8010*/  ISETP.NE.OR.EX P0, PT, R32, RZ, P0, P3 ;  /* 0x000000ff2000720c */ /* 0x000fda0000705730 */
[----:B------:R-:W-:Y:S05]  /*8020*/  @!P0 BRA `(.L_x_7474) ;  /* 0x0000000000a08947 */ /* 0x000fea0003800000 */
.L_x_7475:
        /* <DEDUP_REMOVED lines=16> */
[----:B------:R-:W2:Y:S04]  /*8130*/  LD.E.64 R6, desc[UR8][R26.64] ;  /* 0x000000081a067980 */ /* 0x000ea8000c101b00 */
[----:B------:R-:W2:Y:S01]  /*8140*/  LDL.64 R28, [R34+0x38] ;  /* 0x00003800221c7983 */ /* 0x000ea20000100a00 */
[-C--:B---3--:R-:W-:Y:S01]  /*8150*/  IMAD R21, R21, R16.reuse, RZ ;  /* 0x0000001015157224 */ /* 0x088fe200078e02ff */
[----:B------:R-:W-:Y:S01]  /*8160*/  IADD3 R33, P0, R33, -0x4, RZ ;  /* 0xfffffffc21217810 */ /* 0x000fe20007f1e0ff */
[----:B------:R-:W-:Y:S02]  /*8170*/  IMAD.IADD R19, R19, 0x1, R35 ;  /* 0x0000000113137824 */ /* 0x000fe400078e0223 */
[----:B------:R-:W-:Y:S01]  /*8180*/  IMAD R21, R20, R17, R21 ;  /* 0x0000001114157224 */ /* 0x000fe200078e0215 */
[----:B------:R-:W-:Y:S01]  /*8190*/  IADD3.X R32, R32, -0x1, RZ, P0, !PT ;  /* 0xffffffff20207810 */ /* 0x000fe200007fe4ff */
[----:B------:R-:W-:Y:S01]  /*81a0*/  IMAD.WIDE.U32 R16, R20, R16, R18 ;  /* 0x0000001014107225 */ /* 0x000fe200078e0012 */
[----:B------:R-:W-:-:S03]  /*81b0*/  ISETP.NE.U32.AND P0, PT, R33, RZ, PT ;  /* 0x000000ff2100720c */ /* 0x000fc60003f05070 */
[----:B------:R-:W-:Y:S01]  /*81c0*/  IMAD.IADD R17, R17, 0x1, R21 ;  /* 0x0000000111117824 */ /* 0x000fe200078e0215 */
[----:B------:R-:W-:Y:S01]  /*81d0*/  ISETP.NE.AND.EX P0, PT, R32, RZ, PT, P0 ;  /* 0x000000ff2000720c */ /* 0x000fe20003f05300 */
[-C--:B----4-:R-:W-:Y:S02]  /*81e0*/  IMAD R19, R23, R24.reuse, RZ ;  /* 0x0000001817137224 */ /* 0x090fe400078e02ff */
[----:B------:R-:W-:-:S04]  /*81f0*/  IMAD.WIDE.U32 R16, R22, R24, R16 ;  /* 0x0000001816107225 */ /* 0x000fc800078e0010 */
[----:B------:R-:W-:Y:S01]  /*8200*/  IMAD R19, R22, R25, R19 ;  /* 0x0000001916137224 */ /* 0x000fe200078e0213 */
[----:B------:R-:W-:-:S03]  /*8210*/  IADD3 R22, P4, R26, UR10, RZ ;  /* 0x0000000a1a167c10 */ /* 0x000fc6000ff9e0ff */
[----:B------:R-:W-:Y:S01]  /*8220*/  IMAD.IADD R17, R17, 0x1, R19 ;  /* 0x0000000111117824 */ /* 0x000fe200078e0213 */
[----:B------:R-:W-:Y:S02]  /*8230*/  IADD3 R0, P3, R0, 0x4, RZ ;  /* 0x0000000400007810 */ /* 0x000fe40007f7e0ff */
[----:B------:R-:W-:Y:S02]  /*8240*/  IADD3.X R23, R27, UR7, RZ, P4, !PT ;  /* 0x000000071b177c10 */ /* 0x000fe4000a7fe4ff */
[----:B------:R-:W-:Y:S01]  /*8250*/  IADD3.X R4, RZ, R4, RZ, P3, !PT ;  /* 0x00000004ff047210 */ /* 0x000fe20001ffe4ff */
[-C--:B--2---:R-:W-:Y:S02]  /*8260*/  IMAD R7, R7, R28.reuse, RZ ;  /* 0x0000001c07077224 */ /* 0x084fe400078e02ff */
[----:B------:R-:W-:-:S04]  /*8270*/  IMAD.WIDE.U32 R18, R6, R28, R16 ;  /* 0x0000001c06127225 */ /* 0x000fc800078e0010 */
[----:B------:R-:W-:-:S04]  /*8280*/  IMAD R7, R6, R29, R7 ;  /* 0x0000001d06077224 */ /* 0x000fc800078e0207 */
[----:B------:R-:W-:Y:S01]  /*8290*/  IMAD.IADD R19, R19, 0x1, R7 ;  /* 0x0000000113137824 */ /* 0x000fe200078e0207 */
[----:B------:R-:W-:Y:S06]  /*82a0*/  @P0 BRA `(.L_x_7475) ;  /* 0xfffffffc00600947 */ /* 0x000fec000383ffff */
.L_x_7474:
[----:B------:R-:W-:-:S04]  /*82b0*/  ISETP.NE.U32.AND P0, PT, R5, RZ, PT ;  /* 0x000000ff0500720c */ /* 0x000fc80003f05070 */
        /* <DEDUP_REMOVED lines=46> */
.L_x_7472:
[----:B------:R-:W-:Y:S02]  /*85a0*/  ULDC.64 UR4, c[0x0][0x218] ;  /* 0x0000860000047ab9 */ /* 0x000fe40000000a00 */
[----:B0-----:R-:W-:-:S04]  /*85b0*/  LEA R18, P0, R8, UR4, 0x3 ;  /* 0x0000000408127c11 */ /* 0x001fc8000f8018ff */
[----:B------:R-:W-:-:S06]  /*85c0*/  LEA.HI.X R19, R8, UR5, R9, 0x3, P0 ;  /* 0x0000000508137c11 */ /* 0x000fcc00080f1c09 */
[----:B------:R-:W5:Y:S03]  /*85d0*/  LD.E.64 R18, desc[UR8][R18.64] ;  /* 0x0000000812127980 */ /* 0x000f66000c101b00 */
.L_x_7473:
        /* <DEDUP_REMOVED lines=9> */
.L_x_7480:
        /* <DEDUP_REMOVED lines=19> */
.L_x_7479:
        /* <DEDUP_REMOVED lines=9> */
.L_x_7482:
        /* <DEDUP_REMOVED lines=19> */
.L_x_7481:
        /* <DEDUP_REMOVED lines=30> */
[----:B------:R-:W-:Y:S01]  /*8b40*/  HFMA2.MMA R4, -RZ, RZ, 0, 0 ;  /* 0x00000000ff047435 */ /* 0x000fe200000001ff */
[----:B------:R-:W-:Y:S02]  /*8b50*/  LOP3.LUT R5, R6, 0x3, RZ, 0xc0, !PT ;  /* 0x0000000306057812 */ /* 0x000fe400078ec0ff */
[----:B------:R-:W-:Y:S02]  /*8b60*/  CS2R R30, SRZ ;  /* 0x00000000001e7805 */ /* 0x000fe4000001ff00 */
[----:B------:R-:W-:Y:S02]  /*8b70*/  ISETP.GE.U32.AND P0, PT, R0, 0x3, PT ;  /* 0x000000030000780c */ /* 0x000fe40003f06070 */
        /* <DEDUP_REMOVED lines=11> */
[----:B------:R-:W-:Y:S02]  /*8c30*/  USHF.L.U32 UR7, UR5, 0x3, URZ ;  /* 0x0000000305077899 */ /* 0x000fe4000800063f */
[----:B------:R-:W-:Y:S01]  /*8c40*/  IMAD R9, R10, UR13, R9 ;  /* 0x0000000d0a097c24 */ /* 0x000fe2000f8e0209 */
[----:B------:R-:W-:Y:S01]  /*8c50*/  ISETP.GT.AND.EX P0, PT, R32, RZ, PT, P0 ;  /* 0x000000ff2000720c */ /* 0x000fe20003f04300 */
[----:B------:R-:W-:Y:S01]  /*8c60*/  ULDC.64 UR12, c[0x0][0x228] ;  /* 0x00008a00000c7ab9 */ /* 0x000fe20000000a00 */
[----:B------:R-:W-:Y:S01]  /*8c70*/  UIADD3 UR7, UR11, UR7, URZ ;  /* 0x000000070b077290 */ /* 0x000fe2000fffe03f */
[----:B------:R-:W-:Y:S01]  /*8c80*/  IMAD.IADD R9, R7, 0x1, R9 ;  /* 0x0000000107097824 */ /* 0x000fe200078e0209 */
[----:B------:R-:W-:Y:S01]  /*8c90*/  LEA R8, P3, R6, UR12, 0x3 ;  /* 0x0000000c06087c11 */ /* 0x000fe2000f8618ff */
[----:B------:R-:W-:-:S02]  /*8ca0*/  IMAD.MOV.U32 R0, RZ, RZ, RZ ;  /* 0x000000ffff007224 */ /* 0x000fc400078e00ff */
[----:B------:R-:W-:Y:S01]  /*8cb0*/  IMAD.MOV.U32 R4, RZ, RZ, RZ ;  /* 0x000000ffff047224 */ /* 0x000fe200078e00ff */
[----:B------:R-:W-:-:S05]  /*8cc0*/  LEA.HI.X R9, R6, UR13, R9, 0x3, P3 ;  /* 0x0000000d06097c11 */ /* 0x000fca00098f1c09 */
[----:B------:R-:W-:Y:S05]  /*8cd0*/  @!P0 BRA `(.L_x_7486) ;  /* 0x0000000c00648947 */ /* 0x000fea0003800000 */
[----:B------:R-:W-:Y:S02]  /*8ce0*/  ISETP.GT.U32.AND P3, PT, R33, 0xc, PT ;  /* 0x0000000c2100780c */ /* 0x000fe40003f64070 */
[----:B------:R-:W-:Y:S02]  /*8cf0*/  PLOP3.LUT P0, PT, PT, PT, PT, 0x80, 0x0 ;  /* 0x000000000000781c */ /* 0x000fe40003f0f070 */
[----:B------:R-:W-:-:S13]  /*8d00*/  ISETP.GT.AND.EX P3, PT, R32, RZ, PT, P3 ;  /* 0x000000ff2000720c */ /* 0x000fda0003f64330 */
[----:B------:R-:W-:Y:S05]  /*8d10*/  @!P3 BRA `(.L_x_7487) ;  /* 0x000000080024b947 */ /* 0x000fea0003800000 */
[----:B------:R-:W-:-:S13]  /*8d20*/  PLOP3.LUT P0, PT, PT, PT, PT, 0x8, 0x0 ;  /* 0x000000000000781c */ /* 0x000fda0003f0e170 */
.L_x_7488:
[----:B------:R-:W-:Y:S01]  /*8d30*/  IMAD.U32 R36, R0, 0x8, R1 ;  /* 0x0000000800247824 */ /* 0x000fe200078e0001 */
[----:B------:R-:W2:Y:S01]  /*8d40*/  LD.E.64 R24, desc[UR8][R8.64] ;  /* 0x0000000808187980 */ /* 0x000ea2000c101b00 */
[----:B------:R-:W-:-:S03]  /*8d50*/  IADD3 R26, P3, R8, UR10, RZ ;  /* 0x0000000a081a7c10 */ /* 0x000fc6000ff7e0ff */
[----:B------:R-:W2:Y:S01]  /*8d60*/  LDL.64 R16, [R36+0x20] ;  /* 0x0000200024107983 */ /* 0x000ea20000100a00 */
[----:B------:R-:W-:-:S03]  /*8d70*/  IADD3.X R27, R9, UR7, RZ, P3, !PT ;  /* 0x00000007091b7c10 */ /* 0x000fc60009ffe4ff */
[----:B------:R-:W3:Y:S04]  /*8d80*/  LDL.64 R6, [R36+0x28] ;  /* 0x0000280024067983 */ /* 0x000ee80000100a00 */
[----:B------:R0:W3:Y:S01]  /*8d90*/  LD.E.64 R18, desc[UR8][R26.64] ;  /* 0x000000081a127980 */ /* 0x0000e2000c101b00 */
[----:B------:R-:W-:-:S03]  /*8da0*/  IADD3 R34, P3, R26, UR10, RZ ;  /* 0x0000000a1a227c10 */ /* 0x000fc6000ff7e0ff */
[----:B------:R-:W4:Y:S01]  /*8db0*/  LDL.64 R8, [R36+0x30] ;  /* 0x0000300024087983 */ /* 0x000f220000100a00 */
[----:B------:R-:W-:-:S05]  /*8dc0*/  IADD3.X R35, R27, UR7, RZ, P3, !PT ;  /* 0x000000071b237c10 */ /* 0x000fca0009ffe4ff */
[----:B------:R-:W4:Y:S01]  /*8dd0*/  LD.E.64 R20, desc[UR8][R34.64] ;  /* 0x0000000822147980 */ /* 0x000f22000c101b00 */
[----:B------:R-:W-:-:S04]  /*8de0*/  IADD3 R28, P3, R34, UR10, RZ ;  /* 0x0000000a221c7c10 */ /* 0x000fc8000ff7e0ff */
[----:B------:R-:W-:Y:S02]  /*8df0*/  IADD3.X R29, R35, UR7, RZ, P3, !PT ;  /* 0x00000007231d7c10 */ /* 0x000fe40009ffe4ff */
[----:B0-----:R-:W-:-:S04]  /*8e00*/  IADD3 R26, P3, R28, UR10, RZ ;  /* 0x0000000a1c1a7c10 */ /* 0x001fc8000ff7e0ff */
[----:B------:R-:W-:Y:S01]  /*8e10*/  IADD3.X R27, R29, UR7, RZ, P3, !PT ;  /* 0x000000071d1b7c10 */ /* 0x000fe20009ffe4ff */
[-C--:B--2---:R-:W-:Y:S02]  /*8e20*/  IMAD R25, R25, R16.reuse, RZ ;  /* 0x0000001019197224 */ /* 0x084fe400078e02ff */
[----:B------:R-:W-:-:S04]  /*8e30*/  IMAD.WIDE.U32 R22, R24, R16, R30 ;  /* 0x0000001018167225 */ /* 0x000fc800078e001e */
[----:B------:R-:W-:Y:S02]  /*8e40*/  IMAD R31, R24, R17, R25 ;  /* 0x00000011181f7224 */ /* 0x000fe400078e0219 */
[----:B------:R-:W2:Y:S01]  /*8e50*/  LDL.64 R16, [R36+0x38] ;  /* 0x0000380024107983 */ /* 0x000ea20000100a00 */
[----:B---3--:R-:W-:-:S03]  /*8e60*/  IMAD R19, R19, R6, RZ ;  /* 0x0000000613137224 */ /* 0x008fc600078e02ff */
[----:B------:R0:W2:Y:S01]  /*8e70*/  LD.E.64 R24, desc[UR8][R28.64] ;  /* 0x000000081c187980 */ /* 0x0000a2000c101b00 */
[----:B------:R-:W-:Y:S01]  /*8e80*/  IADD3 R23, R23, R31, RZ ;  /* 0x0000001f17177210 */ /* 0x000fe20007ffe0ff */
[C---:B------:R-:W-:Y:S02]  /*8e90*/  IMAD R31, R18.reuse, R7, R19 ;  /* 0x00000007121f7224 */ /* 0x040fe400078e0213 */
[----:B------:R-:W-:Y:S02]  /*8ea0*/  IMAD.WIDE.U32 R22, R18, R6, R22 ;  /* 0x0000000612167225 */ /* 0x000fe400078e0016 */
[----:B------:R-:W3:Y:S04]  /*8eb0*/  LDL.64 R6, [R36+0x40] ;  /* 0x0000400024067983 */ /* 0x000ee80000100a00 */
[----:B------:R1:W3:Y:S01]  /*8ec0*/  LD.E.64 R18, desc[UR8][R26.64] ;  /* 0x000000081a127980 */ /* 0x0002e2000c101b00 */
[----:B0-----:R-:W-:Y:S01]  /*8ed0*/  IADD3 R28, P3, R26, UR10, RZ ;  /* 0x0000000a1a1c7c10 */ /* 0x001fe2000ff7e0ff */
[----:B------:R-:W-:-:S02]  /*8ee0*/  IMAD.IADD R23, R23, 0x1, R31 ;  /* 0x0000000117177824 */ /* 0x000fc400078e021f */
[----:B----4-:R-:W-:Y:S01]  /*8ef0*/  IMAD R21, R21, R8, RZ ;  /* 0x0000000815157224 */ /* 0x010fe200078e02ff */
[----:B------:R-:W-:-:S03]  /*8f00*/  IADD3.X R29, R27, UR7, RZ, P3, !PT ;  /* 0x000000071b1d7c10 */ /* 0x000fc60009ffe4ff */
[C---:B------:R-:W-:Y:S02]  /*8f10*/  IMAD R31, R20.reuse, R9, R21 ;  /* 0x00000009141f7224 */ /* 0x040fe400078e0215 */
[----:B------:R-:W-:Y:S02]  /*8f20*/  IMAD.WIDE.U32 R8, R20, R8, R22 ;  /* 0x0000000814087225 */ /* 0x000fe400078e0016 */
[----:B------:R-:W4:Y:S04]  /*8f30*/  LDL.64 R20, [R36+0x48] ;  /* 0x0000480024147983 */ /* 0x000f280000100a00 */
[----:B------:R0:W4:Y:S01]  /*8f40*/  LD.E.64 R22, desc[UR8][R28.64] ;  /* 0x000000081c167980 */ /* 0x000122000c101b00 */
[----:B-1----:R-:W-:Y:S01]  /*8f50*/  IADD3 R26, P3, R28, UR10, RZ ;  /* 0x0000000a1c1a7c10 */ /* 0x002fe2000ff7e0ff */
[----:B------:R-:W-:-:S03]  /*8f60*/  IMAD.IADD R9, R9, 0x1, R31 ;  /* 0x0000000109097824 */ /* 0x000fc600078e021f */
[----:B------:R-:W-:Y:S02]  /*8f70*/  IADD3.X R27, R29, UR7, RZ, P3, !PT ;  /* 0x000000071d1b7c10 */ /* 0x000fe40009ffe4ff */
[----:B------:R-:W-:Y:S01]  /*8f80*/  IADD3 R30, P3, R26, UR10, RZ ;  /* 0x0000000a1a1e7c10 */ /* 0x000fe2000ff7e0ff */
[----:B--2---:R-:W-:-:S04]  /*8f90*/  IMAD R25, R25, R16, RZ ;  /* 0x0000001019197224 */ /* 0x004fc800078e02ff */
[C---:B------:R-:W-:Y:S02]  /*8fa0*/  IMAD R31, R24.reuse, R17, R25 ;  /* 0x00000011181f7224 */ /* 0x040fe400078e0219 */
[----:B------:R-:W-:Y:S02]  /*8fb0*/  IMAD.WIDE.U32 R16, R24, R16, R8 ;  /* 0x0000001018107225 */ /* 0x000fe400078e0008 */
[----:B------:R-:W2:Y:S04]  /*8fc0*/  LDL.64 R8, [R36+0x50] ;  /* 0x0000500024087983 */ /* 0x000ea80000100a00 */
[----:B------:R-:W2:Y:S01]  /*8fd0*/  LD.E.64 R24, desc[UR8][R26.64] ;  /* 0x000000081a187980 */ /* 0x000ea2000c101b00 */
[----:B------:R-:W-:Y:S01]  /*8fe0*/  IMAD.IADD R17, R17, 0x1, R31 ;  /* 0x0000000111117824 */ /* 0x000fe200078e021f */
[----:B------:R-:W-:Y:S01]  /*8ff0*/  IADD3.X R31, R27, UR7, RZ, P3, !PT ;  /* 0x000000071b1f7c10 */ /* 0x000fe20009ffe4ff */
[----:B---3--:R-:W-:-:S04]  /*9000*/  IMAD R19, R19, R6, RZ ;  /* 0x0000000613137224 */ /* 0x008fc800078e02ff */
[C---:B0-----:R-:W-:Y:S02]  /*9010*/  IMAD R29, R18.reuse, R7, R19 ;  /* 0x00000007121d7224 */ /* 0x041fe400078e0213 */
[----:B------:R-:W-:Y:S02]  /*9020*/  IMAD.WIDE.U32 R6, R18, R6, R16 ;  /* 0x0000000612067225 */ /* 0x000fe400078e0010 */
[----:B------:R-:W3:Y:S04]  /*9030*/  LDL.64 R18, [R36+0x58] ;  /* 0x0000580024127983 */ /* 0x000ee80000100a00 */
[----:B------:R-:W3:Y:S01]  /*9040*/  LD.E.64 R16, desc[UR8][R30.64] ;  /* 0x000000081e107980 */ /* 0x000ee2000c101b00 */
[----:B------:R-:W-:Y:S01]  /*9050*/  IADD3 R28, P3, R30, UR10, RZ ;  /* 0x0000000a1e1c7c10 */ /* 0x000fe2000ff7e0ff */
[----:B----4-:R-:W-:Y:S01]  /*9060*/  IMAD R23, R23, R20, RZ ;  /* 0x0000001417177224 */ /* 0x010fe200078e02ff */
[----:B------:R-:W-:-:S02]  /*9070*/  IADD3 R7, R7, R29, RZ ;  /* 0x0000001d07077210 */ /* 0x000fc40007ffe0ff */
[----:B------:R-:W-:Y:S01]  /*9080*/  IADD3.X R29, R31, UR7, RZ, P3, !PT ;  /* 0x000000071f1d7c10 */ /* 0x000fe20009ffe4ff */
[C---:B------:R-:W-:Y:S02]  /*9090*/  IMAD R23, R22.reuse, R21, R23 ;  /* 0x0000001516177224 */ /* 0x040fe400078e0217 */
[----:B------:R-:W-:Y:S02]  /*90a0*/  IMAD.WIDE.U32 R20, R22, R20, R6 ;  /* 0x0000001416147225 */ /* 0x000fe400078e0006 */
[----:B------:R-:W4:Y:S04]  /*90b0*/  LDL.64 R6, [R36+0x60] ;  /* 0x0000600024067983 */ /* 0x000f280000100a00 */
[----:B------:R0:W4:Y:S01]  /*90c0*/  LD.E.64 R26, desc[UR8][R28.64] ;  /* 0x000000081c1a7980 */ /* 0x000122000c101b00 */
[----:B------:R-:W-:Y:S01]  /*90d0*/  IADD3 R22, P3, R28, UR10, RZ ;  /* 0x0000000a1c167c10 */ /* 0x000fe2000ff7e0ff */
[----:B------:R-:W-:-:S03]  /*90e0*/  IMAD.IADD R21, R21, 0x1, R23 ;  /* 0x0000000115157824 */ /* 0x000fc600078e0217 */
[----:B------:R-:W-:Y:S02]  /*90f0*/  IADD3.X R23, R29, UR7, RZ, P3, !PT ;  /* 0x000000071d177c10 */ /* 0x000fe40009ffe4ff */
[----:B0-----:R-:W-:-:S04]  /*9100*/  IADD3 R28, P3, R22, UR10, RZ ;  /* 0x0000000a161c7c10 */ /* 0x001fc8000ff7e0ff */
[----:B------:R-:W-:Y:S01]  /*9110*/  IADD3.X R29, R23, UR7, RZ, P3, !PT ;  /* 0x00000007171d7c10 */ /* 0x000fe20009ffe4ff */
        /* <DEDUP_REMOVED lines=11> */
[----:B0-----:R-:W-:Y:S01]  /*91d0*/  IADD3 R22, P3, R28, UR10, RZ ;  /* 0x0000000a1c167c10 */ /* 0x001fe2000ff7e0ff */
[----:B------:R-:W-:-:S02]  /*91e0*/  IMAD.IADD R19, R19, 0x1, R31 ;  /* 0x0000000113137824 */ /* 0x000fc400078e021f */
[----:B----4-:R-:W-:Y:S01]  /*91f0*/  IMAD R27, R27, R6, RZ ;  /* 0x000000061b1b7224 */ /* 0x010fe200078e02ff */
[----:B------:R-:W-:-:S03]  /*9200*/  IADD3.X R23, R29, UR7, RZ, P3, !PT ;  /* 0x000000071d177c10 */ /* 0x000fc60009ffe4ff */
[C---:B------:R-:W-:Y:S02]  /*9210*/  IMAD R31, R26.reuse, R7, R27 ;  /* 0x000000071a1f7224 */ /* 0x040fe400078e021b */
[----:B------:R-:W-:Y:S01]  /*9220*/  IMAD.WIDE.U32 R26, R26, R6, R18 ;  /* 0x000000061a1a7225 */ /* 0x000fe200078e0012 */
[----:B------:R-:W4:Y:S04]  /*9230*/  LDL.64 R28, [R36+0x80] ;  /* 0x00008000241c7983 */ /* 0x000f280000100a00 */
[----:B------:R-:W5:Y:S04]  /*9240*/  LDL.64 R6, [R36+0x78] ;  /* 0x0000780024067983 */ /* 0x000f680000100a00 */
[----:B------:R0:W5:Y:S01]  /*9250*/  LD.E.64 R18, desc[UR8][R22.64] ;  /* 0x0000000816127980 */ /* 0x000162000c101b00 */
[----:B------:R-:W-:Y:S01]  /*9260*/  IADD3 R27, R27, R31, RZ ;  /* 0x0000001f1b1b7210 */ /* 0x000fe20007ffe0ff */
[----:B--2---:R-:W-:-:S02]  /*9270*/  IMAD R25, R25, R20, RZ ;  /* 0x0000001419197224 */ /* 0x004fc400078e02ff */
[----:B------:R-:W-:Y:S01]  /*9280*/  IMAD.WIDE.U32 R26, R24, R20, R26 ;  /* 0x00000014181a7225 */ /* 0x000fe200078e001a */
[----:B------:R-:W-:-:S03]  /*9290*/  IADD3 R20, P3, R22, UR10, RZ ;  /* 0x0000000a16147c10 */ /* 0x000fc6000ff7e0ff */
[----:B------:R-:W-:Y:S01]  /*92a0*/  IMAD R25, R24, R21, R25 ;  /* 0x0000001518197224 */ /* 0x000fe200078e0219 */
[----:B------:R-:W-:Y:S02]  /*92b0*/  IADD3.X R21, R23, UR7, RZ, P3, !PT ;  /* 0x0000000717157c10 */ /* 0x000fe40009ffe4ff */
[----:B0-----:R-:W-:Y:S01]  /*92c0*/  IADD3 R22, P3, R20, UR10, RZ ;  /* 0x0000000a14167c10 */ /* 0x001fe2000ff7e0ff */
[----:B------:R-:W-:Y:S02]  /*92d0*/  IMAD.IADD R27, R27, 0x1, R25 ;  /* 0x000000011b1b7824 */ /* 0x000fe400078e0219 */
[----:B------:R-:W4:Y:S01]  /*92e0*/  LD.E.64 R30, desc[UR8][R20.64] ;  /* 0x00000008141e7980 */ /* 0x000f22000c101b00 */
[-C--:B---3--:R-:W-:Y:S01]  /*92f0*/  IMAD R17, R17, R8.reuse, RZ ;  /* 0x0000000811117224 */ /* 0x088fe200078e02ff */
[----:B------:R-:W-:Y:S01]  /*9300*/  IADD3.X R23, R21, UR7, RZ, P3, !PT ;  /* 0x0000000715177c10 */ /* 0x000fe20009ffe4ff */
[C---:B------:R-:W-:Y:S01]  /*9310*/  IMAD.WIDE.U32 R26, R16.reuse, R8, R26 ;  /* 0x00000008101a7225 */ /* 0x040fe200078e001a */
[----:B------:R-:W2:Y:S03]  /*9320*/  LDL.64 R24, [R36+0x98] ;  /* 0x0000980024187983 */ /* 0x000ea60000100a00 */
[----:B------:R-:W-:Y:S01]  /*9330*/  IMAD R17, R16, R9, R17 ;  /* 0x0000000910117224 */ /* 0x000fe200078e0211 */
[----:B------:R-:W-:Y:S01]  /*9340*/  IADD3 R34, P3, R22, UR10, RZ ;  /* 0x0000000a16227c10 */ /* 0x000fe2000ff7e0ff */
[----:B------:R-:W3:Y:S02]  /*9350*/  LDL.64 R8, [R36+0x88] ;  /* 0x0000880024087983 */ /* 0x000ee40000100a00 */
[----:B------:R-:W-:-:S02]  /*9360*/  IMAD.IADD R27, R27, 0x1, R17 ;  /* 0x000000011b1b7824 */ /* 0x000fc400078e0211 */
[----:B------:R-:W3:Y:S01]  /*9370*/  LD.E.64 R16, desc[UR8][R22.64] ;  /* 0x0000000816107980 */ /* 0x000ee2000c101b00 */
[----:B------:R-:W-:-:S05]  /*9380*/  IADD3.X R35, R23, UR7, RZ, P3, !PT ;  /* 0x0000000717237c10 */ /* 0x000fca0009ffe4ff */
[----:B------:R-:W2:Y:S01]  /*9390*/  LD.E.64 R20, desc[UR8][R34.64] ;  /* 0x0000000822147980 */ /* 0x000ea2000c101b00 */
[-C--:B-----5:R-:W-:Y:S02]  /*93a0*/  IMAD R37, R19, R6.reuse, RZ ;  /* 0x0000000613257224 */ /* 0x0a0fe400078e02ff */
[----:B------:R-:W-:Y:S01]  /*93b0*/  IMAD.WIDE.U32 R26, R18, R6, R26 ;  /* 0x00000006121a7225 */ /* 0x000fe200078e001a */
[----:B------:R-:W-:-:S03]  /*93c0*/  IADD3 R6, P3, R34, UR10, RZ ;  /* 0x0000000a22067c10 */ /* 0x000fc6000ff7e0ff */
[----:B------:R-:W-:Y:S02]  /*93d0*/  IMAD R37, R18, R7, R37 ;  /* 0x0000000712257224 */ /* 0x000fe400078e0225 */
[----:B------:R-:W2:Y:S01]  /*93e0*/  LDL.64 R18, [R36+0x90] ;  /* 0x0000900024127983 */ /* 0x000ea20000100a00 */
[----:B------:R-:W-:-:S05]  /*93f0*/  IADD3.X R7, R35, UR7, RZ, P3, !PT ;  /* 0x0000000723077c10 */ /* 0x000fca0009ffe4ff */
[----:B------:R-:W5:Y:S01]  /*9400*/  LD.E.64 R22, desc[UR8][R6.64] ;  /* 0x0000000806167980 */ /* 0x000f62000c101b00 */
[----:B------:R-:W-:Y:S01]  /*9410*/  IMAD.IADD R27, R27, 0x1, R37 ;  /* 0x000000011b1b7824 */ /* 0x000fe200078e0225 */
[----:B------:R-:W-:-:S04]  /*9420*/  IADD3 R33, P3, R33, -0x10, RZ ;  /* 0xfffffff021217810 */ /* 0x000fc80007f7e0ff */
[----:B------:R-:W-:Y:S02]  /*9430*/  IADD3.X R32, R32, -0x1, RZ, P3, !PT ;  /* 0xffffffff20207810 */ /* 0x000fe40001ffe4ff */
[----:B------:R-:W-:-:S04]  /*9440*/  ISETP.GT.U32.AND P3, PT, R33, 0xc, PT ;  /* 0x0000000c2100780c */ /* 0x000fc80003f64070 */
[----:B------:R-:W-:Y:S02]  /*9450*/  ISETP.GT.AND.EX P3, PT, R32, RZ, PT, P3 ;  /* 0x000000ff2000720c */ /* 0x000fe40003f64330 */
[----:B------:R-:W-:-:S04]  /*9460*/  IADD3 R0, P5, R0, 0x10, RZ ;  /* 0x0000001000007810 */ /* 0x000fc80007fbe0ff */
[----:B------:R-:W-:Y:S01]  /*9470*/  IADD3.X R4, RZ, R4, RZ, P5, !PT ;  /* 0x00000004ff047210 */ /* 0x000fe20002ffe4ff */
[-C--:B----4-:R-:W-:Y:S02]  /*9480*/  IMAD R31, R31, R28.reuse, RZ ;  /* 0x0000001c1f1f7224 */ /* 0x090fe400078e02ff */
[----:B------:R-:W-:-:S04]  /*9490*/  IMAD.WIDE.U32 R26, R30, R28, R26 ;  /* 0x0000001c1e1a7225 */ /* 0x000fc800078e001a */
[----:B------:R-:W-:-:S05]  /*94a0*/  IMAD R31, R30, R29, R31 ;  /* 0x0000001d1e1f7224 */ /* 0x000fca00078e021f */
[----:B------:R-:W-:Y:S01]  /*94b0*/  IADD3 R27, R27, R31, RZ ;  /* 0x0000001f1b1b7210 */ /* 0x000fe20007ffe0ff */
[----:B---3--:R-:W-:-:S04]  /*94c0*/  IMAD R17, R17, R8, RZ ;  /* 0x0000000811117224 */ /* 0x008fc800078e02ff */
[C---:B------:R-:W-:Y:S02]  /*94d0*/  IMAD R17, R16.reuse, R9, R17 ;  /* 0x0000000910117224 */ /* 0x040fe400078e0211 */
[----:B------:R-:W-:-:S04]  /*94e0*/  IMAD.WIDE.U32 R8, R16, R8, R26 ;  /* 0x0000000810087225 */ /* 0x000fc800078e001a */
[----:B------:R-:W-:Y:S02]  /*94f0*/  IMAD.IADD R9, R9, 0x1, R17 ;  /* 0x0000000109097824 */ /* 0x000fe400078e0211 */
[----:B--2---:R-:W-:-:S04]  /*9500*/  IMAD R17, R21, R18, RZ ;  /* 0x0000001215117224 */ /* 0x004fc800078e02ff */
        /* <DEDUP_REMOVED lines=10> */
.L_x_7487:
[----:B------:R-:W-:-:S04]  /*95b0*/  ISETP.GT.U32.AND P3, PT, R33, 0x4, PT ;  /* 0x000000042100780c */ /* 0x000fc80003f64070 */
[----:B------:R-:W-:-:S13]  /*95c0*/  ISETP.GT.AND.EX P3, PT, R32, RZ, PT, P3 ;  /* 0x000000ff2000720c */ /* 0x000fda0003f64330 */
[----:B------:R-:W-:Y:S05]  /*95d0*/  @!P3 BRA `(.L_x_7489) ;  /* 0x000000040018b947 */ /* 0x000fea0003800000 */
        /* <DEDUP_REMOVED lines=8> */
[----:B------:R0:W3:Y:S01]  /*9660*/  LD.E.64 R22, desc[UR8][R20.64] ;  /* 0x0000000814167980 */ /* 0x0000e2000c101b00 */
        /* <DEDUP_REMOVED lines=8> */
[----:B------:R1:W2:Y:S01]  /*96f0*/  LD.E.64 R18, desc[UR8][R24.64] ;  /* 0x0000000818127980 */ /* 0x0002a2000c101b00 */
[----:B0-----:R-:W-:Y:S01]  /*9700*/  IADD3 R20, P0, R24, UR10, RZ ;  /* 0x0000000a18147c10 */ /* 0x001fe2000ff1e0ff */
[----:B---3--:R-:W-:Y:S02]  /*9710*/  IMAD R23, R23, R16, RZ ;  /* 0x0000001017177224 */ /* 0x008fe400078e02ff */
[----:B------:R-:W-:Y:S01]  /*9720*/  IMAD.IADD R29, R29, 0x1, R31 ;  /* 0x000000011d1d7824 */ /* 0x000fe200078e021f */
[----:B------:R-:W-:Y:S01]  /*9730*/  IADD3.X R21, R25, UR7, RZ, P0, !PT ;  /* 0x0000000719157c10 */ /* 0x000fe200087fe4ff */
[----:B------:R-:W-:-:S02]  /*9740*/  IMAD R23, R22, R17, R23 ;  /* 0x0000001116177224 */ /* 0x000fc400078e0217 */
[----:B------:R-:W-:Y:S01]  /*9750*/  IMAD.WIDE.U32 R16, R22, R16, R28 ;  /* 0x0000001016107225 */ /* 0x000fe200078e001c */
[----:B------:R-:W-:Y:S01]  /*9760*/  IADD3 R22, P0, R20, UR10, RZ ;  /* 0x0000000a14167c10 */ /* 0x000fe2000ff1e0ff */
[----:B------:R-:W3:Y:S02]  /*9770*/  LDL.64 R28, [R36+0x40] ;  /* 0x00004000241c7983 */ /* 0x000ee40000100a00 */
[----:B------:R-:W-:Y:S02]  /*9780*/  IMAD.IADD R17, R17, 0x1, R23 ;  /* 0x0000000111117824 */ /* 0x000fe400078e0217 */
[----:B------:R-:W3:Y:S01]  /*9790*/  LD.E.64 R30, desc[UR8][R20.64] ;  /* 0x00000008141e7980 */ /* 0x000ee2000c101b00 */
[----:B----4-:R-:W-:Y:S01]  /*97a0*/  IMAD R9, R9, R26, RZ ;  /* 0x0000001a09097224 */ /* 0x010fe200078e02ff */
[----:B------:R-:W-:-:S03]  /*97b0*/  IADD3.X R23, R21, UR7, RZ, P0, !PT ;  /* 0x0000000715177c10 */ /* 0x000fc600087fe4ff */
[C---:B-1----:R-:W-:Y:S02]  /*97c0*/  IMAD R25, R8.reuse, R27, R9 ;  /* 0x0000001b08197224 */ /* 0x042fe400078e0209 */
[----:B------:R-:W-:Y:S01]  /*97d0*/  IMAD.WIDE.U32 R26, R8, R26, R16 ;  /* 0x0000001a081a7225 */ /* 0x000fe200078e0010 */
[----:B------:R-:W-:Y:S01]  /*97e0*/  IADD3 R34, P0, R22, UR10, RZ ;  /* 0x0000000a16227c10 */ /* 0x000fe2000ff1e0ff */
[----:B------:R-:W4:Y:S04]  /*97f0*/  LDL.64 R8, [R36+0x48] ;  /* 0x0000480024087983 */ /* 0x000f280000100a00 */
[----:B------:R-:W4:Y:S01]  /*9800*/  LD.E.64 R16, desc[UR8][R22.64] ;  /* 0x0000000816107980 */ /* 0x000f22000c101b00 */
[----:B------:R-:W-:Y:S02]  /*9810*/  IADD3 R27, R27, R25, RZ ;  /* 0x000000191b1b7210 */ /* 0x000fe40007ffe0ff */
[----:B------:R-:W-:Y:S01]  /*9820*/  IADD3.X R35, R23, UR7, RZ, P0, !PT ;  /* 0x0000000717237c10 */ /* 0x000fe200087fe4ff */
[----:B------:R-:W5:Y:S04]  /*9830*/  LDL.64 R24, [R36+0x58] ;  /* 0x0000580024187983 */ /* 0x000f680000100a00 */
[----:B------:R-:W5:Y:S01]  /*9840*/  LD.E.64 R20, desc[UR8][R34.64] ;  /* 0x0000000822147980 */ /* 0x000f62000c101b00 */
[----:B--2---:R-:W-:-:S02]  /*9850*/  IMAD R37, R19, R6, RZ ;  /* 0x0000000613257224 */ /* 0x004fc400078e02ff */
[----:B------:R-:W-:Y:S01]  /*9860*/  IMAD.WIDE.U32 R26, R18, R6, R26 ;  /* 0x00000006121a7225 */ /* 0x000fe200078e001a */
[----:B------:R-:W-:-:S03]  /*9870*/  IADD3 R6, P0, R34, UR10, RZ ;  /* 0x0000000a22067c10 */ /* 0x000fc6000ff1e0ff */
[----:B------:R-:W-:Y:S02]  /*9880*/  IMAD R37, R18, R7, R37 ;  /* 0x0000000712257224 */ /* 0x000fe400078e0225 */
[----:B------:R-:W5:Y:S01]  /*9890*/  LDL.64 R18, [R36+0x50] ;  /* 0x0000500024127983 */ /* 0x000f620000100a00 */
[----:B------:R-:W-:-:S05]  /*98a0*/  IADD3.X R7, R35, UR7, RZ, P0, !PT ;  /* 0x0000000723077c10 */ /* 0x000fca00087fe4ff */
[----:B------:R-:W2:Y:S01]  /*98b0*/  LD.E.64 R22, desc[UR8][R6.64] ;  /* 0x0000000806167980 */ /* 0x000ea2000c101b00 */
[----:B------:R-:W-:Y:S02]  /*98c0*/  IMAD.IADD R27, R27, 0x1, R37 ;  /* 0x000000011b1b7824 */ /* 0x000fe400078e0225 */
[-C--:B---3--:R-:W-:Y:S02]  /*98d0*/  IMAD R31, R31, R28.reuse, RZ ;  /* 0x0000001c1f1f7224 */ /* 0x088fe400078e02ff */
[----:B------:R-:W-:-:S04]  /*98e0*/  IMAD.WIDE.U32 R26, R30, R28, R26 ;  /* 0x0000001c1e1a7225 */ /* 0x000fc800078e001a */
[----:B------:R-:W-:Y:S02]  /*98f0*/  IMAD R31, R30, R29, R31 ;  /* 0x0000001d1e1f7224 */ /* 0x000fe400078e021f */
[-C--:B----4-:R-:W-:Y:S02]  /*9900*/  IMAD R17, R17, R8.reuse, RZ ;  /* 0x0000000811117224 */ /* 0x090fe400078e02ff */
[----:B------:R-:W-:Y:S02]  /*9910*/  IMAD.IADD R27, R27, 0x1, R31 ;  /* 0x000000011b1b7824 */ /* 0x000fe400078e021f */
[C---:B------:R-:W-:Y:S02]  /*9920*/  IMAD R17, R16.reuse, R9, R17 ;  /* 0x0000000910117224 */ /* 0x040fe400078e0211 */
[----:B------:R-:W-:-:S04]  /*9930*/  IMAD.WIDE.U32 R8, R16, R8, R26 ;  /* 0x0000000810087225 */ /* 0x000fc800078e001a */
[----:B------:R-:W-:Y:S01]  /*9940*/  IMAD.IADD R9, R9, 0x1, R17 ;  /* 0x0000000109097824 */ /* 0x000fe200078e0211 */
        /* <DEDUP_REMOVED lines=8> */
[-C--:B--2---:R-:W-:Y:S01]  /*99d0*/  IMAD R9, R23, R24.reuse, RZ ;  /* 0x0000001817097224 */ /* 0x084fe200078e02ff */
[----:B------:R-:W-:Y:S02]  /*99e0*/  IADD3 R19, R19, R17, RZ ;  /* 0x0000001113137210 */ /* 0x000fe40007ffe0ff */
[----:B------:R-:W-:Y:S01]  /*99f0*/  IADD3 R8, P3, R6, UR10, RZ ;  /* 0x0000000a06087c10 */ /* 0x000fe2000ff7e0ff */
[C---:B------:R-:W-:Y:S02]  /*9a00*/  IMAD R9, R22.reuse, R25, R9 ;  /* 0x0000001916097224 */ /* 0x040fe400078e0209 */
[----:B------:R-:W-:-:S04]  /*9a10*/  IMAD.WIDE.U32 R30, R22, R24, R18 ;  /* 0x00000018161e7225 */ /* 0x000fc800078e0012 */
[----:B------:R-:W-:Y:S01]  /*9a20*/  IMAD.IADD R31, R31, 0x1, R9 ;  /* 0x000000011f1f7824 */ /* 0x000fe200078e0209 */
[----:B------:R-:W-:-:S07]  /*9a30*/  IADD3.X R9, R7, UR7, RZ, P3, !PT ;  /* 0x0000000707097c10 */ /* 0x000fce0009ffe4ff */
.L_x_7489:
[----:B------:R-:W-:-:S04]  /*9a40*/  ISETP.NE.U32.AND P3, PT, R33, RZ, PT ;  /* 0x000000ff2100720c */ /* 0x000fc80003f65070 */
[----:B------:R-:W-:-:S13]  /*9a50*/  ISETP.NE.OR.EX P0, PT, R32, RZ, P0, P3 ;  /* 0x000000ff2000720c */ /* 0x000fda0000705730 */
[----:B------:R-:W-:Y:S05]  /*9a60*/  @!P0 BRA `(.L_x_7485) ;  /* 0x0000000000a08947 */ /* 0x000fea0003800000 */
.L_x_7486:
[----:B------:R-:W-:Y:S01]  /*9a70*/  IMAD.U32 R36, R0, 0x8, R1 ;  /* 0x0000000800247824 */ /* 0x000fe200078e0001 */
[----:B------:R-:W2:Y:S01]  /*9a80*/  LD.E.64 R26, desc[UR8][R8.64] ;  /* 0x00000008081a7980 */ /* 0x000ea2000c101b00 */
[----:B------:R-:W-:-:S03]  /*9a90*/  IADD3 R16, P0, R8, UR10, RZ ;  /* 0x0000000a08107c10 */ /* 0x000fc6000ff1e0ff */
[----:B------:R-:W2:Y:S01]  /*9aa0*/  LDL.64 R28, [R36+0x20] ;  /* 0x00002000241c7983 */ /* 0x000ea20000100a00 */
[----:B------:R-:W-:Y:S02]  /*9ab0*/  IADD3.X R17, R9, UR7, RZ, P0, !PT ;  /* 0x0000000709117c10 */ /* 0x000fe400087fe4ff */
[----:B------:R-:W-:Y:S01]  /*9ac0*/  IADD3 R34, P0, R16, UR10, RZ ;  /* 0x0000000a10227c10 */ /* 0x000fe2000ff1e0ff */
[----:B------:R-:W3:Y:S04]  /*9ad0*/  LDL.64 R24, [R36+0x28] ;  /* 0x0000280024187983 */ /* 0x000ee80000100a00 */
[----:B------:R-:W3:Y:S01]  /*9ae0*/  LD.E.64 R22, desc[UR8][R16.64] ;  /* 0x0000000810167980 */ /* 0x000ee2000c101b00 */
[----:B------:R-:W-:Y:S02]  /*9af0*/  IADD3.X R35, R17, UR7, RZ, P0, !PT ;  /* 0x0000000711237c10 */ /* 0x000fe400087fe4ff */
[----:B------:R-:W-:Y:S01]  /*9b00*/  IADD3 R6, P0, R34, UR10, RZ ;  /* 0x0000000a22067c10 */ /* 0x000fe2000ff1e0ff */
[----:B------:R-:W4:Y:S04]  /*9b10*/  LDL.64 R20, [R36+0x30] ;  /* 0x0000300024147983 */ /* 0x000f280000100a00 */
[----:B------:R-:W4:Y:S01]  /*9b20*/  LD.E.64 R18, desc[UR8][R34.64] ;  /* 0x0000000822127980 */ /* 0x000f22000c101b00 */
[----:B------:R-:W-:-:S03]  /*9b30*/  IADD3.X R7, R35, UR7, RZ, P0, !PT ;  /* 0x0000000723077c10 */ /* 0x000fc600087fe4ff */
        /* <DEDUP_REMOVED lines=23> */
[----:B------:R-:W-:-:S03]  /*9cb0*/  IADD3 R8, P4, R6, UR10, RZ ;  /* 0x0000000a06087c10 */ /* 0x000fc6000ff9e0ff */
[----:B------:R-:W-:Y:S01]  /*9cc0*/  IMAD.IADD R31, R31, 0x1, R9 ;  /* 0x000000011f1f7824 */ /* 0x000fe200078e0209 */
[----:B------:R-:W-:Y:S01]  /*9cd0*/  IADD3.X R9, R7, UR7, RZ, P4, !PT ;  /* 0x0000000707097c10 */ /* 0x000fe2000a7fe4ff */
[----:B------:R-:W-:Y:S08]  /*9ce0*/  @P0 BRA `(.L_x_7486) ;  /* 0xfffffffc00600947 */ /* 0x000ff0000383ffff */
.L_x_7485:
        /* <DEDUP_REMOVED lines=47> */
.L_x_7483:
[----:B------:R-:W-:Y:S02]  /*9fe0*/  ULDC.64 UR4, c[0x0][0x218] ;  /* 0x0000860000047ab9 */ /* 0x000fe40000000a00 */
[----:B------:R-:W-:-:S04]  /*9ff0*/  LEA R30, P0, R10, UR4, 0x3 ;  /* 0x000000040a1e7c11 */ /* 0x000fc8000f8018ff */
[----:B------:R-:W-:-:S06]  /*a000*/  LEA.HI.X R31, R10, UR5, R11, 0x3, P0 ;  /* 0x000000050a1f7c11 */ /* 0x000fcc00080f1c0b */
[----:B------:R-:W5:Y:S03]  /*a010*/  LD.E.64 R30, desc[UR8][R30.64] ;  /* 0x000000081e1e7980 */ /* 0x000f66000c101b00 */
.L_x_7484:
[----:B------:R-:W-:Y:S02]  /*a020*/  ULDC.64 UR4, c[0x0][0x280] ;  /* 0x0000a00000047ab9 */ /* 0x000fe40000000a00 */
[----:B------:R-:W-:Y:S01]  /*a030*/  IMAD.U32 R18, RZ, RZ, UR4 ;  /* 0x00000004ff127e24 */ /* 0x000fe2000f8e00ff */
[----:B------:R-:W-:Y:S01]  /*a040*/  MOV R0, UR5 ;  /* 0x0000000500007c02 */ /* 0x000fe20008000f00 */
[----:B------:R-:W-:Y:S06]  /*a050*/  @!P1 BRA `(.L_x_7490) ;  /* 0x0000000000609947 */ /* 0x000fec0003800000 */
[----:B------:R-:W-:Y:S01]  /*a060*/  BSSY B0, `(.L_x_7490) ;  /* 0x0000017000007945 */ /* 0x000fe20003800000 */
[----:B------:R-:W-:Y:S01]  /*a070*/  IMAD.U32 R18, RZ, RZ, UR4 ;  /* 0x00000004ff127e24 */ /* 0x000fe2000f8e00ff */
[----:B0-----:R-:W-:Y:S01]  /*a080*/  MOV R16, R3 ;  /* 0x0000000300107202 */ /* 0x001fe20000000f00 */
[----:B------:R-:W-:Y:S02]  /*a090*/  IMAD.U32 R0, RZ, RZ, UR5 ;  /* 0x00000005ff007e24 */ /* 0x000fe4000f8e00ff */
[----:B------:R-:W-:-:S07]  /*a0a0*/  IMAD.MOV.U32 R17, RZ, RZ, R2 ;  /* 0x000000ffff117224 */ /* 0x000fce00078e0002 */
.L_x_7491:
        /* <DEDUP_REMOVED lines=19> */
.L_x_7490:
[----:B------:R-:W-:Y:S02]  /*a1e0*/  ULDC.64 UR4, c[0x0][0x280] ;  /* 0x0000a00000047ab9 */ /* 0x000fe40000000a00 */
[----:B------:R-:W-:Y:S02]  /*a1f0*/  IMAD.U32 R19, RZ, RZ, UR4 ;  /* 0x00000004ff137e24 */ /* 0x000fe4000f8e00ff */
[----:B------:R-:W-:Y:S01]  /*a200*/  IMAD.U32 R21, RZ, RZ, UR5 ;  /* 0x00000005ff157e24 */ /* 0x000fe2000f8e00ff */
[----:B------:R-:W-:Y:S06]  /*a210*/  @!P1 BRA `(.L_x_7492) ;  /* 0x0000000000609947 */ /* 0x000fec0003800000 */
[----:B------:R-:W-:Y:S01]  /*a220*/  BSSY B0, `(.L_x_7492) ;  /* 0x0000017000007945 */ /* 0x000fe20003800000 */
[----:B------:R-:W-:Y:S01]  /*a230*/  IMAD.U32 R19, RZ, RZ, UR4 ;  /* 0x00000004ff137e24 */ /* 0x000fe2000f8e00ff */
[----:B------:R-:W-:Y:S01]  /*a240*/  MOV R21, UR5 ;  /* 0x0000000500157c02 */ /* 0x000fe20008000f00 */
[----:B0-----:R-:W-:Y:S02]  /*a250*/  IMAD.MOV.U32 R17, RZ, RZ, R2 ;  /* 0x000000ffff117224 */ /* 0x001fe400078e0002 */
[----:B------:R-:W-:-:S07]  /*a260*/  IMAD.MOV.U32 R16, RZ, RZ, R3 ;  /* 0x000000ffff107224 */ /* 0x000fce00078e0003 */
.L_x_7493:
        /* <DEDUP_REMOVED lines=13> */
[----:B------:R-:W-:Y:S01]  /*a340*/  IMAD.MOV.U32 R17, RZ, RZ, R8 ;  /* 0x000000ffff117224 */ /* 0x000fe200078e0008 */
[----:B------:R-:W-:Y:S01]  /*a350*/  @P0 IADD3.X R21, RZ, R7, RZ, P4, !PT ;  /* 0x00000007ff150210 */ /* 0x000fe200027fe4ff */
[----:B------:R-:W-:Y:S01]  /*a360*/  IMAD.MOV.U32 R16, RZ, RZ, R9 ;  /* 0x000000ffff107224 */ /* 0x000fe200078e0009 */
[----:B------:R-:W-:-:S13]  /*a370*/  ISETP.GT.AND.EX P3, PT, R9, RZ, PT, P3 ;  /* 0x000000ff0900720c */ /* 0x000fda0003f64330 */
[----:B------:R-:W-:Y:S05]  /*a380*/  @P3 BRA `(.L_x_7493) ;  /* 0xfffffffc00b83947 */ /* 0x000fea000383ffff */
[----:B------:R-:W-:Y:S05]  /*a390*/  BSYNC B0 ;  /* 0x0000000000007941 */ /* 0x000fea0003800000 */
.L_x_7492:
        /* <DEDUP_REMOVED lines=61> */
.L_x_7499:
[----:B------:R-:W-:Y:S01]  /*a770*/  IMAD.U32 R34, R0, 0x8, R1 ;  /* 0x0000000800227824 */ /* 0x000fe200078e0001 */
[----:B------:R-:W2:Y:S04]  /*a780*/  LD.E.64 R26, desc[UR8][R8.64] ;  /* 0x00000008081a7980 */ /* 0x000ea8000c101b00 */
[----:B------:R-:W2:Y:S01]  /*a790*/  LDL.64 R24, [R34+0x20] ;  /* 0x0000200022187983 */ /* 0x000ea20000100a00 */
[----:B-----5:R-:W-:-:S03]  /*a7a0*/  IADD3 R30, P3, R8, UR10, RZ ;  /* 0x0000000a081e7c10 */ /* 0x020fc6000ff7e0ff */
[----:B------:R-:W3:Y:S01]  /*a7b0*/  LDL.64 R20, [R34+0x28] ;  /* 0x0000280022147983 */ /* 0x000ee20000100a00 */
[----:B------:R-:W-:-:S03]  /*a7c0*/  IADD3.X R31, R9, UR7, RZ, P3, !PT ;  /* 0x00000007091f7c10 */ /* 0x000fc60009ffe4ff */
[----:B------:R-:W4:Y:S04]  /*a7d0*/  LDL.64 R6, [R34+0x30] ;  /* 0x0000300022067983 */ /* 0x000f280000100a00 */
[----:B------:R-:W3:Y:S01]  /*a7e0*/  LD.E.64 R22, desc[UR8][R30.64] ;  /* 0x000000081e167980 */ /* 0x000ee2000c101b00 */
[----:B------:R-:W-:-:S03]  /*a7f0*/  IADD3 R36, P3, R30, UR10, RZ ;  /* 0x0000000a1e247c10 */ /* 0x000fc6000ff7e0ff */
[----:B------:R-:W4:Y:S01]  /*a800*/  LDL.64 R16, [R34+0x38] ;  /* 0x0000380022107983 */ /* 0x000f220000100a00 */
[----:B------:R-:W-:-:S05]  /*a810*/  IADD3.X R37, R31, UR7, RZ, P3, !PT ;  /* 0x000000071f257c10 */ /* 0x000fca0009ffe4ff */
[----:B------:R0:W4:Y:S01]  /*a820*/  LD.E.64 R8, desc[UR8][R36.64] ;  /* 0x0000000824087980 */ /* 0x000122000c101b00 */
[----:B------:R-:W-:-:S04]  /*a830*/  IADD3 R18, P3, R36, UR10, RZ ;  /* 0x0000000a24127c10 */ /* 0x000fc8000ff7e0ff */
[----:B------:R-:W-:-:S05]  /*a840*/  IADD3.X R19, R37, UR7, RZ, P3, !PT ;  /* 0x0000000725137c10 */ /* 0x000fca0009ffe4ff */
[----:B------:R-:W4:Y:S01]  /*a850*/  LD.E.64 R28, desc[UR8][R18.64] ;  /* 0x00000008121c7980 */ /* 0x000f22000c101b00 */
[-C--:B--2---:R-:W-:Y:S02]  /*a860*/  IMAD R27, R27, R24.reuse, RZ ;  /* 0x000000181b1b7224 */ /* 0x084fe400078e02ff */
[----:B------:R-:W-:Y:S01]  /*a870*/  IMAD.WIDE.U32 R10, R26, R24, R10 ;  /* 0x000000181a0a7225 */ /* 0x000fe200078e000a */
[----:B------:R-:W-:-:S03]  /*a880*/  IADD3 R24, P3, R18, UR10, RZ ;  /* 0x0000000a12187c10 */ /* 0x000fc6000ff7e0ff */
[----:B------:R-:W-:Y:S01]  /*a890*/  IMAD R27, R26, R25, R27 ;  /* 0x000000191a1b7224 */ /* 0x000fe200078e021b */
[----:B------:R-:W-:Y:S02]  /*a8a0*/  IADD3.X R25, R19, UR7, RZ, P3, !PT ;  /* 0x0000000713197c10 */ /* 0x000fe40009ffe4ff */
[----:B0-----:R-:W-:Y:S01]  /*a8b0*/  IADD3 R36, P3, R24, UR10, RZ ;  /* 0x0000000a18247c10 */ /* 0x001fe2000ff7e0ff */
[----:B------:R-:W-:Y:S01]  /*a8c0*/  IMAD.IADD R11, R11, 0x1, R27 ;  /* 0x000000010b0b7824 */ /* 0x000fe200078e021b */
[----:B------:R-:W2:Y:S01]  /*a8d0*/  LDL.64 R18, [R34+0x40] ;  /* 0x0000400022127983 */ /* 0x000ea20000100a00 */
[----:B---3--:R-:W-:-:S03]  /*a8e0*/  IMAD R23, R23, R20, RZ ;  /* 0x0000001417177224 */ /* 0x008fc600078e02ff */
[----:B------:R0:W2:Y:S01]  /*a8f0*/  LD.E.64 R26, desc[UR8][R24.64] ;  /* 0x00000008181a7980 */ /* 0x0000a2000c101b00 */
[----:B------:R-:W-:Y:S01]  /*a900*/  IADD3.X R37, R25, UR7, RZ, P3, !PT ;  /* 0x0000000719257c10 */ /* 0x000fe20009ffe4ff */
[----:B------:R-:W-:-:S04]  /*a910*/  IMAD.WIDE.U32 R10, R22, R20, R10 ;  /* 0x00000014160a7225 */ /* 0x000fc800078e000a */
[----:B0-----:R-:W-:Y:S02]  /*a920*/  IMAD R25, R22, R21, R23 ;  /* 0x0000001516197224 */ /* 0x001fe400078e0217 */
[----:B------:R0:W3:Y:S04]  /*a930*/  LD.E.64 R20, desc[UR8][R36.64] ;  /* 0x0000000824147980 */ /* 0x0000e8000c101b00 */
[----:B------:R-:W3:Y:S01]  /*a940*/  LDL.64 R22, [R34+0x48] ;  /* 0x0000480022167983 */ /* 0x000ee20000100a00 */
[----:B------:R-:W-:Y:S02]  /*a950*/  IADD3 R30, P3, R36, UR10, RZ ;  /* 0x0000000a241e7c10 */ /* 0x000fe4000ff7e0ff */
[----:B------:R-:W-:Y:S01]  /*a960*/  IADD3 R11, R11, R25, RZ ;  /* 0x000000190b0b7210 */ /* 0x000fe20007ffe0ff */
[----:B----4-:R-:W-:Y:S01]  /*a970*/  IMAD R25, R9, R6, RZ ;  /* 0x0000000609197224 */ /* 0x010fe200078e02ff */
[----:B------:R-:W-:-:S03]  /*a980*/  IADD3.X R31, R37, UR7, RZ, P3, !PT ;  /* 0x00000007251f7c10 */ /* 0x000fc60009ffe4ff */
[C---:B------:R-:W-:Y:S02]  /*a990*/  IMAD R25, R8.reuse, R7, R25 ;  /* 0x0000000708197224 */ /* 0x040fe400078e0219 */
[----:B------:R-:W-:Y:S02]  /*a9a0*/  IMAD.WIDE.U32 R10, R8, R6, R10 ;  /* 0x00000006080a7225 */ /* 0x000fe400078e000a */
[----:B------:R-:W4:Y:S04]  /*a9b0*/  LD.E.64 R6, desc[UR8][R30.64] ;  /* 0x000000081e067980 */ /* 0x000f28000c101b00 */
[----:B------:R-:W4:Y:S01]  /*a9c0*/  LDL.64 R8, [R34+0x50] ;  /* 0x0000500022087983 */ /* 0x000f220000100a00 */
[----:B------:R-:W-:Y:S01]  /*a9d0*/  IADD3 R24, P3, R30, UR10, RZ ;  /* 0x0000000a1e187c10 */ /* 0x000fe2000ff7e0ff */
[----:B------:R-:W-:-:S02]  /*a9e0*/  IMAD.IADD R11, R11, 0x1, R25 ;  /* 0x000000010b0b7824 */ /* 0x000fc400078e0219 */
[-C--:B------:R-:W-:Y:S01]  /*a9f0*/  IMAD R29, R29, R16.reuse, RZ ;  /* 0x000000101d1d7224 */ /* 0x080fe200078e02ff */
[----:B------:R-:W-:Y:S01]  /*aa00*/  IADD3.X R25, R31, UR7, RZ, P3, !PT ;  /* 0x000000071f197c10 */ /* 0x000fe20009ffe4ff */
[C---:B0-----:R-:W-:Y:S01]  /*aa10*/  IMAD.WIDE.U32 R36, R28.reuse, R16, R10 ;  /* 0x000000101c247225 */ /* 0x041fe200078e000a */
[----:B------:R-:W4:Y:S03]  /*aa20*/  LDL.64 R30, [R34+0x68] ;  /* 0x00006800221e7983 */ /* 0x000f260000100a00 */
[----:B------:R-:W-:Y:S01]  /*aa30*/  IMAD R29, R28, R17, R29 ;  /* 0x000000111c1d7224 */ /* 0x000fe200078e021d */
[----:B------:R0:W4:Y:S04]  /*aa40*/  LD.E.64 R10, desc[UR8][R24.64] ;  /* 0x00000008180a7980 */ /* 0x000128000c101b00 */
[----:B------:R-:W4:Y:S01]  /*aa50*/  LDL.64 R16, [R34+0x58] ;  /* 0x0000580022107983 */ /* 0x000f220000100a00 */
[----:B------:R-:W-:-:S02]  /*aa60*/  IMAD.IADD R37, R37, 0x1, R29 ;  /* 0x0000000125257824 */ /* 0x000fc400078e021d */
[----:B--2---:R-:W-:-:S04]  /*aa70*/  IMAD R27, R27, R18, RZ ;  /* 0x000000121b1b7224 */ /* 0x004fc800078e02ff */
[C---:B------:R-:W-:Y:S02]  /*aa80*/  IMAD R27, R26.reuse, R19, R27 ;  /* 0x000000131a1b7224 */ /* 0x040fe400078e021b */
[----:B------:R-:W-:Y:S01]  /*aa90*/  IMAD.WIDE.U32 R18, R26, R18, R36 ;  /* 0x000000121a127225 */ /* 0x000fe200078e0024 */
[----:B------:R-:W-:-:S03]  /*aaa0*/  IADD3 R36, P3, R24, UR10, RZ ;  /* 0x0000000a18247c10 */ /* 0x000fc6000ff7e0ff */
[----:B------:R-:W-:Y:S01]  /*aab0*/  IMAD.IADD R19, R19, 0x1, R27 ;  /* 0x0000000113137824 */ /* 0x000fe200078e021b */
[----:B------:R-:W-:Y:S01]  /*aac0*/  IADD3.X R37, R25, UR7, RZ, P3, !PT ;  /* 0x0000000719257c10 */ /* 0x000fe20009ffe4ff */
[-C--:B---3--:R-:W-:Y:S02]  /*aad0*/  IMAD R21, R21, R22.reuse, RZ ;  /* 0x0000001615157224 */ /* 0x088fe400078e02ff */
[----:B0-----:R-:W-:Y:S01]  /*aae0*/  IMAD.WIDE.U32 R24, R20, R22, R18 ;  /* 0x0000001614187225 */ /* 0x001fe200078e0012 */
[----:B------:R-:W-:Y:S01]  /*aaf0*/  IADD3 R22, P3, R36, UR10, RZ ;  /* 0x0000000a24167c10 */ /* 0x000fe2000ff7e0ff */
[----:B------:R-:W2:Y:S02]  /*ab00*/  LDL.64 R18, [R34+0x60] ;  /* 0x0000600022127983 */ /* 0x000ea40000100a00 */
[----:B------:R-:W-:Y:S02]  /*ab10*/  IMAD R23, R20, R23, R21 ;  /* 0x0000001714177224 */ /* 0x000fe400078e0215 */
[----:B------:R0:W2:Y:S03]  /*ab20*/  LD.E.64 R20, desc[UR8][R36.64] ;  /* 0x0000000824147980 */ /* 0x0000a6000c101b00 */
[----:B------:R-:W-:-:S02]  /*ab30*/  IADD3 R25, R25, R23, RZ ;  /* 0x0000001719197210 */ /* 0x000fc40007ffe0ff */
[----:B------:R-:W-:Y:S02]  /*ab40*/  IADD3.X R23, R37, UR7, RZ, P3, !PT ;  /* 0x0000000725177c10 */ /* 0x000fe40009ffe4ff */
[----:B------:R-:W-:-:S03]  /*ab50*/  IADD3 R26, P3, R22, UR10, RZ ;  /* 0x0000000a161a7c10 */ /* 0x000fc6000ff7e0ff */
[----:B------:R-:W3:Y:S01]  /*ab60*/  LD.E.64 R28, desc[UR8][R22.64] ;  /* 0x00000008161c7980 */ /* 0x000ee2000c101b00 */
[----:B----4-:R-:W-:Y:S01]  /*ab70*/  IMAD R35, R7, R8, RZ ;  /* 0x0000000807237224 */ /* 0x010fe200078e02ff */
[----:B------:R-:W-:-:S03]  /*ab80*/  IADD3.X R27, R23, UR7, RZ, P3, !PT ;  /* 0x00000007171b7c10 */ /* 0x000fc60009ffe4ff */
[C---:B------:R-:W-:Y:S02]  /*ab90*/  IMAD R35, R6.reuse, R9, R35 ;  /* 0x0000000906237224 */ /* 0x040fe400078e0223 */
[----:B------:R-:W-:Y:S02]  /*aba0*/  IMAD.WIDE.U32 R6, R6, R8, R24 ;  /* 0x0000000806067225 */ /* 0x000fe400078e0018 */
[----:B------:R1:W4:Y:S04]  /*abb0*/  LD.E.64 R24, desc[UR8][R26.64] ;  /* 0x000000081a187980 */ /* 0x000328000c101b00 */
[----:B------:R-:W4:Y:S01]  /*abc0*/  LDL.64 R8, [R34+0x70] ;  /* 0x0000700022087983 */ /* 0x000f220000100a00 */
[----:B0-----:R-:W-:Y:S01]  /*abd0*/  IADD3 R36, P3, R26, UR10, RZ ;  /* 0x0000000a1a247c10 */ /* 0x001fe2000ff7e0ff */
[----:B------:R-:W-:-:S02]  /*abe0*/  IMAD R11, R11, R16, RZ ;  /* 0x000000100b0b7224 */ /* 0x000fc400078e02ff */
[----:B------:R-:W-:Y:S01]  /*abf0*/  IMAD.IADD R7, R7, 0x1, R35 ;  /* 0x0000000107077824 */ /* 0x000fe200078e0223 */
[----:B------:R-:W-:Y:S01]  /*ac00*/  IADD3.X R37, R27, UR7, RZ, P3, !PT ;  /* 0x000000071b257c10 */ /* 0x000fe20009ffe4ff */
[C---:B------:R-:W-:Y:S02]  /*ac10*/  IMAD R17, R10.reuse, R17, R11 ;  /* 0x000000110a117224 */ /* 0x040fe400078e020b */
[----:B------:R-:W-:Y:S02]  /*ac20*/  IMAD.WIDE.U32 R6, R10, R16, R6 ;  /* 0x000000100a067225 */ /* 0x000fe400078e0006 */
[----:B------:R0:W4:Y:S04]  /*ac30*/  LD.E.64 R22, desc[UR8][R36.64] ;  /* 0x0000000824167980 */ /* 0x000128000c101b00 */
[----:B------:R-:W4:Y:S01]  /*ac40*/  LDL.64 R10, [R34+0x78] ;  /* 0x00007800220a7983 */ /* 0x000f220000100a00 */
[----:B------:R-:W-:-:S02]  /*ac50*/  IMAD.IADD R7, R7, 0x1, R17 ;  /* 0x0000000107077824 */ /* 0x000fc400078e0211 */
[-C--:B--2---:R-:W-:Y:S02]  /*ac60*/  IMAD R17, R21, R18.reuse, RZ ;  /* 0x0000001215117224 */ /* 0x084fe400078e02ff */
[----:B------:R-:W-:Y:S01]  /*ac70*/  IMAD.WIDE.U32 R6, R20, R18, R6 ;  /* 0x0000001214067225 */ /* 0x000fe200078e0006 */
[----:B------:R-:W-:-:S03]  /*ac80*/  IADD3 R18, P3, R36, UR10, RZ ;  /* 0x0000000a24127c10 */ /* 0x000fc6000ff7e0ff */
[----:B------:R-:W-:Y:S01]  /*ac90*/  IMAD R17, R20, R19, R17 ;  /* 0x0000001314117224 */ /* 0x000fe200078e0211 */
[----:B------:R-:W-:-:S03]  /*aca0*/  IADD3.X R19, R37, UR7, RZ, P3, !PT ;  /* 0x0000000725137c10 */ /* 0x000fc60009ffe4ff */
[----:B------:R-:W-:Y:S02]  /*acb0*/  IMAD.IADD R7, R7, 0x1, R17 ;  /* 0x0000000107077824 */ /* 0x000fe400078e0211 */
[-C--:B---3--:R-:W-:Y:S02]  /*acc0*/  IMAD R17, R29, R30.reuse, RZ ;  /* 0x0000001e1d117224 */ /* 0x088fe400078e02ff */
[C---:B------:R-:W-:Y:S02]  /*acd0*/  IMAD.WIDE.U32 R20, R28.reuse, R30, R6 ;  /* 0x0000001e1c147225 */ /* 0x040fe400078e0006 */
[----:B------:R-:W2:Y:S02]  /*ace0*/  LDL.64 R6, [R34+0x80] ;  /* 0x0000800022067983 */ /* 0x000ea40000100a00 */
[----:B-1----:R-:W-:Y:S02]  /*acf0*/  IMAD R27, R28, R31, R17 ;  /* 0x0000001f1c1b7224 */ /* 0x002fe400078e0211 */
[----:B------:R1:W2:Y:S01]  /*ad00*/  LD.E.64 R16, desc[UR8][R18.64] ;  /* 0x0000000812107980 */ /* 0x0002a2000c101b00 */
[----:B0-----:R-:W-:-:S02]  /*ad10*/  IADD3 R36, P3, R18, UR10, RZ ;  /* 0x0000000a12247c10 */ /* 0x001fc4000ff7e0ff */
[----:B------:R-:W-:Y:S01]  /*ad20*/  IADD3 R21, R21, R27, RZ ;  /* 0x0000001b15157210 */ /* 0x000fe20007ffe0ff */
[-C--:B----4-:R-:W-:Y:S01]  /*ad30*/  IMAD R25, R25, R8.reuse, RZ ;  /* 0x0000000819197224 */ /* 0x090fe200078e02ff */
[----:B------:R-:W-:Y:S01]  /*ad40*/  IADD3.X R37, R19, UR7, RZ, P3, !PT ;  /* 0x0000000713257c10 */ /* 0x000fe20009ffe4ff */
[----:B------:R-:W3:Y:S02]  /*ad50*/  LDL.64 R28, [R34+0x88] ;  /* 0x00008800221c7983 */ /* 0x000ee40000100a00 */
[C---:B------:R-:W-:Y:S02]  /*ad60*/  IMAD R25, R24.reuse, R9, R25 ;  /* 0x0000000918197224 */ /* 0x040fe400078e0219 */
[----:B------:R-:W-:Y:S01]  /*ad70*/  IMAD.WIDE.U32 R8, R24, R8, R20 ;  /* 0x0000000818087225 */ /* 0x000fe200078e0014 */
[----:B------:R-:W3:Y:S01]  /*ad80*/  LD.E.64 R30, desc[UR8][R36.64] ;  /* 0x00000008241e7980 */ /* 0x000ee2000c101b00 */
[----:B------:R-:W-:-:S04]  /*ad90*/  IADD3 R20, P3, R36, UR10, RZ ;  /* 0x0000000a24147c10 */ /* 0x000fc8000ff7e0ff */
[----:B------:R-:W-:Y:S01]  /*ada0*/  IADD3.X R21, R37, UR7, RZ, P3, !PT ;  /* 0x0000000725157c10 */ /* 0x000fe20009ffe4ff */
[----:B-1----:R-:W-:Y:S02]  /*adb0*/  IMAD.IADD R19, R9, 0x1, R25 ;  /* 0x0000000109137824 */ /* 0x002fe400078e0219 */
[----:B------:R-:W-:Y:S01]  /*adc0*/  IMAD.MOV.U32 R18, RZ, RZ, R8 ;  /* 0x000000ffff127224 */ /* 0x000fe200078e0008 */
[----:B------:R-:W-:Y:S01]  /*add0*/  IADD3 R8, P3, R20, UR10, RZ ;  /* 0x0000000a14087c10 */ /* 0x000fe2000ff7e0ff */
[----:B------:R-:W4:Y:S01]  /*ade0*/  LD.E.64 R26, desc[UR8][R20.64] ;  /* 0x00000008141a7980 */ /* 0x000f22000c101b00 */
[----:B------:R-:W-:-:S03]  /*adf0*/  IMAD R23, R23, R10, RZ ;  /* 0x0000000a17177224 */ /* 0x000fc600078e02ff */
[----:B------:R-:W4:Y:S01]  /*ae00*/  LDL.64 R24, [R34+0x90] ;  /* 0x0000900022187983 */ /* 0x000f220000100a00 */
[----:B------:R-:W-:Y:S01]  /*ae10*/  IADD3.X R9, R21, UR7, RZ, P3, !PT ;  /* 0x0000000715097c10 */ /* 0x000fe20009ffe4ff */
[C---:B------:R-:W-:Y:S02]  /*ae20*/  IMAD R23, R22.reuse, R11, R23 ;  /* 0x0000000b16177224 */ /* 0x040fe400078e0217 */
[----:B------:R-:W-:Y:S01]  /*ae30*/  IMAD.WIDE.U32 R10, R22, R10, R18 ;  /* 0x0000000a160a7225 */ /* 0x000fe200078e0012 */
[----:B------:R-:W4:Y:S04]  /*ae40*/  LDL.64 R36, [R34+0x98] ;  /* 0x0000980022247983 */ /* 0x000f280000100a00 */
[----:B------:R0:W4:Y:S01]  /*ae50*/  LD.E.64 R18, desc[UR8][R8.64] ;  /* 0x0000000808127980 */ /* 0x000122000c101b00 */
[----:B------:R-:W-:Y:S01]  /*ae60*/  IMAD.IADD R11, R11, 0x1, R23 ;  /* 0x000000010b0b7824 */ /* 0x000fe200078e0217 */
[----:B------:R-:W-:-:S04]  /*ae70*/  IADD3 R33, P3, R33, -0x10, RZ ;  /* 0xfffffff021217810 */ /* 0x000fc80007f7e0ff */
[----:B------:R-:W-:Y:S02]  /*ae80*/  IADD3.X R32, R32, -0x1, RZ, P3, !PT ;  /* 0xffffffff20207810 */ /* 0x000fe40001ffe4ff */
[----:B------:R-:W-:-:S04]  /*ae90*/  ISETP.GT.U32.AND P3, PT, R33, 0xc, PT ;  /* 0x0000000c2100780c */ /* 0x000fc80003f64070 */
[----:B------:R-:W-:Y:S02]  /*aea0*/  ISETP.GT.AND.EX P3, PT, R32, RZ, PT, P3 ;  /* 0x000000ff2000720c */ /* 0x000fe40003f64330 */
[----:B0-----:R-:W-:Y:S02]  /*aeb0*/  IADD3 R8, P4, R8, UR10, RZ ;  /* 0x0000000a08087c10 */ /* 0x001fe4000ff9e0ff */
[----:B------:R-:W-:Y:S02]  /*aec0*/  IADD3 R0, P5, R0, 0x10, RZ ;  /* 0x0000001000007810 */ /* 0x000fe40007fbe0ff */
[----:B------:R-:W-:Y:S02]  /*aed0*/  IADD3.X R9, R9, UR7, RZ, P4, !PT ;  /* 0x0000000709097c10 */ /* 0x000fe4000a7fe4ff */
[----:B------:R-:W-:Y:S01]  /*aee0*/  IADD3.X R4, RZ, R4, RZ, P5, !PT ;  /* 0x00000004ff047210 */ /* 0x000fe20002ffe4ff */
        /* <DEDUP_REMOVED lines=12> */
[-C--:B------:R-:W-:Y:S02]  /*afb0*/  IMAD R7, R19, R36.reuse, RZ ;  /* 0x0000002413077224 */ /* 0x080fe400078e02ff */
[----:B------:R-:W-:-:S04]  /*afc0*/  IMAD.WIDE.U32 R10, R18, R36, R24 ;  /* 0x00000024120a7225 */ /* 0x000fc800078e0018 */
[----:B------:R-:W-:-:S04]  /*afd0*/  IMAD R7, R18, R37, R7 ;  /* 0x0000002512077224 */ /* 0x000fc800078e0207 */
[----:B------:R-:W-:Y:S01]  /*afe0*/  IMAD.IADD R11, R11, 0x1, R7 ;  /* 0x000000010b0b7824 */ /* 0x000fe200078e0207 */
[----:B------:R-:W-:Y:S06]  /*aff0*/  @P3 BRA `(.L_x_7499) ;  /* 0xfffffff400dc3947 */ /* 0x000fec000383ffff */
.L_x_7498:
[----:B------:R-:W-:-:S04]  /*b000*/  ISETP.GT.U32.AND P3, PT, R33, 0x4, PT ;  /* 0x000000042100780c */ /* 0x000fc80003f64070 */
[----:B------:R-:W-:-:S13]  /*b010*/  ISETP.GT.AND.EX P3, PT, R32, RZ, PT, P3 ;  /* 0x000000ff2000720c */ /* 0x000fda0003f64330 */
[----:B------:R-:W-:Y:S05]  /*b020*/  @!P3 BRA `(.L_x_7500) ;  /* 0x00000004001cb947 */ /* 0x000fea0003800000 */
[----:B-----5:R-:W-:Y:S01]  /*b030*/  IMAD.U32 R30, R0, 0x8, R1 ;  /* 0x00000008001e7824 */ /* 0x020fe200078e0001 */
[----:B------:R-:W-:Y:S01]  /*b040*/  IADD3 R34, P0, R8, UR10, RZ ;  /* 0x0000000a08227c10 */ /* 0x000fe2000ff1e0ff */
[----:B------:R-:W2:Y:S04]  /*b050*/  LD.E.64 R28, desc[UR8][R8.64] ;  /* 0x00000008081c7980 */ /* 0x000ea8000c101b00 */
[----:B------:R-:W2:Y:S01]  /*b060*/  LDL.64 R6, [R30+0x20] ;  /* 0x000020001e067983 */ /* 0x000ea20000100a00 */
[----:B------:R-:W-:-:S03]  /*b070*/  IADD3.X R35, R9, UR7, RZ, P0, !PT ;  /* 0x0000000709237c10 */ /* 0x000fc600087fe4ff */
[----:B------:R-:W3:Y:S04]  /*b080*/  LDL.64 R18, [R30+0x30] ;  /* 0x000030001e127983 */ /* 0x000ee80000100a00 */
[----:B------:R-:W4:Y:S04]  /*b090*/  LDL.64 R8, [R30+0x28] ;  /* 0x000028001e087983 */ /* 0x000f280000100a00 */
[----:B------:R-:W4:Y:S01]  /*b0a0*/  LD.E.64 R16, desc[UR8][R34.64] ;  /* 0x0000000822107980 */ /* 0x000f22000c101b00 */
[----:B------:R-:W-:-:S03]  /*b0b0*/  IADD3 R36, P0, R34, UR10, RZ ;  /* 0x0000000a22247c10 */ /* 0x000fc6000ff1e0ff */
[----:B------:R-:W3:Y:S01]  /*b0c0*/  LDL.64 R26, [R30+0x38] ;  /* 0x000038001e1a7983 */ /* 0x000ee20000100a00 */
[----:B------:R-:W-:-:S05]  /*b0d0*/  IADD3.X R37, R35, UR7, RZ, P0, !PT ;  /* 0x0000000723257c10 */ /* 0x000fca00087fe4ff */
[----:B------:R-:W3:Y:S01]  /*b0e0*/  LD.E.64 R20, desc[UR8][R36.64] ;  /* 0x0000000824147980 */ /* 0x000ee2000c101b00 */
[----:B------:R-:W-:-:S04]  /*b0f0*/  IADD3 R22, P0, R36, UR10, RZ ;  /* 0x0000000a24167c10 */ /* 0x000fc8000ff1e0ff */
[----:B------:R-:W-:-:S05]  /*b100*/  IADD3.X R23, R37, UR7, RZ, P0, !PT ;  /* 0x0000000725177c10 */ /* 0x000fca00087fe4ff */
[----:B------:R-:W3:Y:S01]  /*b110*/  LD.E.64 R24, desc[UR8][R22.64] ;  /* 0x0000000816187980 */ /* 0x000ee2000c101b00 */
[-C--:B--2---:R-:W-:Y:S02]  /*b120*/  IMAD R29, R29, R6.reuse, RZ ;  /* 0x000000061d1d7224 */ /* 0x084fe400078e02ff */
[----:B------:R-:W-:Y:S01]  /*b130*/  IMAD.WIDE.U32 R10, R28, R6, R10 ;  /* 0x000000061c0a7225 */ /* 0x000fe200078e000a */
[----:B------:R-:W-:-:S03]  /*b140*/  IADD3 R6, P0, R22, UR10, RZ ;  /* 0x0000000a16067c10 */ /* 0x000fc6000ff1e0ff */
[----:B------:R-:W-:Y:S01]  /*b150*/  IMAD R29, R28, R7, R29 ;  /* 0x000000071c1d7224 */ /* 0x000fe200078e021d */
[----:B------:R-:W-:Y:S02]  /*b160*/  IADD3.X R7, R23, UR7, RZ, P0, !PT ;  /* 0x0000000717077c10 */ /* 0x000fe400087fe4ff */
[----:B------:R-:W2:Y:S01]  /*b170*/  LDL.64 R22, [R30+0x48] ;  /* 0x000048001e167983 */ /* 0x000ea20000100a00 */
[----:B------:R-:W-:Y:S02]  /*b180*/  IMAD.IADD R11, R11, 0x1, R29 ;  /* 0x000000010b0b7824 */ /* 0x000fe400078e021d */
[-C--:B----4-:R-:W-:Y:S02]  /*b190*/  IMAD R17, R17, R8.reuse, RZ ;  /* 0x0000000811117224 */ /* 0x090fe400078e02ff */
[C---:B------:R-:W-:Y:S02]  /*b1a0*/  IMAD.WIDE.U32 R34, R16.reuse, R8, R10 ;  /* 0x0000000810227225 */ /* 0x040fe400078e000a */
[----:B------:R0:W4:Y:S02]  /*b1b0*/  LD.E.64 R10, desc[UR8][R6.64] ;  /* 0x00000008060a7980 */ /* 0x000124000c101b00 */
[----:B------:R-:W-:Y:S01]  /*b1c0*/  IMAD R17, R16, R9, R17 ;  /* 0x0000000910117224 */ /* 0x000fe200078e0211 */
[----:B------:R-:W-:Y:S01]  /*b1d0*/  IADD3 R16, P0, R6, UR10, RZ ;  /* 0x0000000a06107c10 */ /* 0x000fe2000ff1e0ff */
[----:B------:R-:W4:Y:S02]  /*b1e0*/  LDL.64 R8, [R30+0x40] ;  /* 0x000040001e087983 */ /* 0x000f240000100a00 */
[----:B------:R-:W-:Y:S01]  /*b1f0*/  IMAD.IADD R35, R35, 0x1, R17 ;  /* 0x0000000123237824 */ /* 0x000fe200078e0211 */
[----:B------:R-:W-:Y:S01]  /*b200*/  IADD3.X R17, R7, UR7, RZ, P0, !PT ;  /* 0x0000000707117c10 */ /* 0x000fe200087fe4ff */
[----:B---3--:R-:W-:-:S02]  /*b210*/  IMAD R21, R21, R18, RZ ;  /* 0x0000001215157224 */ /* 0x008fc400078e02ff */
[----:B------:R-:W-:Y:S01]  /*b220*/  IMAD.WIDE.U32 R34, R20, R18, R34 ;  /* 0x0000001214227225 */ /* 0x000fe200078e0022 */
[----:B------:R-:W-:Y:S01]  /*b230*/  IADD3 R18, P0, R16, UR10, RZ ;  /* 0x0000000a10127c10 */ /* 0x000fe2000ff1e0ff */
[----:B------:R-:W2:Y:S02]  /*b240*/  LD.E.64 R28, desc[UR8][R16.64] ;  /* 0x00000008101c7980 */ /* 0x000ea4000c101b00 */
[----:B------:R-:W-:Y:S01]  /*b250*/  IMAD R21, R20, R19, R21 ;  /* 0x0000001314157224 */ /* 0x000fe200078e0215 */
[----:B------:R-:W-:Y:S02]  /*b260*/  IADD3.X R19, R17, UR7, RZ, P0, !PT ;  /* 0x0000000711137c10 */ /* 0x000fe400087fe4ff */
[----:B------:R-:W-:Y:S01]  /*b270*/  IADD3 R20, P0, R18, UR10, RZ ;  /* 0x0000000a12147c10 */ /* 0x000fe2000ff1e0ff */
[----:B0-----:R-:W-:Y:S01]  /*b280*/  IMAD.MOV.U32 R6, RZ, RZ, R34 ;  /* 0x000000ffff067224 */ /* 0x001fe200078e0022 */
[----:B------:R-:W-:Y:S02]  /*b290*/  IADD3 R7, R35, R21, RZ ;  /* 0x0000001523077210 */ /* 0x000fe40007ffe0ff */
[----:B------:R-:W-:Y:S01]  /*b2a0*/  IADD3.X R21, R19, UR7, RZ, P0, !PT ;  /* 0x0000000713157c10 */ /* 0x000fe200087fe4ff */
[----:B------:R-:W3:Y:S04]  /*b2b0*/  LDL.64 R34, [R30+0x50] ;  /* 0x000050001e227983 */ /* 0x000ee80000100a00 */
[----:B------:R-:W3:Y:S01]  /*b2c0*/  LD.E.64 R18, desc[UR8][R18.64] ;  /* 0x0000000812127980 */ /* 0x000ee2000c101b00 */
[----:B------:R-:W-:-:S02]  /*b2d0*/  IMAD R25, R25, R26, RZ ;  /* 0x0000001a19197224 */ /* 0x000fc400078e02ff */
[C---:B------:R-:W-:Y:S01]  /*b2e0*/  IMAD.WIDE.U32 R6, R24.reuse, R26, R6 ;  /* 0x0000001a18067225 */ /* 0x040fe200078e0006 */
[----:B------:R-:W3:Y:S03]  /*b2f0*/  LD.E.64 R16, desc[UR8][R20.64] ;  /* 0x0000000814107980 */ /* 0x000ee6000c101b00 */
[----:B------:R-:W-:Y:S02]  /*b300*/  IMAD R25, R24, R27, R25 ;  /* 0x0000001b18197224 */ /* 0x000fe400078e0219 */
[----:B------:R-:W3:Y:S02]  /*b310*/  LDL.64 R26, [R30+0x58] ;  /* 0x000058001e1a7983 */ /* 0x000ee40000100a00 */
[----:B------:R-:W-:Y:S01]  /*b320*/  IMAD.IADD R7, R7, 0x1, R25 ;  /* 0x0000000107077824 */ /* 0x000fe200078e0219 */
[----:B------:R-:W-:Y:S02]  /*b330*/  IADD3 R0, P4, R0, 0x8, RZ ;  /* 0x0000000800007810 */ /* 0x000fe40007f9e0ff */
[----:B------:R-:W-:-:S02]  /*b340*/  IADD3 R33, P5, R33, -0x8, RZ ;  /* 0xfffffff821217810 */ /* 0x000fc40007fbe0ff */
[----:B------:R-:W-:Y:S01]  /*b350*/  PLOP3.LUT P0, PT, PT, PT, PT, 0x8, 0x0 ;  /* 0x000000000000781c */ /* 0x000fe20003f0e170 */
[----:B------:R-:W-:Y:S01]  /*b360*/  IMAD.X R4, RZ, RZ, R4, P4 ;  /* 0x000000ffff047224 */ /* 0x000fe200020e0604 */
[----:B------:R-:W-:Y:S01]  /*b370*/  IADD3.X R32, R32, -0x1, RZ, P5, !PT ;  /* 0xffffffff20207810 */ /* 0x000fe20002ffe4ff */
[-C--:B----4-:R-:W-:Y:S02]  /*b380*/  IMAD R11, R11, R8.reuse, RZ ;  /* 0x000000080b0b7224 */ /* 0x090fe400078e02ff */
[----:B------:R-:W-:-:S04]  /*b390*/  IMAD.WIDE.U32 R6, R10, R8, R6 ;  /* 0x000000080a067225 */ /* 0x000fc800078e0006 */
[----:B------:R-:W-:Y:S02]  /*b3a0*/  IMAD R11, R10, R9, R11 ;  /* 0x000000090a0b7224 */ /* 0x000fe400078e020b */
[-C--:B--2---:R-:W-:Y:S02]  /*b3b0*/  IMAD R9, R29, R22.reuse, RZ ;  /* 0x000000161d097224 */ /* 0x084fe400078e02ff */
[----:B------:R-:W-:Y:S02]  /*b3c0*/  IMAD.IADD R7, R7, 0x1, R11 ;  /* 0x0000000107077824 */ /* 0x000fe400078e020b */
[C---:B------:R-:W-:Y:S02]  /*b3d0*/  IMAD R9, R28.reuse, R23, R9 ;  /* 0x000000171c097224 */ /* 0x040fe400078e0209 */
[----:B------:R-:W-:-:S05]  /*b3e0*/  IMAD.WIDE.U32 R6, R28, R22, R6 ;  /* 0x000000161c067225 */ /* 0x000fca00078e0006 */
[----:B------:R-:W-:Y:S01]  /*b3f0*/  IADD3 R7, R7, R9, RZ ;  /* 0x0000000907077210 */ /* 0x000fe20007ffe0ff */
[----:B---3--:R-:W-:-:S04]  /*b400*/  IMAD R9, R19, R34, RZ ;  /* 0x0000002213097224 */ /* 0x008fc800078e02ff */
[C---:B------:R-:W-:Y:S02]  /*b410*/  IMAD R9, R18.reuse, R35, R9 ;  /* 0x0000002312097224 */ /* 0x040fe400078e0209 */
[----:B------:R-:W-:-:S04]  /*b420*/  IMAD.WIDE.U32 R18, R18, R34, R6 ;  /* 0x0000002212127225 */ /* 0x000fc800078e0006 */
[-C--:B------:R-:W-:Y:S02]  /*b430*/  IMAD R7, R17, R26.reuse, RZ ;  /* 0x0000001a11077224 */ /* 0x080fe400078e02ff */
[----:B------:R-:W-:Y:S01]  /*b440*/  IMAD.IADD R19, R19, 0x1, R9 ;  /* 0x0000000113137824 */ /* 0x000fe200078e0209 */
[----:B------:R-:W-:Y:S01]  /*b450*/  IADD3 R8, P3, R20, UR10, RZ ;  /* 0x0000000a14087c10 */ /* 0x000fe2000ff7e0ff */
[C---:B------:R-:W-:Y:S02]  /*b460*/  IMAD R7, R16.reuse, R27, R7 ;  /* 0x0000001b10077224 */ /* 0x040fe400078e0207 */
[----:B------:R-:W-:Y:S01]  /*b470*/  IMAD.WIDE.U32 R10, R16, R26, R18 ;  /* 0x0000001a100a7225 */ /* 0x000fe200078e0012 */
[----:B------:R-:W-:-:S03]  /*b480*/  IADD3.X R9, R21, UR7, RZ, P3, !PT ;  /* 0x0000000715097c10 */ /* 0x000fc60009ffe4ff */
[----:B------:R-:W-:-:S07]  /*b490*/  IMAD.IADD R11, R11, 0x1, R7 ;  /* 0x000000010b0b7824 */ /* 0x000fce00078e0207 */
.L_x_7500:
[----:B------:R-:W-:-:S04]  /*b4a0*/  ISETP.NE.U32.AND P3, PT, R33, RZ, PT ;  /* 0x000000ff2100720c */ /* 0x000fc80003f65070 */
[----:B------:R-:W-:-:S13]  /*b4b0*/  ISETP.NE.OR.EX P0, PT, R32, RZ, P0, P3 ;  /* 0x000000ff2000720c */ /* 0x000fda0000705730 */
[----:B------:R-:W-:Y:S05]  /*b4c0*/  @!P0 BRA `(.L_x_7496) ;  /* 0x0000000000a08947 */ /* 0x000fea0003800000 */
.L_x_7497:
[----:B------:R-:W-:Y:S01]  /*b4d0*/  LEA R36, R0, R1, 0x3 ;  /* 0x0000000100247211 */ /* 0x000fe200078e18ff */
[----:B------:R-:W2:Y:S01]  /*b4e0*/  LD.E.64 R28, desc[UR8][R8.64] ;  /* 0x00000008081c7980 */ /* 0x000ea2000c101b00 */
[----:B-----5:R-:W-:-:S03]  /*b4f0*/  IADD3 R30, P0, R8, UR10, RZ ;  /* 0x0000000a081e7c10 */ /* 0x020fc6000ff1e0ff */
[----:B------:R-:W2:Y:S01]  /*b500*/  LDL.64 R6, [R36+0x20] ;  /* 0x0000200024067983 */ /* 0x000ea20000100a00 */
[----:B------:R-:W-:Y:S02]  /*b510*/  IADD3.X R31, R9, UR7, RZ, P0, !PT ;  /* 0x00000007091f7c10 */ /* 0x000fe400087fe4ff */
[----:B------:R-:W-:Y:S01]  /*b520*/  IADD3 R34, P0, R30, UR10, RZ ;  /* 0x0000000a1e227c10 */ /* 0x000fe2000ff1e0ff */
[----:B------:R-:W3:Y:S04]  /*b530*/  LDL.64 R18, [R36+0x30] ;  /* 0x0000300024127983 */ /* 0x000ee80000100a00 */
[----:B------:R-:W4:Y:S04]  /*b540*/  LDL.64 R8, [R36+0x28] ;  /* 0x0000280024087983 */ /* 0x000f280000100a00 */
[----:B------:R-:W4:Y:S01]  /*b550*/  LD.E.64 R16, desc[UR8][R30.64] ;  /* 0x000000081e107980 */ /* 0x000f22000c101b00 */
[----:B------:R-:W-:-:S02]  /*b560*/  IADD3.X R35, R31, UR7, RZ, P0, !PT ;  /* 0x000000071f237c10 */ /* 0x000fc400087fe4ff */
[----:B------:R-:W-:Y:S01]  /*b570*/  IADD3 R22, P0, R34, UR10, RZ ;  /* 0x0000000a22167c10 */ /* 0x000fe2000ff1e0ff */
[----:B------:R-:W3:Y:S04]  /*b580*/  LDL.64 R24, [R36+0x38] ;  /* 0x0000380024187983 */ /* 0x000ee80000100a00 */
[----:B------:R-:W3:Y:S01]  /*b590*/  LD.E.64 R20, desc[UR8][R34.64] ;  /* 0x0000000822147980 */ /* 0x000ee2000c101b00 */
[----:B------:R-:W-:-:S05]  /*b5a0*/  IADD3.X R23, R35, UR7, RZ, P0, !PT ;  /* 0x0000000723177c10 */ /* 0x000fca00087fe4ff */
[----:B------:R-:W3:Y:S01]  /*b5b0*/  LD.E.64 R26, desc[UR8][R22.64] ;  /* 0x00000008161a7980 */ /* 0x000ee2000c101b00 */
        /* <DEDUP_REMOVED lines=14> */
[----:B---3--:R-:W-:-:S04]  /*b6a0*/  IMAD R7, R21, R18, RZ ;  /* 0x0000001215077224 */ /* 0x008fc800078e02ff */
[C---:B------:R-:W-:Y:S02]  /*b6b0*/  IMAD R7, R20.reuse, R19, R7 ;  /* 0x0000001314077224 */ /* 0x040fe400078e0207 */
[----:B------:R-:W-:Y:S01]  /*b6c0*/  IMAD.WIDE.U32 R18, R20, R18, R8 ;  /* 0x0000001214127225 */ /* 0x000fe200078e0008 */
[----:B------:R-:W-:-:S03]  /*b6d0*/  IADD3 R8, P4, R22, UR10, RZ ;  /* 0x0000000a16087c10 */ /* 0x000fc6000ff9e0ff */
[----:B------:R-:W-:Y:S02]  /*b6e0*/  IMAD.IADD R19, R19, 0x1, R7 ;  /* 0x0000000113137824 */ /* 0x000fe400078e0207 */
[-C--:B------:R-:W-:Y:S02]  /*b6f0*/  IMAD R7, R27, R24.reuse, RZ ;  /* 0x000000181b077224 */ /* 0x080fe400078e02ff */
[----:B------:R-:W-:Y:S01]  /*b700*/  IMAD.WIDE.U32 R10, R26, R24, R18 ;  /* 0x000000181a0a7225 */ /* 0x000fe200078e0012 */
[----:B------:R-:W-:-:S03]  /*b710*/  IADD3.X R9, R23, UR7, RZ, P4, !PT ;  /* 0x0000000717097c10 */ /* 0x000fc6000a7fe4ff */
[----:B------:R-:W-:-:S05]  /*b720*/  IMAD R7, R26, R25, R7 ;  /* 0x000000191a077224 */ /* 0x000fca00078e0207 */
[----:B------:R-:W-:Y:S01]  /*b730*/  IADD3 R11, R11, R7, RZ ;  /* 0x000000070b0b7210 */ /* 0x000fe20007ffe0ff */
[----:B------:R-:W-:Y:S06]  /*b740*/  @P0 BRA `(.L_x_7497) ;  /* 0xfffffffc00600947 */ /* 0x000fec000383ffff */
.L_x_7496:
        /* <DEDUP_REMOVED lines=11> */
[C---:B------:R-:W-:Y:S01]  /*b800*/  IMAD.WIDE.U32 R6, R0.reuse, UR4, R6 ;  /* 0x0000000400067c25 */ /* 0x040fe2000f8e0006 */
[----:B------:R-:W-:-:S03]  /*b810*/  LEA R0, R0, R1, 0x3 ;  /* 0x0000000100007211 */ /* 0x000fc600078e18ff */
[----:B------:R-:W-:Y:S01]  /*b820*/  IMAD.IADD R7, R7, 0x1, R9 ;  /* 0x0000000107077824 */ /* 0x000fe200078e0209 */
        /* <DEDUP_REMOVED lines=33> */
.L_x_7494:
[----:B------:R-:W-:Y:S02]  /*ba40*/  ULDC.64 UR4, c[0x0][0x218] ;  /* 0x0000860000047ab9 */ /* 0x000fe40000000a00 */
[----:B0-----:R-:W-:-:S04]  /*ba50*/  LEA R10, P0, R12, UR4, 0x3 ;  /* 0x000000040c0a7c11 */ /* 0x001fc8000f8018ff */
[----:B------:R-:W-:-:S06]  /*ba60*/  LEA.HI.X R11, R12, UR5, R13, 0x3, P0 ;  /* 0x000000050c0b7c11 */ /* 0x000fcc00080f1c0d */
[----:B------:R-:W5:Y:S03]  /*ba70*/  LD.E.64 R10, desc[UR8][R10.64] ;  /* 0x000000080a0a7980 */ /* 0x000f66000c101b00 */
.L_x_7495:
        /* <DEDUP_REMOVED lines=9> */
.L_x_7502:
        /* <DEDUP_REMOVED lines=19> */
.L_x_7501:
[----:B------:R-:W-:Y:S02]  /*bc40*/  ULDC.64 UR4, c[0x0][0x280] ;  /* 0x0000a00000047ab9 */ /* 0x000fe40000000a00 */
[----:B------:R-:W-:Y:S02]  /*bc50*/  IMAD.U32 R19, RZ, RZ, UR4 ;  /* 0x00000004ff137e24 */ /* 0x000fe4000f8e00ff */
[----:B------:R-:W-:Y:S01]  /*bc60*/  IMAD.U32 R18, RZ, RZ, UR5 ;  /* 0x00000005ff127e24 */ /* 0x000fe2000f8e00ff */
[----:B------:R-:W-:Y:S06]  /*bc70*/  @!P1 BRA `(.L_x_7503) ;  /* 0x0000000000609947 */ /* 0x000fec0003800000 */
[----:B------:R-:W-:Y:S01]  /*bc80*/  BSSY B0, `(.L_x_7503) ;  /* 0x0000017000007945 */ /* 0x000fe20003800000 */
[----:B------:R-:W-:Y:S01]  /*bc90*/  MOV R19, UR4 ;  /* 0x0000000400137c02 */ /* 0x000fe20008000f00 */
[----:B------:R-:W-:Y:S02]  /*bca0*/  IMAD.U32 R18, RZ, RZ, UR5 ;  /* 0x00000005ff127e24 */ /* 0x000fe4000f8e00ff */
[----:B------:R-:W-:Y:S02]  /*bcb0*/  IMAD.MOV.U32 R17, RZ, RZ, R2 ;  /* 0x000000ffff117224 */ /* 0x000fe400078e0002 */
[----:B------:R-:W-:-:S07]  /*bcc0*/  IMAD.MOV.U32 R16, RZ, RZ, R3 ;  /* 0x000000ffff107224 */ /* 0x000fce00078e0003 */
.L_x_7504:
        /* <DEDUP_REMOVED lines=19> */
.L_x_7503:
        /* <DEDUP_REMOVED lines=13> */
[----:B------:R-:W-:Y:S02]  /*bed0*/  IADD3.X R7, R0, UR5, RZ, P0, !PT ;  /* 0x0000000500077c10 */ /* 0x000fe400087fe4ff */
        /* <DEDUP_REMOVED lines=29> */
[----:B------:R-:W-:Y:S01]  /*c0b0*/  IMAD.WIDE.U32 R6, R14, UR12, RZ ;  /* 0x0000000c0e067c25 */ /* 0x000fe2000f8e00ff */
[----:B------:R-:W-:Y:S01]  /*c0c0*/  ISETP.GT.U32.AND P0, PT, R32, RZ, PT ;  /* 0x000000ff2000720c */ /* 0x000fe20003f04070 */
[----:B------:R-:W-:Y:S02]  /*c0d0*/  USHF.L.U32 UR7, UR5, 0x3, URZ ;  /* 0x0000000305077899 */ /* 0x000fe4000800063f */
[----:B------:R-:W-:Y:S01]  /*c0e0*/  IMAD R9, R14, UR13, R9 ;  /* 0x0000000d0e097c24 */ /* 0x000fe2000f8e0209 */
[----:B------:R-:W-:Y:S01]  /*c0f0*/  ISETP.GT.AND.EX P0, PT, R4, RZ, PT, P0 ;  /* 0x000000ff0400720c */ /* 0x000fe20003f04300 */
[----:B------:R-:W-:Y:S01]  /*c100*/  ULDC.64 UR12, c[0x0][0x228] ;  /* 0x00008a00000c7ab9 */ /* 0x000fe20000000a00 */
[----:B------:R-:W-:Y:S01]  /*c110*/  UIADD3 UR7, UR11, UR7, URZ ;  /* 0x000000070b077290 */ /* 0x000fe2000fffe03f */
[----:B------:R-:W-:Y:S01]  /*c120*/  LEA R16, P2, R6, UR12, 0x3 ;  /* 0x0000000c06107c11 */ /* 0x000fe2000f8418ff */
[----:B------:R-:W-:Y:S01]  /*c130*/  IMAD.MOV.U32 R0, RZ, RZ, RZ ;  /* 0x000000ffff007224 */ /* 0x000fe200078e00ff */
[----:B------:R-:W-:Y:S01]  /*c140*/  IADD3 R17, R7, R9, RZ ;  /* 0x0000000907117210 */ /* 0x000fe20007ffe0ff */
[----:B------:R-:W-:-:S03]  /*c150*/  IMAD.MOV.U32 R33, RZ, RZ, RZ ;  /* 0x000000ffff217224 */ /* 0x000fc600078e00ff */
[----:B------:R-:W-:-:S04]  /*c160*/  LEA.HI.X R17, R6, UR13, R17, 0x3, P2 ;  /* 0x0000000d06117c11 */ /* 0x000fc800090f1c11 */
[----:B------:R-:W-:Y:S05]  /*c170*/  @!P0 BRA `(.L_x_7508) ;  /* 0x0000000c00648947 */ /* 0x000fea0003800000 */
[----:B------:R-:W-:Y:S02]  /*c180*/  ISETP.GT.U32.AND P2, PT, R32, 0xc, PT ;  /* 0x0000000c2000780c */ /* 0x000fe40003f44070 */
[----:B------:R-:W-:Y:S02]  /*c190*/  PLOP3.LUT P0, PT, PT, PT, PT, 0x80, 0x0 ;  /* 0x000000000000781c */ /* 0x000fe40003f0f070 */
[----:B------:R-:W-:-:S13]  /*c1a0*/  ISETP.GT.AND.EX P2, PT, R4, RZ, PT, P2 ;  /* 0x000000ff0400720c */ /* 0x000fda0003f44320 */
[----:B------:R-:W-:Y:S05]  /*c1b0*/  @!P2 BRA `(.L_x_7509) ;  /* 0x000000080024a947 */ /* 0x000fea0003800000 */
[----:B------:R-:W-:-:S13]  /*c1c0*/  PLOP3.LUT P0, PT, PT, PT, PT, 0x8, 0x0 ;  /* 0x000000000000781c */ /* 0x000fda0003f0e170 */
.L_x_7510:
[----:B------:R-:W-:Y:S01]  /*c1d0*/  IMAD.U32 R36, R0, 0x8, R1 ;  /* 0x0000000800247824 */ /* 0x000fe200078e0001 */
[----:B------:R-:W2:Y:S01]  /*c1e0*/  LD.E.64 R22, desc[UR8][R16.64] ;  /* 0x0000000810167980 */ /* 0x000ea2000c101b00 */
[----:B------:R-:W-:-:S03]  /*c1f0*/  IADD3 R28, P2, R16, UR10, RZ ;  /* 0x0000000a101c7c10 */ /* 0x000fc6000ff5e0ff */
[----:B------:R-:W2:Y:S01]  /*c200*/  LDL.64 R12, [R36+0x20] ;  /* 0x00002000240c7983 */ /* 0x000ea20000100a00 */
[----:B------:R-:W-:-:S03]  /*c210*/  IADD3.X R29, R17, UR7, RZ, P2, !PT ;  /* 0x00000007111d7c10 */ /* 0x000fc600097fe4ff */
[----:B------:R-:W3:Y:S04]  /*c220*/  LDL.64 R6, [R36+0x30] ;  /* 0x0000300024067983 */ /* 0x000ee80000100a00 */
[----:B------:R-:W4:Y:S04]  /*c230*/  LDL.64 R16, [R36+0x28] ;  /* 0x0000280024107983 */ /* 0x000f280000100a00 */
[----:B------:R0:W4:Y:S01]  /*c240*/  LD.E.64 R18, desc[UR8][R28.64] ;  /* 0x000000081c127980 */ /* 0x000122000c101b00 */
[----:B------:R-:W-:-:S03]  /*c250*/  IADD3 R34, P2, R28, UR10, RZ ;  /* 0x0000000a1c227c10 */ /* 0x000fc6000ff5e0ff */
[----:B------:R-:W5:Y:S01]  /*c260*/  LDL.64 R20, [R36+0x38] ;  /* 0x0000380024147983 */ /* 0x000f620000100a00 */
[----:B------:R-:W-:-:S05]  /*c270*/  IADD3.X R35, R29, UR7, RZ, P2, !PT ;  /* 0x000000071d237c10 */ /* 0x000fca00097fe4ff */
[----:B------:R-:W3:Y:S01]  /*c280*/  LD.E.64 R26, desc[UR8][R34.64] ;  /* 0x00000008221a7980 */ /* 0x000ee2000c101b00 */
[----:B------:R-:W-:-:S04]  /*c290*/  IADD3 R30, P2, R34, UR10, RZ ;  /* 0x0000000a221e7c10 */ /* 0x000fc8000ff5e0ff */
[----:B------:R-:W-:-:S05]  /*c2a0*/  IADD3.X R31, R35, UR7, RZ, P2, !PT ;  /* 0x00000007231f7c10 */ /* 0x000fca00097fe4ff */
[----:B------:R1:W5:Y:S01]  /*c2b0*/  LD.E.64 R8, desc[UR8][R30.64] ;  /* 0x000000081e087980 */ /* 0x000362000c101b00 */
[----:B------:R-:W-:-:S04]  /*c2c0*/  IADD3 R24, P2, R30, UR10, RZ ;  /* 0x0000000a1e187c10 */ /* 0x000fc8000ff5e0ff */
[----:B------:R-:W-:Y:S02]  /*c2d0*/  IADD3.X R25, R31, UR7, RZ, P2, !PT ;  /* 0x000000071f197c10 */ /* 0x000fe400097fe4ff */
[----:B0-----:R-:W-:Y:S01]  /*c2e0*/  IADD3 R28, P2, R24, UR10, RZ ;  /* 0x0000000a181c7c10 */ /* 0x001fe2000ff5e0ff */
[-C--:B--2---:R-:W-:Y:S02]  /*c2f0*/  IMAD R23, R23, R12.reuse, RZ ;  /* 0x0000000c17177224 */ /* 0x084fe400078e02ff */
[----:B------:R-:W-:-:S04]  /*c300*/  IMAD.WIDE.U32 R10, R22, R12, R10 ;  /* 0x0000000c160a7225 */ /* 0x000fc800078e000a */
[----:B------:R-:W-:Y:S02]  /*c310*/  IMAD R29, R22, R13, R23 ;  /* 0x0000000d161d7224 */ /* 0x000fe400078e0217 */
[----:B------:R-:W2:Y:S04]  /*c320*/  LDL.64 R12, [R36+0x40] ;  /* 0x00004000240c7983 */ /* 0x000ea80000100a00 */
[----:B------:R0:W2:Y:S01]  /*c330*/  LD.E.64 R22, desc[UR8][R24.64] ;  /* 0x0000000818167980 */ /* 0x0000a2000c101b00 */
[----:B------:R-:W-:Y:S01]  /*c340*/  IADD3 R11, R11, R29, RZ ;  /* 0x0000001d0b0b7210 */ /* 0x000fe20007ffe0ff */
[----:B----4-:R-:W-:Y:S01]  /*c350*/  IMAD R19, R19, R16, RZ ;  /* 0x0000001013137224 */ /* 0x010fe200078e02ff */
[----:B------:R-:W-:-:S03]  /*c360*/  IADD3.X R29, R25, UR7, RZ, P2, !PT ;  /* 0x00000007191d7c10 */ /* 0x000fc600097fe4ff */
[C---:B-1----:R-:W-:Y:S02]  /*c370*/  IMAD R31, R18.reuse, R17, R19 ;  /* 0x00000011121f7224 */ /* 0x042fe400078e0213 */
[----:B------:R-:W-:Y:S02]  /*c380*/  IMAD.WIDE.U32 R10, R18, R16, R10 ;  /* 0x00000010120a7225 */ /* 0x000fe400078e000a */
[----:B------:R-:W4:Y:S04]  /*c390*/  LDL.64 R18, [R36+0x48] ;  /* 0x0000480024127983 */ /* 0x000f280000100a00 */
[----:B------:R1:W4:Y:S01]  /*c3a0*/  LD.E.64 R16, desc[UR8][R28.64] ;  /* 0x000000081c107980 */ /* 0x000322000c101b00 */
[----:B0-----:R-:W-:Y:S01]  /*c3b0*/  IADD3 R24, P2, R28, UR10, RZ ;  /* 0x0000000a1c187c10 */ /* 0x001fe2000ff5e0ff */
[----:B---3--:R-:W-:-:S02]  /*c3c0*/  IMAD R27, R27, R6, RZ ;  /* 0x000000061b1b7224 */ /* 0x008fc400078e02ff */
[----:B------:R-:W-:Y:S01]  /*c3d0*/  IMAD.IADD R11, R11, 0x1, R31 ;  /* 0x000000010b0b7824 */ /* 0x000fe200078e021f */
[----:B------:R-:W-:Y:S01]  /*c3e0*/  IADD3.X R25, R29, UR7, RZ, P2, !PT ;  /* 0x000000071d197c10 */ /* 0x000fe200097fe4ff */
[C---:B------:R-:W-:Y:S02]  /*c3f0*/  IMAD R31, R26.reuse, R7, R27 ;  /* 0x000000071a1f7224 */ /* 0x040fe400078e021b */
[----:B------:R-:W-:Y:S02]  /*c400*/  IMAD.WIDE.U32 R10, R26, R6, R10 ;  /* 0x000000061a0a7225 */ /* 0x000fe400078e000a */
[----:B------:R-:W3:Y:S04]  /*c410*/  LDL.64 R6, [R36+0x50] ;  /* 0x0000500024067983 */ /* 0x000ee80000100a00 */
[----:B------:R0:W3:Y:S01]  /*c420*/  LD.E.64 R26, desc[UR8][R24.64] ;  /* 0x00000008181a7980 */ /* 0x0000e2000c101b00 */
[----:B------:R-:W-:Y:S01]  /*c430*/  IADD3 R30, P2, R24, UR10, RZ ;  /* 0x0000000a181e7c10 */ /* 0x000fe2000ff5e0ff */
[----:B------:R-:W-:-:S02]  /*c440*/  IMAD.IADD R11, R11, 0x1, R31 ;  /* 0x000000010b0b7824 */ /* 0x000fc400078e021f */
[----:B-----5:R-:W-:Y:S01]  /*c450*/  IMAD R9, R9, R20, RZ ;  /* 0x0000001409097224 */ /* 0x020fe200078e02ff */
[----:B------:R-:W-:-:S03]  /*c460*/  IADD3.X R31, R25, UR7, RZ, P2, !PT ;  /* 0x00000007191f7c10 */ /* 0x000fc600097fe4ff */
[C---:B-1----:R-:W-:Y:S02]  /*c470*/  IMAD R29, R8.reuse, R21, R9 ;  /* 0x00000015081d7224 */ /* 0x042fe400078e0209 */
[----:B------:R-:W-:Y:S02]  /*c480*/  IMAD.WIDE.U32 R20, R8, R20, R10 ;  /* 0x0000001408147225 */ /* 0x000fe400078e000a */
[----:B------:R-:W5:Y:S04]  /*c490*/  LDL.64 R8, [R36+0x58] ;  /* 0x0000580024087983 */ /* 0x000f680000100a00 */
[----:B------:R1:W5:Y:S01]  /*c4a0*/  LD.E.64 R10, desc[UR8][R30.64] ;  /* 0x000000081e0a7980 */ /* 0x000362000c101b00 */
[----:B0-----:R-:W-:Y:S01]  /*c4b0*/  IADD3 R24, P2, R30, UR10, RZ ;  /* 0x0000000a1e187c10 */ /* 0x001fe2000ff5e0ff */
[----:B------:R-:W-:-:S03]  /*c4c0*/  IMAD.IADD R21, R21, 0x1, R29 ;  /* 0x0000000115157824 */ /* 0x000fc600078e021d */
[----:B------:R-:W-:Y:S02]  /*c4d0*/  IADD3.X R25, R31, UR7, RZ, P2, !PT ;  /* 0x000000071f197c10 */ /* 0x000fe400097fe4ff */
[----:B------:R-:W-:Y:S01]  /*c4e0*/  IADD3 R28, P2, R24, UR10, RZ ;  /* 0x0000000a181c7c10 */ /* 0x000fe2000ff5e0ff */
[----:B--2---:R-:W-:-:S04]  /*c4f0*/  IMAD R23, R23, R12, RZ ;  /* 0x0000000c17177224 */ /* 0x004fc800078e02ff */
[C---:B------:R-:W-:Y:S02]  /*c500*/  IMAD R29, R22.reuse, R13, R23 ;  /* 0x0000000d161d7224 */ /* 0x040fe400078e0217 */
[----:B------:R-:W-:Y:S02]  /*c510*/  IMAD.WIDE.U32 R12, R22, R12, R20 ;  /* 0x0000000c160c7225 */ /* 0x000fe400078e0014 */
        /* <DEDUP_REMOVED lines=8> */
[----:B------:R-:W4:Y:S01]  /*c5a0*/  LD.E.64 R16, desc[UR8][R28.64] ;  /* 0x000000081c107980 */ /* 0x000f22000c101b00 */
[----:B0-----:R-:W-:Y:S01]  /*c5b0*/  IADD3 R24, P2, R28, UR10, RZ ;  /* 0x0000000a1c187c10 */ /* 0x001fe2000ff5e0ff */
[----:B------:R-:W-:-:S02]  /*c5c0*/  IMAD.IADD R19, R19, 0x1, R31 ;  /* 0x0000000113137824 */ /* 0x000fc400078e021f */
[----:B---3--:R-:W-:Y:S01]  /*c5d0*/  IMAD R27, R27, R6, RZ ;  /* 0x000000061b1b7224 */ /* 0x008fe200078e02ff */
[----:B------:R-:W-:-:S03]  /*c5e0*/  IADD3.X R25, R29, UR7, RZ, P2, !PT ;  /* 0x000000071d197c10 */ /* 0x000fc600097fe4ff */
[C---:B------:R-:W-:Y:S02]  /*c5f0*/  IMAD R31, R26.reuse, R7, R27 ;  /* 0x000000071a1f7224 */ /* 0x040fe400078e021b */
[----:B------:R-:W-:Y:S01]  /*c600*/  IMAD.WIDE.U32 R26, R26, R6, R18 ;  /* 0x000000061a1a7225 */ /* 0x000fe200078e0012 */
[----:B------:R-:W3:Y:S04]  /*c610*/  LDL.64 R28, [R36+0x78] ;  /* 0x00007800241c7983 */ /* 0x000ee80000100a00 */
[----:B------:R-:W3:Y:S04]  /*c620*/  LDL.64 R6, [R36+0x70] ;  /* 0x0000700024067983 */ /* 0x000ee80000100a00 */
[----:B------:R-:W3:Y:S01]  /*c630*/  LD.E.64 R18, desc[UR8][R24.64] ;  /* 0x0000000818127980 */ /* 0x000ee2000c101b00 */
[----:B-----5:R-:W-:-:S02]  /*c640*/  IMAD R11, R11, R8, RZ ;  /* 0x000000080b0b7224 */ /* 0x020fc400078e02ff */
[----:B------:R-:W-:Y:S02]  /*c650*/  IMAD.IADD R27, R27, 0x1, R31 ;  /* 0x000000011b1b7824 */ /* 0x000fe400078e021f */
[C---:B------:R-:W-:Y:S02]  /*c660*/  IMAD R11, R10.reuse, R9, R11 ;  /* 0x000000090a0b7224 */ /* 0x040fe400078e020b */
[----:B------:R-:W-:Y:S01]  /*c670*/  IMAD.WIDE.U32 R8, R10, R8, R26 ;  /* 0x000000080a087225 */ /* 0x000fe200078e001a */
[----:B------:R-:W-:-:S03]  /*c680*/  IADD3 R34, P2, R24, UR10, RZ ;  /* 0x0000000a18227c10 */ /* 0x000fc6000ff5e0ff */
[----:B------:R-:W-:Y:S01]  /*c690*/  IMAD.IADD R9, R9, 0x1, R11 ;  /* 0x0000000109097824 */ /* 0x000fe200078e020b */
[----:B------:R-:W-:Y:S02]  /*c6a0*/  IADD3.X R35, R25, UR7, RZ, P2, !PT ;  /* 0x0000000719237c10 */ /* 0x000fe400097fe4ff */
[----:B------:R-:W5:Y:S04]  /*c6b0*/  LDL.64 R24, [R36+0x98] ;  /* 0x0000980024187983 */ /* 0x000f680000100a00 */
[----:B------:R0:W5:Y:S01]  /*c6c0*/  LD.E.64 R30, desc[UR8][R34.64] ;  /* 0x00000008221e7980 */ /* 0x000162000c101b00 */
[-C--:B--2---:R-:W-:Y:S02]  /*c6d0*/  IMAD R11, R23, R20.reuse, RZ ;  /* 0x00000014170b7224 */ /* 0x084fe400078e02ff */
[----:B------:R-:W-:Y:S01]  /*c6e0*/  IMAD.WIDE.U32 R26, R22, R20, R8 ;  /* 0x00000014161a7225 */ /* 0x000fe200078e0008 */
[----:B------:R-:W-:Y:S01]  /*c6f0*/  IADD3 R20, P2, R34, UR10, RZ ;  /* 0x0000000a22147c10 */ /* 0x000fe2000ff5e0ff */
[----:B------:R-:W2:Y:S02]  /*c700*/  LDL.64 R8, [R36+0x80] ;  /* 0x0000800024087983 */ /* 0x000ea40000100a00 */
[----:B------:R-:W-:Y:S01]  /*c710*/  IMAD R11, R22, R21, R11 ;  /* 0x00000015160b7224 */ /* 0x000fe200078e020b */
[----:B------:R-:W-:-:S04]  /*c720*/  IADD3.X R21, R35, UR7, RZ, P2, !PT ;  /* 0x0000000723157c10 */ /* 0x000fc800097fe4ff */
[----:B------:R-:W-:Y:S02]  /*c730*/  IADD3 R27, R27, R11, RZ ;  /* 0x0000000b1b1b7210 */ /* 0x000fe40007ffe0ff */
[----:B------:R-:W2:Y:S01]  /*c740*/  LD.E.64 R10, desc[UR8][R20.64] ;  /* 0x00000008140a7980 */ /* 0x000ea2000c101b00 */
[-C--:B----4-:R-:W-:Y:S01]  /*c750*/  IMAD R17, R17, R12.reuse, RZ ;  /* 0x0000000c11117224 */ /* 0x090fe200078e02ff */
[----:B------:R-:W-:Y:S01]  /*c760*/  IADD3 R22, P2, R20, UR10, RZ ;  /* 0x0000000a14167c10 */ /* 0x000fe2000ff5e0ff */
[----:B------:R-:W-:-:S03]  /*c770*/  IMAD.WIDE.U32 R26, R16, R12, R26 ;  /* 0x0000000c101a7225 */ /* 0x000fc600078e001a */
[----:B------:R-:W-:Y:S01]  /*c780*/  IADD3.X R23, R21, UR7, RZ, P2, !PT ;  /* 0x0000000715177c10 */ /* 0x000fe200097fe4ff */
[----:B------:R-:W-:Y:S01]  /*c790*/  IMAD R17, R16, R13, R17 ;  /* 0x0000000d10117224 */ /* 0x000fe200078e0211 */
[----:B0-----:R-:W-:Y:S01]  /*c7a0*/  IADD3 R34, P2, R22, UR10, RZ ;  /* 0x0000000a16227c10 */ /* 0x001fe2000ff5e0ff */
[----:B------:R-:W4:Y:S02]  /*c7b0*/  LDL.64 R12, [R36+0x88] ;  /* 0x00008800240c7983 */ /* 0x000f240000100a00 */
[----:B------:R-:W-:Y:S02]  /*c7c0*/  IMAD.IADD R27, R27, 0x1, R17 ;  /* 0x000000011b1b7824 */ /* 0x000fe400078e0211 */
[----:B------:R-:W4:Y:S01]  /*c7d0*/  LD.E.64 R16, desc[UR8][R22.64] ;  /* 0x0000000816107980 */ /* 0x000f22000c101b00 */
[----:B------:R-:W-:-:S05]  /*c7e0*/  IADD3.X R35, R23, UR7, RZ, P2, !PT ;  /* 0x0000000717237c10 */ /* 0x000fca00097fe4ff */
[----:B------:R-:W4:Y:S01]  /*c7f0*/  LD.E.64 R20, desc[UR8][R34.64] ;  /* 0x0000000822147980 */ /* 0x000f22000c101b00 */
[-C--:B---3--:R-:W-:Y:S02]  /*c800*/  IMAD R37, R19, R6.reuse, RZ ;  /* 0x0000000613257224 */ /* 0x088fe400078e02ff */
[----:B------:R-:W-:Y:S01]  /*c810*/  IMAD.WIDE.U32 R26, R18, R6, R26 ;  /* 0x00000006121a7225 */ /* 0x000fe200078e001a */
[----:B------:R-:W-:-:S03]  /*c820*/  IADD3 R6, P2, R34, UR10, RZ ;  /* 0x0000000a22067c10 */ /* 0x000fc6000ff5e0ff */
[----:B------:R-:W-:Y:S02]  /*c830*/  IMAD R37, R18, R7, R37 ;  /* 0x0000000712257224 */ /* 0x000fe400078e0225 */
[----:B------:R-:W3:Y:S01]  /*c840*/  LDL.64 R18, [R36+0x90] ;  /* 0x0000900024127983 */ /* 0x000ee20000100a00 */
[----:B------:R-:W-:-:S05]  /*c850*/  IADD3.X R7, R35, UR7, RZ, P2, !PT ;  /* 0x0000000723077c10 */ /* 0x000fca00097fe4ff */
[----:B------:R-:W3:Y:S01]  /*c860*/  LD.E.64 R22, desc[UR8][R6.64] ;  /* 0x0000000806167980 */ /* 0x000ee2000c101b00 */
[----:B------:R-:W-:Y:S02]  /*c870*/  IMAD.IADD R27, R27, 0x1, R37 ;  /* 0x000000011b1b7824 */ /* 0x000fe400078e0225 */
[-C--:B-----5:R-:W-:Y:S02]  /*c880*/  IMAD R31, R31, R28.reuse, RZ ;  /* 0x0000001c1f1f7224 */ /* 0x0a0fe400078e02ff */
[----:B------:R-:W-:-:S04]  /*c890*/  IMAD.WIDE.U32 R26, R30, R28, R26 ;  /* 0x0000001c1e1a7225 */ /* 0x000fc800078e001a */
[----:B------:R-:W-:-:S04]  /*c8a0*/  IMAD R31, R30, R29, R31 ;  /* 0x0000001d1e1f7224 */ /* 0x000fc800078e021f */
[----:B------:R-:W-:Y:S01]  /*c8b0*/  IMAD.IADD R27, R27, 0x1, R31 ;  /* 0x000000011b1b7824 */ /* 0x000fe200078e021f */
[----:B------:R-:W-:-:S04]  /*c8c0*/  IADD3 R32, P2, R32, -0x10, RZ ;  /* 0xfffffff020207810 */ /* 0x000fc80007f5e0ff */
[----:B------:R-:W-:Y:S02]  /*c8d0*/  IADD3.X R4, R4, -0x1, RZ, P2, !PT ;  /* 0xffffffff04047810 */ /* 0x000fe400017fe4ff */
[----:B------:R-:W-:-:S04]  /*c8e0*/  ISETP.GT.U32.AND P2, PT, R32, 0xc, PT ;  /* 0x0000000c2000780c */ /* 0x000fc80003f44070 */
[----:B------:R-:W-:Y:S02]  /*c8f0*/  ISETP.GT.AND.EX P2, PT, R4, RZ, PT, P2 ;  /* 0x000000ff0400720c */ /* 0x000fe40003f44320 */
[----:B------:R-:W-:-:S04]  /*c900*/  IADD3 R0, P4, R0, 0x10, RZ ;  /* 0x0000001000007810 */ /* 0x000fc80007f9e0ff */
[----:B------:R-:W-:Y:S01]  /*c910*/  IADD3.X R33, RZ, R33, RZ, P4, !PT ;  /* 0x00000021ff217210 */ /* 0x000fe200027fe4ff */
[----:B--2---:R-:W-:-:S04]  /*c920*/  IMAD R11, R11, R8, RZ ;  /* 0x000000080b0b7224 */ /* 0x004fc800078e02ff */
[C---:B------:R-:W-:Y:S02]  /*c930*/  IMAD R11, R10.reuse, R9, R11 ;  /* 0x000000090a0b7224 */ /* 0x040fe400078e020b */
[----:B------:R-:W-:-:S05]  /*c940*/  IMAD.WIDE.U32 R8, R10, R8, R26 ;  /* 0x000000080a087225 */ /* 0x000fca00078e001a */
[----:B------:R-:W-:Y:S01]  /*c950*/  IADD3 R9, R9, R11, RZ ;  /* 0x0000000b09097210 */ /* 0x000fe20007ffe0ff */
        /* <DEDUP_REMOVED lines=9> */
[-C--:B------:R-:W-:Y:S01]  /*c9f0*/  IMAD R9, R23, R24.reuse, RZ ;  /* 0x0000001817097224 */ /* 0x080fe200078e02ff */
[----:B------:R-:W-:Y:S01]  /*ca00*/  IADD3.X R17, R7, UR7, RZ, P3, !PT ;  /* 0x0000000707117c10 */ /* 0x000fe20009ffe4ff */
[----:B------:R-:W-:-:S04]  /*ca10*/  IMAD.WIDE.U32 R10, R22, R24, R18 ;  /* 0x00000018160a7225 */ /* 0x000fc800078e0012 */
[----:B------:R-:W-:-:S04]  /*ca20*/  IMAD R9, R22, R25, R9 ;  /* 0x0000001916097224 */ /* 0x000fc800078e0209 */
[----:B------:R-:W-:Y:S01]  /*ca30*/  IMAD.IADD R11, R11, 0x1, R9 ;  /* 0x000000010b0b7824 */ /* 0x000fe200078e0209 */
[----:B------:R-:W-:Y:S06]  /*ca40*/  @P2 BRA `(.L_x_7510) ;  /* 0xfffffff400e02947 */ /* 0x000fec000383ffff */
.L_x_7509:
[----:B------:R-:W-:-:S04]  /*ca50*/  ISETP.GT.U32.AND P2, PT, R32, 0x4, PT ;  /* 0x000000042000780c */ /* 0x000fc80003f44070 */
[----:B------:R-:W-:-:S13]  /*ca60*/  ISETP.GT.AND.EX P2, PT, R4, RZ, PT, P2 ;  /* 0x000000ff0400720c */ /* 0x000fda0003f44320 */
[----:B------:R-:W-:Y:S05]  /*ca70*/  @!P2 BRA `(.L_x_7511) ;  /* 0x000000040018a947 */ /* 0x000fea0003800000 */
[----:B------:R-:W-:Y:S01]  /*ca80*/  IMAD.U32 R36, R0, 0x8, R1 ;  /* 0x0000000800247824 */ /* 0x000fe200078e0001 */
[----:B------:R-:W2:Y:S01]  /*ca90*/  LD.E.64 R24, desc[UR8][R16.64] ;  /* 0x0000000810187980 */ /* 0x000ea2000c101b00 */
[----:B------:R-:W-:-:S03]  /*caa0*/  IADD3 R34, P0, R16, UR10, RZ ;  /* 0x0000000a10227c10 */ /* 0x000fc6000ff1e0ff */
[----:B------:R-:W2:Y:S01]  /*cab0*/  LDL.64 R22, [R36+0x20] ;  /* 0x0000200024167983 */ /* 0x000ea20000100a00 */
[----:B------:R-:W-:-:S03]  /*cac0*/  IADD3.X R35, R17, UR7, RZ, P0, !PT ;  /* 0x0000000711237c10 */ /* 0x000fc600087fe4ff */
[----:B------:R-:W3:Y:S04]  /*cad0*/  LDL.64 R12, [R36+0x28] ;  /* 0x00002800240c7983 */ /* 0x000ee80000100a00 */
[----:B------:R-:W3:Y:S01]  /*cae0*/  LD.E.64 R18, desc[UR8][R34.64] ;  /* 0x0000000822127980 */ /* 0x000ee2000c101b00 */
[----:B------:R-:W-:-:S03]  /*caf0*/  IADD3 R26, P0, R34, UR10, RZ ;  /* 0x0000000a221a7c10 */ /* 0x000fc6000ff1e0ff */
[----:B------:R-:W4:Y:S01]  /*cb00*/  LDL.64 R6, [R36+0x30] ;  /* 0x0000300024067983 */ /* 0x000f220000100a00 */
[----:B------:R-:W-:-:S03]  /*cb10*/  IADD3.X R27, R35, UR7, RZ, P0, !PT ;  /* 0x00000007231b7c10 */ /* 0x000fc600087fe4ff */
[----:B------:R-:W5:Y:S04]  /*cb20*/  LDL.64 R28, [R36+0x38] ;  /* 0x00003800241c7983 */ /* 0x000f680000100a00 */
[----:B------:R-:W4:Y:S01]  /*cb30*/  LD.E.64 R8, desc[UR8][R26.64] ;  /* 0x000000081a087980 */ /* 0x000f22000c101b00 */
[----:B------:R-:W-:-:S04]  /*cb40*/  IADD3 R30, P0, R26, UR10, RZ ;  /* 0x0000000a1a1e7c10 */ /* 0x000fc8000ff1e0ff */
[----:B------:R-:W-:Y:S02]  /*cb50*/  IADD3.X R31, R27, UR7, RZ, P0, !PT ;  /* 0x000000071b1f7c10 */ /* 0x000fe400087fe4ff */
[----:B------:R-:W-:-:S03]  /*cb60*/  IADD3 R20, P0, R30, UR10, RZ ;  /* 0x0000000a1e147c10 */ /* 0x000fc6000ff1e0ff */
[----:B------:R0:W5:Y:S01]  /*cb70*/  LD.E.64 R26, desc[UR8][R30.64] ;  /* 0x000000081e1a7980 */ /* 0x000162000c101b00 */
[-C--:B--2---:R-:W-:Y:S02]  /*cb80*/  IMAD R21, R25, R22.reuse, RZ ;  /* 0x0000001619157224 */ /* 0x084fe400078e02ff */
[----:B------:R-:W-:-:S04]  /*cb90*/  IMAD.WIDE.U32 R16, R24, R22, R10 ;  /* 0x0000001618107225 */ /* 0x000fc800078e000a */
[----:B------:R-:W-:Y:S01]  /*cba0*/  IMAD R23, R24, R23, R21 ;  /* 0x0000001718177224 */ /* 0x000fe200078e0215 */
[----:B------:R-:W-:Y:S01]  /*cbb0*/  IADD3.X R21, R31, UR7, RZ, P0, !PT ;  /* 0x000000071f157c10 */ /* 0x000fe200087fe4ff */
[----:B------:R-:W2:Y:S01]  /*cbc0*/  LDL.64 R24, [R36+0x40] ;  /* 0x0000400024187983 */ /* 0x000ea20000100a00 */
[----:B------:R-:W-:Y:S01]  /*cbd0*/  IADD3 R10, P0, R20, UR10, RZ ;  /* 0x0000000a140a7c10 */ /* 0x000fe2000ff1e0ff */
[----:B------:R-:W-:Y:S02]  /*cbe0*/  IMAD.IADD R17, R17, 0x1, R23 ;  /* 0x0000000111117824 */ /* 0x000fe400078e0217 */
[----:B------:R-:W2:Y:S01]  /*cbf0*/  LD.E.64 R22, desc[UR8][R20.64] ;  /* 0x0000000814167980 */ /* 0x000ea2000c101b00 */
[-C--:B---3--:R-:W-:Y:S01]  /*cc00*/  IMAD R19, R19, R12.reuse, RZ ;  /* 0x0000000c13137224 */ /* 0x088fe200078e02ff */
[----:B------:R-:W-:Y:S01]  /*cc10*/  IADD3.X R11, R21, UR7, RZ, P0, !PT ;  /* 0x00000007150b7c10 */ /* 0x000fe200087fe4ff */
[----:B0-----:R-:W-:Y:S01]  /*cc20*/  IMAD.WIDE.U32 R30, R18, R12, R16 ;  /* 0x0000000c121e7225 */ /* 0x001fe200078e0010 */
[----:B------:R-:W-:Y:S01]  /*cc30*/  IADD3 R34, P0, R10, UR10, RZ ;  /* 0x0000000a0a227c10 */ /* 0x000fe2000ff1e0ff */
[----:B------:R-:W3:Y:S02]  /*cc40*/  LDL.64 R16, [R36+0x50] ;  /* 0x0000500024107983 */ /* 0x000ee40000100a00 */
[----:B------:R-:W-:-:S02]  /*cc50*/  IMAD R13, R18, R13, R19 ;  /* 0x0000000d120d7224 */ /* 0x000fc400078e0213 */
[----:B------:R-:W3:Y:S01]  /*cc60*/  LD.E.64 R18, desc[UR8][R10.64] ;  /* 0x000000080a127980 */ /* 0x000ee2000c101b00 */
[----:B------:R-:W-:-:S03]  /*cc70*/  IADD3.X R35, R11, UR7, RZ, P0, !PT ;  /* 0x000000070b237c10 */ /* 0x000fc600087fe4ff */
[----:B------:R-:W3:Y:S01]  /*cc80*/  LDL.64 R20, [R36+0x48] ;  /* 0x0000480024147983 */ /* 0x000ee20000100a00 */
[----:B------:R-:W-:Y:S02]  /*cc90*/  IMAD.IADD R31, R31, 0x1, R13 ;  /* 0x000000011f1f7824 */ /* 0x000fe400078e020d */
[-C--:B----4-:R-:W-:Y:S01]  /*cca0*/  IMAD R37, R9, R6.reuse, RZ ;  /* 0x0000000609257224 */ /* 0x090fe200078e02ff */
[----:B------:R-:W4:Y:S01]  /*ccb0*/  LD.E.64 R12, desc[UR8][R34.64] ;  /* 0x00000008220c7980 */ /* 0x000f22000c101b00 */
[----:B------:R-:W-:Y:S01]  /*ccc0*/  IMAD.WIDE.U32 R30, R8, R6, R30 ;  /* 0x00000006081e7225 */ /* 0x000fe200078e001e */
[----:B------:R-:W-:Y:S02]  /*ccd0*/  IADD3 R6, P0, R34, UR10, RZ ;  /* 0x0000000a22067c10 */ /* 0x000fe4000ff1e0ff */
[----:B------:R-:W4:Y:S01]  /*cce0*/  LDL.64 R10, [R36+0x58] ;  /* 0x00005800240a7983 */ /* 0x000f220000100a00 */
[----:B------:R-:W-:Y:S01]  /*ccf0*/  IMAD R37, R8, R7, R37 ;  /* 0x0000000708257224 */ /* 0x000fe200078e0225 */
[----:B------:R-:W-:-:S05]  /*cd00*/  IADD3.X R7, R35, UR7, RZ, P0, !PT ;  /* 0x0000000723077c10 */ /* 0x000fca00087fe4ff */
[----:B------:R-:W4:Y:S01]  /*cd10*/  LD.E.64 R8, desc[UR8][R6.64] ;  /* 0x0000000806087980 */ /* 0x000f22000c101b00 */
[----:B------:R-:W-:Y:S01]  /*cd20*/  IADD3 R31, R31, R37, RZ ;  /* 0x000000251f1f7210 */ /* 0x000fe20007ffe0ff */
[----:B-----5:R-:W-:-:S04]  /*cd30*/  IMAD R27, R27, R28, RZ ;  /* 0x0000001c1b1b7224 */ /* 0x020fc800078e02ff */
        /* <DEDUP_REMOVED lines=19> */
[-C--:B------:R-:W-:Y:S01]  /*ce70*/  IMAD R9, R9, R10.reuse, RZ ;  /* 0x0000000a09097224 */ /* 0x080fe200078e02ff */
[----:B------:R-:W-:Y:S02]  /*ce80*/  IADD3 R13, R13, R17, RZ ;  /* 0x000000110d0d7210 */ /* 0x000fe40007ffe0ff */
[----:B------:R-:W-:Y:S01]  /*ce90*/  IADD3 R16, P2, R6, UR10, RZ ;  /* 0x0000000a06107c10 */ /* 0x000fe2000ff5e0ff */
[C---:B------:R-:W-:Y:S02]  /*cea0*/  IMAD R9, R8.reuse, R11, R9 ;  /* 0x0000000b08097224 */ /* 0x040fe400078e0209 */
[----:B------:R-:W-:Y:S01]  /*ceb0*/  IMAD.WIDE.U32 R10, R8, R10, R12 ;  /* 0x0000000a080a7225 */ /* 0x000fe200078e000c */
[----:B------:R-:W-:-:S03]  /*cec0*/  IADD3.X R17, R7, UR7, RZ, P2, !PT ;  /* 0x0000000707117c10 */ /* 0x000fc600097fe4ff */
[----:B------:R-:W-:-:S07]  /*ced0*/  IMAD.IADD R11, R11, 0x1, R9 ;  /* 0x000000010b0b7824 */ /* 0x000fce00078e0209 */
.L_x_7511:
[----:B------:R-:W-:-:S04]  /*cee0*/  ISETP.NE.U32.AND P2, PT, R32, RZ, PT ;  /* 0x000000ff2000720c */ /* 0x000fc80003f45070 */
[----:B------:R-:W-:-:S13]  /*cef0*/  ISETP.NE.OR.EX P0, PT, R4, RZ, P0, P2 ;  /* 0x000000ff0400720c */ /* 0x000fda0000705720 */
[----:B------:R-:W-:Y:S05]  /*cf00*/  @!P0 BRA `(.L_x_7507) ;  /* 0x0000000000a08947 */ /* 0x000fea0003800000 */
.L_x_7508:
        /* <DEDUP_REMOVED lines=15> */
[----:B------:R-:W-:Y:S02]  /*d000*/  IADD3 R32, P0, R32, -0x4, RZ ;  /* 0xfffffffc20207810 */ /* 0x000fe40007f1e0ff */
[----:B------:R-:W-:Y:S02]  /*d010*/  IADD3 R0, P2, R0, 0x4, RZ ;  /* 0x0000000400007810 */ /* 0x000fe40007f5e0ff */
[----:B------:R-:W-:Y:S02]  /*d020*/  IADD3.X R4, R4, -0x1, RZ, P0, !PT ;  /* 0xffffffff04047810 */ /* 0x000fe400007fe4ff */
[----:B------:R-:W-:-:S02]  /*d030*/  ISETP.NE.U32.AND P0, PT, R32, RZ, PT ;  /* 0x000000ff2000720c */ /* 0x000fc40003f05070 */
[----:B------:R-:W-:Y:S02]  /*d040*/  IADD3.X R33, RZ, R33, RZ, P2, !PT ;  /* 0x00000021ff217210 */ /* 0x000fe400017fe4ff */
[----:B------:R-:W-:Y:S01]  /*d050*/  ISETP.NE.AND.EX P0, PT, R4, RZ, PT, P0 ;  /* 0x000000ff0400720c */ /* 0x000fe20003f05300 */
[-C--:B--2---:R-:W-:Y:S02]  /*d060*/  IMAD R7, R7, R8.reuse, RZ ;  /* 0x0000000807077224 */ /* 0x084fe400078e02ff */
[----:B------:R-:W-:-:S04]  /*d070*/  IMAD.WIDE.U32 R10, R6, R8, R10 ;  /* 0x00000008060a7225 */ /* 0x000fc800078e000a */
[----:B------:R-:W-:-:S05]  /*d080*/  IMAD R7, R6, R9, R7 ;  /* 0x0000000906077224 */ /* 0x000fca00078e0207 */
        /* <DEDUP_REMOVED lines=16> */
.L_x_7507:
[----:B------:R-:W-:-:S04]  /*d190*/  ISETP.NE.U32.AND P0, PT, R5, RZ, PT ;  /* 0x000000ff0500720c */ /* 0x000fc80003f05070 */
[----:B------:R-:W-:-:S13]  /*d1a0*/  ISETP.NE.AND.EX P0, PT, RZ, RZ, PT, P0 ;  /* 0x000000ffff00720c */ /* 0x000fda0003f05300 */
[----:B------:R-:W-:Y:S05]  /*d1b0*/  @!P0 BRA `(.L_x_7506) ;  /* 0x0000000000c08947 */ /* 0x000fea0003800000 */
[----:B------:R-:W-:Y:S01]  /*d1c0*/  ULDC.64 UR10, c[0x0][0x230] ;  /* 0x00008c00000a7ab9 */ /* 0x000fe20000000a00 */
[----:B------:R-:W-:Y:S02]  /*d1d0*/  IMAD R33, R33, UR4, RZ ;  /* 0x0000000421217c24 */ /* 0x000fe4000f8e02ff */
[----:B------:R-:W-:Y:S02]  /*d1e0*/  IMAD R9, R15, UR10, RZ ;  /* 0x0000000a0f097c24 */ /* 0x000fe4000f8e02ff */
[----:B------:R-:W-:-:S04]  /*d1f0*/  IMAD.WIDE.U32 R6, R14, UR10, RZ ;  /* 0x0000000a0e067c25 */ /* 0x000fc8000f8e00ff */
[----:B------:R-:W-:Y:S01]  /*d200*/  IMAD R9, R14, UR11, R9 ;  /* 0x0000000b0e097c24 */ /* 0x000fe2000f8e0209 */
[----:B------:R-:W-:Y:S01]  /*d210*/  ULDC.64 UR10, c[0x0][0x228] ;  /* 0x00008a00000a7ab9 */ /* 0x000fe20000000a00 */
[C---:B------:R-:W-:Y:S02]  /*d220*/  IMAD R33, R0.reuse, UR5, R33 ;  /* 0x0000000500217c24 */ /* 0x040fe4000f8e0221 */
[----:B------:R-:W-:Y:S02]  /*d230*/  IMAD.IADD R7, R7, 0x1, R9 ;  /* 0x0000000107077824 */ /* 0x000fe400078e0209 */
        /* <DEDUP_REMOVED lines=36> */
.L_x_7505:
[----:B------:R-:W-:Y:S02]  /*d480*/  ULDC.64 UR4, c[0x0][0x218] ;  /* 0x0000860000047ab9 */ /* 0x000fe40000000a00 */
[----:B0-----:R-:W-:-:S04]  /*d490*/  LEA R10, P0, R14, UR4, 0x3 ;  /* 0x000000040e0a7c11 */ /* 0x001fc8000f8018ff */
[----:B------:R-:W-:-:S06]  /*d4a0*/  LEA.HI.X R11, R14, UR5, R15, 0x3, P0 ;  /* 0x000000050e0b7c11 */ /* 0x000fcc00080f1c0f */
[----:B------:R-:W5:Y:S03]  /*d4b0*/  LD.E.64 R10, desc[UR8][R10.64] ;  /* 0x000000080a0a7980 */ /* 0x000f66000c101b00 */
.L_x_7506:
[----:B------:R-:W0:Y:S01]  /*d4c0*/  S2R R19, SR_TID.X ;  /* 0x0000000000137919 */ /* 0x000e220000002100 */
[----:B------:R-:W-:Y:S02]  /*d4d0*/  ULDC.64 UR4, c[0x0][0x280] ;  /* 0x0000a00000047ab9 */ /* 0x000fe40000000a00 */
[----:B------:R-:W-:Y:S01]  /*d4e0*/  IMAD.U32 R16, RZ, RZ, UR4 ;  /* 0x00000004ff107e24 */ /* 0x000fe2000f8e00ff */
[----:B------:R-:W-:Y:S01]  /*d4f0*/  MOV R0, UR5 ;  /* 0x0000000500007c02 */ /* 0x000fe20008000f00 */
[----:B------:R-:W-:Y:S06]  /*d500*/  @!P1 BRA `(.L_x_7512) ;  /* 0x0000000000609947 */ /* 0x000fec0003800000 */
[----:B------:R-:W-:Y:S01]  /*d510*/  BSSY B0, `(.L_x_7512) ;  /* 0x0000017000007945 */ /* 0x000fe20003800000 */
[----:B------:R-:W-:Y:S01]  /*d520*/  IMAD.U32 R16, RZ, RZ, UR4 ;  /* 0x00000004ff107e24 */ /* 0x000fe2000f8e00ff */
[----:B------:R-:W-:Y:S01]  /*d530*/  MOV R12, R3 ;  /* 0x00000003000c7202 */ /* 0x000fe20000000f00 */
[----:B------:R-:W-:Y:S02]  /*d540*/  IMAD.U32 R0, RZ, RZ, UR5 ;  /* 0x00000005ff007e24 */ /* 0x000fe4000f8e00ff */
[----:B------:R-:W-:-:S07]  /*d550*/  IMAD.MOV.U32 R13, RZ, RZ, R2 ;  /* 0x000000ffff0d7224 */ /* 0x000fce00078e0002 */
.L_x_7513:
        /* <DEDUP_REMOVED lines=19> */
.L_x_7512:
[----:B------:R-:W-:Y:S02]  /*d690*/  ULDC.64 UR4, c[0x0][0x280] ;  /* 0x0000a00000047ab9 */ /* 0x000fe40000000a00 */
[----:B------:R-:W-:Y:S02]  /*d6a0*/  IMAD.U32 R13, RZ, RZ, UR4 ;  /* 0x00000004ff0d7e24 */ /* 0x000fe4000f8e00ff */
[----:B------:R-:W-:Y:S01]  /*d6b0*/  IMAD.U32 R17, RZ, RZ, UR5 ;  /* 0x00000005ff117e24 */ /* 0x000fe2000f8e00ff */
[----:B------:R-:W-:Y:S06]  /*d6c0*/  @!P1 BRA `(.L_x_7514) ;  /* 0x0000000000589947 */ /* 0x000fec0003800000 */
[----:B------:R-:W-:Y:S01]  /*d6d0*/  BSSY B0, `(.L_x_7514) ;  /* 0x0000015000007945 */ /* 0x000fe20003800000 */
[----:B------:R-:W-:Y:S01]  /*d6e0*/  IMAD.U32 R13, RZ, RZ, UR4 ;  /* 0x00000004ff0d7e24 */ /* 0x000fe2000f8e00ff */
[----:B------:R-:W-:-:S07]  /*d6f0*/  MOV R17, UR5 ;  /* 0x0000000500117c02 */ /* 0x000fce0008000f00 */
.L_x_7515:
        /* <DEDUP_REMOVED lines=19> */
.L_x_7514:
[----:B------:R-:W-:Y:S01]  /*d830*/  ULDC.64 UR4, c[0x0][0x2a8] ;  /* 0x0000aa0000047ab9 */ /* 0x000fe20000000a00 */
[----:B------:R-:W-:Y:S01]  /*d840*/  IADD3 R4, P0, -R16, R13, RZ ;  /* 0x0000000d10047210 */ /* 0x000fe20007f1e1ff */
[----:B------:R-:W-:Y:S01]  /*d850*/  UIMAD.WIDE.U32 UR4, UR6, 0x8, UR4 ;  /* 0x00000008060478a5 */ /* 0x000fe2000f8e0004 */
[----:B-----5:R-:W-:Y:S01]  /*d860*/  IMAD.SHL.U32 R10, R14, 0x8, RZ ;  /* 0x000000080e0a7824 */ /* 0x020fe200078e00ff */
[----:B------:R-:W-:Y:S01]  /*d870*/  ULDC.64 UR10, c[0x0][0x298] ;  /* 0x0000a600000a7ab9 */ /* 0x000fe20000000a00 */
[----:B------:R-:W-:Y:S02]  /*d880*/  IADD3.X R5, ~R0, R17, RZ, P0, !PT ;  /* 0x0000001100057210 */ /* 0x000fe400007fe5ff */
[----:B------:R-:W-:Y:S01]  /*d890*/  SHF.L.U64.HI R11, R14, 0x3, R15 ;  /* 0x000000030e0b7819 */ /* 0x000fe2000001020f */
[----:B------:R-:W-:Y:S01]  /*d8a0*/  IMAD.U32 R2, RZ, RZ, UR4 ;  /* 0x00000004ff027e24 */ /* 0x000fe2000f8e00ff */
[--C-:B------:R-:W-:Y:S01]  /*d8b0*/  SHF.R.S64 R4, R4, 0x3, R5.reuse ;  /* 0x0000000304047819 */ /* 0x100fe20000001005 */
[----:B------:R-:W-:Y:S01]  /*d8c0*/  IMAD.U32 R3, RZ, RZ, UR5 ;  /* 0x00000005ff037e24 */ /* 0x000fe2000f8e00ff */
[----:B------:R-:W-:Y:S01]  /*d8d0*/  ULDC.64 UR4, c[0x0][0x280] ;  /* 0x0000a00000047ab9 */ /* 0x000fe20000000a00 */
[----:B------:R-:W-:-:S02]  /*d8e0*/  SHF.R.S32.HI R5, RZ, 0x3, R5 ;  /* 0x00000003ff057819 */ /* 0x000fc40000011405 */
[----:B------:R-:W-:Y:S01]  /*d8f0*/  IADD3 R8, P1, R16, -UR4, RZ ;  /* 0x8000000410087c10 */ /* 0x000fe2000ff3e0ff */
[----:B0-----:R-:W-:-:S03]  /*d900*/  IMAD.WIDE R2, R19, 0x10, R2 ;  /* 0x0000001013027825 */ /* 0x001fc600078e0202 */
[----:B------:R-:W-:Y:S01]  /*d910*/  IADD3.X R9, R0, ~UR5, RZ, P1, !PT ;  /* 0x8000000500097c10 */ /* 0x000fe20008ffe4ff */
[----:B------:R-:W-:Y:S02]  /*d920*/  ULDC.64 UR4, c[0x0][0x290] ;  /* 0x0000a40000047ab9 */ /* 0x000fe40000000a00 */
[C---:B------:R-:W-:Y:S02]  /*d930*/  IADD3 R6, P0, R10.reuse, UR4, RZ ;  /* 0x000000040a067c10 */ /* 0x040fe4000ff1e0ff */
[----:B------:R-:W-:Y:S02]  /*d940*/  IADD3 R10, P1, R10, UR10, RZ ;  /* 0x0000000a0a0a7c10 */ /* 0x000fe4000ff3e0ff */
[C---:B------:R-:W-:Y:S02]  /*d950*/  IADD3.X R7, R11.reuse, UR5, RZ, P0, !PT ;  /* 0x000000050b077c10 */ /* 0x040fe400087fe4ff */
[--C-:B------:R-:W-:Y:S02]  /*d960*/  SHF.R.S64 R8, R8, 0x3, R9.reuse ;  /* 0x0000000308087819 */ /* 0x100fe40000001009 */
[----:B------:R-:W-:Y:S01]  /*d970*/  IADD3.X R11, R11, UR11, RZ, P1, !PT ;  /* 0x0000000b0b0b7c10 */ /* 0x000fe20008ffe4ff */
[----:B------:R-:W-:Y:S01]  /*d980*/  ST.E.64 desc[UR8][R6.64], R4 ;  /* 0x0000000406007985 */ /* 0x000fe2000c101b08 */
[----:B------:R-:W-:-:S05]  /*d990*/  SHF.R.S32.HI R9, RZ, 0x3, R9 ;  /* 0x00000003ff097819 */ /* 0x000fca0000011409 */
[----:B------:R-:W-:Y:S04]  /*d9a0*/  ST.E.64 desc[UR8][R10.64], R8 ;  /* 0x000000080a007985 */ /* 0x000fe8000c101b08 */
[----:B------:R-:W-:Y:S04]  /*d9b0*/  STG.E.128 desc[UR8][R2.64], RZ ;  /* 0x000000ff02007986 */ /* 0x000fe8000c101d08 */
[----:B------:R-:W-:Y:S04]  /*d9c0*/  STG.E.128 desc[UR8][R2.64+0x800], RZ ;  /* 0x000800ff02007986 */ /* 0x000fe8000c101d08 */
[----:B------:R-:W-:Y:S04]  /*d9d0*/  STG.E.128 desc[UR8][R2.64+0x1000], RZ ;  /* 0x001000ff02007986 */ /* 0x000fe8000c101d08 */
[----:B------:R-:W-:Y:S01]  /*d9e0*/  STG.E.128 desc[UR8][R2.64+0x1800], RZ ;  /* 0x001800ff02007986 */ /* 0x000fe2000c101d08 */
[----:B------:R-:W-:Y:S05]  /*d9f0*/  EXIT ;  /* 0x000000000000794d */ /* 0x000fea0003800000 */
.L_x_7427:
[----:B------:R-:W0:Y:S01]  /*da00*/  S2R R0, SR_TID.X ;  /* 0x0000000000007919 */ /* 0x000e220000002100 */
[----:B------:R-:W-:Y:S02]  /*da10*/  CS2R R34, SRZ ;  /* 0x0000000000227805 */ /* 0x000fe4000001ff00 */
[----:B0-----:R-:W-:Y:S01]  /*da20*/  ISETP.GE.AND P1, PT, R0, UR4, PT ;  /* 0x0000000400007c0c */ /* 0x001fe2000bf26270 */
[----:B------:R-:W-:-:S12]  /*da30*/  IMAD.MOV.U32 R2, RZ, RZ, R0 ;  /* 0x000000ffff027224 */ /* 0x000fd800078e0000 */
[----:B------:R-:W-:Y:S01]  /*da40*/  @!P1 VIADD R0, R2, 0x80 ;  /* 0x0000008002009836 */ /* 0x000fe20000000000 */
[----:B------:R-:W0:Y:S04]  /*da50*/  @!P1 LDC.64 R4, c[0x0][0x2b0] ;  /* 0x0000ac00ff049b82 */ /* 0x000e280000000a00 */
[----:B------:R-:W-:-:S13]  /*da60*/  ISETP.GE.AND P6, PT, R0, UR4, PT ;  /* 0x0000000400007c0c */ /* 0x000fda000bfc6270 */
[C---:B------:R-:W-:Y:S01]  /*da70*/  @!P6 VIADD R3, R0.reuse, UR6 ;  /* 0x000000060003ec36 */ /* 0x040fe20008000000 */
[----:B------:R-:W-:Y:S01]  /*da80*/  @!P6 IADD3 R0, R0, 0x80, RZ ;  /* 0x000000800000e810 */ /* 0x000fe20007ffe0ff */
[----:B------:R-:W1:Y:S03]  /*da90*/  @!P6 LDC.64 R14, c[0x0][0x2b0] ;  /* 0x0000ac00ff0eeb82 */ /* 0x000e660000000a00 */
[----:B------:R-:W-:-:S13]  /*daa0*/  ISETP.GE.AND P5, PT, R0, UR4, PT ;  /* 0x0000000400007c0c */ /* 0x000fda000bfa6270 */
[C---:B------:R-:W-:Y:S01]  /*dab0*/  @!P5 VIADD R21, R0.reuse, UR6 ;  /* 0x000000060015dc36 */ /* 0x040fe20008000000 */
[----:B------:R-:W2:Y:S01]  /*dac0*/  @!P5 LDC.64 R16, c[0x0][0x2b0] ;  /* 0x0000ac00ff10db82 */ /* 0x000ea20000000a00 */
[----:B------:R-:W-:-:S05]  /*dad0*/  @!P5 VIADD R0, R0, 0x80 ;  /* 0x000000800000d836 */ /* 0x000fca0000000000 */
[----:B------:R-:W-:Y:S01]  /*dae0*/  ISETP.GE.AND P4, PT, R0, UR4, PT ;  /* 0x0000000400007c0c */ /* 0x000fe2000bf86270 */
[----:B-1----:R-:W-:-:S05]  /*daf0*/  @!P6 IMAD.WIDE.U32 R14, R3, 0x8, R14 ;  /* 0x00000008030ee825 */ /* 0x002fca00078e000e */
[----:B------:R-:W5:Y:S07]  /*db00*/  @!P6 LDG.E.64 R34, desc[UR8][R14.64] ;  /* 0x000000080e22e981 */ /* 0x000f6e000c1e1b00 */
[C---:B------:R-:W-:Y:S01]  /*db10*/  @!P4 VIADD R37, R0.reuse, UR6 ;  /* 0x000000060025cc36 */ /* 0x040fe20008000000 */
[----:B------:R-:W-:Y:S01]  /*db20*/  @!P4 IADD3 R0, R0, 0x80, RZ ;  /* 0x000000800000c810 */ /* 0x000fe20007ffe0ff */
[----:B------:R-:W1:Y:S03]  /*db30*/  @!P4 LDC.64 R18, c[0x0][0x2b0] ;  /* 0x0000ac00ff12cb82 */ /* 0x000e660000000a00 */
[----:B------:R-:W-:-:S13]  /*db40*/  ISETP.GE.AND P3, PT, R0, UR4, PT ;  /* 0x0000000400007c0c */ /* 0x000fda000bf66270 */
[C---:B------:R-:W-:Y:S01]  /*db50*/  @!P3 VIADD R13, R0.reuse, UR6 ;  /* 0x00000006000dbc36 */ /* 0x040fe20008000000 */
[----:B------:R-:W3:Y:S01]  /*db60*/  @!P3 LDC.64 R26, c[0x0][0x2b0] ;  /* 0x0000ac00ff1abb82 */ /* 0x000ee20000000a00 */
[----:B------:R-:W-:-:S05]  /*db70*/  @!P3 VIADD R0, R0, 0x80 ;  /* 0x000000800000b836 */ /* 0x000fca0000000000 */
[----:B------:R-:W-:-:S13]  /*db80*/  ISETP.GE.AND P2, PT, R0, UR4, PT ;  /* 0x0000000400007c0c */ /* 0x000fda000bf46270 */
[C---:B------:R-:W-:Y:S01]  /*db90*/  @!P2 VIADD R29, R0.reuse, UR6 ;  /* 0x00000006001dac36 */ /* 0x040fe20008000000 */
[----:B------:R-:W-:Y:S01]  /*dba0*/  @!P2 IADD3 R0, R0, 0x80, RZ ;  /* 0x000000800000a810 */ /* 0x000fe20007ffe0ff */
[----:B------:R-:W4:Y:S03]  /*dbb0*/  @!P2 LDC.64 R10, c[0x0][0x2b0] ;  /* 0x0000ac00ff0aab82 */ /* 0x000f260000000a00 */
[----:B------:R-:W-:-:S13]  /*dbc0*/  ISETP.GE.AND P0, PT, R0, UR4, PT ;  /* 0x0000000400007c0c */ /* 0x000fda000bf06270 */
[----:B------:R-:W-:Y:S01]  /*dbd0*/  @!P0 VIADD R3, R0, UR6 ;  /* 0x0000000600038c36 */ /* 0x000fe20008000000 */
[----:B------:R-:W-:Y:S01]  /*dbe0*/  @!P1 IADD3 R31, R2, UR6, RZ ;  /* 0x00000006021f9c10 */ /* 0x000fe2000fffe0ff */
[----:B------:R-:W-:Y:S01]  /*dbf0*/  @!P0 VIADD R0, R0, 0x80 ;  /* 0x0000008000008836 */ /* 0x000fe20000000000 */
[----:B------:R-:W4:Y:S04]  /*dc00*/  @!P0 LDC.64 R8, c[0x0][0x2b0] ;  /* 0x0000ac00ff088b82 */ /* 0x000f280000000a00 */
[----:B------:R-:W-:-:S13]  /*dc10*/  ISETP.GE.AND P6, PT, R0, UR4, PT ;  /* 0x0000000400007c0c */ /* 0x000fda000bfc6270 */
[----:B------:R-:W1:Y:S01]  /*dc20*/  @!P6 LDC.64 R6, c[0x0][0x2b0] ;  /* 0x0000ac00ff06eb82 */ /* 0x000e620000000a00 */
[----:B------:R-:W-:Y:S02]  /*dc30*/  @!P6 VIADD R33, R0, UR6 ;  /* 0x000000060021ec36 */ /* 0x000fe40008000000 */
[----:B0-----:R-:W-:-:S05]  /*dc40*/  @!P1 IMAD.WIDE.U32 R30, R31, 0x8, R4 ;  /* 0x000000081f1e9825 */ /* 0x001fca00078e0004 */
[----:B------:R-:W0:Y:S01]  /*dc50*/  LDC.64 R4, c[0x0][0x218] ;  /* 0x00008600ff047b82 */ /* 0x000e220000000a00 */
[----:B------:R-:W-:Y:S01]  /*dc60*/  CS2R R24, SRZ ;  /* 0x0000000000187805 */ /* 0x000fe2000001ff00 */
[----:B--2---:R-:W-:-:S04]  /*dc70*/  @!P5 IMAD.WIDE.U32 R16, R21, 0x8, R16 ;  /* 0x000000081510d825 */ /* 0x004fc800078e0010 */
[----:B-1----:R-:W-:Y:S01]  /*dc80*/  @!P6 IMAD.WIDE.U32 R32, R33, 0x8, R6 ;  /* 0x000000082120e825 */ /* 0x002fe200078e0006 */
[----:B------:R1:W5:Y:S01]  /*dc90*/  @!P5 LDG.E.64 R24, desc[UR8][R16.64] ;  /* 0x000000081018d981 */ /* 0x000362000c1e1b00 */
[----:B------:R-:W2:Y:S01]  /*dca0*/  LDC.64 R6, c[0x0][0x220] ;  /* 0x00008800ff067b82 */ /* 0x000ea20000000a00 */
[----:B------:R-:W-:Y:S01]  /*dcb0*/  CS2R R20, SRZ ;  /* 0x0000000000147805 */ /* 0x000fe2000001ff00 */
[----:B------:R-:W-:Y:S01]  /*dcc0*/  @!P4 IMAD.WIDE.U32 R36, R37, 0x8, R18 ;  /* 0x000000082524c825 */ /* 0x000fe200078e0012 */
[----:B------:R-:W-:-:S03]  /*dcd0*/  CS2R R18, SRZ ;  /* 0x0000000000127805 */ /* 0x000fc6000001ff00 */
[----:B---3--:R-:W-:Y:S01]  /*dce0*/  @!P3 IMAD.WIDE.U32 R26, R13, 0x8, R26 ;  /* 0x000000080d1ab825 */ /* 0x008fe200078e001a */
[----:B------:R-:W-:Y:S02]  /*dcf0*/  CS2R R12, SRZ ;  /* 0x00000000000c7805 */ /* 0x000fe4000001ff00 */
[----:B-1----:R-:W-:Y:S01]  /*dd00*/  CS2R R16, SRZ ;  /* 0x0000000000107805 */ /* 0x002fe2000001ff00 */
[----:B----4-:R-:W-:Y:S01]  /*dd10*/  @!P2 IMAD.WIDE.U32 R28, R29, 0x8, R10 ;  /* 0x000000081d1ca825 */ /* 0x010fe200078e000a */
[----:B------:R1:W5:Y:S01]  /*dd20*/  @!P3 LDG.E.64 R20, desc[UR8][R26.64] ;  /* 0x000000081a14b981 */ /* 0x000362000c1e1b00 */
[----:B------:R-:W3:Y:S02]  /*dd30*/  LDC.64 R10, c[0x0][0x230] ;  /* 0x00008c00ff0a7b82 */ /* 0x000ee40000000a00 */
[----:B------:R-:W-:Y:S01]  /*dd40*/  @!P0 IMAD.WIDE.U32 R8, R3, 0x8, R8 ;  /* 0x0000000803088825 */ /* 0x000fe200078e0008 */
[----:B------:R-:W5:Y:S04]  /*dd50*/  @!P2 LDG.E.64 R18, desc[UR8][R28.64] ;  /* 0x000000081c12a981 */ /* 0x000f68000c1e1b00 */
[----:B------:R4:W5:Y:S01]  /*dd60*/  @!P0 LDG.E.64 R16, desc[UR8][R8.64] ;  /* 0x0000000808108981 */ /* 0x000962000c1e1b00 */
[----:B-1----:R-:W1:Y:S03]  /*dd70*/  LDC.64 R26, c[0x0][0x238] ;  /* 0x00008e00ff1a7b82 */ /* 0x002e660000000a00 */
[----:B------:R2:W5:Y:S04]  /*dd80*/  @!P1 LDG.E.64 R12, desc[UR8][R30.64] ;  /* 0x000000081e0c9981 */ /* 0x000568000c1e1b00 */
[----:B0-----:R0:W-:Y:S01]  /*dd90*/  STL.64 [R1], R4 ;  /* 0x0000000401007387 */ /* 0x0011e20000100a00 */
[----:B----4-:R-:W4:Y:S03]  /*dda0*/  LDC.64 R8, c[0x0][0x228] ;  /* 0x00008a00ff087b82 */ /* 0x010f260000000a00 */
[----:B--2---:R2:W-:Y:S05]  /*ddb0*/  STL.64 [R1+0x8], R6 ;  /* 0x0000080601007387 */ /* 0x0045ea0000100a00 */
[----:B------:R-:W1:Y:S08]  /*ddc0*/  LDC.64 R28, c[0x0][0x240] ;  /* 0x00009000ff1c7b82 */ /* 0x000e700000000a00 */
[----:B------:R-:W1:Y:S08]  /*ddd0*/  LDC.64 R30, c[0x0][0x248] ;  /* 0x00009200ff1e7b82 */ /* 0x000e700000000a00 */
[----:B0-----:R-:W0:Y:S08]  /*dde0*/  LDC.64 R4, c[0x0][0x260] ;  /* 0x00009800ff047b82 */ /* 0x001e300000000a00 */
[----:B--2---:R-:W2:Y:S01]  /*ddf0*/  LDC.64 R6, c[0x0][0x268] ;  /* 0x00009a00ff067b82 */ /* 0x004ea20000000a00 */
[----:B------:R-:W-:-:S02]  /*de00*/  CS2R R22, SRZ ;  /* 0x0000000000167805 */ /* 0x000fc4000001ff00 */
[----:B------:R-:W-:Y:S01]  /*de10*/  CS2R R14, SRZ ;  /* 0x00000000000e7805 */ /* 0x000fe2000001ff00 */
[----:B----4-:R4:W-:Y:S04]  /*de20*/  STL.64 [R1+0x10], R8 ;  /* 0x0000100801007387 */ /* 0x0109e80000100a00 */
[----:B------:R-:W5:Y:S04]  /*de30*/  @!P4 LDG.E.64 R22, desc[UR8][R36.64] ;  /* 0x000000082416c981 */ /* 0x000f68000c1e1b00 */
[----:B------:R1:W5:Y:S04]  /*de40*/  @!P6 LDG.E.64 R14, desc[UR8][R32.64] ;  /* 0x00000008200ee981 */ /* 0x000368000c1e1b00 */
[----:B---3--:R3:W-:Y:S01]  /*de50*/  STL.64 [R1+0x18], R10 ;  /* 0x0000180a01007387 */ /* 0x0087e20000100a00 */
[----:B----4-:R-:W4:Y:S03]  /*de60*/  LDC.64 R8, c[0x0][0x270] ;  /* 0x00009c00ff087b82 */ /* 0x010f260000000a00 */
[----:B-1----:R-:W-:Y:S04]  /*de70*/  STL.64 [R1+0x20], R26 ;  /* 0x0000201a01007387 */ /* 0x002fe80000100a00 */
[----:B------:R-:W-:Y:S01]  /*de80*/  STL.64 [R1+0x28], R28 ;  /* 0x0000281c01007387 */ /* 0x000fe20000100a00 */
[----:B------:R-:W1:Y:S03]  /*de90*/  LDC.64 R32, c[0x0][0x250] ;  /* 0x00009400ff207b82 */ /* 0x000e660000000a00 */
[----:B------:R-:W-:Y:S04]  /*dea0*/  STL.64 [R1+0x30], R30 ;  /* 0x0000301e01007387 */ /* 0x000fe80000100a00 */
[----:B0-----:R0:W-:Y:S01]  /*deb0*/  STL.64 [R1+0x48], R4 ;  /* 0x0000480401007387 */ /* 0x0011e20000100a00 */
[----:B------:R-:W4:Y:S03]  /*dec0*/  LDC.64 R36, c[0x0][0x258] ;  /* 0x00009600ff247b82 */ /* 0x000f260000000a00 */
[----:B--2---:R2:W-:Y:S05]  /*ded0*/  STL.64 [R1+0x50], R6 ;  /* 0x0000500601007387 */ /* 0x0045ea0000100a00 */
[----:B---3--:R-:W3:Y:S08]  /*dee0*/  LDC.64 R10, c[0x0][0x278] ;  /* 0x00009e00ff0a7b82 */ /* 0x008ef00000000a00 */
[----:B0-----:R-:W0:Y:S08]  /*def0*/  LDC.64 R4, c[0x0][0x280] ;  /* 0x0000a000ff047b82 */ /* 0x001e300000000a00 */
[----:B--2---:R-:W2:Y:S08]  /*df00*/  LDC.64 R6, c[0x0][0x288] ;  /* 0x0000a200ff067b82 */ /* 0x004eb00000000a00 */
[----:B------:R-:W2:Y:S08]  /*df10*/  LDC.64 R26, c[0x0][0x290] ;  /* 0x0000a400ff1a7b82 */ /* 0x000eb00000000a00 */
[----:B------:R-:W2:Y:S08]  /*df20*/  LDC.64 R28, c[0x0][0x298] ;  /* 0x0000a600ff1c7b82 */ /* 0x000eb00000000a00 */
[----:B------:R-:W2:Y:S01]  /*df30*/  LDC.64 R30, c[0x0][0x2a0] ;  /* 0x0000a800ff1e7b82 */ /* 0x000ea20000000a00 */
[----:B-1----:R1:W-:Y:S04]  /*df40*/  STL.64 [R1+0x38], R32 ;  /* 0x0000382001007387 */ /* 0x0023e80000100a00 */
[----:B----4-:R1:W-:Y:S04]  /*df50*/  STL.64 [R1+0x40], R36 ;  /* 0x0000402401007387 */ /* 0x0103e80000100a00 */
[----:B------:R1:W-:Y:S04]  /*df60*/  STL.64 [R1+0x58], R8 ;  /* 0x0000580801007387 */ /* 0x0003e80000100a00 */
[----:B---3--:R1:W-:Y:S04]  /*df70*/  STL.64 [R1+0x60], R10 ;  /* 0x0000600a01007387 */ /* 0x0083e80000100a00 */
[----:B0-----:R1:W-:Y:S04]  /*df80*/  STL.64 [R1+0x68], R4 ;  /* 0x0000680401007387 */ /* 0x0013e80000100a00 */
[----:B--2---:R1:W-:Y:S04]  /*df90*/  STL.64 [R1+0x70], R6 ;  /* 0x0000700601007387 */ /* 0x0043e80000100a00 */
[----:B------:R1:W-:Y:S04]  /*dfa0*/  STL.64 [R1+0x78], R26 ;  /* 0x0000781a01007387 */ /* 0x0003e80000100a00 */
[----:B------:R1:W-:Y:S04]  /*dfb0*/  STL.64 [R1+0x80], R28 ;  /* 0x0000801c01007387 */ /* 0x0003e80000100a00 */
[----:B------:R1:W-:Y:S01]  /*dfc0*/  STL.64 [R1+0x88], R30 ;  /* 0x0000881e01007387 */ /* 0x0003e20000100a00 */
[----:B------:R-:W-:Y:S04]  /*dfd0*/  BSSY B0, `(.L_x_7516) ;  /* 0x00001cb000007945 */ /* 0x000fe80003800000 */
[----:B------:R-:W-:Y:S05]  /*dfe0*/  @P1 BRA `(.L_x_7517) ;  /* 0x0000001c00241947 */ /* 0x000fea0003800000 */
[----:B------:R-:W-:Y:S01]  /*dff0*/  ULDC.64 UR10, c[0x0][0x218] ;  /* 0x00008600000a7ab9 */ /* 0x000fe20000000a00 */
[----:B------:R-:W-:Y:S01]  /*e000*/  ULDC.64 UR4, c[0x0][0x280] ;  /* 0x0000a00000047ab9 */ /* 0x000fe20000000a00 */
[----:B------:R-:W-:Y:S01]  /*e010*/  ISETP.NE.U32.AND P0, PT, RZ, UR10, PT ;  /* 0x0000000aff007c0c */ /* 0x000fe2000bf05070 */
[----:B------:R-:W-:Y:S02]  /*e020*/  IMAD.U32 R3, RZ, RZ, UR4 ;  /* 0x00000004ff037e24 */ /* 0x000fe4000f8e00ff */
[----:B-1----:R-:W-:Y:S01]  /*e030*/  IMAD.U32 R4, RZ, RZ, UR5 ;  /* 0x00000005ff047e24 */ /* 0x002fe2000f8e00ff */
        /* <DEDUP_REMOVED lines=14> */
[----:B------:R-:W-:Y:S01]  /*e120*/  IMAD.WIDE.U32 R8, R12, UR4, RZ ;  /* 0x000000040c087c25 */ /* 0x000fe2000f8e00ff */
[----:B------:R-:W-:Y:S01]  /*e130*/  ULDC UR4, c[0x0][0x278] ;  /* 0x00009e0000047ab9 */ /* 0x000fe20000000800 */
[----:B------:R-:W-:Y:S01]  /*e140*/  HFMA2.MMA R29, -RZ, RZ, 0, 0 ;  /* 0x00000000ff1d7435 */ /* 0x000fe200000001ff */
[----:B------:R-:W-:Y:S01]  /*e150*/  ISETP.GE.U32.AND P0, PT, R6, 0x3, PT ;  /* 0x000000030600780c */ /* 0x000fe20003f06070 */
[----:B------:R-:W-:Y:S01]  /*e160*/  IMAD.MOV.U32 R0, RZ, RZ, RZ ;  /* 0x000000ffff007224 */ /* 0x000fe200078e00ff */
[----:B------:R-:W-:Y:S02]  /*e170*/  IADD3.X R7, R7, -0x1, RZ, P2, !PT ;  /* 0xffffffff07077810 */ /* 0x000fe400017fe4ff */
[----:B------:R-:W-:Y:S02]  /*e180*/  CS2R R10, SRZ ;  /* 0x00000000000a7805 */ /* 0x000fe4000001ff00 */
[----:B------:R-:W-:Y:S01]  /*e190*/  ISETP.GE.U32.AND.EX P0, PT, R7, RZ, PT, P0 ;  /* 0x000000ff0700720c */ /* 0x000fe20003f06100 */
[----:B------:R-:W-:-:S12]  /*e1a0*/  IMAD.IADD R7, R9, 0x1, R5 ;  /* 0x0000000109077824 */ /* 0x000fd800078e0205 */
[----:B------:R-:W-:Y:S05]  /*e1b0*/  @!P0 BRA `(.L_x_7520) ;  /* 0x00000010007c8947 */ /* 0x000fea0003800000 */
[----:B------:R-:W-:Y:S01]  /*e1c0*/  ULDC.64 UR10, c[0x0][0x220] ;  /* 0x00008800000a7ab9 */ /* 0x000fe20000000a00 */
[----:B------:R-:W-:Y:S01]  /*e1d0*/  ULDC.64 UR14, c[0x0][0x230] ;  /* 0x00008c00000e7ab9 */ /* 0x000fe20000000a00 */
[----:B------:R-:W-:Y:S01]  /*e1e0*/  ULOP3.LUT UR7, UR10, 0x3, URZ, 0xc0, !UPT ;  /* 0x000000030a077892 */ /* 0x000fe2000f8ec03f */
[----:B------:R-:W-:Y:S01]  /*e1f0*/  IMAD R5, R13, UR14, RZ ;  /* 0x0000000e0d057c24 */ /* 0x000fe2000f8e02ff */
[----:B------:R-:W-:Y:S01]  /*e200*/  UIMAD.WIDE.U32 UR4, UR4, 0x8, URZ ;  /* 0x00000008040478a5 */ /* 0x000fe2000f8e003f */
[----:B------:R-:W-:Y:S01]  /*e210*/  IMAD.MOV.U32 R29, RZ, RZ, RZ ;  /* 0x000000ffff1d7224 */ /* 0x000fe200078e00ff */
[----:B------:R-:W-:Y:S01]  /*e220*/  UIADD3 UR7, UP0, -UR7, UR10, URZ ;  /* 0x0000000a07077290 */ /* 0x000fe2000ff1e13f */
[----:B------:R-:W-:Y:S01]  /*e230*/  IMAD R5, R12, UR15, R5 ;  /* 0x0000000f0c057c24 */ /* 0x000fe2000f8e0205 */
[----:B------:R-:W-:Y:S02]  /*e240*/  ULDC.64 UR14, c[0x0][0x228] ;  /* 0x00008a00000e7ab9 */ /* 0x000fe40000000a00 */
[----:B------:R-:W-:Y:S01]  /*e250*/  UIADD3.X UR10, UR11, -0x1, URZ, UP0, !UPT ;  /* 0xffffffff0b0a7890 */ /* 0x000fe200087fe43f */
[----:B------:R-:W-:Y:S01]  /*e260*/  IMAD.IADD R5, R5, 0x1, R9 ;  /* 0x0000000105057824 */ /* 0x000fe200078e0209 */
[----:B------:R-:W-:Y:S01]  /*e270*/  ISETP.LT.U32.AND P0, PT, RZ, UR7, PT ;  /* 0x00000007ff007c0c */ /* 0x000fe2000bf01070 */
[----:B------:R-:W-:Y:S01]  /*e280*/  ULDC UR11, c[0x0][0x27c] ;  /* 0x00009f00000b7ab9 */ /* 0x000fe20000000800 */
[----:B------:R-:W-:Y:S01]  /*e290*/  LEA R28, P2, R8, UR14, 0x3 ;  /* 0x0000000e081c7c11 */ /* 0x000fe2000f8418ff */
[----:B------:R-:W-:Y:S01]  /*e2a0*/  USHF.L.U32 UR11, UR11, 0x3, URZ ;  /* 0x000000030b0b7899 */ /* 0x000fe2000800063f */
[----:B------:R-:W-:-:S02]  /*e2b0*/  IMAD.U32 R0, RZ, RZ, UR10 ;  /* 0x0000000aff007e24 */ /* 0x000fc4000f8e00ff */
[----:B------:R-:W-:Y:S01]  /*e2c0*/  LEA.HI.X R5, R8, UR15, R5, 0x3, P2 ;  /* 0x0000000f08057c11 */ /* 0x000fe200090f1c05 */
[----:B------:R-:W-:Y:S02]  /*e2d0*/  UIADD3 UR11, UR5, UR11, URZ ;  /* 0x0000000b050b7290 */ /* 0x000fe4000fffe03f */
[----:B------:R-:W-:Y:S02]  /*e2e0*/  ISETP.GT.AND.EX P0, PT, R0, RZ, PT, P0 ;  /* 0x000000ff0000720c */ /* 0x000fe40003f04300 */
[----:B------:R-:W-:-:S11]  /*e2f0*/  MOV R0, RZ ;  /* 0x000000ff00007202 */ /* 0x000fd60000000f00 */
[----:B------:R-:W-:Y:S05]  /*e300*/  @!P0 BRA `(.L_x_7521) ;  /* 0x0000000c00808947 */ /* 0x000fea0003800000 */
[----:B------:R-:W-:Y:S01]  /*e310*/  UISETP.GT.U32.AND UP0, UPT, UR7, 0xc, UPT ;  /* 0x0000000c0700788c */ /* 0x000fe2000bf04070 */
[----:B------:R-:W-:-:S03]  /*e320*/  PLOP3.LUT P0, PT, PT, PT, PT, 0x80, 0x0 ;  /* 0x000000000000781c */ /* 0x000fc60003f0f070 */
[----:B------:R-:W-:-:S06]  /*e330*/  UISETP.GT.AND.EX UP0, UPT, UR10, URZ, UPT, UP0 ;  /* 0x0000003f0a00728c */ /* 0x000fcc000bf04300 */
[----:B------:R-:W-:-:S13]  /*e340*/  PLOP3.LUT P2, PT, PT, PT, UP0, 0x80, 0x0 ;  /* 0x000000000000781c */ /* 0x000fda0003f4f008 */
[----:B------:R-:W-:Y:S05]  /*e350*/  @!P2 BRA `(.L_x_7522) ;  /* 0x000000080030a947 */ /* 0x000fea0003800000 */
[----:B------:R-:W-:-:S13]  /*e360*/  PLOP3.LUT P0, PT, PT, PT, PT, 0x8, 0x0 ;  /* 0x000000000000781c */ /* 0x000fda0003f0e170 */
.L_x_7523:
[----:B------:R-:W-:Y:S01]  /*e370*/  IMAD.U32 R32, R0, 0x8, R1 ;  /* 0x0000000800207824 */ /* 0x000fe200078e0001 */
[----:B------:R-:W-:Y:S01]  /*e380*/  MOV R37, R5 ;  /* 0x0000000500257202 */ /* 0x000fe20000000f00 */
[----:B------:R-:W-:-:S03]  /*e390*/  IMAD.MOV.U32 R36, RZ, RZ, R28 ;  /* 0x000000ffff247224 */ /* 0x000fc600078e001c */
[----:B------:R-:W2:Y:S04]  /*e3a0*/  LDL.64 R26, [R32+0x20] ;  /* 0x00002000201a7983 */ /* 0x000ea80000100a00 */
[----:B------:R-:W2:Y:S02]  /*e3b0*/  LDG.E.64 R30, desc[UR8][R36.64] ;  /* 0x00000008241e7981 */ /* 0x000ea4000c1e1b00 */
[-C--:B--2---:R-:W-:Y:S02]  /*e3c0*/  IMAD R31, R31, R26.reuse, RZ ;  /* 0x0000001a1f1f7224 */ /* 0x084fe400078e02ff */
[----:B------:R-:W-:Y:S01]  /*e3d0*/  IMAD.WIDE.U32 R10, R30, R26, R10 ;  /* 0x0000001a1e0a7225 */ /* 0x000fe200078e000a */
[----:B------:R-:W-:-:S03]  /*e3e0*/  IADD3 R26, P2, R28, UR4, RZ ;  /* 0x000000041c1a7c10 */ /* 0x000fc6000ff5e0ff */
[----:B------:R-:W-:Y:S01]  /*e3f0*/  IMAD R33, R30, R27, R31 ;  /* 0x0000001b1e217224 */ /* 0x000fe200078e021f */
[----:B------:R-:W-:Y:S01]  /*e400*/  IADD3.X R27, R5, UR11, RZ, P2, !PT ;  /* 0x0000000b051b7c10 */ /* 0x000fe200097fe4ff */
[----:B------:R-:W2:Y:S04]  /*e410*/  LDL.64 R30, [R32+0x28] ;  /* 0x00002800201e7983 */ /* 0x000ea80000100a00 */
[----:B------:R-:W2:Y:S01]  /*e420*/  LDG.E.64 R36, desc[UR8][R26.64] ;  /* 0x000000081a247981 */ /* 0x000ea2000c1e1b00 */
[----:B------:R-:W-:Y:S02]  /*e430*/  IMAD.IADD R11, R11, 0x1, R33 ;  /* 0x000000010b0b7824 */ /* 0x000fe400078e0221 */
        /* <DEDUP_REMOVED lines=9> */
[----:B------:R-:W-:-:S04]  /*e4d0*/  IMAD.WIDE.U32 R10, R26, R36, R10 ;  /* 0x000000241a0a7225 */ /* 0x000fc800078e000a */
[----:B------:R-:W-:Y:S01]  /*e4e0*/  IMAD R5, R26, R37, R5 ;  /* 0x000000251a057224 */ /* 0x000fe200078e0205 */
[----:B------:R-:W-:Y:S01]  /*e4f0*/  IADD3 R26, P2, R30, UR4, RZ ;  /* 0x000000041e1a7c10 */ /* 0x000fe2000ff5e0ff */
[----:B------:R-:W2:Y:S03]  /*e500*/  LDL.64 R36, [R32+0x38] ;  /* 0x0000380020247983 */ /* 0x000ea60000100a00 */
[----:B------:R-:W-:-:S05]  /*e510*/  IADD3.X R27, R31, UR11, RZ, P2, !PT ;  /* 0x0000000b1f1b7c10 */ /* 0x000fca00097fe4ff */
        /* <DEDUP_REMOVED lines=9> */
[----:B------:R-:W-:Y:S01]  /*e5b0*/  IADD3 R11, R11, R5, RZ ;  /* 0x000000050b0b7210 */ /* 0x000fe20007ffe0ff */
        /* <DEDUP_REMOVED lines=79> */
[----:B------:R-:W-:-:S03]  /*eab0*/  IMAD.IADD R11, R11, 0x1, R5 ;  /* 0x000000010b0b7824 */ /* 0x000fc600078e0205 */
[----:B------:R-:W3:Y:S01]  /*eac0*/  LDL.64 R32, [R32+0x98] ;  /* 0x0000980020207983 */ /* 0x000ee20000100a00 */
[-C--:B--2---:R-:W-:Y:S02]  /*ead0*/  IMAD R5, R27, R36.reuse, RZ ;  /* 0x000000241b057224 */ /* 0x084fe400078e02ff */
[----:B------:R-:W-:-:S04]  /*eae0*/  IMAD.WIDE.U32 R10, R26, R36, R10 ;  /* 0x000000241a0a7225 */ /* 0x000fc800078e000a */
[----:B------:R-:W-:Y:S01]  /*eaf0*/  IMAD R5, R26, R37, R5 ;  /* 0x000000251a057224 */ /* 0x000fe200078e0205 */
[----:B------:R-:W-:-:S04]  /*eb00*/  IADD3 R26, P2, R30, UR4, RZ ;  /* 0x000000041e1a7c10 */ /* 0x000fc8000ff5e0ff */
[----:B------:R-:W-:-:S05]  /*eb10*/  IADD3.X R27, R31, UR11, RZ, P2, !PT ;  /* 0x0000000b1f1b7c10 */ /* 0x000fca00097fe4ff */
[----:B------:R-:W3:Y:S01]  /*eb20*/  LDG.E.64 R36, desc[UR8][R26.64] ;  /* 0x000000081a247981 */ /* 0x000ee2000c1e1b00 */
[----:B------:R-:W-:-:S04]  /*eb30*/  UIADD3 UR7, UP0, UR7, -0x10, URZ ;  /* 0xfffffff007077890 */ /* 0x000fc8000ff1e03f */
[----:B------:R-:W-:Y:S02]  /*eb40*/  UIADD3.X UR10, UR10, -0x1, URZ, UP0, !UPT ;  /* 0xffffffff0a0a7890 */ /* 0x000fe400087fe43f */
[----:B------:R-:W-:-:S04]  /*eb50*/  UISETP.GT.U32.AND UP0, UPT, UR7, 0xc, UPT ;  /* 0x0000000c0700788c */ /* 0x000fc8000bf04070 */
[----:B------:R-:W-:Y:S01]  /*eb60*/  UISETP.GT.AND.EX UP0, UPT, UR10, URZ, UPT, UP0 ;  /* 0x0000003f0a00728c */ /* 0x000fe2000bf04300 */
[----:B------:R-:W-:-:S05]  /*eb70*/  IMAD.IADD R11, R11, 0x1, R5 ;  /* 0x000000010b0b7824 */ /* 0x000fca00078e0205 */
[----:B------:R-:W-:Y:S02]  /*eb80*/  PLOP3.LUT P4, PT, PT, PT, UP0, 0x80, 0x0 ;  /* 0x000000000000781c */ /* 0x000fe40003f8f008 */
[----:B------:R-:W-:Y:S02]  /*eb90*/  IADD3 R28, P2, R26, UR4, RZ ;  /* 0x000000041a1c7c10 */ /* 0x000fe4000ff5e0ff */
[----:B------:R-:W-:-:S05]  /*eba0*/  IADD3 R0, P3, R0, 0x10, RZ ;  /* 0x0000001000007810 */ /* 0x000fca0007f7e0ff */
[----:B------:R-:W-:Y:S02]  /*ebb0*/  IMAD.X R29, RZ, RZ, R29, P3 ;  /* 0x000000ffff1d7224 */ /* 0x000fe400018e061d */
[-C--:B---3--:R-:W-:Y:S02]  /*ebc0*/  IMAD R5, R37, R32.reuse, RZ ;  /* 0x0000002025057224 */ /* 0x088fe400078e02ff */
[----:B------:R-:W-:-:S04]  /*ebd0*/  IMAD.WIDE.U32 R10, R36, R32, R10 ;  /* 0x00000020240a7225 */ /* 0x000fc800078e000a */
[----:B------:R-:W-:-:S05]  /*ebe0*/  IMAD R5, R36, R33, R5 ;  /* 0x0000002124057224 */ /* 0x000fca00078e0205 */
[----:B------:R-:W-:Y:S02]  /*ebf0*/  IADD3 R11, R11, R5, RZ ;  /* 0x000000050b0b7210 */ /* 0x000fe40007ffe0ff */
[----:B------:R-:W-:Y:S01]  /*ec00*/  IADD3.X R5, R27, UR11, RZ, P2, !PT ;  /* 0x0000000b1b057c10 */ /* 0x000fe200097fe4ff */
[----:B------:R-:W-:Y:S06]  /*ec10*/  @P4 BRA `(.L_x_7523) ;  /* 0xfffffff400d44947 */ /* 0x000fec000383ffff */
.L_x_7522:
[----:B------:R-:W-:-:S04]  /*ec20*/  UISETP.GT.U32.AND UP0, UPT, UR7, 0x4, UPT ;  /* 0x000000040700788c */ /* 0x000fc8000bf04070 */
[----:B------:R-:W-:-:S06]  /*ec30*/  UISETP.GT.AND.EX UP0, UPT, UR10, URZ, UPT, UP0 ;  /* 0x0000003f0a00728c */ /* 0x000fcc000bf04300 */
[----:B------:R-:W-:-:S13]  /*ec40*/  PLOP3.LUT P2, PT, PT, PT, UP0, 0x80, 0x0 ;  /* 0x000000000000781c */ /* 0x000fda0003f4f008 */
[----:B------:R-:W-:Y:S05]  /*ec50*/  @!P2 BRA `(.L_x_7524) ;  /* 0x000000040020a947 */ /* 0x000fea0003800000 */
        /* <DEDUP_REMOVED lines=60> */
[----:B------:R-:W-:Y:S01]  /*f020*/  IMAD.IADD R11, R11, 0x1, R5 ;  /* 0x000000010b0b7824 */ /* 0x000fe200078e0205 */
[----:B------:R-:W-:Y:S02]  /*f030*/  IADD3 R0, P3, R0, 0x8, RZ ;  /* 0x0000000800007810 */ /* 0x000fe40007f7e0ff */
[----:B------:R-:W-:Y:S01]  /*f040*/  IADD3 R28, P2, R26, UR4, RZ ;  /* 0x000000041a1c7c10 */ /* 0x000fe2000ff5e0ff */
[----:B------:R-:W-:Y:S01]  /*f050*/  UIADD3 UR7, UP0, UR7, -0x8, URZ ;  /* 0xfffffff807077890 */ /* 0x000fe2000ff1e03f */
[----:B------:R-:W-:Y:S01]  /*f060*/  PLOP3.LUT P0, PT, PT, PT, PT, 0x8, 0x0 ;  /* 0x000000000000781c */ /* 0x000fe20003f0e170 */
[----:B------:R-:W-:Y:S02]  /*f070*/  IMAD.X R29, RZ, RZ, R29, P3 ;  /* 0x000000ffff1d7224 */ /* 0x000fe400018e061d */
[----:B------:R-:W-:Y:S01]  /*f080*/  UIADD3.X UR10, UR10, -0x1, URZ, UP0, !UPT ;  /* 0xffffffff0a0a7890 */ /* 0x000fe200087fe43f */
[----:B---3--:R-:W-:-:S02]  /*f090*/  IMAD R5, R37, R32, RZ ;  /* 0x0000002025057224 */ /* 0x008fc400078e02ff */
[----:B------:R-:W-:-:S04]  /*f0a0*/  IMAD.WIDE.U32 R10, R36, R32, R10 ;  /* 0x00000020240a7225 */ /* 0x000fc800078e000a */
[----:B------:R-:W-:-:S05]  /*f0b0*/  IMAD R5, R36, R33, R5 ;  /* 0x0000002124057224 */ /* 0x000fca00078e0205 */
[----:B------:R-:W-:Y:S02]  /*f0c0*/  IADD3 R11, R11, R5, RZ ;  /* 0x000000050b0b7210 */ /* 0x000fe40007ffe0ff */
[----:B------:R-:W-:-:S07]  /*f0d0*/  IADD3.X R5, R27, UR11, RZ, P2, !PT ;  /* 0x0000000b1b057c10 */ /* 0x000fce00097fe4ff */
.L_x_7524:
[----:B------:R-:W-:-:S04]  /*f0e0*/  ISETP.NE.U32.AND P2, PT, RZ, UR7, PT ;  /* 0x00000007ff007c0c */ /* 0x000fc8000bf45070 */
[----:B------:R-:W-:-:S13]  /*f0f0*/  ISETP.NE.OR.EX P0, PT, RZ, UR10, P0, P2 ;  /* 0x0000000aff007c0c */ /* 0x000fda0008705720 */
[----:B------:R-:W-:Y:S05]  /*f100*/  @!P0 BRA `(.L_x_7520) ;  /* 0x0000000000a88947 */ /* 0x000fea0003800000 */
.L_x_7521:
[----:B------:R-:W-:Y:S01]  /*f110*/  IMAD.U32 R32, R0, 0x8, R1 ;  /* 0x0000000800207824 */ /* 0x000fe200078e0001 */
[----:B------:R-:W-:Y:S01]  /*f120*/  MOV R37, R5 ;  /* 0x0000000500257202 */ /* 0x000fe20000000f00 */
[----:B------:R-:W-:-:S03]  /*f130*/  IMAD.MOV.U32 R36, RZ, RZ, R28 ;  /* 0x000000ffff247224 */ /* 0x000fc600078e001c */
[----:B------:R-:W2:Y:S04]  /*f140*/  LDL.64 R30, [R32+0x20] ;  /* 0x00002000201e7983 */ /* 0x000ea80000100a00 */
[----:B------:R-:W2:Y:S02]  /*f150*/  LDG.E.64 R26, desc[UR8][R36.64] ;  /* 0x00000008241a7981 */ /* 0x000ea4000c1e1b00 */
        /* <DEDUP_REMOVED lines=25> */
[----:B------:R-:W-:Y:S01]  /*f2f0*/  ISETP.NE.U32.AND P0, PT, RZ, UR7, PT ;  /* 0x00000007ff007c0c */ /* 0x000fe2000bf05070 */
[----:B------:R-:W-:-:S03]  /*f300*/  IMAD.IADD R11, R11, 0x1, R5 ;  /* 0x000000010b0b7824 */ /* 0x000fc600078e0205 */
[----:B------:R-:W-:Y:S02]  /*f310*/  ISETP.NE.AND.EX P0, PT, RZ, UR10, PT, P0 ;  /* 0x0000000aff007c0c */ /* 0x000fe4000bf05300 */
        /* <DEDUP_REMOVED lines=9> */
.L_x_7520:
        /* <DEDUP_REMOVED lines=8> */
[----:B------:R-:W-:-:S05]  /*f430*/  LEA R32, R0, R1, 0x3 ;  /* 0x0000000100207211 */ /* 0x000fca00078e18ff */
[----:B------:R-:W2:Y:S01]  /*f440*/  LDL.64 R30, [R32+0x20] ;  /* 0x00002000201e7983 */ /* 0x000ea20000100a00 */
[-C--:B0-----:R-:W-:Y:S02]  /*f450*/  IMAD R33, R29, R26.reuse, RZ ;  /* 0x0000001a1d217224 */ /* 0x081fe400078e02ff */
[----:B------:R-:W-:-:S04]  /*f460*/  IMAD.WIDE.U32 R28, R0, R26, R6 ;  /* 0x0000001a001c7225 */ /* 0x000fc800078e0006 */
[----:B------:R-:W-:Y:S01]  /*f470*/  IMAD R33, R0, R27, R33 ;  /* 0x0000001b00217224 */ /* 0x000fe200078e0221 */
[----:B------:R-:W-:-:S03]  /*f480*/  LEA R36, P0, R28, UR4, 0x3 ;  /* 0x000000041c247c11 */ /* 0x000fc6000f8018ff */
[----:B------:R-:W-:-:S05]  /*f490*/  IMAD.IADD R29, R29, 0x1, R33 ;  /* 0x000000011d1d7824 */ /* 0x000fca00078e0221 */
        /* <DEDUP_REMOVED lines=33> */
.L_x_7518:
[----:B-----5:R-:W-:-:S04]  /*f6b0*/  LEA R10, P0, R12, UR10, 0x3 ;  /* 0x0000000a0c0a7c11 */ /* 0x020fc8000f8018ff */
[----:B------:R-:W-:-:S06]  /*f6c0*/  LEA.HI.X R11, R12, UR11, R13, 0x3, P0 ;  /* 0x0000000b0c0b7c11 */ /* 0x000fcc00080f1c0d */
[----:B------:R-:W5:Y:S03]  /*f6d0*/  LDG.E.64 R10, desc[UR8][R10.64] ;  /* 0x000000080a0a7981 */ /* 0x000f66000c1e1b00 */
.L_x_7519:
[----:B------:R-:W0:Y:S01]  /*f6e0*/  LDC.64 R6, c[0x0][0x288] ;  /* 0x0000a200ff067b82 */ /* 0x000e220000000a00 */
[----:B------:R-:W-:Y:S02]  /*f6f0*/  ULDC.64 UR4, c[0x0][0x280] ;  /* 0x0000a00000047ab9 */ /* 0x000fe40000000a00 */
[----:B------:R-:W-:Y:S02]  /*f700*/  IMAD.U32 R5, RZ, RZ, UR4 ;  /* 0x00000004ff057e24 */ /* 0x000fe4000f8e00ff */
[----:B------:R-:W-:Y:S01]  /*f710*/  IMAD.U32 R0, RZ, RZ, UR5 ;  /* 0x00000005ff007e24 */ /* 0x000fe2000f8e00ff */
[C---:B0-----:R-:W-:Y:S02]  /*f720*/  SHF.L.U32 R26, R6.reuse, 0x3, RZ ;  /* 0x00000003061a7819 */ /* 0x041fe400000006ff */
[----:B------:R-:W-:Y:S02]  /*f730*/  SHF.L.U64.HI R7, R6, 0x3, R7 ;  /* 0x0000000306077819 */ /* 0x000fe40000010207 */
[----:B------:R-:W-:-:S02]  /*f740*/  ISETP.GE.U32.AND P0, PT, R26, 0x1, PT ;  /* 0x000000011a00780c */ /* 0x000fc40003f06070 */
[--C-:B------:R-:W-:Y:S02]  /*f750*/  SHF.R.S64 R26, R26, 0x3, R7.reuse ;  /* 0x000000031a1a7819 */ /* 0x100fe40000001007 */
[----:B------:R-:W-:Y:S02]  /*f760*/  ISETP.GE.AND.EX P0, PT, R7, RZ, PT, P0 ;  /* 0x000000ff0700720c */ /* 0x000fe40003f06300 */
[----:B------:R-:W-:-:S11]  /*f770*/  SHF.R.S32.HI R27, RZ, 0x3, R7 ;  /* 0x00000003ff1b7819 */ /* 0x000fd60000011407 */
[----:B------:R-:W-:Y:S05]  /*f780*/  @!P0 BRA `(.L_x_7525) ;  /* 0x0000000000788947 */ /* 0x000fea0003800000 */
[----:B------:R-:W-:Y:S01]  /*f790*/  BSSY B1, `(.L_x_7525) ;  /* 0x000001d000017945 */ /* 0x000fe20003800000 */
[----:B------:R-:W-:Y:S01]  /*f7a0*/  IMAD.U32 R28, RZ, RZ, UR4 ;  /* 0x00000004ff1c7e24 */ /* 0x000fe2000f8e00ff */
[----:B------:R-:W-:Y:S01]  /*f7b0*/  MOV R29, UR5 ;  /* 0x00000005001d7c02 */ /* 0x000fe20008000f00 */
[----:B------:R-:W-:Y:S01]  /*f7c0*/  IMAD.U32 R5, RZ, RZ, UR4 ;  /* 0x00000004ff057e24 */ /* 0x000fe2000f8e00ff */
[----:B------:R-:W-:Y:S01]  /*f7d0*/  MOV R33, R27 ;  /* 0x0000001b00217202 */ /* 0x000fe20000000f00 */
[----:B------:R-:W-:Y:S02]  /*f7e0*/  IMAD.U32 R0, RZ, RZ, UR5 ;  /* 0x00000005ff007e24 */ /* 0x000fe4000f8e00ff */
[----:B------:R-:W-:-:S07]  /*f7f0*/  IMAD.MOV.U32 R36, RZ, RZ, R26 ;  /* 0x000000ffff247224 */ /* 0x000fce00078e001a */
.L_x_7526:
        /* <DEDUP_REMOVED lines=23> */
.L_x_7525:
[----:B------:R-:W-:Y:S02]  /*f970*/  ULDC.64 UR4, c[0x0][0x280] ;  /* 0x0000a00000047ab9 */ /* 0x000fe40000000a00 */
[----:B------:R-:W-:Y:S01]  /*f980*/  IMAD.U32 R30, RZ, RZ, UR4 ;  /* 0x00000004ff1e7e24 */ /* 0x000fe2000f8e00ff */
[----:B------:R-:W-:Y:S01]  /*f990*/  MOV R29, UR5 ;  /* 0x00000005001d7c02 */ /* 0x000fe20008000f00 */
[----:B------:R-:W-:Y:S06]  /*f9a0*/  @!P0 BRA `(.L_x_7527) ;  /* 0x0000000000688947 */ /* 0x000fec0003800000 */
[----:B------:R-:W-:Y:S01]  /*f9b0*/  BSSY B1, `(.L_x_7527) ;  /* 0x0000019000017945 */ /* 0x000fe20003800000 */
[----:B------:R-:W-:Y:S02]  /*f9c0*/  IMAD.U32 R30, RZ, RZ, UR4 ;  /* 0x00000004ff1e7e24 */ /* 0x000fe4000f8e00ff */
[----:B------:R-:W-:-:S07]  /*f9d0*/  IMAD.U32 R29, RZ, RZ, UR5 ;  /* 0x00000005ff1d7e24 */ /* 0x000fce000f8e00ff */
.L_x_7528:
        /* <DEDUP_REMOVED lines=23> */
.L_x_7527:
        /* <DEDUP_REMOVED lines=18> */
[----:B------:R0:W-:Y:S02]  /*fc70*/  ST.E.64 desc[UR8][R10.64], R8 ;  /* 0x000000080a007985 */ /* 0x0001e4000c101b08 */
.L_x_7517:
[----:B------:R-:W-:Y:S05]  /*fc80*/  BSYNC B0 ;  /* 0x0000000000007941 */ /* 0x000fea0003800000 */
.L_x_7516:
[----:B------:R-:W-:Y:S01]  /*fc90*/  ULDC UR13, c[0x0][0x210] ;  /* 0x00008400000d7ab9 */ /* 0x000fe20000000800 */
[----:B------:R-:W-:Y:S01]  /*fca0*/  VIADD R0, R2, 0x80 ;  /* 0x0000008002007836 */ /* 0x000fe20000000000 */
[----:B------:R-:W-:Y:S01]  /*fcb0*/  UIADD3 UR4, -UR6, UR13, URZ ;  /* 0x0000000d06047290 */ /* 0x000fe2000fffe13f */
[----:B------:R-:W-:Y:S05]  /*fcc0*/  BSSY B0, `(.L_x_7529) ;  /* 0x00001bb000007945 */ /* 0x000fea0003800000 */
        /* <DEDUP_REMOVED lines=52> */
.L_x_7536:
[----:B------:R-:W-:Y:S01]  /*10010*/  ULEA UR14, UR4, UR12, 0x3 ;  /* 0x0000000c040e7291 */ /* 0x000fe2000f8e183f */
[----:B------:R-:W2:Y:S08]  /*10020*/  LD.E.64 R26, desc[UR8][R4.64] ;  /* 0x00000008041a7980 */ /* 0x000eb0000c101b00 */
[----:B------:R-:W2:Y:S01]  /*10030*/  LDL.64 R28, [UR14+0x20] ;  /* 0x0000200eff1c7983 */ /* 0x000ea20008100a00 */
[----:B------:R-:W-:-:S04]  /*10040*/  IADD3 R12, P2, R4, UR18, RZ ;  /* 0x00000012040c7c10 */ /* 0x000fc8000ff5e0ff */
[----:B------:R-:W-:Y:S02]  /*10050*/  IADD3.X R13, R5, UR11, RZ, P2, !PT ;  /* 0x0000000b050d7c10 */ /* 0x000fe400097fe4ff */
[----:B------:R-:W3:Y:S01]  /*10060*/  LDL.64 R4, [UR14+0x28] ;  /* 0x0000280eff047983 */ /* 0x000ee20008100a00 */
[----:B------:R-:W-:-:S03]  /*10070*/  IADD3 R36, P2, R12, UR18, RZ ;  /* 0x000000120c247c10 */ /* 0x000fc6000ff5e0ff */
[----:B------:R0:W3:Y:S01]  /*10080*/  LD.E.64 R8, desc[UR8][R12.64] ;  /* 0x000000080c087980 */ /* 0x0000e2000c101b00 */
[----:B------:R-:W-:Y:S02]  /*10090*/  IADD3.X R37, R13, UR11, RZ, P2, !PT ;  /* 0x0000000b0d257c10 */ /* 0x000fe400097fe4ff */
[----:B------:R-:W-:-:S03]  /*100a0*/  IADD3 R32, P2, R36, UR18, RZ ;  /* 0x0000001224207c10 */ /* 0x000fc6000ff5e0ff */
[----:B------:R1:W4:Y:S01]  /*100b0*/  LD.E.64 R30, desc[UR8][R36.64] ;  /* 0x00000008241e7980 */ /* 0x000322000c101b00 */
[----:B------:R-:W-:Y:S01]  /*100c0*/  IADD3.X R33, R37, UR11, RZ, P2, !PT ;  /* 0x0000000b25217c10 */ /* 0x000fe200097fe4ff */
[-C--:B--2---:R-:W-:Y:S02]  /*100d0*/  IMAD R3, R27, R28.reuse, RZ ;  /* 0x0000001c1b037224 */ /* 0x084fe400078e02ff */
[C---:B0-----:R-:W-:Y:S02]  /*100e0*/  IMAD.WIDE.U32 R12, R26.reuse, R28, R10 ;  /* 0x0000001c1a0c7225 */ /* 0x041fe400078e000a */
[----:B------:R-:W2:Y:S02]  /*100f0*/  LDL.64 R10, [UR14+0x38] ;  /* 0x0000380eff0a7983 */ /* 0x000ea40008100a00 */
[----:B------:R-:W-:Y:S02]  /*10100*/  IMAD R3, R26, R29, R3 ;  /* 0x0000001d1a037224 */ /* 0x000fe400078e0203 */
[----:B------:R-:W4:Y:S04]  /*10110*/  LDL.64 R28, [UR14+0x30] ;  /* 0x0000300eff1c7983 */ /* 0x000f280008100a00 */
[----:B------:R0:W2:Y:S01]  /*10120*/  LD.E.64 R26, desc[UR8][R32.64] ;  /* 0x00000008201a7980 */ /* 0x0000a2000c101b00 */
[----:B------:R-:W-:-:S02]  /*10130*/  IMAD.IADD R13, R13, 0x1, R3 ;  /* 0x000000010d0d7824 */ /* 0x000fc400078e0203 */
[----:B---3--:R-:W-:-:S04]  /*10140*/  IMAD R3, R9, R4, RZ ;  /* 0x0000000409037224 */ /* 0x008fc800078e02ff */
[C---:B------:R-:W-:Y:S02]  /*10150*/  IMAD R3, R8.reuse, R5, R3 ;  /* 0x0000000508037224 */ /* 0x040fe400078e0203 */
[----:B------:R-:W-:Y:S01]  /*10160*/  IMAD.WIDE.U32 R4, R8, R4, R12 ;  /* 0x0000000408047225 */ /* 0x000fe200078e000c */
[----:B------:R-:W-:Y:S01]  /*10170*/  IADD3 R12, P2, R32, UR18, RZ ;  /* 0x00000012200c7c10 */ /* 0x000fe2000ff5e0ff */
[----:B------:R-:W3:Y:S03]  /*10180*/  LDL.64 R8, [UR14+0x40] ;  /* 0x0000400eff087983 */ /* 0x000ee60008100a00 */
[----:B------:R-:W-:Y:S02]  /*10190*/  IADD3 R5, R5, R3, RZ ;  /* 0x0000000305057210 */ /* 0x000fe40007ffe0ff */
[----:B------:R-:W-:Y:S02]  /*101a0*/  IADD3.X R13, R33, UR11, RZ, P2, !PT ;  /* 0x0000000b210d7c10 */ /* 0x000fe400097fe4ff */
[----:B-1----:R-:W-:-:S04]  /*101b0*/  IADD3 R36, P2, R12, UR18, RZ ;  /* 0x000000120c247c10 */ /* 0x002fc8000ff5e0ff */
[----:B------:R-:W-:Y:S02]  /*101c0*/  IADD3.X R37, R13, UR11, RZ, P2, !PT ;  /* 0x0000000b0d257c10 */ /* 0x000fe400097fe4ff */
[----:B0-----:R-:W-:-:S04]  /*101d0*/  IADD3 R32, P2, R36, UR18, RZ ;  /* 0x0000001224207c10 */ /* 0x001fc8000ff5e0ff */
[----:B------:R-:W-:Y:S01]  /*101e0*/  IADD3.X R33, R37, UR11, RZ, P2, !PT ;  /* 0x0000000b25217c10 */ /* 0x000fe200097fe4ff */
[----:B----4-:R-:W-:-:S04]  /*101f0*/  IMAD R3, R31, R28, RZ ;  /* 0x0000001c1f037224 */ /* 0x010fc800078e02ff */
[C---:B------:R-:W-:Y:S02]  /*10200*/  IMAD R3, R30.reuse, R29, R3 ;  /* 0x0000001d1e037224 */ /* 0x040fe400078e0203 */
[----:B------:R-:W-:Y:S02]  /*10210*/  IMAD.WIDE.U32 R28, R30, R28, R4 ;  /* 0x0000001c1e1c7225 */ /* 0x000fe400078e0004 */
[----:B------:R-:W3:Y:S02]  /*10220*/  LD.E.64 R4, desc[UR8][R12.64] ;  /* 0x000000080c047980 */ /* 0x000ee4000c101b00 */
[----:B------:R-:W-:Y:S02]  /*10230*/  IMAD.IADD R29, R29, 0x1, R3 ;  /* 0x000000011d1d7824 */ /* 0x000fe400078e0203 */
[----:B--2---:R-:W-:Y:S01]  /*10240*/  IMAD R3, R27, R10, RZ ;  /* 0x0000000a1b037224 */ /* 0x004fe200078e02ff */
[----:B------:R-:W2:Y:S03]  /*10250*/  LD.E.64 R30, desc[UR8][R36.64] ;  /* 0x00000008241e7980 */ /* 0x000ea6000c101b00 */
[----:B------:R-:W-:-:S02]  /*10260*/  IMAD R3, R26, R11, R3 ;  /* 0x0000000b1a037224 */ /* 0x000fc400078e0203 */
[----:B------:R-:W-:Y:S01]  /*10270*/  IMAD.WIDE.U32 R26, R26, R10, R28 ;  /* 0x0000000a1a1a7225 */ /* 0x000fe200078e001c */
[----:B------:R-:W4:Y:S04]  /*10280*/  LD.E.64 R12, desc[UR8][R32.64] ;  /* 0x00000008200c7980 */ /* 0x000f28000c101b00 */
[----:B------:R-:W2:Y:S04]  /*10290*/  LDL.64 R28, [UR14+0x48] ;  /* 0x0000480eff1c7983 */ /* 0x000ea80008100a00 */
[----:B------:R-:W4:Y:S01]  /*102a0*/  LDL.64 R10, [UR14+0x50] ;  /* 0x0000500eff0a7983 */ /* 0x000f220008100a00 */
[----:B------:R-:W-:-:S02]  /*102b0*/  IMAD.IADD R27, R27, 0x1, R3 ;  /* 0x000000011b1b7824 */ /* 0x000fc400078e0203 */
[----:B---3--:R-:W-:-:S04]  /*102c0*/  IMAD R3, R5, R8, RZ ;  /* 0x0000000805037224 */ /* 0x008fc800078e02ff */
[C---:B------:R-:W-:Y:S02]  /*102d0*/  IMAD R3, R4.reuse, R9, R3 ;  /* 0x0000000904037224 */ /* 0x040fe400078e0203 */
[----:B------:R-:W-:Y:S01]  /*102e0*/  IMAD.WIDE.U32 R4, R4, R8, R26 ;  /* 0x0000000804047225 */ /* 0x000fe200078e001a */
[----:B------:R-:W-:-:S03]  /*102f0*/  IADD3 R26, P2, R32, UR18, RZ ;  /* 0x00000012201a7c10 */ /* 0x000fc6000ff5e0ff */
[----:B------:R-:W-:Y:S01]  /*10300*/  IMAD.IADD R5, R5, 0x1, R3 ;  /* 0x0000000105057824 */ /* 0x000fe200078e0203 */
[----:B------:R-:W-:Y:S01]  /*10310*/  IADD3.X R27, R33, UR11, RZ, P2, !PT ;  /* 0x0000000b211b7c10 */ /* 0x000fe200097fe4ff */
[----:B--2---:R-:W-:-:S04]  /*10320*/  IMAD R3, R31, R28, RZ ;  /* 0x0000001c1f037224 */ /* 0x004fc800078e02ff */
[----:B------:R-:W2:Y:S01]  /*10330*/  LD.E.64 R8, desc[UR8][R26.64] ;  /* 0x000000081a087980 */ /* 0x000ea2000c101b00 */
[C---:B------:R-:W-:Y:S02]  /*10340*/  IMAD R3, R30.reuse, R29, R3 ;  /* 0x0000001d1e037224 */ /* 0x040fe400078e0203 */
[----:B------:R-:W-:Y:S01]  /*10350*/  IMAD.WIDE.U32 R28, R30, R28, R4 ;  /* 0x0000001c1e1c7225 */ /* 0x000fe200078e0004 */
[----:B------:R-:W-:Y:S01]  /*10360*/  IADD3 R36, P2, R26, UR18, RZ ;  /* 0x000000121a247c10 */ /* 0x000fe2000ff5e0ff */
[----:B------:R-:W2:Y:S03]  /*10370*/  LDL.64 R4, [UR14+0x58] ;  /* 0x0000580eff047983 */ /* 0x000ea60008100a00 */
[----:B------:R-:W-:Y:S01]  /*10380*/  IADD3 R29, R29, R3, RZ ;  /* 0x000000031d1d7210 */ /* 0x000fe20007ffe0ff */
[----:B----4-:R-:W-:Y:S01]  /*10390*/  IMAD R3, R13, R10, RZ ;  /* 0x0000000a0d037224 */ /* 0x010fe200078e02ff */
[----:B------:R-:W-:-:S03]  /*103a0*/  IADD3.X R37, R27, UR11, RZ, P2, !PT ;  /* 0x0000000b1b257c10 */ /* 0x000fc600097fe4ff */
[C---:B------:R-:W-:Y:S02]  /*103b0*/  IMAD R3, R12.reuse, R11, R3 ;  /* 0x0000000b0c037224 */ /* 0x040fe400078e0203 */
[----:B------:R-:W-:Y:S01]  /*103c0*/  IMAD.WIDE.U32 R12, R12, R10, R28 ;  /* 0x0000000a0c0c7225 */ /* 0x000fe200078e001c */
[----:B------:R-:W3:Y:S01]  /*103d0*/  LD.E.64 R30, desc[UR8][R36.64] ;  /* 0x00000008241e7980 */ /* 0x000ee2000c101b00 */
[----:B------:R-:W-:-:S03]  /*103e0*/  IADD3 R32, P2, R36, UR18, RZ ;  /* 0x0000001224207c10 */ /* 0x000fc6000ff5e0ff */
[----:B------:R-:W3:Y:S01]  /*103f0*/  LDL.64 R28, [UR14+0x60] ;  /* 0x0000600eff1c7983 */ /* 0x000ee20008100a00 */
[----:B------:R-:W-:-:S03]  /*10400*/  IADD3.X R33, R37, UR11, RZ, P2, !PT ;  /* 0x0000000b25217c10 */ /* 0x000fc600097fe4ff */
[----:B------:R-:W4:Y:S04]  /*10410*/  LDL.64 R10, [UR14+0x68] ;  /* 0x0000680eff0a7983 */ /* 0x000f280008100a00 */
[----:B------:R-:W4:Y:S01]  /*10420*/  LD.E.64 R26, desc[UR8][R32.64] ;  /* 0x00000008201a7980 */ /* 0x000f22000c101b00 */
[----:B------:R-:W-:Y:S02]  /*10430*/  IMAD.IADD R13, R13, 0x1, R3 ;  /* 0x000000010d0d7824 */ /* 0x000fe400078e0203 */
[----:B--2---:R-:W-:-:S04]  /*10440*/  IMAD R3, R9, R4, RZ ;  /* 0x0000000409037224 */ /* 0x004fc800078e02ff */
[C---:B------:R-:W-:Y:S02]  /*10450*/  IMAD R3, R8.reuse, R5, R3 ;  /* 0x0000000508037224 */ /* 0x040fe400078e0203 */
[----:B------:R-:W-:Y:S01]  /*10460*/  IMAD.WIDE.U32 R4, R8, R4, R12 ;  /* 0x0000000408047225 */ /* 0x000fe200078e000c */
[----:B------:R-:W-:Y:S01]  /*10470*/  IADD3 R12, P2, R32, UR18, RZ ;  /* 0x00000012200c7c10 */ /* 0x000fe2000ff5e0ff */
[----:B------:R-:W2:Y:S02]  /*10480*/  LDL.64 R8, [UR14+0x70] ;  /* 0x0000700eff087983 */ /* 0x000ea40008100a00 */
[----:B------:R-:W-:Y:S01]  /*10490*/  IMAD.IADD R5, R5, 0x1, R3 ;  /* 0x0000000105057824 */ /* 0x000fe200078e0203 */
[----:B------:R-:W-:Y:S01]  /*104a0*/  IADD3.X R13, R33, UR11, RZ, P2, !PT ;  /* 0x0000000b210d7c10 */ /* 0x000fe200097fe4ff */
[----:B---3--:R-:W-:Y:S01]  /*104b0*/  IMAD R3, R31, R28, RZ ;  /* 0x0000001c1f037224 */ /* 0x008fe200078e02ff */
[----:B------:R-:W-:-:S03]  /*104c0*/  IADD3 R36, P2, R12, UR18, RZ ;  /* 0x000000120c247c10 */ /* 0x000fc6000ff5e0ff */
[C---:B------:R-:W-:Y:S02]  /*104d0*/  IMAD R3, R30.reuse, R29, R3 ;  /* 0x0000001d1e037224 */ /* 0x040fe400078e0203 */
[----:B------:R-:W-:Y:S02]  /*104e0*/  IMAD.WIDE.U32 R28, R30, R28, R4 ;  /* 0x0000001c1e1c7225 */ /* 0x000fe400078e0004 */
[----:B------:R-:W2:Y:S02]  /*104f0*/  LD.E.64 R4, desc[UR8][R12.64] ;  /* 0x000000080c047980 */ /* 0x000ea4000c101b00 */
[----:B------:R-:W-:Y:S01]  /*10500*/  IMAD.IADD R29, R29, 0x1, R3 ;  /* 0x000000011d1d7824 */ /* 0x000fe200078e0203 */
[----:B------:R-:W-:Y:S01]  /*10510*/  IADD3.X R37, R13, UR11, RZ, P2, !PT ;  /* 0x0000000b0d257c10 */ /* 0x000fe200097fe4ff */
[----:B----4-:R-:W-:-:S04]  /*10520*/  IMAD R3, R27, R10, RZ ;  /* 0x0000000a1b037224 */ /* 0x010fc800078e02ff */
[C---:B------:R-:W-:Y:S01]  /*10530*/  IMAD R3, R26.reuse, R11, R3 ;  /* 0x0000000b1a037224 */ /* 0x040fe200078e0203 */
[----:B------:R-:W3:Y:S01]  /*10540*/  LD.E.64 R30, desc[UR8][R36.64] ;  /* 0x00000008241e7980 */ /* 0x000ee2000c101b00 */
[----:B------:R-:W-:Y:S01]  /*10550*/  IMAD.WIDE.U32 R26, R26, R10, R28 ;  /* 0x0000000a1a1a7225 */ /* 0x000fe200078e001c */
[----:B------:R-:W-:Y:S02]  /*10560*/  IADD3 R32, P2, R36, UR18, RZ ;  /* 0x0000001224207c10 */ /* 0x000fe4000ff5e0ff */
[----:B------:R-:W3:Y:S02]  /*10570*/  LDL.64 R28, [UR14+0x78] ;  /* 0x0000780eff1c7983 */ /* 0x000ee40008100a00 */
[----:B------:R-:W-:Y:S02]  /*10580*/  IADD3.X R33, R37, UR11, RZ, P2, !PT ;  /* 0x0000000b25217c10 */ /* 0x000fe400097fe4ff */
[----:B------:R-:W4:Y:S04]  /*10590*/  LDL.64 R12, [UR14+0x80] ;  /* 0x0000800eff0c7983 */ /* 0x000f280008100a00 */
[----:B------:R-:W4:Y:S01]  /*105a0*/  LD.E.64 R10, desc[UR8][R32.64] ;  /* 0x00000008200a7980 */ /* 0x000f22000c101b00 */
[----:B------:R-:W-:Y:S01]  /*105b0*/  IADD3 R27, R27, R3, RZ ;  /* 0x000000031b1b7210 */ /* 0x000fe20007ffe0ff */
[----:B--2---:R-:W-:-:S04]  /*105c0*/  IMAD R3, R5, R8, RZ ;  /* 0x0000000805037224 */ /* 0x004fc800078e02ff */
[C---:B------:R-:W-:Y:S02]  /*105d0*/  IMAD R3, R4.reuse, R9, R3 ;  /* 0x0000000904037224 */ /* 0x040fe400078e0203 */
[----:B------:R-:W-:Y:S01]  /*105e0*/  IMAD.WIDE.U32 R4, R4, R8, R26 ;  /* 0x0000000804047225 */ /* 0x000fe200078e001a */
[----:B------:R-:W-:-:S03]  /*105f0*/  IADD3 R26, P2, R32, UR18, RZ ;  /* 0x00000012201a7c10 */ /* 0x000fc6000ff5e0ff */
[----:B------:R-:W-:Y:S01]  /*10600*/  IMAD.IADD R5, R5, 0x1, R3 ;  /* 0x0000000105057824 */ /* 0x000fe200078e0203 */
[----:B------:R-:W-:Y:S01]  /*10610*/  IADD3.X R27, R33, UR11, RZ, P2, !PT ;  /* 0x0000000b211b7c10 */ /* 0x000fe200097fe4ff */
[-C--:B---3--:R-:W-:Y:S01]  /*10620*/  IMAD R3, R31, R28.reuse, RZ ;  /* 0x0000001c1f037224 */ /* 0x088fe200078e02ff */
[----:B------:R-:W-:Y:S01]  /*10630*/  IADD3 R36, P2, R26, UR18, RZ ;  /* 0x000000121a247c10 */ /* 0x000fe2000ff5e0ff */
[----:B------:R-:W2:Y:S02]  /*10640*/  LDL.64 R32, [UR14+0x98] ;  /* 0x0000980eff207983 */ /* 0x000ea40008100a00 */
[C---:B------:R-:W-:Y:S02]  /*10650*/  IMAD R3, R30.reuse, R29, R3 ;  /* 0x0000001d1e037224 */ /* 0x040fe400078e0203 */
[----:B------:R-:W-:Y:S01]  /*10660*/  IMAD.WIDE.U32 R28, R30, R28, R4 ;  /* 0x0000001c1e1c7225 */ /* 0x000fe200078e0004 */
[----:B------:R-:W3:Y:S04]  /*10670*/  LD.E.64 R8, desc[UR8][R26.64] ;  /* 0x000000081a087980 */ /* 0x000ee8000c101b00 */
[----:B------:R-:W3:Y:S01]  /*10680*/  LDL.64 R4, [UR14+0x88] ;  /* 0x0000880eff047983 */ /* 0x000ee20008100a00 */
[----:B------:R-:W-:Y:S01]  /*10690*/  IMAD.IADD R29, R29, 0x1, R3 ;  /* 0x000000011d1d7824 */ /* 0x000fe200078e0203 */
[----:B------:R-:W-:Y:S01]  /*106a0*/  IADD3.X R37, R27, UR11, RZ, P2, !PT ;  /* 0x0000000b1b257c10 */ /* 0x000fe200097fe4ff */
[----:B----4-:R-:W-:-:S04]  /*106b0*/  IMAD R3, R11, R12, RZ ;  /* 0x0000000c0b037224 */ /* 0x010fc800078e02ff */
[C---:B------:R-:W-:Y:S01]  /*106c0*/  IMAD R3, R10.reuse, R13, R3 ;  /* 0x0000000d0a037224 */ /* 0x040fe200078e0203 */
[----:B------:R-:W4:Y:S01]  /*106d0*/  LD.E.64 R26, desc[UR8][R36.64] ;  /* 0x00000008241a7980 */ /* 0x000f22000c101b00 */
[----:B------:R-:W-:Y:S01]  /*106e0*/  IMAD.WIDE.U32 R10, R10, R12, R28 ;  /* 0x0000000c0a0a7225 */ /* 0x000fe200078e001c */
[----:B------:R-:W-:Y:S02]  /*106f0*/  IADD3 R28, P2, R36, UR18, RZ ;  /* 0x00000012241c7c10 */ /* 0x000fe4000ff5e0ff */
[----:B------:R-:W4:Y:S02]  /*10700*/  LDL.64 R12, [UR14+0x90] ;  /* 0x0000900eff0c7983 */ /* 0x000f240008100a00 */
[----:B------:R-:W-:-:S05]  /*10710*/  IADD3.X R29, R37, UR11, RZ, P2, !PT ;  /* 0x0000000b251d7c10 */ /* 0x000fca00097fe4ff */
[----:B------:R-:W2:Y:S01]  /*10720*/  LD.E.64 R30, desc[UR8][R28.64] ;  /* 0x000000081c1e7980 */ /* 0x000ea2000c101b00 */
        /* <DEDUP_REMOVED lines=10> */
[----:B------:R-:W-:-:S05]  /*107d0*/  IMAD.WIDE.U32 R4, R8, R4, R10 ;  /* 0x0000000408047225 */ /* 0x000fca00078e000a */
[----:B------:R-:W-:Y:S01]  /*107e0*/  IADD3 R5, R5, R3, RZ ;  /* 0x0000000305057210 */ /* 0x000fe20007ffe0ff */
[----:B----4-:R-:W-:-:S04]  /*107f0*/  IMAD R3, R27, R12, RZ ;  /* 0x0000000c1b037224 */ /* 0x010fc800078e02ff */
[C---:B------:R-:W-:Y:S02]  /*10800*/  IMAD R3, R26.reuse, R13, R3 ;  /* 0x0000000d1a037224 */ /* 0x040fe400078e0203 */
[----:B------:R-:W-:Y:S01]  /*10810*/  IMAD.WIDE.U32 R12, R26, R12, R4 ;  /* 0x0000000c1a0c7225 */ /* 0x000fe200078e0004 */
[----:B------:R-:W-:-:S03]  /*10820*/  IADD3 R4, P2, R28, UR18, RZ ;  /* 0x000000121c047c10 */ /* 0x000fc6000ff5e0ff */
[----:B------:R-:W-:Y:S02]  /*10830*/  IMAD.IADD R13, R13, 0x1, R3 ;  /* 0x000000010d0d7824 */ /* 0x000fe400078e0203 */
[-C--:B--2---:R-:W-:Y:S01]  /*10840*/  IMAD R3, R31, R32.reuse, RZ ;  /* 0x000000201f037224 */ /* 0x084fe200078e02ff */
[----:B------:R-:W-:Y:S01]  /*10850*/  IADD3.X R5, R29, UR11, RZ, P2, !PT ;  /* 0x0000000b1d057c10 */ /* 0x000fe200097fe4ff */
[----:B------:R-:W-:-:S04]  /*10860*/  IMAD.WIDE.U32 R10, R30, R32, R12 ;  /* 0x000000201e0a7225 */ /* 0x000fc800078e000c */
[----:B------:R-:W-:-:S04]  /*10870*/  IMAD R3, R30, R33, R3 ;  /* 0x000000211e037224 */ /* 0x000fc800078e0203 */
[----:B------:R-:W-:Y:S01]  /*10880*/  IMAD.IADD R11, R11, 0x1, R3 ;  /* 0x000000010b0b7824 */ /* 0x000fe200078e0203 */
[----:B------:R-:W-:Y:S06]  /*10890*/  @P3 BRA `(.L_x_7536) ;  /* 0xfffffff400dc3947 */ /* 0x000fec000383ffff */
.L_x_7535:
[----:B------:R-:W-:-:S04]  /*108a0*/  UISETP.GT.U32.AND UP0, UPT, UR7, 0x4, UPT ;  /* 0x000000040700788c */ /* 0x000fc8000bf04070 */
[----:B------:R-:W-:-:S06]  /*108b0*/  UISETP.GT.AND.EX UP0, UPT, UR10, URZ, UPT, UP0 ;  /* 0x0000003f0a00728c */ /* 0x000fcc000bf04300 */
[----:B------:R-:W-:-:S13]  /*108c0*/  PLOP3.LUT P2, PT, PT, PT, UP0, 0x80, 0x0 ;  /* 0x000000000000781c */ /* 0x000fda0003f4f008 */
[----:B------:R-:W-:Y:S05]  /*108d0*/  @!P2 BRA `(.L_x_7537) ;  /* 0x000000040018a947 */ /* 0x000fea0003800000 */
[----:B------:R-:W-:Y:S01]  /*108e0*/  ULEA UR14, UR4, UR12, 0x3 ;  /* 0x0000000c040e7291 */ /* 0x000fe2000f8e183f */
[----:B------:R-:W2:Y:S08]  /*108f0*/  LD.E.64 R8, desc[UR8][R4.64] ;  /* 0x0000000804087980 */ /* 0x000eb0000c101b00 */
[----:B------:R-:W2:Y:S01]  /*10900*/  LDL.64 R30, [UR14+0x20] ;  /* 0x0000200eff1e7983 */ /* 0x000ea20008100a00 */
[----:B------:R-:W-:-:S03]  /*10910*/  IADD3 R32, P0, R4, UR18, RZ ;  /* 0x0000001204207c10 */ /* 0x000fc6000ff1e0ff */
[----:B------:R-:W3:Y:S01]  /*10920*/  LDL.64 R12, [UR14+0x28] ;  /* 0x0000280eff0c7983 */ /* 0x000ee20008100a00 */
[----:B------:R-:W-:-:S05]  /*10930*/  IADD3.X R33, R5, UR11, RZ, P0, !PT ;  /* 0x0000000b05217c10 */ /* 0x000fca00087fe4ff */
[----:B------:R0:W3:Y:S01]  /*10940*/  LD.E.64 R26, desc[UR8][R32.64] ;  /* 0x00000008201a7980 */ /* 0x0000e2000c101b00 */
[----:B------:R-:W-:-:S04]  /*10950*/  IADD3 R28, P0, R32, UR18, RZ ;  /* 0x00000012201c7c10 */ /* 0x000fc8000ff1e0ff */
[----:B------:R-:W-:Y:S02]  /*10960*/  IADD3.X R29, R33, UR11, RZ, P0, !PT ;  /* 0x0000000b211d7c10 */ /* 0x000fe400087fe4ff */
[----:B------:R-:W-:-:S03]  /*10970*/  IADD3 R36, P0, R28, UR18, RZ ;  /* 0x000000121c247c10 */ /* 0x000fc6000ff1e0ff */
[----:B------:R-:W4:Y:S01]  /*10980*/  LD.E.64 R4, desc[UR8][R28.64] ;  /* 0x000000081c047980 */ /* 0x000f22000c101b00 */
[----:B------:R-:W-:Y:S02]  /*10990*/  IADD3.X R37, R29, UR11, RZ, P0, !PT ;  /* 0x0000000b1d257c10 */ /* 0x000fe400087fe4ff */
[----:B0-----:R-:W-:Y:S01]  /*109a0*/  IADD3 R32, P0, R36, UR18, RZ ;  /* 0x0000001224207c10 */ /* 0x001fe2000ff1e0ff */
[----:B------:R-:W5:Y:S03]  /*109b0*/  LDL.64 R28, [UR14+0x38] ;  /* 0x0000380eff1c7983 */ /* 0x000f660008100a00 */
[----:B------:R-:W-:Y:S01]  /*109c0*/  IADD3.X R33, R37, UR11, RZ, P0, !PT ;  /* 0x0000000b25217c10 */ /* 0x000fe200087fe4ff */
[-C--:B--2---:R-:W-:Y:S02]  /*109d0*/  IMAD R3, R9, R30.reuse, RZ ;  /* 0x0000001e09037224 */ /* 0x084fe400078e02ff */
[----:B------:R-:W-:-:S04]  /*109e0*/  IMAD.WIDE.U32 R10, R8, R30, R10 ;  /* 0x0000001e080a7225 */ /* 0x000fc800078e000a */
[----:B------:R-:W-:Y:S02]  /*109f0*/  IMAD R3, R8, R31, R3 ;  /* 0x0000001f08037224 */ /* 0x000fe400078e0203 */
[----:B------:R-:W4:Y:S04]  /*10a00*/  LDL.64 R8, [UR14+0x30] ;  /* 0x0000300eff087983 */ /* 0x000f280008100a00 */
[----:B------:R-:W5:Y:S01]  /*10a10*/  LD.E.64 R30, desc[UR8][R36.64] ;  /* 0x00000008241e7980 */ /* 0x000f62000c101b00 */
[----:B------:R-:W-:Y:S02]  /*10a20*/  IMAD.IADD R11, R11, 0x1, R3 ;  /* 0x000000010b0b7824 */ /* 0x000fe400078e0203 */
[----:B---3--:R-:W-:-:S04]  /*10a30*/  IMAD R3, R27, R12, RZ ;  /* 0x0000000c1b037224 */ /* 0x008fc800078e02ff */
[C---:B------:R-:W-:Y:S02]  /*10a40*/  IMAD R3, R26.reuse, R13, R3 ;  /* 0x0000000d1a037224 */ /* 0x040fe400078e0203 */
[----:B------:R-:W-:Y:S02]  /*10a50*/  IMAD.WIDE.U32 R26, R26, R12, R10 ;  /* 0x0000000c1a1a7225 */ /* 0x000fe400078e000a */
[----:B------:R-:W2:Y:S04]  /*10a60*/  LD.E.64 R10, desc[UR8][R32.64] ;  /* 0x00000008200a7980 */ /* 0x000ea8000c101b00 */
[----:B------:R-:W2:Y:S01]  /*10a70*/  LDL.64 R12, [UR14+0x40] ;  /* 0x0000400eff0c7983 */ /* 0x000ea20008100a00 */
[----:B------:R-:W-:Y:S01]  /*10a80*/  IADD3 R27, R27, R3, RZ ;  /* 0x000000031b1b7210 */ /* 0x000fe20007ffe0ff */
[----:B----4-:R-:W-:-:S04]  /*10a90*/  IMAD R3, R5, R8, RZ ;  /* 0x0000000805037224 */ /* 0x010fc800078e02ff */
[C---:B------:R-:W-:Y:S02]  /*10aa0*/  IMAD R3, R4.reuse, R9, R3 ;  /* 0x0000000904037224 */ /* 0x040fe400078e0203 */
[----:B------:R-:W-:Y:S01]  /*10ab0*/  IMAD.WIDE.U32 R4, R4, R8, R26 ;  /* 0x0000000804047225 */ /* 0x000fe200078e001a */
[----:B------:R-:W-:Y:S01]  /*10ac0*/  IADD3 R26, P0, R32, UR18, RZ ;  /* 0x00000012201a7c10 */ /* 0x000fe2000ff1e0ff */
[----:B------:R-:W3:Y:S02]  /*10ad0*/  LDL.64 R8, [UR14+0x48] ;  /* 0x0000480eff087983 */ /* 0x000ee40008100a00 */
[----:B------:R-:W-:Y:S01]  /*10ae0*/  IMAD.IADD R5, R5, 0x1, R3 ;  /* 0x0000000105057824 */ /* 0x000fe200078e0203 */
[----:B------:R-:W-:Y:S01]  /*10af0*/  IADD3.X R27, R33, UR11, RZ, P0, !PT ;  /* 0x0000000b211b7c10 */ /* 0x000fe200087fe4ff */
[----:B-----5:R-:W-:Y:S01]  /*10b00*/  IMAD R3, R31, R28, RZ ;  /* 0x0000001c1f037224 */ /* 0x020fe200078e02ff */
[----:B------:R-:W4:Y:S03]  /*10b10*/  LDL.64 R32, [UR14+0x58] ;  /* 0x0000580eff207983 */ /* 0x000f260008100a00 */
[----:B------:R-:W-:-:S02]  /*10b20*/  IMAD R3, R30, R29, R3 ;  /* 0x0000001d1e037224 */ /* 0x000fc400078e0203 */
[----:B------:R-:W-:Y:S02]  /*10b30*/  IMAD.WIDE.U32 R28, R30, R28, R4 ;  /* 0x0000001c1e1c7225 */ /* 0x000fe400078e0004 */
[----:B------:R0:W3:Y:S01]  /*10b40*/  LD.E.64 R4, desc[UR8][R26.64] ;  /* 0x000000081a047980 */ /* 0x0000e2000c101b00 */
[----:B------:R-:W-:Y:S01]  /*10b50*/  IADD3 R36, P0, R26, UR18, RZ ;  /* 0x000000121a247c10 */ /* 0x000fe2000ff1e0ff */
[----:B------:R-:W-:Y:S02]  /*10b60*/  IMAD.IADD R29, R29, 0x1, R3 ;  /* 0x000000011d1d7824 */ /* 0x000fe400078e0203 */
[----:B--2---:R-:W-:Y:S01]  /*10b70*/  IMAD R3, R11, R12, RZ ;  /* 0x0000000c0b037224 */ /* 0x004fe200078e02ff */
[----:B------:R-:W-:-:S03]  /*10b80*/  IADD3.X R37, R27, UR11, RZ, P0, !PT ;  /* 0x0000000b1b257c10 */ /* 0x000fc600087fe4ff */
[C---:B------:R-:W-:Y:S02]  /*10b90*/  IMAD R3, R10.reuse, R13, R3 ;  /* 0x0000000d0a037224 */ /* 0x040fe400078e0203 */
[----:B------:R-:W-:Y:S01]  /*10ba0*/  IMAD.WIDE.U32 R10, R10, R12, R28 ;  /* 0x0000000c0a0a7225 */ /* 0x000fe200078e001c */
[----:B0-----:R-:W-:Y:S01]  /*10bb0*/  IADD3 R26, P0, R36, UR18, RZ ;  /* 0x00000012241a7c10 */ /* 0x001fe2000ff1e0ff */
[----:B------:R-:W2:Y:S04]  /*10bc0*/  LDL.64 R12, [UR14+0x50] ;  /* 0x0000500eff0c7983 */ /* 0x000ea80008100a00 */
[----:B------:R-:W2:Y:S01]  /*10bd0*/  LD.E.64 R28, desc[UR8][R36.64] ;  /* 0x00000008241c7980 */ /* 0x000ea2000c101b00 */
[----:B------:R-:W-:-:S05]  /*10be0*/  IADD3.X R27, R37, UR11, RZ, P0, !PT ;  /* 0x0000000b251b7c10 */ /* 0x000fca00087fe4ff */
[----:B------:R-:W4:Y:S01]  /*10bf0*/  LD.E.64 R30, desc[UR8][R26.64] ;  /* 0x000000081a1e7980 */ /* 0x000f22000c101b00 */
[----:B------:R-:W-:Y:S01]  /*10c00*/  IMAD.IADD R11, R11, 0x1, R3 ;  /* 0x000000010b0b7824 */ /* 0x000fe200078e0203 */
[----:B------:R-:W-:Y:S01]  /*10c10*/  UIADD3 UR7, UP1, UR7, -0x8, URZ ;  /* 0xfffffff807077890 */ /* 0x000fe2000ff3e03f */
[----:B------:R-:W-:Y:S01]  /*10c20*/  PLOP3.LUT P0, PT, PT, PT, PT, 0x8, 0x0 ;  /* 0x000000000000781c */ /* 0x000fe20003f0e170 */
[----:B------:R-:W-:Y:S02]  /*10c30*/  UIADD3 UR4, UP0, UR4, 0x8, URZ ;  /* 0x0000000804047890 */ /* 0x000fe4000ff1e03f */
[----:B------:R-:W-:Y:S02]  /*10c40*/  UIADD3.X UR10, UR10, -0x1, URZ, UP1, !UPT ;  /* 0xffffffff0a0a7890 */ /* 0x000fe40008ffe43f */
        /* <DEDUP_REMOVED lines=8> */
[-C--:B----4-:R-:W-:Y:S02]  /*10cd0*/  IMAD R5, R31, R32.reuse, RZ ;  /* 0x000000201f057224 */ /* 0x090fe400078e02ff */
[----:B------:R-:W-:Y:S01]  /*10ce0*/  IMAD.IADD R13, R13, 0x1, R3 ;  /* 0x000000010d0d7824 */ /* 0x000fe200078e0203 */
[----:B------:R-:W-:Y:S01]  /*10cf0*/  IADD3 R4, P2, R26, UR18, RZ ;  /* 0x000000121a047c10 */ /* 0x000fe2000ff5e0ff */
[C---:B------:R-:W-:Y:S02]  /*10d00*/  IMAD R5, R30.reuse, R33, R5 ;  /* 0x000000211e057224 */ /* 0x040fe400078e0205 */
[----:B------:R-:W-:-:S04]  /*10d10*/  IMAD.WIDE.U32 R10, R30, R32, R12 ;  /* 0x000000201e0a7225 */ /* 0x000fc800078e000c */
[----:B------:R-:W-:Y:S01]  /*10d20*/  IMAD.IADD R11, R11, 0x1, R5 ;  /* 0x000000010b0b7824 */ /* 0x000fe200078e0205 */
[----:B------:R-:W-:-:S07]  /*10d30*/  IADD3.X R5, R27, UR11, RZ, P2, !PT ;  /* 0x0000000b1b057c10 */ /* 0x000fce00097fe4ff */
.L_x_7537:
[----:B------:R-:W-:-:S04]  /*10d40*/  ISETP.NE.U32.AND P2, PT, RZ, UR7, PT ;  /* 0x00000007ff007c0c */ /* 0x000fc8000bf45070 */
[----:B------:R-:W-:-:S13]  /*10d50*/  ISETP.NE.OR.EX P0, PT, RZ, UR10, P0, P2 ;  /* 0x0000000aff007c0c */ /* 0x000fda0008705720 */
[----:B------:R-:W-:Y:S05]  /*10d60*/  @!P0 BRA `(.L_x_7533) ;  /* 0x0000000000a08947 */ /* 0x000fea0003800000 */
.L_x_7534:
[----:B------:R-:W-:Y:S01]  /*10d70*/  ULEA UR14, UR4, UR12, 0x3 ;  /* 0x0000000c040e7291 */ /* 0x000fe2000f8e183f */
[----:B------:R-:W2:Y:S08]  /*10d80*/  LD.E.64 R26, desc[UR8][R4.64] ;  /* 0x00000008041a7980 */ /* 0x000eb0000c101b00 */
[----:B------:R-:W2:Y:S01]  /*10d90*/  LDL.64 R28, [UR14+0x20] ;  /* 0x0000200eff1c7983 */ /* 0x000ea20008100a00 */
[----:B------:R-:W-:-:S03]  /*10da0*/  IADD3 R32, P0, R4, UR18, RZ ;  /* 0x0000001204207c10 */ /* 0x000fc6000ff1e0ff */
[----:B------:R-:W3:Y:S01]  /*10db0*/  LDL.64 R30, [UR14+0x30] ;  /* 0x0000300eff1e7983 */ /* 0x000ee20008100a00 */
[----:B------:R-:W-:-:S03]  /*10dc0*/  IADD3.X R33, R5, UR11, RZ, P0, !PT ;  /* 0x0000000b05217c10 */ /* 0x000fc600087fe4ff */
[----:B------:R-:W4:Y:S01]  /*10dd0*/  LDL.64 R4, [UR14+0x28] ;  /* 0x0000280eff047983 */ /* 0x000f220008100a00 */
[----:B------:R-:W-:-:S03]  /*10de0*/  IADD3 R12, P0, R32, UR18, RZ ;  /* 0x00000012200c7c10 */ /* 0x000fc6000ff1e0ff */
[----:B------:R-:W4:Y:S01]  /*10df0*/  LD.E.64 R8, desc[UR8][R32.64] ;  /* 0x0000000820087980 */ /* 0x000f22000c101b00 */
[----:B------:R-:W-:-:S03]  /*10e00*/  IADD3.X R13, R33, UR11, RZ, P0, !PT ;  /* 0x0000000b210d7c10 */ /* 0x000fc600087fe4ff */
[----:B------:R-:W5:Y:S01]  /*10e10*/  LDL.64 R36, [UR14+0x38] ;  /* 0x0000380eff247983 */ /* 0x000f620008100a00 */
[-C--:B--2---:R-:W-:Y:S02]  /*10e20*/  IMAD R3, R27, R28.reuse, RZ ;  /* 0x0000001c1b037224 */ /* 0x084fe400078e02ff */
[----:B------:R-:W-:-:S04]  /*10e30*/  IMAD.WIDE.U32 R10, R26, R28, R10 ;  /* 0x0000001c1a0a7225 */ /* 0x000fc800078e000a */
[----:B------:R-:W-:Y:S01]  /*10e40*/  IMAD R3, R26, R29, R3 ;  /* 0x0000001d1a037224 */ /* 0x000fe200078e0203 */
[----:B------:R-:W-:Y:S01]  /*10e50*/  IADD3 R26, P0, R12, UR18, RZ ;  /* 0x000000120c1a7c10 */ /* 0x000fe2000ff1e0ff */
[----:B------:R-:W3:Y:S03]  /*10e60*/  LD.E.64 R28, desc[UR8][R12.64] ;  /* 0x000000080c1c7980 */ /* 0x000ee6000c101b00 */
[----:B------:R-:W-:-:S05]  /*10e70*/  IADD3.X R27, R13, UR11, RZ, P0, !PT ;  /* 0x0000000b0d1b7c10 */ /* 0x000fca00087fe4ff */
[----:B------:R-:W5:Y:S01]  /*10e80*/  LD.E.64 R32, desc[UR8][R26.64] ;  /* 0x000000081a207980 */ /* 0x000f62000c101b00 */
[----:B------:R-:W-:Y:S02]  /*10e90*/  IMAD.IADD R11, R11, 0x1, R3 ;  /* 0x000000010b0b7824 */ /* 0x000fe400078e0203 */
[----:B----4-:R-:W-:Y:S01]  /*10ea0*/  IMAD R3, R9, R4, RZ ;  /* 0x0000000409037224 */ /* 0x010fe200078e02ff */
[----:B------:R-:W-:-:S03]  /*10eb0*/  UIADD3 UR7, UP0, UR7, -0x4, URZ ;  /* 0xfffffffc07077890 */ /* 0x000fc6000ff1e03f */
[C---:B------:R-:W-:Y:S02]  /*10ec0*/  IMAD R3, R8.reuse, R5, R3 ;  /* 0x0000000508037224 */ /* 0x040fe400078e0203 */
[----:B------:R-:W-:Y:S01]  /*10ed0*/  IMAD.WIDE.U32 R4, R8, R4, R10 ;  /* 0x0000000408047225 */ /* 0x000fe200078e000a */
[----:B------:R-:W-:Y:S01]  /*10ee0*/  UIADD3.X UR10, UR10, -0x1, URZ, UP0, !UPT ;  /* 0xffffffff0a0a7890 */ /* 0x000fe200087fe43f */
[----:B------:R-:W-:-:S03]  /*10ef0*/  ISETP.NE.U32.AND P0, PT, RZ, UR7, PT ;  /* 0x00000007ff007c0c */ /* 0x000fc6000bf05070 */
[----:B------:R-:W-:Y:S02]  /*10f00*/  IADD3 R5, R5, R3, RZ ;  /* 0x0000000305057210 */ /* 0x000fe40007ffe0ff */
[----:B------:R-:W-:Y:S01]  /*10f10*/  ISETP.NE.AND.EX P0, PT, RZ, UR10, PT, P0 ;  /* 0x0000000aff007c0c */ /* 0x000fe2000bf05300 */
[----:B------:R-:W-:-:S04]  /*10f20*/  UIADD3 UR4, UP0, UR4, 0x4, URZ ;  /* 0x0000000404047890 */ /* 0x000fc8000ff1e03f */
[----:B------:R-:W-:Y:S01]  /*10f30*/  UIADD3.X UR5, URZ, UR5, URZ, UP0, !UPT ;  /* 0x000000053f057290 */ /* 0x000fe200087fe43f */
[----:B---3--:R-:W-:-:S04]  /*10f40*/  IMAD R3, R29, R30, RZ ;  /* 0x0000001e1d037224 */ /* 0x008fc800078e02ff */
        /* <DEDUP_REMOVED lines=10> */
.L_x_7533:
        /* <DEDUP_REMOVED lines=10> */
[----:B------:R-:W-:-:S05]  /*11090*/  IMAD.WIDE.U32 R4, R5, UR16, R6 ;  /* 0x0000001005047c25 */ /* 0x000fca000f8e0006 */
[----:B------:R-:W-:Y:S02]  /*110a0*/  IADD3 R3, R5, UR7, RZ ;  /* 0x0000000705037c10 */ /* 0x000fe4000fffe0ff */
        /* <DEDUP_REMOVED lines=16> */
[----:B------:R-:W-:-:S05]  /*111b0*/  IMAD.U32 R6, RZ, RZ, UR5 ;  /* 0x00000005ff067e24 */ /* 0x000fca000f8e00ff */
        /* <DEDUP_REMOVED lines=12> */
[----:B------:R-:W-:Y:S01]  /*11280*/  MOV R3, UR16 ;  /* 0x0000001000037c02 */ /* 0x000fe20008000f00 */
[----:B------:R-:W-:Y:S02]  /*11290*/  IMAD.U32 R7, RZ, RZ, UR16 ;  /* 0x00000010ff077e24 */ /* 0x000fe4000f8e00ff */
[----:B------:R-:W-:Y:S01]  /*112a0*/  IMAD.U32 R6, RZ, RZ, UR17 ;  /* 0x00000011ff067e24 */ /* 0x000fe2000f8e00ff */
[----:B------:R-:W-:-:S04]  /*112b0*/  LEA R4, P0, R3, R4, 0x3 ;  /* 0x0000000403047211 */ /* 0x000fc800078018ff */
[----:B------:R-:W-:Y:S02]  /*112c0*/  LEA.HI.X R5, R7, R5, R6, 0x3, P0 ;  /* 0x0000000507057211 */ /* 0x000fe400000f1c06 */
[----:B------:R-:W2:Y:S04]  /*112d0*/  LDL.64 R6, [UR14+0x30] ;  /* 0x0000300eff067983 */ /* 0x000ea80008100a00 */
[----:B------:R-:W2:Y:S02]  /*112e0*/  LD.E.64 R4, desc[UR8][R4.64] ;  /* 0x0000000804047980 */ /* 0x000ea4000c101b00 */
[-C--:B--2---:R-:W-:Y:S02]  /*112f0*/  IMAD R3, R5, R6.reuse, RZ ;  /* 0x0000000605037224 */ /* 0x084fe400078e02ff */
[----:B------:R-:W-:-:S04]  /*11300*/  IMAD.WIDE.U32 R10, R4, R6, R10 ;  /* 0x00000006040a7225 */ /* 0x000fc800078e000a */
[----:B------:R-:W-:-:S04]  /*11310*/  IMAD R3, R4, R7, R3 ;  /* 0x0000000704037224 */ /* 0x000fc800078e0203 */
[----:B------:R-:W-:Y:S01]  /*11320*/  IMAD.IADD R11, R11, 0x1, R3 ;  /* 0x000000010b0b7824 */ /* 0x000fe200078e0203 */
[----:B------:R-:W-:Y:S06]  /*11330*/  BRA `(.L_x_7532) ;  /* 0x00000000000c7947 */ /* 0x000fec0003800000 */
.L_x_7531:
[----:B01---5:R-:W-:-:S04]  /*11340*/  LEA R10, P0, R34, UR4, 0x3 ;  /* 0x00000004220a7c11 */ /* 0x023fc8000f8018ff */
[----:B------:R-:W-:-:S06]  /*11350*/  LEA.HI.X R11, R34, UR5, R35, 0x3, P0 ;  /* 0x00000005220b7c11 */ /* 0x000fcc00080f1c23 */
[----:B------:R-:W5:Y:S03]  /*11360*/  LD.E.64 R10, desc[UR8][R10.64] ;  /* 0x000000080a0a7980 */ /* 0x000f66000c101b00 */
.L_x_7532:
        /* <DEDUP_REMOVED lines=9> */
[----:B-----5:R-:W-:-:S11]  /*11400*/  SHF.R.S32.HI R12, RZ, 0x3, R5 ;  /* 0x00000003ff0c7819 */ /* 0x020fd60000011405 */
[----:B------:R-:W-:Y:S05]  /*11410*/  @!P0 BRA `(.L_x_7538) ;  /* 0x0000000000608947 */ /* 0x000fea0003800000 */
[----:B------:R-:W-:Y:S01]  /*11420*/  BSSY B1, `(.L_x_7538) ;  /* 0x0000017000017945 */ /* 0x000fe20003800000 */
[----:B------:R-:W-:Y:S01]  /*11430*/  IMAD.U32 R8, RZ, RZ, UR4 ;  /* 0x00000004ff087e24 */ /* 0x000fe2000f8e00ff */
[----:B------:R-:W-:Y:S01]  /*11440*/  MOV R3, UR5 ;  /* 0x0000000500037c02 */ /* 0x000fe20008000f00 */
[----:B------:R-:W-:Y:S02]  /*11450*/  IMAD.MOV.U32 R27, RZ, RZ, R9 ;  /* 0x000000ffff1b7224 */ /* 0x000fe400078e0009 */
[----:B------:R-:W-:-:S07]  /*11460*/  IMAD.MOV.U32 R28, RZ, RZ, R12 ;  /* 0x000000ffff1c7224 */ /* 0x000fce00078e000c */
.L_x_7539:
        /* <DEDUP_REMOVED lines=13> */
[----:B------:R-:W-:Y:S01]  /*11540*/  IMAD.MOV.U32 R27, RZ, RZ, R13 ;  /* 0x000000ffff1b7224 */ /* 0x000fe200078e000d */
[----:B------:R-:W-:Y:S01]  /*11550*/  @!P2 IADD3.X R3, RZ, R5, RZ, P4, !PT ;  /* 0x00000005ff03a210 */ /* 0x000fe200027fe4ff */
[----:B------:R-:W-:Y:S01]  /*11560*/  IMAD.MOV.U32 R28, RZ, RZ, R26 ;  /* 0x000000ffff1c7224 */ /* 0x000fe200078e001a */
[----:B------:R-:W-:-:S13]  /*11570*/  ISETP.GT.AND.EX P3, PT, R26, RZ, PT, P3 ;  /* 0x000000ff1a00720c */ /* 0x000fda0003f64330 */
[----:B------:R-:W-:Y:S05]  /*11580*/  @P3 BRA `(.L_x_7539) ;  /* 0xfffffffc00b83947 */ /* 0x000fea000383ffff */
[----:B------:R-:W-:Y:S05]  /*11590*/  BSYNC B1 ;  /* 0x0000000000017941 */ /* 0x000fea0003800000 */
.L_x_7538:
[----:B------:R-:W-:Y:S02]  /*115a0*/  ULDC.64 UR4, c[0x0][0x280] ;  /* 0x0000a00000047ab9 */ /* 0x000fe40000000a00 */
[----:B------:R-:W-:Y:S01]  /*115b0*/  IMAD.U32 R27, RZ, RZ, UR4 ;  /* 0x00000004ff1b7e24 */ /* 0x000fe2000f8e00ff */
[----:B------:R-:W-:Y:S01]  /*115c0*/  MOV R28, UR5 ;  /* 0x00000005001c7c02 */ /* 0x000fe20008000f00 */
[----:B------:R-:W-:Y:S06]  /*115d0*/  @!P0 BRA `(.L_x_7540) ;  /* 0x0000000000588947 */ /* 0x000fec0003800000 */
[----:B------:R-:W-:Y:S01]  /*115e0*/  BSSY B1, `(.L_x_7540) ;  /* 0x0000015000017945 */ /* 0x000fe20003800000 */
[----:B------:R-:W-:Y:S02]  /*115f0*/  IMAD.U32 R27, RZ, RZ, UR4 ;  /* 0x00000004ff1b7e24 */ /* 0x000fe4000f8e00ff */
[----:B------:R-:W-:-:S07]  /*11600*/  IMAD.U32 R28, RZ, RZ, UR5 ;  /* 0x00000005ff1c7e24 */ /* 0x000fce000f8e00ff */
.L_x_7541:
        /* <DEDUP_REMOVED lines=19> */
.L_x_7540:
[----:B------:R-:W-:Y:S01]  /*11740*/  ULDC.64 UR4, c[0x0][0x280] ;  /* 0x0000a00000047ab9 */ /* 0x000fe20000000a00 */
[----:B------:R-:W-:Y:S01]  /*11750*/  IADD3 R4, P0, -R8, R27, RZ ;  /* 0x0000001b08047210 */ /* 0x000fe20007f1e1ff */
[----:B------:R-:W-:Y:S01]  /*11760*/  IMAD.SHL.U32 R10, R34, 0x8, RZ ;  /* 0x00000008220a7824 */ /* 0x000fe200078e00ff */
[----:B------:R-:W-:Y:S01]  /*11770*/  IADD3 R8, P2, R8, -UR4, RZ ;  /* 0x8000000408087c10 */ /* 0x000fe2000ff5e0ff */
[----:B------:R-:W-:Y:S01]  /*11780*/  ULDC.64 UR10, c[0x0][0x298] ;  /* 0x0000a600000a7ab9 */ /* 0x000fe20000000a00 */
[C---:B------:R-:W-:Y:S02]  /*11790*/  IADD3.X R5, ~R3.reuse, R28, RZ, P0, !PT ;  /* 0x0000001c03057210 */ /* 0x040fe400007fe5ff */
        /* <DEDUP_REMOVED lines=13> */
.L_x_7530:
[----:B------:R-:W-:Y:S05]  /*11870*/  BSYNC B0 ;  /* 0x0000000000007941 */ /* 0x000fea0003800000 */
.L_x_7529:
[----:B------:R-:W-:Y:S01]  /*11880*/  UIADD3 UR7, -UR6, UR13, URZ ;  /* 0x0000000d06077290 */ /* 0x000fe2000fffe13f */
        /* <DEDUP_REMOVED lines=9> */
[----:B-----5:R-:W-:Y:S02]  /*11920*/  CS2R R12, SRZ ;  /* 0x00000000000c7805 */ /* 0x020fe4000001ff00 */
        /* <DEDUP_REMOVED lines=11> */
[----:B012---:R-:W-:Y:S01]  /*119e0*/  IMAD.WIDE.U32 R6, R24, UR4, RZ ;  /* 0x0000000418067c25 */ /* 0x007fe2000f8e00ff */
        /* <DEDUP_REMOVED lines=32> */
.L_x_7549:
        /* <DEDUP_REMOVED lines=23> */
[----:B------:R-:W3:Y:S02]  /*11d60*/  LDL.64 R10, [UR14+0x40] ;  /* 0x0000400eff0a7983 */ /* 0x000ee40008100a00 */
[----:B------:R-:W-:Y:S01]  /*11d70*/  IMAD.IADD R5, R5, 0x1, R3 ;  /* 0x0000000105057824 */ /* 0x000fe200078e0203 */
        /* <DEDUP_REMOVED lines=17> */
[----:B------:R-:W-:Y:S01]  /*11e90*/  IADD3 R29, R29, R3, RZ ;  /* 0x000000031d1d7210 */ /* 0x000fe20007ffe0ff */
        /* <DEDUP_REMOVED lines=9> */
[----:B------:R-:W-:Y:S02]  /*11f30*/  IMAD.WIDE.U32 R30, R32, R30, R4 ;  /* 0x0000001e201e7225 */ /* 0x000fe400078e0004 */
[----:B------:R-:W2:Y:S01]  /*11f40*/  LDL.64 R4, [UR14+0x58] ;  /* 0x0000580eff047983 */ /* 0x000ea20008100a00 */
[----:B------:R-:W-:Y:S01]  /*11f50*/  IADD3 R36, P2, R28, UR18, RZ ;  /* 0x000000121c247c10 */ /* 0x000fe2000ff5e0ff */
[----:B------:R-:W-:Y:S02]  /*11f60*/  IMAD.IADD R31, R31, 0x1, R3 ;  /* 0x000000011f1f7824 */ /* 0x000fe400078e0203 */
        /* <DEDUP_REMOVED lines=15> */
[----:B------:R-:W2:Y:S03]  /*12060*/  LDL.64 R10, [UR14+0x70] ;  /* 0x0000700eff0a7983 */ /* 0x000ea60008100a00 */
[----:B------:R-:W-:Y:S02]  /*12070*/  IADD3 R5, R5, R3, RZ ;  /* 0x0000000305057210 */ /* 0x000fe40007ffe0ff */
        /* <DEDUP_REMOVED lines=17> */
[----:B------:R-:W-:-:S02]  /*12190*/  IMAD.IADD R29, R29, 0x1, R3 ;  /* 0x000000011d1d7824 */ /* 0x000fc400078e0203 */
        /* <DEDUP_REMOVED lines=13> */
[----:B------:R-:W-:Y:S01]  /*12270*/  IADD3 R31, R31, R3, RZ ;  /* 0x000000031f1f7210 */ /* 0x000fe20007ffe0ff */
[----:B----4-:R-:W-:Y:S01]  /*12280*/  IMAD R3, R13, R26, RZ ;  /* 0x0000001a0d037224 */ /* 0x010fe200078e02ff */
[----:B------:R-:W-:-:S03]  /*12290*/  IADD3.X R37, R29, UR13, RZ, P2, !PT ;  /* 0x0000000d1d257c10 */ /* 0x000fc600097fe4ff */
[C---:B------:R-:W-:Y:S02]  /*122a0*/  IMAD R3, R12.reuse, R27, R3 ;  /* 0x0000001b0c037224 */ /* 0x040fe400078e0203 */
[----:B------:R-:W-:Y:S01]  /*122b0*/  IMAD.WIDE.U32 R12, R12, R26, R30 ;  /* 0x0000001a0c0c7225 */ /* 0x000fe200078e001e */
[----:B------:R-:W4:Y:S01]  /*122c0*/  LD.E.64 R28, desc[UR8][R36.64] ;  /* 0x00000008241c7980 */ /* 0x000f22000c101b00 */
[----:B------:R-:W-:-:S03]  /*122d0*/  IADD3 R30, P2, R36, UR18, RZ ;  /* 0x00000012241e7c10 */ /* 0x000fc6000ff5e0ff */
[----:B------:R-:W4:Y:S01]  /*122e0*/  LDL.64 R26, [UR14+0x90] ;  /* 0x0000900eff1a7983 */ /* 0x000f220008100a00 */
        /* <DEDUP_REMOVED lines=16> */
[----:B------:R-:W-:Y:S01]  /*123f0*/  IMAD.WIDE.U32 R26, R28, R26, R4 ;  /* 0x0000001a1c1a7225 */ /* 0x000fe200078e0004 */
[----:B------:R-:W-:-:S03]  /*12400*/  IADD3 R4, P2, R30, UR18, RZ ;  /* 0x000000121e047c10 */ /* 0x000fc6000ff5e0ff */
[----:B------:R-:W-:Y:S02]  /*12410*/  IMAD.IADD R27, R27, 0x1, R3 ;  /* 0x000000011b1b7824 */ /* 0x000fe400078e0203 */
[-C--:B--2---:R-:W-:Y:S02]  /*12420*/  IMAD R3, R33, R34.reuse, RZ ;  /* 0x0000002221037224 */ /* 0x084fe400078e02ff */
[----:B------:R-:W-:Y:S01]  /*12430*/  IMAD.WIDE.U32 R12, R32, R34, R26 ;  /* 0x00000022200c7225 */ /* 0x000fe200078e001a */
[----:B------:R-:W-:-:S03]  /*12440*/  IADD3.X R5, R31, UR13, RZ, P2, !PT ;  /* 0x0000000d1f057c10 */ /* 0x000fc600097fe4ff */
[----:B------:R-:W-:-:S05]  /*12450*/  IMAD R3, R32, R35, R3 ;  /* 0x0000002320037224 */ /* 0x000fca00078e0203 */
[----:B------:R-:W-:Y:S01]  /*12460*/  IADD3 R13, R13, R3, RZ ;  /* 0x000000030d0d7210 */ /* 0x000fe20007ffe0ff */
[----:B------:R-:W-:Y:S06]  /*12470*/  @P3 BRA `(.L_x_7549) ;  /* 0xfffffff400dc3947 */ /* 0x000fec000383ffff */
.L_x_7548:
        /* <DEDUP_REMOVED lines=30> */
[----:B------:R-:W-:Y:S02]  /*12660*/  IMAD.IADD R29, R29, 0x1, R3 ;  /* 0x000000011d1d7824 */ /* 0x000fe400078e0203 */
[----:B----4-:R-:W-:-:S04]  /*12670*/  IMAD R3, R5, R10, RZ ;  /* 0x0000000a05037224 */ /* 0x010fc800078e02ff */
[C---:B------:R-:W-:Y:S02]  /*12680*/  IMAD R3, R4.reuse, R11, R3 ;  /* 0x0000000b04037224 */ /* 0x040fe400078e0203 */
[----:B------:R-:W-:Y:S01]  /*12690*/  IMAD.WIDE.U32 R4, R4, R10, R28 ;  /* 0x0000000a04047225 */ /* 0x000fe200078e001c */
[----:B------:R-:W-:Y:S01]  /*126a0*/  IADD3 R28, P0, R34, UR18, RZ ;  /* 0x00000012221c7c10 */ /* 0x000fe2000ff1e0ff */
[----:B------:R-:W3:Y:S02]  /*126b0*/  LDL.64 R10, [UR14+0x48] ;  /* 0x0000480eff0a7983 */ /* 0x000ee40008100a00 */
[----:B------:R-:W-:Y:S02]  /*126c0*/  IMAD.IADD R5, R5, 0x1, R3 ;  /* 0x0000000105057824 */ /* 0x000fe400078e0203 */
[----:B-----5:R-:W-:Y:S01]  /*126d0*/  IMAD R3, R33, R30, RZ ;  /* 0x0000001e21037224 */ /* 0x020fe200078e02ff */
[----:B------:R-:W-:-:S03]  /*126e0*/  IADD3.X R29, R35, UR13, RZ, P0, !PT ;  /* 0x0000000d231d7c10 */ /* 0x000fc600087fe4ff */
[C---:B------:R-:W-:Y:S01]  /*126f0*/  IMAD R3, R32.reuse, R31, R3 ;  /* 0x0000001f20037224 */ /* 0x040fe200078e0203 */
[----:B------:R-:W4:Y:S01]  /*12700*/  LDL.64 R34, [UR14+0x58] ;  /* 0x0000580eff227983 */ /* 0x000f220008100a00 */
[----:B------:R-:W-:Y:S01]  /*12710*/  IMAD.WIDE.U32 R30, R32, R30, R4 ;  /* 0x0000001e201e7225 */ /* 0x000fe200078e0004 */
[----:B------:R-:W-:Y:S02]  /*12720*/  IADD3 R36, P0, R28, UR18, RZ ;  /* 0x000000121c247c10 */ /* 0x000fe4000ff1e0ff */
[----:B------:R0:W3:Y:S02]  /*12730*/  LD.E.64 R4, desc[UR8][R28.64] ;  /* 0x000000081c047980 */ /* 0x0000e4000c101b00 */
[----:B------:R-:W-:Y:S01]  /*12740*/  IADD3 R31, R31, R3, RZ ;  /* 0x000000031f1f7210 */ /* 0x000fe20007ffe0ff */
        /* <DEDUP_REMOVED lines=17> */
[----:B------:R-:W-:-:S04]  /*12860*/  IMAD.WIDE.U32 R4, R4, R10, R12 ;  /* 0x0000000a04047225 */ /* 0x000fc800078e000c */
[----:B------:R-:W-:Y:S02]  /*12870*/  IMAD.IADD R5, R5, 0x1, R3 ;  /* 0x0000000105057824 */ /* 0x000fe400078e0203 */
[----:B--2---:R-:W-:-:S04]  /*12880*/  IMAD R3, R31, R26, RZ ;  /* 0x0000001a1f037224 */ /* 0x004fc800078e02ff */
[C---:B------:R-:W-:Y:S02]  /*12890*/  IMAD R3, R30.reuse, R27, R3 ;  /* 0x0000001b1e037224 */ /* 0x040fe400078e0203 */
[----:B------:R-:W-:-:S04]  /*128a0*/  IMAD.WIDE.U32 R26, R30, R26, R4 ;  /* 0x0000001a1e1a7225 */ /* 0x000fc800078e0004 */
[-C--:B----4-:R-:W-:Y:S02]  /*128b0*/  IMAD R5, R33, R34.reuse, RZ ;  /* 0x0000002221057224 */ /* 0x090fe400078e02ff */
[----:B------:R-:W-:Y:S02]  /*128c0*/  IMAD.IADD R27, R27, 0x1, R3 ;  /* 0x000000011b1b7824 */ /* 0x000fe400078e0203 */
[C---:B------:R-:W-:Y:S02]  /*128d0*/  IMAD R5, R32.reuse, R35, R5 ;  /* 0x0000002320057224 */ /* 0x040fe400078e0205 */
[----:B------:R-:W-:Y:S01]  /*128e0*/  IMAD.WIDE.U32 R12, R32, R34, R26 ;  /* 0x00000022200c7225 */ /* 0x000fe200078e001a */
[----:B------:R-:W-:-:S04]  /*128f0*/  IADD3 R4, P2, R28, UR18, RZ ;  /* 0x000000121c047c10 */ /* 0x000fc8000ff5e0ff */
[----:B------:R-:W-:Y:S02]  /*12900*/  IADD3 R13, R13, R5, RZ ;  /* 0x000000050d0d7210 */ /* 0x000fe40007ffe0ff */
[----:B------:R-:W-:-:S07]  /*12910*/  IADD3.X R5, R29, UR13, RZ, P2, !PT ;  /* 0x0000000d1d057c10 */ /* 0x000fce00097fe4ff */
.L_x_7550:
[----:B------:R-:W-:-:S04]  /*12920*/  ISETP.NE.U32.AND P2, PT, RZ, UR10, PT ;  /* 0x0000000aff007c0c */ /* 0x000fc8000bf45070 */
[----:B------:R-:W-:-:S13]  /*12930*/  ISETP.NE.OR.EX P0, PT, RZ, UR11, P0, P2 ;  /* 0x0000000bff007c0c */ /* 0x000fda0008705720 */
[----:B------:R-:W-:Y:S05]  /*12940*/  @!P0 BRA `(.L_x_7546) ;  /* 0x0000000000a08947 */ /* 0x000fea0003800000 */
.L_x_7547:
[----:B------:R-:W-:Y:S01]  /*12950*/  ULEA UR14, UR4, UR12, 0x3 ;  /* 0x0000000c040e7291 */ /* 0x000fe2000f8e183f */
[----:B------:R-:W2:Y:S08]  /*12960*/  LD.E.64 R28, desc[UR8][R4.64] ;  /* 0x00000008041c7980 */ /* 0x000eb0000c101b00 */
[----:B------:R-:W2:Y:S01]  /*12970*/  LDL.64 R30, [UR14+0x20] ;  /* 0x0000200eff1e7983 */ /* 0x000ea20008100a00 */
[----:B------:R-:W-:-:S03]  /*12980*/  IADD3 R34, P0, R4, UR18, RZ ;  /* 0x0000001204227c10 */ /* 0x000fc6000ff1e0ff */
[----:B------:R-:W3:Y:S01]  /*12990*/  LDL.64 R32, [UR14+0x30] ;  /* 0x0000300eff207983 */ /* 0x000ee20008100a00 */
[----:B------:R-:W-:Y:S02]  /*129a0*/  IADD3.X R35, R5, UR13, RZ, P0, !PT ;  /* 0x0000000d05237c10 */ /* 0x000fe400087fe4ff */
[----:B------:R-:W-:Y:S01]  /*129b0*/  IADD3 R26, P0, R34, UR18, RZ ;  /* 0x00000012221a7c10 */ /* 0x000fe2000ff1e0ff */
[----:B------:R-:W4:Y:S04]  /*129c0*/  LDL.64 R4, [UR14+0x28] ;  /* 0x0000280eff047983 */ /* 0x000f280008100a00 */
        /* <DEDUP_REMOVED lines=16> */
[----:B------:R-:W-:Y:S02]  /*12ad0*/  ISETP.NE.U32.AND P0, PT, RZ, UR10, PT ;  /* 0x0000000aff007c0c */ /* 0x000fe4000bf05070 */
[----:B------:R-:W-:-:S03]  /*12ae0*/  IMAD.IADD R5, R5, 0x1, R3 ;  /* 0x0000000105057824 */ /* 0x000fc600078e0203 */
        /* <DEDUP_REMOVED lines=8> */
[-C--:B-----5:R-:W-:Y:S02]  /*12b70*/  IMAD R3, R35, R36.reuse, RZ ;  /* 0x0000002423037224 */ /* 0x0a0fe400078e02ff */
[----:B------:R-:W-:Y:S01]  /*12b80*/  IMAD.WIDE.U32 R12, R34, R36, R30 ;  /* 0x00000024220c7225 */ /* 0x000fe200078e001e */
[----:B------:R-:W-:-:S03]  /*12b90*/  IADD3.X R5, R29, UR13, RZ, P2, !PT ;  /* 0x0000000d1d057c10 */ /* 0x000fc600097fe4ff */
[----:B------:R-:W-:-:S05]  /*12ba0*/  IMAD R3, R34, R37, R3 ;  /* 0x0000002522037224 */ /* 0x000fca00078e0203 */
[----:B------:R-:W-:Y:S01]  /*12bb0*/  IADD3 R13, R13, R3, RZ ;  /* 0x000000030d0d7210 */ /* 0x000fe20007ffe0ff */
[----:B------:R-:W-:Y:S06]  /*12bc0*/  @P0 BRA `(.L_x_7547) ;  /* 0xfffffffc00600947 */ /* 0x000fec000383ffff */
.L_x_7546:
[----:B------:R-:W-:-:S04]  /*12bd0*/  ISETP.NE.U32.AND P0, PT, RZ, UR15, PT ;  /* 0x0000000fff007c0c */ /* 0x000fc8000bf05070 */
[----:B------:R-:W-:-:S13]  /*12be0*/  ISETP.NE.AND.EX P0, PT, RZ, RZ, PT, P0 ;  /* 0x000000ffff00720c */ /* 0x000fda0003f05300 */
[----:B------:R-:W-:Y:S05]  /*12bf0*/  @!P0 BRA `(.L_x_7545) ;  /* 0x0000000000d08947 */ /* 0x000fea0003800000 */
[----:B------:R-:W-:Y:S01]  /*12c00*/  UIMAD UR5, UR5, UR16, URZ ;  /* 0x00000010050572a4 */ /* 0x000fe2000f8e023f */
[----:B------:R-:W-:Y:S01]  /*12c10*/  IMAD.U32 R5, RZ, RZ, UR4 ;  /* 0x00000004ff057e24 */ /* 0x000fe2000f8e00ff */
[----:B------:R-:W-:Y:S01]  /*12c20*/  ULDC.64 UR18, c[0x0][0x228] ;  /* 0x00008a0000127ab9 */ /* 0x000fe20000000a00 */
[----:B------:R-:W-:Y:S01]  /*12c30*/  IMAD.MOV.U32 R8, RZ, RZ, R6 ;  /* 0x000000ffff087224 */ /* 0x000fe200078e0006 */
        /* <DEDUP_REMOVED lines=16> */
[----:B------:R-:W-:Y:S02]  /*12d40*/  ULDC.64 UR10, c[0x0][0x278] ;  /* 0x00009e00000a7ab9 */ /* 0x000fe40000000a00 */
[----:B------:R-:W-:-:S06]  /*12d50*/  UIMAD.WIDE.U32 UR4, UR4, UR16, UR10 ;  /* 0x00000010040472a5 */ /* 0x000fcc000f8e000a */
[----:B------:R-:W-:Y:S01]  /*12d60*/  IMAD.U32 R3, RZ, RZ, UR5 ;  /* 0x00000005ff037e24 */ /* 0x000fe2000f8e00ff */
[----:B------:R-:W-:-:S04]  /*12d70*/  IADD3 R6, P0, R6, UR4, RZ ;  /* 0x0000000406067c10 */ /* 0x000fc8000ff1e0ff */
[----:B------:R-:W-:Y:S02]  /*12d80*/  IADD3.X R9, R9, UR13, R3, P0, !PT ;  /* 0x0000000d09097c10 */ /* 0x000fe400087fe403 */
[----:B------:R-:W-:-:S04]  /*12d90*/  LEA R4, P0, R6, UR18, 0x3 ;  /* 0x0000001206047c11 */ /* 0x000fc8000f8018ff */
[----:B------:R-:W-:Y:S02]  /*12da0*/  LEA.HI.X R5, R6, UR19, R9, 0x3, P0 ;  /* 0x0000001306057c11 */ /* 0x000fe400080f1c09 */
        /* <DEDUP_REMOVED lines=22> */
.L_x_7544:
[----:B-----5:R-:W-:-:S04]  /*12f10*/  LEA R12, P0, R24, UR4, 0x3 ;  /* 0x00000004180c7c11 */ /* 0x020fc8000f8018ff */
[----:B------:R-:W-:-:S06]  /*12f20*/  LEA.HI.X R13, R24, UR5, R25, 0x3, P0 ;  /* 0x00000005180d7c11 */ /* 0x000fcc00080f1c19 */
[----:B------:R-:W5:Y:S03]  /*12f30*/  LD.E.64 R12, desc[UR8][R12.64] ;  /* 0x000000080c0c7980 */ /* 0x000f66000c101b00 */
.L_x_7545:
[----:B012---:R-:W0:Y:S01]  /*12f40*/  LDC.64 R4, c[0x0][0x288] ;  /* 0x0000a200ff047b82 */ /* 0x007e220000000a00 */
[----:B------:R-:W-:Y:S02]  /*12f50*/  ULDC.64 UR4, c[0x0][0x280] ;  /* 0x0000a00000047ab9 */ /* 0x000fe40000000a00 */
[----:B------:R-:W-:Y:S01]  /*12f60*/  MOV R8, UR4 ;  /* 0x0000000400087c02 */ /* 0x000fe20008000f00 */
        /* <DEDUP_REMOVED lines=13> */
.L_x_7552:
        /* <DEDUP_REMOVED lines=19> */
.L_x_7551:
[----:B------:R-:W-:Y:S02]  /*13170*/  ULDC.64 UR4, c[0x0][0x280] ;  /* 0x0000a00000047ab9 */ /* 0x000fe40000000a00 */
[----:B------:R-:W-:Y:S02]  /*13180*/  IMAD.U32 R27, RZ, RZ, UR4 ;  /* 0x00000004ff1b7e24 */ /* 0x000fe4000f8e00ff */
[----:B------:R-:W-:Y:S01]  /*13190*/  IMAD.U32 R28, RZ, RZ, UR5 ;  /* 0x00000005ff1c7e24 */ /* 0x000fe2000f8e00ff */
[----:B------:R-:W-:Y:S06]  /*131a0*/  @!P0 BRA `(.L_x_7553) ;  /* 0x0000000000588947 */ /* 0x000fec0003800000 */
[----:B------:R-:W-:Y:S01]  /*131b0*/  BSSY B1, `(.L_x_7553) ;  /* 0x0000015000017945 */ /* 0x000fe20003800000 */
[----:B------:R-:W-:Y:S01]  /*131c0*/  MOV R27, UR4 ;  /* 0x00000004001b7c02 */ /* 0x000fe20008000f00 */
[----:B------:R-:W-:-:S07]  /*131d0*/  IMAD.U32 R28, RZ, RZ, UR5 ;  /* 0x00000005ff1c7e24 */ /* 0x000fce000f8e00ff */
.L_x_7554:
        /* <DEDUP_REMOVED lines=19> */
.L_x_7553:
        /* <DEDUP_REMOVED lines=19> */
.L_x_7543:
[----:B------:R-:W-:Y:S05]  /*13440*/  BSYNC B0 ;  /* 0x0000000000007941 */ /* 0x000fea0003800000 */
.L_x_7542:
[----:B------:R-:W-:Y:S01]  /*13450*/  IADD3 R3, R2, 0x180, RZ ;  /* 0x0000018002037810 */ /* 0x000fe20007ffe0ff */
[----:B------:R-:W-:Y:S03]  /*13460*/  BSSY B0, `(.L_x_7555) ;  /* 0x00001bc000007945 */ /* 0x000fe60003800000 */
[----:B------:R-:W-:-:S13]  /*13470*/  ISETP.GE.AND P0, PT, R3, UR7, PT ;  /* 0x0000000703007c0c */ /* 0x000fda000bf06270 */
[----:B------:R-:W-:Y:S05]  /*13480*/  @P0 BRA `(.L_x_7556) ;  /* 0x0000001800e40947 */ /* 0x000fea0003800000 */
[----:B------:R-:W-:Y:S02]  /*13490*/  ULDC.64 UR4, c[0x0][0x218] ;  /* 0x0000860000047ab9 */ /* 0x000fe40000000a00 */
[----:B------:R-:W-:-:S04]  /*134a0*/  ISETP.NE.U32.AND P0, PT, RZ, UR4, PT ;  /* 0x00000004ff007c0c */ /* 0x000fc8000bf05070 */
[----:B------:R-:W-:-:S13]  /*134b0*/  ISETP.NE.AND.EX P0, PT, RZ, UR5, PT, P0 ;  /* 0x00000005ff007c0c */ /* 0x000fda000bf05300 */
[----:B------:R-:W-:Y:S05]  /*134c0*/  @P0 BRA `(.L_x_7557) ;  /* 0x0000001400880947 */ /* 0x000fea0003800000 */
[----:B------:R-:W-:Y:S01]  /*134d0*/  ULDC.64 UR10, c[0x0][0x220] ;  /* 0x00008800000a7ab9 */ /* 0x000fe20000000a00 */
[----:B0123--:R-:W-:Y:S02]  /*134e0*/  CS2R R4, SRZ ;  /* 0x0000000000047805 */ /* 0x00ffe4000001ff00 */
        /* <DEDUP_REMOVED lines=44> */
.L_x_7562:
        /* <DEDUP_REMOVED lines=24> */
[----:B------:R1:W3:Y:S01]  /*13930*/  LD.E.64 R26, desc[UR8][R30.64] ;  /* 0x000000081e1a7980 */ /* 0x0002e2000c101b00 */
[----:B0-----:R-:W-:-:S03]  /*13940*/  IADD3 R34, P2, R30, UR18, RZ ;  /* 0x000000121e227c10 */ /* 0x001fc6000ff5e0ff */
[----:B------:R-:W3:Y:S01]  /*13950*/  LDL.64 R32, [UR14+0x40] ;  /* 0x0000400eff207983 */ /* 0x000ee20008100a00 */
[----:B------:R-:W-:Y:S01]  /*13960*/  IMAD.IADD R25, R25, 0x1, R3 ;  /* 0x0000000119197824 */ /* 0x000fe200078e0203 */
[----:B------:R-:W-:Y:S01]  /*13970*/  IADD3.X R35, R31, UR13, RZ, P2, !PT ;  /* 0x0000000d1f237c10 */ /* 0x000fe200097fe4ff */
[----:B----4-:R-:W-:-:S04]  /*13980*/  IMAD R3, R13, R10, RZ ;  /* 0x0000000a0d037224 */ /* 0x010fc800078e02ff */
[C---:B------:R-:W-:Y:S02]  /*13990*/  IMAD R3, R12.reuse, R11, R3 ;  /* 0x0000000b0c037224 */ /* 0x040fe400078e0203 */
[----:B------:R-:W-:Y:S01]  /*139a0*/  IMAD.WIDE.U32 R12, R12, R10, R24 ;  /* 0x0000000a0c0c7225 */ /* 0x000fe200078e0018 */
[----:B-1----:R-:W-:Y:S01]  /*139b0*/  IADD3 R30, P2, R34, UR18, RZ ;  /* 0x00000012221e7c10 */ /* 0x002fe2000ff5e0ff */
[----:B------:R0:W4:Y:S04]  /*139c0*/  LD.E.64 R24, desc[UR8][R34.64] ;  /* 0x0000000822187980 */ /* 0x000128000c101b00 */
[----:B------:R-:W4:Y:S01]  /*139d0*/  LDL.64 R10, [UR14+0x48] ;  /* 0x0000480eff0a7983 */ /* 0x000f220008100a00 */
[----:B------:R-:W-:Y:S01]  /*139e0*/  IMAD.IADD R13, R13, 0x1, R3 ;  /* 0x000000010d0d7824 */ /* 0x000fe200078e0203 */
        /* <DEDUP_REMOVED lines=11> */
[----:B------:R-:W-:Y:S01]  /*13aa0*/  IMAD.WIDE.U32 R32, R26, R32, R28 ;  /* 0x000000201a207225 */ /* 0x000fe200078e001c */
[----:B-1----:R-:W-:Y:S01]  /*13ab0*/  IADD3 R30, P2, R34, UR18, RZ ;  /* 0x00000012221e7c10 */ /* 0x002fe2000ff5e0ff */
[----:B------:R0:W3:Y:S04]  /*13ac0*/  LD.E.64 R26, desc[UR8][R34.64] ;  /* 0x00000008221a7980 */ /* 0x0000e8000c101b00 */
[----:B------:R-:W3:Y:S01]  /*13ad0*/  LDL.64 R28, [UR14+0x58] ;  /* 0x0000580eff1c7983 */ /* 0x000ee20008100a00 */
[----:B------:R-:W-:Y:S01]  /*13ae0*/  IADD3 R33, R33, R3, RZ ;  /* 0x0000000321217210 */ /* 0x000fe20007ffe0ff */
        /* <DEDUP_REMOVED lines=18> */
[----:B------:R-:W-:Y:S01]  /*13c10*/  IMAD.WIDE.U32 R32, R26, R28, R32 ;  /* 0x0000001c1a207225 */ /* 0x000fe200078e0020 */
[----:B-1----:R-:W-:-:S03]  /*13c20*/  IADD3 R34, P2, R30, UR18, RZ ;  /* 0x000000121e227c10 */ /* 0x002fc6000ff5e0ff */
[----:B------:R-:W-:Y:S02]  /*13c30*/  IMAD R3, R26, R29, R3 ;  /* 0x0000001d1a037224 */ /* 0x000fe400078e0203 */
[----:B------:R0:W3:Y:S04]  /*13c40*/  LD.E.64 R28, desc[UR8][R30.64] ;  /* 0x000000081e1c7980 */ /* 0x0000e8000c101b00 */
[----:B------:R-:W3:Y:S01]  /*13c50*/  LDL.64 R26, [UR14+0x70] ;  /* 0x0000700eff1a7983 */ /* 0x000ee20008100a00 */
[----:B------:R-:W-:Y:S01]  /*13c60*/  IMAD.IADD R33, R33, 0x1, R3 ;  /* 0x0000000121217824 */ /* 0x000fe200078e0203 */
[----:B------:R-:W-:Y:S01]  /*13c70*/  IADD3.X R35, R31, UR13, RZ, P2, !PT ;  /* 0x0000000d1f237c10 */ /* 0x000fe200097fe4ff */
[-C--:B----4-:R-:W-:Y:S02]  /*13c80*/  IMAD R3, R11, R24.reuse, RZ ;  /* 0x000000180b037224 */ /* 0x090fe400078e02ff */
[----:B------:R-:W-:Y:S01]  /*13c90*/  IMAD.WIDE.U32 R32, R10, R24, R32 ;  /* 0x000000180a207225 */ /* 0x000fe200078e0020 */
[----:B0-----:R-:W-:-:S03]  /*13ca0*/  IADD3 R30, P2, R34, UR18, RZ ;  /* 0x00000012221e7c10 */ /* 0x001fc6000ff5e0ff */
[----:B------:R-:W-:Y:S02]  /*13cb0*/  IMAD R3, R10, R25, R3 ;  /* 0x000000190a037224 */ /* 0x000fe400078e0203 */
[----:B------:R-:W4:Y:S04]  /*13cc0*/  LD.E.64 R10, desc[UR8][R34.64] ;  /* 0x00000008220a7980 */ /* 0x000f28000c101b00 */
[----:B------:R-:W4:Y:S01]  /*13cd0*/  LDL.64 R24, [UR14+0x78] ;  /* 0x0000780eff187983 */ /* 0x000f220008100a00 */
[----:B------:R-:W-:Y:S02]  /*13ce0*/  IADD3 R33, R33, R3, RZ ;  /* 0x0000000321217210 */ /* 0x000fe40007ffe0ff */
[----:B------:R-:W-:Y:S01]  /*13cf0*/  IADD3.X R31, R35, UR13, RZ, P2, !PT ;  /* 0x0000000d231f7c10 */ /* 0x000fe200097fe4ff */
[----:B--2---:R-:W-:-:S02]  /*13d00*/  IMAD R3, R13, R4, RZ ;  /* 0x000000040d037224 */ /* 0x004fc400078e02ff */
[----:B------:R-:W-:-:S04]  /*13d10*/  IMAD.WIDE.U32 R32, R12, R4, R32 ;  /* 0x000000040c207225 */ /* 0x000fc800078e0020 */
[----:B------:R-:W-:Y:S02]  /*13d20*/  IMAD R3, R12, R5, R3 ;  /* 0x000000050c037224 */ /* 0x000fe400078e0203 */
[----:B------:R0:W2:Y:S04]  /*13d30*/  LD.E.64 R12, desc[UR8][R30.64] ;  /* 0x000000081e0c7980 */ /* 0x0000a8000c101b00 */
[----:B------:R-:W2:Y:S01]  /*13d40*/  LDL.64 R4, [UR14+0x80] ;  /* 0x0000800eff047983 */ /* 0x000ea20008100a00 */
[----:B------:R-:W-:Y:S01]  /*13d50*/  IADD3 R36, P2, R30, UR18, RZ ;  /* 0x000000121e247c10 */ /* 0x000fe2000ff5e0ff */
[----:B------:R-:W-:Y:S02]  /*13d60*/  IMAD.IADD R33, R33, 0x1, R3 ;  /* 0x0000000121217824 */ /* 0x000fe400078e0203 */
[-C--:B---3--:R-:W-:Y:S01]  /*13d70*/  IMAD R3, R29, R26.reuse, RZ ;  /* 0x0000001a1d037224 */ /* 0x088fe200078e02ff */
[----:B------:R-:W-:Y:S01]  /*13d80*/  IADD3.X R37, R31, UR13, RZ, P2, !PT ;  /* 0x0000000d1f257c10 */ /* 0x000fe200097fe4ff */
[----:B------:R-:W-:Y:S01]  /*13d90*/  IMAD.WIDE.U32 R32, R28, R26, R32 ;  /* 0x0000001a1c207225 */ /* 0x000fe200078e0020 */
[----:B0-----:R-:W-:-:S03]  /*13da0*/  IADD3 R30, P2, R36, UR18, RZ ;  /* 0x00000012241e7c10 */ /* 0x001fc6000ff5e0ff */
[----:B------:R-:W-:Y:S02]  /*13db0*/  IMAD R3, R28, R27, R3 ;  /* 0x0000001b1c037224 */ /* 0x000fe400078e0203 */
[----:B------:R-:W3:Y:S04]  /*13dc0*/  LDL.64 R26, [UR14+0x88] ;  /* 0x0000880eff1a7983 */ /* 0x000ee80008100a00 */
[----:B------:R-:W3:Y:S01]  /*13dd0*/  LD.E.64 R28, desc[UR8][R36.64] ;  /* 0x00000008241c7980 */ /* 0x000ee2000c101b00 */
[----:B------:R-:W-:Y:S01]  /*13de0*/  IMAD.IADD R33, R33, 0x1, R3 ;  /* 0x0000000121217824 */ /* 0x000fe200078e0203 */
[----:B------:R-:W-:Y:S01]  /*13df0*/  IADD3.X R31, R37, UR13, RZ, P2, !PT ;  /* 0x0000000d251f7c10 */ /* 0x000fe200097fe4ff */
[-C--:B----4-:R-:W-:Y:S02]  /*13e00*/  IMAD R3, R11, R24.reuse, RZ ;  /* 0x000000180b037224 */ /* 0x090fe400078e02ff */
[----:B------:R-:W-:-:S02]  /*13e10*/  IMAD.WIDE.U32 R34, R10, R24, R32 ;  /* 0x000000180a227225 */ /* 0x000fc400078e0020 */
[----:B------:R-:W4:Y:S02]  /*13e20*/  LDL.64 R32, [UR14+0x90] ;  /* 0x0000900eff207983 */ /* 0x000f240008100a00 */
[----:B------:R-:W-:Y:S01]  /*13e30*/  IMAD R3, R10, R25, R3 ;  /* 0x000000190a037224 */ /* 0x000fe200078e0203 */
[----:B------:R-:W-:Y:S01]  /*13e40*/  IADD3 R10, P2, R30, UR18, RZ ;  /* 0x000000121e0a7c10 */ /* 0x000fe2000ff5e0ff */
[----:B------:R0:W4:Y:S02]  /*13e50*/  LD.E.64 R24, desc[UR8][R30.64] ;  /* 0x000000081e187980 */ /* 0x000124000c101b00 */
[----:B------:R-:W-:Y:S01]  /*13e60*/  IMAD.IADD R35, R35, 0x1, R3 ;  /* 0x0000000123237824 */ /* 0x000fe200078e0203 */
[----:B------:R-:W-:Y:S01]  /*13e70*/  IADD3.X R11, R31, UR13, RZ, P2, !PT ;  /* 0x0000000d1f0b7c10 */ /* 0x000fe200097fe4ff */
[-C--:B--2---:R-:W-:Y:S02]  /*13e80*/  IMAD R3, R13, R4.reuse, RZ ;  /* 0x000000040d037224 */ /* 0x084fe400078e02ff */
[----:B------:R-:W-:-:S04]  /*13e90*/  IMAD.WIDE.U32 R34, R12, R4, R34 ;  /* 0x000000040c227225 */ /* 0x000fc800078e0022 */
[----:B------:R-:W-:Y:S02]  /*13ea0*/  IMAD R3, R12, R5, R3 ;  /* 0x000000050c037224 */ /* 0x000fe400078e0203 */
[----:B------:R1:W2:Y:S04]  /*13eb0*/  LD.E.64 R4, desc[UR8][R10.64] ;  /* 0x000000080a047980 */ /* 0x0002a8000c101b00 */
[----:B------:R-:W2:Y:S01]  /*13ec0*/  LDL.64 R12, [UR14+0x98] ;  /* 0x0000980eff0c7983 */ /* 0x000ea20008100a00 */
[----:B0-----:R-:W-:Y:S01]  /*13ed0*/  IADD3 R31, R35, R3, RZ ;  /* 0x00000003231f7210 */ /* 0x001fe20007ffe0ff */
[----:B------:R-:W-:Y:S01]  /*13ee0*/  UIADD3 UR10, UP0, UR10, -0x10, URZ ;  /* 0xfffffff00a0a7890 */ /* 0x000fe2000ff1e03f */
[----:B------:R-:W-:Y:S02]  /*13ef0*/  IMAD.MOV.U32 R30, RZ, RZ, R34 ;  /* 0x000000ffff1e7224 */ /* 0x000fe400078e0022 */
[----:B---3--:R-:W-:Y:S01]  /*13f00*/  IMAD R3, R29, R26, RZ ;  /* 0x0000001a1d037224 */ /* 0x008fe200078e02ff */
[----:B------:R-:W-:-:S02]  /*13f10*/  UIADD3.X UR11, UR11, -0x1, URZ, UP0, !UPT ;  /* 0xffffffff0b0b7890 */ /* 0x000fc400087fe43f */
[----:B------:R-:W-:Y:S01]  /*13f20*/  UISETP.GT.U32.AND UP0, UPT, UR10, 0xc, UPT ;  /* 0x0000000c0a00788c */ /* 0x000fe2000bf04070 */
[C---:B------:R-:W-:Y:S02]  /*13f30*/  IMAD R3, R28.reuse, R27, R3 ;  /* 0x0000001b1c037224 */ /* 0x040fe400078e0203 */
[----:B------:R-:W-:Y:S01]  /*13f40*/  IMAD.WIDE.U32 R26, R28, R26, R30 ;  /* 0x0000001a1c1a7225 */ /* 0x000fe200078e001e */
[----:B------:R-:W-:-:S03]  /*13f50*/  UISETP.GT.AND.EX UP0, UPT, UR11, URZ, UPT, UP0 ;  /* 0x0000003f0b00728c */ /* 0x000fc6000bf04300 */
[----:B------:R-:W-:Y:S02]  /*13f60*/  IMAD.IADD R27, R27, 0x1, R3 ;  /* 0x000000011b1b7824 */ /* 0x000fe400078e0203 */
[----:B----4-:R-:W-:Y:S01]  /*13f70*/  IMAD R3, R25, R32, RZ ;  /* 0x0000002019037224 */ /* 0x010fe200078e02ff */
[----:B------:R-:W-:-:S03]  /*13f80*/  PLOP3.LUT P3, PT, PT, PT, UP0, 0x80, 0x0 ;  /* 0x000000000000781c */ /* 0x000fc60003f6f008 */
[C---:B------:R-:W-:Y:S02]  /*13f90*/  IMAD R3, R24.reuse, R33, R3 ;  /* 0x0000002118037224 */ /* 0x040fe400078e0203 */
[----:B------:R-:W-:-:S04]  /*13fa0*/  IMAD.WIDE.U32 R24, R24, R32, R26 ;  /* 0x0000002018187225 */ /* 0x000fc800078e001a */
[----:B------:R-:W-:Y:S01]  /*13fb0*/  IMAD.IADD R25, R25, 0x1, R3 ;  /* 0x0000000119197824 */ /* 0x000fe200078e0203 */
[----:B------:R-:W-:Y:S01]  /*13fc0*/  UIADD3 UR4, UP1, UR4, 0x10, URZ ;  /* 0x0000001004047890 */ /* 0x000fe2000ff3e03f */
[----:B-1----:R-:W-:-:S03]  /*13fd0*/  IADD3 R10, P2, R10, UR18, RZ ;  /* 0x000000120a0a7c10 */ /* 0x002fc6000ff5e0ff */
[----:B------:R-:W-:Y:S01]  /*13fe0*/  UIADD3.X UR5, URZ, UR5, URZ, UP1, !UPT ;  /* 0x000000053f057290 */ /* 0x000fe20008ffe43f */
[----:B------:R-:W-:Y:S01]  /*13ff0*/  IADD3.X R11, R11, UR13, RZ, P2, !PT ;  /* 0x0000000d0b0b7c10 */ /* 0x000fe200097fe4ff */
[----:B--2---:R-:W-:-:S04]  /*14000*/  IMAD R3, R5, R12, RZ ;  /* 0x0000000c05037224 */ /* 0x004fc800078e02ff */
[C---:B------:R-:W-:Y:S02]  /*14010*/  IMAD R3, R4.reuse, R13, R3 ;  /* 0x0000000d04037224 */ /* 0x040fe400078e0203 */
[----:B------:R-:W-:-:S05]  /*14020*/  IMAD.WIDE.U32 R4, R4, R12, R24 ;  /* 0x0000000c04047225 */ /* 0x000fca00078e0018 */
[----:B------:R-:W-:Y:S01]  /*14030*/  IADD3 R5, R5, R3, RZ ;  /* 0x0000000305057210 */ /* 0x000fe20007ffe0ff */
[----:B------:R-:W-:Y:S06]  /*14040*/  @P3 BRA `(.L_x_7562) ;  /* 0xfffffff400d83947 */ /* 0x000fec000383ffff */
.L_x_7561:
[----:B------:R-:W-:-:S04]  /*14050*/  UISETP.GT.U32.AND UP0, UPT, UR10, 0x4, UPT ;  /* 0x000000040a00788c */ /* 0x000fc8000bf04070 */
[----:B------:R-:W-:-:S06]  /*14060*/  UISETP.GT.AND.EX UP0, UPT, UR11, URZ, UPT, UP0 ;  /* 0x0000003f0b00728c */ /* 0x000fcc000bf04300 */
[----:B------:R-:W-:-:S13]  /*14070*/  PLOP3.LUT P2, PT, PT, PT, UP0, 0x80, 0x0 ;  /* 0x000000000000781c */ /* 0x000fda0003f4f008 */
[----:B------:R-:W-:Y:S05]  /*14080*/  @!P2 BRA `(.L_x_7563) ;  /* 0x000000040018a947 */ /* 0x000fea0003800000 */
[----:B------:R-:W-:Y:S01]  /*14090*/  ULEA UR14, UR4, UR12, 0x3 ;  /* 0x0000000c040e7291 */ /* 0x000fe2000f8e183f */
[----:B------:R-:W2:Y:S01]  /*140a0*/  LD.E.64 R30, desc[UR8][R10.64] ;  /* 0x000000080a1e7980 */ /* 0x000ea2000c101b00 */
[----:B------:R-:W-:-:S07]  /*140b0*/  IADD3 R34, P0, R10, UR18, RZ ;  /* 0x000000120a227c10 */ /* 0x000fce000ff1e0ff */
[----:B------:R-:W2:Y:S01]  /*140c0*/  LDL.64 R32, [UR14+0x20] ;  /* 0x0000200eff207983 */ /* 0x000ea20008100a00 */
[----:B------:R-:W-:-:S03]  /*140d0*/  IADD3.X R35, R11, UR13, RZ, P0, !PT ;  /* 0x0000000d0b237c10 */ /* 0x000fc600087fe4ff */
[----:B------:R-:W3:Y:S04]  /*140e0*/  LDL.64 R24, [UR14+0x28] ;  /* 0x0000280eff187983 */ /* 0x000ee80008100a00 */
[----:B------:R0:W3:Y:S01]  /*140f0*/  LD.E.64 R26, desc[UR8][R34.64] ;  /* 0x00000008221a7980 */ /* 0x0000e2000c101b00 */
[----:B------:R-:W-:-:S03]  /*14100*/  IADD3 R36, P0, R34, UR18, RZ ;  /* 0x0000001222247c10 */ /* 0x000fc6000ff1e0ff */
[----:B------:R-:W4:Y:S01]  /*14110*/  LDL.64 R10, [UR14+0x30] ;  /* 0x0000300eff0a7983 */ /* 0x000f220008100a00 */
[----:B------:R-:W-:Y:S02]  /*14120*/  IADD3.X R37, R35, UR13, RZ, P0, !PT ;  /* 0x0000000d23257c10 */ /* 0x000fe400087fe4ff */
[----:B------:R-:W-:-:S03]  /*14130*/  IADD3 R28, P0, R36, UR18, RZ ;  /* 0x00000012241c7c10 */ /* 0x000fc6000ff1e0ff */
[----:B------:R1:W4:Y:S01]  /*14140*/  LD.E.64 R12, desc[UR8][R36.64] ;  /* 0x00000008240c7980 */ /* 0x000322000c101b00 */
        /* <DEDUP_REMOVED lines=12> */
[----:B------:R0:W3:Y:S04]  /*14210*/  LD.E.64 R24, desc[UR8][R34.64] ;  /* 0x0000000822187980 */ /* 0x0000e8000c101b00 */
[----:B------:R-:W3:Y:S01]  /*14220*/  LDL.64 R4, [UR14+0x40] ;  /* 0x0000400eff047983 */ /* 0x000ee20008100a00 */
[----:B-1----:R-:W-:Y:S01]  /*14230*/  IADD3 R36, P0, R34, UR18, RZ ;  /* 0x0000001222247c10 */ /* 0x002fe2000ff1e0ff */
[----:B------:R-:W-:-:S02]  /*14240*/  IMAD.IADD R27, R27, 0x1, R3 ;  /* 0x000000011b1b7824 */ /* 0x000fc400078e0203 */
[----:B----4-:R-:W-:Y:S01]  /*14250*/  IMAD R3, R13, R10, RZ ;  /* 0x0000000a0d037224 */ /* 0x010fe200078e02ff */
[----:B------:R-:W-:-:S03]  /*14260*/  IADD3.X R37, R35, UR13, RZ, P0, !PT ;  /* 0x0000000d23257c10 */ /* 0x000fc600087fe4ff */
[C---:B------:R-:W-:Y:S02]  /*14270*/  IMAD R3, R12.reuse, R11, R3 ;  /* 0x0000000b0c037224 */ /* 0x040fe400078e0203 */
[----:B------:R-:W-:Y:S01]  /*14280*/  IMAD.WIDE.U32 R10, R12, R10, R26 ;  /* 0x0000000a0c0a7225 */ /* 0x000fe200078e001a */
[----:B0-----:R-:W-:Y:S01]  /*14290*/  IADD3 R34, P0, R36, UR18, RZ ;  /* 0x0000001224227c10 */ /* 0x001fe2000ff1e0ff */
[----:B------:R-:W4:Y:S02]  /*142a0*/  LDL.64 R12, [UR14+0x48] ;  /* 0x0000480eff0c7983 */ /* 0x000f240008100a00 */
[----:B------:R-:W-:Y:S02]  /*142b0*/  IMAD.IADD R11, R11, 0x1, R3 ;  /* 0x000000010b0b7824 */ /* 0x000fe400078e0203 */
[----:B------:R-:W4:Y:S01]  /*142c0*/  LD.E.64 R26, desc[UR8][R36.64] ;  /* 0x00000008241a7980 */ /* 0x000f22000c101b00 */
[----:B------:R-:W-:Y:S01]  /*142d0*/  IADD3.X R35, R37, UR13, RZ, P0, !PT ;  /* 0x0000000d25237c10 */ /* 0x000fe200087fe4ff */
[----:B--2---:R-:W-:-:S02]  /*142e0*/  IMAD R3, R31, R32, RZ ;  /* 0x000000201f037224 */ /* 0x004fc400078e02ff */
[----:B------:R-:W-:Y:S01]  /*142f0*/  IMAD.WIDE.U32 R28, R30, R32, R10 ;  /* 0x000000201e1c7225 */ /* 0x000fe200078e000a */
[----:B------:R-:W-:-:S03]  /*14300*/  IADD3 R10, P0, R34, UR18, RZ ;  /* 0x00000012220a7c10 */ /* 0x000fc6000ff1e0ff */
[----:B------:R-:W-:Y:S02]  /*14310*/  IMAD R3, R30, R33, R3 ;  /* 0x000000211e037224 */ /* 0x000fe400078e0203 */
[----:B------:R-:W2:Y:S01]  /*14320*/  LDL.64 R32, [UR14+0x50] ;  /* 0x0000500eff207983 */ /* 0x000ea20008100a00 */
[----:B------:R-:W-:-:S03]  /*14330*/  IADD3.X R11, R35, UR13, RZ, P0, !PT ;  /* 0x0000000d230b7c10 */ /* 0x000fc600087fe4ff */
[----:B------:R-:W2:Y:S01]  /*14340*/  LD.E.64 R30, desc[UR8][R34.64] ;  /* 0x00000008221e7980 */ /* 0x000ea2000c101b00 */
[----:B------:R-:W-:Y:S01]  /*14350*/  IADD3 R29, R29, R3, RZ ;  /* 0x000000031d1d7210 */ /* 0x000fe20007ffe0ff */
[-C--:B---3--:R-:W-:Y:S02]  /*14360*/  IMAD R3, R25, R4.reuse, RZ ;  /* 0x0000000419037224 */ /* 0x088fe400078e02ff */
[----:B------:R-:W-:-:S04]  /*14370*/  IMAD.WIDE.U32 R28, R24, R4, R28 ;  /* 0x00000004181c7225 */ /* 0x000fc800078e001c */
[----:B------:R-:W-:Y:S02]  /*14380*/  IMAD R3, R24, R5, R3 ;  /* 0x0000000518037224 */ /* 0x000fe400078e0203 */
[----:B------:R0:W3:Y:S04]  /*14390*/  LD.E.64 R4, desc[UR8][R10.64] ;  /* 0x000000080a047980 */ /* 0x0000e8000c101b00 */
[----:B------:R-:W3:Y:S01]  /*143a0*/  LDL.64 R24, [UR14+0x58] ;  /* 0x0000580eff187983 */ /* 0x000ee20008100a00 */
[----:B------:R-:W-:Y:S02]  /*143b0*/  IMAD.IADD R29, R29, 0x1, R3 ;  /* 0x000000011d1d7824 */ /* 0x000fe400078e0203 */
[----:B----4-:R-:W-:-:S04]  /*143c0*/  IMAD R3, R27, R12, RZ ;  /* 0x0000000c1b037224 */ /* 0x010fc800078e02ff */
[C---:B------:R-:W-:Y:S02]  /*143d0*/  IMAD R3, R26.reuse, R13, R3 ;  /* 0x0000000d1a037224 */ /* 0x040fe400078e0203 */
[----:B------:R-:W-:-:S04]  /*143e0*/  IMAD.WIDE.U32 R12, R26, R12, R28 ;  /* 0x0000000c1a0c7225 */ /* 0x000fc800078e001c */
[----:B------:R-:W-:Y:S01]  /*143f0*/  IMAD.IADD R13, R13, 0x1, R3 ;  /* 0x000000010d0d7824 */ /* 0x000fe200078e0203 */
[----:B0-----:R-:W-:Y:S01]  /*14400*/  IADD3 R10, P2, R10, UR18, RZ ;  /* 0x000000120a0a7c10 */ /* 0x001fe2000ff5e0ff */
[----:B------:R-:W-:Y:S01]  /*14410*/  UIADD3 UR10, UP1, UR10, -0x8, URZ ;  /* 0xfffffff80a0a7890 */ /* 0x000fe2000ff3e03f */
[----:B------:R-:W-:Y:S01]  /*14420*/  PLOP3.LUT P0, PT, PT, PT, PT, 0x8, 0x0 ;  /* 0x000000000000781c */ /* 0x000fe20003f0e170 */
[----:B------:R-:W-:Y:S01]  /*14430*/  UIADD3 UR4, UP0, UR4, 0x8, URZ ;  /* 0x0000000804047890 */ /* 0x000fe2000ff1e03f */
[----:B------:R-:W-:Y:S01]  /*14440*/  IADD3.X R11, R11, UR13, RZ, P2, !PT ;  /* 0x0000000d0b0b7c10 */ /* 0x000fe200097fe4ff */
        /* <DEDUP_REMOVED lines=8> */
[----:B------:R-:W-:-:S05]  /*144d0*/  IMAD.WIDE.U32 R4, R4, R24, R30 ;  /* 0x0000001804047225 */ /* 0x000fca00078e001e */
[----:B------:R-:W-:-:S07]  /*144e0*/  IADD3 R5, R5, R3, RZ ;  /* 0x0000000305057210 */ /* 0x000fce0007ffe0ff */
.L_x_7563:
[----:B------:R-:W-:-:S04]  /*144f0*/  ISETP.NE.U32.AND P2, PT, RZ, UR10, PT ;  /* 0x0000000aff007c0c */ /* 0x000fc8000bf45070 */
[----:B------:R-:W-:-:S13]  /*14500*/  ISETP.NE.OR.EX P0, PT, RZ, UR11, P0, P2 ;  /* 0x0000000bff007c0c */ /* 0x000fda0008705720 */
[----:B------:R-:W-:Y:S05]  /*14510*/  @!P0 BRA `(.L_x_7559) ;  /* 0x0000000000a08947 */ /* 0x000fea0003800000 */
.L_x_7560:
[----:B------:R-:W-:Y:S01]  /*14520*/  ULEA UR14, UR4, UR12, 0x3 ;  /* 0x0000000c040e7291 */ /* 0x000fe2000f8e183f */
[----:B------:R0:W2:Y:S08]  /*14530*/  LD.E.64 R12, desc[UR8][R10.64] ;  /* 0x000000080a0c7980 */ /* 0x0000b0000c101b00 */
        /* <DEDUP_REMOVED lines=16> */
[----:B------:R-:W-:Y:S02]  /*14640*/  IMAD.IADD R5, R5, 0x1, R3 ;  /* 0x0000000105057824 */ /* 0x000fe400078e0203 */
[-C--:B---3--:R-:W-:Y:S01]  /*14650*/  IMAD R3, R33, R26.reuse, RZ ;  /* 0x0000001a21037224 */ /* 0x088fe200078e02ff */
[----:B------:R-:W-:Y:S01]  /*14660*/  UIADD3 UR10, UP0, UR10, -0x4, URZ ;  /* 0xfffffffc0a0a7890 */ /* 0x000fe2000ff1e03f */
[----:B------:R-:W-:-:S04]  /*14670*/  IMAD.WIDE.U32 R4, R32, R26, R4 ;  /* 0x0000001a20047225 */ /* 0x000fc800078e0004 */
[----:B------:R-:W-:Y:S01]  /*14680*/  IMAD R3, R32, R27, R3 ;  /* 0x0000001b20037224 */ /* 0x000fe200078e0203 */
[----:B------:R-:W-:Y:S01]  /*14690*/  UIADD3.X UR11, UR11, -0x1, URZ, UP0, !UPT ;  /* 0xffffffff0b0b7890 */ /* 0x000fe200087fe43f */
[----:B------:R-:W-:Y:S02]  /*146a0*/  ISETP.NE.U32.AND P0, PT, RZ, UR10, PT ;  /* 0x0000000aff007c0c */ /* 0x000fe4000bf05070 */
[----:B------:R-:W-:Y:S02]  /*146b0*/  IMAD.IADD R5, R5, 0x1, R3 ;  /* 0x0000000105057824 */ /* 0x000fe400078e0203 */
[----:B----4-:R-:W-:Y:S01]  /*146c0*/  IMAD R3, R29, R30, RZ ;  /* 0x0000001e1d037224 */ /* 0x010fe200078e02ff */
[----:B------:R-:W-:-:S03]  /*146d0*/  ISETP.NE.AND.EX P0, PT, RZ, UR11, PT, P0 ;  /* 0x0000000bff007c0c */ /* 0x000fc6000bf05300 */
[C---:B------:R-:W-:Y:S02]  /*146e0*/  IMAD R3, R28.reuse, R31, R3 ;  /* 0x0000001f1c037224 */ /* 0x040fe400078e0203 */
[----:B------:R-:W-:Y:S01]  /*146f0*/  IMAD.WIDE.U32 R28, R28, R30, R4 ;  /* 0x0000001e1c1c7225 */ /* 0x000fe200078e0004 */
[----:B------:R-:W-:-:S03]  /*14700*/  UIADD3 UR4, UP0, UR4, 0x4, URZ ;  /* 0x0000000404047890 */ /* 0x000fc6000ff1e03f */
[----:B------:R-:W-:Y:S01]  /*14710*/  IMAD.IADD R29, R29, 0x1, R3 ;  /* 0x000000011d1d7824 */ /* 0x000fe200078e0203 */
[----:B0-----:R-:W-:Y:S01]  /*14720*/  IADD3 R10, P2, R10, UR18, RZ ;  /* 0x000000120a0a7c10 */ /* 0x001fe2000ff5e0ff */
[----:B------:R-:W-:-:S03]  /*14730*/  UIADD3.X UR5, URZ, UR5, URZ, UP0, !UPT ;  /* 0x000000053f057290 */ /* 0x000fc600087fe43f */
[----:B------:R-:W-:Y:S01]  /*14740*/  IADD3.X R11, R11, UR13, RZ, P2, !PT ;  /* 0x0000000d0b0b7c10 */ /* 0x000fe200097fe4ff */
[-C--:B--2---:R-:W-:Y:S02]  /*14750*/  IMAD R3, R13, R24.reuse, RZ ;  /* 0x000000180d037224 */ /* 0x084fe400078e02ff */
[----:B------:R-:W-:-:S04]  /*14760*/  IMAD.WIDE.U32 R4, R12, R24, R28 ;  /* 0x000000180c047225 */ /* 0x000fc800078e001c */
[----:B------:R-:W-:-:S05]  /*14770*/  IMAD R3, R12, R25, R3 ;  /* 0x000000190c037224 */ /* 0x000fca00078e0203 */
[----:B------:R-:W-:Y:S01]  /*14780*/  IADD3 R5, R5, R3, RZ ;  /* 0x0000000305057210 */ /* 0x000fe20007ffe0ff */
[----:B------:R-:W-:Y:S06]  /*14790*/  @P0 BRA `(.L_x_7560) ;  /* 0xfffffffc00600947 */ /* 0x000fec000383ffff */
.L_x_7559:
        /* <DEDUP_REMOVED lines=23> */
[----:B------:R-:W-:Y:S01]  /*14910*/  ULDC.64 UR10, c[0x0][0x278] ;  /* 0x00009e00000a7ab9 */ /* 0x000fe20000000a00 */
[----:B------:R-:W2:Y:S01]  /*14920*/  LDL.64 R10, [UR14+0x28] ;  /* 0x0000280eff0a7983 */ /* 0x000ea20008100a00 */
        /* <DEDUP_REMOVED lines=28> */
.L_x_7557:
[----:B0123-5:R-:W-:-:S04]  /*14af0*/  LEA R4, P0, R22, UR4, 0x3 ;  /* 0x0000000416047c11 */ /* 0x02ffc8000f8018ff */
[----:B------:R-:W-:-:S06]  /*14b00*/  LEA.HI.X R5, R22, UR5, R23, 0x3, P0 ;  /* 0x0000000516057c11 */ /* 0x000fcc00080f1c17 */
[----:B------:R-:W5:Y:S03]  /*14b10*/  LD.E.64 R4, desc[UR8][R4.64] ;  /* 0x0000000804047980 */ /* 0x000f66000c101b00 */
.L_x_7558:
        /* <DEDUP_REMOVED lines=16> */
.L_x_7565:
[--C-:B-----5:R-:W-:Y:S02]  /*14c20*/  SHF.R.U64 R24, R26, 0x1, R27.reuse ;  /* 0x000000011a187819 */ /* 0x120fe4000000121b */
        /* <DEDUP_REMOVED lines=18> */
.L_x_7564:
[----:B------:R-:W-:Y:S02]  /*14d50*/  ULDC.64 UR4, c[0x0][0x280] ;  /* 0x0000a00000047ab9 */ /* 0x000fe40000000a00 */
[----:B------:R-:W-:Y:S01]  /*14d60*/  IMAD.U32 R27, RZ, RZ, UR4 ;  /* 0x00000004ff1b7e24 */ /* 0x000fe2000f8e00ff */
[----:B------:R-:W-:Y:S01]  /*14d70*/  MOV R26, UR5 ;  /* 0x00000005001a7c02 */ /* 0x000fe20008000f00 */
[----:B------:R-:W-:Y:S06]  /*14d80*/  @!P0 BRA `(.L_x_7566) ;  /* 0x0000000000588947 */ /* 0x000fec0003800000 */
[----:B------:R-:W-:Y:S01]  /*14d90*/  BSSY B1, `(.L_x_7566) ;  /* 0x0000015000017945 */ /* 0x000fe20003800000 */
[----:B------:R-:W-:Y:S02]  /*14da0*/  IMAD.U32 R27, RZ, RZ, UR4 ;  /* 0x00000004ff1b7e24 */ /* 0x000fe4000f8e00ff */
[----:B------:R-:W-:-:S07]  /*14db0*/  IMAD.U32 R26, RZ, RZ, UR5 ;  /* 0x00000005ff1a7e24 */ /* 0x000fce000f8e00ff */
.L_x_7567:
[--C-:B-----5:R-:W-:Y:S02]  /*14dc0*/  SHF.R.U64 R24, R10, 0x1, R9.reuse ;  /* 0x000000010a187819 */ /* 0x120fe40000001209 */
        /* <DEDUP_REMOVED lines=18> */
.L_x_7566:
[----:B------:R-:W-:Y:S01]  /*14ef0*/  ULDC.64 UR4, c[0x0][0x280] ;  /* 0x0000a00000047ab9 */ /* 0x000fe20000000a00 */
[----:B-----5:R-:W-:Y:S01]  /*14f00*/  IADD3 R4, P0, -R8, R27, RZ ;  /* 0x0000001b08047210 */ /* 0x020fe20007f1e1ff */
        /* <DEDUP_REMOVED lines=17> */
.L_x_7556:
[----:B------:R-:W-:Y:S05]  /*15020*/  BSYNC B0 ;  /* 0x0000000000007941 */ /* 0x000fea0003800000 */
.L_x_7555:
        /* <DEDUP_REMOVED lines=21> */
[----:B01234-:R-:W-:Y:S01]  /*15180*/  IMAD.WIDE.U32 R6, R20, UR4, RZ ;  /* 0x0000000414067c25 */ /* 0x01ffe2000f8e00ff */
        /* <DEDUP_REMOVED lines=32> */
.L_x_7575:
[----:B------:R-:W-:Y:S01]  /*15390*/  ULEA UR14, UR4, UR12, 0x3 ;  /* 0x0000000c040e7291 */ /* 0x000fe2000f8e183f */
[----:B------:R-:W2:Y:S01]  /*153a0*/  LD.E.64 R30, desc[UR8][R4.64] ;  /* 0x00000008041e7980 */ /* 0x000ea2000c101b00 */
[----:B------:R-:W-:-:S07]  /*153b0*/  IADD3 R36, P2, R4, UR18, RZ ;  /* 0x0000001204247c10 */ /* 0x000fce000ff5e0ff */
[----:B------:R-:W2:Y:S01]  /*153c0*/  LDL.64 R32, [UR14+0x20] ;  /* 0x0000200eff207983 */ /* 0x000ea20008100a00 */
[----:B------:R-:W-:-:S03]  /*153d0*/  IADD3.X R37, R5, UR13, RZ, P2, !PT ;  /* 0x0000000d05257c10 */ /* 0x000fc600097fe4ff */
[----:B------:R-:W3:Y:S01]  /*153e0*/  LDL.64 R28, [UR14+0x28] ;  /* 0x0000280eff1c7983 */ /* 0x000ee20008100a00 */
[----:B------:R-:W-:-:S03]  /*153f0*/  IADD3 R12, P2, R36, UR18, RZ ;  /* 0x00000012240c7c10 */ /* 0x000fc6000ff5e0ff */
[----:B------:R-:W3:Y:S01]  /*15400*/  LD.E.64 R26, desc[UR8][R36.64] ;  /* 0x00000008241a7980 */ /* 0x000ee2000c101b00 */
[----:B------:R-:W-:Y:S02]  /*15410*/  IADD3.X R13, R37, UR13, RZ, P2, !PT ;  /* 0x0000000d250d7c10 */ /* 0x000fe400097fe4ff */
[----:B------:R-:W-:Y:S01]  /*15420*/  IADD3 R10, P2, R12, UR18, RZ ;  /* 0x000000120c0a7c10 */ /* 0x000fe2000ff5e0ff */
[----:B------:R-:W4:Y:S04]  /*15430*/  LDL.64 R22, [UR14+0x30] ;  /* 0x0000300eff167983 */ /* 0x000f280008100a00 */
[----:B------:R-:W4:Y:S01]  /*15440*/  LD.E.64 R24, desc[UR8][R12.64] ;  /* 0x000000080c187980 */ /* 0x000f22000c101b00 */
[----:B------:R-:W-:-:S03]  /*15450*/  IADD3.X R11, R13, UR13, RZ, P2, !PT ;  /* 0x0000000d0d0b7c10 */ /* 0x000fc600097fe4ff */
[----:B------:R-:W5:Y:S04]  /*15460*/  LDL.64 R4, [UR14+0x38] ;  /* 0x0000380eff047983 */ /* 0x000f680008100a00 */
[----:B------:R-:W5:Y:S01]  /*15470*/  LD.E.64 R12, desc[UR8][R10.64] ;  /* 0x000000080a0c7980 */ /* 0x000f62000c101b00 */
[-C--:B--2---:R-:W-:Y:S02]  /*15480*/  IMAD R3, R31, R32.reuse, RZ ;  /* 0x000000201f037224 */ /* 0x084fe400078e02ff */
[----:B------:R-:W-:-:S04]  /*15490*/  IMAD.WIDE.U32 R34, R30, R32, R34 ;  /* 0x000000201e227225 */ /* 0x000fc800078e0022 */
[----:B------:R-:W-:Y:S01]  /*154a0*/  IMAD R3, R30, R33, R3 ;  /* 0x000000211e037224 */ /* 0x000fe200078e0203 */
[----:B------:R-:W-:-:S03]  /*154b0*/  IADD3 R30, P2, R10, UR18, RZ ;  /* 0x000000120a1e7c10 */ /* 0x000fc6000ff5e0ff */
[----:B------:R-:W-:Y:S01]  /*154c0*/  IMAD.IADD R35, R35, 0x1, R3 ;  /* 0x0000000123237824 */ /* 0x000fe200078e0203 */
[----:B------:R-:W-:Y:S01]  /*154d0*/  IADD3.X R31, R11, UR13, RZ, P2, !PT ;  /* 0x0000000d0b1f7c10 */ /* 0x000fe200097fe4ff */
[-C--:B---3--:R-:W-:Y:S01]  /*154e0*/  IMAD R3, R27, R28.reuse, RZ ;  /* 0x0000001c1b037224 */ /* 0x088fe200078e02ff */
[----:B------:R-:W2:Y:S03]  /*154f0*/  LDL.64 R10, [UR14+0x40] ;  /* 0x0000400eff0a7983 */ /* 0x000ea60008100a00 */
[C---:B------:R-:W-:Y:S02]  /*15500*/  IMAD R3, R26.reuse, R29, R3 ;  /* 0x0000001d1a037224 */ /* 0x040fe400078e0203 */
[----:B------:R-:W-:Y:S01]  /*15510*/  IMAD.WIDE.U32 R28, R26, R28, R34 ;  /* 0x0000001c1a1c7225 */ /* 0x000fe200078e0022 */
[----:B------:R-:W-:Y:S01]  /*15520*/  IADD3 R34, P2, R30, UR18, RZ ;  /* 0x000000121e227c10 */ /* 0x000fe2000ff5e0ff */
[----:B------:R0:W2:Y:S02]  /*15530*/  LD.E.64 R26, desc[UR8][R30.64] ;  /* 0x000000081e1a7980 */ /* 0x0000a4000c101b00 */
[----:B------:R-:W-:Y:S01]  /*15540*/  IMAD.IADD R29, R29, 0x1, R3 ;  /* 0x000000011d1d7824 */ /* 0x000fe200078e0203 */
[----:B------:R-:W-:Y:S01]  /*15550*/  IADD3.X R35, R31, UR13, RZ, P2, !PT ;  /* 0x0000000d1f237c10 */ /* 0x000fe200097fe4ff */
[----:B----4-:R-:W-:-:S02]  /*15560*/  IMAD R3, R25, R22, RZ ;  /* 0x0000001619037224 */ /* 0x010fc400078e02ff */
[C---:B------:R-:W-:Y:S02]  /*15570*/  IMAD.WIDE.U32 R32, R24.reuse, R22, R28 ;  /* 0x0000001618207225 */ /* 0x040fe400078e001c */
[----:B------:R-:W3:Y:S02]  /*15580*/  LD.E.64 R28, desc[UR8][R34.64] ;  /* 0x00000008221c7980 */ /* 0x000ee4000c101b00 */
[----:B------:R-:W-:Y:S01]  /*15590*/  IMAD R3, R24, R23, R3 ;  /* 0x0000001718037224 */ /* 0x000fe200078e0203 */
[----:B------:R-:W-:Y:S01]  /*155a0*/  IADD3 R24, P2, R34, UR18, RZ ;  /* 0x0000001222187c10 */ /* 0x000fe2000ff5e0ff */
[----:B------:R-:W3:Y:S01]  /*155b0*/  LDL.64 R22, [UR14+0x48] ;  /* 0x0000480eff167983 */ /* 0x000ee20008100a00 */
[----:B0-----:R-:W-:Y:S01]  /*155c0*/  MOV R30, R32 ;  /* 0x00000020001e7202 */ /* 0x001fe20000000f00 */
[----:B------:R-:W-:Y:S01]  /*155d0*/  IMAD.IADD R31, R33, 0x1, R3 ;  /* 0x00000001211f7824 */ /* 0x000fe200078e0203 */
[----:B------:R-:W-:Y:S01]  /*155e0*/  IADD3.X R25, R35, UR13, RZ, P2, !PT ;  /* 0x0000000d23197c10 */ /* 0x000fe200097fe4ff */
[----:B-----5:R-:W-:-:S02]  /*155f0*/  IMAD R3, R13, R4, RZ ;  /* 0x000000040d037224 */ /* 0x020fc400078e02ff */
[----:B------:R-:W-:Y:S01]  /*15600*/  IMAD.WIDE.U32 R30, R12, R4, R30 ;  /* 0x000000040c1e7225 */ /* 0x000fe200078e001e */
[----:B------:R-:W-:Y:S01]  /*15610*/  IADD3 R32, P2, R24, UR18, RZ ;  /* 0x0000001218207c10 */ /* 0x000fe2000ff5e0ff */
[----:B------:R-:W4:Y:S02]  /*15620*/  LDL.64 R34, [UR14+0x58] ;  /* 0x0000580eff227983 */ /* 0x000f240008100a00 */
[----:B------:R-:W-:Y:S02]  /*15630*/  IMAD R3, R12, R5, R3 ;  /* 0x000000050c037224 */ /* 0x000fe400078e0203 */
[----:B------:R-:W5:Y:S04]  /*15640*/  LDL.64 R4, [UR14+0x50] ;  /* 0x0000500eff047983 */ /* 0x000f680008100a00 */
[----:B------:R0:W5:Y:S01]  /*15650*/  LD.E.64 R12, desc[UR8][R24.64] ;  /* 0x00000008180c7980 */ /* 0x000162000c101b00 */
[----:B------:R-:W-:-:S05]  /*15660*/  IADD3.X R33, R25, UR13, RZ, P2, !PT ;  /* 0x0000000d19217c10 */ /* 0x000fca00097fe4ff */
[----:B------:R1:W4:Y:S01]  /*15670*/  LD.E.64 R36, desc[UR8][R32.64] ;  /* 0x0000000820247980 */ /* 0x000322000c101b00 */
[----:B------:R-:W-:Y:S02]  /*15680*/  IMAD.IADD R31, R31, 0x1, R3 ;  /* 0x000000011f1f7824 */ /* 0x000fe400078e0203 */
        /* <DEDUP_REMOVED lines=8> */
[----:B-1----:R-:W-:Y:S01]  /*15710*/  IADD3 R32, P2, R26, UR18, RZ ;  /* 0x000000121a207c10 */ /* 0x002fe2000ff5e0ff */
[----:B------:R-:W2:Y:S02]  /*15720*/  LDL.64 R10, [UR14+0x60] ;  /* 0x0000600eff0a7983 */ /* 0x000ea40008100a00 */
[----:B------:R-:W-:Y:S02]  /*15730*/  IMAD R3, R28, R23, R3 ;  /* 0x000000171c037224 */ /* 0x000fe400078e0203 */
[----:B------:R0:W2:Y:S02]  /*15740*/  LD.E.64 R22, desc[UR8][R26.64] ;  /* 0x000000081a167980 */ /* 0x0000a4000c101b00 */
[----:B------:R-:W-:Y:S01]  /*15750*/  IMAD.IADD R25, R25, 0x1, R3 ;  /* 0x0000000119197824 */ /* 0x000fe200078e0203 */
[----:B------:R-:W-:Y:S01]  /*15760*/  IADD3.X R33, R27, UR13, RZ, P2, !PT ;  /* 0x0000000d1b217c10 */ /* 0x000fe200097fe4ff */
[----:B-----5:R-:W-:-:S02]  /*15770*/  IMAD R3, R13, R4, RZ ;  /* 0x000000040d037224 */ /* 0x020fc400078e02ff */
[C---:B------:R-:W-:Y:S02]  /*15780*/  IMAD.WIDE.U32 R28, R12.reuse, R4, R24 ;  /* 0x000000040c1c7225 */ /* 0x040fe400078e0018 */
[----:B------:R-:W3:Y:S02]  /*15790*/  LD.E.64 R24, desc[UR8][R32.64] ;  /* 0x0000000820187980 */ /* 0x000ee4000c101b00 */
[----:B------:R-:W-:Y:S01]  /*157a0*/  IMAD R3, R12, R5, R3 ;  /* 0x000000050c037224 */ /* 0x000fe200078e0203 */
[----:B------:R-:W-:Y:S01]  /*157b0*/  IADD3 R12, P2, R32, UR18, RZ ;  /* 0x00000012200c7c10 */ /* 0x000fe2000ff5e0ff */
[----:B------:R-:W3:Y:S01]  /*157c0*/  LDL.64 R4, [UR14+0x68] ;  /* 0x0000680eff047983 */ /* 0x000ee20008100a00 */
[----:B0-----:R-:W-:Y:S02]  /*157d0*/  IMAD.MOV.U32 R26, RZ, RZ, R28 ;  /* 0x000000ffff1a7224 */ /* 0x001fe400078e001c */
[----:B------:R-:W-:Y:S01]  /*157e0*/  IADD3 R27, R29, R3, RZ ;  /* 0x000000031d1b7210 */ /* 0x000fe20007ffe0ff */
[----:B----4-:R-:W-:Y:S01]  /*157f0*/  IMAD R3, R37, R34, RZ ;  /* 0x0000002225037224 */ /* 0x010fe200078e02ff */
[----:B------:R-:W-:-:S03]  /*15800*/  IADD3.X R13, R33, UR13, RZ, P2, !PT ;  /* 0x0000000d210d7c10 */ /* 0x000fc600097fe4ff */
[C---:B------:R-:W-:Y:S01]  /*15810*/  IMAD R3, R36.reuse, R35, R3 ;  /* 0x0000002324037224 */ /* 0x040fe200078e0203 */
[----:B------:R-:W4:Y:S01]  /*15820*/  LDL.64 R32, [UR14+0x78] ;  /* 0x0000780eff207983 */ /* 0x000f220008100a00 */
[----:B------:R-:W-:-:S03]  /*15830*/  IMAD.WIDE.U32 R34, R36, R34, R26 ;  /* 0x0000002224227225 */ /* 0x000fc600078e001a */
[----:B------:R-:W5:Y:S01]  /*15840*/  LDL.64 R26, [UR14+0x70] ;  /* 0x0000700eff1a7983 */ /* 0x000f620008100a00 */
[----:B------:R-:W-:-:S03]  /*15850*/  IADD3 R30, P2, R12, UR18, RZ ;  /* 0x000000120c1e7c10 */ /* 0x000fc6000ff5e0ff */
        /* <DEDUP_REMOVED lines=13> */
[----:B------:R-:W2:Y:S02]  /*15930*/  LD.E.64 R10, desc[UR8][R34.64] ;  /* 0x00000008220a7980 */ /* 0x000ea4000c101b00 */
[----:B------:R-:W-:Y:S02]  /*15940*/  IMAD R3, R24, R5, R3 ;  /* 0x0000000518037224 */ /* 0x000fe400078e0203 */
[----:B------:R-:W2:Y:S01]  /*15950*/  LDL.64 R4, [UR14+0x80] ;  /* 0x0000800eff047983 */ /* 0x000ea20008100a00 */
[----:B------:R-:W-:-:S02]  /*15960*/  IADD3.X R31, R35, UR13, RZ, P2, !PT ;  /* 0x0000000d231f7c10 */ /* 0x000fc400097fe4ff */
[----:B------:R-:W-:-:S03]  /*15970*/  IADD3 R13, R13, R3, RZ ;  /* 0x000000030d0d7210 */ /* 0x000fc60007ffe0ff */
[----:B------:R-:W3:Y:S01]  /*15980*/  LD.E.64 R22, desc[UR8][R30.64] ;  /* 0x000000081e167980 */ /* 0x000ee2000c101b00 */
[----:B-----5:R-:W-:-:S03]  /*15990*/  IMAD R3, R29, R26, RZ ;  /* 0x0000001a1d037224 */ /* 0x020fc600078e02ff */
[----:B------:R-:W5:Y:S01]  /*159a0*/  LDL.64 R34, [UR14+0x98] ;  /* 0x0000980eff227983 */ /* 0x000f620008100a00 */
[C---:B------:R-:W-:Y:S02]  /*159b0*/  IMAD R3, R28.reuse, R27, R3 ;  /* 0x0000001b1c037224 */ /* 0x040fe400078e0203 */
[----:B------:R-:W-:Y:S02]  /*159c0*/  IMAD.WIDE.U32 R26, R28, R26, R12 ;  /* 0x0000001a1c1a7225 */ /* 0x000fe400078e000c */
[----:B------:R-:W3:Y:S01]  /*159d0*/  LDL.64 R12, [UR14+0x88] ;  /* 0x0000880eff0c7983 */ /* 0x000ee20008100a00 */
[----:B------:R-:W-:Y:S01]  /*159e0*/  IADD3 R24, P2, R30, UR18, RZ ;  /* 0x000000121e187c10 */ /* 0x000fe2000ff5e0ff */
[----:B------:R-:W-:Y:S02]  /*159f0*/  IMAD.IADD R27, R27, 0x1, R3 ;  /* 0x000000011b1b7824 */ /* 0x000fe400078e0203 */
[----:B----4-:R-:W-:Y:S01]  /*15a00*/  IMAD R3, R37, R32, RZ ;  /* 0x0000002025037224 */ /* 0x010fe200078e02ff */
[----:B------:R-:W-:-:S02]  /*15a10*/  IADD3.X R25, R31, UR13, RZ, P2, !PT ;  /* 0x0000000d1f197c10 */ /* 0x000fc400097fe4ff */
[----:B------:R-:W4:Y:S01]  /*15a20*/  LDL.64 R30, [UR14+0x90] ;  /* 0x0000900eff1e7983 */ /* 0x000f220008100a00 */
[C---:B------:R-:W-:Y:S02]  /*15a30*/  IMAD R3, R36.reuse, R33, R3 ;  /* 0x0000002124037224 */ /* 0x040fe400078e0203 */
[----:B------:R-:W-:Y:S01]  /*15a40*/  IMAD.WIDE.U32 R32, R36, R32, R26 ;  /* 0x0000002024207225 */ /* 0x000fe200078e001a */
[----:B------:R-:W4:Y:S01]  /*15a50*/  LD.E.64 R28, desc[UR8][R24.64] ;  /* 0x00000008181c7980 */ /* 0x000f22000c101b00 */
[----:B------:R-:W-:-:S04]  /*15a60*/  IADD3 R26, P2, R24, UR18, RZ ;  /* 0x00000012181a7c10 */ /* 0x000fc8000ff5e0ff */
[----:B------:R-:W-:-:S05]  /*15a70*/  IADD3.X R27, R25, UR13, RZ, P2, !PT ;  /* 0x0000000d191b7c10 */ /* 0x000fca00097fe4ff */
[----:B------:R-:W5:Y:S01]  /*15a80*/  LD.E.64 R36, desc[UR8][R26.64] ;  /* 0x000000081a247980 */ /* 0x000f62000c101b00 */
        /* <DEDUP_REMOVED lines=21> */
[----:B-----5:R-:W-:Y:S01]  /*15be0*/  IMAD R3, R37, R34, RZ ;  /* 0x0000002225037224 */ /* 0x020fe200078e02ff */
[----:B------:R-:W-:-:S03]  /*15bf0*/  IADD3.X R5, R27, UR13, RZ, P2, !PT ;  /* 0x0000000d1b057c10 */ /* 0x000fc600097fe4ff */
[C---:B------:R-:W-:Y:S02]  /*15c00*/  IMAD R3, R36.reuse, R35, R3 ;  /* 0x0000002324037224 */ /* 0x040fe400078e0203 */
[----:B------:R-:W-:-:S04]  /*15c10*/  IMAD.WIDE.U32 R34, R36, R34, R28 ;  /* 0x0000002224227225 */ /* 0x000fc800078e001c */
[----:B------:R-:W-:Y:S01]  /*15c20*/  IMAD.IADD R35, R35, 0x1, R3 ;  /* 0x0000000123237824 */ /* 0x000fe200078e0203 */
[----:B------:R-:W-:Y:S06]  /*15c30*/  @P3 BRA `(.L_x_7575) ;  /* 0xfffffff400d43947 */ /* 0x000fec000383ffff */
.L_x_7574:
        /* <DEDUP_REMOVED lines=30> */
[----:B------:R-:W2:Y:S03]  /*15e20*/  LD.E.64 R26, desc[UR8][R30.64] ;  /* 0x000000081e1a7980 */ /* 0x000ea6000c101b00 */
[----:B------:R-:W-:Y:S01]  /*15e30*/  IADD3 R29, R29, R3, RZ ;  /* 0x000000031d1d7210 */ /* 0x000fe20007ffe0ff */
[----:B----4-:R-:W-:Y:S01]  /*15e40*/  IMAD R3, R13, R4, RZ ;  /* 0x000000040d037224 */ /* 0x010fe200078e02ff */
[----:B------:R-:W-:-:S03]  /*15e50*/  IADD3.X R35, R31, UR13, RZ, P0, !PT ;  /* 0x0000000d1f237c10 */ /* 0x000fc600087fe4ff */
[C---:B------:R-:W-:Y:S02]  /*15e60*/  IMAD R3, R12.reuse, R5, R3 ;  /* 0x000000050c037224 */ /* 0x040fe400078e0203 */
[----:B------:R-:W-:Y:S01]  /*15e70*/  IMAD.WIDE.U32 R32, R12, R4, R28 ;  /* 0x000000040c207225 */ /* 0x000fe200078e001c */
[----:B------:R-:W3:Y:S01]  /*15e80*/  LDL.64 R30, [UR14+0x50] ;  /* 0x0000500eff1e7983 */ /* 0x000ee20008100a00 */
[----:B------:R-:W-:-:S03]  /*15e90*/  IADD3 R4, P0, R34, UR18, RZ ;  /* 0x0000001222047c10 */ /* 0x000fc6000ff1e0ff */
[----:B------:R-:W4:Y:S04]  /*15ea0*/  LDL.64 R28, [UR14+0x48] ;  /* 0x0000480eff1c7983 */ /* 0x000f280008100a00 */
[----:B------:R-:W4:Y:S01]  /*15eb0*/  LD.E.64 R12, desc[UR8][R34.64] ;  /* 0x00000008220c7980 */ /* 0x000f22000c101b00 */
[----:B------:R-:W-:Y:S01]  /*15ec0*/  IMAD.IADD R33, R33, 0x1, R3 ;  /* 0x0000000121217824 */ /* 0x000fe200078e0203 */
[----:B------:R-:W-:Y:S01]  /*15ed0*/  IADD3.X R5, R35, UR13, RZ, P0, !PT ;  /* 0x0000000d23057c10 */ /* 0x000fe200087fe4ff */
[-C--:B-----5:R-:W-:Y:S02]  /*15ee0*/  IMAD R3, R23, R24.reuse, RZ ;  /* 0x0000001817037224 */ /* 0x0a0fe400078e02ff */
[----:B------:R-:W-:-:S04]  /*15ef0*/  IMAD.WIDE.U32 R32, R22, R24, R32 ;  /* 0x0000001816207225 */ /* 0x000fc800078e0020 */
[----:B------:R-:W-:Y:S01]  /*15f00*/  IMAD R3, R22, R25, R3 ;  /* 0x0000001916037224 */ /* 0x000fe200078e0203 */
[----:B------:R-:W-:Y:S01]  /*15f10*/  IADD3 R22, P0, R4, UR18, RZ ;  /* 0x0000001204167c10 */ /* 0x000fe2000ff1e0ff */
[----:B------:R0:W3:Y:S03]  /*15f20*/  LD.E.64 R24, desc[UR8][R4.64] ;  /* 0x0000000804187980 */ /* 0x0000e6000c101b00 */
[----:B------:R-:W-:Y:S01]  /*15f30*/  IADD3.X R23, R5, UR13, RZ, P0, !PT ;  /* 0x0000000d05177c10 */ /* 0x000fe200087fe4ff */
[----:B------:R-:W5:Y:S04]  /*15f40*/  LDL.64 R34, [UR14+0x58] ;  /* 0x0000580eff227983 */ /* 0x000f680008100a00 */
[----:B------:R-:W5:Y:S01]  /*15f50*/  LD.E.64 R36, desc[UR8][R22.64] ;  /* 0x0000000816247980 */ /* 0x000f62000c101b00 */
[----:B------:R-:W-:Y:S01]  /*15f60*/  IMAD.IADD R33, R33, 0x1, R3 ;  /* 0x0000000121217824 */ /* 0x000fe200078e0203 */
[----:B0-----:R-:W-:Y:S01]  /*15f70*/  IADD3 R4, P2, R22, UR18, RZ ;  /* 0x0000001216047c10 */ /* 0x001fe2000ff5e0ff */
        /* <DEDUP_REMOVED lines=11> */
[----:B------:R-:W-:-:S05]  /*16030*/  IMAD.WIDE.U32 R12, R12, R28, R10 ;  /* 0x0000001c0c0c7225 */ /* 0x000fca00078e000a */
[----:B------:R-:W-:Y:S01]  /*16040*/  IADD3 R13, R13, R3, RZ ;  /* 0x000000030d0d7210 */ /* 0x000fe20007ffe0ff */
[----:B---3--:R-:W-:-:S04]  /*16050*/  IMAD R3, R25, R30, RZ ;  /* 0x0000001e19037224 */ /* 0x008fc800078e02ff */
        /* <DEDUP_REMOVED lines=8> */
.L_x_7576:
[----:B------:R-:W-:-:S04]  /*160e0*/  ISETP.NE.U32.AND P2, PT, RZ, UR10, PT ;  /* 0x0000000aff007c0c */ /* 0x000fc8000bf45070 */
[----:B------:R-:W-:-:S13]  /*160f0*/  ISETP.NE.OR.EX P0, PT, RZ, UR11, P0, P2 ;  /* 0x0000000bff007c0c */ /* 0x000fda0008705720 */
[----:B------:R-:W-:Y:S05]  /*16100*/  @!P0 BRA `(.L_x_7572) ;  /* 0x0000000000a08947 */ /* 0x000fea0003800000 */
.L_x_7573:
[----:B------:R-:W-:Y:S01]  /*16110*/  ULEA UR14, UR4, UR12, 0x3 ;  /* 0x0000000c040e7291 */ /* 0x000fe2000f8e183f */
[----:B------:R0:W2:Y:S01]  /*16120*/  LD.E.64 R30, desc[UR8][R4.64] ;  /* 0x00000008041e7980 */ /* 0x0000a2000c101b00 */
[----:B------:R-:W-:-:S07]  /*16130*/  IADD3 R36, P0, R4, UR18, RZ ;  /* 0x0000001204247c10 */ /* 0x000fce000ff1e0ff */
[----:B------:R-:W2:Y:S01]  /*16140*/  LDL.64 R32, [UR14+0x20] ;  /* 0x0000200eff207983 */ /* 0x000ea20008100a00 */
[----:B------:R-:W-:-:S03]  /*16150*/  IADD3.X R37, R5, UR13, RZ, P0, !PT ;  /* 0x0000000d05257c10 */ /* 0x000fc600087fe4ff */
[----:B------:R-:W3:Y:S01]  /*16160*/  LDL.64 R28, [UR14+0x28] ;  /* 0x0000280eff1c7983 */ /* 0x000ee20008100a00 */
[----:B------:R-:W-:-:S03]  /*16170*/  IADD3 R10, P0, R36, UR18, RZ ;  /* 0x00000012240a7c10 */ /* 0x000fc6000ff1e0ff */
[----:B------:R-:W3:Y:S01]  /*16180*/  LD.E.64 R26, desc[UR8][R36.64] ;  /* 0x00000008241a7980 */ /* 0x000ee2000c101b00 */
[----:B------:R-:W-:Y:S02]  /*16190*/  IADD3.X R11, R37, UR13, RZ, P0, !PT ;  /* 0x0000000d250b7c10 */ /* 0x000fe400087fe4ff */
[----:B0-----:R-:W-:Y:S01]  /*161a0*/  IADD3 R4, P0, R10, UR18, RZ ;  /* 0x000000120a047c10 */ /* 0x001fe2000ff1e0ff */
[----:B------:R-:W4:Y:S04]  /*161b0*/  LDL.64 R24, [UR14+0x30] ;  /* 0x0000300eff187983 */ /* 0x000f280008100a00 */
[----:B------:R-:W4:Y:S01]  /*161c0*/  LD.E.64 R22, desc[UR8][R10.64] ;  /* 0x000000080a167980 */ /* 0x000f22000c101b00 */
[----:B------:R-:W-:-:S03]  /*161d0*/  IADD3.X R5, R11, UR13, RZ, P0, !PT ;  /* 0x0000000d0b057c10 */ /* 0x000fc600087fe4ff */
[----:B------:R-:W5:Y:S04]  /*161e0*/  LDL.64 R12, [UR14+0x38] ;  /* 0x0000380eff0c7983 */ /* 0x000f680008100a00 */
[----:B------:R0:W5:Y:S01]  /*161f0*/  LD.E.64 R10, desc[UR8][R4.64] ;  /* 0x00000008040a7980 */ /* 0x000162000c101b00 */
        /* <DEDUP_REMOVED lines=14> */
[----:B------:R-:W-:-:S05]  /*162e0*/  IMAD.WIDE.U32 R26, R26, R28, R34 ;  /* 0x0000001c1a1a7225 */ /* 0x000fca00078e0022 */
[----:B------:R-:W-:Y:S01]  /*162f0*/  IADD3 R27, R27, R3, RZ ;  /* 0x000000031b1b7210 */ /* 0x000fe20007ffe0ff */
        /* <DEDUP_REMOVED lines=9> */
.L_x_7572:
        /* <DEDUP_REMOVED lines=53> */
.L_x_7570:
[----:B-----5:R-:W-:-:S04]  /*166e0*/  LEA R34, P0, R20, UR4, 0x3 ;  /* 0x0000000414227c11 */ /* 0x020fc8000f8018ff */
[----:B------:R-:W-:-:S06]  /*166f0*/  LEA.HI.X R35, R20, UR5, R21, 0x3, P0 ;  /* 0x0000000514237c11 */ /* 0x000fcc00080f1c15 */
[----:B------:R-:W5:Y:S03]  /*16700*/  LD.E.64 R34, desc[UR8][R34.64] ;  /* 0x0000000822227980 */ /* 0x000f66000c101b00 */
.L_x_7571:
[----:B01234-:R-:W0:Y:S01]  /*16710*/  LDC.64 R4, c[0x0][0x288] ;  /* 0x0000a200ff047b82 */ /* 0x01fe220000000a00 */
        /* <DEDUP_REMOVED lines=15> */
.L_x_7578:
        /* <DEDUP_REMOVED lines=19> */
.L_x_7577:
[----:B------:R-:W-:Y:S02]  /*16940*/  ULDC.64 UR4, c[0x0][0x280] ;  /* 0x0000a00000047ab9 */ /* 0x000fe40000000a00 */
[----:B------:R-:W-:Y:S02]  /*16950*/  IMAD.U32 R13, RZ, RZ, UR4 ;  /* 0x00000004ff0d7e24 */ /* 0x000fe4000f8e00ff */
[----:B------:R-:W-:Y:S01]  /*16960*/  IMAD.U32 R12, RZ, RZ, UR5 ;  /* 0x00000005ff0c7e24 */ /* 0x000fe2000f8e00ff */
[----:B------:R-:W-:Y:S06]  /*16970*/  @!P0 BRA `(.L_x_7579) ;  /* 0x0000000000588947 */ /* 0x000fec0003800000 */
[----:B------:R-:W-:Y:S01]  /*16980*/  BSSY B1, `(.L_x_7579) ;  /* 0x0000015000017945 */ /* 0x000fe20003800000 */
[----:B------:R-:W-:Y:S01]  /*16990*/  IMAD.U32 R13, RZ, RZ, UR4 ;  /* 0x00000004ff0d7e24 */ /* 0x000fe2000f8e00ff */
[----:B------:R-:W-:-:S07]  /*169a0*/  MOV R12, UR5 ;  /* 0x00000005000c7c02 */ /* 0x000fce0008000f00 */
.L_x_7580:
        /* <DEDUP_REMOVED lines=19> */
.L_x_7579:
        /* <DEDUP_REMOVED lines=19> */
.L_x_7569:
[----:B------:R-:W-:Y:S05]  /*16c10*/  BSYNC B0 ;  /* 0x0000000000007941 */ /* 0x000fea0003800000 */
.L_x_7568:
        /* <DEDUP_REMOVED lines=44> */
[----:B------:R-:W-:-:S02]  /*16ee0*/  LEA.HI.X R23, R6, UR21, R23, 0x3, P2 ;  /* 0x0000001506177c11 */ /* 0x000fc400090f1c17 */
        /* <DEDUP_REMOVED lines=8> */
[----:B------:R-:W-:-:S13]  /*16f70*/  PLOP3.LUT P0, PT, PT, PT, PT, 0x8, 0x0 ;  /* 0x000000000000781c */ /* 0x000fda0003f0e170 */
.L_x_7588:
[----:B------:R-:W-:Y:S01]  /*16f80*/  ULEA UR14, UR4, UR12, 0x3 ;  /* 0x0000000c040e7291 */ /* 0x000fe2000f8e183f */
[----:B------:R-:W2:Y:S01]  /*16f90*/  LD.E.64 R26, desc[UR8][R22.64] ;  /* 0x00000008161a7980 */ /* 0x000ea2000c101b00 */
[----:B------:R-:W-:-:S07]  /*16fa0*/  IADD3 R32, P2, R22, UR18, RZ ;  /* 0x0000001216207c10 */ /* 0x000fce000ff5e0ff */
[----:B------:R-:W2:Y:S01]  /*16fb0*/  LDL.64 R28, [UR14+0x20] ;  /* 0x0000200eff1c7983 */ /* 0x000ea20008100a00 */
[----:B------:R-:W-:-:S03]  /*16fc0*/  IADD3.X R33, R23, UR13, RZ, P2, !PT ;  /* 0x0000000d17217c10 */ /* 0x000fc600097fe4ff */
[----:B------:R-:W3:Y:S04]  /*16fd0*/  LDL.64 R20, [UR14+0x28] ;  /* 0x0000280eff147983 */ /* 0x000ee80008100a00 */
[----:B------:R-:W3:Y:S01]  /*16fe0*/  LD.E.64 R22, desc[UR8][R32.64] ;  /* 0x0000000820167980 */ /* 0x000ee2000c101b00 */
[----:B------:R-:W-:-:S03]  /*16ff0*/  IADD3 R36, P2, R32, UR18, RZ ;  /* 0x0000001220247c10 */ /* 0x000fc6000ff5e0ff */
[----:B------:R-:W4:Y:S01]  /*17000*/  LDL.64 R30, [UR14+0x30] ;  /* 0x0000300eff1e7983 */ /* 0x000f220008100a00 */
[----:B------:R-:W-:Y:S02]  /*17010*/  IADD3.X R37, R33, UR13, RZ, P2, !PT ;  /* 0x0000000d21257c10 */ /* 0x000fe400097fe4ff */
[----:B------:R-:W-:Y:S01]  /*17020*/  IADD3 R34, P2, R36, UR18, RZ ;  /* 0x0000001224227c10 */ /* 0x000fe2000ff5e0ff */
[----:B------:R-:W5:Y:S04]  /*17030*/  LDL.64 R10, [UR14+0x38] ;  /* 0x0000380eff0a7983 */ /* 0x000f680008100a00 */
[----:B------:R-:W4:Y:S01]  /*17040*/  LD.E.64 R4, desc[UR8][R36.64] ;  /* 0x0000000824047980 */ /* 0x000f22000c101b00 */
[----:B------:R-:W-:-:S05]  /*17050*/  IADD3.X R35, R37, UR13, RZ, P2, !PT ;  /* 0x0000000d25237c10 */ /* 0x000fca00097fe4ff */
[----:B------:R0:W5:Y:S02]  /*17060*/  LD.E.64 R12, desc[UR8][R34.64] ;  /* 0x00000008220c7980 */ /* 0x000164000c101b00 */
[----:B0-----:R-:W-:-:S04]  /*17070*/  IADD3 R34, P2, R34, UR18, RZ ;  /* 0x0000001222227c10 */ /* 0x001fc8000ff5e0ff */
[----:B------:R-:W-:-:S05]  /*17080*/  IADD3.X R35, R35, UR13, RZ, P2, !PT ;  /* 0x0000000d23237c10 */ /* 0x000fca00097fe4ff */
[----:B------:R0:W5:Y:S01]  /*17090*/  LD.E.64 R32, desc[UR8][R34.64] ;  /* 0x0000000822207980 */ /* 0x000162000c101b00 */
[-C--:B--2---:R-:W-:Y:S02]  /*170a0*/  IMAD R3, R27, R28.reuse, RZ ;  /* 0x0000001c1b037224 */ /* 0x084fe400078e02ff */
[----:B------:R-:W-:Y:S01]  /*170b0*/  IMAD.WIDE.U32 R24, R26, R28, R24 ;  /* 0x0000001c1a187225 */ /* 0x000fe200078e0018 */
[----:B------:R-:W-:-:S03]  /*170c0*/  IADD3 R28, P2, R34, UR18, RZ ;  /* 0x00000012221c7c10 */ /* 0x000fc6000ff5e0ff */
[----:B------:R-:W-:Y:S02]  /*170d0*/  IMAD R3, R26, R29, R3 ;  /* 0x0000001d1a037224 */ /* 0x000fe400078e0203 */
[----:B------:R-:W2:Y:S02]  /*170e0*/  LDL.64 R26, [UR14+0x40] ;  /* 0x0000400eff1a7983 */ /* 0x000ea40008100a00 */
[----:B------:R-:W-:Y:S01]  /*170f0*/  IMAD.IADD R25, R25, 0x1, R3 ;  /* 0x0000000119197824 */ /* 0x000fe200078e0203 */
[----:B------:R-:W-:Y:S01]  /*17100*/  IADD3.X R29, R35, UR13, RZ, P2, !PT ;  /* 0x0000000d231d7c10 */ /* 0x000fe200097fe4ff */
[----:B---3--:R-:W-:-:S04]  /*17110*/  IMAD R3, R23, R20, RZ ;  /* 0x0000001417037224 */ /* 0x008fc800078e02ff */
[C---:B------:R-:W-:Y:S02]  /*17120*/  IMAD R3, R22.reuse, R21, R3 ;  /* 0x0000001516037224 */ /* 0x040fe400078e0203 */
[----:B------:R-:W-:Y:S02]  /*17130*/  IMAD.WIDE.U32 R20, R22, R20, R24 ;  /* 0x0000001416147225 */ /* 0x000fe400078e0018 */
[----:B------:R1:W3:Y:S04]  /*17140*/  LD.E.64 R22, desc[UR8][R28.64] ;  /* 0x000000081c167980 */ /* 0x0002e8000c101b00 */
[----:B------:R-:W3:Y:S01]  /*17150*/  LDL.64 R24, [UR14+0x48] ;  /* 0x0000480eff187983 */ /* 0x000ee20008100a00 */
[----:B0-----:R-:W-:Y:S02]  /*17160*/  IADD3 R34, P2, R28, UR18, RZ ;  /* 0x000000121c227c10 */ /* 0x001fe4000ff5e0ff */
[----:B------:R-:W-:Y:S01]  /*17170*/  IADD3 R21, R21, R3, RZ ;  /* 0x0000000315157210 */ /* 0x000fe20007ffe0ff */
[----:B----4-:R-:W-:Y:S01]  /*17180*/  IMAD R3, R5, R30, RZ ;  /* 0x0000001e05037224 */ /* 0x010fe200078e02ff */
[----:B------:R-:W-:-:S03]  /*17190*/  IADD3.X R35, R29, UR13, RZ, P2, !PT ;  /* 0x0000000d1d237c10 */ /* 0x000fc600097fe4ff */
[C---:B------:R-:W-:Y:S02]  /*171a0*/  IMAD R3, R4.reuse, R31, R3 ;  /* 0x0000001f04037224 */ /* 0x040fe400078e0203 */
[----:B------:R-:W-:Y:S01]  /*171b0*/  IMAD.WIDE.U32 R30, R4, R30, R20 ;  /* 0x0000001e041e7225 */ /* 0x000fe200078e0014 */
[----:B-1----:R-:W-:Y:S01]  /*171c0*/  IADD3 R28, P2, R34, UR18, RZ ;  /* 0x00000012221c7c10 */ /* 0x002fe2000ff5e0ff */
[----:B------:R0:W4:Y:S04]  /*171d0*/  LD.E.64 R4, desc[UR8][R34.64] ;  /* 0x0000000822047980 */ /* 0x000128000c101b00 */
[----:B------:R-:W4:Y:S01]  /*171e0*/  LDL.64 R20, [UR14+0x50] ;  /* 0x0000500eff147983 */ /* 0x000f220008100a00 */
[----:B------:R-:W-:Y:S01]  /*171f0*/  IMAD.IADD R31, R31, 0x1, R3 ;  /* 0x000000011f1f7824 */ /* 0x000fe200078e0203 */
[----:B------:R-:W-:Y:S01]  /*17200*/  IADD3.X R29, R35, UR13, RZ, P2, !PT ;  /* 0x0000000d231d7c10 */ /* 0x000fe200097fe4ff */
[----:B-----5:R-:W-:-:S02]  /*17210*/  IMAD R3, R13, R10, RZ ;  /* 0x0000000a0d037224 */ /* 0x020fc400078e02ff */
[----:B------:R-:W-:-:S04]  /*17220*/  IMAD.WIDE.U32 R30, R12, R10, R30 ;  /* 0x0000000a0c1e7225 */ /* 0x000fc800078e001e */
[----:B------:R-:W-:Y:S02]  /*17230*/  IMAD R3, R12, R11, R3 ;  /* 0x0000000b0c037224 */ /* 0x000fe400078e0203 */
[----:B------:R-:W5:Y:S04]  /*17240*/  LD.E.64 R10, desc[UR8][R28.64] ;  /* 0x000000081c0a7980 */ /* 0x000f68000c101b00 */
[----:B------:R-:W5:Y:S01]  /*17250*/  LDL.64 R12, [UR14+0x58] ;  /* 0x0000580eff0c7983 */ /* 0x000f620008100a00 */
[----:B0-----:R-:W-:Y:S01]  /*17260*/  IMAD.MOV.U32 R34, RZ, RZ, R30 ;  /* 0x000000ffff227224 */ /* 0x001fe200078e001e */
[----:B------:R-:W-:Y:S01]  /*17270*/  IADD3 R30, P2, R28, UR18, RZ ;  /* 0x000000121c1e7c10 */ /* 0x000fe2000ff5e0ff */
[----:B------:R-:W-:-:S03]  /*17280*/  IMAD.IADD R35, R31, 0x1, R3 ;  /* 0x000000011f237824 */ /* 0x000fc600078e0203 */
[----:B------:R-:W-:Y:S02]  /*17290*/  IADD3.X R31, R29, UR13, RZ, P2, !PT ;  /* 0x0000000d1d1f7c10 */ /* 0x000fe400097fe4ff */
[----:B------:R-:W5:Y:S01]  /*172a0*/  LDL.64 R28, [UR14+0x60] ;  /* 0x0000600eff1c7983 */ /* 0x000f620008100a00 */
[----:B--2---:R-:W-:-:S04]  /*172b0*/  IMAD R3, R33, R26, RZ ;  /* 0x0000001a21037224 */ /* 0x004fc800078e02ff */
[C---:B------:R-:W-:Y:S02]  /*172c0*/  IMAD R3, R32.reuse, R27, R3 ;  /* 0x0000001b20037224 */ /* 0x040fe400078e0203 */
[----:B------:R-:W-:Y:S01]  /*172d0*/  IMAD.WIDE.U32 R32, R32, R26, R34 ;  /* 0x0000001a20207225 */ /* 0x000fe200078e0022 */
[----:B------:R-:W-:Y:S01]  /*172e0*/  IADD3 R34, P2, R30, UR18, RZ ;  /* 0x000000121e227c10 */ /* 0x000fe2000ff5e0ff */
[----:B------:R0:W2:Y:S03]  /*172f0*/  LD.E.64 R26, desc[UR8][R30.64] ;  /* 0x000000081e1a7980 */ /* 0x0000a6000c101b00 */
[----:B------:R-:W-:Y:S02]  /*17300*/  IADD3 R33, R33, R3, RZ ;  /* 0x0000000321217210 */ /* 0x000fe40007ffe0ff */
[----:B------:R-:W-:Y:S01]  /*17310*/  IADD3.X R35, R31, UR13, RZ, P2, !PT ;  /* 0x0000000d1f237c10 */ /* 0x000fe200097fe4ff */
[----:B---3--:R-:W-:-:S02]  /*17320*/  IMAD R3, R23, R24, RZ ;  /* 0x0000001817037224 */ /* 0x008fc400078e02ff */
[----:B------:R-:W-:-:S04]  /*17330*/  IMAD.WIDE.U32 R32, R22, R24, R32 ;  /* 0x0000001816207225 */ /* 0x000fc800078e0020 */
[----:B------:R-:W-:Y:S02]  /*17340*/  IMAD R3, R22, R25, R3 ;  /* 0x0000001916037224 */ /* 0x000fe400078e0203 */
[----:B------:R1:W3:Y:S04]  /*17350*/  LD.E.64 R22, desc[UR8][R34.64] ;  /* 0x0000000822167980 */ /* 0x0002e8000c101b00 */
[----:B------:R-:W3:Y:S01]  /*17360*/  LDL.64 R24, [UR14+0x68] ;  /* 0x0000680eff187983 */ /* 0x000ee20008100a00 */
        /* <DEDUP_REMOVED lines=8> */
[----:B------:R-:W4:Y:S01]  /*173f0*/  LDL.64 R4, [UR14+0x70] ;  /* 0x0000700eff047983 */ /* 0x000f220008100a00 */
[----:B------:R-:W-:Y:S01]  /*17400*/  IMAD.IADD R33, R33, 0x1, R3 ;  /* 0x0000000121217824 */ /* 0x000fe200078e0203 */
[----:B------:R-:W-:Y:S01]  /*17410*/  IADD3.X R35, R31, UR13, RZ, P2, !PT ;  /* 0x0000000d1f237c10 */ /* 0x000fe200097fe4ff */
[-C--:B-----5:R-:W-:Y:S02]  /*17420*/  IMAD R3, R11, R12.reuse, RZ ;  /* 0x0000000c0b037224 */ /* 0x0a0fe400078e02ff */
[----:B------:R-:W-:-:S04]  /*17430*/  IMAD.WIDE.U32 R32, R10, R12, R32 ;  /* 0x0000000c0a207225 */ /* 0x000fc800078e0020 */
[----:B------:R-:W-:Y:S02]  /*17440*/  IMAD R3, R10, R13, R3 ;  /* 0x0000000d0a037224 */ /* 0x000fe400078e0203 */
[----:B------:R1:W5:Y:S04]  /*17450*/  LD.E.64 R12, desc[UR8][R34.64] ;  /* 0x00000008220c7980 */ /* 0x000368000c101b00 */
[----:B------:R-:W5:Y:S01]  /*17460*/  LDL.64 R10, [UR14+0x78] ;  /* 0x0000780eff0a7983 */ /* 0x000f620008100a00 */
[----:B0-----:R-:W-:Y:S01]  /*17470*/  IMAD.IADD R31, R33, 0x1, R3 ;  /* 0x00000001211f7824 */ /* 0x001fe200078e0203 */
[----:B------:R-:W-:Y:S02]  /*17480*/  MOV R30, R32 ;  /* 0x00000020001e7202 */ /* 0x000fe40000000f00 */
[----:B------:R-:W-:-:S04]  /*17490*/  IADD3 R36, P2, R34, UR18, RZ ;  /* 0x0000001222247c10 */ /* 0x000fc8000ff5e0ff */
[----:B------:R-:W-:Y:S02]  /*174a0*/  IADD3.X R37, R35, UR13, RZ, P2, !PT ;  /* 0x0000000d23257c10 */ /* 0x000fe400097fe4ff */
[----:B-1----:R-:W-:-:S04]  /*174b0*/  IADD3 R34, P2, R36, UR18, RZ ;  /* 0x0000001224227c10 */ /* 0x002fc8000ff5e0ff */
[----:B------:R-:W-:Y:S01]  /*174c0*/  IADD3.X R35, R37, UR13, RZ, P2, !PT ;  /* 0x0000000d25237c10 */ /* 0x000fe200097fe4ff */
[----:B--2---:R-:W-:-:S04]  /*174d0*/  IMAD R3, R27, R28, RZ ;  /* 0x0000001c1b037224 */ /* 0x004fc800078e02ff */
[C---:B------:R-:W-:Y:S02]  /*174e0*/  IMAD R3, R26.reuse, R29, R3 ;  /* 0x0000001d1a037224 */ /* 0x040fe400078e0203 */
[----:B------:R-:W-:Y:S02]  /*174f0*/  IMAD.WIDE.U32 R26, R26, R28, R30 ;  /* 0x0000001c1a1a7225 */ /* 0x000fe400078e001e */
[----:B------:R-:W2:Y:S02]  /*17500*/  LDL.64 R28, [UR14+0x88] ;  /* 0x0000880eff1c7983 */ /* 0x000ea40008100a00 */
[----:B------:R-:W-:Y:S02]  /*17510*/  IMAD.IADD R27, R27, 0x1, R3 ;  /* 0x000000011b1b7824 */ /* 0x000fe400078e0203 */
[-C--:B---3--:R-:W-:Y:S02]  /*17520*/  IMAD R3, R23, R24.reuse, RZ ;  /* 0x0000001817037224 */ /* 0x088fe400078e02ff */
[----:B------:R-:W-:-:S02]  /*17530*/  IMAD.WIDE.U32 R32, R22, R24, R26 ;  /* 0x0000001816207225 */ /* 0x000fc400078e001a */
[----:B------:R-:W2:Y:S02]  /*17540*/  LD.E.64 R26, desc[UR8][R34.64] ;  /* 0x00000008221a7980 */ /* 0x000ea4000c101b00 */
[----:B------:R-:W-:Y:S02]  /*17550*/  IMAD R3, R22, R25, R3 ;  /* 0x0000001916037224 */ /* 0x000fe400078e0203 */
[----:B------:R-:W3:Y:S04]  /*17560*/  LDL.64 R22, [UR14+0x80] ;  /* 0x0000800eff167983 */ /* 0x000ee80008100a00 */
[----:B------:R0:W3:Y:S01]  /*17570*/  LD.E.64 R24, desc[UR8][R36.64] ;  /* 0x0000000824187980 */ /* 0x0000e2000c101b00 */
[----:B------:R-:W-:Y:S01]  /*17580*/  IADD3 R30, P2, R34, UR18, RZ ;  /* 0x00000012221e7c10 */ /* 0x000fe2000ff5e0ff */
[----:B------:R-:W-:-:S02]  /*17590*/  IMAD.IADD R33, R33, 0x1, R3 ;  /* 0x0000000121217824 */ /* 0x000fc400078e0203 */
[----:B----4-:R-:W-:Y:S01]  /*175a0*/  IMAD R3, R21, R4, RZ ;  /* 0x0000000415037224 */ /* 0x010fe200078e02ff */
[----:B------:R-:W-:-:S03]  /*175b0*/  IADD3.X R31, R35, UR13, RZ, P2, !PT ;  /* 0x0000000d231f7c10 */ /* 0x000fc600097fe4ff */
[C---:B------:R-:W-:Y:S02]  /*175c0*/  IMAD R3, R20.reuse, R5, R3 ;  /* 0x0000000514037224 */ /* 0x040fe400078e0203 */
[----:B0-----:R-:W-:Y:S01]  /*175d0*/  IMAD.WIDE.U32 R36, R20, R4, R32 ;  /* 0x0000000414247225 */ /* 0x001fe200078e0020 */
[----:B------:R-:W-:Y:S01]  /*175e0*/  IADD3 R4, P2, R30, UR18, RZ ;  /* 0x000000121e047c10 */ /* 0x000fe2000ff5e0ff */
[----:B------:R0:W4:Y:S04]  /*175f0*/  LD.E.64 R20, desc[UR8][R30.64] ;  /* 0x000000081e147980 */ /* 0x000128000c101b00 */
[----:B------:R-:W4:Y:S01]  /*17600*/  LDL.64 R32, [UR14+0x90] ;  /* 0x0000900eff207983 */ /* 0x000f220008100a00 */
[----:B------:R-:W-:Y:S01]  /*17610*/  IMAD.IADD R35, R37, 0x1, R3 ;  /* 0x0000000125237824 */ /* 0x000fe200078e0203 */
[----:B------:R-:W-:Y:S01]  /*17620*/  MOV R34, R36 ;  /* 0x0000002400227202 */ /* 0x000fe20000000f00 */
[----:B-----5:R-:W-:Y:S01]  /*17630*/  IMAD R3, R13, R10, RZ ;  /* 0x0000000a0d037224 */ /* 0x020fe200078e02ff */
[----:B------:R-:W-:-:S03]  /*17640*/  IADD3.X R5, R31, UR13, RZ, P2, !PT ;  /* 0x0000000d1f057c10 */ /* 0x000fc600097fe4ff */
[C---:B------:R-:W-:Y:S02]  /*17650*/  IMAD R3, R12.reuse, R11, R3 ;  /* 0x0000000b0c037224 */ /* 0x040fe400078e0203 */
[----:B------:R-:W-:Y:S02]  /*17660*/  IMAD.WIDE.U32 R34, R12, R10, R34 ;  /* 0x0000000a0c227225 */ /* 0x000fe400078e0022 */
[----:B------:R-:W5:Y:S04]  /*17670*/  LD.E.64 R10, desc[UR8][R4.64] ;  /* 0x00000008040a7980 */ /* 0x000f68000c101b00 */
[----:B------:R-:W5:Y:S01]  /*17680*/  LDL.64 R12, [UR14+0x98] ;  /* 0x0000980eff0c7983 */ /* 0x000f620008100a00 */
[----:B0-----:R-:W-:Y:S02]  /*17690*/  IMAD.IADD R31, R35, 0x1, R3 ;  /* 0x00000001231f7824 */ /* 0x001fe400078e0203 */
[----:B------:R-:W-:Y:S01]  /*176a0*/  IMAD.MOV.U32 R30, RZ, RZ, R34 ;  /* 0x000000ffff1e7224 */ /* 0x000fe200078e0022 */
        /* <DEDUP_REMOVED lines=11> */
[----:B--2---:R-:W-:-:S04]  /*17760*/  IMAD R3, R27, R28, RZ ;  /* 0x0000001c1b037224 */ /* 0x004fc800078e02ff */
        /* <DEDUP_REMOVED lines=14> */
.L_x_7587:
        /* <DEDUP_REMOVED lines=11> */
[----:B------:R0:W3:Y:S01]  /*17900*/  LD.E.64 R28, desc[UR8][R34.64] ;  /* 0x00000008221c7980 */ /* 0x0000e2000c101b00 */
[----:B------:R-:W-:-:S03]  /*17910*/  IADD3.X R37, R35, UR13, RZ, P0, !PT ;  /* 0x0000000d23257c10 */ /* 0x000fc600087fe4ff */
[----:B------:R-:W4:Y:S04]  /*17920*/  LDL.64 R22, [UR14+0x30] ;  /* 0x0000300eff167983 */ /* 0x000f280008100a00 */
[----:B------:R1:W4:Y:S01]  /*17930*/  LD.E.64 R26, desc[UR8][R36.64] ;  /* 0x00000008241a7980 */ /* 0x000322000c101b00 */
[----:B------:R-:W-:-:S03]  /*17940*/  IADD3 R32, P0, R36, UR18, RZ ;  /* 0x0000001224207c10 */ /* 0x000fc6000ff1e0ff */
[----:B------:R-:W5:Y:S01]  /*17950*/  LDL.64 R10, [UR14+0x38] ;  /* 0x0000380eff0a7983 */ /* 0x000f620008100a00 */
[----:B------:R-:W-:-:S05]  /*17960*/  IADD3.X R33, R37, UR13, RZ, P0, !PT ;  /* 0x0000000d25217c10 */ /* 0x000fca00087fe4ff */
[----:B------:R-:W5:Y:S01]  /*17970*/  LD.E.64 R4, desc[UR8][R32.64] ;  /* 0x0000000820047980 */ /* 0x000f62000c101b00 */
[----:B0-----:R-:W-:-:S04]  /*17980*/  IADD3 R34, P0, R32, UR18, RZ ;  /* 0x0000001220227c10 */ /* 0x001fc8000ff1e0ff */
[----:B------:R-:W-:Y:S02]  /*17990*/  IADD3.X R35, R33, UR13, RZ, P0, !PT ;  /* 0x0000000d21237c10 */ /* 0x000fe400087fe4ff */
[----:B-1----:R-:W-:Y:S01]  /*179a0*/  IADD3 R36, P0, R34, UR18, RZ ;  /* 0x0000001222247c10 */ /* 0x002fe2000ff1e0ff */
[----:B------:R-:W5:Y:S03]  /*179b0*/  LDL.64 R32, [UR14+0x50] ;  /* 0x0000500eff207983 */ /* 0x000f660008100a00 */
[----:B------:R-:W-:Y:S01]  /*179c0*/  IADD3.X R37, R35, UR13, RZ, P0, !PT ;  /* 0x0000000d23257c10 */ /* 0x000fe200087fe4ff */
[-C--:B--2---:R-:W-:Y:S02]  /*179d0*/  IMAD R3, R13, R20.reuse, RZ ;  /* 0x000000140d037224 */ /* 0x084fe400078e02ff */
[----:B------:R-:W-:-:S04]  /*179e0*/  IMAD.WIDE.U32 R24, R12, R20, R24 ;  /* 0x000000140c187225 */ /* 0x000fc800078e0018 */
[----:B------:R-:W-:Y:S02]  /*179f0*/  IMAD R3, R12, R21, R3 ;  /* 0x000000150c037224 */ /* 0x000fe400078e0203 */
[----:B------:R-:W2:Y:S02]  /*17a00*/  LDL.64 R12, [UR14+0x40] ;  /* 0x0000400eff0c7983 */ /* 0x000ea40008100a00 */
[----:B------:R-:W-:Y:S02]  /*17a10*/  IMAD.IADD R25, R25, 0x1, R3 ;  /* 0x0000000119197824 */ /* 0x000fe400078e0203 */
[----:B---3--:R-:W-:Y:S01]  /*17a20*/  IMAD R3, R29, R30, RZ ;  /* 0x0000001e1d037224 */ /* 0x008fe200078e02ff */
[----:B------:R0:W2:Y:S03]  /*17a30*/  LD.E.64 R20, desc[UR8][R34.64] ;  /* 0x0000000822147980 */ /* 0x0000a6000c101b00 */
[----:B------:R-:W-:-:S02]  /*17a40*/  IMAD R3, R28, R31, R3 ;  /* 0x0000001f1c037224 */ /* 0x000fc400078e0203 */
[----:B------:R-:W-:Y:S02]  /*17a50*/  IMAD.WIDE.U32 R28, R28, R30, R24 ;  /* 0x0000001e1c1c7225 */ /* 0x000fe400078e0018 */
[----:B------:R-:W3:Y:S03]  /*17a60*/  LDL.64 R24, [UR14+0x48] ;  /* 0x0000480eff187983 */ /* 0x000ee60008100a00 */
[----:B------:R-:W-:Y:S01]  /*17a70*/  IADD3 R29, R29, R3, RZ ;  /* 0x000000031d1d7210 */ /* 0x000fe20007ffe0ff */
[----:B----4-:R-:W-:Y:S01]  /*17a80*/  IMAD R3, R27, R22, RZ ;  /* 0x000000161b037224 */ /* 0x010fe200078e02ff */
[----:B0-----:R-:W-:-:S03]  /*17a90*/  IADD3 R34, P0, R36, UR18, RZ ;  /* 0x0000001224227c10 */ /* 0x001fc6000ff1e0ff */
[C---:B------:R-:W-:Y:S02]  /*17aa0*/  IMAD R3, R26.reuse, R23, R3 ;  /* 0x000000171a037224 */ /* 0x040fe400078e0203 */
[----:B------:R-:W-:Y:S02]  /*17ab0*/  IMAD.WIDE.U32 R28, R26, R22, R28 ;  /* 0x000000161a1c7225 */ /* 0x000fe400078e001c */
[----:B------:R-:W3:Y:S01]  /*17ac0*/  LD.E.64 R26, desc[UR8][R36.64] ;  /* 0x00000008241a7980 */ /* 0x000ee2000c101b00 */
[----:B------:R-:W-:Y:S02]  /*17ad0*/  IADD3.X R35, R37, UR13, RZ, P0, !PT ;  /* 0x0000000d25237c10 */ /* 0x000fe400087fe4ff */
[----:B------:R-:W-:-:S03]  /*17ae0*/  IADD3 R22, P0, R34, UR18, RZ ;  /* 0x0000001222167c10 */ /* 0x000fc6000ff1e0ff */
[----:B------:R-:W4:Y:S01]  /*17af0*/  LD.E.64 R30, desc[UR8][R34.64] ;  /* 0x00000008221e7980 */ /* 0x000f22000c101b00 */
[----:B------:R-:W-:Y:S01]  /*17b00*/  IMAD.IADD R29, R29, 0x1, R3 ;  /* 0x000000011d1d7824 */ /* 0x000fe200078e0203 */
[----:B------:R-:W-:Y:S01]  /*17b10*/  IADD3.X R23, R35, UR13, RZ, P0, !PT ;  /* 0x0000000d23177c10 */ /* 0x000fe200087fe4ff */
[-C--:B-----5:R-:W-:Y:S02]  /*17b20*/  IMAD R3, R5, R10.reuse, RZ ;  /* 0x0000000a05037224 */ /* 0x0a0fe400078e02ff */
[----:B------:R-:W-:-:S04]  /*17b30*/  IMAD.WIDE.U32 R28, R4, R10, R28 ;  /* 0x0000000a041c7225 */ /* 0x000fc800078e001c */
[----:B------:R-:W-:Y:S02]  /*17b40*/  IMAD R3, R4, R11, R3 ;  /* 0x0000000b04037224 */ /* 0x000fe400078e0203 */
[----:B------:R0:W5:Y:S04]  /*17b50*/  LD.E.64 R4, desc[UR8][R22.64] ;  /* 0x0000000816047980 */ /* 0x000168000c101b00 */
[----:B------:R-:W5:Y:S01]  /*17b60*/  LDL.64 R10, [UR14+0x58] ;  /* 0x0000580eff0a7983 */ /* 0x000f620008100a00 */
[----:B------:R-:W-:Y:S01]  /*17b70*/  IMAD.IADD R29, R29, 0x1, R3 ;  /* 0x000000011d1d7824 */ /* 0x000fe200078e0203 */
[----:B------:R-:W-:Y:S01]  /*17b80*/  UIADD3 UR10, UP1, UR10, -0x8, URZ ;  /* 0xfffffff80a0a7890 */ /* 0x000fe2000ff3e03f */
[----:B0-----:R-:W-:Y:S01]  /*17b90*/  IADD3 R22, P2, R22, UR18, RZ ;  /* 0x0000001216167c10 */ /* 0x001fe2000ff5e0ff */
[----:B------:R-:W-:Y:S01]  /*17ba0*/  UIADD3 UR4, UP0, UR4, 0x8, URZ ;  /* 0x0000000804047890 */ /* 0x000fe2000ff1e03f */
[----:B------:R-:W-:-:S02]  /*17bb0*/  PLOP3.LUT P0, PT, PT, PT, PT, 0x8, 0x0 ;  /* 0x000000000000781c */ /* 0x000fc40003f0e170 */
        /* <DEDUP_REMOVED lines=14> */
[-C--:B-----5:R-:W-:Y:S02]  /*17ca0*/  IMAD R5, R5, R10.reuse, RZ ;  /* 0x0000000a05057224 */ /* 0x0a0fe400078e02ff */
[----:B------:R-:W-:Y:S02]  /*17cb0*/  IMAD.IADD R31, R31, 0x1, R3 ;  /* 0x000000011f1f7824 */ /* 0x000fe400078e0203 */
[C---:B------:R-:W-:Y:S02]  /*17cc0*/  IMAD R5, R4.reuse, R11, R5 ;  /* 0x0000000b04057224 */ /* 0x040fe400078e0205 */
[----:B------:R-:W-:-:S04]  /*17cd0*/  IMAD.WIDE.U32 R24, R4, R10, R30 ;  /* 0x0000000a04187225 */ /* 0x000fc800078e001e */
[----:B------:R-:W-:-:S07]  /*17ce0*/  IMAD.IADD R25, R25, 0x1, R5 ;  /* 0x0000000119197824 */ /* 0x000fce00078e0205 */
.L_x_7589:
[----:B------:R-:W-:-:S04]  /*17cf0*/  ISETP.NE.U32.AND P2, PT, RZ, UR10, PT ;  /* 0x0000000aff007c0c */ /* 0x000fc8000bf45070 */
[----:B------:R-:W-:-:S13]  /*17d00*/  ISETP.NE.OR.EX P0, PT, RZ, UR11, P0, P2 ;  /* 0x0000000bff007c0c */ /* 0x000fda0008705720 */
[----:B------:R-:W-:Y:S05]  /*17d10*/  @!P0 BRA `(.L_x_7585) ;  /* 0x0000000000a08947 */ /* 0x000fea0003800000 */
.L_x_7586:
        /* <DEDUP_REMOVED lines=8> */
[----:B------:R-:W-:-:S03]  /*17da0*/  IADD3.X R37, R35, UR13, RZ, P0, !PT ;  /* 0x0000000d23257c10 */ /* 0x000fc600087fe4ff */
[----:B------:R-:W4:Y:S04]  /*17db0*/  LDL.64 R28, [UR14+0x30] ;  /* 0x0000300eff1c7983 */ /* 0x000f280008100a00 */
[----:B------:R-:W4:Y:S01]  /*17dc0*/  LD.E.64 R26, desc[UR8][R36.64] ;  /* 0x00000008241a7980 */ /* 0x000f22000c101b00 */
[----:B------:R-:W-:-:S03]  /*17dd0*/  IADD3 R12, P0, R36, UR18, RZ ;  /* 0x00000012240c7c10 */ /* 0x000fc6000ff1e0ff */
[----:B------:R-:W5:Y:S01]  /*17de0*/  LDL.64 R22, [UR14+0x38] ;  /* 0x0000380eff167983 */ /* 0x000f620008100a00 */
[----:B------:R-:W-:-:S05]  /*17df0*/  IADD3.X R13, R37, UR13, RZ, P0, !PT ;  /* 0x0000000d250d7c10 */ /* 0x000fca00087fe4ff */
[----:B------:R-:W5:Y:S01]  /*17e00*/  LD.E.64 R20, desc[UR8][R12.64] ;  /* 0x000000080c147980 */ /* 0x000f62000c101b00 */
        /* <DEDUP_REMOVED lines=25> */
.L_x_7585:
        /* <DEDUP_REMOVED lines=8> */
[----:B------:R-:W-:Y:S02]  /*18020*/  IMAD.U32 R4, RZ, RZ, UR4 ;  /* 0x00000004ff047e24 */ /* 0x000fe4000f8e00ff */
[----:B------:R-:W-:-:S04]  /*18030*/  IMAD.WIDE.U32 R10, R11, UR16, R8 ;  /* 0x000000100b0a7c25 */ /* 0x000fc8000f8e0008 */
[----:B------:R-:W-:Y:S01]  /*18040*/  VIADD R3, R11, UR13 ;  /* 0x0000000d0b037c36 */ /* 0x000fe20008000000 */
        /* <DEDUP_REMOVED lines=40> */
[----:B------:R-:W-:-:S04]  /*182d0*/  IMAD R3, R6, R5, R3 ;  /* 0x0000000506037224 */ /* 0x000fc800078e0203 */
[----:B------:R-:W-:Y:S01]  /*182e0*/  IMAD.IADD R25, R25, 0x1, R3 ;  /* 0x0000000119197824 */ /* 0x000fe200078e0203 */
[----:B------:R-:W-:Y:S06]  /*182f0*/  BRA `(.L_x_7584) ;  /* 0x00000000000c7947 */ /* 0x000fec0003800000 */
.L_x_7583:
[----:B-----5:R-:W-:-:S04]  /*18300*/  LEA R24, P0, R18, UR4, 0x3 ;  /* 0x0000000412187c11 */ /* 0x020fc8000f8018ff */
[----:B------:R-:W-:-:S06]  /*18310*/  LEA.HI.X R25, R18, UR5, R19, 0x3, P0 ;  /* 0x0000000512197c11 */ /* 0x000fcc00080f1c13 */
[----:B------:R-:W5:Y:S03]  /*18320*/  LD.E.64 R24, desc[UR8][R24.64] ;  /* 0x0000000818187980 */ /* 0x000f66000c101b00 */
.L_x_7584:
[----:B01234-:R-:W0:Y:S01]  /*18330*/  LDC.64 R4, c[0x0][0x288] ;  /* 0x0000a200ff047b82 */ /* 0x01fe220000000a00 */
        /* <DEDUP_REMOVED lines=15> */
.L_x_7591:
        /* <DEDUP_REMOVED lines=19> */
.L_x_7590:
[----:B------:R-:W-:Y:S02]  /*18560*/  ULDC.64 UR4, c[0x0][0x280] ;  /* 0x0000a00000047ab9 */ /* 0x000fe40000000a00 */
[----:B------:R-:W-:Y:S01]  /*18570*/  IMAD.U32 R11, RZ, RZ, UR4 ;  /* 0x00000004ff0b7e24 */ /* 0x000fe2000f8e00ff */
[----:B------:R-:W-:Y:S01]  /*18580*/  MOV R12, UR5 ;  /* 0x00000005000c7c02 */ /* 0x000fe20008000f00 */
[----:B------:R-:W-:Y:S06]  /*18590*/  @!P0 BRA `(.L_x_7592) ;  /* 0x0000000000588947 */ /* 0x000fec0003800000 */
[----:B------:R-:W-:Y:S01]  /*185a0*/  BSSY B1, `(.L_x_7592) ;  /* 0x0000015000017945 */ /* 0x000fe20003800000 */
[----:B------:R-:W-:Y:S02]  /*185b0*/  IMAD.U32 R11, RZ, RZ, UR4 ;  /* 0x00000004ff0b7e24 */ /* 0x000fe4000f8e00ff */
[----:B------:R-:W-:-:S07]  /*185c0*/  IMAD.U32 R12, RZ, RZ, UR5 ;  /* 0x00000005ff0c7e24 */ /* 0x000fce000f8e00ff */
.L_x_7593:
        /* <DEDUP_REMOVED lines=19> */
.L_x_7592:
[----:B------:R-:W-:Y:S01]  /*18700*/  ULDC.64 UR4, c[0x0][0x280] ;  /* 0x0000a00000047ab9 */ /* 0x000fe20000000a00 */
[C---:B------:R-:W-:Y:S01]  /*18710*/  IADD3 R4, P0, -R13.reuse, R11, RZ ;  /* 0x0000000b0d047210 */ /* 0x040fe20007f1e1ff */
[C---:B------:R-:W-:Y:S01]  /*18720*/  IMAD.SHL.U32 R10, R18.reuse, 0x8, RZ ;  /* 0x00000008120a7824 */ /* 0x040fe200078e00ff */
        /* <DEDUP_REMOVED lines=16> */
.L_x_7582:
[----:B------:R-:W-:Y:S05]  /*18830*/  BSYNC B0 ;  /* 0x0000000000007941 */ /* 0x000fea0003800000 */
.L_x_7581:
        /* <DEDUP_REMOVED lines=54> */
.L_x_7601:
        /* <DEDUP_REMOVED lines=9> */
[----:B------:R-:W-:-:S03]  /*18c30*/  IADD3.X R33, R31, UR13, RZ, P2, !PT ;  /* 0x0000000d1f217c10 */ /* 0x000fc600097fe4ff */
[----:B------:R-:W5:Y:S04]  /*18c40*/  LDL.64 R22, [UR14+0x38] ;  /* 0x0000380eff167983 */ /* 0x000f680008100a00 */
[----:B------:R0:W4:Y:S02]  /*18c50*/  LD.E.64 R12, desc[UR8][R32.64] ;  /* 0x00000008200c7980 */ /* 0x000124000c101b00 */
[----:B0-----:R-:W-:-:S04]  /*18c60*/  IADD3 R32, P2, R32, UR18, RZ ;  /* 0x0000001220207c10 */ /* 0x001fc8000ff5e0ff */
[----:B------:R-:W-:Y:S02]  /*18c70*/  IADD3.X R33, R33, UR13, RZ, P2, !PT ;  /* 0x0000000d21217c10 */ /* 0x000fe400097fe4ff */
[----:B------:R-:W-:-:S03]  /*18c80*/  IADD3 R36, P2, R32, UR18, RZ ;  /* 0x0000001220247c10 */ /* 0x000fc6000ff5e0ff */
[----:B------:R-:W5:Y:S01]  /*18c90*/  LD.E.64 R24, desc[UR8][R32.64] ;  /* 0x0000000820187980 */ /* 0x000f62000c101b00 */
[----:B------:R-:W-:Y:S02]  /*18ca0*/  IADD3.X R37, R33, UR13, RZ, P2, !PT ;  /* 0x0000000d21257c10 */ /* 0x000fe400097fe4ff */
[----:B------:R-:W-:-:S04]  /*18cb0*/  IADD3 R34, P2, R36, UR18, RZ ;  /* 0x0000001224227c10 */ /* 0x000fc8000ff5e0ff */
[----:B------:R-:W-:-:S05]  /*18cc0*/  IADD3.X R35, R37, UR13, RZ, P2, !PT ;  /* 0x0000000d25237c10 */ /* 0x000fca00097fe4ff */
[----:B------:R-:W5:Y:S01]  /*18cd0*/  LD.E.64 R32, desc[UR8][R34.64] ;  /* 0x0000000822207980 */ /* 0x000f62000c101b00 */
[-C--:B--2---:R-:W-:Y:S02]  /*18ce0*/  IMAD R3, R11, R20.reuse, RZ ;  /* 0x000000140b037224 */ /* 0x084fe400078e02ff */
[C---:B------:R-:W-:Y:S02]  /*18cf0*/  IMAD.WIDE.U32 R30, R10.reuse, R20, R18 ;  /* 0x000000140a1e7225 */ /* 0x040fe400078e0012 */
[----:B------:R0:W2:Y:S02]  /*18d00*/  LD.E.64 R18, desc[UR8][R36.64] ;  /* 0x0000000824127980 */ /* 0x0000a4000c101b00 */
[----:B------:R-:W-:Y:S02]  /*18d10*/  IMAD R3, R10, R21, R3 ;  /* 0x000000150a037224 */ /* 0x000fe400078e0203 */
[----:B------:R-:W2:Y:S04]  /*18d20*/  LDL.64 R10, [UR14+0x40] ;  /* 0x0000400eff0a7983 */ /* 0x000ea80008100a00 */
[----:B------:R-:W2:Y:S01]  /*18d30*/  LDL.64 R20, [UR14+0x48] ;  /* 0x0000480eff147983 */ /* 0x000ea20008100a00 */
[----:B------:R-:W-:-:S02]  /*18d40*/  IMAD.IADD R31, R31, 0x1, R3 ;  /* 0x000000011f1f7824 */ /* 0x000fc400078e0203 */
        /* <DEDUP_REMOVED lines=8> */
[----:B------:R-:W-:Y:S01]  /*18dd0*/  IADD3 R26, P2, R28, UR18, RZ ;  /* 0x000000121c1a7c10 */ /* 0x000fe2000ff5e0ff */
[----:B------:R-:W3:Y:S02]  /*18de0*/  LD.E.64 R4, desc[UR8][R28.64] ;  /* 0x000000081c047980 */ /* 0x000ee4000c101b00 */
[----:B------:R-:W-:Y:S02]  /*18df0*/  IMAD R3, R12, R27, R3 ;  /* 0x0000001b0c037224 */ /* 0x000fe400078e0203 */
[----:B------:R-:W3:Y:S02]  /*18e00*/  LDL.64 R12, [UR14+0x50] ;  /* 0x0000500eff0c7983 */ /* 0x000ee40008100a00 */
[----:B------:R-:W-:Y:S01]  /*18e10*/  IMAD.IADD R31, R31, 0x1, R3 ;  /* 0x000000011f1f7824 */ /* 0x000fe200078e0203 */
[----:B------:R-:W-:Y:S01]  /*18e20*/  IADD3.X R27, R29, UR13, RZ, P2, !PT ;  /* 0x0000000d1d1b7c10 */ /* 0x000fe200097fe4ff */
[----:B-----5:R-:W-:Y:S01]  /*18e30*/  IMAD R3, R25, R22, RZ ;  /* 0x0000001619037224 */ /* 0x020fe200078e02ff */
[----:B------:R-:W4:Y:S03]  /*18e40*/  LDL.64 R28, [UR14+0x58] ;  /* 0x0000580eff1c7983 */ /* 0x000f260008100a00 */
[----:B------:R-:W-:-:S02]  /*18e50*/  IMAD R3, R24, R23, R3 ;  /* 0x0000001718037224 */ /* 0x000fc400078e0203 */
[----:B------:R-:W-:Y:S02]  /*18e60*/  IMAD.WIDE.U32 R22, R24, R22, R30 ;  /* 0x0000001618167225 */ /* 0x000fe400078e001e */
[----:B------:R-:W4:Y:S01]  /*18e70*/  LD.E.64 R30, desc[UR8][R26.64] ;  /* 0x000000081a1e7980 */ /* 0x000f22000c101b00 */
[----:B------:R-:W-:Y:S02]  /*18e80*/  IADD3 R24, P2, R26, UR18, RZ ;  /* 0x000000121a187c10 */ /* 0x000fe4000ff5e0ff */
[----:B------:R-:W-:Y:S02]  /*18e90*/  IADD3 R23, R23, R3, RZ ;  /* 0x0000000317177210 */ /* 0x000fe40007ffe0ff */
[----:B------:R-:W-:Y:S02]  /*18ea0*/  IADD3.X R25, R27, UR13, RZ, P2, !PT ;  /* 0x0000000d1b197c10 */ /* 0x000fe400097fe4ff */
[----:B0-----:R-:W-:Y:S01]  /*18eb0*/  IADD3 R36, P2, R24, UR18, RZ ;  /* 0x0000001218247c10 */ /* 0x001fe2000ff5e0ff */
[----:B------:R-:W5:Y:S03]  /*18ec0*/  LDL.64 R26, [UR14+0x70] ;  /* 0x0000700eff1a7983 */ /* 0x000f660008100a00 */
[----:B------:R-:W-:-:S02]  /*18ed0*/  IADD3.X R37, R25, UR13, RZ, P2, !PT ;  /* 0x0000000d19257c10 */ /* 0x000fc400097fe4ff */
[----:B------:R-:W-:-:S04]  /*18ee0*/  IADD3 R34, P2, R36, UR18, RZ ;  /* 0x0000001224227c10 */ /* 0x000fc8000ff5e0ff */
[----:B------:R-:W-:Y:S01]  /*18ef0*/  IADD3.X R35, R37, UR13, RZ, P2, !PT ;  /* 0x0000000d25237c10 */ /* 0x000fe200097fe4ff */
[-C--:B--2---:R-:W-:Y:S02]  /*18f00*/  IMAD R3, R19, R10.reuse, RZ ;  /* 0x0000000a13037224 */ /* 0x084fe400078e02ff */
[----:B------:R-:W-:-:S04]  /*18f10*/  IMAD.WIDE.U32 R22, R18, R10, R22 ;  /* 0x0000000a12167225 */ /* 0x000fc800078e0016 */
[----:B------:R-:W-:Y:S02]  /*18f20*/  IMAD R3, R18, R11, R3 ;  /* 0x0000000b12037224 */ /* 0x000fe400078e0203 */
[----:B------:R-:W2:Y:S04]  /*18f30*/  LDL.64 R10, [UR14+0x60] ;  /* 0x0000600eff0a7983 */ /* 0x000ea80008100a00 */
[----:B------:R-:W2:Y:S01]  /*18f40*/  LD.E.64 R18, desc[UR8][R24.64] ;  /* 0x0000000818127980 */ /* 0x000ea2000c101b00 */
[----:B------:R-:W-:Y:S02]  /*18f50*/  IMAD.IADD R23, R23, 0x1, R3 ;  /* 0x0000000117177824 */ /* 0x000fe400078e0203 */
[----:B------:R-:W-:-:S04]  /*18f60*/  IMAD R3, R33, R20, RZ ;  /* 0x0000001421037224 */ /* 0x000fc800078e02ff */
[C---:B------:R-:W-:Y:S02]  /*18f70*/  IMAD R3, R32.reuse, R21, R3 ;  /* 0x0000001520037224 */ /* 0x040fe400078e0203 */
[----:B------:R-:W-:Y:S01]  /*18f80*/  IMAD.WIDE.U32 R32, R32, R20, R22 ;  /* 0x0000001420207225 */ /* 0x000fe200078e0016 */
[----:B------:R0:W5:Y:S04]  /*18f90*/  LD.E.64 R24, desc[UR8][R34.64] ;  /* 0x0000000822187980 */ /* 0x000168000c101b00 */
[----:B------:R-:W5:Y:S04]  /*18fa0*/  LDL.64 R20, [UR14+0x68] ;  /* 0x0000680eff147983 */ /* 0x000f680008100a00 */
[----:B------:R1:W5:Y:S01]  /*18fb0*/  LD.E.64 R22, desc[UR8][R36.64] ;  /* 0x0000000824167980 */ /* 0x000362000c101b00 */
[----:B------:R-:W-:-:S02]  /*18fc0*/  IMAD.IADD R33, R33, 0x1, R3 ;  /* 0x0000000121217824 */ /* 0x000fc400078e0203 */
[----:B---3--:R-:W-:-:S04]  /*18fd0*/  IMAD R3, R5, R12, RZ ;  /* 0x0000000c05037224 */ /* 0x008fc800078e02ff */
[C---:B------:R-:W-:Y:S02]  /*18fe0*/  IMAD R3, R4.reuse, R13, R3 ;  /* 0x0000000d04037224 */ /* 0x040fe400078e0203 */
[----:B------:R-:W-:Y:S01]  /*18ff0*/  IMAD.WIDE.U32 R4, R4, R12, R32 ;  /* 0x0000000c04047225 */ /* 0x000fe200078e0020 */
[----:B------:R-:W-:-:S03]  /*19000*/  IADD3 R32, P2, R34, UR18, RZ ;  /* 0x0000001222207c10 */ /* 0x000fc6000ff5e0ff */
        /* <DEDUP_REMOVED lines=8> */
[----:B------:R-:W-:Y:S02]  /*19090*/  IADD3 R31, R31, R3, RZ ;  /* 0x000000031f1f7210 */ /* 0x000fe40007ffe0ff */
        /* <DEDUP_REMOVED lines=8> */
[----:B------:R-:W2:Y:S04]  /*19120*/  LDL.64 R18, [UR14+0x80] ;  /* 0x0000800eff127983 */ /* 0x000ea80008100a00 */
[----:B------:R0:W2:Y:S01]  /*19130*/  LD.E.64 R10, desc[UR8][R28.64] ;  /* 0x000000081c0a7980 */ /* 0x0000a2000c101b00 */
[----:B------:R-:W-:Y:S02]  /*19140*/  IMAD.IADD R31, R31, 0x1, R3 ;  /* 0x000000011f1f7824 */ /* 0x000fe400078e0203 */
[-C--:B-----5:R-:W-:Y:S02]  /*19150*/  IMAD R3, R23, R20.reuse, RZ ;  /* 0x0000001417037224 */ /* 0x0a0fe400078e02ff */
[----:B------:R-:W-:-:S04]  /*19160*/  IMAD.WIDE.U32 R30, R22, R20, R30 ;  /* 0x00000014161e7225 */ /* 0x000fc800078e001e */
[----:B------:R-:W-:Y:S02]  /*19170*/  IMAD R3, R22, R21, R3 ;  /* 0x0000001516037224 */ /* 0x000fe400078e0203 */
[----:B------:R-:W4:Y:S04]  /*19180*/  LDL.64 R22, [UR14+0x88] ;  /* 0x0000880eff167983 */ /* 0x000f280008100a00 */
[----:B------:R-:W4:Y:S01]  /*19190*/  LD.E.64 R20, desc[UR8][R34.64] ;  /* 0x0000000822147980 */ /* 0x000f22000c101b00 */
[----:B0-----:R-:W-:Y:S02]  /*191a0*/  IMAD.IADD R29, R31, 0x1, R3 ;  /* 0x000000011f1d7824 */ /* 0x001fe400078e0203 */
[----:B------:R-:W-:Y:S02]  /*191b0*/  IMAD R3, R25, R26, RZ ;  /* 0x0000001a19037224 */ /* 0x000fe400078e02ff */
[----:B------:R-:W-:-:S02]  /*191c0*/  IMAD.MOV.U32 R28, RZ, RZ, R30 ;  /* 0x000000ffff1c7224 */ /* 0x000fc400078e001e */
[C---:B------:R-:W-:Y:S02]  /*191d0*/  IMAD R3, R24.reuse, R27, R3 ;  /* 0x0000001b18037224 */ /* 0x040fe400078e0203 */
[----:B------:R-:W-:Y:S01]  /*191e0*/  IMAD.WIDE.U32 R24, R24, R26, R28 ;  /* 0x0000001a18187225 */ /* 0x000fe200078e001c */
[----:B------:R-:W5:Y:S01]  /*191f0*/  LDL.64 R34, [UR14+0x98] ;  /* 0x0000980eff227983 */ /* 0x000f620008100a00 */
[----:B------:R-:W-:-:S03]  /*19200*/  IADD3 R30, P2, R36, UR18, RZ ;  /* 0x00000012241e7c10 */ /* 0x000fc6000ff5e0ff */
[----:B------:R-:W5:Y:S04]  /*19210*/  LDL.64 R26, [UR14+0x90] ;  /* 0x0000900eff1a7983 */ /* 0x000f680008100a00 */
[----:B------:R-:W5:Y:S01]  /*19220*/  LD.E.64 R28, desc[UR8][R36.64] ;  /* 0x00000008241c7980 */ /* 0x000f62000c101b00 */
[----:B------:R-:W-:-:S05]  /*19230*/  IADD3.X R31, R37, UR13, RZ, P2, !PT ;  /* 0x0000000d251f7c10 */ /* 0x000fca00097fe4ff */
[----:B------:R-:W5:Y:S01]  /*19240*/  LD.E.64 R32, desc[UR8][R30.64] ;  /* 0x000000081e207980 */ /* 0x000f62000c101b00 */
[----:B------:R-:W-:Y:S01]  /*19250*/  IADD3 R25, R25, R3, RZ ;  /* 0x0000000319197210 */ /* 0x000fe20007ffe0ff */
[----:B---3--:R-:W-:-:S04]  /*19260*/  IMAD R3, R13, R4, RZ ;  /* 0x000000040d037224 */ /* 0x008fc800078e02ff */
[C---:B------:R-:W-:Y:S02]  /*19270*/  IMAD R3, R12.reuse, R5, R3 ;  /* 0x000000050c037224 */ /* 0x040fe400078e0203 */
[----:B------:R-:W-:-:S04]  /*19280*/  IMAD.WIDE.U32 R4, R12, R4, R24 ;  /* 0x000000040c047225 */ /* 0x000fc800078e0018 */
        /* <DEDUP_REMOVED lines=9> */
[----:B------:R-:W-:Y:S01]  /*19320*/  IADD3.X R13, R31, UR13, RZ, P2, !PT ;  /* 0x0000000d1f0d7c10 */ /* 0x000fe200097fe4ff */
[----:B--2---:R-:W-:-:S04]  /*19330*/  IMAD R3, R11, R18, RZ ;  /* 0x000000120b037224 */ /* 0x004fc800078e02ff */
[C---:B------:R-:W-:Y:S02]  /*19340*/  IMAD R3, R10.reuse, R19, R3 ;  /* 0x000000130a037224 */ /* 0x040fe400078e0203 */
[----:B------:R-:W-:-:S04]  /*19350*/  IMAD.WIDE.U32 R10, R10, R18, R4 ;  /* 0x000000120a0a7225 */ /* 0x000fc800078e0004 */
[----:B------:R-:W-:Y:S02]  /*19360*/  IMAD.IADD R11, R11, 0x1, R3 ;  /* 0x000000010b0b7824 */ /* 0x000fe400078e0203 */
[----:B----4-:R-:W-:-:S04]  /*19370*/  IMAD R3, R21, R22, RZ ;  /* 0x0000001615037224 */ /* 0x010fc800078e02ff */
        /* <DEDUP_REMOVED lines=10> */
[----:B------:R-:W-:Y:S01]  /*19420*/  IMAD.IADD R19, R19, 0x1, R3 ;  /* 0x0000000113137824 */ /* 0x000fe200078e0203 */
[----:B------:R-:W-:Y:S06]  /*19430*/  @P3 BRA `(.L_x_7601) ;  /* 0xfffffff400d83947 */ /* 0x000fec000383ffff */
.L_x_7600:
        /* <DEDUP_REMOVED lines=8> */
[----:B------:R-:W-:Y:S02]  /*194c0*/  IADD3.X R31, R13, UR13, RZ, P0, !PT ;  /* 0x0000000d0d1f7c10 */ /* 0x000fe400087fe4ff */
[----:B------:R-:W-:Y:S01]  /*194d0*/  IADD3 R36, P0, R30, UR18, RZ ;  /* 0x000000121e247c10 */ /* 0x000fe2000ff1e0ff */
[----:B------:R-:W3:Y:S04]  /*194e0*/  LDL.64 R22, [UR14+0x28] ;  /* 0x0000280eff167983 */ /* 0x000ee80008100a00 */
[----:B------:R0:W3:Y:S01]  /*194f0*/  LD.E.64 R24, desc[UR8][R30.64] ;  /* 0x000000081e187980 */ /* 0x0000e2000c101b00 */
[----:B------:R-:W-:-:S03]  /*19500*/  IADD3.X R37, R31, UR13, RZ, P0, !PT ;  /* 0x0000000d1f257c10 */ /* 0x000fc600087fe4ff */
[----:B------:R-:W4:Y:S04]  /*19510*/  LDL.64 R26, [UR14+0x30] ;  /* 0x0000300eff1a7983 */ /* 0x000f280008100a00 */
[----:B------:R1:W4:Y:S01]  /*19520*/  LD.E.64 R12, desc[UR8][R36.64] ;  /* 0x00000008240c7980 */ /* 0x000322000c101b00 */
[----:B------:R-:W-:-:S03]  /*19530*/  IADD3 R34, P0, R36, UR18, RZ ;  /* 0x0000001224227c10 */ /* 0x000fc6000ff1e0ff */
[----:B------:R-:W5:Y:S01]  /*19540*/  LDL.64 R4, [UR14+0x38] ;  /* 0x0000380eff047983 */ /* 0x000f620008100a00 */
[----:B------:R-:W-:Y:S02]  /*19550*/  IADD3.X R35, R37, UR13, RZ, P0, !PT ;  /* 0x0000000d25237c10 */ /* 0x000fe400087fe4ff */
[----:B------:R-:W-:-:S03]  /*19560*/  IADD3 R28, P0, R34, UR18, RZ ;  /* 0x00000012221c7c10 */ /* 0x000fc6000ff1e0ff */
[----:B------:R-:W5:Y:S01]  /*19570*/  LD.E.64 R10, desc[UR8][R34.64] ;  /* 0x00000008220a7980 */ /* 0x000f62000c101b00 */
[----:B------:R-:W-:-:S03]  /*19580*/  IADD3.X R29, R35, UR13, RZ, P0, !PT ;  /* 0x0000000d231d7c10 */ /* 0x000fc600087fe4ff */
[----:B------:R-:W5:Y:S01]  /*19590*/  LDL.64 R34, [UR14+0x58] ;  /* 0x0000580eff227983 */ /* 0x000f620008100a00 */
[-C--:B--2---:R-:W-:Y:S02]  /*195a0*/  IMAD R3, R21, R32.reuse, RZ ;  /* 0x0000002015037224 */ /* 0x084fe400078e02ff */
[----:B0-----:R-:W-:Y:S01]  /*195b0*/  IMAD.WIDE.U32 R30, R20, R32, R18 ;  /* 0x00000020141e7225 */ /* 0x001fe200078e0012 */
[----:B------:R-:W-:Y:S01]  /*195c0*/  IADD3 R32, P0, R28, UR18, RZ ;  /* 0x000000121c207c10 */ /* 0x000fe2000ff1e0ff */
[----:B------:R-:W2:Y:S02]  /*195d0*/  LD.E.64 R18, desc[UR8][R28.64] ;  /* 0x000000081c127980 */ /* 0x000ea4000c101b00 */
[----:B------:R-:W-:Y:S02]  /*195e0*/  IMAD R3, R20, R33, R3 ;  /* 0x0000002114037224 */ /* 0x000fe400078e0203 */
[----:B------:R-:W2:Y:S01]  /*195f0*/  LDL.64 R20, [UR14+0x40] ;  /* 0x0000400eff147983 */ /* 0x000ea20008100a00 */
[----:B------:R-:W-:Y:S01]  /*19600*/  IADD3.X R33, R29, UR13, RZ, P0, !PT ;  /* 0x0000000d1d217c10 */ /* 0x000fe200087fe4ff */
[----:B------:R-:W-:-:S02]  /*19610*/  IMAD.IADD R31, R31, 0x1, R3 ;  /* 0x000000011f1f7824 */ /* 0x000fc400078e0203 */
[-C--:B---3--:R-:W-:Y:S02]  /*19620*/  IMAD R3, R25, R22.reuse, RZ ;  /* 0x0000001619037224 */ /* 0x088fe400078e02ff */
[----:B------:R-:W-:Y:S01]  /*19630*/  IMAD.WIDE.U32 R30, R24, R22, R30 ;  /* 0x00000016181e7225 */ /* 0x000fe200078e001e */
[----:B-1----:R-:W-:Y:S01]  /*19640*/  IADD3 R36, P0, R32, UR18, RZ ;  /* 0x0000001220247c10 */ /* 0x002fe2000ff1e0ff */
[----:B------:R-:W3:Y:S02]  /*19650*/  LDL.64 R28, [UR14+0x50] ;  /* 0x0000500eff1c7983 */ /* 0x000ee40008100a00 */
[----:B------:R-:W-:Y:S02]  /*19660*/  IMAD R3, R24, R23, R3 ;  /* 0x0000001718037224 */ /* 0x000fe400078e0203 */
[----:B------:R-:W3:Y:S04]  /*19670*/  LDL.64 R24, [UR14+0x48] ;  /* 0x0000480eff187983 */ /* 0x000ee80008100a00 */
[----:B------:R-:W3:Y:S01]  /*19680*/  LD.E.64 R22, desc[UR8][R32.64] ;  /* 0x0000000820167980 */ /* 0x000ee2000c101b00 */
[----:B------:R-:W-:Y:S01]  /*19690*/  IMAD.IADD R31, R31, 0x1, R3 ;  /* 0x000000011f1f7824 */ /* 0x000fe200078e0203 */
[----:B------:R-:W-:Y:S01]  /*196a0*/  IADD3.X R37, R33, UR13, RZ, P0, !PT ;  /* 0x0000000d21257c10 */ /* 0x000fe200087fe4ff */
[----:B----4-:R-:W-:-:S04]  /*196b0*/  IMAD R3, R13, R26, RZ ;  /* 0x0000001a0d037224 */ /* 0x010fc800078e02ff */
[C---:B------:R-:W-:Y:S02]  /*196c0*/  IMAD R3, R12.reuse, R27, R3 ;  /* 0x0000001b0c037224 */ /* 0x040fe400078e0203 */
[----:B------:R-:W-:Y:S02]  /*196d0*/  IMAD.WIDE.U32 R26, R12, R26, R30 ;  /* 0x0000001a0c1a7225 */ /* 0x000fe400078e001e */
[----:B------:R-:W4:Y:S01]  /*196e0*/  LD.E.64 R30, desc[UR8][R36.64] ;  /* 0x00000008241e7980 */ /* 0x000f22000c101b00 */
[----:B------:R-:W-:-:S04]  /*196f0*/  IADD3 R12, P0, R36, UR18, RZ ;  /* 0x00000012240c7c10 */ /* 0x000fc8000ff1e0ff */
[----:B------:R-:W-:-:S05]  /*19700*/  IADD3.X R13, R37, UR13, RZ, P0, !PT ;  /* 0x0000000d250d7c10 */ /* 0x000fca00087fe4ff */
[----:B------:R0:W4:Y:S01]  /*19710*/  LD.E.64 R32, desc[UR8][R12.64] ;  /* 0x000000080c207980 */ /* 0x000122000c101b00 */
[----:B------:R-:W-:Y:S01]  /*19720*/  IADD3 R27, R27, R3, RZ ;  /* 0x000000031b1b7210 */ /* 0x000fe20007ffe0ff */
[----:B-----5:R-:W-:-:S04]  /*19730*/  IMAD R3, R11, R4, RZ ;  /* 0x000000040b037224 */ /* 0x020fc800078e02ff */
        /* <DEDUP_REMOVED lines=26> */
.L_x_7602:
[----:B------:R-:W-:-:S04]  /*198e0*/  ISETP.NE.U32.AND P2, PT, RZ, UR10, PT ;  /* 0x0000000aff007c0c */ /* 0x000fc8000bf45070 */
[----:B------:R-:W-:-:S13]  /*198f0*/  ISETP.NE.OR.EX P0, PT, RZ, UR11, P0, P2 ;  /* 0x0000000bff007c0c */ /* 0x000fda0008705720 */
[----:B------:R-:W-:Y:S05]  /*19900*/  @!P0 BRA `(.L_x_7598) ;  /* 0x0000000000a08947 */ /* 0x000fea0003800000 */
.L_x_7599:
[----:B------:R-:W-:Y:S01]  /*19910*/  ULEA UR14, UR4, UR12, 0x3 ;  /* 0x0000000c040e7291 */ /* 0x000fe2000f8e183f */
[----:B------:R0:W2:Y:S01]  /*19920*/  LD.E.64 R4, desc[UR8][R12.64] ;  /* 0x000000080c047980 */ /* 0x0000a2000c101b00 */
[----:B------:R-:W-:-:S07]  /*19930*/  IADD3 R32, P0, R12, UR18, RZ ;  /* 0x000000120c207c10 */ /* 0x000fce000ff1e0ff */
[----:B------:R-:W2:Y:S01]  /*19940*/  LDL.64 R10, [UR14+0x20] ;  /* 0x0000200eff0a7983 */ /* 0x000ea20008100a00 */
[----:B------:R-:W-:Y:S02]  /*19950*/  IADD3.X R33, R13, UR13, RZ, P0, !PT ;  /* 0x0000000d0d217c10 */ /* 0x000fe400087fe4ff */
[----:B------:R-:W-:Y:S01]  /*19960*/  IADD3 R34, P0, R32, UR18, RZ ;  /* 0x0000001220227c10 */ /* 0x000fe2000ff1e0ff */
[----:B------:R-:W3:Y:S04]  /*19970*/  LDL.64 R30, [UR14+0x28] ;  /* 0x0000280eff1e7983 */ /* 0x000ee80008100a00 */
[----:B------:R-:W3:Y:S01]  /*19980*/  LD.E.64 R28, desc[UR8][R32.64] ;  /* 0x00000008201c7980 */ /* 0x000ee2000c101b00 */
[----:B------:R-:W-:-:S03]  /*19990*/  IADD3.X R35, R33, UR13, RZ, P0, !PT ;  /* 0x0000000d21237c10 */ /* 0x000fc600087fe4ff */
[----:B------:R-:W4:Y:S01]  /*199a0*/  LDL.64 R26, [UR14+0x30] ;  /* 0x0000300eff1a7983 */ /* 0x000f220008100a00 */
[----:B0-----:R-:W-:-:S03]  /*199b0*/  IADD3 R12, P0, R34, UR18, RZ ;  /* 0x00000012220c7c10 */ /* 0x001fc6000ff1e0ff */
[----:B------:R-:W4:Y:S01]  /*199c0*/  LD.E.64 R24, desc[UR8][R34.64] ;  /* 0x0000000822187980 */ /* 0x000f22000c101b00 */
[----:B------:R-:W-:-:S03]  /*199d0*/  IADD3.X R13, R35, UR13, RZ, P0, !PT ;  /* 0x0000000d230d7c10 */ /* 0x000fc600087fe4ff */
[----:B------:R-:W5:Y:S04]  /*199e0*/  LDL.64 R22, [UR14+0x38] ;  /* 0x0000380eff167983 */ /* 0x000f680008100a00 */
[----:B------:R0:W5:Y:S01]  /*199f0*/  LD.E.64 R20, desc[UR8][R12.64] ;  /* 0x000000080c147980 */ /* 0x000162000c101b00 */
[----:B------:R-:W-:-:S04]  /*19a00*/  UIADD3 UR10, UP0, UR10, -0x4, URZ ;  /* 0xfffffffc0a0a7890 */ /* 0x000fc8000ff1e03f */
[----:B------:R-:W-:Y:S02]  /*19a10*/  UIADD3.X UR11, UR11, -0x1, URZ, UP0, !UPT ;  /* 0xffffffff0b0b7890 */ /* 0x000fe400087fe43f */
[----:B------:R-:W-:Y:S01]  /*19a20*/  ISETP.NE.U32.AND P0, PT, RZ, UR10, PT ;  /* 0x0000000aff007c0c */ /* 0x000fe2000bf05070 */
[----:B------:R-:W-:Y:S01]  /*19a30*/  UIADD3 UR4, UP0, UR4, 0x4, URZ ;  /* 0x0000000404047890 */ /* 0x000fe2000ff1e03f */
[----:B0-----:R-:W-:Y:S02]  /*19a40*/  IADD3 R12, P2, R12, UR18, RZ ;  /* 0x000000120c0c7c10 */ /* 0x001fe4000ff5e0ff */
[----:B------:R-:W-:Y:S01]  /*19a50*/  ISETP.NE.AND.EX P0, PT, RZ, UR11, PT, P0 ;  /* 0x0000000bff007c0c */ /* 0x000fe2000bf05300 */
        /* <DEDUP_REMOVED lines=12> */
[----:B------:R-:W-:-:S05]  /*19b20*/  IMAD.WIDE.U32 R24, R24, R26, R28 ;  /* 0x0000001a18187225 */ /* 0x000fca00078e001c */
[----:B------:R-:W-:Y:S01]  /*19b30*/  IADD3 R25, R25, R3, RZ ;  /* 0x0000000319197210 */ /* 0x000fe20007ffe0ff */
[----:B-----5:R-:W-:-:S04]  /*19b40*/  IMAD R3, R21, R22, RZ ;  /* 0x0000001615037224 */ /* 0x020fc800078e02ff */
[C---:B------:R-:W-:Y:S02]  /*19b50*/  IMAD R3, R20.reuse, R23, R3 ;  /* 0x0000001714037224 */ /* 0x040fe400078e0203 */
[----:B------:R-:W-:-:S04]  /*19b60*/  IMAD.WIDE.U32 R18, R20, R22, R24 ;  /* 0x0000001614127225 */ /* 0x000fc800078e0018 */
[----:B------:R-:W-:Y:S01]  /*19b70*/  IMAD.IADD R19, R19, 0x1, R3 ;  /* 0x0000000113137824 */ /* 0x000fe200078e0203 */
[----:B------:R-:W-:Y:S06]  /*19b80*/  @P0 BRA `(.L_x_7599) ;  /* 0xfffffffc00600947 */ /* 0x000fec000383ffff */
.L_x_7598:
        /* <DEDUP_REMOVED lines=8> */
[----:B------:R-:W-:Y:S01]  /*19c10*/  MOV R4, UR4 ;  /* 0x0000000400047c02 */ /* 0x000fe20008000f00 */
        /* <DEDUP_REMOVED lines=17> */
[----:B------:R-:W-:Y:S01]  /*19d30*/  IMAD.U32 R7, RZ, RZ, UR5 ;  /* 0x00000005ff077e24 */ /* 0x000fe2000f8e00ff */
[----:B------:R-:W-:Y:S02]  /*19d40*/  IADD3 R3, P0, R6, UR4, RZ ;  /* 0x0000000406037c10 */ /* 0x000fe4000ff1e0ff */
[----:B------:R-:W-:Y:S02]  /*19d50*/  MOV R6, UR4 ;  /* 0x0000000400067c02 */ /* 0x000fe40008000f00 */
[----:B------:R-:W-:Y:S02]  /*19d60*/  IADD3.X R6, R9, UR13, R7, P0, !PT ;  /* 0x0000000d09067c10 */ /* 0x000fe400087fe407 */
[C---:B------:R-:W-:Y:S01]  /*19d70*/  LEA R10, P0, R3.reuse, UR18, 0x3 ;  /* 0x00000012030a7c11 */ /* 0x040fe2000f8018ff */
[----:B------:R-:W2:Y:S03]  /*19d80*/  LDL.64 R8, [R4+0x28] ;  /* 0x0000280004087983 */ /* 0x000ea60000100a00 */
        /* <DEDUP_REMOVED lines=22> */
.L_x_7596:
[----:B-----5:R-:W-:-:S04]  /*19ef0*/  LEA R18, P0, R16, UR4, 0x3 ;  /* 0x0000000410127c11 */ /* 0x020fc8000f8018ff */
[----:B------:R-:W-:-:S06]  /*19f00*/  LEA.HI.X R19, R16, UR5, R17, 0x3, P0 ;  /* 0x0000000510137c11 */ /* 0x000fcc00080f1c11 */
[----:B------:R-:W5:Y:S03]  /*19f10*/  LD.E.64 R18, desc[UR8][R18.64] ;  /* 0x0000000812127980 */ /* 0x000f66000c101b00 */
.L_x_7597:
[----:B01234-:R-:W0:Y:S01]  /*19f20*/  LDC.64 R4, c[0x0][0x288] ;  /* 0x0000a200ff047b82 */ /* 0x01fe220000000a00 */
        /* <DEDUP_REMOVED lines=15> */
.L_x_7604:
        /* <DEDUP_REMOVED lines=19> */
.L_x_7603:
[----:B------:R-:W-:Y:S02]  /*1a150*/  ULDC.64 UR4, c[0x0][0x280] ;  /* 0x0000a00000047ab9 */ /* 0x000fe40000000a00 */
[----:B------:R-:W-:Y:S02]  /*1a160*/  IMAD.U32 R11, RZ, RZ, UR4 ;  /* 0x00000004ff0b7e24 */ /* 0x000fe4000f8e00ff */
[----:B------:R-:W-:Y:S01]  /*1a170*/  IMAD.U32 R12, RZ, RZ, UR5 ;  /* 0x00000005ff0c7e24 */ /* 0x000fe2000f8e00ff */
[----:B------:R-:W-:Y:S06]  /*1a180*/  @!P0 BRA `(.L_x_7605) ;  /* 0x0000000000588947 */ /* 0x000fec0003800000 */
[----:B------:R-:W-:Y:S01]  /*1a190*/  BSSY B1, `(.L_x_7605) ;  /* 0x0000015000017945 */ /* 0x000fe20003800000 */
[----:B------:R-:W-:Y:S01]  /*1a1a0*/  MOV R11, UR4 ;  /* 0x00000004000b7c02 */ /* 0x000fe20008000f00 */
[----:B------:R-:W-:-:S07]  /*1a1b0*/  IMAD.U32 R12, RZ, RZ, UR5 ;  /* 0x00000005ff0c7e24 */ /* 0x000fce000f8e00ff */
.L_x_7606:
        /* <DEDUP_REMOVED lines=19> */
.L_x_7605:
        /* <DEDUP_REMOVED lines=19> */
.L_x_7595:
[----:B------:R-:W-:Y:S05]  /*1a420*/  BSYNC B0 ;  /* 0x0000000000007941 */ /* 0x000fea0003800000 */
.L_x_7594:
        /* <DEDUP_REMOVED lines=54> */
.L_x_7614:
        /* <DEDUP_REMOVED lines=11> */
[----:B------:R-:W4:Y:S01]  /*1a840*/  LD.E.64 R10, desc[UR8][R32.64] ;  /* 0x00000008200a7980 */ /* 0x000f22000c101b00 */
[----:B------:R-:W-:-:S03]  /*1a850*/  IADD3 R36, P2, R32, UR18, RZ ;  /* 0x0000001220247c10 */ /* 0x000fc6000ff5e0ff */
[----:B------:R-:W5:Y:S01]  /*1a860*/  LDL.64 R26, [UR14+0x40] ;  /* 0x0000400eff1a7983 */ /* 0x000f620008100a00 */
[----:B------:R-:W-:-:S05]  /*1a870*/  IADD3.X R37, R33, UR13, RZ, P2, !PT ;  /* 0x0000000d21257c10 */ /* 0x000fca00097fe4ff */
[----:B------:R0:W5:Y:S02]  /*1a880*/  LD.E.64 R30, desc[UR8][R36.64] ;  /* 0x00000008241e7980 */ /* 0x000164000c101b00 */
[----:B0-----:R-:W-:-:S04]  /*1a890*/  IADD3 R36, P2, R36, UR18, RZ ;  /* 0x0000001224247c10 */ /* 0x001fc8000ff5e0ff */
[----:B------:R-:W-:Y:S02]  /*1a8a0*/  IADD3.X R37, R37, UR13, RZ, P2, !PT ;  /* 0x0000000d25257c10 */ /* 0x000fe400097fe4ff */
[----:B------:R-:W-:-:S03]  /*1a8b0*/  IADD3 R12, P2, R36, UR18, RZ ;  /* 0x00000012240c7c10 */ /* 0x000fc6000ff5e0ff */
[----:B------:R0:W5:Y:S01]  /*1a8c0*/  LD.E.64 R28, desc[UR8][R36.64] ;  /* 0x00000008241c7980 */ /* 0x000162000c101b00 */
[----:B------:R-:W-:Y:S01]  /*1a8d0*/  IADD3.X R13, R37, UR13, RZ, P2, !PT ;  /* 0x0000000d250d7c10 */ /* 0x000fe200097fe4ff */
[-C--:B--2---:R-:W-:Y:S02]  /*1a8e0*/  IMAD R3, R21, R34.reuse, RZ ;  /* 0x0000002215037224 */ /* 0x084fe400078e02ff */
[C---:B------:R-:W-:Y:S02]  /*1a8f0*/  IMAD.WIDE.U32 R32, R20.reuse, R34, R16 ;  /* 0x0000002214207225 */ /* 0x040fe400078e0010 */
[----:B------:R-:W2:Y:S02]  /*1a900*/  LD.E.64 R16, desc[UR8][R12.64] ;  /* 0x000000080c107980 */ /* 0x000ea4000c101b00 */
[----:B------:R-:W-:Y:S02]  /*1a910*/  IMAD R3, R20, R35, R3 ;  /* 0x0000002314037224 */ /* 0x000fe400078e0203 */
[----:B------:R-:W2:Y:S01]  /*1a920*/  LDL.64 R20, [UR14+0x48] ;  /* 0x0000480eff147983 */ /* 0x000ea20008100a00 */
[----:B0-----:R-:W-:-:S02]  /*1a930*/  IADD3 R36, P2, R12, UR18, RZ ;  /* 0x000000120c247c10 */ /* 0x001fc4000ff5e0ff */
[----:B------:R-:W-:Y:S01]  /*1a940*/  IADD3 R33, R33, R3, RZ ;  /* 0x0000000321217210 */ /* 0x000fe20007ffe0ff */
[-C--:B---3--:R-:W-:Y:S01]  /*1a950*/  IMAD R3, R25, R18.reuse, RZ ;  /* 0x0000001219037224 */ /* 0x088fe200078e02ff */
[----:B------:R-:W-:Y:S02]  /*1a960*/  IADD3.X R37, R13, UR13, RZ, P2, !PT ;  /* 0x0000000d0d257c10 */ /* 0x000fe400097fe4ff */
[----:B------:R-:W3:Y:S01]  /*1a970*/  LDL.64 R12, [UR14+0x50] ;  /* 0x0000500eff0c7983 */ /* 0x000ee20008100a00 */
        /* <DEDUP_REMOVED lines=9> */
[----:B------:R0:W4:Y:S04]  /*1aa10*/  LD.E.64 R22, desc[UR8][R34.64] ;  /* 0x0000000822167980 */ /* 0x000128000c101b00 */
[----:B------:R-:W4:Y:S01]  /*1aa20*/  LDL.64 R24, [UR14+0x58] ;  /* 0x0000580eff187983 */ /* 0x000f220008100a00 */
[----:B------:R-:W-:Y:S01]  /*1aa30*/  IADD3 R32, P2, R34, UR18, RZ ;  /* 0x0000001222207c10 */ /* 0x000fe2000ff5e0ff */
[----:B------:R-:W-:-:S02]  /*1aa40*/  IMAD.IADD R11, R11, 0x1, R3 ;  /* 0x000000010b0b7824 */ /* 0x000fc400078e0203 */
[----:B-----5:R-:W-:Y:S01]  /*1aa50*/  IMAD R3, R31, R4, RZ ;  /* 0x000000041f037224 */ /* 0x020fe200078e02ff */
[----:B------:R-:W-:-:S03]  /*1aa60*/  IADD3.X R33, R35, UR13, RZ, P2, !PT ;  /* 0x0000000d23217c10 */ /* 0x000fc600097fe4ff */
[C---:B------:R-:W-:Y:S02]  /*1aa70*/  IMAD R3, R30.reuse, R5, R3 ;  /* 0x000000051e037224 */ /* 0x040fe400078e0203 */
[----:B------:R-:W-:Y:S02]  /*1aa80*/  IMAD.WIDE.U32 R30, R30, R4, R10 ;  /* 0x000000041e1e7225 */ /* 0x000fe400078e000a */
[----:B------:R1:W5:Y:S04]  /*1aa90*/  LD.E.64 R10, desc[UR8][R32.64] ;  /* 0x00000008200a7980 */ /* 0x000368000c101b00 */
[----:B------:R-:W5:Y:S01]  /*1aaa0*/  LDL.64 R4, [UR14+0x60] ;  /* 0x0000600eff047983 */ /* 0x000f620008100a00 */
[----:B0-----:R-:W-:Y:S01]  /*1aab0*/  IADD3 R34, P2, R32, UR18, RZ ;  /* 0x0000001220227c10 */ /* 0x001fe2000ff5e0ff */
[----:B------:R-:W-:-:S02]  /*1aac0*/  IMAD.IADD R31, R31, 0x1, R3 ;  /* 0x000000011f1f7824 */ /* 0x000fc400078e0203 */
[-C--:B------:R-:W-:Y:S01]  /*1aad0*/  IMAD R3, R29, R26.reuse, RZ ;  /* 0x0000001a1d037224 */ /* 0x080fe200078e02ff */
[----:B------:R-:W-:Y:S01]  /*1aae0*/  IADD3.X R35, R33, UR13, RZ, P2, !PT ;  /* 0x0000000d21237c10 */ /* 0x000fe200097fe4ff */
[----:B------:R-:W-:Y:S01]  /*1aaf0*/  IMAD.WIDE.U32 R30, R28, R26, R30 ;  /* 0x0000001a1c1e7225 */ /* 0x000fe200078e001e */
[----:B-1----:R-:W-:-:S03]  /*1ab00*/  IADD3 R32, P2, R34, UR18, RZ ;  /* 0x0000001222207c10 */ /* 0x002fc6000ff5e0ff */
[----:B------:R-:W-:Y:S02]  /*1ab10*/  IMAD R3, R28, R27, R3 ;  /* 0x0000001b1c037224 */ /* 0x000fe400078e0203 */
[----:B------:R0:W5:Y:S04]  /*1ab20*/  LD.E.64 R28, desc[UR8][R34.64] ;  /* 0x00000008221c7980 */ /* 0x000168000c101b00 */
[----:B------:R-:W5:Y:S01]  /*1ab30*/  LDL.64 R26, [UR14+0x68] ;  /* 0x0000680eff1a7983 */ /* 0x000f620008100a00 */
[----:B------:R-:W-:Y:S02]  /*1ab40*/  IADD3 R31, R31, R3, RZ ;  /* 0x000000031f1f7210 */ /* 0x000fe40007ffe0ff */
[----:B------:R-:W-:Y:S01]  /*1ab50*/  IADD3.X R33, R35, UR13, RZ, P2, !PT ;  /* 0x0000000d23217c10 */ /* 0x000fe200097fe4ff */
[----:B--2---:R-:W-:-:S02]  /*1ab60*/  IMAD R3, R17, R20, RZ ;  /* 0x0000001411037224 */ /* 0x004fc400078e02ff */
[----:B------:R-:W-:-:S04]  /*1ab70*/  IMAD.WIDE.U32 R30, R16, R20, R30 ;  /* 0x00000014101e7225 */ /* 0x000fc800078e001e */
[----:B------:R-:W-:Y:S02]  /*1ab80*/  IMAD R3, R16, R21, R3 ;  /* 0x0000001510037224 */ /* 0x000fe400078e0203 */
[----:B------:R5:W2:Y:S04]  /*1ab90*/  LD.E.64 R20, desc[UR8][R32.64] ;  /* 0x0000000820147980 */ /* 0x000aa8000c101b00 */
[----:B------:R-:W2:Y:S01]  /*1aba0*/  LDL.64 R16, [UR14+0x70] ;  /* 0x0000700eff107983 */ /* 0x000ea20008100a00 */
[----:B------:R-:W-:Y:S02]  /*1abb0*/  IMAD.IADD R31, R31, 0x1, R3 ;  /* 0x000000011f1f7824 */ /* 0x000fe400078e0203 */
[----:B---3--:R-:W-:-:S04]  /*1abc0*/  IMAD R3, R19, R12, RZ ;  /* 0x0000000c13037224 */ /* 0x008fc800078e02ff */
[C---:B------:R-:W-:Y:S02]  /*1abd0*/  IMAD R3, R18.reuse, R13, R3 ;  /* 0x0000000d12037224 */ /* 0x040fe400078e0203 */
[----:B------:R-:W-:Y:S01]  /*1abe0*/  IMAD.WIDE.U32 R12, R18, R12, R30 ;  /* 0x0000000c120c7225 */ /* 0x000fe200078e001e */
[----:B------:R-:W-:-:S03]  /*1abf0*/  IADD3 R30, P2, R32, UR18, RZ ;  /* 0x00000012201e7c10 */ /* 0x000fc6000ff5e0ff */
[----:B------:R-:W-:Y:S01]  /*1ac00*/  IMAD.IADD R13, R13, 0x1, R3 ;  /* 0x000000010d0d7824 */ /* 0x000fe200078e0203 */
[----:B------:R-:W-:Y:S01]  /*1ac10*/  IADD3.X R31, R33, UR13, RZ, P2, !PT ;  /* 0x0000000d211f7c10 */ /* 0x000fe200097fe4ff */
[----:B----4-:R-:W-:Y:S01]  /*1ac20*/  IMAD R3, R23, R24, RZ ;  /* 0x0000001817037224 */ /* 0x010fe200078e02ff */
[----:B0-----:R-:W-:-:S03]  /*1ac30*/  IADD3 R34, P2, R30, UR18, RZ ;  /* 0x000000121e227c10 */ /* 0x001fc6000ff5e0ff */
[----:B------:R0:W3:Y:S01]  /*1ac40*/  LD.E.64 R18, desc[UR8][R30.64] ;  /* 0x000000081e127980 */ /* 0x0000e2000c101b00 */
[C---:B------:R-:W-:Y:S02]  /*1ac50*/  IMAD R3, R22.reuse, R25, R3 ;  /* 0x0000001916037224 */ /* 0x040fe400078e0203 */
[----:B------:R-:W-:Y:S02]  /*1ac60*/  IMAD.WIDE.U32 R22, R22, R24, R12 ;  /* 0x0000001816167225 */ /* 0x000fe400078e000c */
[----:B------:R-:W3:Y:S01]  /*1ac70*/  LDL.64 R12, [UR14+0x78] ;  /* 0x0000780eff0c7983 */ /* 0x000ee20008100a00 */
[----:B------:R-:W-:Y:S01]  /*1ac80*/  IADD3.X R35, R31, UR13, RZ, P2, !PT ;  /* 0x0000000d1f237c10 */ /* 0x000fe200097fe4ff */
[----:B------:R-:W-:Y:S01]  /*1ac90*/  IMAD.IADD R23, R23, 0x1, R3 ;  /* 0x0000000117177824 */ /* 0x000fe200078e0203 */
[----:B------:R-:W-:Y:S01]  /*1aca0*/  IADD3 R36, P2, R34, UR18, RZ ;  /* 0x0000001222247c10 */ /* 0x000fe2000ff5e0ff */
[----:B------:R-:W4:Y:S01]  /*1acb0*/  LDL.64 R24, [UR14+0x80] ;  /* 0x0000800eff187983 */ /* 0x000f220008100a00 */
[----:B-----5:R-:W-:-:S03]  /*1acc0*/  IMAD.WIDE.U32 R32, R10, R4, R22 ;  /* 0x000000040a207225 */ /* 0x020fc600078e0016 */
[----:B------:R1:W4:Y:S01]  /*1acd0*/  LD.E.64 R22, desc[UR8][R34.64] ;  /* 0x0000000822167980 */ /* 0x000322000c101b00 */
[----:B------:R-:W-:Y:S01]  /*1ace0*/  IADD3.X R37, R35, UR13, RZ, P2, !PT ;  /* 0x0000000d23257c10 */ /* 0x000fe200097fe4ff */
[----:B------:R-:W-:Y:S01]  /*1acf0*/  IMAD R3, R11, R4, RZ ;  /* 0x000000040b037224 */ /* 0x000fe200078e02ff */
[----:B0-----:R-:W-:-:S03]  /*1ad00*/  IADD3 R30, P2, R36, UR18, RZ ;  /* 0x00000012241e7c10 */ /* 0x001fc6000ff5e0ff */
[----:B------:R-:W-:Y:S02]  /*1ad10*/  IMAD R3, R10, R5, R3 ;  /* 0x000000050a037224 */ /* 0x000fe400078e0203 */
[----:B------:R-:W5:Y:S04]  /*1ad20*/  LDL.64 R10, [UR14+0x88] ;  /* 0x0000880eff0a7983 */ /* 0x000f680008100a00 */
[----:B------:R-:W5:Y:S01]  /*1ad30*/  LD.E.64 R4, desc[UR8][R36.64] ;  /* 0x0000000824047980 */ /* 0x000f62000c101b00 */
[----:B------:R-:W-:Y:S01]  /*1ad40*/  IADD3 R33, R33, R3, RZ ;  /* 0x0000000321217210 */ /* 0x000fe20007ffe0ff */
[----:B------:R-:W-:Y:S01]  /*1ad50*/  IMAD R3, R29, R26, RZ ;  /* 0x0000001a1d037224 */ /* 0x000fe200078e02ff */
[----:B------:R-:W-:-:S03]  /*1ad60*/  IADD3.X R31, R37, UR13, RZ, P2, !PT ;  /* 0x0000000d251f7c10 */ /* 0x000fc600097fe4ff */
[C---:B------:R-:W-:Y:S02]  /*1ad70*/  IMAD R3, R28.reuse, R27, R3 ;  /* 0x0000001b1c037224 */ /* 0x040fe400078e0203 */
[----:B-1----:R-:W-:Y:S01]  /*1ad80*/  IMAD.WIDE.U32 R34, R28, R26, R32 ;  /* 0x0000001a1c227225 */ /* 0x002fe200078e0020 */
[----:B------:R-:W-:Y:S01]  /*1ad90*/  IADD3 R26, P2, R30, UR18, RZ ;  /* 0x000000121e1a7c10 */ /* 0x000fe2000ff5e0ff */
[----:B------:R0:W5:Y:S04]  /*1ada0*/  LD.E.64 R28, desc[UR8][R30.64] ;  /* 0x000000081e1c7980 */ /* 0x000168000c101b00 */
[----:B------:R-:W5:Y:S01]  /*1adb0*/  LDL.64 R32, [UR14+0x90] ;  /* 0x0000900eff207983 */ /* 0x000f620008100a00 */
[----:B------:R-:W-:Y:S01]  /*1adc0*/  IMAD.IADD R35, R35, 0x1, R3 ;  /* 0x0000000123237824 */ /* 0x000fe200078e0203 */
[----:B------:R-:W-:Y:S01]  /*1add0*/  IADD3.X R27, R31, UR13, RZ, P2, !PT ;  /* 0x0000000d1f1b7c10 */ /* 0x000fe200097fe4ff */
[----:B--2---:R-:W-:-:S02]  /*1ade0*/  IMAD R3, R21, R16, RZ ;  /* 0x0000001015037224 */ /* 0x004fc400078e02ff */
[----:B------:R-:W-:-:S04]  /*1adf0*/  IMAD.WIDE.U32 R34, R20, R16, R34 ;  /* 0x0000001014227225 */ /* 0x000fc800078e0022 */
[----:B------:R-:W-:Y:S02]  /*1ae00*/  IMAD R3, R20, R17, R3 ;  /* 0x0000001114037224 */ /* 0x000fe400078e0203 */
[----:B------:R-:W2:Y:S04]  /*1ae10*/  LD.E.64 R16, desc[UR8][R26.64] ;  /* 0x000000081a107980 */ /* 0x000ea8000c101b00 */
[----:B------:R-:W2:Y:S01]  /*1ae20*/  LDL.64 R20, [UR14+0x98] ;  /* 0x0000980eff147983 */ /* 0x000ea20008100a00 */
[----:B0-----:R-:W-:Y:S02]  /*1ae30*/  IMAD.IADD R31, R35, 0x1, R3 ;  /* 0x00000001231f7824 */ /* 0x001fe400078e0203 */
[----:B------:R-:W-:Y:S02]  /*1ae40*/  IMAD.MOV.U32 R30, RZ, RZ, R34 ;  /* 0x000000ffff1e7224 */ /* 0x000fe400078e0022 */
[----:B---3--:R-:W-:-:S04]  /*1ae50*/  IMAD R3, R19, R12, RZ ;  /* 0x0000000c13037224 */ /* 0x008fc800078e02ff */
[C---:B------:R-:W-:Y:S02]  /*1ae60*/  IMAD R3, R18.reuse, R13, R3 ;  /* 0x0000000d12037224 */ /* 0x040fe400078e0203 */
[----:B------:R-:W-:-:S05]  /*1ae70*/  IMAD.WIDE.U32 R12, R18, R12, R30 ;  /* 0x0000000c120c7225 */ /* 0x000fca00078e001e */
[----:B------:R-:W-:Y:S01]  /*1ae80*/  IADD3 R13, R13, R3, RZ ;  /* 0x000000030d0d7210 */ /* 0x000fe20007ffe0ff */
[----:B----4-:R-:W-:-:S04]  /*1ae90*/  IMAD R3, R23, R24, RZ ;  /* 0x0000001817037224 */ /* 0x010fc800078e02ff */
[C---:B------:R-:W-:Y:S02]  /*1aea0*/  IMAD R3, R22.reuse, R25, R3 ;  /* 0x0000001916037224 */ /* 0x040fe400078e0203 */
[----:B------:R-:W-:Y:S01]  /*1aeb0*/  IMAD.WIDE.U32 R22, R22, R24, R12 ;  /* 0x0000001816167225 */ /* 0x000fe200078e000c */
[----:B------:R-:W-:-:S03]  /*1aec0*/  UIADD3 UR10, UP0, UR10, -0x10, URZ ;  /* 0xfffffff00a0a7890 */ /* 0x000fc6000ff1e03f */
[----:B------:R-:W-:Y:S02]  /*1aed0*/  IMAD.IADD R23, R23, 0x1, R3 ;  /* 0x0000000117177824 */ /* 0x000fe400078e0203 */
[-C--:B-----5:R-:W-:Y:S01]  /*1aee0*/  IMAD R3, R5, R10.reuse, RZ ;  /* 0x0000000a05037224 */ /* 0x0a0fe200078e02ff */
[----:B------:R-:W-:Y:S02]  /*1aef0*/  UIADD3.X UR11, UR11, -0x1, URZ, UP0, !UPT ;  /* 0xffffffff0b0b7890 */ /* 0x000fe400087fe43f */
[----:B------:R-:W-:Y:S01]  /*1af00*/  UISETP.GT.U32.AND UP0, UPT, UR10, 0xc, UPT ;  /* 0x0000000c0a00788c */ /* 0x000fe2000bf04070 */
[C---:B------:R-:W-:Y:S02]  /*1af10*/  IMAD R3, R4.reuse, R11, R3 ;  /* 0x0000000b04037224 */ /* 0x040fe400078e0203 */
[----:B------:R-:W-:Y:S01]  /*1af20*/  IMAD.WIDE.U32 R4, R4, R10, R22 ;  /* 0x0000000a04047225 */ /* 0x000fe200078e0016 */
[----:B------:R-:W-:-:S03]  /*1af30*/  UISETP.GT.AND.EX UP0, UPT, UR11, URZ, UPT, UP0 ;  /* 0x0000003f0b00728c */ /* 0x000fc6000bf04300 */
[----:B------:R-:W-:Y:S02]  /*1af40*/  IMAD.IADD R5, R5, 0x1, R3 ;  /* 0x0000000105057824 */ /* 0x000fe400078e0203 */
[----:B------:R-:W-:Y:S01]  /*1af50*/  IMAD R3, R29, R32, RZ ;  /* 0x000000201d037224 */ /* 0x000fe200078e02ff */
[----:B------:R-:W-:-:S03]  /*1af60*/  PLOP3.LUT P3, PT, PT, PT, UP0, 0x80, 0x0 ;  /* 0x000000000000781c */ /* 0x000fc60003f6f008 */
[C---:B------:R-:W-:Y:S02]  /*1af70*/  IMAD R3, R28.reuse, R33, R3 ;  /* 0x000000211c037224 */ /* 0x040fe400078e0203 */
[----:B------:R-:W-:-:S04]  /*1af80*/  IMAD.WIDE.U32 R28, R28, R32, R4 ;  /* 0x000000201c1c7225 */ /* 0x000fc800078e0004 */
[----:B------:R-:W-:Y:S01]  /*1af90*/  IMAD.IADD R29, R29, 0x1, R3 ;  /* 0x000000011d1d7824 */ /* 0x000fe200078e0203 */
[----:B------:R-:W-:Y:S01]  /*1afa0*/  UIADD3 UR4, UP1, UR4, 0x10, URZ ;  /* 0x0000001004047890 */ /* 0x000fe2000ff3e03f */
[----:B------:R-:W-:-:S03]  /*1afb0*/  IADD3 R4, P2, R26, UR18, RZ ;  /* 0x000000121a047c10 */ /* 0x000fc6000ff5e0ff */
[----:B------:R-:W-:Y:S01]  /*1afc0*/  UIADD3.X UR5, URZ, UR5, URZ, UP1, !UPT ;  /* 0x000000053f057290 */ /* 0x000fe20008ffe43f */
[----:B------:R-:W-:Y:S01]  /*1afd0*/  IADD3.X R5, R27, UR13, RZ, P2, !PT ;  /* 0x0000000d1b057c10 */ /* 0x000fe200097fe4ff */
[----:B--2---:R-:W-:-:S04]  /*1afe0*/  IMAD R3, R17, R20, RZ ;  /* 0x0000001411037224 */ /* 0x004fc800078e02ff */
[C---:B------:R-:W-:Y:S02]  /*1aff0*/  IMAD R3, R16.reuse, R21, R3 ;  /* 0x0000001510037224 */ /* 0x040fe400078e0203 */
[----:B------:R-:W-:-:S05]  /*1b000*/  IMAD.WIDE.U32 R16, R16, R20, R28 ;  /* 0x0000001410107225 */ /* 0x000fca00078e001c */
[----:B------:R-:W-:Y:S01]  /*1b010*/  IADD3 R17, R17, R3, RZ ;  /* 0x0000000311117210 */ /* 0x000fe20007ffe0ff */
[----:B------:R-:W-:Y:S06]  /*1b020*/  @P3 BRA `(.L_x_7614) ;  /* 0xfffffff400d83947 */ /* 0x000fec000383ffff */
.L_x_7613:
        /* <DEDUP_REMOVED lines=13> */
[----:B------:R-:W-:-:S03]  /*1b100*/  IADD3.X R33, R31, UR13, RZ, P0, !PT ;  /* 0x0000000d1f217c10 */ /* 0x000fc600087fe4ff */
[----:B------:R-:W5:Y:S04]  /*1b110*/  LDL.64 R12, [UR14+0x38] ;  /* 0x0000380eff0c7983 */ /* 0x000f680008100a00 */
[----:B------:R-:W4:Y:S01]  /*1b120*/  LD.E.64 R10, desc[UR8][R32.64] ;  /* 0x00000008200a7980 */ /* 0x000f22000c101b00 */
[----:B------:R-:W-:-:S04]  /*1b130*/  IADD3 R36, P0, R32, UR18, RZ ;  /* 0x0000001220247c10 */ /* 0x000fc8000ff1e0ff */
[----:B------:R-:W-:Y:S02]  /*1b140*/  IADD3.X R37, R33, UR13, RZ, P0, !PT ;  /* 0x0000000d21257c10 */ /* 0x000fe400087fe4ff */
[----:B------:R-:W-:-:S03]  /*1b150*/  IADD3 R26, P0, R36, UR18, RZ ;  /* 0x00000012241a7c10 */ /* 0x000fc6000ff1e0ff */
[----:B------:R0:W5:Y:S01]  /*1b160*/  LD.E.64 R18, desc[UR8][R36.64] ;  /* 0x0000000824127980 */ /* 0x000162000c101b00 */
[----:B------:R-:W-:Y:S02]  /*1b170*/  IADD3.X R27, R37, UR13, RZ, P0, !PT ;  /* 0x0000000d251b7c10 */ /* 0x000fe400087fe4ff */
[----:B------:R-:W-:Y:S01]  /*1b180*/  IADD3 R34, P0, R26, UR18, RZ ;  /* 0x000000121a227c10 */ /* 0x000fe2000ff1e0ff */
[----:B------:R-:W5:Y:S03]  /*1b190*/  LDL.64 R32, [UR14+0x50] ;  /* 0x0000500eff207983 */ /* 0x000f660008100a00 */
[----:B------:R-:W-:Y:S02]  /*1b1a0*/  IADD3.X R35, R27, UR13, RZ, P0, !PT ;  /* 0x0000000d1b237c10 */ /* 0x000fe400087fe4ff */
[----:B0-----:R-:W-:-:S04]  /*1b1b0*/  IADD3 R36, P0, R34, UR18, RZ ;  /* 0x0000001222247c10 */ /* 0x001fc8000ff1e0ff */
[----:B------:R-:W-:Y:S01]  /*1b1c0*/  IADD3.X R37, R35, UR13, RZ, P0, !PT ;  /* 0x0000000d23257c10 */ /* 0x000fe200087fe4ff */
[-C--:B--2---:R-:W-:Y:S02]  /*1b1d0*/  IMAD R3, R29, R20.reuse, RZ ;  /* 0x000000141d037224 */ /* 0x084fe400078e02ff */
[C---:B------:R-:W-:Y:S02]  /*1b1e0*/  IMAD.WIDE.U32 R30, R28.reuse, R20, R16 ;  /* 0x000000141c1e7225 */ /* 0x040fe400078e0010 */
[----:B------:R-:W2:Y:S02]  /*1b1f0*/  LDL.64 R16, [UR14+0x40] ;  /* 0x0000400eff107983 */ /* 0x000ea40008100a00 */
[----:B------:R-:W-:Y:S02]  /*1b200*/  IMAD R3, R28, R21, R3 ;  /* 0x000000151c037224 */ /* 0x000fe400078e0203 */
[----:B------:R0:W2:Y:S02]  /*1b210*/  LD.E.64 R20, desc[UR8][R26.64] ;  /* 0x000000081a147980 */ /* 0x0000a4000c101b00 */
[----:B------:R-:W-:-:S02]  /*1b220*/  IMAD.IADD R31, R31, 0x1, R3 ;  /* 0x000000011f1f7824 */ /* 0x000fc400078e0203 */
[-C--:B---3--:R-:W-:Y:S02]  /*1b230*/  IMAD R3, R25, R22.reuse, RZ ;  /* 0x0000001619037224 */ /* 0x088fe400078e02ff */
[C---:B------:R-:W-:Y:S02]  /*1b240*/  IMAD.WIDE.U32 R28, R24.reuse, R22, R30 ;  /* 0x00000016181c7225 */ /* 0x040fe400078e001e */
[----:B------:R-:W3:Y:S02]  /*1b250*/  LD.E.64 R30, desc[UR8][R36.64] ;  /* 0x00000008241e7980 */ /* 0x000ee4000c101b00 */
[----:B------:R-:W-:Y:S02]  /*1b260*/  IMAD R3, R24, R23, R3 ;  /* 0x0000001718037224 */ /* 0x000fe400078e0203 */
[----:B------:R-:W3:Y:S04]  /*1b270*/  LDL.64 R24, [UR14+0x48] ;  /* 0x0000480eff187983 */ /* 0x000ee80008100a00 */
[----:B------:R-:W3:Y:S01]  /*1b280*/  LD.E.64 R22, desc[UR8][R34.64] ;  /* 0x0000000822167980 */ /* 0x000ee2000c101b00 */
[----:B0-----:R-:W-:Y:S01]  /*1b290*/  IMAD.MOV.U32 R26, RZ, RZ, R28 ;  /* 0x000000ffff1a7224 */ /* 0x001fe200078e001c */
[----:B------:R-:W-:Y:S01]  /*1b2a0*/  IADD3 R28, P0, R36, UR18, RZ ;  /* 0x00000012241c7c10 */ /* 0x000fe2000ff1e0ff */
[----:B------:R-:W-:-:S02]  /*1b2b0*/  IMAD.IADD R27, R29, 0x1, R3 ;  /* 0x000000011d1b7824 */ /* 0x000fc400078e0203 */
[-C--:B----4-:R-:W-:Y:S01]  /*1b2c0*/  IMAD R3, R11, R4.reuse, RZ ;  /* 0x000000040b037224 */ /* 0x090fe200078e02ff */
[----:B------:R-:W-:Y:S01]  /*1b2d0*/  IADD3.X R29, R37, UR13, RZ, P0, !PT ;  /* 0x0000000d251d7c10 */ /* 0x000fe200087fe4ff */
[----:B------:R-:W-:-:S04]  /*1b2e0*/  IMAD.WIDE.U32 R26, R10, R4, R26 ;  /* 0x000000040a1a7225 */ /* 0x000fc800078e001a */
[----:B------:R-:W-:Y:S02]  /*1b2f0*/  IMAD R3, R10, R5, R3 ;  /* 0x000000050a037224 */ /* 0x000fe400078e0203 */
[----:B------:R-:W4:Y:S04]  /*1b300*/  LD.E.64 R4, desc[UR8][R28.64] ;  /* 0x000000081c047980 */ /* 0x000f28000c101b00 */
[----:B------:R-:W4:Y:S01]  /*1b310*/  LDL.64 R10, [UR14+0x58] ;  /* 0x0000580eff0a7983 */ /* 0x000f220008100a00 */
[----:B------:R-:W-:Y:S01]  /*1b320*/  IADD3 R27, R27, R3, RZ ;  /* 0x000000031b1b7210 */ /* 0x000fe20007ffe0ff */
[----:B-----5:R-:W-:-:S04]  /*1b330*/  IMAD R3, R19, R12, RZ ;  /* 0x0000000c13037224 */ /* 0x020fc800078e02ff */
[C---:B------:R-:W-:Y:S02]  /*1b340*/  IMAD R3, R18.reuse, R13, R3 ;  /* 0x0000000d12037224 */ /* 0x040fe400078e0203 */
[----:B------:R-:W-:-:S04]  /*1b350*/  IMAD.WIDE.U32 R12, R18, R12, R26 ;  /* 0x0000000c120c7225 */ /* 0x000fc800078e001a */
[----:B------:R-:W-:Y:S01]  /*1b360*/  IMAD.IADD R13, R13, 0x1, R3 ;  /* 0x000000010d0d7824 */ /* 0x000fe200078e0203 */
        /* <DEDUP_REMOVED lines=13> */
[----:B------:R-:W-:-:S04]  /*1b440*/  IMAD R3, R31, R32, RZ ;  /* 0x000000201f037224 */ /* 0x000fc800078e02ff */
[C---:B------:R-:W-:Y:S02]  /*1b450*/  IMAD R3, R30.reuse, R33, R3 ;  /* 0x000000211e037224 */ /* 0x040fe400078e0203 */
[----:B------:R-:W-:-:S04]  /*1b460*/  IMAD.WIDE.U32 R30, R30, R32, R22 ;  /* 0x000000201e1e7225 */ /* 0x000fc800078e0016 */
[----:B----4-:R-:W-:Y:S01]  /*1b470*/  IMAD R5, R5, R10, RZ ;  /* 0x0000000a05057224 */ /* 0x010fe200078e02ff */
[----:B------:R-:W-:-:S03]  /*1b480*/  IADD3 R31, R31, R3, RZ ;  /* 0x000000031f1f7210 */ /* 0x000fc60007ffe0ff */
[C---:B------:R-:W-:Y:S02]  /*1b490*/  IMAD R5, R4.reuse, R11, R5 ;  /* 0x0000000b04057224 */ /* 0x040fe400078e0205 */
[----:B------:R-:W-:Y:S01]  /*1b4a0*/  IMAD.WIDE.U32 R16, R4, R10, R30 ;  /* 0x0000000a04107225 */ /* 0x000fe200078e001e */
[----:B------:R-:W-:-:S03]  /*1b4b0*/  IADD3 R4, P2, R28, UR18, RZ ;  /* 0x000000121c047c10 */ /* 0x000fc6000ff5e0ff */
[----:B------:R-:W-:Y:S01]  /*1b4c0*/  IMAD.IADD R17, R17, 0x1, R5 ;  /* 0x0000000111117824 */ /* 0x000fe200078e0205 */
[----:B------:R-:W-:-:S09]  /*1b4d0*/  IADD3.X R5, R29, UR13, RZ, P2, !PT ;  /* 0x0000000d1d057c10 */ /* 0x000fd200097fe4ff */
.L_x_7615:
[----:B------:R-:W-:-:S04]  /*1b4e0*/  ISETP.NE.U32.AND P2, PT, RZ, UR10, PT ;  /* 0x0000000aff007c0c */ /* 0x000fc8000bf45070 */
[----:B------:R-:W-:-:S13]  /*1b4f0*/  ISETP.NE.OR.EX P0, PT, RZ, UR11, P0, P2 ;  /* 0x0000000bff007c0c */ /* 0x000fda0008705720 */
[----:B------:R-:W-:Y:S05]  /*1b500*/  @!P0 BRA `(.L_x_7611) ;  /* 0x0000000000a08947 */ /* 0x000fea0003800000 */
.L_x_7612:
        /* <DEDUP_REMOVED lines=40> */
.L_x_7611:
        /* <DEDUP_REMOVED lines=54> */
.L_x_7609:
[----:B-----5:R-:W-:-:S04]  /*1baf0*/  LEA R16, P0, R14, UR4, 0x3 ;  /* 0x000000040e107c11 */ /* 0x020fc8000f8018ff */
[----:B------:R-:W-:-:S06]  /*1bb00*/  LEA.HI.X R17, R14, UR5, R15, 0x3, P0 ;  /* 0x000000050e117c11 */ /* 0x000fcc00080f1c0f */
[----:B------:R-:W5:Y:S03]  /*1bb10*/  LD.E.64 R16, desc[UR8][R16.64] ;  /* 0x0000000810107980 */ /* 0x000f66000c101b00 */
.L_x_7610:
        /* <DEDUP_REMOVED lines=16> */
.L_x_7617:
        /* <DEDUP_REMOVED lines=19> */
.L_x_7616:
[----:B------:R-:W-:Y:S02]  /*1bd50*/  ULDC.64 UR4, c[0x0][0x280] ;  /* 0x0000a00000047ab9 */ /* 0x000fe40000000a00 */
[----:B------:R-:W-:Y:S02]  /*1bd60*/  IMAD.U32 R11, RZ, RZ, UR4 ;  /* 0x00000004ff0b7e24 */ /* 0x000fe4000f8e00ff */
[----:B------:R-:W-:Y:S01]  /*1bd70*/  IMAD.U32 R12, RZ, RZ, UR5 ;  /* 0x00000005ff0c7e24 */ /* 0x000fe2000f8e00ff */
[----:B------:R-:W-:Y:S06]  /*1bd80*/  @!P0 BRA `(.L_x_7618) ;  /* 0x0000000000588947 */ /* 0x000fec0003800000 */
[----:B------:R-:W-:Y:S01]  /*1bd90*/  BSSY B1, `(.L_x_7618) ;  /* 0x0000015000017945 */ /* 0x000fe20003800000 */
[----:B------:R-:W-:Y:S01]  /*1bda0*/  MOV R11, UR4 ;  /* 0x00000004000b7c02 */ /* 0x000fe20008000f00 */
[----:B------:R-:W-:-:S07]  /*1bdb0*/  IMAD.U32 R12, RZ, RZ, UR5 ;  /* 0x00000005ff0c7e24 */ /* 0x000fce000f8e00ff */
.L_x_7619:
        /* <DEDUP_REMOVED lines=19> */
.L_x_7618:
        /* <DEDUP_REMOVED lines=19> */
.L_x_7608:
[----:B------:R-:W-:Y:S05]  /*1c020*/  BSYNC B0 ;  /* 0x0000000000007941 */ /* 0x000fea0003800000 */
.L_x_7607:
[----:B01234-:R-:W0:Y:S01]  /*1c030*/  @!P1 LDC.64 R4, c[0x0][0x2a8] ;  /* 0x0000aa00ff049b82 */ /* 0x01fe220000000a00 */
[----:B------:R-:W-:Y:S01]  /*1c040*/  @!P1 IADD3 R3, R2, UR6, RZ ;  /* 0x0000000602039c10 */ /* 0x000fe2000fffe0ff */
[----:B------:R-:W-:Y:S01]  /*1c050*/  @!P1 IMAD.MOV.U32 R2, RZ, RZ, R0 ;  /* 0x000000ffff029224 */ /* 0x000fe200078e0000 */
[----:B------:R-:W-:Y:S04]  /*1c060*/  BSSY B0, `(.L_x_7620) ;  /* 0x000002f000007945 */ /* 0x000fe80003800000 */
[----:B------:R-:W-:Y:S01]  /*1c070*/  BSSY B1, `(.L_x_7621) ;  /* 0x0000027000017945 */ /* 0x000fe20003800000 */
[----:B------:R-:W-:Y:S01]  /*1c080*/  ISETP.GE.AND P0, PT, R2, UR7, PT ;  /* 0x0000000702007c0c */ /* 0x000fe2000bf06270 */
[----:B0-----:R-:W-:-:S05]  /*1c090*/  @!P1 IMAD.WIDE.U32 R4, R3, 0x8, R4 ;  /* 0x0000000803049825 */ /* 0x001fca00078e0004 */
[----:B------:R0:W-:Y:S07]  /*1c0a0*/  @!P1 STG.E.64 desc[UR8][R4.64], RZ ;  /* 0x000000ff04009986 */ /* 0x0001ee000c101b08 */
[----:B------:R-:W-:Y:S05]  /*1c0b0*/  @P0 BRA `(.L_x_7622) ;  /* 0x0000000000300947 */ /* 0x000fea0003800000 */
[----:B0-----:R-:W0:Y:S01]  /*1c0c0*/  LDC.64 R4, c[0x0][0x2a8] ;  /* 0x0000aa00ff047b82 */ /* 0x001e220000000a00 */
[C---:B------:R-:W-:Y:S02]  /*1c0d0*/  VIADD R3, R2.reuse, UR6 ;  /* 0x0000000602037c36 */ /* 0x040fe40008000000 */
[----:B------:R-:W-:-:S05]  /*1c0e0*/  VIADD R2, R2, 0x80 ;  /* 0x0000008002027836 */ /* 0x000fca0000000000 */
[----:B------:R-:W-:Y:S01]  /*1c0f0*/  ISETP.GE.AND P0, PT, R2, UR7, PT ;  /* 0x0000000702007c0c */ /* 0x000fe2000bf06270 */
[----:B0-----:R-:W-:-:S05]  /*1c100*/  IMAD.WIDE.U32 R4, R3, 0x8, R4 ;  /* 0x0000000803047825 */ /* 0x001fca00078e0004 */
[----:B------:R0:W-:Y:S07]  /*1c110*/  STG.E.64 desc[UR8][R4.64], RZ ;  /* 0x000000ff04007986 */ /* 0x0001ee000c101b08 */
[----:B------:R-:W-:Y:S05]  /*1c120*/  @P0 BRA `(.L_x_7623) ;  /* 0x0000000000300947 */ /* 0x000fea0003800000 */
[----:B0-----:R-:W0:Y:S01]  /*1c130*/  LDC.64 R4, c[0x0][0x2a8] ;  /* 0x0000aa00ff047b82 */ /* 0x001e220000000a00 */
[C---:B------:R-:W-:Y:S01]  /*1c140*/  IADD3 R3, R2.reuse, UR6, RZ ;  /* 0x0000000602037c10 */ /* 0x040fe2000fffe0ff */
[----:B------:R-:W-:-:S04]  /*1c150*/  VIADD R2, R2, 0x80 ;  /* 0x0000008002027836 */ /* 0x000fc80000000000 */
[----:B0-----:R-:W-:-:S05]  /*1c160*/  IMAD.WIDE.U32 R4, R3, 0x8, R4 ;  /* 0x0000000803047825 */ /* 0x001fca00078e0004 */
[----:B------:R1:W-:Y:S02]  /*1c170*/  STG.E.64 desc[UR8][R4.64], RZ ;  /* 0x000000ff04007986 */ /* 0x0003e4000c101b08 */
.L_x_7622:
[----:B------:R-:W-:-:S13]  /*1c180*/  ISETP.GE.AND P0, PT, R2, UR7, PT ;  /* 0x0000000702007c0c */ /* 0x000fda000bf06270 */
[----:B------:R-:W-:Y:S05]  /*1c190*/  @P0 BRA `(.L_x_7624) ;  /* 0x0000000000300947 */ /* 0x000fea0003800000 */
[----:B01----:R-:W0:Y:S01]  /*1c1a0*/  LDC.64 R4, c[0x0][0x2a8] ;  /* 0x0000aa00ff047b82 */ /* 0x003e220000000a00 */
[C---:B------:R-:W-:Y:S02]  /*1c1b0*/  VIADD R3, R2.reuse, UR6 ;  /* 0x0000000602037c36 */ /* 0x040fe40008000000 */
[----:B------:R-:W-:Y:S02]  /*1c1c0*/  VIADD R2, R2, 0x80 ;  /* 0x0000008002027836 */ /* 0x000fe40000000000 */
[----:B0-----:R-:W-:-:S05]  /*1c1d0*/  IMAD.WIDE.U32 R4, R3, 0x8, R4 ;  /* 0x0000000803047825 */ /* 0x001fca00078e0004 */
[----:B------:R1:W-:Y:S02]  /*1c1e0*/  STG.E.64 desc[UR8][R4.64], RZ ;  /* 0x000000ff04007986 */ /* 0x0003e4000c101b08 */
.L_x_7623:
[----:B------:R-:W-:-:S13]  /*1c1f0*/  ISETP.GE.AND P0, PT, R2, UR7, PT ;  /* 0x0000000702007c0c */ /* 0x000fda000bf06270 */
[----:B------:R-:W-:Y:S05]  /*1c200*/  @P0 BRA `(.L_x_7625) ;  /* 0x0000000000340947 */ /* 0x000fea0003800000 */
[----:B01----:R-:W0:Y:S01]  /*1c210*/  LDC.64 R4, c[0x0][0x2a8] ;  /* 0x0000aa00ff047b82 */ /* 0x003e220000000a00 */
[C---:B------:R-:W-:Y:S01]  /*1c220*/  IADD3 R3, R2.reuse, UR6, RZ ;  /* 0x0000000602037c10 */ /* 0x040fe2000fffe0ff */
[----:B------:R-:W-:-:S04]  /*1c230*/  VIADD R2, R2, 0x80 ;  /* 0x0000008002027836 */ /* 0x000fc80000000000 */
[----:B0-----:R-:W-:-:S05]  /*1c240*/  IMAD.WIDE.U32 R4, R3, 0x8, R4 ;  /* 0x0000000803047825 */ /* 0x001fca00078e0004 */
[----:B------:R2:W-:Y:S02]  /*1c250*/  STG.E.64 desc[UR8][R4.64], RZ ;  /* 0x000000ff04007986 */ /* 0x0005e4000c101b08 */
.L_x_7624:
[----:B------:R-:W-:-:S13]  /*1c260*/  ISETP.GE.AND P0, PT, R2, UR7, PT ;  /* 0x0000000702007c0c */ /* 0x000fda000bf06270 */
[----:B------:R-:W-:Y:S05]  /*1c270*/  @P0 BREAK B1 ;  /* 0x0000000000010942 */ /* 0x000fea0003800000 */
[----:B------:R-:W-:Y:S05]  /*1c280*/  @P0 BRA `(.L_x_7626) ;  /* 0x0000000000300947 */ /* 0x000fea0003800000 */
[----:B012---:R-:W0:Y:S01]  /*1c290*/  LDC.64 R4, c[0x0][0x2a8] ;  /* 0x0000aa00ff047b82 */ /* 0x007e220000000a00 */
[C---:B------:R-:W-:Y:S02]  /*1c2a0*/  VIADD R3, R2.reuse, UR6 ;  /* 0x0000000602037c36 */ /* 0x040fe40008000000 */
[----:B------:R-:W-:Y:S02]  /*1c2b0*/  VIADD R2, R2, 0x80 ;  /* 0x0000008002027836 */ /* 0x000fe40000000000 */
[----:B0-----:R-:W-:-:S05]  /*1c2c0*/  IMAD.WIDE.U32 R4, R3, 0x8, R4 ;  /* 0x0000000803047825 */ /* 0x001fca00078e0004 */
[----:B------:R2:W-:Y:S02]  /*1c2d0*/  STG.E.64 desc[UR8][R4.64], RZ ;  /* 0x000000ff04007986 */ /* 0x0005e4000c101b08 */
.L_x_7625:
[----:B------:R-:W-:Y:S05]  /*1c2e0*/  BSYNC B1 ;  /* 0x0000000000017941 */ /* 0x000fea0003800000 */
.L_x_7621:
[----:B------:R-:W-:-:S13]  /*1c2f0*/  ISETP.GE.AND P0, PT, R2, UR7, PT ;  /* 0x0000000702007c0c */ /* 0x000fda000bf06270 */
[----:B012---:R-:W0:Y:S01]  /*1c300*/  @!P0 LDC.64 R4, c[0x0][0x2a8] ;  /* 0x0000aa00ff048b82 */ /* 0x007e220000000a00 */
[C---:B------:R-:W-:Y:S01]  /*1c310*/  @!P0 IADD3 R3, R2.reuse, UR6, RZ ;  /* 0x0000000602038c10 */ /* 0x040fe2000fffe0ff */
[----:B------:R-:W-:-:S04]  /*1c320*/  @!P0 VIADD R2, R2, 0x80 ;  /* 0x0000008002028836 */ /* 0x000fc80000000000 */
[----:B0-----:R-:W-:-:S05]  /*1c330*/  @!P0 IMAD.WIDE.U32 R4, R3, 0x8, R4 ;  /* 0x0000000803048825 */ /* 0x001fca00078e0004 */
[----:B------:R3:W-:Y:S02]  /*1c340*/  @!P0 STG.E.64 desc[UR8][R4.64], RZ ;  /* 0x000000ff04008986 */ /* 0x0007e4000c101b08 */
.L_x_7626:
[----:B------:R-:W-:Y:S05]  /*1c350*/  BSYNC B0 ;  /* 0x0000000000007941 */ /* 0x000fea0003800000 */
.L_x_7620:
[----:B------:R-:W-:Y:S05]  /*1c360*/  WARPSYNC.ALL ;  /* 0x0000000000007948 */ /* 0x000fea0003800000 */
[----:B------:R-:W-:-:S13]  /*1c370*/  ISETP.GE.AND P0, PT, R2, UR7, PT ;  /* 0x0000000702007c0c */ /* 0x000fda000bf06270 */
[----:B------:R-:W-:Y:S05]  /*1c380*/  @P0 EXIT ;  /* 0x000000000000094d */ /* 0x000fea0003800000 */
[----:B0123--:R-:W0:Y:S01]  /*1c390*/  LDC.64 R4, c[0x0][0x2a8] ;  /* 0x0000aa00ff047b82 */ /* 0x00fe220000000a00 */
[----:B------:R-:W-:-:S04]  /*1c3a0*/  VIADD R3, R2, UR6 ;  /* 0x0000000602037c36 */ /* 0x000fc80008000000 */
[----:B0-----:R-:W-:-:S05]  /*1c3b0*/  IMAD.WIDE.U32 R2, R3, 0x8, R4 ;  /* 0x0000000803027825 */ /* 0x001fca00078e0004 */
[----:B------:R-:W-:Y:S01]  /*1c3c0*/  STG.E.64 desc[UR8][R2.64], RZ ;  /* 0x000000ff02007986 */ /* 0x000fe2000c101b08 */
[----:B------:R-:W-:Y:S05]  /*1c3d0*/  EXIT ;  /* 0x000000000000794d */ /* 0x000fea0003800000 */
.L_x_7627:
        /* <DEDUP_REMOVED lines=10> */
.L_x_18582:


//--------------------- .text._ZN2at6native29vectorized_elementwise_kernelILi4EZZNS0_73_GLOBAL__N__c8866d80_35_SparseBinaryOpIntersectionKernel_cu_9e10b42f_311142_sparse_binary_op_intersection_kernel_implINS2_18CUDAKernelLauncherENS2_36CUDAValueSelectionIntersectionKernelINS2_9LhsProjOpEEElLl8EEEvRNS_6TensorERKS8_SB_RKSt6vectorIlSaIlEERKSt8optionalIS8_ESK_bbENKUlvE3_clEvEUllE_St5arrayIPcLm2EEEEviT0_T1_ --------------------------
	.section	.text._ZN2at6native29vectorized_elementwise_kernelILi4EZZNS0_73_GLOBAL__N__c8866d80_35_SparseBinaryOpIntersectionKernel_cu_9e10b42f_311142_sparse_binary_op_intersection_kernel_implINS2_18CUDAKernelLauncherENS2_36CUDAValueSelectionIntersectionKernelINS2_9LhsProjOpEEElLl8EEEvRNS_6TensorERKS8_SB_RKSt6vectorIlSaIlEERKSt8optionalIS8_ESK_bbENKUlvE3_clEvEUllE_St5arrayIPcLm2EEEEviT0_T1_,"ax",@progbits
	.align	128
        .global         _ZN2at6native29vectorized_elementwise_kernelILi4EZZNS0_73_GLOBAL__N__c8866d80_35_SparseBinaryOpIntersectionKernel_cu_9e10b42f_311142_sparse_binary_op_intersection_kernel_implINS2_18CUDAKernelLauncherENS2_36CUDAValueSelectionIntersectionKernelINS2_9LhsProjOpEEElLl8EEEvRNS_6TensorERKS8_SB_RKSt6vectorIlSaIlEERKSt8optionalIS8_ESK_bbENKUlvE3_clEvEUllE_St5arrayIPcLm2EEEEviT0_T1_
        .type           _ZN2at6native29vectorized_elementwise_kernelILi4EZZNS0_73_GLOBAL__N__c8866d80_35_SparseBinaryOpIntersectionKernel_cu_9e10b42f_311142_sparse_binary_op_intersection_kernel_implINS2_18CUDAKernelLauncherENS2_36CUDAValueSelectionIntersectionKernelINS2_9LhsProjOpEEElLl8EEEvRNS_6TensorERKS8_SB_RKSt6vectorIlSaIlEERKSt8optionalIS8_ESK_bbENKUlvE3_clEvEUllE_St5arrayIPcLm2EEEEviT0_T1_,@function
        .size           _ZN2at6native29vectorized_elementwise_kernelILi4EZZNS0_73_GLOBAL__N__c8866d80_35_SparseBinaryOpIntersectionKernel_cu_9e10b42f_311142_sparse_binary_op_intersection_kernel_implINS2_18CUDAKernelLauncherENS2_36CUDAValueSelectionIntersectionKernelINS2_9LhsProjOpEEElLl8EEEvRNS_6TensorERKS8_SB_RKSt6vectorIlSaIlEERKSt8optionalIS8_ESK_bbENKUlvE3_clEvEUllE_St5arrayIPcLm2EEEEviT0_T1_,(.L_x_18583 - _ZN2at6native29vectorized_elementwise_kernelILi4EZZNS0_73_GLOBAL__N__c8866d80_35_SparseBinaryOpIntersectionKernel_cu_9e10b42f_311142_sparse_binary_op_intersection_kernel_implINS2_18CUDAKernelLauncherENS2_36CUDAValueSelectionIntersectionKernelINS2_9LhsProjOpEEElLl8EEEvRNS_6TensorERKS8_SB_RKSt6vectorIlSaIlEERKSt8optionalIS8_ESK_bbENKUlvE3_clEvEUllE_St5arrayIPcLm2EEEEviT0_T1_)
        .other          _ZN2at6native29vectorized_elementwise_kernelILi4EZZNS0_73_GLOBAL__N__c8866d80_35_SparseBinaryOpIntersectionKernel_cu_9e10b42f_311142_sparse_binary_op_intersection_kernel_implINS2_18CUDAKernelLauncherENS2_36CUDAValueSelectionIntersectionKernelINS2_9LhsProjOpEEElLl8EEEvRNS_6TensorERKS8_SB_RKSt6vectorIlSaIlEERKSt8optionalIS8_ESK_bbENKUlvE3_clEvEUllE_St5arrayIPcLm2EEEEviT0_T1_,@"STO_CUDA_ENTRY STV_DEFAULT"
_ZN2at6native29vectorized_elementwise_kernelILi4EZZNS0_73_GLOBAL__N__c8866d80_35_SparseBinaryOpIntersectionKernel_cu_9e10b42f_311142_sparse_binary_op_intersection_kernel_implINS2_18CUDAKernelLauncherENS2_36CUDAValueSelectionIntersectionKernelINS2_9LhsProjOpEEElLl8EEEvRNS_6TensorERKS8_SB_RKSt6vectorIlSaIlEERKSt8optionalIS8_ESK_bbENKUlvE3_clEvEUllE_St5arrayIPcLm2EEEEviT0_T1_:
.text._ZN2at6native29vectorized_elementwise_kernelILi4EZZNS0_73_GLOBAL__N__c8866d80_35_SparseBinaryOpIntersectionKernel_cu_9e10b42f_311142_sparse_binary_op_intersection_kernel_implINS2_18CUDAKernelLauncherENS2_36CUDAValueSelectionIntersectionKernelINS2_9LhsProjOpEEElLl8EEEvRNS_6TensorERKS8_SB_RKSt6vectorIlSaIlEERKSt8optionalIS8_ESK_bbENKUlvE3_clEvEUllE_St5arrayIPcLm2EEEEviT0_T1_:
        /* <DEDUP_REMOVED lines=109> */
.L_x_7634:
        /* <DEDUP_REMOVED lines=137> */
.L_x_7633:
        /* <DEDUP_REMOVED lines=74> */
.L_x_7635:
[----:B------:R-:W-:-:S04]  /*1400*/  ISETP.NE.U32.AND P1, PT, RZ, UR10, PT ;  /* 0x0000000aff007c0c */ /* 0x000fc8000bf25070 */
[----:B------:R-:W-:-:S13]  /*1410*/  ISETP.NE.OR.EX P0, PT, RZ, UR11, P0, P1 ;  /* 0x0000000bff007c0c */ /* 0x000fda0008705710 */
[----:B------:R-:W-:Y:S05]  /*1420*/  @!P0 BRA `(.L_x_7631) ;  /* 0x0000000000a08947 */ /* 0x000fea0003800000 */
.L_x_7632:
        /* <DEDUP_REMOVED lines=40> */
.L_x_7631:
        /* <DEDUP_REMOVED lines=50> */
.L_x_7629:
[----:B-----5:R-:W-:-:S04]  /*19d0*/  LEA R18, P0, R20, UR4, 0x3 ;  /* 0x0000000414127c11 */ /* 0x020fc8000f8018ff */
[----:B------:R-:W-:-:S06]  /*19e0*/  LEA.HI.X R19, R20, UR5, R21, 0x3, P0 ;  /* 0x0000000514137c11 */ /* 0x000fcc00080f1c15 */
[----:B------:R-:W5:Y:S03]  /*19f0*/  LDG.E.64 R18, desc[UR8][R18.64] ;  /* 0x0000000812127981 */ /* 0x000f66000c1e1b00 */
.L_x_7630:
        /* <DEDUP_REMOVED lines=18> */
.L_x_7637:
        /* <DEDUP_REMOVED lines=23> */
.L_x_7636:
        /* <DEDUP_REMOVED lines=9> */
.L_x_7639:
        /* <DEDUP_REMOVED lines=23> */
.L_x_7638:
        /* <DEDUP_REMOVED lines=64> */
.L_x_7645:
        /* <DEDUP_REMOVED lines=138> */
.L_x_7644:
        /* <DEDUP_REMOVED lines=75> */
.L_x_7646:
[----:B------:R-:W-:-:S04]  /*2fe0*/  ISETP.NE.U32.AND P3, PT, RZ, UR10, PT ;  /* 0x0000000aff007c0c */ /* 0x000fc8000bf65070 */
[----:B------:R-:W-:-:S13]  /*2ff0*/  ISETP.NE.OR.EX P0, PT, RZ, UR11, P0, P3 ;  /* 0x0000000bff007c0c */ /* 0x000fda0008705730 */
[----:B------:R-:W-:Y:S05]  /*3000*/  @!P0 BRA `(.L_x_7642) ;  /* 0x0000000000a48947 */ /* 0x000fea0003800000 */
.L_x_7643:
        /* <DEDUP_REMOVED lines=41> */
.L_x_7642:
        /* <DEDUP_REMOVED lines=50> */
.L_x_7640:
[----:B------:R-:W-:Y:S02]  /*35c0*/  ULDC.64 UR4, c[0x0][0x218] ;  /* 0x0000860000047ab9 */ /* 0x000fe40000000a00 */
[----:B0-----:R-:W-:-:S04]  /*35d0*/  LEA R24, P0, R22, UR4, 0x3 ;  /* 0x0000000416187c11 */ /* 0x001fc8000f8018ff */
[----:B------:R-:W-:-:S06]  /*35e0*/  LEA.HI.X R25, R22, UR5, R23, 0x3, P0 ;  /* 0x0000000516197c11 */ /* 0x000fcc00080f1c17 */
[----:B------:R-:W5:Y:S03]  /*35f0*/  LD.E.64 R24, desc[UR8][R24.64] ;  /* 0x0000000818187980 */ /* 0x000f66000c101b00 */
.L_x_7641:
        /* <DEDUP_REMOVED lines=9> */
.L_x_7648:
        /* <DEDUP_REMOVED lines=19> */
.L_x_7647:
        /* <DEDUP_REMOVED lines=9> */
.L_x_7650:
        /* <DEDUP_REMOVED lines=19> */
.L_x_7649:
        /* <DEDUP_REMOVED lines=64> */
.L_x_7656:
        /* <DEDUP_REMOVED lines=139> */
.L_x_7655:
        /* <DEDUP_REMOVED lines=74> */
.L_x_7657:
[----:B------:R-:W-:-:S04]  /*4ad0*/  ISETP.NE.U32.AND P3, PT, RZ, UR4, PT ;  /* 0x00000004ff007c0c */ /* 0x000fc8000bf65070 */
[----:B------:R-:W-:-:S13]  /*4ae0*/  ISETP.NE.OR.EX P0, PT, RZ, UR5, P0, P3 ;  /* 0x00000005ff007c0c */ /* 0x000fda0008705730 */
[----:B------:R-:W-:Y:S05]  /*4af0*/  @!P0 BRA `(.L_x_7653) ;  /* 0x0000000000a88947 */ /* 0x000fea0003800000 */
.L_x_7654:
        /* <DEDUP_REMOVED lines=42> */
.L_x_7653:
        /* <DEDUP_REMOVED lines=49> */
.L_x_7651:
[----:B------:R-:W-:Y:S02]  /*50b0*/  ULDC.64 UR4, c[0x0][0x218] ;  /* 0x0000860000047ab9 */ /* 0x000fe40000000a00 */
[----:B0-----:R-:W-:-:S04]  /*50c0*/  LEA R18, P0, R4, UR4, 0x3 ;  /* 0x0000000404127c11 */ /* 0x001fc8000f8018ff */
[----:B------:R-:W-:-:S06]  /*50d0*/  LEA.HI.X R19, R4, UR5, R5, 0x3, P0 ;  /* 0x0000000504137c11 */ /* 0x000fcc00080f1c05 */
[----:B------:R-:W5:Y:S03]  /*50e0*/  LD.E.64 R18, desc[UR8][R18.64] ;  /* 0x0000000812127980 */ /* 0x000f66000c101b00 */
.L_x_7652:
        /* <DEDUP_REMOVED lines=9> */
.L_x_7659:
        /* <DEDUP_REMOVED lines=19> */
.L_x_7658:
        /* <DEDUP_REMOVED lines=9> */
.L_x_7661:
        /* <DEDUP_REMOVED lines=19> */
.L_x_7660:
        /* <DEDUP_REMOVED lines=64> */
.L_x_7667:
        /* <DEDUP_REMOVED lines=137> */
.L_x_7666:
        /* <DEDUP_REMOVED lines=74> */
.L_x_7668:
[----:B------:R-:W-:-:S04]  /*65a0*/  ISETP.NE.U32.AND P3, PT, RZ, UR4, PT ;  /* 0x00000004ff007c0c */ /* 0x000fc8000bf65070 */
[----:B------:R-:W-:-:S13]  /*65b0*/  ISETP.NE.OR.EX P0, PT, RZ, UR5, P0, P3 ;  /* 0x00000005ff007c0c */ /* 0x000fda0008705730 */
[----:B------:R-:W-:Y:S05]  /*65c0*/  @!P0 BRA `(.L_x_7664) ;  /* 0x0000000000a08947 */ /* 0x000fea0003800000 */
.L_x_7665:
        /* <DEDUP_REMOVED lines=40> */
.L_x_7664:
        /* <DEDUP_REMOVED lines=49> */
.L_x_7662:
[----:B------:R-:W-:Y:S02]  /*6b60*/  ULDC.64 UR4, c[0x0][0x218] ;  /* 0x0000860000047ab9 */ /* 0x000fe40000000a00 */
[----:B0-----:R-:W-:-:S04]  /*6b70*/  LEA R18, P0, R6, UR4, 0x3 ;  /* 0x0000000406127c11 */ /* 0x001fc8000f8018ff */
[----:B------:R-:W-:-:S06]  /*6b80*/  LEA.HI.X R19, R6, UR5, R7, 0x3, P0 ;  /* 0x0000000506137c11 */ /* 0x000fcc00080f1c07 */
[----:B------:R-:W5:Y:S03]  /*6b90*/  LD.E.64 R18, desc[UR8][R18.64] ;  /* 0x0000000812127980 */ /* 0x000f66000c101b00 */
.L_x_7663:
        /* <DEDUP_REMOVED lines=9> */
.L_x_7670:
        /* <DEDUP_REMOVED lines=19> */
.L_x_7669:
        /* <DEDUP_REMOVED lines=9> */
.L_x_7672:
        /* <DEDUP_REMOVED lines=19> */
.L_x_7671:
        /* <DEDUP_REMOVED lines=61> */
.L_x_7678:
        /* <DEDUP_REMOVED lines=136> */
.L_x_7677:
        /* <DEDUP_REMOVED lines=73> */
.L_x_7679:
[----:B------:R-:W-:-:S04]  /*8000*/  ISETP.NE.U32.AND P3, PT, R33, RZ, PT ;  /* 0x000000ff2100720c */ /* 0x000fc80003f65070 */
[----:B------:R-:W-:-:S13]  /*8010*/  ISETP.NE.OR.EX P0, PT, R32, RZ, P0, P3 ;  /* 0x000000ff2000720c */ /* 0x000fda0000705730 */
[----:B------:R-:W-:Y:S05]  /*8020*/  @!P0 BRA `(.L_x_7675) ;  /* 0x0000000000a08947 */ /* 0x000fea0003800000 */
.L_x_7676:
        /* <DEDUP_REMOVED lines=40> */
.L_x_7675:
        /* <DEDUP_REMOVED lines=47> */
.L_x_7673:
[----:B------:R-:W-:Y:S02]  /*85a0*/  ULDC.64 UR4, c[0x0][0x218] ;  /* 0x0000860000047ab9 */ /* 0x000fe40000000a00 */
[----:B0-----:R-:W-:-:S04]  /*85b0*/  LEA R18, P0, R8, UR4, 0x3 ;  /* 0x0000000408127c11 */ /* 0x001fc8000f8018ff */
[----:B------:R-:W-:-:S06]  /*85c0*/  LEA.HI.X R19, R8, UR5, R9, 0x3, P0 ;  /* 0x0000000508137c11 */ /* 0x000fcc00080f1c09 */
[----:B------:R-:W5:Y:S03]  /*85d0*/  LD.E.64 R18, desc[UR8][R18.64] ;  /* 0x0000000812127980 */ /* 0x000f66000c101b00 */
.L_x_7674:
        /* <DEDUP_REMOVED lines=9> */
.L_x_7681:
        /* <DEDUP_REMOVED lines=19> */
.L_x_7680:
        /* <DEDUP_REMOVED lines=9> */
.L_x_7683:
        /* <DEDUP_REMOVED lines=19> */
.L_x_7682:
        /* <DEDUP_REMOVED lines=61> */
.L_x_7689:
        /* <DEDUP_REMOVED lines=136> */
.L_x_7688:
        /* <DEDUP_REMOVED lines=73> */
.L_x_7690:
[----:B------:R-:W-:-:S04]  /*9a40*/  ISETP.NE.U32.AND P3, PT, R33, RZ, PT ;  /* 0x000000ff2100720c */ /* 0x000fc80003f65070 */
[----:B------:R-:W-:-:S13]  /*9a50*/  ISETP.NE.OR.EX P0, PT, R32, RZ, P0, P3 ;  /* 0x000000ff2000720c */ /* 0x000fda0000705730 */
[----:B------:R-:W-:Y:S05]  /*9a60*/  @!P0 BRA `(.L_x_7686) ;  /* 0x0000000000a08947 */ /* 0x000fea0003800000 */
.L_x_7687:
        /* <DEDUP_REMOVED lines=40> */
.L_x_7686:
        /* <DEDUP_REMOVED lines=47> */
.L_x_7684:
[----:B------:R-:W-:Y:S02]  /*9fe0*/  ULDC.64 UR4, c[0x0][0x218] ;  /* 0x0000860000047ab9 */ /* 0x000fe40000000a00 */
[----:B------:R-:W-:-:S04]  /*9ff0*/  LEA R30, P0, R10, UR4, 0x3 ;  /* 0x000000040a1e7c11 */ /* 0x000fc8000f8018ff */
[----:B------:R-:W-:-:S06]  /*a000*/  LEA.HI.X R31, R10, UR5, R11, 0x3, P0 ;  /* 0x000000050a1f7c11 */ /* 0x000fcc00080f1c0b */
[----:B------:R-:W5:Y:S03]  /*a010*/  LD.E.64 R30, desc[UR8][R30.64] ;  /* 0x000000081e1e7980 */ /* 0x000f66000c101b00 */
.L_x_7685:
        /* <DEDUP_REMOVED lines=9> */
.L_x_7692:
        /* <DEDUP_REMOVED lines=19> */
.L_x_7691:
        /* <DEDUP_REMOVED lines=9> */
.L_x_7694:
        /* <DEDUP_REMOVED lines=19> */
.L_x_7693:
        /* <DEDUP_REMOVED lines=61> */
.L_x_7700:
        /* <DEDUP_REMOVED lines=137> */
.L_x_7699:
        /* <DEDUP_REMOVED lines=74> */
.L_x_7701:
[----:B------:R-:W-:-:S04]  /*b4a0*/  ISETP.NE.U32.AND P3, PT, R33, RZ, PT ;  /* 0x000000ff2100720c */ /* 0x000fc80003f65070 */
[----:B------:R-:W-:-:S13]  /*b4b0*/  ISETP.NE.OR.EX P0, PT, R32, RZ, P0, P3 ;  /* 0x000000ff2000720c */ /* 0x000fda0000705730 */
[----:B------:R-:W-:Y:S05]  /*b4c0*/  @!P0 BRA `(.L_x_7697) ;  /* 0x0000000000a08947 */ /* 0x000fea0003800000 */
.L_x_7698:
        /* <DEDUP_REMOVED lines=40> */
.L_x_7697:
        /* <DEDUP_REMOVED lines=47> */
.L_x_7695:
[----:B------:R-:W-:Y:S02]  /*ba40*/  ULDC.64 UR4, c[0x0][0x218] ;  /* 0x0000860000047ab9 */ /* 0x000fe40000000a00 */
[----:B0-----:R-:W-:-:S04]  /*ba50*/  LEA R10, P0, R12, UR4, 0x3 ;  /* 0x000000040c0a7c11 */ /* 0x001fc8000f8018ff */
[----:B------:R-:W-:-:S06]  /*ba60*/  LEA.HI.X R11, R12, UR5, R13, 0x3, P0 ;  /* 0x000000050c0b7c11 */ /* 0x000fcc00080f1c0d */
[----:B------:R-:W5:Y:S03]  /*ba70*/  LD.E.64 R10, desc[UR8][R10.64] ;  /* 0x000000080a0a7980 */ /* 0x000f66000c101b00 */
.L_x_7696:
        /* <DEDUP_REMOVED lines=9> */
.L_x_7703:
        /* <DEDUP_REMOVED lines=19> */
.L_x_7702:
        /* <DEDUP_REMOVED lines=9> */
.L_x_7705:
        /* <DEDUP_REMOVED lines=19> */
.L_x_7704:
        /* <DEDUP_REMOVED lines=61> */
.L_x_7711:
        /* <DEDUP_REMOVED lines=136> */
.L_x_7710:
        /* <DEDUP_REMOVED lines=73> */
.L_x_7712:
[----:B------:R-:W-:-:S04]  /*cee0*/  ISETP.NE.U32.AND P2, PT, R32, RZ, PT ;  /* 0x000000ff2000720c */ /* 0x000fc80003f45070 */
[----:B------:R-:W-:-:S13]  /*cef0*/  ISETP.NE.OR.EX P0, PT, R4, RZ, P0, P2 ;  /* 0x000000ff0400720c */ /* 0x000fda0000705720 */
[----:B------:R-:W-:Y:S05]  /*cf00*/  @!P0 BRA `(.L_x_7708) ;  /* 0x0000000000a08947 */ /* 0x000fea0003800000 */
.L_x_7709:
        /* <DEDUP_REMOVED lines=40> */
.L_x_7708:
        /* <DEDUP_REMOVED lines=47> */
.L_x_7706:
[----:B------:R-:W-:Y:S02]  /*d480*/  ULDC.64 UR4, c[0x0][0x218] ;  /* 0x0000860000047ab9 */ /* 0x000fe40000000a00 */
[----:B0-----:R-:W-:-:S04]  /*d490*/  LEA R10, P0, R14, UR4, 0x3 ;  /* 0x000000040e0a7c11 */ /* 0x001fc8000f8018ff */
[----:B------:R-:W-:-:S06]  /*d4a0*/  LEA.HI.X R11, R14, UR5, R15, 0x3, P0 ;  /* 0x000000050e0b7c11 */ /* 0x000fcc00080f1c0f */
[----:B------:R-:W5:Y:S03]  /*d4b0*/  LD.E.64 R10, desc[UR8][R10.64] ;  /* 0x000000080a0a7980 */ /* 0x000f66000c101b00 */
.L_x_7707:
        /* <DEDUP_REMOVED lines=10> */
.L_x_7714:
        /* <DEDUP_REMOVED lines=19> */
.L_x_7713:
[----:B------:R-:W-:Y:S02]  /*d690*/  ULDC.64 UR4, c[0x0][0x280] ;  /* 0x0000a00000047ab9 */ /* 0x000fe40000000a00 */
[----:B------:R-:W-:Y:S02]  /*d6a0*/  IMAD.U32 R13, RZ, RZ, UR4 ;  /* 0x00000004ff0d7e24 */ /* 0x000fe4000f8e00ff */
[----:B------:R-:W-:Y:S01]  /*d6b0*/  IMAD.U32 R17, RZ, RZ, UR5 ;  /* 0x00000005ff117e24 */ /* 0x000fe2000f8e00ff */
[----:B------:R-:W-:Y:S06]  /*d6c0*/  @!P1 BRA `(.L_x_7715) ;  /* 0x0000000000589947 */ /* 0x000fec0003800000 */
[----:B------:R-:W-:Y:S01]  /*d6d0*/  BSSY B0, `(.L_x_7715) ;  /* 0x0000015000007945 */ /* 0x000fe20003800000 */
[----:B------:R-:W-:Y:S01]  /*d6e0*/  IMAD.U32 R13, RZ, RZ, UR4 ;  /* 0x00000004ff0d7e24 */ /* 0x000fe2000f8e00ff */
[----:B------:R-:W-:-:S07]  /*d6f0*/  MOV R17, UR5 ;  /* 0x0000000500117c02 */ /* 0x000fce0008000f00 */
.L_x_7716:
        /* <DEDUP_REMOVED lines=19> */
.L_x_7715:
        /* <DEDUP_REMOVED lines=29> */
.L_x_7628:
        /* <DEDUP_REMOVED lines=151> */
.L_x_7724:
        /* <DEDUP_REMOVED lines=139> */
.L_x_7723:
        /* <DEDUP_REMOVED lines=76> */
.L_x_7725:
[----:B------:R-:W-:-:S04]  /*f0e0*/  ISETP.NE.U32.AND P2, PT, RZ, UR7, PT ;  /* 0x00000007ff007c0c */ /* 0x000fc8000bf45070 */
[----:B------:R-:W-:-:S13]  /*f0f0*/  ISETP.NE.OR.EX P0, PT, RZ, UR10, P0, P2 ;  /* 0x0000000aff007c0c */ /* 0x000fda0008705720 */
[----:B------:R-:W-:Y:S05]  /*f100*/  @!P0 BRA `(.L_x_7721) ;  /* 0x0000000000a88947 */ /* 0x000fea0003800000 */
.L_x_7722:
        /* <DEDUP_REMOVED lines=42> */
.L_x_7721:
        /* <DEDUP_REMOVED lines=48> */
.L_x_7719:
[----:B-----5:R-:W-:-:S04]  /*f6b0*/  LEA R10, P0, R12, UR10, 0x3 ;  /* 0x0000000a0c0a7c11 */ /* 0x020fc8000f8018ff */
[----:B------:R-:W-:-:S06]  /*f6c0*/  LEA.HI.X R11, R12, UR11, R13, 0x3, P0 ;  /* 0x0000000b0c0b7c11 */ /* 0x000fcc00080f1c0d */
[----:B------:R-:W5:Y:S03]  /*f6d0*/  LDG.E.64 R10, desc[UR8][R10.64] ;  /* 0x000000080a0a7981 */ /* 0x000f66000c1e1b00 */
.L_x_7720:
        /* <DEDUP_REMOVED lines=18> */
.L_x_7727:
        /* <DEDUP_REMOVED lines=23> */
.L_x_7726:
[----:B------:R-:W-:Y:S02]  /*f970*/  ULDC.64 UR4, c[0x0][0x280] ;  /* 0x0000a00000047ab9 */ /* 0x000fe40000000a00 */
[----:B------:R-:W-:Y:S01]  /*f980*/  IMAD.U32 R30, RZ, RZ, UR4 ;  /* 0x00000004ff1e7e24 */ /* 0x000fe2000f8e00ff */
[----:B------:R-:W-:Y:S01]  /*f990*/  MOV R29, UR5 ;  /* 0x00000005001d7c02 */ /* 0x000fe20008000f00 */
[----:B------:R-:W-:Y:S06]  /*f9a0*/  @!P0 BRA `(.L_x_7728) ;  /* 0x0000000000688947 */ /* 0x000fec0003800000 */
[----:B------:R-:W-:Y:S01]  /*f9b0*/  BSSY B1, `(.L_x_7728) ;  /* 0x0000019000017945 */ /* 0x000fe20003800000 */
[----:B------:R-:W-:Y:S02]  /*f9c0*/  IMAD.U32 R30, RZ, RZ, UR4 ;  /* 0x00000004ff1e7e24 */ /* 0x000fe4000f8e00ff */
[----:B------:R-:W-:-:S07]  /*f9d0*/  IMAD.U32 R29, RZ, RZ, UR5 ;  /* 0x00000005ff1d7e24 */ /* 0x000fce000f8e00ff */
.L_x_7729:
        /* <DEDUP_REMOVED lines=23> */
.L_x_7728:
        /* <DEDUP_REMOVED lines=19> */
.L_x_7718:
[----:B------:R-:W-:Y:S05]  /*fc80*/  BSYNC B0 ;  /* 0x0000000000007941 */ /* 0x000fea0003800000 */
.L_x_7717:
        /* <DEDUP_REMOVED lines=56> */
.L_x_7737:
        /* <DEDUP_REMOVED lines=137> */
.L_x_7736:
        /* <DEDUP_REMOVED lines=74> */
.L_x_7738:
[----:B------:R-:W-:-:S04]  /*10d40*/  ISETP.NE.U32.AND P2, PT, RZ, UR7, PT ;  /* 0x00000007ff007c0c */ /* 0x000fc8000bf45070 */
[----:B------:R-:W-:-:S13]  /*10d50*/  ISETP.NE.OR.EX P0, PT, RZ, UR10, P0, P2 ;  /* 0x0000000aff007c0c */ /* 0x000fda0008705720 */
[----:B------:R-:W-:Y:S05]  /*10d60*/  @!P0 BRA `(.L_x_7734) ;  /* 0x0000000000a08947 */ /* 0x000fea0003800000 */
.L_x_7735:
        /* <DEDUP_REMOVED lines=40> */
.L_x_7734:
        /* <DEDUP_REMOVED lines=53> */
.L_x_7732:
[----:B01---5:R-:W-:-:S04]  /*11340*/  LEA R10, P0, R34, UR4, 0x3 ;  /* 0x00000004220a7c11 */ /* 0x023fc8000f8018ff */
[----:B------:R-:W-:-:S06]  /*11350*/  LEA.HI.X R11, R34, UR5, R35, 0x3, P0 ;  /* 0x00000005220b7c11 */ /* 0x000fcc00080f1c23 */
[----:B------:R-:W5:Y:S03]  /*11360*/  LD.E.64 R10, desc[UR8][R10.64] ;  /* 0x000000080a0a7980 */ /* 0x000f66000c101b00 */
.L_x_7733:
        /* <DEDUP_REMOVED lines=16> */
.L_x_7740:
        /* <DEDUP_REMOVED lines=19> */
.L_x_7739:
[----:B------:R-:W-:Y:S02]  /*115a0*/  ULDC.64 UR4, c[0x0][0x280] ;  /* 0x0000a00000047ab9 */ /* 0x000fe40000000a00 */
[----:B------:R-:W-:Y:S01]  /*115b0*/  IMAD.U32 R27, RZ, RZ, UR4 ;  /* 0x00000004ff1b7e24 */ /* 0x000fe2000f8e00ff */
[----:B------:R-:W-:Y:S01]  /*115c0*/  MOV R28, UR5 ;  /* 0x00000005001c7c02 */ /* 0x000fe20008000f00 */
[----:B------:R-:W-:Y:S06]  /*115d0*/  @!P0 BRA `(.L_x_7741) ;  /* 0x0000000000588947 */ /* 0x000fec0003800000 */
[----:B------:R-:W-:Y:S01]  /*115e0*/  BSSY B1, `(.L_x_7741) ;  /* 0x0000015000017945 */ /* 0x000fe20003800000 */
[----:B------:R-:W-:Y:S02]  /*115f0*/  IMAD.U32 R27, RZ, RZ, UR4 ;  /* 0x00000004ff1b7e24 */ /* 0x000fe4000f8e00ff */
[----:B------:R-:W-:-:S07]  /*11600*/  IMAD.U32 R28, RZ, RZ, UR5 ;  /* 0x00000005ff1c7e24 */ /* 0x000fce000f8e00ff */
.L_x_7742:
        /* <DEDUP_REMOVED lines=19> */
.L_x_7741:
        /* <DEDUP_REMOVED lines=19> */
.L_x_7731:
[----:B------:R-:W-:Y:S05]  /*11870*/  BSYNC B0 ;  /* 0x0000000000007941 */ /* 0x000fea0003800000 */
.L_x_7730:
        /* <DEDUP_REMOVED lines=55> */
.L_x_7750:
        /* <DEDUP_REMOVED lines=137> */
.L_x_7749:
        /* <DEDUP_REMOVED lines=74> */
.L_x_7751:
[----:B------:R-:W-:-:S04]  /*12920*/  ISETP.NE.U32.AND P2, PT, RZ, UR10, PT ;  /* 0x0000000aff007c0c */ /* 0x000fc8000bf45070 */
[----:B------:R-:W-:-:S13]  /*12930*/  ISETP.NE.OR.EX P0, PT, RZ, UR11, P0, P2 ;  /* 0x0000000bff007c0c */ /* 0x000fda0008705720 */
[----:B------:R-:W-:Y:S05]  /*12940*/  @!P0 BRA `(.L_x_7747) ;  /* 0x0000000000a08947 */ /* 0x000fea0003800000 */
.L_x_7748:
        /* <DEDUP_REMOVED lines=40> */
.L_x_7747:
        /* <DEDUP_REMOVED lines=52> */
.L_x_7745:
[----:B-----5:R-:W-:-:S04]  /*12f10*/  LEA R12, P0, R24, UR4, 0x3 ;  /* 0x00000004180c7c11 */ /* 0x020fc8000f8018ff */
[----:B------:R-:W-:-:S06]  /*12f20*/  LEA.HI.X R13, R24, UR5, R25, 0x3, P0 ;  /* 0x00000005180d7c11 */ /* 0x000fcc00080f1c19 */
[----:B------:R-:W5:Y:S03]  /*12f30*/  LD.E.64 R12, desc[UR8][R12.64] ;  /* 0x000000080c0c7980 */ /* 0x000f66000c101b00 */
.L_x_7746:
        /* <DEDUP_REMOVED lines=16> */
.L_x_7753:
        /* <DEDUP_REMOVED lines=19> */
.L_x_7752:
[----:B------:R-:W-:Y:S02]  /*13170*/  ULDC.64 UR4, c[0x0][0x280] ;  /* 0x0000a00000047ab9 */ /* 0x000fe40000000a00 */
[----:B------:R-:W-:Y:S02]  /*13180*/  IMAD.U32 R27, RZ, RZ, UR4 ;  /* 0x00000004ff1b7e24 */ /* 0x000fe4000f8e00ff */
[----:B------:R-:W-:Y:S01]  /*13190*/  IMAD.U32 R28, RZ, RZ, UR5 ;  /* 0x00000005ff1c7e24 */ /* 0x000fe2000f8e00ff */
[----:B------:R-:W-:Y:S06]  /*131a0*/  @!P0 BRA `(.L_x_7754) ;  /* 0x0000000000588947 */ /* 0x000fec0003800000 */
[----:B------:R-:W-:Y:S01]  /*131b0*/  BSSY B1, `(.L_x_7754) ;  /* 0x0000015000017945 */ /* 0x000fe20003800000 */
[----:B------:R-:W-:Y:S01]  /*131c0*/  MOV R27, UR4 ;  /* 0x00000004001b7c02 */ /* 0x000fe20008000f00 */
[----:B------:R-:W-:-:S07]  /*131d0*/  IMAD.U32 R28, RZ, RZ, UR5 ;  /* 0x00000005ff1c7e24 */ /* 0x000fce000f8e00ff */
.L_x_7755:
        /* <DEDUP_REMOVED lines=19> */
.L_x_7754:
        /* <DEDUP_REMOVED lines=19> */
.L_x_7744:
[----:B------:R-:W-:Y:S05]  /*13440*/  BSYNC B0 ;  /* 0x0000000000007941 */ /* 0x000fea0003800000 */
.L_x_7743:
        /* <DEDUP_REMOVED lines=54> */
.L_x_7763:
        /* <DEDUP_REMOVED lines=138> */
.L_x_7762:
        /* <DEDUP_REMOVED lines=74> */
.L_x_7764:
[----:B------:R-:W-:-:S04]  /*144f0*/  ISETP.NE.U32.AND P2, PT, RZ, UR10, PT ;  /* 0x0000000aff007c0c */ /* 0x000fc8000bf45070 */
[----:B------:R-:W-:-:S13]  /*14500*/  ISETP.NE.OR.EX P0, PT, RZ, UR11, P0, P2 ;  /* 0x0000000bff007c0c */ /* 0x000fda0008705720 */
[----:B------:R-:W-:Y:S05]  /*14510*/  @!P0 BRA `(.L_x_7760) ;  /* 0x0000000000a08947 */ /* 0x000fea0003800000 */
.L_x_7761:
        /* <DEDUP_REMOVED lines=40> */
.L_x_7760:
        /* <DEDUP_REMOVED lines=53> */
.L_x_7758:
[----:B0123-5:R-:W-:-:S04]  /*14af0*/  LEA R4, P0, R22, UR4, 0x3 ;  /* 0x0000000416047c11 */ /* 0x02ffc8000f8018ff */
[----:B------:R-:W-:-:S06]  /*14b00*/  LEA.HI.X R5, R22, UR5, R23, 0x3, P0 ;  /* 0x0000000516057c11 */ /* 0x000fcc00080f1c17 */
[----:B------:R-:W5:Y:S03]  /*14b10*/  LD.E.64 R4, desc[UR8][R4.64] ;  /* 0x0000000804047980 */ /* 0x000f66000c101b00 */
.L_x_7759:
        /* <DEDUP_REMOVED lines=16> */
.L_x_7766:
        /* <DEDUP_REMOVED lines=19> */
.L_x_7765:
[----:B------:R-:W-:Y:S02]  /*14d50*/  ULDC.64 UR4, c[0x0][0x280] ;  /* 0x0000a00000047ab9 */ /* 0x000fe40000000a00 */
[----:B------:R-:W-:Y:S01]  /*14d60*/  IMAD.U32 R27, RZ, RZ, UR4 ;  /* 0x00000004ff1b7e24 */ /* 0x000fe2000f8e00ff */
[----:B------:R-:W-:Y:S01]  /*14d70*/  MOV R26, UR5 ;  /* 0x00000005001a7c02 */ /* 0x000fe20008000f00 */
[----:B------:R-:W-:Y:S06]  /*14d80*/  @!P0 BRA `(.L_x_7767) ;  /* 0x0000000000588947 */ /* 0x000fec0003800000 */
[----:B------:R-:W-:Y:S01]  /*14d90*/  BSSY B1, `(.L_x_7767) ;  /* 0x0000015000017945 */ /* 0x000fe20003800000 */
[----:B------:R-:W-:Y:S02]  /*14da0*/  IMAD.U32 R27, RZ, RZ, UR4 ;  /* 0x00000004ff1b7e24 */ /* 0x000fe4000f8e00ff */
[----:B------:R-:W-:-:S07]  /*14db0*/  IMAD.U32 R26, RZ, RZ, UR5 ;  /* 0x00000005ff1a7e24 */ /* 0x000fce000f8e00ff */
.L_x_7768:
        /* <DEDUP_REMOVED lines=19> */
.L_x_7767:
        /* <DEDUP_REMOVED lines=19> */
.L_x_7757:
[----:B------:R-:W-:Y:S05]  /*15020*/  BSYNC B0 ;  /* 0x0000000000007941 */ /* 0x000fea0003800000 */
.L_x_7756:
        /* <DEDUP_REMOVED lines=54> */
.L_x_7776:
        /* <DEDUP_REMOVED lines=139> */
.L_x_7775:
        /* <DEDUP_REMOVED lines=74> */
.L_x_7777:
[----:B------:R-:W-:-:S04]  /*160e0*/  ISETP.NE.U32.AND P2, PT, RZ, UR10, PT ;  /* 0x0000000aff007c0c */ /* 0x000fc8000bf45070 */
[----:B------:R-:W-:-:S13]  /*160f0*/  ISETP.NE.OR.EX P0, PT, RZ, UR11, P0, P2 ;  /* 0x0000000bff007c0c */ /* 0x000fda0008705720 */
[----:B------:R-:W-:Y:S05]  /*16100*/  @!P0 BRA `(.L_x_7773) ;  /* 0x0000000000a08947 */ /* 0x000fea0003800000 */
.L_x_7774:
        /* <DEDUP_REMOVED lines=40> */
.L_x_7773:
        /* <DEDUP_REMOVED lines=53> */
.L_x_7771:
[----:B-----5:R-:W-:-:S04]  /*166e0*/  LEA R34, P0, R20, UR4, 0x3 ;  /* 0x0000000414227c11 */ /* 0x020fc8000f8018ff */
[----:B------:R-:W-:-:S06]  /*166f0*/  LEA.HI.X R35, R20, UR5, R21, 0x3, P0 ;  /* 0x0000000514237c11 */ /* 0x000fcc00080f1c15 */
[----:B------:R-:W5:Y:S03]  /*16700*/  LD.E.64 R34, desc[UR8][R34.64] ;  /* 0x0000000822227980 */ /* 0x000f66000c101b00 */
.L_x_7772:
        /* <DEDUP_REMOVED lines=16> */
.L_x_7779:
        /* <DEDUP_REMOVED lines=19> */
.L_x_7778:
[----:B------:R-:W-:Y:S02]  /*16940*/  ULDC.64 UR4, c[0x0][0x280] ;  /* 0x0000a00000047ab9 */ /* 0x000fe40000000a00 */
[----:B------:R-:W-:Y:S02]  /*16950*/  IMAD.U32 R13, RZ, RZ, UR4 ;  /* 0x00000004ff0d7e24 */ /* 0x000fe4000f8e00ff */
[----:B------:R-:W-:Y:S01]  /*16960*/  IMAD.U32 R12, RZ, RZ, UR5 ;  /* 0x00000005ff0c7e24 */ /* 0x000fe2000f8e00ff */
[----:B------:R-:W-:Y:S06]  /*16970*/  @!P0 BRA `(.L_x_7780) ;  /* 0x0000000000588947 */ /* 0x000fec0003800000 */
[----:B------:R-:W-:Y:S01]  /*16980*/  BSSY B1, `(.L_x_7780) ;  /* 0x0000015000017945 */ /* 0x000fe20003800000 */
[----:B------:R-:W-:Y:S01]  /*16990*/  IMAD.U32 R13, RZ, RZ, UR4 ;  /* 0x00000004ff0d7e24 */ /* 0x000fe2000f8e00ff */
[----:B------:R-:W-:-:S07]  /*169a0*/  MOV R12, UR5 ;  /* 0x00000005000c7c02 */ /* 0x000fce0008000f00 */
.L_x_7781:
        /* <DEDUP_REMOVED lines=19> */
.L_x_7780:
        /* <DEDUP_REMOVED lines=19> */
.L_x_7770:
[----:B------:R-:W-:Y:S05]  /*16c10*/  BSYNC B0 ;  /* 0x0000000000007941 */ /* 0x000fea0003800000 */
.L_x_7769:
        /* <DEDUP_REMOVED lines=54> */
.L_x_7789:
        /* <DEDUP_REMOVED lines=141> */
.L_x_7788:
        /* <DEDUP_REMOVED lines=74> */
.L_x_7790:
[----:B------:R-:W-:-:S04]  /*17cf0*/  ISETP.NE.U32.AND P2, PT, RZ, UR10, PT ;  /* 0x0000000aff007c0c */ /* 0x000fc8000bf45070 */
[----:B------:R-:W-:-:S13]  /*17d00*/  ISETP.NE.OR.EX P0, PT, RZ, UR11, P0, P2 ;  /* 0x0000000bff007c0c */ /* 0x000fda0008705720 */
[----:B------:R-:W-:Y:S05]  /*17d10*/  @!P0 BRA `(.L_x_7786) ;  /* 0x0000000000a08947 */ /* 0x000fea0003800000 */
.L_x_7787:
        /* <DEDUP_REMOVED lines=40> */
.L_x_7786:
        /* <DEDUP_REMOVED lines=54> */
.L_x_7784:
[----:B-----5:R-:W-:-:S04]  /*18300*/  LEA R24, P0, R18, UR4, 0x3 ;  /* 0x0000000412187c11 */ /* 0x020fc8000f8018ff */
[----:B------:R-:W-:-:S06]  /*18310*/  LEA.HI.X R25, R18, UR5, R19, 0x3, P0 ;  /* 0x0000000512197c11 */ /* 0x000fcc00080f1c13 */
[----:B------:R-:W5:Y:S03]  /*18320*/  LD.E.64 R24, desc[UR8][R24.64] ;  /* 0x0000000818187980 */ /* 0x000f66000c101b00 */
.L_x_7785:
        /* <DEDUP_REMOVED lines=16> */
.L_x_7792:
        /* <DEDUP_REMOVED lines=19> */
.L_x_7791:
[----:B------:R-:W-:Y:S02]  /*18560*/  ULDC.64 UR4, c[0x0][0x280] ;  /* 0x0000a00000047ab9 */ /* 0x000fe40000000a00 */
[----:B------:R-:W-:Y:S01]  /*18570*/  IMAD.U32 R11, RZ, RZ, UR4 ;  /* 0x00000004ff0b7e24 */ /* 0x000fe2000f8e00ff */
[----:B------:R-:W-:Y:S01]  /*18580*/  MOV R12, UR5 ;  /* 0x00000005000c7c02 */ /* 0x000fe20008000f00 */
[----:B------:R-:W-:Y:S06]  /*18590*/  @!P0 BRA `(.L_x_7793) ;  /* 0x0000000000588947 */ /* 0x000fec0003800000 */
[----:B------:R-:W-:Y:S01]  /*185a0*/  BSSY B1, `(.L_x_7793) ;  /* 0x0000015000017945 */ /* 0x000fe20003800000 */
[----:B------:R-:W-:Y:S02]  /*185b0*/  IMAD.U32 R11, RZ, RZ, UR4 ;  /* 0x00000004ff0b7e24 */ /* 0x000fe4000f8e00ff */
[----:B------:R-:W-:-:S07]  /*185c0*/  IMAD.U32 R12, RZ, RZ, UR5 ;  /* 0x00000005ff0c7e24 */ /* 0x000fce000f8e00ff */
.L_x_7794:
        /* <DEDUP_REMOVED lines=19> */
.L_x_7793:
        /* <DEDUP_REMOVED lines=19> */
.L_x_7783:
[----:B------:R-:W-:Y:S05]  /*18830*/  BSYNC B0 ;  /* 0x0000000000007941 */ /* 0x000fea0003800000 */
.L_x_7782:
        /* <DEDUP_REMOVED lines=54> */
.L_x_7802:
        /* <DEDUP_REMOVED lines=138> */
.L_x_7801:
        /* <DEDUP_REMOVED lines=74> */
.L_x_7803:
[----:B------:R-:W-:-:S04]  /*198e0*/  ISETP.NE.U32.AND P2, PT, RZ, UR10, PT ;  /* 0x0000000aff007c0c */ /* 0x000fc8000bf45070 */
[----:B------:R-:W-:-:S13]  /*198f0*/  ISETP.NE.OR.EX P0, PT, RZ, UR11, P0, P2 ;  /* 0x0000000bff007c0c */ /* 0x000fda0008705720 */
[----:B------:R-:W-:Y:S05]  /*19900*/  @!P0 BRA `(.L_x_7799) ;  /* 0x0000000000a08947 */ /* 0x000fea0003800000 */
.L_x_7800:
        /* <DEDUP_REMOVED lines=40> */
.L_x_7799:
        /* <DEDUP_REMOVED lines=54> */
.L_x_7797:
[----:B-----5:R-:W-:-:S04]  /*19ef0*/  LEA R18, P0, R16, UR4, 0x3 ;  /* 0x0000000410127c11 */ /* 0x020fc8000f8018ff */
[----:B------:R-:W-:-:S06]  /*19f00*/  LEA.HI.X R19, R16, UR5, R17, 0x3, P0 ;  /* 0x0000000510137c11 */ /* 0x000fcc00080f1c11 */
[----:B------:R-:W5:Y:S03]  /*19f10*/  LD.E.64 R18, desc[UR8][R18.64] ;  /* 0x0000000812127980 */ /* 0x000f66000c101b00 */
.L_x_7798:
        /* <DEDUP_REMOVED lines=16> */
.L_x_7805:
        /* <DEDUP_REMOVED lines=19> */
.L_x_7804:
[----:B------:R-:W-:Y:S02]  /*1a150*/  ULDC.64 UR4, c[0x0][0x280] ;  /* 0x0000a00000047ab9 */ /* 0x000fe40000000a00 */
[----:B------:R-:W-:Y:S02]  /*1a160*/  IMAD.U32 R11, RZ, RZ, UR4 ;  /* 0x00000004ff0b7e24 */ /* 0x000fe4000f8e00ff */
[----:B------:R-:W-:Y:S01]  /*1a170*/  IMAD.U32 R12, RZ, RZ, UR5 ;  /* 0x00000005ff0c7e24 */ /* 0x000fe2000f8e00ff */
[----:B------:R-:W-:Y:S06]  /*1a180*/  @!P0 BRA `(.L_x_7806) ;  /* 0x0000000000588947 */ /* 0x000fec0003800000 */
[----:B------:R-:W-:Y:S01]  /*1a190*/  BSSY B1, `(.L_x_7806) ;  /* 0x0000015000017945 */ /* 0x000fe20003800000 */
[----:B------:R-:W-:Y:S01]  /*1a1a0*/  MOV R11, UR4 ;  /* 0x00000004000b7c02 */ /* 0x000fe20008000f00 */
[----:B------:R-:W-:-:S07]  /*1a1b0*/  IMAD.U32 R12, RZ, RZ, UR5 ;  /* 0x00000005ff0c7e24 */ /* 0x000fce000f8e00ff */
.L_x_7807:
        /* <DEDUP_REMOVED lines=19> */
.L_x_7806:
        /* <DEDUP_REMOVED lines=19> */
.L_x_7796:
[----:B------:R-:W-:Y:S05]  /*1a420*/  BSYNC B0 ;  /* 0x0000000000007941 */ /* 0x000fea0003800000 */
.L_x_7795:
        /* <DEDUP_REMOVED lines=54> */
.L_x_7815:
        /* <DEDUP_REMOVED lines=138> */
.L_x_7814:
        /* <DEDUP_REMOVED lines=75> */
.L_x_7816:
[----:B------:R-:W-:-:S04]  /*1b4e0*/  ISETP.NE.U32.AND P2, PT, RZ, UR10, PT ;  /* 0x0000000aff007c0c */ /* 0x000fc8000bf45070 */
[----:B------:R-:W-:-:S13]  /*1b4f0*/  ISETP.NE.OR.EX P0, PT, RZ, UR11, P0, P2 ;  /* 0x0000000bff007c0c */ /* 0x000fda0008705720 */
[----:B------:R-:W-:Y:S05]  /*1b500*/  @!P0 BRA `(.L_x_7812) ;  /* 0x0000000000a08947 */ /* 0x000fea0003800000 */
.L_x_7813:
        /* <DEDUP_REMOVED lines=40> */
.L_x_7812:
        /* <DEDUP_REMOVED lines=54> */
.L_x_7810:
[----:B-----5:R-:W-:-:S04]  /*1baf0*/  LEA R16, P0, R14, UR4, 0x3 ;  /* 0x000000040e107c11 */ /* 0x020fc8000f8018ff */
[----:B------:R-:W-:-:S06]  /*1bb00*/  LEA.HI.X R17, R14, UR5, R15, 0x3, P0 ;  /* 0x000000050e117c11 */ /* 0x000fcc00080f1c0f */
[----:B------:R-:W5:Y:S03]  /*1bb10*/  LD.E.64 R16, desc[UR8][R16.64] ;  /* 0x0000000810107980 */ /* 0x000f66000c101b00 */
.L_x_7811:
        /* <DEDUP_REMOVED lines=16> */
.L_x_7818:
        /* <DEDUP_REMOVED lines=19> */
.L_x_7817:
[----:B------:R-:W-:Y:S02]  /*1bd50*/  ULDC.64 UR4, c[0x0][0x280] ;  /* 0x0000a00000047ab9 */ /* 0x000fe40000000a00 */
[----:B------:R-:W-:Y:S02]  /*1bd60*/  IMAD.U32 R11, RZ, RZ, UR4 ;  /* 0x00000004ff0b7e24 */ /* 0x000fe4000f8e00ff */
[----:B------:R-:W-:Y:S01]  /*1bd70*/  IMAD.U32 R12, RZ, RZ, UR5 ;  /* 0x00000005ff0c7e24 */ /* 0x000fe2000f8e00ff */
[----:B------:R-:W-:Y:S06]  /*1bd80*/  @!P0 BRA `(.L_x_7819) ;  /* 0x0000000000588947 */ /* 0x000fec0003800000 */
[----:B------:R-:W-:Y:S01]  /*1bd90*/  BSSY B1, `(.L_x_7819) ;  /* 0x0000015000017945 */ /* 0x000fe20003800000 */
[----:B------:R-:W-:Y:S01]  /*1bda0*/  MOV R11, UR4 ;  /* 0x00000004000b7c02 */ /* 0x000fe20008000f00 */
[----:B------:R-:W-:-:S07]  /*1bdb0*/  IMAD.U32 R12, RZ, RZ, UR5 ;  /* 0x00000005ff0c7e24 */ /* 0x000fce000f8e00ff */
.L_x_7820:
        /* <DEDUP_REMOVED lines=19> */
.L_x_7819:
        /* <DEDUP_REMOVED lines=19> */
.L_x_7809:
[----:B------:R-:W-:Y:S05]  /*1c020*/  BSYNC B0 ;  /* 0x0000000000007941 */ /* 0x000fea0003800000 */
.L_x_7808:
        /* <DEDUP_REMOVED lines=21> */
.L_x_7823:
[----:B------:R-:W-:-:S13]  /*1c180*/  ISETP.GE.AND P0, PT, R2, UR7, PT ;  /* 0x0000000702007c0c */ /* 0x000fda000bf06270 */
[----:B------:R-:W-:Y:S05]  /*1c190*/  @P0 BRA `(.L_x_7825) ;  /* 0x0000000000300947 */ /* 0x000fea0003800000 */
[----:B01----:R-:W0:Y:S01]  /*1c1a0*/  LDC.64 R4, c[0x0][0x2a8] ;  /* 0x0000aa00ff047b82 */ /* 0x003e220000000a00 */
[C---:B------:R-:W-:Y:S02]  /*1c1b0*/  VIADD R3, R2.reuse, UR6 ;  /* 0x0000000602037c36 */ /* 0x040fe40008000000 */
[----:B------:R-:W-:Y:S02]  /*1c1c0*/  VIADD R2, R2, 0x80 ;  /* 0x0000008002027836 */ /* 0x000fe40000000000 */
[----:B0-----:R-:W-:-:S05]  /*1c1d0*/  IMAD.WIDE.U32 R4, R3, 0x8, R4 ;  /* 0x0000000803047825 */ /* 0x001fca00078e0004 */
[----:B------:R1:W-:Y:S02]  /*1c1e0*/  STG.E.64 desc[UR8][R4.64], RZ ;  /* 0x000000ff04007986 */ /* 0x0003e4000c101b08 */
.L_x_7824:
[----:B------:R-:W-:-:S13]  /*1c1f0*/  ISETP.GE.AND P0, PT, R2, UR7, PT ;  /* 0x0000000702007c0c */ /* 0x000fda000bf06270 */
[----:B------:R-:W-:Y:S05]  /*1c200*/  @P0 BRA `(.L_x_7826) ;  /* 0x0000000000340947 */ /* 0x000fea0003800000 */
[----:B01----:R-:W0:Y:S01]  /*1c210*/  LDC.64 R4, c[0x0][0x2a8] ;  /* 0x0000aa00ff047b82 */ /* 0x003e220000000a00 */
[C---:B------:R-:W-:Y:S01]  /*1c220*/  IADD3 R3, R2.reuse, UR6, RZ ;  /* 0x0000000602037c10 */ /* 0x040fe2000fffe0ff */
[----:B------:R-:W-:-:S04]  /*1c230*/  VIADD R2, R2, 0x80 ;  /* 0x0000008002027836 */ /* 0x000fc80000000000 */
[----:B0-----:R-:W-:-:S05]  /*1c240*/  IMAD.WIDE.U32 R4, R3, 0x8, R4 ;  /* 0x0000000803047825 */ /* 0x001fca00078e0004 */
[----:B------:R2:W-:Y:S02]  /*1c250*/  STG.E.64 desc[UR8][R4.64], RZ ;  /* 0x000000ff04007986 */ /* 0x0005e4000c101b08 */
.L_x_7825:
        /* <DEDUP_REMOVED lines=8> */
.L_x_7826:
[----:B------:R-:W-:Y:S05]  /*1c2e0*/  BSYNC B1 ;  /* 0x0000000000017941 */ /* 0x000fea0003800000 */
.L_x_7822:
[----:B------:R-:W-:-:S13]  /*1c2f0*/  ISETP.GE.AND P0, PT, R2, UR7, PT ;  /* 0x0000000702007c0c */ /* 0x000fda000bf06270 */
[----:B012---:R-:W0:Y:S01]  /*1c300*/  @!P0 LDC.64 R4, c[0x0][0x2a8] ;  /* 0x0000aa00ff048b82 */ /* 0x007e220000000a00 */
[C---:B------:R-:W-:Y:S01]  /*1c310*/  @!P0 IADD3 R3, R2.reuse, UR6, RZ ;  /* 0x0000000602038c10 */ /* 0x040fe2000fffe0ff */
[----:B------:R-:W-:-:S04]  /*1c320*/  @!P0 VIADD R2, R2, 0x80 ;  /* 0x0000008002028836 */ /* 0x000fc80000000000 */
[----:B0-----:R-:W-:-:S05]  /*1c330*/  @!P0 IMAD.WIDE.U32 R4, R3, 0x8, R4 ;  /* 0x0000000803048825 */ /* 0x001fca00078e0004 */
[----:B------:R3:W-:Y:S02]  /*1c340*/  @!P0 STG.E.64 desc[UR8][R4.64], RZ ;  /* 0x000000ff04008986 */ /* 0x0007e4000c101b08 */
.L_x_7827:
[----:B------:R-:W-:Y:S05]  /*1c350*/  BSYNC B0 ;  /* 0x0000000000007941 */ /* 0x000fea0003800000 */
.L_x_7821:
        /* <DEDUP_REMOVED lines=8> */
.L_x_7828:
        /* <DEDUP_REMOVED lines=10> */
.L_x_18583:


//--------------------- .text._ZN2at6native29vectorized_elementwise_kernelILi8EZZNS0_73_GLOBAL__N__c8866d80_35_SparseBinaryOpIntersectionKernel_cu_9e10b42f_311142_sparse_binary_op_intersection_kernel_implINS2_18CUDAKernelLauncherENS2_36CUDAValueSelectionIntersectionKernelINS2_9LhsProjOpEEElLl8EEEvRNS_6TensorERKS8_SB_RKSt6vectorIlSaIlEERKSt8optionalIS8_ESK_bbENKUlvE3_clEvEUllE_St5arrayIPcLm2EEEEviT0_T1_ --------------------------
	.section	.text._ZN2at6native29vectorized_elementwise_kernelILi8EZZNS0_73_GLOBAL__N__c8866d80_35_SparseBinaryOpIntersectionKernel_cu_9e10b42f_311142_sparse_binary_op_intersection_kernel_implINS2_18CUDAKernelLauncherENS2_36CUDAValueSelectionIntersectionKernelINS2_9LhsProjOpEEElLl8EEEvRNS_6TensorERKS8_SB_RKSt6vectorIlSaIlEERKSt8optionalIS8_ESK_bbENKUlvE3_clEvEUllE_St5arrayIPcLm2EEEEviT0_T1_,"ax",@progbits
	.align	128
        .global         _ZN2at6native29vectorized_elementwise_kernelILi8EZZNS0_73_GLOBAL__N__c8866d80_35_SparseBinaryOpIntersectionKernel_cu_9e10b42f_311142_sparse_binary_op_intersection_kernel_implINS2_18CUDAKernelLauncherENS2_36CUDAValueSelectionIntersectionKernelINS2_9LhsProjOpEEElLl8EEEvRNS_6TensorERKS8_SB_RKSt6vectorIlSaIlEERKSt8optionalIS8_ESK_bbENKUlvE3_clEvEUllE_St5arrayIPcLm2EEEEviT0_T1_
        .type           _ZN2at6native29vectorized_elementwise_kernelILi8EZZNS0_73_GLOBAL__N__c8866d80_35_SparseBinaryOpIntersectionKernel_cu_9e10b42f_311142_sparse_binary_op_intersection_kernel_implINS2_18CUDAKernelLauncherENS2_36CUDAValueSelectionIntersectionKernelINS2_9LhsProjOpEEElLl8EEEvRNS_6TensorERKS8_SB_RKSt6vectorIlSaIlEERKSt8optionalIS8_ESK_bbENKUlvE3_clEvEUllE_St5arrayIPcLm2EEEEviT0_T1_,@function
        .size           _ZN2at6native29vectorized_elementwise_kernelILi8EZZNS0_73_GLOBAL__N__c8866d80_35_SparseBinaryOpIntersectionKernel_cu_9e10b42f_311142_sparse_binary_op_intersection_kernel_implINS2_18CUDAKernelLauncherENS2_36CUDAValueSelectionIntersectionKernelINS2_9LhsProjOpEEElLl8EEEvRNS_6TensorERKS8_SB_RKSt6vectorIlSaIlEERKSt8optionalIS8_ESK_bbENKUlvE3_clEvEUllE_St5arrayIPcLm2EEEEviT0_T1_,(.L_x_18584 - _ZN2at6native29vectorized_elementwise_kernelILi8EZZNS0_73_GLOBAL__N__c8866d80_35_SparseBinaryOpIntersectionKernel_cu_9e10b42f_311142_sparse_binary_op_intersection_kernel_implINS2_18CUDAKernelLauncherENS2_36CUDAValueSelectionIntersectionKernelINS2_9LhsProjOpEEElLl8EEEvRNS_6TensorERKS8_SB_RKSt6vectorIlSaIlEERKSt8optionalIS8_ESK_bbENKUlvE3_clEvEUllE_St5arrayIPcLm2EEEEviT0_T1_)
        .other          _ZN2at6native29vectorized_elementwise_kernelILi8EZZNS0_73_GLOBAL__N__c8866d80_35_SparseBinaryOpIntersectionKernel_cu_9e10b42f_311142_sparse_binary_op_intersection_kernel_implINS2_18CUDAKernelLauncherENS2_36CUDAValueSelectionIntersectionKernelINS2_9LhsProjOpEEElLl8EEEvRNS_6TensorERKS8_SB_RKSt6vectorIlSaIlEERKSt8optionalIS8_ESK_bbENKUlvE3_clEvEUllE_St5arrayIPcLm2EEEEviT0_T1_,@"STO_CUDA_ENTRY STV_DEFAULT"
_ZN2at6native29vectorized_elementwise_kernelILi8EZZNS0_73_GLOBAL__N__c8866d80_35_SparseBinaryOpIntersectionKernel_cu_9e10b42f_311142_sparse_binary_op_intersection_kernel_implINS2_18CUDAKernelLauncherENS2_36CUDAValueSelectionIntersectionKernelINS2_9LhsProjOpEEElLl8EEEvRNS_6TensorERKS8_SB_RKSt6vectorIlSaIlEERKSt8optionalIS8_ESK_bbENKUlvE3_clEvEUllE_St5arrayIPcLm2EEEEviT0_T1_:
.text._ZN2at6native29vectorized_elementwise_kernelILi8EZZNS0_73_GLOBAL__N__c8866d80_35_SparseBinaryOpIntersectionKernel_cu_9e10b42f_311142_sparse_binary_op_intersection_kernel_implINS2_18CUDAKernelLauncherENS2_36CUDAValueSelectionIntersectionKernelINS2_9LhsProjOpEEElLl8EEEvRNS_6TensorERKS8_SB_RKSt6vectorIlSaIlEERKSt8optionalIS8_ESK_bbENKUlvE3_clEvEUllE_St5arrayIPcLm2EEEEviT0_T1_:
        /* <DEDUP_REMOVED lines=109> */
.L_x_7835:
        /* <DEDUP_REMOVED lines=137> */
.L_x_7834:
        /* <DEDUP_REMOVED lines=74> */
.L_x_7836:
[----:B------:R-:W-:-:S04]  /*1400*/  ISETP.NE.U32.AND P1, PT, RZ, UR10, PT ;  /* 0x0000000aff007c0c */ /* 0x000fc8000bf25070 */
[----:B------:R-:W-:-:S13]  /*1410*/  ISETP.NE.OR.EX P0, PT, RZ, UR11, P0, P1 ;  /* 0x0000000bff007c0c */ /* 0x000fda0008705710 */
[----:B------:R-:W-:Y:S05]  /*1420*/  @!P0 BRA `(.L_x_7832) ;  /* 0x0000000000a08947 */ /* 0x000fea0003800000 */
.L_x_7833:
        /* <DEDUP_REMOVED lines=40> */
.L_x_7832:
        /* <DEDUP_REMOVED lines=50> */
.L_x_7830:
[----:B-----5:R-:W-:-:S04]  /*19d0*/  LEA R18, P0, R20, UR4, 0x3 ;  /* 0x0000000414127c11 */ /* 0x020fc8000f8018ff */
[----:B------:R-:W-:-:S06]  /*19e0*/  LEA.HI.X R19, R20, UR5, R21, 0x3, P0 ;  /* 0x0000000514137c11 */ /* 0x000fcc00080f1c15 */
[----:B------:R-:W5:Y:S03]  /*19f0*/  LDG.E.64 R18, desc[UR8][R18.64] ;  /* 0x0000000812127981 */ /* 0x000f66000c1e1b00 */
.L_x_7831:
        /* <DEDUP_REMOVED lines=18> */
.L_x_7838:
        /* <DEDUP_REMOVED lines=23> */
.L_x_7837:
        /* <DEDUP_REMOVED lines=9> */
.L_x_7840:
        /* <DEDUP_REMOVED lines=23> */
.L_x_7839:
        /* <DEDUP_REMOVED lines=64> */
.L_x_7846:
        /* <DEDUP_REMOVED lines=138> */
.L_x_7845:
        /* <DEDUP_REMOVED lines=75> */
.L_x_7847:
[----:B------:R-:W-:-:S04]  /*2fe0*/  ISETP.NE.U32.AND P3, PT, RZ, UR10, PT ;  /* 0x0000000aff007c0c */ /* 0x000fc8000bf65070 */
[----:B------:R-:W-:-:S13]  /*2ff0*/  ISETP.NE.OR.EX P0, PT, RZ, UR11, P0, P3 ;  /* 0x0000000bff007c0c */ /* 0x000fda0008705730 */
[----:B------:R-:W-:Y:S05]  /*3000*/  @!P0 BRA `(.L_x_7843) ;  /* 0x0000000000a48947 */ /* 0x000fea0003800000 */
.L_x_7844:
        /* <DEDUP_REMOVED lines=41> */
.L_x_7843:
        /* <DEDUP_REMOVED lines=50> */
.L_x_7841:
[----:B------:R-:W-:Y:S02]  /*35c0*/  ULDC.64 UR4, c[0x0][0x218] ;  /* 0x0000860000047ab9 */ /* 0x000fe40000000a00 */
[----:B0-----:R-:W-:-:S04]  /*35d0*/  LEA R24, P0, R22, UR4, 0x3 ;  /* 0x0000000416187c11 */ /* 0x001fc8000f8018ff */
[----:B------:R-:W-:-:S06]  /*35e0*/  LEA.HI.X R25, R22, UR5, R23, 0x3, P0 ;  /* 0x0000000516197c11 */ /* 0x000fcc00080f1c17 */
[----:B------:R-:W5:Y:S03]  /*35f0*/  LD.E.64 R24, desc[UR8][R24.64] ;  /* 0x0000000818187980 */ /* 0x000f66000c101b00 */
.L_x_7842:
        /* <DEDUP_REMOVED lines=9> */
.L_x_7849:
        /* <DEDUP_REMOVED lines=19> */
.L_x_7848:
        /* <DEDUP_REMOVED lines=9> */
.L_x_7851:
        /* <DEDUP_REMOVED lines=19> */
.L_x_7850:
        /* <DEDUP_REMOVED lines=64> */
.L_x_7857:
        /* <DEDUP_REMOVED lines=139> */
.L_x_7856:
        /* <DEDUP_REMOVED lines=74> */
.L_x_7858:
[----:B------:R-:W-:-:S04]  /*4ad0*/  ISETP.NE.U32.AND P3, PT, RZ, UR4, PT ;  /* 0x00000004ff007c0c */ /* 0x000fc8000bf65070 */
[----:B------:R-:W-:-:S13]  /*4ae0*/  ISETP.NE.OR.EX P0, PT, RZ, UR5, P0, P3 ;  /* 0x00000005ff007c0c */ /* 0x000fda0008705730 */
[----:B------:R-:W-:Y:S05]  /*4af0*/  @!P0 BRA `(.L_x_7854) ;  /* 0x0000000000a88947 */ /* 0x000fea0003800000 */
.L_x_7855:
        /* <DEDUP_REMOVED lines=42> */
.L_x_7854:
        /* <DEDUP_REMOVED lines=49> */
.L_x_7852:
[----:B------:R-:W-:Y:S02]  /*50b0*/  ULDC.64 UR4, c[0x0][0x218] ;  /* 0x0000860000047ab9 */ /* 0x000fe40000000a00 */
[----:B0-----:R-:W-:-:S04]  /*50c0*/  LEA R18, P0, R4, UR4, 0x3 ;  /* 0x0000000404127c11 */ /* 0x001fc8000f8018ff */
[----:B------:R-:W-:-:S06]  /*50d0*/  LEA.HI.X R19, R4, UR5, R5, 0x3, P0 ;  /* 0x0000000504137c11 */ /* 0x000fcc00080f1c05 */
[----:B------:R-:W5:Y:S03]  /*50e0*/  LD.E.64 R18, desc[UR8][R18.64] ;  /* 0x0000000812127980 */ /* 0x000f66000c101b00 */
.L_x_7853:
        /* <DEDUP_REMOVED lines=9> */
.L_x_7860:
        /* <DEDUP_REMOVED lines=19> */
.L_x_7859:
        /* <DEDUP_REMOVED lines=9> */
.L_x_7862:
        /* <DEDUP_REMOVED lines=19> */
.L_x_7861:
        /* <DEDUP_REMOVED lines=64> */
.L_x_7868:
        /* <DEDUP_REMOVED lines=137> */
.L_x_7867:
        /* <DEDUP_REMOVED lines=74> */
.L_x_7869:
[----:B------:R-:W-:-:S04]  /*65a0*/  ISETP.NE.U32.AND P3, PT, RZ, UR4, PT ;  /* 0x00000004ff007c0c */ /* 0x000fc8000bf65070 */
[----:B------:R-:W-:-:S13]  /*65b0*/  ISETP.NE.OR.EX P0, PT, RZ, UR5, P0, P3 ;  /* 0x00000005ff007c0c */ /* 0x000fda0008705730 */
[----:B------:R-:W-:Y:S05]  /*65c0*/  @!P0 BRA `(.L_x_7865) ;  /* 0x0000000000a08947 */ /* 0x000fea0003800000 */
.L_x_7866:
        /* <DEDUP_REMOVED lines=40> */
.L_x_7865:
        /* <DEDUP_REMOVED lines=49> */
.L_x_7863:
[----:B------:R-:W-:Y:S02]  /*6b60*/  ULDC.64 UR4, c[0x0][0x218] ;  /* 0x0000860000047ab9 */ /* 0x000fe40000000a00 */
[----:B0-----:R-:W-:-:S04]  /*6b70*/  LEA R18, P0, R6, UR4, 0x3 ;  /* 0x0000000406127c11 */ /* 0x001fc8000f8018ff */
[----:B------:R-:W-:-:S06]  /*6b80*/  LEA.HI.X R19, R6, UR5, R7, 0x3, P0 ;  /* 0x0000000506137c11 */ /* 0x000fcc00080f1c07 */
[----:B------:R-:W5:Y:S03]  /*6b90*/  LD.E.64 R18, desc[UR8][R18.64] ;  /* 0x0000000812127980 */ /* 0x000f66000c101b00 */
.L_x_7864:
        /* <DEDUP_REMOVED lines=9> */
.L_x_7871:
        /* <DEDUP_REMOVED lines=19> */
.L_x_7870:
        /* <DEDUP_REMOVED lines=9> */
.L_x_7873:
        /* <DEDUP_REMOVED lines=19> */
.L_x_7872:
        /* <DEDUP_REMOVED lines=61> */
.L_x_7879:
        /* <DEDUP_REMOVED lines=136> */
.L_x_7878:
        /* <DEDUP_REMOVED lines=73> */
.L_x_7880:
[----:B------:R-:W-:-:S04]  /*8000*/  ISETP.NE.U32.AND P3, PT, R33, RZ, PT ;  /* 0x000000ff2100720c */ /* 0x000fc80003f65070 */
[----:B------:R-:W-:-:S13]  /*8010*/  ISETP.NE.OR.EX P0, PT, R32, RZ, P0, P3 ;  /* 0x000000ff2000720c */ /* 0x000fda0000705730 */
[----:B------:R-:W-:Y:S05]  /*8020*/  @!P0 BRA `(.L_x_7876) ;  /* 0x0000000000a08947 */ /* 0x000fea0003800000 */
.L_x_7877:
        /* <DEDUP_REMOVED lines=40> */
.L_x_7876:
        /* <DEDUP_REMOVED lines=47> */
.L_x_7874:
[----:B------:R-:W-:Y:S02]  /*85a0*/  ULDC.64 UR4, c[0x0][0x218] ;  /* 0x0000860000047ab9 */ /* 0x000fe40000000a00 */
[----:B0-----:R-:W-:-:S04]  /*85b0*/  LEA R18, P0, R8, UR4, 0x3 ;  /* 0x0000000408127c11 */ /* 0x001fc8000f8018ff */
[----:B------:R-:W-:-:S06]  /*85c0*/  LEA.HI.X R19, R8, UR5, R9, 0x3, P0 ;  /* 0x0000000508137c11 */ /* 0x000fcc00080f1c09 */
[----:B------:R-:W5:Y:S03]  /*85d0*/  LD.E.64 R18, desc[UR8][R18.64] ;  /* 0x0000000812127980 */ /* 0x000f66000c101b00 */
.L_x_7875:
        /* <DEDUP_REMOVED lines=9> */
.L_x_7882:
        /* <DEDUP_REMOVED lines=19> */
.L_x_7881:
        /* <DEDUP_REMOVED lines=9> */
.L_x_7884:
        /* <DEDUP_REMOVED lines=19> */
.L_x_7883:
        /* <DEDUP_REMOVED lines=61> */
.L_x_7890:
        /* <DEDUP_REMOVED lines=136> */
.L_x_7889:
        /* <DEDUP_REMOVED lines=73> */
.L_x_7891:
[----:B------:R-:W-:-:S04]  /*9a40*/  ISETP.NE.U32.AND P3, PT, R33, RZ, PT ;  /* 0x000000ff2100720c */ /* 0x000fc80003f65070 */
[----:B------:R-:W-:-:S13]  /*9a50*/  ISETP.NE.OR.EX P0, PT, R32, RZ, P0, P3 ;  /* 0x000000ff2000720c */ /* 0x000fda0000705730 */
[----:B------:R-:W-:Y:S05]  /*9a60*/  @!P0 BRA `(.L_x_7887) ;  /* 0x0000000000a08947 */ /* 0x000fea0003800000 */
.L_x_7888:
        /* <DEDUP_REMOVED lines=40> */
.L_x_7887:
        /* <DEDUP_REMOVED lines=47> */
.L_x_7885:
[----:B------:R-:W-:Y:S02]  /*9fe0*/  ULDC.64 UR4, c[0x0][0x218] ;  /* 0x0000860000047ab9 */ /* 0x000fe40000000a00 */
[----:B------:R-:W-:-:S04]  /*9ff0*/  LEA R30, P0, R10, UR4, 0x3 ;  /* 0x000000040a1e7c11 */ /* 0x000fc8000f8018ff */
[----:B------:R-:W-:-:S06]  /*a000*/  LEA.HI.X R31, R10, UR5, R11, 0x3, P0 ;  /* 0x000000050a1f7c11 */ /* 0x000fcc00080f1c0b */
[----:B------:R-:W5:Y:S03]  /*a010*/  LD.E.64 R30, desc[UR8][R30.64] ;  /* 0x000000081e1e7980 */ /* 0x000f66000c101b00 */
.L_x_7886:
        /* <DEDUP_REMOVED lines=9> */
.L_x_7893:
        /* <DEDUP_REMOVED lines=19> */
.L_x_7892:
        /* <DEDUP_REMOVED lines=9> */
.L_x_7895:
        /* <DEDUP_REMOVED lines=19> */
.L_x_7894:
        /* <DEDUP_REMOVED lines=61> */
.L_x_7901:
        /* <DEDUP_REMOVED lines=137> */
.L_x_7900:
        /* <DEDUP_REMOVED lines=74> */
.L_x_7902:
[----:B------:R-:W-:-:S04]  /*b4a0*/  ISETP.NE.U32.AND P3, PT, R33, RZ, PT ;  /* 0x000000ff2100720c */ /* 0x000fc80003f65070 */
[----:B------:R-:W-:-:S13]  /*b4b0*/  ISETP.NE.OR.EX P0, PT, R32, RZ, P0, P3 ;  /* 0x000000ff2000720c */ /* 0x000fda0000705730 */
[----:B------:R-:W-:Y:S05]  /*b4c0*/  @!P0 BRA `(.L_x_7898) ;  /* 0x0000000000a08947 */ /* 0x000fea0003800000 */
.L_x_7899:
        /* <DEDUP_REMOVED lines=40> */
.L_x_7898:
        /* <DEDUP_REMOVED lines=47> */
.L_x_7896:
[----:B------:R-:W-:Y:S02]  /*ba40*/  ULDC.64 UR4, c[0x0][0x218] ;  /* 0x0000860000047ab9 */ /* 0x000fe40000000a00 */
[----:B0-----:R-:W-:-:S04]  /*ba50*/  LEA R10, P0, R12, UR4, 0x3 ;  /* 0x000000040c0a7c11 */ /* 0x001fc8000f8018ff */
[----:B------:R-:W-:-:S06]  /*ba60*/  LEA.HI.X R11, R12, UR5, R13, 0x3, P0 ;  /* 0x000000050c0b7c11 */ /* 0x000fcc00080f1c0d */
[----:B------:R-:W5:Y:S03]  /*ba70*/  LD.E.64 R10, desc[UR8][R10.64] ;  /* 0x000000080a0a7980 */ /* 0x000f66000c101b00 */
.L_x_7897:
        /* <DEDUP_REMOVED lines=9> */
.L_x_7904:
        /* <DEDUP_REMOVED lines=19> */
.L_x_7903:
        /* <DEDUP_REMOVED lines=9> */
.L_x_7906:
        /* <DEDUP_REMOVED lines=19> */
.L_x_7905:
        /* <DEDUP_REMOVED lines=61> */
.L_x_7912:
        /* <DEDUP_REMOVED lines=136> */
.L_x_7911:
        /* <DEDUP_REMOVED lines=73> */
.L_x_7913:
[----:B------:R-:W-:-:S04]  /*cee0*/  ISETP.NE.U32.AND P2, PT, R32, RZ, PT ;  /* 0x000000ff2000720c */ /* 0x000fc80003f45070 */
[----:B------:R-:W-:-:S13]  /*cef0*/  ISETP.NE.OR.EX P0, PT, R4, RZ, P0, P2 ;  /* 0x000000ff0400720c */ /* 0x000fda0000705720 */
[----:B------:R-:W-:Y:S05]  /*cf00*/  @!P0 BRA `(.L_x_7909) ;  /* 0x0000000000a08947 */ /* 0x000fea0003800000 */
.L_x_7910:
        /* <DEDUP_REMOVED lines=40> */
.L_x_7909:
        /* <DEDUP_REMOVED lines=47> */
.L_x_7907:
[----:B------:R-:W-:Y:S02]  /*d480*/  ULDC.64 UR4, c[0x0][0x218] ;  /* 0x0000860000047ab9 */ /* 0x000fe40000000a00 */
[----:B0-----:R-:W-:-:S04]  /*d490*/  LEA R10, P0, R14, UR4, 0x3 ;  /* 0x000000040e0a7c11 */ /* 0x001fc8000f8018ff */
[----:B------:R-:W-:-:S06]  /*d4a0*/  LEA.HI.X R11, R14, UR5, R15, 0x3, P0 ;  /* 0x000000050e0b7c11 */ /* 0x000fcc00080f1c0f */
[----:B------:R-:W5:Y:S03]  /*d4b0*/  LD.E.64 R10, desc[UR8][R10.64] ;  /* 0x000000080a0a7980 */ /* 0x000f66000c101b00 */
.L_x_7908:
        /* <DEDUP_REMOVED lines=10> */
.L_x_7915:
        /* <DEDUP_REMOVED lines=19> */
.L_x_7914:
[----:B------:R-:W-:Y:S02]  /*d690*/  ULDC.64 UR4, c[0x0][0x280] ;  /* 0x0000a00000047ab9 */ /* 0x000fe40000000a00 */
[----:B------:R-:W-:Y:S02]  /*d6a0*/  IMAD.U32 R13, RZ, RZ, UR4 ;  /* 0x00000004ff0d7e24 */ /* 0x000fe4000f8e00ff */
[----:B------:R-:W-:Y:S01]  /*d6b0*/  IMAD.U32 R17, RZ, RZ, UR5 ;  /* 0x00000005ff117e24 */ /* 0x000fe2000f8e00ff */
[----:B------:R-:W-:Y:S06]  /*d6c0*/  @!P1 BRA `(.L_x_7916) ;  /* 0x0000000000589947 */ /* 0x000fec0003800000 */
[----:B------:R-:W-:Y:S01]  /*d6d0*/  BSSY B0, `(.L_x_7916) ;  /* 0x0000015000007945 */ /* 0x000fe20003800000 */
[----:B------:R-:W-:Y:S01]  /*d6e0*/  IMAD.U32 R13, RZ, RZ, UR4 ;  /* 0x00000004ff0d7e24 */ /* 0x000fe2000f8e00ff */
[----:B------:R-:W-:-:S07]  /*d6f0*/  MOV R17, UR5 ;  /* 0x0000000500117c02 */ /* 0x000fce0008000f00 */
.L_x_7917:
        /* <DEDUP_REMOVED lines=19> */
.L_x_7916:
        /* <DEDUP_REMOVED lines=29> */
.L_x_7829:
        /* <DEDUP_REMOVED lines=151> */
.L_x_7925:
        /* <DEDUP_REMOVED lines=139> */
.L_x_7924:
        /* <DEDUP_REMOVED lines=76> */
.L_x_7926:
[----:B------:R-:W-:-:S04]  /*f0e0*/  ISETP.NE.U32.AND P2, PT, RZ, UR7, PT ;  /* 0x00000007ff007c0c */ /* 0x000fc8000bf45070 */
[----:B------:R-:W-:-:S13]  /*f0f0*/  ISETP.NE.OR.EX P0, PT, RZ, UR10, P0, P2 ;  /* 0x0000000aff007c0c */ /* 0x000fda0008705720 */
[----:B------:R-:W-:Y:S05]  /*f100*/  @!P0 BRA `(.L_x_7922) ;  /* 0x0000000000a88947 */ /* 0x000fea0003800000 */
.L_x_7923:
        /* <DEDUP_REMOVED lines=42> */
.L_x_7922:
        /* <DEDUP_REMOVED lines=48> */
.L_x_7920:
[----:B-----5:R-:W-:-:S04]  /*f6b0*/  LEA R10, P0, R12, UR10, 0x3 ;  /* 0x0000000a0c0a7c11 */ /* 0x020fc8000f8018ff */
[----:B------:R-:W-:-:S06]  /*f6c0*/  LEA.HI.X R11, R12, UR11, R13, 0x3, P0 ;  /* 0x0000000b0c0b7c11 */ /* 0x000fcc00080f1c0d */
[----:B------:R-:W5:Y:S03]  /*f6d0*/  LDG.E.64 R10, desc[UR8][R10.64] ;  /* 0x000000080a0a7981 */ /* 0x000f66000c1e1b00 */
.L_x_7921:
        /* <DEDUP_REMOVED lines=18> */
.L_x_7928:
        /* <DEDUP_REMOVED lines=23> */
.L_x_7927:
[----:B------:R-:W-:Y:S02]  /*f970*/  ULDC.64 UR4, c[0x0][0x280] ;  /* 0x0000a00000047ab9 */ /* 0x000fe40000000a00 */
[----:B------:R-:W-:Y:S01]  /*f980*/  IMAD.U32 R30, RZ, RZ, UR4 ;  /* 0x00000004ff1e7e24 */ /* 0x000fe2000f8e00ff */
[----:B------:R-:W-:Y:S01]  /*f990*/  MOV R29, UR5 ;  /* 0x00000005001d7c02 */ /* 0x000fe20008000f00 */
[----:B------:R-:W-:Y:S06]  /*f9a0*/  @!P0 BRA `(.L_x_7929) ;  /* 0x0000000000688947 */ /* 0x000fec0003800000 */
[----:B------:R-:W-:Y:S01]  /*f9b0*/  BSSY B1, `(.L_x_7929) ;  /* 0x0000019000017945 */ /* 0x000fe20003800000 */
[----:B------:R-:W-:Y:S02]  /*f9c0*/  IMAD.U32 R30, RZ, RZ, UR4 ;  /* 0x00000004ff1e7e24 */ /* 0x000fe4000f8e00ff */
[----:B------:R-:W-:-:S07]  /*f9d0*/  IMAD.U32 R29, RZ, RZ, UR5 ;  /* 0x00000005ff1d7e24 */ /* 0x000fce000f8e00ff */
.L_x_7930:
        /* <DEDUP_REMOVED lines=23> */
.L_x_7929:
        /* <DEDUP_REMOVED lines=19> */
.L_x_7919:
[----:B------:R-:W-:Y:S05]  /*fc80*/  BSYNC B0 ;  /* 0x0000000000007941 */ /* 0x000fea0003800000 */
.L_x_7918:
        /* <DEDUP_REMOVED lines=56> */
.L_x_7938:
        /* <DEDUP_REMOVED lines=137> */
.L_x_7937:
        /* <DEDUP_REMOVED lines=74> */
.L_x_7939:
[----:B------:R-:W-:-:S04]  /*10d40*/  ISETP.NE.U32.AND P2, PT, RZ, UR7, PT ;  /* 0x00000007ff007c0c */ /* 0x000fc8000bf45070 */
[----:B------:R-:W-:-:S13]  /*10d50*/  ISETP.NE.OR.EX P0, PT, RZ, UR10, P0, P2 ;  /* 0x0000000aff007c0c */ /* 0x000fda0008705720 */
[----:B------:R-:W-:Y:S05]  /*10d60*/  @!P0 BRA `(.L_x_7935) ;  /* 0x0000000000a08947 */ /* 0x000fea0003800000 */
.L_x_7936:
        /* <DEDUP_REMOVED lines=40> */
.L_x_7935:
        /* <DEDUP_REMOVED lines=53> */
.L_x_7933:
[----:B01---5:R-:W-:-:S04]  /*11340*/  LEA R10, P0, R34, UR4, 0x3 ;  /* 0x00000004220a7c11 */ /* 0x023fc8000f8018ff */
[----:B------:R-:W-:-:S06]  /*11350*/  LEA.HI.X R11, R34, UR5, R35, 0x3, P0 ;  /* 0x00000005220b7c11 */ /* 0x000fcc00080f1c23 */
[----:B------:R-:W5:Y:S03]  /*11360*/  LD.E.64 R10, desc[UR8][R10.64] ;  /* 0x000000080a0a7980 */ /* 0x000f66000c101b00 */
.L_x_7934:
        /* <DEDUP_REMOVED lines=16> */
.L_x_7941:
        /* <DEDUP_REMOVED lines=19> */
.L_x_7940:
[----:B------:R-:W-:Y:S02]  /*115a0*/  ULDC.64 UR4, c[0x0][0x280] ;  /* 0x0000a00000047ab9 */ /* 0x000fe40000000a00 */
[----:B------:R-:W-:Y:S01]  /*115b0*/  IMAD.U32 R27, RZ, RZ, UR4 ;  /* 0x00000004ff1b7e24 */ /* 0x000fe2000f8e00ff */
[----:B------:R-:W-:Y:S01]  /*115c0*/  MOV R28, UR5 ;  /* 0x00000005001c7c02 */ /* 0x000fe20008000f00 */
[----:B------:R-:W-:Y:S06]  /*115d0*/  @!P0 BRA `(.L_x_7942) ;  /* 0x0000000000588947 */ /* 0x000fec0003800000 */
[----:B------:R-:W-:Y:S01]  /*115e0*/  BSSY B1, `(.L_x_7942) ;  /* 0x0000015000017945 */ /* 0x000fe20003800000 */
[----:B------:R-:W-:Y:S02]  /*115f0*/  IMAD.U32 R27, RZ, RZ, UR4 ;  /* 0x00000004ff1b7e24 */ /* 0x000fe4000f8e00ff */
[----:B------:R-:W-:-:S07]  /*11600*/  IMAD.U32 R28, RZ, RZ, UR5 ;  /* 0x00000005ff1c7e24 */ /* 0x000fce000f8e00ff */
.L_x_7943:
        /* <DEDUP_REMOVED lines=19> */
.L_x_7942:
        /* <DEDUP_REMOVED lines=19> */
.L_x_7932:
[----:B------:R-:W-:Y:S05]  /*11870*/  BSYNC B0 ;  /* 0x0000000000007941 */ /* 0x000fea0003800000 */
.L_x_7931:
        /* <DEDUP_REMOVED lines=55> */
.L_x_7951:
        /* <DEDUP_REMOVED lines=137> */
.L_x_7950:
        /* <DEDUP_REMOVED lines=74> */
.L_x_7952:
[----:B------:R-:W-:-:S04]  /*12920*/  ISETP.NE.U32.AND P2, PT, RZ, UR10, PT ;  /* 0x0000000aff007c0c */ /* 0x000fc8000bf45070 */
[----:B------:R-:W-:-:S13]  /*12930*/  ISETP.NE.OR.EX P0, PT, RZ, UR11, P0, P2 ;  /* 0x0000000bff007c0c */ /* 0x000fda0008705720 */
[----:B------:R-:W-:Y:S05]  /*12940*/  @!P0 BRA `(.L_x_7948) ;  /* 0x0000000000a08947 */ /* 0x000fea0003800000 */
.L_x_7949:
        /* <DEDUP_REMOVED lines=40> */
.L_x_7948:
        /* <DEDUP_REMOVED lines=52> */
.L_x_7946:
[----:B-----5:R-:W-:-:S04]  /*12f10*/  LEA R12, P0, R24, UR4, 0x3 ;  /* 0x00000004180c7c11 */ /* 0x020fc8000f8018ff */
[----:B------:R-:W-:-:S06]  /*12f20*/  LEA.HI.X R13, R24, UR5, R25, 0x3, P0 ;  /* 0x00000005180d7c11 */ /* 0x000fcc00080f1c19 */
[----:B------:R-:W5:Y:S03]  /*12f30*/  LD.E.64 R12, desc[UR8][R12.64] ;  /* 0x000000080c0c7980 */ /* 0x000f66000c101b00 */
.L_x_7947:
        /* <DEDUP_REMOVED lines=16> */
.L_x_7954:
        /* <DEDUP_REMOVED lines=19> */
.L_x_7953:
[----:B------:R-:W-:Y:S02]  /*13170*/  ULDC.64 UR4, c[0x0][0x280] ;  /* 0x0000a00000047ab9 */ /* 0x000fe40000000a00 */
[----:B------:R-:W-:Y:S02]  /*13180*/  IMAD.U32 R27, RZ, RZ, UR4 ;  /* 0x00000004ff1b7e24 */ /* 0x000fe4000f8e00ff */
[----:B------:R-:W-:Y:S01]  /*13190*/  IMAD.U32 R28, RZ, RZ, UR5 ;  /* 0x00000005ff1c7e24 */ /* 0x000fe2000f8e00ff */
[----:B------:R-:W-:Y:S06]  /*131a0*/  @!P0 BRA `(.L_x_7955) ;  /* 0x0000000000588947 */ /* 0x000fec0003800000 */
[----:B------:R-:W-:Y:S01]  /*131b0*/  BSSY B1, `(.L_x_7955) ;  /* 0x0000015000017945 */ /* 0x000fe20003800000 */
[----:B------:R-:W-:Y:S01]  /*131c0*/  MOV R27, UR4 ;  /* 0x00000004001b7c02 */ /* 0x000fe20008000f00 */
[----:B------:R-:W-:-:S07]  /*131d0*/  IMAD.U32 R28, RZ, RZ, UR5 ;  /* 0x00000005ff1c7e24 */ /* 0x000fce000f8e00ff */
.L_x_7956:
        /* <DEDUP_REMOVED lines=19> */
.L_x_7955:
        /* <DEDUP_REMOVED lines=19> */
.L_x_7945:
[----:B------:R-:W-:Y:S05]  /*13440*/  BSYNC B0 ;  /* 0x0000000000007941 */ /* 0x000fea0003800000 */
.L_x_7944:
        /* <DEDUP_REMOVED lines=54> */
.L_x_7964:
        /* <DEDUP_REMOVED lines=138> */
.L_x_7963:
        /* <DEDUP_REMOVED lines=74> */
.L_x_7965:
[----:B------:R-:W-:-:S04]  /*144f0*/  ISETP.NE.U32.AND P2, PT, RZ, UR10, PT ;  /* 0x0000000aff007c0c */ /* 0x000fc8000bf45070 */
[----:B------:R-:W-:-:S13]  /*14500*/  ISETP.NE.OR.EX P0, PT, RZ, UR11, P0, P2 ;  /* 0x0000000bff007c0c */ /* 0x000fda0008705720 */
[----:B------:R-:W-:Y:S05]  /*14510*/  @!P0 BRA `(.L_x_7961) ;  /* 0x0000000000a08947 */ /* 0x000fea0003800000 */
.L_x_7962:
        /* <DEDUP_REMOVED lines=40> */
.L_x_7961:
        /* <DEDUP_REMOVED lines=53> */
.L_x_7959:
[----:B0123-5:R-:W-:-:S04]  /*14af0*/  LEA R4, P0, R22, UR4, 0x3 ;  /* 0x0000000416047c11 */ /* 0x02ffc8000f8018ff */
[----:B------:R-:W-:-:S06]  /*14b00*/  LEA.HI.X R5, R22, UR5, R23, 0x3, P0 ;  /* 0x0000000516057c11 */ /* 0x000fcc00080f1c17 */
[----:B------:R-:W5:Y:S03]  /*14b10*/  LD.E.64 R4, desc[UR8][R4.64] ;  /* 0x0000000804047980 */ /* 0x000f66000c101b00 */
.L_x_7960:
        /* <DEDUP_REMOVED lines=16> */
.L_x_7967:
        /* <DEDUP_REMOVED lines=19> */
.L_x_7966:
[----:B------:R-:W-:Y:S02]  /*14d50*/  ULDC.64 UR4, c[0x0][0x280] ;  /* 0x0000a00000047ab9 */ /* 0x000fe40000000a00 */
[----:B------:R-:W-:Y:S01]  /*14d60*/  IMAD.U32 R27, RZ, RZ, UR4 ;  /* 0x00000004ff1b7e24 */ /* 0x000fe2000f8e00ff */
[----:B------:R-:W-:Y:S01]  /*14d70*/  MOV R26, UR5 ;  /* 0x00000005001a7c02 */ /* 0x000fe20008000f00 */
[----:B------:R-:W-:Y:S06]  /*14d80*/  @!P0 BRA `(.L_x_7968) ;  /* 0x0000000000588947 */ /* 0x000fec0003800000 */
[----:B------:R-:W-:Y:S01]  /*14d90*/  BSSY B1, `(.L_x_7968) ;  /* 0x0000015000017945 */ /* 0x000fe20003800000 */
[----:B------:R-:W-:Y:S02]  /*14da0*/  IMAD.U32 R27, RZ, RZ, UR4 ;  /* 0x00000004ff1b7e24 */ /* 0x000fe4000f8e00ff */
[----:B------:R-:W-:-:S07]  /*14db0*/  IMAD.U32 R26, RZ, RZ, UR5 ;  /* 0x00000005ff1a7e24 */ /* 0x000fce000f8e00ff */
.L_x_7969:
        /* <DEDUP_REMOVED lines=19> */
.L_x_7968:
        /* <DEDUP_REMOVED lines=19> */
.L_x_7958:
[----:B------:R-:W-:Y:S05]  /*15020*/  BSYNC B0 ;  /* 0x0000000000007941 */ /* 0x000fea0003800000 */
.L_x_7957:
        /* <DEDUP_REMOVED lines=54> */
.L_x_7977:
        /* <DEDUP_REMOVED lines=139> */
.L_x_7976:
        /* <DEDUP_REMOVED lines=74> */
.L_x_7978:
[----:B------:R-:W-:-:S04]  /*160e0*/  ISETP.NE.U32.AND P2, PT, RZ, UR10, PT ;  /* 0x0000000aff007c0c */ /* 0x000fc8000bf45070 */
[----:B------:R-:W-:-:S13]  /*160f0*/  ISETP.NE.OR.EX P0, PT, RZ, UR11, P0, P2 ;  /* 0x0000000bff007c0c */ /* 0x000fda0008705720 */
[----:B------:R-:W-:Y:S05]  /*16100*/  @!P0 BRA `(.L_x_7974) ;  /* 0x0000000000a08947 */ /* 0x000fea0003800000 */
.L_x_7975:
        /* <DEDUP_REMOVED lines=40> */
.L_x_7974:
        /* <DEDUP_REMOVED lines=53> */
.L_x_7972:
[----:B-----5:R-:W-:-:S04]  /*166e0*/  LEA R34, P0, R20, UR4, 0x3 ;  /* 0x0000000414227c11 */ /* 0x020fc8000f8018ff */
[----:B------:R-:W-:-:S06]  /*166f0*/  LEA.HI.X R35, R20, UR5, R21, 0x3, P0 ;  /* 0x0000000514237c11 */ /* 0x000fcc00080f1c15 */
[----:B------:R-:W5:Y:S03]  /*16700*/  LD.E.64 R34, desc[UR8][R34.64] ;  /* 0x0000000822227980 */ /* 0x000f66000c101b00 */
.L_x_7973:
        /* <DEDUP_REMOVED lines=16> */
.L_x_7980:
        /* <DEDUP_REMOVED lines=19> */
.L_x_7979:
[----:B------:R-:W-:Y:S02]  /*16940*/  ULDC.64 UR4, c[0x0][0x280] ;  /* 0x0000a00000047ab9 */ /* 0x000fe40000000a00 */
[----:B------:R-:W-:Y:S02]  /*16950*/  IMAD.U32 R13, RZ, RZ, UR4 ;  /* 0x00000004ff0d7e24 */ /* 0x000fe4000f8e00ff */
[----:B------:R-:W-:Y:S01]  /*16960*/  IMAD.U32 R12, RZ, RZ, UR5 ;  /* 0x00000005ff0c7e24 */ /* 0x000fe2000f8e00ff */
[----:B------:R-:W-:Y:S06]  /*16970*/  @!P0 BRA `(.L_x_7981) ;  /* 0x0000000000588947 */ /* 0x000fec0003800000 */
[----:B------:R-:W-:Y:S01]  /*16980*/  BSSY B1, `(.L_x_7981) ;  /* 0x0000015000017945 */ /* 0x000fe20003800000 */
[----:B------:R-:W-:Y:S01]  /*16990*/  IMAD.U32 R13, RZ, RZ, UR4 ;  /* 0x00000004ff0d7e24 */ /* 0x000fe2000f8e00ff */
[----:B------:R-:W-:-:S07]  /*169a0*/  MOV R12, UR5 ;  /* 0x00000005000c7c02 */ /* 0x000fce0008000f00 */
.L_x_7982:
        /* <DEDUP_REMOVED lines=19> */
.L_x_7981:
        /* <DEDUP_REMOVED lines=19> */
.L_x_7971:
[----:B------:R-:W-:Y:S05]  /*16c10*/  BSYNC B0 ;  /* 0x0000000000007941 */ /* 0x000fea0003800000 */
.L_x_7970:
        /* <DEDUP_REMOVED lines=54> */
.L_x_7990:
        /* <DEDUP_REMOVED lines=141> */
.L_x_7989:
        /* <DEDUP_REMOVED lines=74> */
.L_x_7991:
[----:B------:R-:W-:-:S04]  /*17cf0*/  ISETP.NE.U32.AND P2, PT, RZ, UR10, PT ;  /* 0x0000000aff007c0c */ /* 0x000fc8000bf45070 */
[----:B------:R-:W-:-:S13]  /*17d00*/  ISETP.NE.OR.EX P0, PT, RZ, UR11, P0, P2 ;  /* 0x0000000bff007c0c */ /* 0x000fda0008705720 */
[----:B------:R-:W-:Y:S05]  /*17d10*/  @!P0 BRA `(.L_x_7987) ;  /* 0x0000000000a08947 */ /* 0x000fea0003800000 */
.L_x_7988:
        /* <DEDUP_REMOVED lines=40> */
.L_x_7987:
        /* <DEDUP_REMOVED lines=54> */
.L_x_7985:
[----:B-----5:R-:W-:-:S04]  /*18300*/  LEA R24, P0, R18, UR4, 0x3 ;  /* 0x0000000412187c11 */ /* 0x020fc8000f8018ff */
[----:B------:R-:W-:-:S06]  /*18310*/  LEA.HI.X R25, R18, UR5, R19, 0x3, P0 ;  /* 0x0000000512197c11 */ /* 0x000fcc00080f1c13 */
[----:B------:R-:W5:Y:S03]  /*18320*/  LD.E.64 R24, desc[UR8][R24.64] ;  /* 0x0000000818187980 */ /* 0x000f66000c101b00 */
.L_x_7986:
        /* <DEDUP_REMOVED lines=16> */
.L_x_7993:
        /* <DEDUP_REMOVED lines=19> */
.L_x_7992:
[----:B------:R-:W-:Y:S02]  /*18560*/  ULDC.64 UR4, c[0x0][0x280] ;  /* 0x0000a00000047ab9 */ /* 0x000fe40000000a00 */
[----:B------:R-:W-:Y:S01]  /*18570*/  IMAD.U32 R11, RZ, RZ, UR4 ;  /* 0x00000004ff0b7e24 */ /* 0x000fe2000f8e00ff */
[----:B------:R-:W-:Y:S01]  /*18580*/  MOV R12, UR5 ;  /* 0x00000005000c7c02 */ /* 0x000fe20008000f00 */
[----:B------:R-:W-:Y:S06]  /*18590*/  @!P0 BRA `(.L_x_7994) ;  /* 0x0000000000588947 */ /* 0x000fec0003800000 */
[----:B------:R-:W-:Y:S01]  /*185a0*/  BSSY B1, `(.L_x_7994) ;  /* 0x0000015000017945 */ /* 0x000fe20003800000 */
[----:B------:R-:W-:Y:S02]  /*185b0*/  IMAD.U32 R11, RZ, RZ, UR4 ;  /* 0x00000004ff0b7e24 */ /* 0x000fe4000f8e00ff */
[----:B------:R-:W-:-:S07]  /*185c0*/  IMAD.U32 R12, RZ, RZ, UR5 ;  /* 0x00000005ff0c7e24 */ /* 0x000fce000f8e00ff */
.L_x_7995:
        /* <DEDUP_REMOVED lines=19> */
.L_x_7994:
        /* <DEDUP_REMOVED lines=19> */
.L_x_7984:
[----:B------:R-:W-:Y:S05]  /*18830*/  BSYNC B0 ;  /* 0x0000000000007941 */ /* 0x000fea0003800000 */
.L_x_7983:
        /* <DEDUP_REMOVED lines=54> */
.L_x_8003:
        /* <DEDUP_REMOVED lines=138> */
.L_x_8002:
        /* <DEDUP_REMOVED lines=74> */
.L_x_8004:
[----:B------:R-:W-:-:S04]  /*198e0*/  ISETP.NE.U32.AND P2, PT, RZ, UR10, PT ;  /* 0x0000000aff007c0c */ /* 0x000fc8000bf45070 */
[----:B------:R-:W-:-:S13]  /*198f0*/  ISETP.NE.OR.EX P0, PT, RZ, UR11, P0, P2 ;  /* 0x0000000bff007c0c */ /* 0x000fda0008705720 */
[----:B------:R-:W-:Y:S05]  /*19900*/  @!P0 BRA `(.L_x_8000) ;  /* 0x0000000000a08947 */ /* 0x000fea0003800000 */
.L_x_8001:
        /* <DEDUP_REMOVED lines=40> */
.L_x_8000:
        /* <DEDUP_REMOVED lines=54> */
.L_x_7998:
[----:B-----5:R-:W-:-:S04]  /*19ef0*/  LEA R18, P0, R16, UR4, 0x3 ;  /* 0x0000000410127c11 */ /* 0x020fc8000f8018ff */
[----:B------:R-:W-:-:S06]  /*19f00*/  LEA.HI.X R19, R16, UR5, R17, 0x3, P0 ;  /* 0x0000000510137c11 */ /* 0x000fcc00080f1c11 */
[----:B------:R-:W5:Y:S03]  /*19f10*/  LD.E.64 R18, desc[UR8][R18.64] ;  /* 0x0000000812127980 */ /* 0x000f66000c101b00 */
.L_x_7999:
        /* <DEDUP_REMOVED lines=16> */
.L_x_8006:
        /* <DEDUP_REMOVED lines=19> */
.L_x_8005:
[----:B------:R-:W-:Y:S02]  /*1a150*/  ULDC.64 UR4, c[0x0][0x280] ;  /* 0x0000a00000047ab9 */ /* 0x000fe40000000a00 */
[----:B------:R-:W-:Y:S02]  /*1a160*/  IMAD.U32 R11, RZ, RZ, UR4 ;  /* 0x00000004ff0b7e24 */ /* 0x000fe4000f8e00ff */
[----:B------:R-:W-:Y:S01]  /*1a170*/  IMAD.U32 R12, RZ, RZ, UR5 ;  /* 0x00000005ff0c7e24 */ /* 0x000fe2000f8e00ff */
[----:B------:R-:W-:Y:S06]  /*1a180*/  @!P0 BRA `(.L_x_8007) ;  /* 0x0000000000588947 */ /* 0x000fec0003800000 */
[----:B------:R-:W-:Y:S01]  /*1a190*/  BSSY B1, `(.L_x_8007) ;  /* 0x0000015000017945 */ /* 0x000fe20003800000 */
[----:B------:R-:W-:Y:S01]  /*1a1a0*/  MOV R11, UR4 ;  /* 0x00000004000b7c02 */ /* 0x000fe20008000f00 */
[----:B------:R-:W-:-:S07]  /*1a1b0*/  IMAD.U32 R12, RZ, RZ, UR5 ;  /* 0x00000005ff0c7e24 */ /* 0x000fce000f8e00ff */
.L_x_8008:
        /* <DEDUP_REMOVED lines=19> */
.L_x_8007:
        /* <DEDUP_REMOVED lines=19> */
.L_x_7997:
[----:B------:R-:W-:Y:S05]  /*1a420*/  BSYNC B0 ;  /* 0x0000000000007941 */ /* 0x000fea0003800000 */
.L_x_7996:
        /* <DEDUP_REMOVED lines=54> */
.L_x_8016:
        /* <DEDUP_REMOVED lines=138> */
.L_x_8015:
        /* <DEDUP_REMOVED lines=75> */
.L_x_8017:
[----:B------:R-:W-:-:S04]  /*1b4e0*/  ISETP.NE.U32.AND P2, PT, RZ, UR10, PT ;  /* 0x0000000aff007c0c */ /* 0x000fc8000bf45070 */
[----:B------:R-:W-:-:S13]  /*1b4f0*/  ISETP.NE.OR.EX P0, PT, RZ, UR11, P0, P2 ;  /* 0x0000000bff007c0c */ /* 0x000fda0008705720 */
[----:B------:R-:W-:Y:S05]  /*1b500*/  @!P0 BRA `(.L_x_8013) ;  /* 0x0000000000a08947 */ /* 0x000fea0003800000 */
.L_x_8014:
        /* <DEDUP_REMOVED lines=40> */
.L_x_8013:
        /* <DEDUP_REMOVED lines=54> */
.L_x_8011:
[----:B-----5:R-:W-:-:S04]  /*1baf0*/  LEA R16, P0, R14, UR4, 0x3 ;  /* 0x000000040e107c11 */ /* 0x020fc8000f8018ff */
[----:B------:R-:W-:-:S06]  /*1bb00*/  LEA.HI.X R17, R14, UR5, R15, 0x3, P0 ;  /* 0x000000050e117c11 */ /* 0x000fcc00080f1c0f */
[----:B------:R-:W5:Y:S03]  /*1bb10*/  LD.E.64 R16, desc[UR8][R16.64] ;  /* 0x0000000810107980 */ /* 0x000f66000c101b00 */
.L_x_8012:
        /* <DEDUP_REMOVED lines=16> */
.L_x_8019:
        /* <DEDUP_REMOVED lines=19> */
.L_x_8018:
[----:B------:R-:W-:Y:S02]  /*1bd50*/  ULDC.64 UR4, c[0x0][0x280] ;  /* 0x0000a00000047ab9 */ /* 0x000fe40000000a00 */
[----:B------:R-:W-:Y:S02]  /*1bd60*/  IMAD.U32 R11, RZ, RZ, UR4 ;  /* 0x00000004ff0b7e24 */ /* 0x000fe4000f8e00ff */
[----:B------:R-:W-:Y:S01]  /*1bd70*/  IMAD.U32 R12, RZ, RZ, UR5 ;  /* 0x00000005ff0c7e24 */ /* 0x000fe2000f8e00ff */
[----:B------:R-:W-:Y:S06]  /*1bd80*/  @!P0 BRA `(.L_x_8020) ;  /* 0x0000000000588947 */ /* 0x000fec0003800000 */
[----:B------:R-:W-:Y:S01]  /*1bd90*/  BSSY B1, `(.L_x_8020) ;  /* 0x0000015000017945 */ /* 0x000fe20003800000 */
[----:B------:R-:W-:Y:S01]  /*1bda0*/  MOV R11, UR4 ;  /* 0x00000004000b7c02 */ /* 0x000fe20008000f00 */
[----:B------:R-:W-:-:S07]  /*1bdb0*/  IMAD.U32 R12, RZ, RZ, UR5 ;  /* 0x00000005ff0c7e24 */ /* 0x000fce000f8e00ff */
.L_x_8021:
        /* <DEDUP_REMOVED lines=19> */
.L_x_8020:
        /* <DEDUP_REMOVED lines=19> */
.L_x_8010:
[----:B------:R-:W-:Y:S05]  /*1c020*/  BSYNC B0 ;  /* 0x0000000000007941 */ /* 0x000fea0003800000 */
.L_x_8009:
        /* <DEDUP_REMOVED lines=21> */
.L_x_8024:
[----:B------:R-:W-:-:S13]  /*1c180*/  ISETP.GE.AND P0, PT, R2, UR7, PT ;  /* 0x0000000702007c0c */ /* 0x000fda000bf06270 */
[----:B------:R-:W-:Y:S05]  /*1c190*/  @P0 BRA `(.L_x_8026) ;  /* 0x0000000000300947 */ /* 0x000fea0003800000 */
[----:B01----:R-:W0:Y:S01]  /*1c1a0*/  LDC.64 R4, c[0x0][0x2a8] ;  /* 0x0000aa00ff047b82 */ /* 0x003e220000000a00 */
[C---:B------:R-:W-:Y:S02]  /*1c1b0*/  VIADD R3, R2.reuse, UR6 ;  /* 0x0000000602037c36 */ /* 0x040fe40008000000 */
[----:B------:R-:W-:Y:S02]  /*1c1c0*/  VIADD R2, R2, 0x80 ;  /* 0x0000008002027836 */ /* 0x000fe40000000000 */
[----:B0-----:R-:W-:-:S05]  /*1c1d0*/  IMAD.WIDE.U32 R4, R3, 0x8, R4 ;  /* 0x0000000803047825 */ /* 0x001fca00078e0004 */
[----:B------:R1:W-:Y:S02]  /*1c1e0*/  STG.E.64 desc[UR8][R4.64], RZ ;  /* 0x000000ff04007986 */ /* 0x0003e4000c101b08 */
.L_x_8025:
[----:B------:R-:W-:-:S13]  /*1c1f0*/  ISETP.GE.AND P0, PT, R2, UR7, PT ;  /* 0x0000000702007c0c */ /* 0x000fda000bf06270 */
[----:B------:R-:W-:Y:S05]  /*1c200*/  @P0 BRA `(.L_x_8027) ;  /* 0x0000000000340947 */ /* 0x000fea0003800000 */
[----:B01----:R-:W0:Y:S01]  /*1c210*/  LDC.64 R4, c[0x0][0x2a8] ;  /* 0x0000aa00ff047b82 */ /* 0x003e220000000a00 */
[C---:B------:R-:W-:Y:S01]  /*1c220*/  IADD3 R3, R2.reuse, UR6, RZ ;  /* 0x0000000602037c10 */ /* 0x040fe2000fffe0ff */
[----:B------:R-:W-:-:S04]  /*1c230*/  VIADD R2, R2, 0x80 ;  /* 0x0000008002027836 */ /* 0x000fc80000000000 */
[----:B0-----:R-:W-:-:S05]  /*1c240*/  IMAD.WIDE.U32 R4, R3, 0x8, R4 ;  /* 0x0000000803047825 */ /* 0x001fca00078e0004 */
[----:B------:R2:W-:Y:S02]  /*1c250*/  STG.E.64 desc[UR8][R4.64], RZ ;  /* 0x000000ff04007986 */ /* 0x0005e4000c101b08 */
.L_x_8026:
        /* <DEDUP_REMOVED lines=8> */
.L_x_8027:
[----:B------:R-:W-:Y:S05]  /*1c2e0*/  BSYNC B1 ;  /* 0x0000000000017941 */ /* 0x000fea0003800000 */
.L_x_8023:
[----:B------:R-:W-:-:S13]  /*1c2f0*/  ISETP.GE.AND P0, PT, R2, UR7, PT ;  /* 0x0000000702007c0c */ /* 0x000fda000bf06270 */
[----:B012---:R-:W0:Y:S01]  /*1c300*/  @!P0 LDC.64 R4, c[0x0][0x2a8] ;  /* 0x0000aa00ff048b82 */ /* 0x007e220000000a00 */
[C---:B------:R-:W-:Y:S01]  /*1c310*/  @!P0 IADD3 R3, R2.reuse, UR6, RZ ;  /* 0x0000000602038c10 */ /* 0x040fe2000fffe0ff */
[----:B------:R-:W-:-:S04]  /*1c320*/  @!P0 VIADD R2, R2, 0x80 ;  /* 0x0000008002028836 */ /* 0x000fc80000000000 */
[----:B0-----:R-:W-:-:S05]  /*1c330*/  @!P0 IMAD.WIDE.U32 R4, R3, 0x8, R4 ;  /* 0x0000000803048825 */ /* 0x001fca00078e0004 */
[----:B------:R3:W-:Y:S02]  /*1c340*/  @!P0 STG.E.64 desc[UR8][R4.64], RZ ;  /* 0x000000ff04008986 */ /* 0x0007e4000c101b08 */
.L_x_8028:
[----:B------:R-:W-:Y:S05]  /*1c350*/  BSYNC B0 ;  /* 0x0000000000007941 */ /* 0x000fea0003800000 */
.L_x_8022:
        /* <DEDUP_REMOVED lines=8> */
.L_x_8029:
        /* <DEDUP_REMOVED lines=10> */
.L_x_18584:


//--------------------- .text._ZN2at6native18elementwise_kernelILi128ELi4EZNS0_15gpu_kernel_implIZZNS0_73_GLOBAL__N__c8866d80_35_SparseBinaryOpIntersectionKernel_cu_9e10b42f_311142_sparse_binary_op_intersection_kernel_implINS3_18CUDAKernelLauncherENS3_36CUDAValueSelectionIntersectionKernelINS3_9LhsProjOpEEElLl8EEEvRNS_6TensorERKS9_SC_RKSt6vectorIlSaIlEERKSt8optionalIS9_ESL_bbENKUlvE1_clEvEUllE_EEvRNS_18TensorIteratorBaseERKT_EUliE_EEviT1_ --------------------------
	.section	.text._ZN2at6native18elementwise_kernelILi128ELi4EZNS0_15gpu_kernel_implIZZNS0_73_GLOBAL__N__c8866d80_35_SparseBinaryOpIntersectionKernel_cu_9e10b42f_311142_sparse_binary_op_intersection_kernel_implINS3_18CUDAKernelLauncherENS3_36CUDAValueSelectionIntersectionKernelINS3_9LhsProjOpEEElLl8EEEvRNS_6TensorERKS9_SC_RKSt6vectorIlSaIlEERKSt8optionalIS9_ESL_bbENKUlvE1_clEvEUllE_EEvRNS_18TensorIteratorBaseERKT_EUliE_EEviT1_,"ax",@progbits
	.align	128
        .global         _ZN2at6native18elementwise_kernelILi128ELi4EZNS0_15gpu_kernel_implIZZNS0_73_GLOBAL__N__c8866d80_35_SparseBinaryOpIntersectionKernel_cu_9e10b42f_311142_sparse_binary_op_intersection_kernel_implINS3_18CUDAKernelLauncherENS3_36CUDAValueSelectionIntersectionKernelINS3_9LhsProjOpEEElLl8EEEvRNS_6TensorERKS9_SC_RKSt6vectorIlSaIlEERKSt8optionalIS9_ESL_bbENKUlvE1_clEvEUllE_EEvRNS_18TensorIteratorBaseERKT_EUliE_EEviT1_
        .type           _ZN2at6native18elementwise_kernelILi128ELi4EZNS0_15gpu_kernel_implIZZNS0_73_GLOBAL__N__c8866d80_35_SparseBinaryOpIntersectionKernel_cu_9e10b42f_311142_sparse_binary_op_intersection_kernel_implINS3_18CUDAKernelLauncherENS3_36CUDAValueSelectionIntersectionKernelINS3_9LhsProjOpEEElLl8EEEvRNS_6TensorERKS9_SC_RKSt6vectorIlSaIlEERKSt8optionalIS9_ESL_bbENKUlvE1_clEvEUllE_EEvRNS_18TensorIteratorBaseERKT_EUliE_EEviT1_,@function
        .size           _ZN2at6native18elementwise_kernelILi128ELi4EZNS0_15gpu_kernel_implIZZNS0_73_GLOBAL__N__c8866d80_35_SparseBinaryOpIntersectionKernel_cu_9e10b42f_311142_sparse_binary_op_intersection_kernel_implINS3_18CUDAKernelLauncherENS3_36CUDAValueSelectionIntersectionKernelINS3_9LhsProjOpEEElLl8EEEvRNS_6TensorERKS9_SC_RKSt6vectorIlSaIlEERKSt8optionalIS9_ESL_bbENKUlvE1_clEvEUllE_EEvRNS_18TensorIteratorBaseERKT_EUliE_EEviT1_,(.L_x_18585 - _ZN2at6native18elementwise_kernelILi128ELi4EZNS0_15gpu_kernel_implIZZNS0_73_GLOBAL__N__c8866d80_35_SparseBinaryOpIntersectionKernel_cu_9e10b42f_311142_sparse_binary_op_intersection_kernel_implINS3_18CUDAKernelLauncherENS3_36CUDAValueSelectionIntersectionKernelINS3_9LhsProjOpEEElLl8EEEvRNS_6TensorERKS9_SC_RKSt6vectorIlSaIlEERKSt8optionalIS9_ESL_bbENKUlvE1_clEvEUllE_EEvRNS_18TensorIteratorBaseERKT_EUliE_EEviT1_)
        .other          _ZN2at6native18elementwise_kernelILi128ELi4EZNS0_15gpu_kernel_implIZZNS0_73_GLOBAL__N__c8866d80_35_SparseBinaryOpIntersectionKernel_cu_9e10b42f_311142_sparse_binary_op_intersection_kernel_implINS3_18CUDAKernelLauncherENS3_36CUDAValueSelectionIntersectionKernelINS3_9LhsProjOpEEElLl8EEEvRNS_6TensorERKS9_SC_RKSt6vectorIlSaIlEERKSt8optionalIS9_ESL_bbENKUlvE1_clEvEUllE_EEvRNS_18TensorIteratorBaseERKT_EUliE_EEviT1_,@"STO_CUDA_ENTRY STV_DEFAULT"
_ZN2at6native18elementwise_kernelILi128ELi4EZNS0_15gpu_kernel_implIZZNS0_73_GLOBAL__N__c8866d80_35_SparseBinaryOpIntersectionKernel_cu_9e10b42f_311142_sparse_binary_op_intersection_kernel_implINS3_18CUDAKernelLauncherENS3_36CUDAValueSelectionIntersectionKernelINS3_9LhsProjOpEEElLl8EEEvRNS_6TensorERKS9_SC_RKSt6vectorIlSaIlEERKSt8optionalIS9_ESL_bbENKUlvE1_clEvEUllE_EEvRNS_18TensorIteratorBaseERKT_EUliE_EEviT1_:
.text._ZN2at6native18elementwise_kernelILi128ELi4EZNS0_15gpu_kernel_implIZZNS0_73_GLOBAL__N__c8866d80_35_SparseBinaryOpIntersectionKernel_cu_9e10b42f_311142_sparse_binary_op_intersection_kernel_implINS3_18CUDAKernelLauncherENS3_36CUDAValueSelectionIntersectionKernelINS3_9LhsProjOpEEElLl8EEEvRNS_6TensorERKS9_SC_RKSt6vectorIlSaIlEERKSt8optionalIS9_ESL_bbENKUlvE1_clEvEUllE_EEvRNS_18TensorIteratorBaseERKT_EUliE_EEviT1_:
        /* <DEDUP_REMOVED lines=312> */
.L_x_8032:
        /* <DEDUP_REMOVED lines=21> */
.L_x_8036:
[----:B------:R0:W5:Y:S01]  /*14d0*/  LDG.E.U8 R2, desc[UR36][R4.64] ;  /* 0x0000002404027981 */ /* 0x000162000c1e1100 */
[----:B------:R-:W-:Y:S01]  /*14e0*/  IMAD.MOV.U32 R3, RZ, RZ, RZ ;  /* 0x000000ffff037224 */ /* 0x000fe200078e00ff */
[----:B------:R-:W-:Y:S06]  /*14f0*/  BRA `(.L_x_8038) ;  /* 0x0000000c00487947 */ /* 0x000fec0003800000 */
.L_x_8035:
        /* <DEDUP_REMOVED lines=8> */
.L_x_8040:
[----:B------:R-:W2:Y:S02]  /*1580*/  LDG.E R2, desc[UR36][R4.64] ;  /* 0x0000002404027981 */ /* 0x000ea4000c1e1900 */
[----:B--2---:R-:W-:Y:S01]  /*1590*/  SHF.R.S32.HI R3, RZ, 0x1f, R2 ;  /* 0x0000001fff037819 */ /* 0x004fe20000011402 */
[----:B------:R-:W-:Y:S06]  /*15a0*/  BRA `(.L_x_8038) ;  /* 0x0000000c001c7947 */ /* 0x000fec0003800000 */
.L_x_8039:
[----:B------:R-:W2:Y:S02]  /*15b0*/  LDG.E.S16 R2, desc[UR36][R4.64] ;  /* 0x0000002404027981 */ /* 0x000ea4000c1e1700 */
[----:B--2---:R-:W-:Y:S01]  /*15c0*/  SHF.R.S32.HI R3, RZ, 0x1f, R2 ;  /* 0x0000001fff037819 */ /* 0x004fe20000011402 */
[----:B------:R-:W-:Y:S06]  /*15d0*/  BRA `(.L_x_8038) ;  /* 0x0000000c00107947 */ /* 0x000fec0003800000 */
.L_x_8034:
        /* <DEDUP_REMOVED lines=9> */
.L_x_8042:
[----:B------:R-:W2:Y:S02]  /*1670*/  LDG.E.U16 R4, desc[UR36][R4.64] ;  /* 0x0000002404047981 */ /* 0x000ea4000c1e1500 */
[----:B--2---:R-:W-:-:S06]  /*1680*/  HADD2.F32 R2, -RZ, R4.H0_H0 ;  /* 0x20000004ff027230 */ /* 0x004fcc0000004100 */
[----:B------:R-:W0:Y:S01]  /*1690*/  F2I.S64.TRUNC R2, R2 ;  /* 0x0000000200027311 */ /* 0x000e22000020d900 */
[----:B------:R-:W-:Y:S05]  /*16a0*/  BRA `(.L_x_8038) ;  /* 0x0000000800dc7947 */ /* 0x000fea0003800000 */
.L_x_8041:
        /* <DEDUP_REMOVED lines=9> */
.L_x_8044:
[----:B------:R-:W2:Y:S02]  /*1740*/  LDG.E.U16 R4, desc[UR36][R4.64] ;  /* 0x0000002404047981 */ /* 0x000ea4000c1e1500 */
[----:B--2---:R-:W-:-:S06]  /*1750*/  HADD2.F32 R2, -RZ, R4.H0_H0 ;  /* 0x20000004ff027230 */ /* 0x004fcc0000004100 */
[----:B------:R-:W0:Y:S01]  /*1760*/  F2I.S64.TRUNC R2, R2 ;  /* 0x0000000200027311 */ /* 0x000e22000020d900 */
[----:B------:R-:W-:Y:S05]  /*1770*/  BRA `(.L_x_8038) ;  /* 0x0000000800a87947 */ /* 0x000fea0003800000 */
.L_x_8043:
[----:B------:R-:W2:Y:S02]  /*1780*/  LDG.E.64 R2, desc[UR36][R4.64] ;  /* 0x0000002404027981 */ /* 0x000ea4000c1e1b00 */
[----:B--2---:R-:W0:Y:S01]  /*1790*/  F2I.S64.F64.TRUNC R2, R2 ;  /* 0x0000000200027311 */ /* 0x004e22000030d900 */
[----:B------:R-:W-:Y:S05]  /*17a0*/  BRA `(.L_x_8038) ;  /* 0x00000008009c7947 */ /* 0x000fea0003800000 */
.L_x_8033:
        /* <DEDUP_REMOVED lines=13> */
.L_x_8047:
[----:B------:R-:W2:Y:S02]  /*1880*/  LDG.E.64 R2, desc[UR36][R4.64] ;  /* 0x0000002404027981 */ /* 0x000ea4000c1e1b00 */
[----:B--2---:R-:W0:Y:S01]  /*1890*/  F2I.S64.F64.TRUNC R2, R2 ;  /* 0x0000000200027311 */ /* 0x004e22000030d900 */
[----:B------:R-:W-:Y:S05]  /*18a0*/  BRA `(.L_x_8038) ;  /* 0x00000008005c7947 */ /* 0x000fea0003800000 */
.L_x_8046:
        /* <DEDUP_REMOVED lines=27> */
.L_x_8049:
        /* <DEDUP_REMOVED lines=14> */
.L_x_8048:
[----:B------:R-:W2:Y:S02]  /*1b40*/  LDG.E.U16 R2, desc[UR36][R4.64] ;  /* 0x0000002404027981 */ /* 0x000ea4000c1e1500 */
[----:B--2---:R-:W-:-:S06]  /*1b50*/  IMAD.U32 R2, R2, 0x10000, RZ ;  /* 0x0001000002027824 */ /* 0x004fcc00078e00ff */
[----:B------:R-:W0:Y:S01]  /*1b60*/  F2I.S64.TRUNC R2, R2 ;  /* 0x0000000200027311 */ /* 0x000e22000020d900 */
[----:B------:R-:W-:Y:S05]  /*1b70*/  BRA `(.L_x_8038) ;  /* 0x0000000400a87947 */ /* 0x000fea0003800000 */
.L_x_8045:
        /* <DEDUP_REMOVED lines=11> */
.L_x_8052:
        /* <DEDUP_REMOVED lines=21> */
.L_x_8056:
[----:B------:R-:W-:Y:S05]  /*1d80*/  BSYNC B1 ;  /* 0x0000000000017941 */ /* 0x000fea0003800000 */
.L_x_8055:
[----:B------:R-:W-:Y:S01]  /*1d90*/  IMAD.SHL.U32 R2, R2, 0x100000, RZ ;  /* 0x0010000002027824 */ /* 0x000fe200078e00ff */
[----:B------:R-:W-:-:S04]  /*1da0*/  LEA R3, R0, 0x3b800000, 0x17 ;  /* 0x3b80000000037811 */ /* 0x000fc800078eb8ff */
[----:B------:R-:W-:-:S07]  /*1db0*/  LOP3.LUT R2, R3, R2, R4, 0xfe, !PT ;  /* 0x0000000203027212 */ /* 0x000fce00078efe04 */
.L_x_8054:
[----:B------:R-:W-:Y:S05]  /*1dc0*/  BSYNC B0 ;  /* 0x0000000000007941 */ /* 0x000fea0003800000 */
.L_x_8053:
[----:B------:R-:W1:Y:S01]  /*1dd0*/  F2I.S64.TRUNC R2, R2 ;  /* 0x0000000200027311 */ /* 0x000e62000020d900 */
[----:B------:R-:W-:Y:S05]  /*1de0*/  BRA `(.L_x_8038) ;  /* 0x00000004000c7947 */ /* 0x000fea0003800000 */
.L_x_8051:
        /* <DEDUP_REMOVED lines=21> */
.L_x_8060:
[----:B------:R-:W-:Y:S05]  /*1f40*/  BSYNC B1 ;  /* 0x0000000000017941 */ /* 0x000fea0003800000 */
.L_x_8059:
[----:B------:R-:W-:Y:S01]  /*1f50*/  IMAD.SHL.U32 R2, R2, 0x200000, RZ ;  /* 0x0020000002027824 */ /* 0x000fe200078e00ff */
[----:B------:R-:W-:-:S04]  /*1f60*/  LEA R3, R0, 0x37800000, 0x17 ;  /* 0x3780000000037811 */ /* 0x000fc800078eb8ff */
[----:B------:R-:W-:-:S07]  /*1f70*/  LOP3.LUT R2, R3, R2, R4, 0xfe, !PT ;  /* 0x0000000203027212 */ /* 0x000fce00078efe04 */
.L_x_8058:
[----:B------:R-:W-:Y:S05]  /*1f80*/  BSYNC B0 ;  /* 0x0000000000007941 */ /* 0x000fea0003800000 */
.L_x_8057:
[----:B------:R-:W2:Y:S01]  /*1f90*/  F2I.S64.TRUNC R2, R2 ;  /* 0x0000000200027311 */ /* 0x000ea2000020d900 */
[----:B------:R-:W-:Y:S05]  /*1fa0*/  BRA `(.L_x_8038) ;  /* 0x00000000009c7947 */ /* 0x000fea0003800000 */
.L_x_8050:
        /* <DEDUP_REMOVED lines=14> */
.L_x_8064:
[----:B------:R-:W-:Y:S05]  /*2090*/  BSYNC B0 ;  /* 0x0000000000007941 */ /* 0x000fea0003800000 */
.L_x_8063:
[----:B------:R-:W4:Y:S01]  /*20a0*/  F2I.S64.TRUNC R2, R2 ;  /* 0x0000000200027311 */ /* 0x000f22000020d900 */
[----:B------:R-:W-:Y:S05]  /*20b0*/  BRA `(.L_x_8038) ;  /* 0x0000000000587947 */ /* 0x000fea0003800000 */
.L_x_8037:
[----:B------:R-:W-:Y:S01]  /*20c0*/  MOV R0, 0x100 ;  /* 0x0000010000007802 */ /* 0x000fe20000000f00 */
[----:B------:R-:W-:Y:S01]  /*20d0*/  ULDC.64 UR4, c[0x4][0xf0] ;  /* 0x01003c0000047ab9 */ /* 0x000fe20000000a00 */
[----:B------:R-:W-:Y:S01]  /*20e0*/  ULDC.64 UR6, c[0x4][0x0] ;  /* 0x0100000000067ab9 */ /* 0x000fe20000000a00 */
[----:B------:R-:W-:Y:S01]  /*20f0*/  IMAD.U32 R4, RZ, RZ, UR4 ;  /* 0x00000004ff047e24 */ /* 0x000fe2000f8e00ff */
[----:B------:R0:W1:Y:S01]  /*2100*/  LDC.64 R2, c[0x4][R0] ;  /* 0x0100000000027b82 */ /* 0x0000620000000a00 */
[----:B------:R-:W-:Y:S01]  /*2110*/  IMAD.U32 R5, RZ, RZ, UR5 ;  /* 0x00000005ff057e24 */ /* 0x000fe2000f8e00ff */
        /* <DEDUP_REMOVED lines=10> */
.L_x_8065:
[----:B------:R-:W-:Y:S01]  /*21c0*/  CS2R R2, SRZ ;  /* 0x0000000000027805 */ /* 0x000fe2000001ff00 */
[----:B------:R-:W-:Y:S06]  /*21d0*/  BRA `(.L_x_8038) ;  /* 0x0000000000107947 */ /* 0x000fec0003800000 */
.L_x_8062:
[----:B------:R0:W5:Y:S01]  /*21e0*/  LDG.E.64 R2, desc[UR36][R4.64] ;  /* 0x0000002404027981 */ /* 0x000162000c1e1b00 */
[----:B------:R-:W-:Y:S05]  /*21f0*/  BRA `(.L_x_8038) ;  /* 0x0000000000087947 */ /* 0x000fea0003800000 */
.L_x_8061:
[----:B------:R3:W5:Y:S01]  /*2200*/  LDG.E R2, desc[UR36][R4.64] ;  /* 0x0000002404027981 */ /* 0x000762000c1e1900 */
[----:B------:R-:W-:-:S07]  /*2210*/  IMAD.MOV.U32 R3, RZ, RZ, RZ ;  /* 0x000000ffff037224 */ /* 0x000fce00078e00ff */
.L_x_8038:
[----:B------:R-:W3:Y:S01]  /*2220*/  LDC.64 R8, c[0x0][0x420] ;  /* 0x00010800ff087b82 */ /* 0x000ee20000000a00 */
[----:B------:R-:W-:Y:S02]  /*2230*/  CS2R R34, SRZ ;  /* 0x0000000000227805 */ /* 0x000fe4000001ff00 */
[----:B---3--:R-:W-:-:S04]  /*2240*/  ISETP.NE.U32.AND P0, PT, R8, RZ, PT ;  /* 0x000000ff0800720c */ /* 0x008fc80003f05070 */
[----:B------:R-:W-:-:S13]  /*2250*/  ISETP.NE.AND.EX P0, PT, R9, RZ, PT, P0 ;  /* 0x000000ff0900720c */ /* 0x000fda0003f05300 */
[----:B------:R-:W-:Y:S05]  /*2260*/  @!P0 BRA `(.L_x_8066) ;  /* 0x0000000400d88947 */ /* 0x000fea0003800000 */
[----:B0-----:R-:W0:Y:S01]  /*2270*/  LDC.64 R4, c[0x0][0x430] ;  /* 0x00010c00ff047b82 */ /* 0x001e220000000a00 */
[----:B------:R-:W-:Y:S02]  /*2280*/  ULDC.64 UR4, c[0x0][0x428] ;  /* 0x00010a0000047ab9 */ /* 0x000fe40000000a00 */
[----:B-12-45:R-:W-:Y:S02]  /*2290*/  IMAD R3, R3, UR4, RZ ;  /* 0x0000000403037c24 */ /* 0x036fe4000f8e02ff */
[----:B------:R-:W-:-:S04]  /*22a0*/  IMAD.WIDE.U32 R6, R2, UR4, RZ ;  /* 0x0000000402067c25 */ /* 0x000fc8000f8e00ff */
[----:B------:R-:W-:Y:S01]  /*22b0*/  IMAD R3, R2, UR5, R3 ;  /* 0x0000000502037c24 */ /* 0x000fe2000f8e0203 */
[----:B0-----:R-:W-:-:S04]  /*22c0*/  ISETP.GE.U32.AND P0, PT, R4, 0x1, PT ;  /* 0x000000010400780c */ /* 0x001fc80003f06070 */
[----:B------:R-:W-:-:S13]  /*22d0*/  ISETP.GE.AND.EX P0, PT, R5, RZ, PT, P0 ;  /* 0x000000ff0500720c */ /* 0x000fda0003f06300 */
[----:B------:R-:W-:Y:S05]  /*22e0*/  @!P0 BRA `(.L_x_8066) ;  /* 0x0000000400b88947 */ /* 0x000fea0003800000 */
[----:B------:R-:W-:Y:S01]  /*22f0*/  ISETP.GT.U32.AND P0, PT, R4, 0x1, PT ;  /* 0x000000010400780c */ /* 0x000fe20003f04070 */
[----:B------:R-:W-:Y:S01]  /*2300*/  IMAD.IADD R3, R7, 0x1, R3 ;  /* 0x0000000107037824 */ /* 0x000fe200078e0203 */
[----:B------:R-:W-:Y:S01]  /*2310*/  CS2R R34, SRZ ;  /* 0x0000000000227805 */ /* 0x000fe2000001ff00 */
[----:B------:R-:W-:Y:S01]  /*2320*/  IMAD.MOV.U32 R39, RZ, RZ, RZ ;  /* 0x000000ffff277224 */ /* 0x000fe200078e00ff */
[----:B------:R-:W-:Y:S01]  /*2330*/  ISETP.GT.AND.EX P0, PT, R5, RZ, PT, P0 ;  /* 0x000000ff0500720c */ /* 0x000fe20003f04300 */
[----:B------:R-:W-:-:S03]  /*2340*/  IMAD.MOV.U32 R37, RZ, RZ, RZ ;  /* 0x000000ffff257224 */ /* 0x000fc600078e00ff */
[----:B------:R-:W-:Y:S02]  /*2350*/  SEL R11, R4, 0x1, P0 ;  /* 0x00000001040b7807 */ /* 0x000fe40000000000 */
[----:B------:R-:W-:Y:S02]  /*2360*/  SEL R38, R5, RZ, P0 ;  /* 0x000000ff05267207 */ /* 0x000fe40000000000 */
[C---:B------:R-:W-:Y:S01]  /*2370*/  IADD3 R0, P2, R11.reuse, -0x1, RZ ;  /* 0xffffffff0b007810 */ /* 0x040fe20007f5e0ff */
[----:B------:R-:W0:Y:S01]  /*2380*/  LDC.64 R4, c[0x0][0x478] ;  /* 0x00011e00ff047b82 */ /* 0x000e220000000a00 */
        /* <DEDUP_REMOVED lines=8> */
[----:B0-----:R-:W-:Y:S01]  /*2410*/  IMAD.SHL.U32 R41, R5, 0x8, RZ ;  /* 0x0000000805297824 */ /* 0x001fe200078e00ff */
[----:B------:R-:W-:Y:S01]  /*2420*/  LEA R43, P2, R6, R8, 0x3 ;  /* 0x00000008062b7211 */ /* 0x000fe200078418ff */
[----:B------:R-:W-:Y:S01]  /*2430*/  IMAD.WIDE.U32 R10, R4, 0x8, RZ ;  /* 0x00000008040a7825 */ /* 0x000fe200078e00ff */
[----:B------:R-:W-:Y:S02]  /*2440*/  BSSY B0, `(.L_x_8067) ;  /* 0x0000031000007945 */ /* 0x000fe40003800000 */
[----:B------:R-:W-:Y:S01]  /*2450*/  LEA.HI.X R22, R6, R9, R3, 0x3, P2 ;  /* 0x0000000906167211 */ /* 0x000fe200010f1c03 */
[----:B------:R-:W-:Y:S02]  /*2460*/  IMAD.MOV.U32 R39, RZ, RZ, RZ ;  /* 0x000000ffff277224 */ /* 0x000fe400078e00ff */
[----:B------:R-:W-:Y:S02]  /*2470*/  IMAD.MOV.U32 R37, RZ, RZ, RZ ;  /* 0x000000ffff257224 */ /* 0x000fe400078e00ff */
[----:B------:R-:W-:-:S02]  /*2480*/  IMAD.MOV.U32 R0, RZ, RZ, 0x8 ;  /* 0x00000008ff007424 */ /* 0x000fc400078e00ff */
[----:B------:R-:W-:Y:S02]  /*2490*/  IMAD.X R38, RZ, RZ, ~R38, P1 ;  /* 0x000000ffff267224 */ /* 0x000fe400008e0e26 */
[----:B------:R-:W-:-:S07]  /*24a0*/  IMAD.IADD R41, R11, 0x1, R41 ;  /* 0x000000010b297824 */ /* 0x000fce00078e0229 */
.L_x_8068:
[----:B------:R-:W-:Y:S02]  /*24b0*/  IMAD.MOV.U32 R12, RZ, RZ, R43 ;  /* 0x000000ffff0c7224 */ /* 0x000fe400078e002b */
[----:B------:R-:W-:Y:S01]  /*24c0*/  IMAD.MOV.U32 R13, RZ, RZ, R22 ;  /* 0x000000ffff0d7224 */ /* 0x000fe200078e0016 */
[----:B------:R-:W-:-:S05]  /*24d0*/  IADD3 R42, P1, R43, R10, RZ ;  /* 0x0000000a2b2a7210 */ /* 0x000fca0007f3e0ff */
[----:B------:R-:W2:Y:S01]  /*24e0*/  LDG.E.64 R12, desc[UR36][R12.64] ;  /* 0x000000240c0c7981 */ /* 0x000ea2000c1e1b00 */
[----:B------:R-:W-:Y:S01]  /*24f0*/  IMAD.X R43, R22, 0x1, R41, P1 ;  /* 0x00000001162b7824 */ /* 0x000fe200008e0629 */
[----:B------:R-:W-:-:S04]  /*2500*/  IADD3 R44, P1, R42, R10, RZ ;  /* 0x0000000a2a2c7210 */ /* 0x000fc80007f3e0ff */
[----:B------:R-:W3:Y:S01]  /*2510*/  LDG.E.64 R14, desc[UR36][R42.64] ;  /* 0x000000242a0e7981 */ /* 0x000ee2000c1e1b00 */
[----:B------:R-:W-:Y:S01]  /*2520*/  IMAD.X R45, R43, 0x1, R41, P1 ;  /* 0x000000012b2d7824 */ /* 0x000fe200008e0629 */
[----:B------:R-:W-:-:S04]  /*2530*/  IADD3 R22, P1, R44, R10, RZ ;  /* 0x0000000a2c167210 */ /* 0x000fc80007f3e0ff */
[----:B------:R-:W4:Y:S01]  /*2540*/  LDG.E.64 R20, desc[UR36][R44.64] ;  /* 0x000000242c147981 */ /* 0x000f22000c1e1b00 */
[----:B------:R-:W-:-:S05]  /*2550*/  IMAD.X R23, R45, 0x1, R41, P1 ;  /* 0x000000012d177824 */ /* 0x000fca00008e0629 */
[----:B------:R0:W5:Y:S01]  /*2560*/  LDG.E.64 R24, desc[UR36][R22.64] ;  /* 0x0000002416187981 */ /* 0x000162000c1e1b00 */
[----:B------:R1:W2:Y:S01]  /*2570*/  LDC.64 R26, c[0x0][R0+0x430] ;  /* 0x00010c00001a7b82 */ /* 0x0002a20000000a00 */
[----:B------:R-:W-:-:S05]  /*2580*/  IADD3 R39, P1, R39, 0x4, RZ ;  /* 0x0000000427277810 */ /* 0x000fca0007f3e0ff */
[----:B------:R-:W-:Y:S02]  /*2590*/  IMAD.X R37, RZ, RZ, R37, P1 ;  /* 0x000000ffff257224 */ /* 0x000fe400008e0625 */
[----:B------:R1:W3:Y:S08]  /*25a0*/  LDC.64 R28, c[0x0][R0+0x438] ;  /* 0x00010e00001c7b82 */ /* 0x0002f00000000a00 */
[----:B------:R1:W4:Y:S08]  /*25b0*/  LDC.64 R30, c[0x0][R0+0x440] ;  /* 0x00011000001e7b82 */ /* 0x0003300000000a00 */
[----:B------:R1:W5:Y:S02]  /*25c0*/  LDC.64 R32, c[0x0][R0+0x448] ;  /* 0x0001120000207b82 */ /* 0x0003640000000a00 */
[----:B-1----:R-:W-:-:S02]  /*25d0*/  VIADD R0, R0, 0x20 ;  /* 0x0000002000007836 */ /* 0x002fc40000000000 */
[-C--:B--2---:R-:W-:Y:S02]  /*25e0*/  IMAD R13, R13, R26.reuse, RZ ;  /* 0x0000001a0d0d7224 */ /* 0x084fe400078e02ff */
[----:B------:R-:W-:-:S04]  /*25f0*/  IMAD.WIDE.U32 R34, R12, R26, R34 ;  /* 0x0000001a0c227225 */ /* 0x000fc800078e0022 */
[----:B------:R-:W-:Y:S01]  /*2600*/  IMAD R13, R12, R27, R13 ;  /* 0x0000001b0c0d7224 */ /* 0x000fe200078e020d */
[----:B------:R-:W-:-:S04]  /*2610*/  IADD3 R12, P2, R39, R36, RZ ;  /* 0x00000024270c7210 */ /* 0x000fc80007f5e0ff */
[----:B------:R-:W-:Y:S01]  /*2620*/  IADD3 R35, R35, R13, RZ ;  /* 0x0000000d23237210 */ /* 0x000fe20007ffe0ff */
[----:B---3--:R-:W-:Y:S01]  /*2630*/  IMAD R13, R15, R28, RZ ;  /* 0x0000001c0f0d7224 */ /* 0x008fe200078e02ff */
[----:B------:R-:W-:Y:S01]  /*2640*/  ISETP.NE.U32.AND P1, PT, R12, RZ, PT ;  /* 0x000000ff0c00720c */ /* 0x000fe20003f25070 */
[----:B------:R-:W-:Y:S01]  /*2650*/  IMAD.X R12, R37, 0x1, R38, P2 ;  /* 0x00000001250c7824 */ /* 0x000fe200010e0626 */
[----:B------:R-:W-:Y:S01]  /*2660*/  IADD3 R43, P2, R22, R10, RZ ;  /* 0x0000000a162b7210 */ /* 0x000fe20007f5e0ff */
[C---:B------:R-:W-:Y:S02]  /*2670*/  IMAD R13, R14.reuse, R29, R13 ;  /* 0x0000001d0e0d7224 */ /* 0x040fe400078e020d */
[----:B------:R-:W-:Y:S01]  /*2680*/  IMAD.WIDE.U32 R14, R14, R28, R34 ;  /* 0x0000001c0e0e7225 */ /* 0x000fe200078e0022 */
[----:B------:R-:W-:-:S03]  /*2690*/  ISETP.NE.AND.EX P1, PT, R12, RZ, PT, P1 ;  /* 0x000000ff0c00720c */ /* 0x000fc60003f25310 */
[----:B------:R-:W-:Y:S02]  /*26a0*/  IMAD.IADD R15, R15, 0x1, R13 ;  /* 0x000000010f0f7824 */ /* 0x000fe400078e020d */
[-C--:B----4-:R-:W-:Y:S02]  /*26b0*/  IMAD R13, R21, R30.reuse, RZ ;  /* 0x0000001e150d7224 */ /* 0x090fe400078e02ff */
[----:B0-----:R-:W-:Y:S02]  /*26c0*/  IMAD.X R22, R23, 0x1, R41, P2 ;  /* 0x0000000117167824 */ /* 0x001fe400010e0629 */
        /* <DEDUP_REMOVED lines=8> */
[----:B------:R-:W-:Y:S05]  /*2750*/  BSYNC B0 ;  /* 0x0000000000007941 */ /* 0x000fea0003800000 */
.L_x_8067:
[----:B------:R-:W-:Y:S05]  /*2760*/  @!P0 BRA `(.L_x_8066) ;  /* 0x0000000000988947 */ /* 0x000fea0003800000 */
[-C--:B0-----:R-:W-:Y:S02]  /*2770*/  IMAD R0, R37, R4.reuse, RZ ;  /* 0x0000000425007224 */ /* 0x081fe400078e02ff */
[----:B------:R-:W-:Y:S02]  /*2780*/  IMAD.MOV.U32 R2, RZ, RZ, R6 ;  /* 0x000000ffff027224 */ /* 0x000fe400078e0006 */
[C---:B------:R-:W-:Y:S02]  /*2790*/  IMAD R7, R39.reuse, R5, R0 ;  /* 0x0000000527077224 */ /* 0x040fe400078e0200 */
[----:B------:R-:W-:-:S04]  /*27a0*/  IMAD.WIDE.U32 R2, R39, R4, R2 ;  /* 0x0000000427027225 */ /* 0x000fc800078e0002 */
[----:B------:R-:W-:Y:S01]  /*27b0*/  IMAD.IADD R0, R3, 0x1, R7 ;  /* 0x0000000103007824 */ /* 0x000fe200078e0207 */
[----:B------:R-:W-:-:S04]  /*27c0*/  LEA R8, P0, R2, R8, 0x3 ;  /* 0x0000000802087211 */ /* 0x000fc800078018ff */
[----:B------:R-:W-:-:S05]  /*27d0*/  LEA.HI.X R9, R2, R9, R0, 0x3, P0 ;  /* 0x0000000902097211 */ /* 0x000fca00000f1c00 */
        /* <DEDUP_REMOVED lines=15> */
[----:B------:R-:W-:-:S05]  /*28d0*/  IMAD.X R11, R5, 0x1, R9, P1 ;  /* 0x00000001050b7824 */ /* 0x000fca00008e0609 */
[----:B------:R-:W2:Y:S01]  /*28e0*/  LDG.E.64 R2, desc[UR36][R10.64] ;  /* 0x000000240a027981 */ /* 0x000ea2000c1e1b00 */
[----:B------:R-:W-:-:S05]  /*28f0*/  @P0 IADD3 R6, P1, R10, R7, RZ ;  /* 0x000000070a060210 */ /* 0x000fca0007f3e0ff */
[----:B------:R-:W-:-:S06]  /*2900*/  @P0 IMAD.X R7, R11, 0x1, R5, P1 ;  /* 0x000000010b070824 */ /* 0x000fcc00008e0605 */
[----:B------:R-:W3:Y:S01]  /*2910*/  @P0 LDG.E.64 R6, desc[UR36][R6.64] ;  /* 0x0000002406060981 */ /* 0x000ee2000c1e1b00 */
[----:B------:R-:W2:Y:S08]  /*2920*/  LDC.64 R4, c[0x0][R39+0x440] ;  /* 0x0001100027047b82 */ /* 0x000eb00000000a00 */
[----:B------:R-:W3:Y:S01]  /*2930*/  @P0 LDC.64 R8, c[0x0][R39+0x448] ;  /* 0x0001120027080b82 */ /* 0x000ee20000000a00 */
[----:B--2---:R-:W-:-:S02]  /*2940*/  IMAD R3, R3, R4, RZ ;  /* 0x0000000403037224 */ /* 0x004fc400078e02ff */
        /* <DEDUP_REMOVED lines=8> */
.L_x_8066:
        /* <DEDUP_REMOVED lines=14> */
.L_x_8072:
[----:B------:R0:W-:Y:S01]  /*2ab0*/  STG.E.U8 desc[UR36][R18.64], R34 ;  /* 0x0000002212007986 */ /* 0x0001e2000c101124 */
[----:B------:R-:W-:Y:S05]  /*2ac0*/  BRA `(.L_x_8074) ;  /* 0x0000000c004c7947 */ /* 0x000fea0003800000 */
.L_x_8071:
        /* <DEDUP_REMOVED lines=8> */
.L_x_8076:
[----:B------:R0:W-:Y:S01]  /*2b50*/  STG.E desc[UR36][R18.64], R34 ;  /* 0x0000002212007986 */ /* 0x0001e2000c101924 */
[----:B------:R-:W-:Y:S05]  /*2b60*/  BRA `(.L_x_8074) ;  /* 0x0000000c00247947 */ /* 0x000fea0003800000 */
.L_x_8075:
[----:B------:R0:W-:Y:S01]  /*2b70*/  STG.E.U16 desc[UR36][R18.64], R34 ;  /* 0x0000002212007986 */ /* 0x0001e2000c101524 */
[----:B------:R-:W-:Y:S05]  /*2b80*/  BRA `(.L_x_8074) ;  /* 0x0000000c001c7947 */ /* 0x000fea0003800000 */
.L_x_8070:
        /* <DEDUP_REMOVED lines=9> */
.L_x_8078:
[----:B------:R-:W0:Y:S02]  /*2c20*/  I2F.S64 R0, R34 ;  /* 0x0000002200007312 */ /* 0x000e240000301400 */
[----:B0-----:R-:W-:-:S05]  /*2c30*/  F2FP.F16.F32.PACK_AB R0, RZ, R0 ;  /* 0x00000000ff00723e */ /* 0x001fca00000000ff */
[----:B------:R0:W-:Y:S01]  /*2c40*/  STG.E.U16 desc[UR36][R18.64], R0 ;  /* 0x0000000012007986 */ /* 0x0001e2000c101524 */
[----:B------:R-:W-:Y:S05]  /*2c50*/  BRA `(.L_x_8074) ;  /* 0x0000000800e87947 */ /* 0x000fea0003800000 */
.L_x_8077:
        /* <DEDUP_REMOVED lines=10> */
.L_x_8080:
[----:B------:R-:W0:Y:S02]  /*2d00*/  I2F.S64 R34, R34 ;  /* 0x0000002200227312 */ /* 0x000e240000301400 */
[----:B0-----:R-:W-:-:S04]  /*2d10*/  F2FP.F16.F32.PACK_AB R3, RZ, R34 ;  /* 0x00000022ff03723e */ /* 0x001fc800000000ff */
[----:B------:R-:W-:-:S05]  /*2d20*/  PRMT R3, R3, 0x5410, RZ ;  /* 0x0000541003037816 */ /* 0x000fca00000000ff */
[----:B------:R0:W-:Y:S01]  /*2d30*/  STG.E desc[UR36][R18.64], R3 ;  /* 0x0000000312007986 */ /* 0x0001e2000c101924 */
[----:B------:R-:W-:Y:S05]  /*2d40*/  BRA `(.L_x_8074) ;  /* 0x0000000800ac7947 */ /* 0x000fea0003800000 */
.L_x_8079:
[----:B------:R-:W0:Y:S02]  /*2d50*/  I2F.F64.S64 R2, R34 ;  /* 0x0000002200027312 */ /* 0x000e240000301c00 */
[----:B0-----:R0:W-:Y:S01]  /*2d60*/  STG.E.64 desc[UR36][R18.64], R2 ;  /* 0x0000000212007986 */ /* 0x0011e2000c101b24 */
[----:B------:R-:W-:Y:S05]  /*2d70*/  BRA `(.L_x_8074) ;  /* 0x0000000800a07947 */ /* 0x000fea0003800000 */
.L_x_8069:
        /* <DEDUP_REMOVED lines=13> */
.L_x_8083:
[----:B------:R-:W0:Y:S01]  /*2e50*/  I2F.F64.S64 R4, R34 ;  /* 0x0000002200047312 */ /* 0x000e220000301c00 */
[----:B------:R-:W-:-:S05]  /*2e60*/  CS2R R6, SRZ ;  /* 0x0000000000067805 */ /* 0x000fca000001ff00 */
[----:B0-----:R3:W-:Y:S01]  /*2e70*/  STG.E.128 desc[UR36][R18.64], R4 ;  /* 0x0000000412007986 */ /* 0x0017e2000c101d24 */
[----:B------:R-:W-:Y:S05]  /*2e80*/  BRA `(.L_x_8074) ;  /* 0x00000008005c7947 */ /* 0x000fea0003800000 */
.L_x_8082:
        /* <DEDUP_REMOVED lines=21> */
.L_x_8087:
[----:B------:R-:W-:Y:S05]  /*2fe0*/  BSYNC B0 ;  /* 0x0000000000007941 */ /* 0x000fea0003800000 */
.L_x_8086:
[----:B------:R-:W-:-:S05]  /*2ff0*/  LOP3.LUT R3, R0, R3, RZ, 0xfc, !PT ;  /* 0x0000000300037212 */ /* 0x000fca00078efcff */
[----:B------:R0:W-:Y:S01]  /*3000*/  STG.E.U8 desc[UR36][R18.64], R3 ;  /* 0x0000000312007986 */ /* 0x0001e2000c101124 */
[----:B------:R-:W-:Y:S05]  /*3010*/  BRA `(.L_x_8074) ;  /* 0x0000000400f87947 */ /* 0x000fea0003800000 */
.L_x_8085:
        /* <DEDUP_REMOVED lines=10> */
[----:B------:R-:W-:Y:S02]  /*30c0*/  @P0 SHF.R.U32.HI R0, RZ, 0x15, R0 ;  /* 0x00000015ff000819 */ /* 0x000fe40000011600 */
[----:B------:R-:W-:Y:S01]  /*30d0*/  @!P0 IADD3 R0, R2, -0x43000000, RZ ;  /* 0xbd00000002008810 */ /* 0x000fe20007ffe0ff */
[----:B------:R-:W-:Y:S06]  /*30e0*/  BRA `(.L_x_8090) ;  /* 0x00000000000c7947 */ /* 0x000fec0003800000 */
.L_x_8089:
[----:B------:R-:W-:Y:S01]  /*30f0*/  IMAD.MOV.U32 R0, RZ, RZ, 0x7f ;  /* 0x0000007fff007424 */ /* 0x000fe200078e00ff */
[----:B------:R-:W-:-:S04]  /*3100*/  ISETP.GT.U32.AND P0, PT, R2, 0x7f800000, PT ;  /* 0x7f8000000200780c */ /* 0x000fc80003f04070 */
[----:B------:R-:W-:-:S09]  /*3110*/  SEL R0, R0, 0x7c, P0 ;  /* 0x0000007c00007807 */ /* 0x000fd20000000000 */
.L_x_8090:
[----:B------:R-:W-:Y:S05]  /*3120*/  BSYNC B0 ;  /* 0x0000000000007941 */ /* 0x000fea0003800000 */
.L_x_8088:
[----:B------:R-:W-:-:S04]  /*3130*/  LOP3.LUT R2, R35, 0x80000000, RZ, 0xc0, !PT ;  /* 0x8000000023027812 */ /* 0x000fc800078ec0ff */
[----:B------:R-:W-:-:S04]  /*3140*/  SHF.R.U32.HI R3, RZ, 0x18, R2 ;  /* 0x00000018ff037819 */ /* 0x000fc80000011602 */
[----:B------:R-:W-:-:S05]  /*3150*/  LOP3.LUT R3, R0, R3, RZ, 0xfc, !PT ;  /* 0x0000000300037212 */ /* 0x000fca00078efcff */
[----:B------:R1:W-:Y:S01]  /*3160*/  STG.E.U8 desc[UR36][R18.64], R3 ;  /* 0x0000000312007986 */ /* 0x0003e2000c101124 */
[----:B------:R-:W-:Y:S05]  /*3170*/  BRA `(.L_x_8074) ;  /* 0x0000000400a07947 */ /* 0x000fea0003800000 */
.L_x_8084:
[----:B------:R-:W0:Y:S02]  /*3180*/  I2F.S64 R0, R34 ;  /* 0x0000002200007312 */ /* 0x000e240000301400 */
[----:B0-----:R-:W-:-:S05]  /*3190*/  F2FP.BF16.F32.PACK_AB R0, RZ, R0 ;  /* 0x00000000ff00723e */ /* 0x001fca00000010ff */
[----:B------:R2:W-:Y:S01]  /*31a0*/  STG.E.U16 desc[UR36][R18.64], R0 ;  /* 0x0000000012007986 */ /* 0x0005e2000c101524 */
[----:B------:R-:W-:Y:S05]  /*31b0*/  BRA `(.L_x_8074) ;  /* 0x0000000400907947 */ /* 0x000fea0003800000 */
.L_x_8081:
        /* <DEDUP_REMOVED lines=10> */
.L_x_8093:
        /* <DEDUP_REMOVED lines=17> */
.L_x_8096:
[----:B------:R-:W-:-:S04]  /*3370*/  LOP3.LUT R2, R35, 0x80000000, RZ, 0xc0, !PT ;  /* 0x8000000023027812 */ /* 0x000fc800078ec0ff */
[----:B------:R-:W-:-:S04]  /*3380*/  SHF.R.U32.HI R3, RZ, 0x18, R2 ;  /* 0x00000018ff037819 */ /* 0x000fc80000011602 */
[----:B------:R-:W-:-:S04]  /*3390*/  LOP3.LUT R0, R0, R3, RZ, 0xfc, !PT ;  /* 0x0000000300007212 */ /* 0x000fc800078efcff */
[----:B------:R-:W-:-:S07]  /*33a0*/  PRMT R9, R0, 0x7610, R9 ;  /* 0x0000761000097816 */ /* 0x000fce0000000009 */
.L_x_8095:
[----:B------:R-:W-:Y:S05]  /*33b0*/  BSYNC B0 ;  /* 0x0000000000007941 */ /* 0x000fea0003800000 */
.L_x_8094:
[----:B------:R0:W-:Y:S01]  /*33c0*/  STG.E.U8 desc[UR36][R18.64], R9 ;  /* 0x0000000912007986 */ /* 0x0001e2000c101124 */
[----:B------:R-:W-:Y:S05]  /*33d0*/  BRA `(.L_x_8074) ;  /* 0x0000000400087947 */ /* 0x000fea0003800000 */
.L_x_8092:
        /* <DEDUP_REMOVED lines=17> */
.L_x_8099:
[----:B------:R-:W-:-:S04]  /*34f0*/  LOP3.LUT R2, R35, 0x80000000, RZ, 0xc0, !PT ;  /* 0x8000000023027812 */ /* 0x000fc800078ec0ff */
[----:B------:R-:W-:-:S04]  /*3500*/  SHF.R.U32.HI R3, RZ, 0x18, R2 ;  /* 0x00000018ff037819 */ /* 0x000fc80000011602 */
[----:B------:R-:W-:-:S04]  /*3510*/  LOP3.LUT R0, R0, R3, RZ, 0xfc, !PT ;  /* 0x0000000300007212 */ /* 0x000fc800078efcff */
[----:B------:R-:W-:-:S07]  /*3520*/  PRMT R9, R0, 0x7610, R9 ;  /* 0x0000761000097816 */ /* 0x000fce0000000009 */
.L_x_8098:
[----:B------:R-:W-:Y:S05]  /*3530*/  BSYNC B0 ;  /* 0x0000000000007941 */ /* 0x000fea0003800000 */
.L_x_8097:
[----:B------:R0:W-:Y:S01]  /*3540*/  STG.E.U8 desc[UR36][R18.64], R9 ;  /* 0x0000000912007986 */ /* 0x0001e2000c101124 */
[----:B------:R-:W-:Y:S05]  /*3550*/  BRA `(.L_x_8074) ;  /* 0x0000000000a87947 */ /* 0x000fea0003800000 */
.L_x_8091:
        /* <DEDUP_REMOVED lines=22> */
.L_x_8073:
        /* <DEDUP_REMOVED lines=16> */
.L_x_8102:
[----:B------:R-:W-:Y:S05]  /*37c0*/  BRA `(.L_x_8074) ;  /* 0x00000000000c7947 */ /* 0x000fea0003800000 */
.L_x_8101:
[----:B------:R0:W-:Y:S01]  /*37d0*/  STG.E.64 desc[UR36][R18.64], R34 ;  /* 0x0000002212007986 */ /* 0x0001e2000c101b24 */
[----:B------:R-:W-:Y:S05]  /*37e0*/  BRA `(.L_x_8074) ;  /* 0x0000000000047947 */ /* 0x000fea0003800000 */
.L_x_8100:
[----:B------:R0:W-:Y:S02]  /*37f0*/  STG.E desc[UR36][R18.64], R34 ;  /* 0x0000002212007986 */ /* 0x0001e4000c101924 */
.L_x_8074:
[----:B------:R-:W-:-:S07]  /*3800*/  VIADD R17, R17, 0x80 ;  /* 0x0000008011117836 */ /* 0x000fce0000000000 */
.L_x_8031:
[----:B------:R-:W-:Y:S05]  /*3810*/  BSYNC B6 ;  /* 0x0000000000067941 */ /* 0x000fea0003800000 */
.L_x_8030:
[----:B------:R-:W-:Y:S01]  /*3820*/  ULDC UR4, c[0x0][0x210] ;  /* 0x0000840000047ab9 */ /* 0x000fe20000000800 */
[----:B------:R-:W-:Y:S01]  /*3830*/  BSSY B6, `(.L_x_8103) ;  /* 0x000037b000067945 */ /* 0x000fe20003800000 */
[----:B------:R-:W-:-:S13]  /*3840*/  ISETP.GE.AND P0, PT, R17, UR4, PT ;  /* 0x0000000411007c0c */ /* 0x000fda000bf06270 */
[----:B------:R-:W-:Y:S05]  /*3850*/  @P0 BRA `(.L_x_8104) ;  /* 0x0000003400e00947 */ /* 0x000fea0003800000 */
[----:B---3--:R-:W3:Y:S01]  /*3860*/  LDC R6, c[0x0][0x218] ;  /* 0x00008600ff067b82 */ /* 0x008ee20000000800 */
[----:B0-2---:R-:W-:Y:S02]  /*3870*/  IMAD.MOV.U32 R0, RZ, RZ, RZ ;  /* 0x000000ffff007224 */ /* 0x005fe400078e00ff */
[----:B-1--4-:R-:W-:Y:S01]  /*3880*/  IMAD.MOV.U32 R18, RZ, RZ, RZ ;  /* 0x000000ffff127224 */ /* 0x012fe200078e00ff */
[----:B---3--:R-:W-:-:S13]  /*3890*/  ISETP.NE.AND P0, PT, R6, RZ, PT ;  /* 0x000000ff0600720c */ /* 0x008fda0003f05270 */
        /* <DEDUP_REMOVED lines=299> */
.L_x_8105:
        /* <DEDUP_REMOVED lines=21> */
.L_x_8109:
[----:B------:R0:W5:Y:S01]  /*4ca0*/  LDG.E.U8 R2, desc[UR36][R4.64] ;  /* 0x0000002404027981 */ /* 0x000162000c1e1100 */
[----:B------:R-:W-:Y:S01]  /*4cb0*/  IMAD.MOV.U32 R3, RZ, RZ, RZ ;  /* 0x000000ffff037224 */ /* 0x000fe200078e00ff */
[----:B------:R-:W-:Y:S06]  /*4cc0*/  BRA `(.L_x_8111) ;  /* 0x0000000c00487947 */ /* 0x000fec0003800000 */
.L_x_8108:
        /* <DEDUP_REMOVED lines=8> */
.L_x_8113:
[----:B------:R-:W2:Y:S02]  /*4d50*/  LDG.E R2, desc[UR36][R4.64] ;  /* 0x0000002404027981 */ /* 0x000ea4000c1e1900 */
[----:B--2---:R-:W-:Y:S01]  /*4d60*/  SHF.R.S32.HI R3, RZ, 0x1f, R2 ;  /* 0x0000001fff037819 */ /* 0x004fe20000011402 */
[----:B------:R-:W-:Y:S06]  /*4d70*/  BRA `(.L_x_8111) ;  /* 0x0000000c001c7947 */ /* 0x000fec0003800000 */
.L_x_8112:
[----:B------:R-:W2:Y:S02]  /*4d80*/  LDG.E.S16 R2, desc[UR36][R4.64] ;  /* 0x0000002404027981 */ /* 0x000ea4000c1e1700 */
[----:B--2---:R-:W-:Y:S01]  /*4d90*/  SHF.R.S32.HI R3, RZ, 0x1f, R2 ;  /* 0x0000001fff037819 */ /* 0x004fe20000011402 */
[----:B------:R-:W-:Y:S06]  /*4da0*/  BRA `(.L_x_8111) ;  /* 0x0000000c00107947 */ /* 0x000fec0003800000 */
.L_x_8107:
        /* <DEDUP_REMOVED lines=9> */
.L_x_8115:
[----:B------:R-:W2:Y:S02]  /*4e40*/  LDG.E.U16 R4, desc[UR36][R4.64] ;  /* 0x0000002404047981 */ /* 0x000ea4000c1e1500 */
[----:B--2---:R-:W-:-:S06]  /*4e50*/  HADD2.F32 R2, -RZ, R4.H0_H0 ;  /* 0x20000004ff027230 */ /* 0x004fcc0000004100 */
[----:B------:R-:W0:Y:S01]  /*4e60*/  F2I.S64.TRUNC R2, R2 ;  /* 0x0000000200027311 */ /* 0x000e22000020d900 */
[----:B------:R-:W-:Y:S05]  /*4e70*/  BRA `(.L_x_8111) ;  /* 0x0000000800dc7947 */ /* 0x000fea0003800000 */
.L_x_8114:
        /* <DEDUP_REMOVED lines=9> */
.L_x_8117:
[----:B------:R-:W2:Y:S02]  /*4f10*/  LDG.E.U16 R4, desc[UR36][R4.64] ;  /* 0x0000002404047981 */ /* 0x000ea4000c1e1500 */
[----:B--2---:R-:W-:-:S06]  /*4f20*/  HADD2.F32 R2, -RZ, R4.H0_H0 ;  /* 0x20000004ff027230 */ /* 0x004fcc0000004100 */
[----:B------:R-:W2:Y:S01]  /*4f30*/  F2I.S64.TRUNC R2, R2 ;  /* 0x0000000200027311 */ /* 0x000ea2000020d900 */
[----:B------:R-:W-:Y:S05]  /*4f40*/  BRA `(.L_x_8111) ;  /* 0x0000000800a87947 */ /* 0x000fea0003800000 */
.L_x_8116:
[----:B------:R-:W2:Y:S02]  /*4f50*/  LDG.E.64 R2, desc[UR36][R4.64] ;  /* 0x0000002404027981 */ /* 0x000ea4000c1e1b00 */
[----:B--2---:R-:W4:Y:S01]  /*4f60*/  F2I.S64.F64.TRUNC R2, R2 ;  /* 0x0000000200027311 */ /* 0x004f22000030d900 */
[----:B------:R-:W-:Y:S05]  /*4f70*/  BRA `(.L_x_8111) ;  /* 0x00000008009c7947 */ /* 0x000fea0003800000 */
.L_x_8106:
        /* <DEDUP_REMOVED lines=13> */
.L_x_8120:
[----:B------:R-:W2:Y:S02]  /*5050*/  LDG.E.64 R2, desc[UR36][R4.64] ;  /* 0x0000002404027981 */ /* 0x000ea4000c1e1b00 */
[----:B--2---:R-:W0:Y:S01]  /*5060*/  F2I.S64.F64.TRUNC R2, R2 ;  /* 0x0000000200027311 */ /* 0x004e22000030d900 */
[----:B------:R-:W-:Y:S05]  /*5070*/  BRA `(.L_x_8111) ;  /* 0x00000008005c7947 */ /* 0x000fea0003800000 */
.L_x_8119:
        /* <DEDUP_REMOVED lines=27> */
.L_x_8122:
        /* <DEDUP_REMOVED lines=14> */
.L_x_8121:
[----:B------:R-:W2:Y:S02]  /*5310*/  LDG.E.U16 R2, desc[UR36][R4.64] ;  /* 0x0000002404027981 */ /* 0x000ea4000c1e1500 */
[----:B--2---:R-:W-:-:S06]  /*5320*/  IMAD.U32 R2, R2, 0x10000, RZ ;  /* 0x0001000002027824 */ /* 0x004fcc00078e00ff */
[----:B------:R-:W0:Y:S01]  /*5330*/  F2I.S64.TRUNC R2, R2 ;  /* 0x0000000200027311 */ /* 0x000e22000020d900 */
[----:B------:R-:W-:Y:S05]  /*5340*/  BRA `(.L_x_8111) ;  /* 0x0000000400a87947 */ /* 0x000fea0003800000 */
.L_x_8118:
        /* <DEDUP_REMOVED lines=9> */
[----:B------:R-:W-:Y:S01]  /*53e0*/  MOV R3, RZ ;  /* 0x000000ff00037202 */ /* 0x000fe20000000f00 */
[----:B------:R-:W-:Y:S06]  /*53f0*/  BRA `(.L_x_8111) ;  /* 0x00000004007c7947 */ /* 0x000fec0003800000 */
.L_x_8125:
        /* <DEDUP_REMOVED lines=21> */
.L_x_8129:
[----:B------:R-:W-:Y:S05]  /*5550*/  BSYNC B1 ;  /* 0x0000000000017941 */ /* 0x000fea0003800000 */
.L_x_8128:
[----:B------:R-:W-:Y:S01]  /*5560*/  IMAD.SHL.U32 R2, R2, 0x100000, RZ ;  /* 0x0010000002027824 */ /* 0x000fe200078e00ff */
[----:B------:R-:W-:-:S04]  /*5570*/  LEA R3, R0, 0x3b800000, 0x17 ;  /* 0x3b80000000037811 */ /* 0x000fc800078eb8ff */
[----:B------:R-:W-:-:S07]  /*5580*/  LOP3.LUT R2, R3, R2, R4, 0xfe, !PT ;  /* 0x0000000203027212 */ /* 0x000fce00078efe04 */
.L_x_8127:
[----:B------:R-:W-:Y:S05]  /*5590*/  BSYNC B0 ;  /* 0x0000000000007941 */ /* 0x000fea0003800000 */
.L_x_8126:
[----:B------:R-:W0:Y:S01]  /*55a0*/  F2I.S64.TRUNC R2, R2 ;  /* 0x0000000200027311 */ /* 0x000e22000020d900 */
[----:B------:R-:W-:Y:S05]  /*55b0*/  BRA `(.L_x_8111) ;  /* 0x00000004000c7947 */ /* 0x000fea0003800000 */
.L_x_8124:
        /* <DEDUP_REMOVED lines=21> */
.L_x_8133:
[----:B------:R-:W-:Y:S05]  /*5710*/  BSYNC B1 ;  /* 0x0000000000017941 */ /* 0x000fea0003800000 */
.L_x_8132:
[----:B------:R-:W-:Y:S01]  /*5720*/  IMAD.SHL.U32 R2, R2, 0x200000, RZ ;  /* 0x0020000002027824 */ /* 0x000fe200078e00ff */
[----:B------:R-:W-:-:S04]  /*5730*/  LEA R3, R0, 0x37800000, 0x17 ;  /* 0x3780000000037811 */ /* 0x000fc800078eb8ff */
[----:B------:R-:W-:-:S07]  /*5740*/  LOP3.LUT R2, R3, R2, R4, 0xfe, !PT ;  /* 0x0000000203027212 */ /* 0x000fce00078efe04 */
.L_x_8131:
[----:B------:R-:W-:Y:S05]  /*5750*/  BSYNC B0 ;  /* 0x0000000000007941 */ /* 0x000fea0003800000 */
.L_x_8130:
[----:B------:R-:W0:Y:S01]  /*5760*/  F2I.S64.TRUNC R2, R2 ;  /* 0x0000000200027311 */ /* 0x000e22000020d900 */
[----:B------:R-:W-:Y:S05]  /*5770*/  BRA `(.L_x_8111) ;  /* 0x00000000009c7947 */ /* 0x000fea0003800000 */
.L_x_8123:
        /* <DEDUP_REMOVED lines=14> */
.L_x_8137:
[----:B------:R-:W-:Y:S05]  /*5860*/  BSYNC B0 ;  /* 0x0000000000007941 */ /* 0x000fea0003800000 */
.L_x_8136:
[----:B------:R-:W0:Y:S01]  /*5870*/  F2I.S64.TRUNC R2, R2 ;  /* 0x0000000200027311 */ /* 0x000e22000020d900 */
[----:B------:R-:W-:Y:S05]  /*5880*/  BRA `(.L_x_8111) ;  /* 0x0000000000587947 */ /* 0x000fea0003800000 */
.L_x_8110:
        /* <DEDUP_REMOVED lines=8> */
[----:B------:R-:W-:Y:S02]  /*5910*/  IMAD.U32 R6, RZ, RZ, UR4 ;  /* 0x00000004ff067e24 */ /* 0x000fe4000f8e00ff */
[----:B------:R-:W-:-:S02]  /*5920*/  IMAD.U32 R7, RZ, RZ, UR5 ;  /* 0x00000005ff077e24 */ /* 0x000fc4000f8e00ff */
[----:B------:R-:W-:Y:S02]  /*5930*/  IMAD.U32 R10, RZ, RZ, UR6 ;  /* 0x00000006ff0a7e24 */ /* 0x000fe4000f8e00ff */
[----:B------:R-:W-:Y:S02]  /*5940*/  IMAD.U32 R11, RZ, RZ, UR7 ;  /* 0x00000007ff0b7e24 */ /* 0x000fe4000f8e00ff */
[----:B------:R-:W-:Y:S02]  /*5950*/  IMAD.MOV.U32 R8, RZ, RZ, 0x4e ;  /* 0x0000004eff087424 */ /* 0x000fe400078e00ff */
[----:B0-----:R-:W-:-:S07]  /*5960*/  IMAD.MOV.U32 R13, RZ, RZ, RZ ;  /* 0x000000ffff0d7224 */ /* 0x001fce00078e00ff */
[----:B------:R-:W-:-:S07]  /*5970*/  LEPC R20, `(.L_x_8138) ;  /* 0x000000001014794e */ /* 0x000fce0000000000 */
[----:B-1----:R-:W-:Y:S05]  /*5980*/  CALL.ABS.NOINC R2 ;  /* 0x0000000002007343 */ /* 0x002fea0003c00000 */
.L_x_8138:
[----:B------:R-:W-:Y:S01]  /*5990*/  CS2R R2, SRZ ;  /* 0x0000000000027805 */ /* 0x000fe2000001ff00 */
[----:B------:R-:W-:Y:S06]  /*59a0*/  BRA `(.L_x_8111) ;  /* 0x0000000000107947 */ /* 0x000fec0003800000 */
.L_x_8135:
[----:B------:R0:W5:Y:S01]  /*59b0*/  LDG.E.64 R2, desc[UR36][R4.64] ;  /* 0x0000002404027981 */ /* 0x000162000c1e1b00 */
[----:B------:R-:W-:Y:S05]  /*59c0*/  BRA `(.L_x_8111) ;  /* 0x0000000000087947 */ /* 0x000fea0003800000 */
.L_x_8134:
[----:B------:R0:W5:Y:S01]  /*59d0*/  LDG.E R2, desc[UR36][R4.64] ;  /* 0x0000002404027981 */ /* 0x000162000c1e1900 */
[----:B------:R-:W-:-:S07]  /*59e0*/  IMAD.MOV.U32 R3, RZ, RZ, RZ ;  /* 0x000000ffff037224 */ /* 0x000fce00078e00ff */
.L_x_8111:
        /* <DEDUP_REMOVED lines=41> */
.L_x_8141:
        /* <DEDUP_REMOVED lines=22> */
[----:B------:R-:W-:-:S03]  /*5de0*/  IADD3 R12, P2, R39, R36, RZ ;  /* 0x00000024270c7210 */ /* 0x000fc60007f5e0ff */
[----:B------:R-:W-:Y:S01]  /*5df0*/  IMAD.IADD R35, R35, 0x1, R13 ;  /* 0x0000000123237824 */ /* 0x000fe200078e020d */
[----:B------:R-:W-:Y:S01]  /*5e00*/  ISETP.NE.U32.AND P1, PT, R12, RZ, PT ;  /* 0x000000ff0c00720c */ /* 0x000fe20003f25070 */
[----:B---3--:R-:W-:Y:S01]  /*5e10*/  IMAD R13, R15, R28, RZ ;  /* 0x0000001c0f0d7224 */ /* 0x008fe200078e02ff */
[----:B------:R-:W-:Y:S02]  /*5e20*/  IADD3.X R12, R37, R38, RZ, P2, !PT ;  /* 0x00000026250c7210 */ /* 0x000fe400017fe4ff */
[----:B------:R-:W-:Y:S01]  /*5e30*/  IADD3 R43, P2, R22, R10, RZ ;  /* 0x0000000a162b7210 */ /* 0x000fe20007f5e0ff */
[----:B------:R-:W-:Y:S01]  /*5e40*/  IMAD R13, R14, R29, R13 ;  /* 0x0000001d0e0d7224 */ /* 0x000fe200078e020d */
[----:B------:R-:W-:Y:S01]  /*5e50*/  ISETP.NE.AND.EX P1, PT, R12, RZ, PT, P1 ;  /* 0x000000ff0c00720c */ /* 0x000fe20003f25310 */
[----:B------:R-:W-:-:S04]  /*5e60*/  IMAD.WIDE.U32 R14, R14, R28, R34 ;  /* 0x0000001c0e0e7225 */ /* 0x000fc800078e0022 */
        /* <DEDUP_REMOVED lines=12> */
.L_x_8140:
        /* <DEDUP_REMOVED lines=39> */
.L_x_8139:
        /* <DEDUP_REMOVED lines=14> */
.L_x_8145:
[----:B------:R1:W-:Y:S01]  /*6280*/  STG.E.U8 desc[UR36][R18.64], R34 ;  /* 0x0000002212007986 */ /* 0x0003e2000c101124 */
[----:B------:R-:W-:Y:S05]  /*6290*/  BRA `(.L_x_8147) ;  /* 0x0000000c004c7947 */ /* 0x000fea0003800000 */
.L_x_8144:
        /* <DEDUP_REMOVED lines=8> */
.L_x_8149:
[----:B------:R1:W-:Y:S01]  /*6320*/  STG.E desc[UR36][R18.64], R34 ;  /* 0x0000002212007986 */ /* 0x0003e2000c101924 */
[----:B------:R-:W-:Y:S05]  /*6330*/  BRA `(.L_x_8147) ;  /* 0x0000000c00247947 */ /* 0x000fea0003800000 */
.L_x_8148:
[----:B------:R1:W-:Y:S01]  /*6340*/  STG.E.U16 desc[UR36][R18.64], R34 ;  /* 0x0000002212007986 */ /* 0x0003e2000c101524 */
[----:B------:R-:W-:Y:S05]  /*6350*/  BRA `(.L_x_8147) ;  /* 0x0000000c001c7947 */ /* 0x000fea0003800000 */
.L_x_8143:
        /* <DEDUP_REMOVED lines=9> */
.L_x_8151:
[----:B------:R-:W1:Y:S02]  /*63f0*/  I2F.S64 R0, R34 ;  /* 0x0000002200007312 */ /* 0x000e640000301400 */
[----:B-1----:R-:W-:-:S05]  /*6400*/  F2FP.F16.F32.PACK_AB R0, RZ, R0 ;  /* 0x00000000ff00723e */ /* 0x002fca00000000ff */
[----:B------:R1:W-:Y:S01]  /*6410*/  STG.E.U16 desc[UR36][R18.64], R0 ;  /* 0x0000000012007986 */ /* 0x0003e2000c101524 */
[----:B------:R-:W-:Y:S05]  /*6420*/  BRA `(.L_x_8147) ;  /* 0x0000000800e87947 */ /* 0x000fea0003800000 */
.L_x_8150:
        /* <DEDUP_REMOVED lines=10> */
.L_x_8153:
[----:B------:R-:W1:Y:S02]  /*64d0*/  I2F.S64 R34, R34 ;  /* 0x0000002200227312 */ /* 0x000e640000301400 */
[----:B-1----:R-:W-:-:S04]  /*64e0*/  F2FP.F16.F32.PACK_AB R3, RZ, R34 ;  /* 0x00000022ff03723e */ /* 0x002fc800000000ff */
[----:B------:R-:W-:-:S05]  /*64f0*/  PRMT R3, R3, 0x5410, RZ ;  /* 0x0000541003037816 */ /* 0x000fca00000000ff */
[----:B------:R1:W-:Y:S01]  /*6500*/  STG.E desc[UR36][R18.64], R3 ;  /* 0x0000000312007986 */ /* 0x0003e2000c101924 */
[----:B------:R-:W-:Y:S05]  /*6510*/  BRA `(.L_x_8147) ;  /* 0x0000000800ac7947 */ /* 0x000fea0003800000 */
.L_x_8152:
[----:B------:R-:W1:Y:S02]  /*6520*/  I2F.F64.S64 R2, R34 ;  /* 0x0000002200027312 */ /* 0x000e640000301c00 */
[----:B-1----:R1:W-:Y:S01]  /*6530*/  STG.E.64 desc[UR36][R18.64], R2 ;  /* 0x0000000212007986 */ /* 0x0023e2000c101b24 */
[----:B------:R-:W-:Y:S05]  /*6540*/  BRA `(.L_x_8147) ;  /* 0x0000000800a07947 */ /* 0x000fea0003800000 */
.L_x_8142:
        /* <DEDUP_REMOVED lines=13> */
.L_x_8156:
[----:B0-----:R-:W0:Y:S01]  /*6620*/  I2F.F64.S64 R4, R34 ;  /* 0x0000002200047312 */ /* 0x001e220000301c00 */
[----:B------:R-:W-:-:S05]  /*6630*/  CS2R R6, SRZ ;  /* 0x0000000000067805 */ /* 0x000fca000001ff00 */
[----:B0-----:R0:W-:Y:S01]  /*6640*/  STG.E.128 desc[UR36][R18.64], R4 ;  /* 0x0000000412007986 */ /* 0x0011e2000c101d24 */
[----:B------:R-:W-:Y:S05]  /*6650*/  BRA `(.L_x_8147) ;  /* 0x00000008005c7947 */ /* 0x000fea0003800000 */
.L_x_8155:
        /* <DEDUP_REMOVED lines=21> */
.L_x_8160:
[----:B------:R-:W-:Y:S05]  /*67b0*/  BSYNC B0 ;  /* 0x0000000000007941 */ /* 0x000fea0003800000 */
.L_x_8159:
[----:B------:R-:W-:-:S05]  /*67c0*/  LOP3.LUT R3, R0, R3, RZ, 0xfc, !PT ;  /* 0x0000000300037212 */ /* 0x000fca00078efcff */
[----:B------:R1:W-:Y:S01]  /*67d0*/  STG.E.U8 desc[UR36][R18.64], R3 ;  /* 0x0000000312007986 */ /* 0x0003e2000c101124 */
[----:B------:R-:W-:Y:S05]  /*67e0*/  BRA `(.L_x_8147) ;  /* 0x0000000400f87947 */ /* 0x000fea0003800000 */
.L_x_8158:
        /* <DEDUP_REMOVED lines=13> */
.L_x_8162:
[----:B------:R-:W-:Y:S01]  /*68c0*/  IMAD.MOV.U32 R0, RZ, RZ, 0x7f ;  /* 0x0000007fff007424 */ /* 0x000fe200078e00ff */
[----:B------:R-:W-:-:S04]  /*68d0*/  ISETP.GT.U32.AND P0, PT, R2, 0x7f800000, PT ;  /* 0x7f8000000200780c */ /* 0x000fc80003f04070 */
[----:B------:R-:W-:-:S09]  /*68e0*/  SEL R0, R0, 0x7c, P0 ;  /* 0x0000007c00007807 */ /* 0x000fd20000000000 */
.L_x_8163:
[----:B------:R-:W-:Y:S05]  /*68f0*/  BSYNC B0 ;  /* 0x0000000000007941 */ /* 0x000fea0003800000 */
.L_x_8161:
[----:B------:R-:W-:-:S04]  /*6900*/  LOP3.LUT R2, R35, 0x80000000, RZ, 0xc0, !PT ;  /* 0x8000000023027812 */ /* 0x000fc800078ec0ff */
[----:B------:R-:W-:-:S04]  /*6910*/  SHF.R.U32.HI R3, RZ, 0x18, R2 ;  /* 0x00000018ff037819 */ /* 0x000fc80000011602 */
[----:B------:R-:W-:-:S05]  /*6920*/  LOP3.LUT R3, R0, R3, RZ, 0xfc, !PT ;  /* 0x0000000300037212 */ /* 0x000fca00078efcff */
[----:B------:R1:W-:Y:S01]  /*6930*/  STG.E.U8 desc[UR36][R18.64], R3 ;  /* 0x0000000312007986 */ /* 0x0003e2000c101124 */
[----:B------:R-:W-:Y:S05]  /*6940*/  BRA `(.L_x_8147) ;  /* 0x0000000400a07947 */ /* 0x000fea0003800000 */
.L_x_8157:
[----:B------:R-:W1:Y:S02]  /*6950*/  I2F.S64 R0, R34 ;  /* 0x0000002200007312 */ /* 0x000e640000301400 */
[----:B-1----:R-:W-:-:S05]  /*6960*/  F2FP.BF16.F32.PACK_AB R0, RZ, R0 ;  /* 0x00000000ff00723e */ /* 0x002fca00000010ff */
[----:B------:R1:W-:Y:S01]  /*6970*/  STG.E.U16 desc[UR36][R18.64], R0 ;  /* 0x0000000012007986 */ /* 0x0003e2000c101524 */
[----:B------:R-:W-:Y:S05]  /*6980*/  BRA `(.L_x_8147) ;  /* 0x0000000400907947 */ /* 0x000fea0003800000 */
.L_x_8154:
        /* <DEDUP_REMOVED lines=10> */
.L_x_8166:
        /* <DEDUP_REMOVED lines=17> */
.L_x_8169:
[----:B------:R-:W-:-:S04]  /*6b40*/  LOP3.LUT R2, R35, 0x80000000, RZ, 0xc0, !PT ;  /* 0x8000000023027812 */ /* 0x000fc800078ec0ff */
[----:B------:R-:W-:-:S04]  /*6b50*/  SHF.R.U32.HI R3, RZ, 0x18, R2 ;  /* 0x00000018ff037819 */ /* 0x000fc80000011602 */
[----:B------:R-:W-:-:S04]  /*6b60*/  LOP3.LUT R0, R0, R3, RZ, 0xfc, !PT ;  /* 0x0000000300007212 */ /* 0x000fc800078efcff */
[----:B------:R-:W-:-:S07]  /*6b70*/  PRMT R9, R0, 0x7610, R9 ;  /* 0x0000761000097816 */ /* 0x000fce0000000009 */
.L_x_8168:
[----:B------:R-:W-:Y:S05]  /*6b80*/  BSYNC B0 ;  /* 0x0000000000007941 */ /* 0x000fea0003800000 */
.L_x_8167:
[----:B------:R4:W-:Y:S01]  /*6b90*/  STG.E.U8 desc[UR36][R18.64], R9 ;  /* 0x0000000912007986 */ /* 0x0009e2000c101124 */
[----:B------:R-:W-:Y:S05]  /*6ba0*/  BRA `(.L_x_8147) ;  /* 0x0000000400087947 */ /* 0x000fea0003800000 */
.L_x_8165:
        /* <DEDUP_REMOVED lines=17> */
.L_x_8172:
[----:B------:R-:W-:-:S04]  /*6cc0*/  LOP3.LUT R2, R35, 0x80000000, RZ, 0xc0, !PT ;  /* 0x8000000023027812 */ /* 0x000fc800078ec0ff */
[----:B------:R-:W-:-:S04]  /*6cd0*/  SHF.R.U32.HI R3, RZ, 0x18, R2 ;  /* 0x00000018ff037819 */ /* 0x000fc80000011602 */
[----:B------:R-:W-:-:S04]  /*6ce0*/  LOP3.LUT R0, R0, R3, RZ, 0xfc, !PT ;  /* 0x0000000300007212 */ /* 0x000fc800078efcff */
[----:B------:R-:W-:-:S07]  /*6cf0*/  PRMT R9, R0, 0x7610, R9 ;  /* 0x0000761000097816 */ /* 0x000fce0000000009 */
.L_x_8171:
[----:B------:R-:W-:Y:S05]  /*6d00*/  BSYNC B0 ;  /* 0x0000000000007941 */ /* 0x000fea0003800000 */
.L_x_8170:
[----:B------:R1:W-:Y:S01]  /*6d10*/  STG.E.U8 desc[UR36][R18.64], R9 ;  /* 0x0000000912007986 */ /* 0x0003e2000c101124 */
[----:B------:R-:W-:Y:S05]  /*6d20*/  BRA `(.L_x_8147) ;  /* 0x0000000000a87947 */ /* 0x000fea0003800000 */
.L_x_8164:
        /* <DEDUP_REMOVED lines=12> */
[----:B------:R-:W-:Y:S01]  /*6df0*/  HFMA2.MMA R3, -RZ, RZ, 0, 1.5199184417724609375e-05 ;  /* 0x000000ffff037435 */ /* 0x000fe200000001ff */
        /* <DEDUP_REMOVED lines=9> */
.L_x_8146:
        /* <DEDUP_REMOVED lines=16> */
.L_x_8175:
[----:B------:R-:W-:Y:S05]  /*6f90*/  BRA `(.L_x_8147) ;  /* 0x00000000000c7947 */ /* 0x000fea0003800000 */
.L_x_8174:
[----:B------:R3:W-:Y:S01]  /*6fa0*/  STG.E.64 desc[UR36][R18.64], R34 ;  /* 0x0000002212007986 */ /* 0x0007e2000c101b24 */
[----:B------:R-:W-:Y:S05]  /*6fb0*/  BRA `(.L_x_8147) ;  /* 0x0000000000047947 */ /* 0x000fea0003800000 */
.L_x_8173:
[----:B------:R1:W-:Y:S02]  /*6fc0*/  STG.E desc[UR36][R18.64], R34 ;  /* 0x0000002212007986 */ /* 0x0003e4000c101924 */
.L_x_8147:
[----:B------:R-:W-:-:S07]  /*6fd0*/  VIADD R17, R17, 0x80 ;  /* 0x0000008011117836 */ /* 0x000fce0000000000 */
.L_x_8104:
[----:B------:R-:W-:Y:S05]  /*6fe0*/  BSYNC B6 ;  /* 0x0000000000067941 */ /* 0x000fea0003800000 */
.L_x_8103:
[----:B------:R-:W-:Y:S01]  /*6ff0*/  ULDC UR4, c[0x0][0x210] ;  /* 0x0000840000047ab9 */ /* 0x000fe20000000800 */
[----:B------:R-:W-:Y:S01]  /*7000*/  BSSY B6, `(.L_x_8176) ;  /* 0x000037b000067945 */ /* 0x000fe20003800000 */
[----:B------:R-:W-:-:S13]  /*7010*/  ISETP.GE.AND P0, PT, R17, UR4, PT ;  /* 0x0000000411007c0c */ /* 0x000fda000bf06270 */
[----:B------:R-:W-:Y:S05]  /*7020*/  @P0 BRA `(.L_x_8177) ;  /* 0x0000003400e00947 */ /* 0x000fea0003800000 */
[----:B0--3--:R-:W0:Y:S01]  /*7030*/  LDC R6, c[0x0][0x218] ;  /* 0x00008600ff067b82 */ /* 0x009e220000000800 */
[----:B-12---:R-:W-:Y:S02]  /*7040*/  IMAD.MOV.U32 R0, RZ, RZ, RZ ;  /* 0x000000ffff007224 */ /* 0x006fe400078e00ff */
[----:B----4-:R-:W-:Y:S01]  /*7050*/  IMAD.MOV.U32 R18, RZ, RZ, RZ ;  /* 0x000000ffff127224 */ /* 0x010fe200078e00ff */
        /* <DEDUP_REMOVED lines=300> */
.L_x_8178:
        /* <DEDUP_REMOVED lines=21> */
.L_x_8182:
[----:B------:R0:W5:Y:S01]  /*8470*/  LDG.E.U8 R2, desc[UR36][R4.64] ;  /* 0x0000002404027981 */ /* 0x000162000c1e1100 */
[----:B------:R-:W-:Y:S01]  /*8480*/  IMAD.MOV.U32 R3, RZ, RZ, RZ ;  /* 0x000000ffff037224 */ /* 0x000fe200078e00ff */
[----:B------:R-:W-:Y:S06]  /*8490*/  BRA `(.L_x_8184) ;  /* 0x0000000c00487947 */ /* 0x000fec0003800000 */
.L_x_8181:
        /* <DEDUP_REMOVED lines=8> */
.L_x_8186:
[----:B------:R-:W2:Y:S02]  /*8520*/  LDG.E R2, desc[UR36][R4.64] ;  /* 0x0000002404027981 */ /* 0x000ea4000c1e1900 */
[----:B--2---:R-:W-:Y:S01]  /*8530*/  SHF.R.S32.HI R3, RZ, 0x1f, R2 ;  /* 0x0000001fff037819 */ /* 0x004fe20000011402 */
[----:B------:R-:W-:Y:S06]  /*8540*/  BRA `(.L_x_8184) ;  /* 0x0000000c001c7947 */ /* 0x000fec0003800000 */
.L_x_8185:
[----:B------:R-:W2:Y:S02]  /*8550*/  LDG.E.S16 R2, desc[UR36][R4.64] ;  /* 0x0000002404027981 */ /* 0x000ea4000c1e1700 */
[----:B--2---:R-:W-:Y:S01]  /*8560*/  SHF.R.S32.HI R3, RZ, 0x1f, R2 ;  /* 0x0000001fff037819 */ /* 0x004fe20000011402 */
[----:B------:R-:W-:Y:S06]  /*8570*/  BRA `(.L_x_8184) ;  /* 0x0000000c00107947 */ /* 0x000fec0003800000 */
.L_x_8180:
        /* <DEDUP_REMOVED lines=9> */
.L_x_8188:
[----:B------:R-:W2:Y:S02]  /*8610*/  LDG.E.U16 R4, desc[UR36][R4.64] ;  /* 0x0000002404047981 */ /* 0x000ea4000c1e1500 */
[----:B--2---:R-:W-:-:S06]  /*8620*/  HADD2.F32 R2, -RZ, R4.H0_H0 ;  /* 0x20000004ff027230 */ /* 0x004fcc0000004100 */
[----:B------:R-:W0:Y:S01]  /*8630*/  F2I.S64.TRUNC R2, R2 ;  /* 0x0000000200027311 */ /* 0x000e22000020d900 */
[----:B------:R-:W-:Y:S05]  /*8640*/  BRA `(.L_x_8184) ;  /* 0x0000000800dc7947 */ /* 0x000fea0003800000 */
.L_x_8187:
        /* <DEDUP_REMOVED lines=9> */
.L_x_8190:
[----:B------:R-:W2:Y:S02]  /*86e0*/  LDG.E.U16 R4, desc[UR36][R4.64] ;  /* 0x0000002404047981 */ /* 0x000ea4000c1e1500 */
[----:B--2---:R-:W-:-:S06]  /*86f0*/  HADD2.F32 R2, -RZ, R4.H0_H0 ;  /* 0x20000004ff027230 */ /* 0x004fcc0000004100 */
[----:B------:R-:W0:Y:S01]  /*8700*/  F2I.S64.TRUNC R2, R2 ;  /* 0x0000000200027311 */ /* 0x000e22000020d900 */
[----:B------:R-:W-:Y:S05]  /*8710*/  BRA `(.L_x_8184) ;  /* 0x0000000800a87947 */ /* 0x000fea0003800000 */
.L_x_8189:
[----:B------:R-:W2:Y:S02]  /*8720*/  LDG.E.64 R2, desc[UR36][R4.64] ;  /* 0x0000002404027981 */ /* 0x000ea4000c1e1b00 */
[----:B--2---:R-:W0:Y:S01]  /*8730*/  F2I.S64.F64.TRUNC R2, R2 ;  /* 0x0000000200027311 */ /* 0x004e22000030d900 */
[----:B------:R-:W-:Y:S05]  /*8740*/  BRA `(.L_x_8184) ;  /* 0x00000008009c7947 */ /* 0x000fea0003800000 */
.L_x_8179:
        /* <DEDUP_REMOVED lines=13> */
.L_x_8193:
[----:B------:R-:W2:Y:S02]  /*8820*/  LDG.E.64 R2, desc[UR36][R4.64] ;  /* 0x0000002404027981 */ /* 0x000ea4000c1e1b00 */
[----:B--2---:R-:W0:Y:S01]  /*8830*/  F2I.S64.F64.TRUNC R2, R2 ;  /* 0x0000000200027311 */ /* 0x004e22000030d900 */
[----:B------:R-:W-:Y:S05]  /*8840*/  BRA `(.L_x_8184) ;  /* 0x00000008005c7947 */ /* 0x000fea0003800000 */
.L_x_8192:
        /* <DEDUP_REMOVED lines=27> */
.L_x_8195:
        /* <DEDUP_REMOVED lines=14> */
.L_x_8194:
[----:B------:R-:W2:Y:S02]  /*8ae0*/  LDG.E.U16 R2, desc[UR36][R4.64] ;  /* 0x0000002404027981 */ /* 0x000ea4000c1e1500 */
[----:B--2---:R-:W-:-:S06]  /*8af0*/  IMAD.U32 R2, R2, 0x10000, RZ ;  /* 0x0001000002027824 */ /* 0x004fcc00078e00ff */
[----:B------:R-:W1:Y:S01]  /*8b00*/  F2I.S64.TRUNC R2, R2 ;  /* 0x0000000200027311 */ /* 0x000e62000020d900 */
[----:B------:R-:W-:Y:S05]  /*8b10*/  BRA `(.L_x_8184) ;  /* 0x0000000400a87947 */ /* 0x000fea0003800000 */
.L_x_8191:
        /* <DEDUP_REMOVED lines=11> */
.L_x_8198:
        /* <DEDUP_REMOVED lines=21> */
.L_x_8202:
[----:B------:R-:W-:Y:S05]  /*8d20*/  BSYNC B1 ;  /* 0x0000000000017941 */ /* 0x000fea0003800000 */
.L_x_8201:
[----:B------:R-:W-:Y:S01]  /*8d30*/  IMAD.SHL.U32 R2, R2, 0x100000, RZ ;  /* 0x0010000002027824 */ /* 0x000fe200078e00ff */
[----:B------:R-:W-:-:S04]  /*8d40*/  LEA R3, R0, 0x3b800000, 0x17 ;  /* 0x3b80000000037811 */ /* 0x000fc800078eb8ff */
[----:B------:R-:W-:-:S07]  /*8d50*/  LOP3.LUT R2, R3, R2, R4, 0xfe, !PT ;  /* 0x0000000203027212 */ /* 0x000fce00078efe04 */
.L_x_8200:
[----:B------:R-:W-:Y:S05]  /*8d60*/  BSYNC B0 ;  /* 0x0000000000007941 */ /* 0x000fea0003800000 */
.L_x_8199:
[----:B------:R-:W4:Y:S01]  /*8d70*/  F2I.S64.TRUNC R2, R2 ;  /* 0x0000000200027311 */ /* 0x000f22000020d900 */
[----:B------:R-:W-:Y:S05]  /*8d80*/  BRA `(.L_x_8184) ;  /* 0x00000004000c7947 */ /* 0x000fea0003800000 */
.L_x_8197:
        /* <DEDUP_REMOVED lines=21> */
.L_x_8206:
[----:B------:R-:W-:Y:S05]  /*8ee0*/  BSYNC B1 ;  /* 0x0000000000017941 */ /* 0x000fea0003800000 */
.L_x_8205:
[----:B------:R-:W-:Y:S01]  /*8ef0*/  IMAD.SHL.U32 R2, R2, 0x200000, RZ ;  /* 0x0020000002027824 */ /* 0x000fe200078e00ff */
[----:B------:R-:W-:-:S04]  /*8f00*/  LEA R3, R0, 0x37800000, 0x17 ;  /* 0x3780000000037811 */ /* 0x000fc800078eb8ff */
[----:B------:R-:W-:-:S07]  /*8f10*/  LOP3.LUT R2, R3, R2, R4, 0xfe, !PT ;  /* 0x0000000203027212 */ /* 0x000fce00078efe04 */
.L_x_8204:
[----:B------:R-:W-:Y:S05]  /*8f20*/  BSYNC B0 ;  /* 0x0000000000007941 */ /* 0x000fea0003800000 */
.L_x_8203:
[----:B------:R-:W0:Y:S01]  /*8f30*/  F2I.S64.TRUNC R2, R2 ;  /* 0x0000000200027311 */ /* 0x000e22000020d900 */
[----:B------:R-:W-:Y:S05]  /*8f40*/  BRA `(.L_x_8184) ;  /* 0x00000000009c7947 */ /* 0x000fea0003800000 */
.L_x_8196:
        /* <DEDUP_REMOVED lines=14> */
.L_x_8210:
[----:B------:R-:W-:Y:S05]  /*9030*/  BSYNC B0 ;  /* 0x0000000000007941 */ /* 0x000fea0003800000 */
.L_x_8209:
[----:B------:R-:W0:Y:S01]  /*9040*/  F2I.S64.TRUNC R2, R2 ;  /* 0x0000000200027311 */ /* 0x000e22000020d900 */
[----:B------:R-:W-:Y:S05]  /*9050*/  BRA `(.L_x_8184) ;  /* 0x0000000000587947 */ /* 0x000fea0003800000 */
.L_x_8183:
        /* <DEDUP_REMOVED lines=16> */
.L_x_8211:
[----:B------:R-:W-:Y:S01]  /*9160*/  CS2R R2, SRZ ;  /* 0x0000000000027805 */ /* 0x000fe2000001ff00 */
[----:B------:R-:W-:Y:S06]  /*9170*/  BRA `(.L_x_8184) ;  /* 0x0000000000107947 */ /* 0x000fec0003800000 */
.L_x_8208:
[----:B------:R0:W5:Y:S01]  /*9180*/  LDG.E.64 R2, desc[UR36][R4.64] ;  /* 0x0000002404027981 */ /* 0x000162000c1e1b00 */
[----:B------:R-:W-:Y:S05]  /*9190*/  BRA `(.L_x_8184) ;  /* 0x0000000000087947 */ /* 0x000fea0003800000 */
.L_x_8207:
[----:B------:R0:W5:Y:S01]  /*91a0*/  LDG.E R2, desc[UR36][R4.64] ;  /* 0x0000002404027981 */ /* 0x000162000c1e1900 */
[----:B------:R-:W-:-:S07]  /*91b0*/  IMAD.MOV.U32 R3, RZ, RZ, RZ ;  /* 0x000000ffff037224 */ /* 0x000fce00078e00ff */
.L_x_8184:
        /* <DEDUP_REMOVED lines=41> */
.L_x_8214:
        /* <DEDUP_REMOVED lines=13> */
[----:B------:R-:W-:-:S04]  /*9520*/  IADD3 R39, P1, R39, 0x4, RZ ;  /* 0x0000000427277810 */ /* 0x000fc80007f3e0ff */
[----:B------:R-:W-:-:S03]  /*9530*/  IADD3.X R37, RZ, R37, RZ, P1, !PT ;  /* 0x00000025ff257210 */ /* 0x000fc60000ffe4ff */
        /* <DEDUP_REMOVED lines=10> */
[----:B---3--:R-:W-:Y:S02]  /*95e0*/  IMAD R13, R15, R28, RZ ;  /* 0x0000001c0f0d7224 */ /* 0x008fe400078e02ff */
        /* <DEDUP_REMOVED lines=17> */
.L_x_8213:
        /* <DEDUP_REMOVED lines=39> */
.L_x_8212:
        /* <DEDUP_REMOVED lines=14> */
.L_x_8218:
[----:B------:R1:W-:Y:S01]  /*9a50*/  STG.E.U8 desc[UR36][R18.64], R34 ;  /* 0x0000002212007986 */ /* 0x0003e2000c101124 */
[----:B------:R-:W-:Y:S05]  /*9a60*/  BRA `(.L_x_8220) ;  /* 0x0000000c004c7947 */ /* 0x000fea0003800000 */
.L_x_8217:
        /* <DEDUP_REMOVED lines=8> */
.L_x_8222:
[----:B------:R4:W-:Y:S01]  /*9af0*/  STG.E desc[UR36][R18.64], R34 ;  /* 0x0000002212007986 */ /* 0x0009e2000c101924 */
[----:B------:R-:W-:Y:S05]  /*9b00*/  BRA `(.L_x_8220) ;  /* 0x0000000c00247947 */ /* 0x000fea0003800000 */
.L_x_8221:
[----:B------:R3:W-:Y:S01]  /*9b10*/  STG.E.U16 desc[UR36][R18.64], R34 ;  /* 0x0000002212007986 */ /* 0x0007e2000c101524 */
[----:B------:R-:W-:Y:S05]  /*9b20*/  BRA `(.L_x_8220) ;  /* 0x0000000c001c7947 */ /* 0x000fea0003800000 */
.L_x_8216:
        /* <DEDUP_REMOVED lines=9> */
.L_x_8224:
[----:B------:R-:W1:Y:S02]  /*9bc0*/  I2F.S64 R0, R34 ;  /* 0x0000002200007312 */ /* 0x000e640000301400 */
[----:B-1----:R-:W-:-:S05]  /*9bd0*/  F2FP.F16.F32.PACK_AB R0, RZ, R0 ;  /* 0x00000000ff00723e */ /* 0x002fca00000000ff */
[----:B------:R1:W-:Y:S01]  /*9be0*/  STG.E.U16 desc[UR36][R18.64], R0 ;  /* 0x0000000012007986 */ /* 0x0003e2000c101524 */
[----:B------:R-:W-:Y:S05]  /*9bf0*/  BRA `(.L_x_8220) ;  /* 0x0000000800e87947 */ /* 0x000fea0003800000 */
.L_x_8223:
        /* <DEDUP_REMOVED lines=10> */
.L_x_8226:
[----:B------:R-:W1:Y:S02]  /*9ca0*/  I2F.S64 R34, R34 ;  /* 0x0000002200227312 */ /* 0x000e640000301400 */
[----:B-1----:R-:W-:-:S04]  /*9cb0*/  F2FP.F16.F32.PACK_AB R3, RZ, R34 ;  /* 0x00000022ff03723e */ /* 0x002fc800000000ff */
[----:B------:R-:W-:-:S05]  /*9cc0*/  PRMT R3, R3, 0x5410, RZ ;  /* 0x0000541003037816 */ /* 0x000fca00000000ff */
[----:B------:R1:W-:Y:S01]  /*9cd0*/  STG.E desc[UR36][R18.64], R3 ;  /* 0x0000000312007986 */ /* 0x0003e2000c101924 */
[----:B------:R-:W-:Y:S05]  /*9ce0*/  BRA `(.L_x_8220) ;  /* 0x0000000800ac7947 */ /* 0x000fea0003800000 */
.L_x_8225:
[----:B------:R-:W1:Y:S02]  /*9cf0*/  I2F.F64.S64 R2, R34 ;  /* 0x0000002200027312 */ /* 0x000e640000301c00 */
[----:B-1----:R1:W-:Y:S01]  /*9d00*/  STG.E.64 desc[UR36][R18.64], R2 ;  /* 0x0000000212007986 */ /* 0x0023e2000c101b24 */
[----:B------:R-:W-:Y:S05]  /*9d10*/  BRA `(.L_x_8220) ;  /* 0x0000000800a07947 */ /* 0x000fea0003800000 */
.L_x_8215:
        /* <DEDUP_REMOVED lines=13> */
.L_x_8229:
[----:B0-----:R-:W0:Y:S01]  /*9df0*/  I2F.F64.S64 R4, R34 ;  /* 0x0000002200047312 */ /* 0x001e220000301c00 */
[----:B------:R-:W-:-:S05]  /*9e00*/  CS2R R6, SRZ ;  /* 0x0000000000067805 */ /* 0x000fca000001ff00 */
[----:B0-----:R0:W-:Y:S01]  /*9e10*/  STG.E.128 desc[UR36][R18.64], R4 ;  /* 0x0000000412007986 */ /* 0x0011e2000c101d24 */
[----:B------:R-:W-:Y:S05]  /*9e20*/  BRA `(.L_x_8220) ;  /* 0x00000008005c7947 */ /* 0x000fea0003800000 */
.L_x_8228:
        /* <DEDUP_REMOVED lines=21> */
.L_x_8233:
[----:B------:R-:W-:Y:S05]  /*9f80*/  BSYNC B0 ;  /* 0x0000000000007941 */ /* 0x000fea0003800000 */
.L_x_8232:
[----:B------:R-:W-:-:S05]  /*9f90*/  LOP3.LUT R3, R0, R3, RZ, 0xfc, !PT ;  /* 0x0000000300037212 */ /* 0x000fca00078efcff */
[----:B------:R1:W-:Y:S01]  /*9fa0*/  STG.E.U8 desc[UR36][R18.64], R3 ;  /* 0x0000000312007986 */ /* 0x0003e2000c101124 */
[----:B------:R-:W-:Y:S05]  /*9fb0*/  BRA `(.L_x_8220) ;  /* 0x0000000400f87947 */ /* 0x000fea0003800000 */
.L_x_8231:
        /* <DEDUP_REMOVED lines=13> */
.L_x_8235:
[----:B------:R-:W-:Y:S01]  /*a090*/  HFMA2.MMA R0, -RZ, RZ, 0, 7.569789886474609375e-06 ;  /* 0x0000007fff007435 */ /* 0x000fe200000001ff */
[----:B------:R-:W-:-:S09]  /*a0a0*/  ISETP.GT.U32.AND P0, PT, R2, 0x7f800000, PT ;  /* 0x7f8000000200780c */ /* 0x000fd20003f04070 */
[----:B------:R-:W-:-:S07]  /*a0b0*/  SEL R0, R0, 0x7c, P0 ;  /* 0x0000007c00007807 */ /* 0x000fce0000000000 */
.L_x_8236:
[----:B------:R-:W-:Y:S05]  /*a0c0*/  BSYNC B0 ;  /* 0x0000000000007941 */ /* 0x000fea0003800000 */
.L_x_8234:
[----:B------:R-:W-:-:S04]  /*a0d0*/  LOP3.LUT R2, R35, 0x80000000, RZ, 0xc0, !PT ;  /* 0x8000000023027812 */ /* 0x000fc800078ec0ff */
[----:B------:R-:W-:-:S04]  /*a0e0*/  SHF.R.U32.HI R3, RZ, 0x18, R2 ;  /* 0x00000018ff037819 */ /* 0x000fc80000011602 */
[----:B------:R-:W-:-:S05]  /*a0f0*/  LOP3.LUT R3, R0, R3, RZ, 0xfc, !PT ;  /* 0x0000000300037212 */ /* 0x000fca00078efcff */
[----:B------:R1:W-:Y:S01]  /*a100*/  STG.E.U8 desc[UR36][R18.64], R3 ;  /* 0x0000000312007986 */ /* 0x0003e2000c101124 */
[----:B------:R-:W-:Y:S05]  /*a110*/  BRA `(.L_x_8220) ;  /* 0x0000000400a07947 */ /* 0x000fea0003800000 */
.L_x_8230:
[----:B------:R-:W1:Y:S02]  /*a120*/  I2F.S64 R0, R34 ;  /* 0x0000002200007312 */ /* 0x000e640000301400 */
[----:B-1----:R-:W-:-:S05]  /*a130*/  F2FP.BF16.F32.PACK_AB R0, RZ, R0 ;  /* 0x00000000ff00723e */ /* 0x002fca00000010ff */
[----:B------:R1:W-:Y:S01]  /*a140*/  STG.E.U16 desc[UR36][R18.64], R0 ;  /* 0x0000000012007986 */ /* 0x0003e2000c101524 */
[----:B------:R-:W-:Y:S05]  /*a150*/  BRA `(.L_x_8220) ;  /* 0x0000000400907947 */ /* 0x000fea0003800000 */
.L_x_8227:
        /* <DEDUP_REMOVED lines=10> */
.L_x_8239:
        /* <DEDUP_REMOVED lines=17> */
.L_x_8242:
[----:B------:R-:W-:-:S04]  /*a310*/  LOP3.LUT R2, R35, 0x80000000, RZ, 0xc0, !PT ;  /* 0x8000000023027812 */ /* 0x000fc800078ec0ff */
[----:B------:R-:W-:-:S04]  /*a320*/  SHF.R.U32.HI R3, RZ, 0x18, R2 ;  /* 0x00000018ff037819 */ /* 0x000fc80000011602 */
[----:B------:R-:W-:-:S04]  /*a330*/  LOP3.LUT R0, R0, R3, RZ, 0xfc, !PT ;  /* 0x0000000300007212 */ /* 0x000fc800078efcff */
[----:B------:R-:W-:-:S07]  /*a340*/  PRMT R9, R0, 0x7610, R9 ;  /* 0x0000761000097816 */ /* 0x000fce0000000009 */
.L_x_8241:
[----:B------:R-:W-:Y:S05]  /*a350*/  BSYNC B0 ;  /* 0x0000000000007941 */ /* 0x000fea0003800000 */
.L_x_8240:
[----:B------:R1:W-:Y:S01]  /*a360*/  STG.E.U8 desc[UR36][R18.64], R9 ;  /* 0x0000000912007986 */ /* 0x0003e2000c101124 */
[----:B------:R-:W-:Y:S05]  /*a370*/  BRA `(.L_x_8220) ;  /* 0x0000000400087947 */ /* 0x000fea0003800000 */
.L_x_8238:
        /* <DEDUP_REMOVED lines=17> */
.L_x_8245:
[----:B------:R-:W-:-:S04]  /*a490*/  LOP3.LUT R2, R35, 0x80000000, RZ, 0xc0, !PT ;  /* 0x8000000023027812 */ /* 0x000fc800078ec0ff */
[----:B------:R-:W-:-:S04]  /*a4a0*/  SHF.R.U32.HI R3, RZ, 0x18, R2 ;  /* 0x00000018ff037819 */ /* 0x000fc80000011602 */
[----:B------:R-:W-:-:S04]  /*a4b0*/  LOP3.LUT R0, R0, R3, RZ, 0xfc, !PT ;  /* 0x0000000300007212 */ /* 0x000fc800078efcff */
[----:B------:R-:W-:-:S07]  /*a4c0*/  PRMT R9, R0, 0x7610, R9 ;  /* 0x0000761000097816 */ /* 0x000fce0000000009 */
.L_x_8244:
[----:B------:R-:W-:Y:S05]  /*a4d0*/  BSYNC B0 ;  /* 0x0000000000007941 */ /* 0x000fea0003800000 */
.L_x_8243:
[----:B------:R1:W-:Y:S01]  /*a4e0*/  STG.E.U8 desc[UR36][R18.64], R9 ;  /* 0x0000000912007986 */ /* 0x0003e2000c101124 */
[----:B------:R-:W-:Y:S05]  /*a4f0*/  BRA `(.L_x_8220) ;  /* 0x0000000000a87947 */ /* 0x000fea0003800000 */
.L_x_8237:
        /* <DEDUP_REMOVED lines=22> */
.L_x_8219:
        /* <DEDUP_REMOVED lines=16> */
.L_x_8248:
[----:B------:R-:W-:Y:S05]  /*a760*/  BRA `(.L_x_8220) ;  /* 0x00000000000c7947 */ /* 0x000fea0003800000 */
.L_x_8247:
[----:B------:R1:W-:Y:S01]  /*a770*/  STG.E.64 desc[UR36][R18.64], R34 ;  /* 0x0000002212007986 */ /* 0x0003e2000c101b24 */
[----:B------:R-:W-:Y:S05]  /*a780*/  BRA `(.L_x_8220) ;  /* 0x0000000000047947 */ /* 0x000fea0003800000 */
.L_x_8246:
[----:B------:R1:W-:Y:S02]  /*a790*/  STG.E desc[UR36][R18.64], R34 ;  /* 0x0000002212007986 */ /* 0x0003e4000c101924 */
.L_x_8220:
[----:B------:R-:W-:-:S07]  /*a7a0*/  VIADD R17, R17, 0x80 ;  /* 0x0000008011117836 */ /* 0x000fce0000000000 */
.L_x_8177:
[----:B------:R-:W-:Y:S05]  /*a7b0*/  BSYNC B6 ;  /* 0x0000000000067941 */ /* 0x000fea0003800000 */
.L_x_8176:
[----:B------:R-:W-:Y:S02]  /*a7c0*/  ULDC UR4, c[0x0][0x210] ;  /* 0x0000840000047ab9 */ /* 0x000fe40000000800 */
[----:B------:R-:W-:-:S13]  /*a7d0*/  ISETP.GE.AND P0, PT, R17, UR4, PT ;  /* 0x0000000411007c0c */ /* 0x000fda000bf06270 */
[----:B------:R-:W-:Y:S05]  /*a7e0*/  @P0 EXIT ;  /* 0x000000000000094d */ /* 0x000fea0003800000 */
[----:B0--3--:R-:W0:Y:S01]  /*a7f0*/  LDC R6, c[0x0][0x218] ;  /* 0x00008600ff067b82 */ /* 0x009e220000000800 */
[----:B-12---:R-:W-:Y:S02]  /*a800*/  IMAD.MOV.U32 R0, RZ, RZ, RZ ;  /* 0x000000ffff007224 */ /* 0x006fe400078e00ff */
        /* <DEDUP_REMOVED lines=8> */
[----:B----4-:R-:W-:-:S04]  /*a890*/  SHF.R.U32.HI R3, RZ, UR5, R2 ;  /* 0x00000005ff037c19 */ /* 0x010fc80008011602 */
        /* <DEDUP_REMOVED lines=292> */
.L_x_8249:
[----:B----4-:R-:W0:Y:S01]  /*bae0*/  LDC.U8 R3, c[0x0][0x489] ;  /* 0x00012240ff037b82 */ /* 0x010e220000000000 */
        /* <DEDUP_REMOVED lines=20> */
.L_x_8253:
[----:B------:R0:W5:Y:S01]  /*bc30*/  LDG.E.U8 R2, desc[UR36][R4.64] ;  /* 0x0000002404027981 */ /* 0x000162000c1e1100 */
[----:B------:R-:W-:Y:S01]  /*bc40*/  IMAD.MOV.U32 R3, RZ, RZ, RZ ;  /* 0x000000ffff037224 */ /* 0x000fe200078e00ff */
[----:B------:R-:W-:Y:S06]  /*bc50*/  BRA `(.L_x_8255) ;  /* 0x0000000c00487947 */ /* 0x000fec0003800000 */
.L_x_8252:
        /* <DEDUP_REMOVED lines=8> */
.L_x_8257:
[----:B------:R-:W2:Y:S02]  /*bce0*/  LDG.E R2, desc[UR36][R4.64] ;  /* 0x0000002404027981 */ /* 0x000ea4000c1e1900 */
[----:B--2---:R-:W-:Y:S01]  /*bcf0*/  SHF.R.S32.HI R3, RZ, 0x1f, R2 ;  /* 0x0000001fff037819 */ /* 0x004fe20000011402 */
[----:B------:R-:W-:Y:S06]  /*bd00*/  BRA `(.L_x_8255) ;  /* 0x0000000c001c7947 */ /* 0x000fec0003800000 */
.L_x_8256:
[----:B------:R-:W2:Y:S02]  /*bd10*/  LDG.E.S16 R2, desc[UR36][R4.64] ;  /* 0x0000002404027981 */ /* 0x000ea4000c1e1700 */
[----:B--2---:R-:W-:Y:S01]  /*bd20*/  SHF.R.S32.HI R3, RZ, 0x1f, R2 ;  /* 0x0000001fff037819 */ /* 0x004fe20000011402 */
[----:B------:R-:W-:Y:S06]  /*bd30*/  BRA `(.L_x_8255) ;  /* 0x0000000c00107947 */ /* 0x000fec0003800000 */
.L_x_8251:
        /* <DEDUP_REMOVED lines=9> */
.L_x_8259:
[----:B------:R-:W2:Y:S02]  /*bdd0*/  LDG.E.U16 R4, desc[UR36][R4.64] ;  /* 0x0000002404047981 */ /* 0x000ea4000c1e1500 */
[----:B--2---:R-:W-:-:S06]  /*bde0*/  HADD2.F32 R2, -RZ, R4.H0_H0 ;  /* 0x20000004ff027230 */ /* 0x004fcc0000004100 */
[----:B------:R-:W1:Y:S01]  /*bdf0*/  F2I.S64.TRUNC R2, R2 ;  /* 0x0000000200027311 */ /* 0x000e62000020d900 */
[----:B------:R-:W-:Y:S05]  /*be00*/  BRA `(.L_x_8255) ;  /* 0x0000000800dc7947 */ /* 0x000fea0003800000 */
.L_x_8258:
        /* <DEDUP_REMOVED lines=9> */
.L_x_8261:
[----:B------:R-:W2:Y:S02]  /*bea0*/  LDG.E.U16 R4, desc[UR36][R4.64] ;  /* 0x0000002404047981 */ /* 0x000ea4000c1e1500 */
[----:B--2---:R-:W-:-:S06]  /*beb0*/  HADD2.F32 R2, -RZ, R4.H0_H0 ;  /* 0x20000004ff027230 */ /* 0x004fcc0000004100 */
[----:B------:R-:W4:Y:S01]  /*bec0*/  F2I.S64.TRUNC R2, R2 ;  /* 0x0000000200027311 */ /* 0x000f22000020d900 */
[----:B------:R-:W-:Y:S05]  /*bed0*/  BRA `(.L_x_8255) ;  /* 0x0000000800a87947 */ /* 0x000fea0003800000 */
.L_x_8260:
[----:B------:R-:W2:Y:S02]  /*bee0*/  LDG.E.64 R2, desc[UR36][R4.64] ;  /* 0x0000002404027981 */ /* 0x000ea4000c1e1b00 */
[----:B--2---:R-:W2:Y:S01]  /*bef0*/  F2I.S64.F64.TRUNC R2, R2 ;  /* 0x0000000200027311 */ /* 0x004ea2000030d900 */
[----:B------:R-:W-:Y:S05]  /*bf00*/  BRA `(.L_x_8255) ;  /* 0x00000008009c7947 */ /* 0x000fea0003800000 */
.L_x_8250:
        /* <DEDUP_REMOVED lines=13> */
.L_x_8264:
[----:B------:R-:W2:Y:S02]  /*bfe0*/  LDG.E.64 R2, desc[UR36][R4.64] ;  /* 0x0000002404027981 */ /* 0x000ea4000c1e1b00 */
[----:B--2---:R-:W0:Y:S01]  /*bff0*/  F2I.S64.F64.TRUNC R2, R2 ;  /* 0x0000000200027311 */ /* 0x004e22000030d900 */
[----:B------:R-:W-:Y:S05]  /*c000*/  BRA `(.L_x_8255) ;  /* 0x00000008005c7947 */ /* 0x000fea0003800000 */
.L_x_8263:
        /* <DEDUP_REMOVED lines=27> */
.L_x_8266:
[----:B------:R-:W2:Y:S02]  /*c1c0*/  LDG.E.U8 R3, desc[UR36][R4.64] ;  /* 0x0000002404037981 */ /* 0x000ea4000c1e1100 */
[----:B--2---:R-:W-:-:S05]  /*c1d0*/  IMAD.SHL.U32 R0, R3, 0x2000000, RZ ;  /* 0x0200000003007824 */ /* 0x004fca00078e00ff */
        /* <DEDUP_REMOVED lines=12> */
.L_x_8265:
[----:B------:R-:W2:Y:S02]  /*c2a0*/  LDG.E.U16 R2, desc[UR36][R4.64] ;  /* 0x0000002404027981 */ /* 0x000ea4000c1e1500 */
[----:B--2---:R-:W-:-:S06]  /*c2b0*/  IMAD.U32 R2, R2, 0x10000, RZ ;  /* 0x0001000002027824 */ /* 0x004fcc00078e00ff */
[----:B------:R-:W0:Y:S01]  /*c2c0*/  F2I.S64.TRUNC R2, R2 ;  /* 0x0000000200027311 */ /* 0x000e22000020d900 */
[----:B------:R-:W-:Y:S05]  /*c2d0*/  BRA `(.L_x_8255) ;  /* 0x0000000400a87947 */ /* 0x000fea0003800000 */
.L_x_8262:
        /* <DEDUP_REMOVED lines=11> */
.L_x_8269:
        /* <DEDUP_REMOVED lines=21> */
.L_x_8273:
[----:B------:R-:W-:Y:S05]  /*c4e0*/  BSYNC B1 ;  /* 0x0000000000017941 */ /* 0x000fea0003800000 */
.L_x_8272:
[----:B------:R-:W-:Y:S01]  /*c4f0*/  IMAD.SHL.U32 R2, R2, 0x100000, RZ ;  /* 0x0010000002027824 */ /* 0x000fe200078e00ff */
[----:B------:R-:W-:-:S04]  /*c500*/  LEA R3, R0, 0x3b800000, 0x17 ;  /* 0x3b80000000037811 */ /* 0x000fc800078eb8ff */
[----:B------:R-:W-:-:S07]  /*c510*/  LOP3.LUT R2, R3, R2, R4, 0xfe, !PT ;  /* 0x0000000203027212 */ /* 0x000fce00078efe04 */
.L_x_8271:
[----:B------:R-:W-:Y:S05]  /*c520*/  BSYNC B0 ;  /* 0x0000000000007941 */ /* 0x000fea0003800000 */
.L_x_8270:
[----:B------:R-:W0:Y:S01]  /*c530*/  F2I.S64.TRUNC R2, R2 ;  /* 0x0000000200027311 */ /* 0x000e22000020d900 */
[----:B------:R-:W-:Y:S05]  /*c540*/  BRA `(.L_x_8255) ;  /* 0x00000004000c7947 */ /* 0x000fea0003800000 */
.L_x_8268:
        /* <DEDUP_REMOVED lines=21> */
.L_x_8277:
[----:B------:R-:W-:Y:S05]  /*c6a0*/  BSYNC B1 ;  /* 0x0000000000017941 */ /* 0x000fea0003800000 */
.L_x_8276:
[----:B------:R-:W-:Y:S01]  /*c6b0*/  IMAD.SHL.U32 R2, R2, 0x200000, RZ ;  /* 0x0020000002027824 */ /* 0x000fe200078e00ff */
[----:B------:R-:W-:-:S04]  /*c6c0*/  LEA R3, R0, 0x37800000, 0x17 ;  /* 0x3780000000037811 */ /* 0x000fc800078eb8ff */
[----:B------:R-:W-:-:S07]  /*c6d0*/  LOP3.LUT R2, R3, R2, R4, 0xfe, !PT ;  /* 0x0000000203027212 */ /* 0x000fce00078efe04 */
.L_x_8275:
[----:B------:R-:W-:Y:S05]  /*c6e0*/  BSYNC B0 ;  /* 0x0000000000007941 */ /* 0x000fea0003800000 */
.L_x_8274:
[----:B------:R-:W0:Y:S01]  /*c6f0*/  F2I.S64.TRUNC R2, R2 ;  /* 0x0000000200027311 */ /* 0x000e22000020d900 */
[----:B------:R-:W-:Y:S05]  /*c700*/  BRA `(.L_x_8255) ;  /* 0x00000000009c7947 */ /* 0x000fea0003800000 */
.L_x_8267:
        /* <DEDUP_REMOVED lines=14> */
.L_x_8281:
[----:B------:R-:W-:Y:S05]  /*c7f0*/  BSYNC B0 ;  /* 0x0000000000007941 */ /* 0x000fea0003800000 */
.L_x_8280:
[----:B------:R-:W0:Y:S01]  /*c800*/  F2I.S64.TRUNC R2, R2 ;  /* 0x0000000200027311 */ /* 0x000e22000020d900 */
[----:B------:R-:W-:Y:S05]  /*c810*/  BRA `(.L_x_8255) ;  /* 0x0000000000587947 */ /* 0x000fea0003800000 */
.L_x_8254:
        /* <DEDUP_REMOVED lines=16> */
.L_x_8282:
[----:B------:R-:W-:Y:S01]  /*c920*/  CS2R R2, SRZ ;  /* 0x0000000000027805 */ /* 0x000fe2000001ff00 */
[----:B------:R-:W-:Y:S06]  /*c930*/  BRA `(.L_x_8255) ;  /* 0x0000000000107947 */ /* 0x000fec0003800000 */
.L_x_8279:
[----:B------:R0:W5:Y:S01]  /*c940*/  LDG.E.64 R2, desc[UR36][R4.64] ;  /* 0x0000002404027981 */ /* 0x000162000c1e1b00 */
[----:B------:R-:W-:Y:S05]  /*c950*/  BRA `(.L_x_8255) ;  /* 0x0000000000087947 */ /* 0x000fea0003800000 */
.L_x_8278:
[----:B------:R0:W5:Y:S01]  /*c960*/  LDG.E R2, desc[UR36][R4.64] ;  /* 0x0000002404027981 */ /* 0x000162000c1e1900 */
[----:B------:R-:W-:-:S07]  /*c970*/  IMAD.MOV.U32 R3, RZ, RZ, RZ ;  /* 0x000000ffff037224 */ /* 0x000fce00078e00ff */
.L_x_8255:
        /* <DEDUP_REMOVED lines=41> */
.L_x_8285:
        /* <DEDUP_REMOVED lines=10> */
[----:B------:R-:W-:-:S05]  /*ccb0*/  IADD3.X R21, R43, R39, RZ, P1, !PT ;  /* 0x000000272b157210 */ /* 0x000fca0000ffe4ff */
        /* <DEDUP_REMOVED lines=32> */
.L_x_8284:
        /* <DEDUP_REMOVED lines=39> */
.L_x_8283:
        /* <DEDUP_REMOVED lines=14> */
.L_x_8289:
[----:B------:R-:W-:Y:S01]  /*d210*/  STG.E.U8 desc[UR36][R16.64], R32 ;  /* 0x0000002010007986 */ /* 0x000fe2000c101124 */
[----:B------:R-:W-:Y:S05]  /*d220*/  EXIT ;  /* 0x000000000000794d */ /* 0x000fea0003800000 */
.L_x_8288:
        /* <DEDUP_REMOVED lines=8> */
.L_x_8292:
[----:B------:R-:W-:Y:S01]  /*d2b0*/  STG.E desc[UR36][R16.64], R32 ;  /* 0x0000002010007986 */ /* 0x000fe2000c101924 */
[----:B------:R-:W-:Y:S05]  /*d2c0*/  EXIT ;  /* 0x000000000000794d */ /* 0x000fea0003800000 */
.L_x_8291:
[----:B------:R-:W-:Y:S01]  /*d2d0*/  STG.E.U16 desc[UR36][R16.64], R32 ;  /* 0x0000002010007986 */ /* 0x000fe2000c101524 */
[----:B------:R-:W-:Y:S05]  /*d2e0*/  EXIT ;  /* 0x000000000000794d */ /* 0x000fea0003800000 */
.L_x_8287:
        /* <DEDUP_REMOVED lines=9> */
.L_x_8294:
[----:B------:R-:W1:Y:S02]  /*d380*/  I2F.S64 R0, R32 ;  /* 0x0000002000007312 */ /* 0x000e640000301400 */
[----:B-1----:R-:W-:-:S05]  /*d390*/  F2FP.F16.F32.PACK_AB R0, RZ, R0 ;  /* 0x00000000ff00723e */ /* 0x002fca00000000ff */
[----:B------:R-:W-:Y:S01]  /*d3a0*/  STG.E.U16 desc[UR36][R16.64], R0 ;  /* 0x0000000010007986 */ /* 0x000fe2000c101524 */
[----:B------:R-:W-:Y:S05]  /*d3b0*/  EXIT ;  /* 0x000000000000794d */ /* 0x000fea0003800000 */
.L_x_8293:
        /* <DEDUP_REMOVED lines=10> */
.L_x_8296:
[----:B------:R-:W1:Y:S02]  /*d460*/  I2F.S64 R32, R32 ;  /* 0x0000002000207312 */ /* 0x000e640000301400 */
[----:B-1----:R-:W-:-:S04]  /*d470*/  F2FP.F16.F32.PACK_AB R3, RZ, R32 ;  /* 0x00000020ff03723e */ /* 0x002fc800000000ff */
[----:B------:R-:W-:-:S05]  /*d480*/  PRMT R3, R3, 0x5410, RZ ;  /* 0x0000541003037816 */ /* 0x000fca00000000ff */
[----:B------:R-:W-:Y:S01]  /*d490*/  STG.E desc[UR36][R16.64], R3 ;  /* 0x0000000310007986 */ /* 0x000fe2000c101924 */
[----:B------:R-:W-:Y:S05]  /*d4a0*/  EXIT ;  /* 0x000000000000794d */ /* 0x000fea0003800000 */
.L_x_8295:
[----:B------:R-:W1:Y:S02]  /*d4b0*/  I2F.F64.S64 R2, R32 ;  /* 0x0000002000027312 */ /* 0x000e640000301c00 */
[----:B-1----:R-:W-:Y:S01]  /*d4c0*/  STG.E.64 desc[UR36][R16.64], R2 ;  /* 0x0000000210007986 */ /* 0x002fe2000c101b24 */
[----:B------:R-:W-:Y:S05]  /*d4d0*/  EXIT ;  /* 0x000000000000794d */ /* 0x000fea0003800000 */
.L_x_8286:
        /* <DEDUP_REMOVED lines=13> */
.L_x_8299:
[----:B------:R-:W1:Y:S01]  /*d5b0*/  I2F.F64.S64 R32, R32 ;  /* 0x0000002000207312 */ /* 0x000e620000301c00 */
[----:B------:R-:W-:-:S05]  /*d5c0*/  CS2R R34, SRZ ;  /* 0x0000000000227805 */ /* 0x000fca000001ff00 */
[----:B-1----:R-:W-:Y:S01]  /*d5d0*/  STG.E.128 desc[UR36][R16.64], R32 ;  /* 0x0000002010007986 */ /* 0x002fe2000c101d24 */
[----:B------:R-:W-:Y:S05]  /*d5e0*/  EXIT ;  /* 0x000000000000794d */ /* 0x000fea0003800000 */
.L_x_8298:
        /* <DEDUP_REMOVED lines=12> */
[----:B------:R-:W-:-:S10]  /*d6b0*/  HFMA2.MMA R0, -RZ, RZ, 0, 7.569789886474609375e-06 ;  /* 0x0000007fff007435 */ /* 0x000fd400000001ff */
        /* <DEDUP_REMOVED lines=8> */
.L_x_8303:
[----:B------:R-:W-:Y:S05]  /*d740*/  BSYNC B0 ;  /* 0x0000000000007941 */ /* 0x000fea0003800000 */
.L_x_8302:
[----:B------:R-:W-:-:S05]  /*d750*/  LOP3.LUT R3, R0, R3, RZ, 0xfc, !PT ;  /* 0x0000000300037212 */ /* 0x000fca00078efcff */
[----:B------:R-:W-:Y:S01]  /*d760*/  STG.E.U8 desc[UR36][R16.64], R3 ;  /* 0x0000000310007986 */ /* 0x000fe2000c101124 */
[----:B------:R-:W-:Y:S05]  /*d770*/  EXIT ;  /* 0x000000000000794d */ /* 0x000fea0003800000 */
.L_x_8301:
        /* <DEDUP_REMOVED lines=13> */
.L_x_8305:
[----:B------:R-:W-:Y:S01]  /*d850*/  IMAD.MOV.U32 R0, RZ, RZ, 0x7f ;  /* 0x0000007fff007424 */ /* 0x000fe200078e00ff */
[----:B------:R-:W-:-:S04]  /*d860*/  ISETP.GT.U32.AND P0, PT, R2, 0x7f800000, PT ;  /* 0x7f8000000200780c */ /* 0x000fc80003f04070 */
[----:B------:R-:W-:-:S09]  /*d870*/  SEL R0, R0, 0x7c, P0 ;  /* 0x0000007c00007807 */ /* 0x000fd20000000000 */
.L_x_8306:
[----:B------:R-:W-:Y:S05]  /*d880*/  BSYNC B0 ;  /* 0x0000000000007941 */ /* 0x000fea0003800000 */
.L_x_8304:
[----:B------:R-:W-:-:S04]  /*d890*/  LOP3.LUT R2, R33, 0x80000000, RZ, 0xc0, !PT ;  /* 0x8000000021027812 */ /* 0x000fc800078ec0ff */
[----:B------:R-:W-:-:S04]  /*d8a0*/  SHF.R.U32.HI R3, RZ, 0x18, R2 ;  /* 0x00000018ff037819 */ /* 0x000fc80000011602 */
[----:B------:R-:W-:-:S05]  /*d8b0*/  LOP3.LUT R3, R0, R3, RZ, 0xfc, !PT ;  /* 0x0000000300037212 */ /* 0x000fca00078efcff */
[----:B------:R-:W-:Y:S01]  /*d8c0*/  STG.E.U8 desc[UR36][R16.64], R3 ;  /* 0x0000000310007986 */ /* 0x000fe2000c101124 */
[----:B------:R-:W-:Y:S05]  /*d8d0*/  EXIT ;  /* 0x000000000000794d */ /* 0x000fea0003800000 */
.L_x_8300:
[----:B------:R-:W1:Y:S02]  /*d8e0*/  I2F.S64 R0, R32 ;  /* 0x0000002000007312 */ /* 0x000e640000301400 */
[----:B-1----:R-:W-:-:S05]  /*d8f0*/  F2FP.BF16.F32.PACK_AB R0, RZ, R0 ;  /* 0x00000000ff00723e */ /* 0x002fca00000010ff */
[----:B------:R-:W-:Y:S01]  /*d900*/  STG.E.U16 desc[UR36][R16.64], R0 ;  /* 0x0000000010007986 */ /* 0x000fe2000c101524 */
[----:B------:R-:W-:Y:S05]  /*d910*/  EXIT ;  /* 0x000000000000794d */ /* 0x000fea0003800000 */
.L_x_8297:
        /* <DEDUP_REMOVED lines=10> */
.L_x_8309:
        /* <DEDUP_REMOVED lines=17> */
.L_x_8312:
[----:B------:R-:W-:-:S04]  /*dad0*/  LOP3.LUT R2, R33, 0x80000000, RZ, 0xc0, !PT ;  /* 0x8000000021027812 */ /* 0x000fc800078ec0ff */
[----:B------:R-:W-:-:S04]  /*dae0*/  SHF.R.U32.HI R3, RZ, 0x18, R2 ;  /* 0x00000018ff037819 */ /* 0x000fc80000011602 */
[----:B------:R-:W-:-:S04]  /*daf0*/  LOP3.LUT R0, R0, R3, RZ, 0xfc, !PT ;  /* 0x0000000300007212 */ /* 0x000fc800078efcff */
[----:B------:R-:W-:-:S07]  /*db00*/  PRMT R8, R0, 0x7610, R8 ;  /* 0x0000761000087816 */ /* 0x000fce0000000008 */
.L_x_8311:
[----:B------:R-:W-:Y:S05]  /*db10*/  BSYNC B0 ;  /* 0x0000000000007941 */ /* 0x000fea0003800000 */
.L_x_8310:
[----:B------:R-:W-:Y:S01]  /*db20*/  STG.E.U8 desc[UR36][R16.64], R8 ;  /* 0x0000000810007986 */ /* 0x000fe2000c101124 */
[----:B------:R-:W-:Y:S05]  /*db30*/  EXIT ;  /* 0x000000000000794d */ /* 0x000fea0003800000 */
.L_x_8308:
        /* <DEDUP_REMOVED lines=17> */
.L_x_8315:
[----:B------:R-:W-:-:S04]  /*dc50*/  LOP3.LUT R2, R33, 0x80000000, RZ, 0xc0, !PT ;  /* 0x8000000021027812 */ /* 0x000fc800078ec0ff */
[----:B------:R-:W-:-:S04]  /*dc60*/  SHF.R.U32.HI R3, RZ, 0x18, R2 ;  /* 0x00000018ff037819 */ /* 0x000fc80000011602 */
[----:B------:R-:W-:-:S04]  /*dc70*/  LOP3.LUT R0, R0, R3, RZ, 0xfc, !PT ;  /* 0x0000000300007212 */ /* 0x000fc800078efcff */
[----:B------:R-:W-:-:S07]  /*dc80*/  PRMT R8, R0, 0x7610, R8 ;  /* 0x0000761000087816 */ /* 0x000fce0000000008 */
.L_x_8314:
[----:B------:R-:W-:Y:S05]  /*dc90*/  BSYNC B0 ;  /* 0x0000000000007941 */ /* 0x000fea0003800000 */
.L_x_8313:
[----:B------:R-:W-:Y:S01]  /*dca0*/  STG.E.U8 desc[UR36][R16.64], R8 ;  /* 0x0000000810007986 */ /* 0x000fe2000c101124 */
[----:B------:R-:W-:Y:S05]  /*dcb0*/  EXIT ;  /* 0x000000000000794d */ /* 0x000fea0003800000 */
.L_x_8307:
        /* <DEDUP_REMOVED lines=22> */
.L_x_8290:
        /* <DEDUP_REMOVED lines=16> */
.L_x_8318:
[----:B------:R-:W-:Y:S05]  /*df20*/  EXIT ;  /* 0x000000000000794d */ /* 0x000fea0003800000 */
.L_x_8317:
[----:B------:R-:W-:Y:S01]  /*df30*/  STG.E.64 desc[UR36][R16.64], R32 ;  /* 0x0000002010007986 */ /* 0x000fe2000c101b24 */
[----:B------:R-:W-:Y:S05]  /*df40*/  EXIT ;  /* 0x000000000000794d */ /* 0x000fea0003800000 */
.L_x_8316:
[----:B------:R-:W-:Y:S01]  /*df50*/  STG.E desc[UR36][R16.64], R32 ;  /* 0x0000002010007986 */ /* 0x000fe2000c101924 */
[----:B------:R-:W-:Y:S05]  /*df60*/  EXIT ;  /* 0x000000000000794d */ /* 0x000fea0003800000 */
.L_x_8319:
        /* <DEDUP_REMOVED lines=9> */
.L_x_18585:


//--------------------- .text._ZN2at6native27unrolled_elementwise_kernelIZZNS0_73_GLOBAL__N__c8866d80_35_SparseBinaryOpIntersectionKernel_cu_9e10b42f_311142_sparse_binary_op_intersection_kernel_implINS2_18CUDAKernelLauncherENS2_36CUDAValueSelectionIntersectionKernelINS2_9LhsProjOpEEElLl8EEEvRNS_6TensorERKS8_SB_RKSt6vectorIlSaIlEERKSt8optionalIS8_ESK_bbENKUlvE1_clEvEUllE_St5arrayIPcLm2EELi4E23TrivialOffsetCalculatorILi1EjESR_NS0_6memory12LoadWithCastILi1EEENSS_13StoreWithCastILi1EEEEEviT_T0_T2_T3_T4_T5_ --------------------------
	.section	.text._ZN2at6native27unrolled_elementwise_kernelIZZNS0_73_GLOBAL__N__c8866d80_35_SparseBinaryOpIntersectionKernel_cu_9e10b42f_311142_sparse_binary_op_intersection_kernel_implINS2_18CUDAKernelLauncherENS2_36CUDAValueSelectionIntersectionKernelINS2_9LhsProjOpEEElLl8EEEvRNS_6TensorERKS8_SB_RKSt6vectorIlSaIlEERKSt8optionalIS8_ESK_bbENKUlvE1_clEvEUllE_St5arrayIPcLm2EELi4E23TrivialOffsetCalculatorILi1EjESR_NS0_6memory12LoadWithCastILi1EEENSS_13StoreWithCastILi1EEEEEviT_T0_T2_T3_T4_T5_,"ax",@progbits
	.align	128
        .global         _ZN2at6native27unrolled_elementwise_kernelIZZNS0_73_GLOBAL__N__c8866d80_35_SparseBinaryOpIntersectionKernel_cu_9e10b42f_311142_sparse_binary_op_intersection_kernel_implINS2_18CUDAKernelLauncherENS2_36CUDAValueSelectionIntersectionKernelINS2_9LhsProjOpEEElLl8EEEvRNS_6TensorERKS8_SB_RKSt6vectorIlSaIlEERKSt8optionalIS8_ESK_bbENKUlvE1_clEvEUllE_St5arrayIPcLm2EELi4E23TrivialOffsetCalculatorILi1EjESR_NS0_6memory12LoadWithCastILi1EEENSS_13StoreWithCastILi1EEEEEviT_T0_T2_T3_T4_T5_
        .type           _ZN2at6native27unrolled_elementwise_kernelIZZNS0_73_GLOBAL__N__c8866d80_35_SparseBinaryOpIntersectionKernel_cu_9e10b42f_311142_sparse_binary_op_intersection_kernel_implINS2_18CUDAKernelLauncherENS2_36CUDAValueSelectionIntersectionKernelINS2_9LhsProjOpEEElLl8EEEvRNS_6TensorERKS8_SB_RKSt6vectorIlSaIlEERKSt8optionalIS8_ESK_bbENKUlvE1_clEvEUllE_St5arrayIPcLm2EELi4E23TrivialOffsetCalculatorILi1EjESR_NS0_6memory12LoadWithCastILi1EEENSS_13StoreWithCastILi1EEEEEviT_T0_T2_T3_T4_T5_,@function
        .size           _ZN2at6native27unrolled_elementwise_kernelIZZNS0_73_GLOBAL__N__c8866d80_35_SparseBinaryOpIntersectionKernel_cu_9e10b42f_311142_sparse_binary_op_intersection_kernel_implINS2_18CUDAKernelLauncherENS2_36CUDAValueSelectionIntersectionKernelINS2_9LhsProjOpEEElLl8EEEvRNS_6TensorERKS8_SB_RKSt6vectorIlSaIlEERKSt8optionalIS8_ESK_bbENKUlvE1_clEvEUllE_St5arrayIPcLm2EELi4E23TrivialOffsetCalculatorILi1EjESR_NS0_6memory12LoadWithCastILi1EEENSS_13StoreWithCastILi1EEEEEviT_T0_T2_T3_T4_T5_,(.L_x_18586 - _ZN2at6native27unrolled_elementwise_kernelIZZNS0_73_GLOBAL__N__c8866d80_35_SparseBinaryOpIntersectionKernel_cu_9e10b42f_311142_sparse_binary_op_intersection_kernel_implINS2_18CUDAKernelLauncherENS2_36CUDAValueSelectionIntersectionKernelINS2_9LhsProjOpEEElLl8EEEvRNS_6TensorERKS8_SB_RKSt6vectorIlSaIlEERKSt8optionalIS8_ESK_bbENKUlvE1_clEvEUllE_St5arrayIPcLm2EELi4E23TrivialOffsetCalculatorILi1EjESR_NS0_6memory12LoadWithCastILi1EEENSS_13StoreWithCastILi1EEEEEviT_T0_T2_T3_T4_T5_)
        .other          _ZN2at6native27unrolled_elementwise_kernelIZZNS0_73_GLOBAL__N__c8866d80_35_SparseBinaryOpIntersectionKernel_cu_9e10b42f_311142_sparse_binary_op_intersection_kernel_implINS2_18CUDAKernelLauncherENS2_36CUDAValueSelectionIntersectionKernelINS2_9LhsProjOpEEElLl8EEEvRNS_6TensorERKS8_SB_RKSt6vectorIlSaIlEERKSt8optionalIS8_ESK_bbENKUlvE1_clEvEUllE_St5arrayIPcLm2EELi4E23TrivialOffsetCalculatorILi1EjESR_NS0_6memory12LoadWithCastILi1EEENSS_13StoreWithCastILi1EEEEEviT_T0_T2_T3_T4_T5_,@"STO_CUDA_ENTRY STV_DEFAULT"
_ZN2at6native27unrolled_elementwise_kernelIZZNS0_73_GLOBAL__N__c8866d80_35_SparseBinaryOpIntersectionKernel_cu_9e10b42f_311142_sparse_binary_op_intersection_kernel_implINS2_18CUDAKernelLauncherENS2_36CUDAValueSelectionIntersectionKernelINS2_9LhsProjOpEEElLl8EEEvRNS_6TensorERKS8_SB_RKSt6vectorIlSaIlEERKSt8optionalIS8_ESK_bbENKUlvE1_clEvEUllE_St5arrayIPcLm2EELi4E23TrivialOffsetCalculatorILi1EjESR_NS0_6memory12LoadWithCastILi1EEENSS_13StoreWithCastILi1EEEEEviT_T0_T2_T3_T4_T5_:
.text._ZN2at6native27unrolled_elementwise_kernelIZZNS0_73_GLOBAL__N__c8866d80_35_SparseBinaryOpIntersectionKernel_cu_9e10b42f_311142_sparse_binary_op_intersection_kernel_implINS2_18CUDAKernelLauncherENS2_36CUDAValueSelectionIntersectionKernelINS2_9LhsProjOpEEElLl8EEEvRNS_6TensorERKS8_SB_RKSt6vectorIlSaIlEERKSt8optionalIS8_ESK_bbENKUlvE1_clEvEUllE_St5arrayIPcLm2EELi4E23TrivialOffsetCalculatorILi1EjESR_NS0_6memory12LoadWithCastILi1EEENSS_13StoreWithCastILi1EEEEEviT_T0_T2_T3_T4_T5_:
[----:B------:R-:W0:Y:S01]  /*0000*/  LDC R1, c[0x0][0x28] ;  /* 0x00000a00ff017b82 */ /* 0x000e220000000800 */
[----:B------:R-:W1:Y:S07]  /*0010*/  S2R R25, SR_CTAID.X ;  /* 0x0000000000197919 */ /* 0x000e6e0000002500 */
[----:B------:R-:W2:Y:S01]  /*0020*/  LDC.64 R2, c[0x0][0x218] ;  /* 0x00008600ff027b82 */ /* 0x000ea20000000a00 */
[----:B0-----:R-:W-:Y:S01]  /*0030*/  VIADD R1, R1, 0xffffff98 ;  /* 0xffffff9801017836 */ /* 0x001fe20000000000 */
[----:B------:R-:W-:Y:S01]  /*0040*/  ULDC.64 UR36, c[0x0][0x208] ;  /* 0x0000820000247ab9 */ /* 0x000fe20000000a00 */
[----:B------:R-:W0:Y:S01]  /*0050*/  S2R R28, SR_TID.X ;  /* 0x00000000001c7919 */ /* 0x000e220000002100 */
[----:B------:R-:W-:Y:S01]  /*0060*/  BSSY B6, `(.L_x_8320) ;  /* 0x000010d000067945 */ /* 0x000fe20003800000 */
[----:B------:R-:W-:-:S02]  /*0070*/  CS2R R16, SRZ ;  /* 0x0000000000107805 */ /* 0x000fc4000001ff00 */
[----:B------:R-:W-:Y:S01]  /*0080*/  CS2R R26, SRZ ;  /* 0x00000000001a7805 */ /* 0x000fe2000001ff00 */
[----:B------:R-:W3:Y:S08]  /*0090*/  LDC.64 R4, c[0x0][0x220] ;  /* 0x00008800ff047b82 */ /* 0x000ef00000000a00 */
[----:B------:R-:W4:Y:S08]  /*00a0*/  LDC.64 R6, c[0x0][0x228] ;  /* 0x00008a00ff067b82 */ /* 0x000f300000000a00 */
[----:B------:R-:W5:Y:S01]  /*00b0*/  LDC.64 R8, c[0x0][0x230] ;  /* 0x00008c00ff087b82 */ /* 0x000f620000000a00 */
[----:B--2---:R2:W-:Y:S07]  /*00c0*/  STL.64 [R1], R2 ;  /* 0x0000000201007387 */ /* 0x0045ee0000100a00 */
[----:B------:R-:W1:Y:S01]  /*00d0*/  LDC.64 R10, c[0x0][0x238] ;  /* 0x00008e00ff0a7b82 */ /* 0x000e620000000a00 */
[----:B---3--:R3:W-:Y:S07]  /*00e0*/  STL.64 [R1+0x8], R4 ;  /* 0x0000080401007387 */ /* 0x0087ee0000100a00 */
[----:B------:R-:W0:Y:S01]  /*00f0*/  LDC.64 R12, c[0x0][0x240] ;  /* 0x00009000ff0c7b82 */ /* 0x000e220000000a00 */
[----:B----4-:R3:W-:Y:S07]  /*0100*/  STL.64 [R1+0x10], R6 ;  /* 0x0000100601007387 */ /* 0x0107ee0000100a00 */
[----:B------:R-:W4:Y:S01]  /*0110*/  LDC.64 R14, c[0x0][0x248] ;  /* 0x00009200ff0e7b82 */ /* 0x000f220000000a00 */
[----:B-----5:R3:W-:Y:S07]  /*0120*/  STL.64 [R1+0x18], R8 ;  /* 0x0000180801007387 */ /* 0x0207ee0000100a00 */
[----:B------:R-:W5:Y:S01]  /*0130*/  LDC.64 R18, c[0x0][0x250] ;  /* 0x00009400ff127b82 */ /* 0x000f620000000a00 */
[----:B-1----:R3:W-:Y:S07]  /*0140*/  STL.64 [R1+0x20], R10 ;  /* 0x0000200a01007387 */ /* 0x0027ee0000100a00 */
[----:B------:R-:W1:Y:S01]  /*0150*/  LDC.64 R20, c[0x0][0x258] ;  /* 0x00009600ff147b82 */ /* 0x000e620000000a00 */
[----:B0-----:R3:W-:Y:S07]  /*0160*/  STL.64 [R1+0x28], R12 ;  /* 0x0000280c01007387 */ /* 0x0017ee0000100a00 */
        /* <DEDUP_REMOVED lines=8> */
[----:B------:R-:W0:Y:S01]  /*01f0*/  LDC R24, c[0x0][0x210] ;  /* 0x00008400ff187b82 */ /* 0x000e220000000800 */
[----:B----4-:R3:W-:Y:S04]  /*0200*/  STL.64 [R1+0x50], R30 ;  /* 0x0000501e01007387 */ /* 0x0107e80000100a00 */
[----:B-----5:R3:W-:Y:S03]  /*0210*/  STL.64 [R1+0x58], R32 ;  /* 0x0000582001007387 */ /* 0x0207e60000100a00 */
[----:B--2---:R-:W2:Y:S01]  /*0220*/  LDC.U8 R2, c[0x0][0x294] ;  /* 0x0000a500ff027b82 */ /* 0x004ea20000000000 */
[----:B-1----:R3:W-:Y:S01]  /*0230*/  STL.64 [R1+0x60], R34 ;  /* 0x0000602201007387 */ /* 0x0027e20000100a00 */
[----:B0-----:R-:W-:-:S05]  /*0240*/  IMAD R24, R25, -0x200, R24 ;  /* 0xfffffe0019187824 */ /* 0x001fca00078e0218 */
[----:B------:R-:W-:-:S13]  /*0250*/  ISETP.GE.AND P0, PT, R28, R24, PT ;  /* 0x000000181c00720c */ /* 0x000fda0003f06270 */
[----:B--23--:R-:W-:Y:S05]  /*0260*/  @P0 BRA `(.L_x_8321) ;  /* 0x0000000c00b00947 */ /* 0x00cfea0003800000 */
        /* <DEDUP_REMOVED lines=20> */
.L_x_8325:
[----:B------:R1:W5:Y:S01]  /*03b0*/  LDG.E.U8 R26, desc[UR36][R4.64] ;  /* 0x00000024041a7981 */ /* 0x000362000c1e1100 */
[----:B------:R-:W-:Y:S01]  /*03c0*/  IMAD.MOV.U32 R27, RZ, RZ, RZ ;  /* 0x000000ffff1b7224 */ /* 0x000fe200078e00ff */
[----:B------:R-:W-:Y:S06]  /*03d0*/  BRA `(.L_x_8327) ;  /* 0x0000000c004c7947 */ /* 0x000fec0003800000 */
.L_x_8324:
        /* <DEDUP_REMOVED lines=8> */
.L_x_8329:
[----:B------:R-:W2:Y:S02]  /*0460*/  LDG.E R26, desc[UR36][R4.64] ;  /* 0x00000024041a7981 */ /* 0x000ea4000c1e1900 */
[----:B--2---:R-:W-:Y:S01]  /*0470*/  SHF.R.S32.HI R27, RZ, 0x1f, R26 ;  /* 0x0000001fff1b7819 */ /* 0x004fe2000001141a */
[----:B------:R-:W-:Y:S06]  /*0480*/  BRA `(.L_x_8327) ;  /* 0x0000000c00207947 */ /* 0x000fec0003800000 */
.L_x_8328:
[----:B------:R-:W2:Y:S02]  /*0490*/  LDG.E.S16 R26, desc[UR36][R4.64] ;  /* 0x00000024041a7981 */ /* 0x000ea4000c1e1700 */
[----:B--2---:R-:W-:Y:S01]  /*04a0*/  SHF.R.S32.HI R27, RZ, 0x1f, R26 ;  /* 0x0000001fff1b7819 */ /* 0x004fe2000001141a */
[----:B------:R-:W-:Y:S06]  /*04b0*/  BRA `(.L_x_8327) ;  /* 0x0000000c00147947 */ /* 0x000fec0003800000 */
.L_x_8323:
        /* <DEDUP_REMOVED lines=9> */
.L_x_8331:
[----:B------:R-:W2:Y:S02]  /*0550*/  LDG.E.U16 R4, desc[UR36][R4.64] ;  /* 0x0000002404047981 */ /* 0x000ea4000c1e1500 */
[----:B--2---:R-:W-:-:S06]  /*0560*/  HADD2.F32 R26, -RZ, R4.H0_H0 ;  /* 0x20000004ff1a7230 */ /* 0x004fcc0000004100 */
[----:B------:R-:W0:Y:S01]  /*0570*/  F2I.S64.TRUNC R26, R26 ;  /* 0x0000001a001a7311 */ /* 0x000e22000020d900 */
[----:B------:R-:W-:Y:S05]  /*0580*/  BRA `(.L_x_8327) ;  /* 0x0000000800e07947 */ /* 0x000fea0003800000 */
.L_x_8330:
        /* <DEDUP_REMOVED lines=9> */
.L_x_8333:
[----:B------:R-:W2:Y:S02]  /*0620*/  LDG.E.U16 R4, desc[UR36][R4.64] ;  /* 0x0000002404047981 */ /* 0x000ea4000c1e1500 */
[----:B--2---:R-:W-:-:S06]  /*0630*/  HADD2.F32 R26, -RZ, R4.H0_H0 ;  /* 0x20000004ff1a7230 */ /* 0x004fcc0000004100 */
[----:B------:R-:W4:Y:S01]  /*0640*/  F2I.S64.TRUNC R26, R26 ;  /* 0x0000001a001a7311 */ /* 0x000f22000020d900 */
[----:B------:R-:W-:Y:S05]  /*0650*/  BRA `(.L_x_8327) ;  /* 0x0000000800ac7947 */ /* 0x000fea0003800000 */
.L_x_8332:
[----:B------:R-:W2:Y:S02]  /*0660*/  LDG.E.64 R4, desc[UR36][R4.64] ;  /* 0x0000002404047981 */ /* 0x000ea4000c1e1b00 */
[----:B--2---:R2:W3:Y:S01]  /*0670*/  F2I.S64.F64.TRUNC R26, R4 ;  /* 0x00000004001a7311 */ /* 0x0044e2000030d900 */
[----:B------:R-:W-:Y:S05]  /*0680*/  BRA `(.L_x_8327) ;  /* 0x0000000800a07947 */ /* 0x000fea0003800000 */
.L_x_8322:
        /* <DEDUP_REMOVED lines=13> */
.L_x_8336:
[----:B------:R-:W2:Y:S02]  /*0760*/  LDG.E.64 R4, desc[UR36][R4.64] ;  /* 0x0000002404047981 */ /* 0x000ea4000c1e1b00 */
[----:B--2---:R0:W1:Y:S01]  /*0770*/  F2I.S64.F64.TRUNC R26, R4 ;  /* 0x00000004001a7311 */ /* 0x004062000030d900 */
[----:B------:R-:W-:Y:S05]  /*0780*/  BRA `(.L_x_8327) ;  /* 0x0000000800607947 */ /* 0x000fea0003800000 */
.L_x_8335:
        /* <DEDUP_REMOVED lines=27> */
.L_x_8338:
        /* <DEDUP_REMOVED lines=15> */
.L_x_8337:
[----:B------:R-:W2:Y:S02]  /*0a30*/  LDG.E.U16 R26, desc[UR36][R4.64] ;  /* 0x00000024041a7981 */ /* 0x000ea4000c1e1500 */
[----:B--2---:R-:W-:-:S06]  /*0a40*/  IMAD.U32 R26, R26, 0x10000, RZ ;  /* 0x000100001a1a7824 */ /* 0x004fcc00078e00ff */
[----:B------:R-:W0:Y:S01]  /*0a50*/  F2I.S64.TRUNC R26, R26 ;  /* 0x0000001a001a7311 */ /* 0x000e22000020d900 */
[----:B------:R-:W-:Y:S05]  /*0a60*/  BRA `(.L_x_8327) ;  /* 0x0000000400a87947 */ /* 0x000fea0003800000 */
.L_x_8334:
        /* <DEDUP_REMOVED lines=11> */
.L_x_8341:
        /* <DEDUP_REMOVED lines=21> */
.L_x_8345:
[----:B------:R-:W-:Y:S05]  /*0c70*/  BSYNC B1 ;  /* 0x0000000000017941 */ /* 0x000fea0003800000 */
.L_x_8344:
[----:B------:R-:W-:Y:S01]  /*0c80*/  IMAD.SHL.U32 R3, R3, 0x100000, RZ ;  /* 0x0010000003037824 */ /* 0x000fe200078e00ff */
[----:B------:R-:W-:-:S04]  /*0c90*/  LEA R5, R0, 0x3b800000, 0x17 ;  /* 0x3b80000000057811 */ /* 0x000fc800078eb8ff */
[----:B------:R-:W-:-:S07]  /*0ca0*/  LOP3.LUT R26, R5, R3, R26, 0xfe, !PT ;  /* 0x00000003051a7212 */ /* 0x000fce00078efe1a */
.L_x_8343:
[----:B------:R-:W-:Y:S05]  /*0cb0*/  BSYNC B0 ;  /* 0x0000000000007941 */ /* 0x000fea0003800000 */
.L_x_8342:
[----:B------:R-:W0:Y:S01]  /*0cc0*/  F2I.S64.TRUNC R26, R26 ;  /* 0x0000001a001a7311 */ /* 0x000e22000020d900 */
[----:B------:R-:W-:Y:S05]  /*0cd0*/  BRA `(.L_x_8327) ;  /* 0x00000004000c7947 */ /* 0x000fea0003800000 */
.L_x_8340:
        /* <DEDUP_REMOVED lines=21> */
.L_x_8349:
[----:B------:R-:W-:Y:S05]  /*0e30*/  BSYNC B1 ;  /* 0x0000000000017941 */ /* 0x000fea0003800000 */
.L_x_8348:
[----:B------:R-:W-:Y:S01]  /*0e40*/  IMAD.SHL.U32 R3, R3, 0x200000, RZ ;  /* 0x0020000003037824 */ /* 0x000fe200078e00ff */
[----:B------:R-:W-:-:S04]  /*0e50*/  LEA R5, R0, 0x37800000, 0x17 ;  /* 0x3780000000057811 */ /* 0x000fc800078eb8ff */
[----:B------:R-:W-:-:S07]  /*0e60*/  LOP3.LUT R26, R5, R3, R26, 0xfe, !PT ;  /* 0x00000003051a7212 */ /* 0x000fce00078efe1a */
.L_x_8347:
[----:B------:R-:W-:Y:S05]  /*0e70*/  BSYNC B0 ;  /* 0x0000000000007941 */ /* 0x000fea0003800000 */
.L_x_8346:
[----:B------:R-:W0:Y:S01]  /*0e80*/  F2I.S64.TRUNC R26, R26 ;  /* 0x0000001a001a7311 */ /* 0x000e22000020d900 */
[----:B------:R-:W-:Y:S05]  /*0e90*/  BRA `(.L_x_8327) ;  /* 0x00000000009c7947 */ /* 0x000fea0003800000 */
.L_x_8339:
        /* <DEDUP_REMOVED lines=14> */
.L_x_8353:
[----:B------:R-:W-:Y:S05]  /*0f80*/  BSYNC B0 ;  /* 0x0000000000007941 */ /* 0x000fea0003800000 */
.L_x_8352:
[----:B------:R-:W0:Y:S01]  /*0f90*/  F2I.S64.TRUNC R26, R26 ;  /* 0x0000001a001a7311 */ /* 0x000e22000020d900 */
[----:B------:R-:W-:Y:S05]  /*0fa0*/  BRA `(.L_x_8327) ;  /* 0x0000000000587947 */ /* 0x000fea0003800000 */
.L_x_8326:
        /* <DEDUP_REMOVED lines=16> */
.L_x_8354:
[----:B------:R-:W-:Y:S01]  /*10b0*/  CS2R R26, SRZ ;  /* 0x00000000001a7805 */ /* 0x000fe2000001ff00 */
[----:B------:R-:W-:Y:S06]  /*10c0*/  BRA `(.L_x_8327) ;  /* 0x0000000000107947 */ /* 0x000fec0003800000 */
.L_x_8351:
[----:B------:R0:W5:Y:S01]  /*10d0*/  LDG.E.64 R26, desc[UR36][R4.64] ;  /* 0x00000024041a7981 */ /* 0x000162000c1e1b00 */
[----:B------:R-:W-:Y:S05]  /*10e0*/  BRA `(.L_x_8327) ;  /* 0x0000000000087947 */ /* 0x000fea0003800000 */
.L_x_8350:
[----:B------:R0:W5:Y:S01]  /*10f0*/  LDG.E R26, desc[UR36][R4.64] ;  /* 0x00000024041a7981 */ /* 0x000162000c1e1900 */
[----:B------:R-:W-:-:S07]  /*1100*/  IMAD.MOV.U32 R27, RZ, RZ, RZ ;  /* 0x000000ffff1b7224 */ /* 0x000fce00078e00ff */
.L_x_8327:
[----:B------:R-:W2:Y:S02]  /*1110*/  S2R R28, SR_TID.X ;  /* 0x00000000001c7919 */ /* 0x000ea40000002100 */
[----:B--2---:R-:W-:-:S07]  /*1120*/  VIADD R28, R28, 0x80 ;  /* 0x000000801c1c7836 */ /* 0x004fce0000000000 */
.L_x_8321:
[----:B------:R-:W-:Y:S05]  /*1130*/  BSYNC B6 ;  /* 0x0000000000067941 */ /* 0x000fea0003800000 */
.L_x_8320:
        /* <DEDUP_REMOVED lines=24> */
.L_x_8360:
[----:B------:R0:W5:Y:S01]  /*12c0*/  LDG.E.U8 R16, desc[UR36][R4.64] ;  /* 0x0000002404107981 */ /* 0x000162000c1e1100 */
[----:B------:R-:W-:Y:S01]  /*12d0*/  IMAD.MOV.U32 R17, RZ, RZ, RZ ;  /* 0x000000ffff117224 */ /* 0x000fe200078e00ff */
[----:B------:R-:W-:Y:S06]  /*12e0*/  BRA `(.L_x_8362) ;  /* 0x0000000c00487947 */ /* 0x000fec0003800000 */
.L_x_8359:
        /* <DEDUP_REMOVED lines=8> */
.L_x_8364:
[----:B------:R-:W2:Y:S02]  /*1370*/  LDG.E R16, desc[UR36][R4.64] ;  /* 0x0000002404107981 */ /* 0x000ea4000c1e1900 */
[----:B--2---:R-:W-:Y:S01]  /*1380*/  SHF.R.S32.HI R17, RZ, 0x1f, R16 ;  /* 0x0000001fff117819 */ /* 0x004fe20000011410 */
[----:B------:R-:W-:Y:S06]  /*1390*/  BRA `(.L_x_8362) ;  /* 0x0000000c001c7947 */ /* 0x000fec0003800000 */
.L_x_8363:
[----:B------:R-:W2:Y:S02]  /*13a0*/  LDG.E.S16 R16, desc[UR36][R4.64] ;  /* 0x0000002404107981 */ /* 0x000ea4000c1e1700 */
[----:B--2---:R-:W-:Y:S01]  /*13b0*/  SHF.R.S32.HI R17, RZ, 0x1f, R16 ;  /* 0x0000001fff117819 */ /* 0x004fe20000011410 */
[----:B------:R-:W-:Y:S06]  /*13c0*/  BRA `(.L_x_8362) ;  /* 0x0000000c00107947 */ /* 0x000fec0003800000 */
.L_x_8358:
        /* <DEDUP_REMOVED lines=9> */
.L_x_8366:
[----:B------:R-:W2:Y:S02]  /*1460*/  LDG.E.U16 R4, desc[UR36][R4.64] ;  /* 0x0000002404047981 */ /* 0x000ea4000c1e1500 */
[----:B--2---:R-:W-:-:S06]  /*1470*/  HADD2.F32 R16, -RZ, R4.H0_H0 ;  /* 0x20000004ff107230 */ /* 0x004fcc0000004100 */
[----:B------:R-:W0:Y:S01]  /*1480*/  F2I.S64.TRUNC R16, R16 ;  /* 0x0000001000107311 */ /* 0x000e22000020d900 */
[----:B------:R-:W-:Y:S05]  /*1490*/  BRA `(.L_x_8362) ;  /* 0x0000000800dc7947 */ /* 0x000fea0003800000 */
.L_x_8365:
        /* <DEDUP_REMOVED lines=9> */
.L_x_8368:
[----:B------:R-:W2:Y:S02]  /*1530*/  LDG.E.U16 R4, desc[UR36][R4.64] ;  /* 0x0000002404047981 */ /* 0x000ea4000c1e1500 */
[----:B--2---:R-:W-:-:S06]  /*1540*/  HADD2.F32 R16, -RZ, R4.H0_H0 ;  /* 0x20000004ff107230 */ /* 0x004fcc0000004100 */
[----:B------:R-:W0:Y:S01]  /*1550*/  F2I.S64.TRUNC R16, R16 ;  /* 0x0000001000107311 */ /* 0x000e22000020d900 */
[----:B------:R-:W-:Y:S05]  /*1560*/  BRA `(.L_x_8362) ;  /* 0x0000000800a87947 */ /* 0x000fea0003800000 */
.L_x_8367:
[----:B------:R-:W2:Y:S02]  /*1570*/  LDG.E.64 R4, desc[UR36][R4.64] ;  /* 0x0000002404047981 */ /* 0x000ea4000c1e1b00 */
[----:B--2---:R0:W1:Y:S01]  /*1580*/  F2I.S64.F64.TRUNC R16, R4 ;  /* 0x0000000400107311 */ /* 0x004062000030d900 */
[----:B------:R-:W-:Y:S05]  /*1590*/  BRA `(.L_x_8362) ;  /* 0x00000008009c7947 */ /* 0x000fea0003800000 */
.L_x_8357:
        /* <DEDUP_REMOVED lines=13> */
.L_x_8371:
[----:B------:R-:W2:Y:S02]  /*1670*/  LDG.E.64 R4, desc[UR36][R4.64] ;  /* 0x0000002404047981 */ /* 0x000ea4000c1e1b00 */
[----:B--2---:R0:W1:Y:S01]  /*1680*/  F2I.S64.F64.TRUNC R16, R4 ;  /* 0x0000000400107311 */ /* 0x004062000030d900 */
[----:B------:R-:W-:Y:S05]  /*1690*/  BRA `(.L_x_8362) ;  /* 0x00000008005c7947 */ /* 0x000fea0003800000 */
.L_x_8370:
        /* <DEDUP_REMOVED lines=27> */
.L_x_8373:
        /* <DEDUP_REMOVED lines=10> */
[----:B------:R-:W-:-:S04]  /*18f0*/  SHF.L.U32 R0, R4, 0x18, RZ ;  /* 0x0000001804007819 */ /* 0x000fc800000006ff */
[----:B------:R-:W-:-:S04]  /*1900*/  LOP3.LUT R0, R3, 0x80000000, R0, 0xf8, !PT ;  /* 0x8000000003007812 */ /* 0x000fc800078ef800 */
[----:B------:R2:W0:Y:S01]  /*1910*/  F2I.S64.TRUNC R16, R0 ;  /* 0x0000000000107311 */ /* 0x000422000020d900 */
[----:B------:R-:W-:Y:S05]  /*1920*/  BRA `(.L_x_8362) ;  /* 0x0000000400b87947 */ /* 0x000fea0003800000 */
.L_x_8372:
[----:B------:R-:W2:Y:S02]  /*1930*/  LDG.E.U16 R16, desc[UR36][R4.64] ;  /* 0x0000002404107981 */ /* 0x000ea4000c1e1500 */
[----:B--2---:R-:W-:-:S06]  /*1940*/  IMAD.U32 R16, R16, 0x10000, RZ ;  /* 0x0001000010107824 */ /* 0x004fcc00078e00ff */
[----:B------:R-:W0:Y:S01]  /*1950*/  F2I.S64.TRUNC R16, R16 ;  /* 0x0000001000107311 */ /* 0x000e22000020d900 */
[----:B------:R-:W-:Y:S05]  /*1960*/  BRA `(.L_x_8362) ;  /* 0x0000000400a87947 */ /* 0x000fea0003800000 */
.L_x_8369:
        /* <DEDUP_REMOVED lines=11> */
.L_x_8376:
        /* <DEDUP_REMOVED lines=21> */
.L_x_8380:
[----:B------:R-:W-:Y:S05]  /*1b70*/  BSYNC B1 ;  /* 0x0000000000017941 */ /* 0x000fea0003800000 */
.L_x_8379:
[----:B------:R-:W-:Y:S01]  /*1b80*/  IMAD.SHL.U32 R3, R3, 0x100000, RZ ;  /* 0x0010000003037824 */ /* 0x000fe200078e00ff */
[----:B------:R-:W-:-:S04]  /*1b90*/  LEA R5, R0, 0x3b800000, 0x17 ;  /* 0x3b80000000057811 */ /* 0x000fc800078eb8ff */
[----:B------:R-:W-:-:S07]  /*1ba0*/  LOP3.LUT R16, R5, R3, R16, 0xfe, !PT ;  /* 0x0000000305107212 */ /* 0x000fce00078efe10 */
.L_x_8378:
[----:B------:R-:W-:Y:S05]  /*1bb0*/  BSYNC B0 ;  /* 0x0000000000007941 */ /* 0x000fea0003800000 */
.L_x_8377:
[----:B------:R-:W0:Y:S01]  /*1bc0*/  F2I.S64.TRUNC R16, R16 ;  /* 0x0000001000107311 */ /* 0x000e22000020d900 */
[----:B------:R-:W-:Y:S05]  /*1bd0*/  BRA `(.L_x_8362) ;  /* 0x00000004000c7947 */ /* 0x000fea0003800000 */
.L_x_8375:
        /* <DEDUP_REMOVED lines=21> */
.L_x_8384:
[----:B------:R-:W-:Y:S05]  /*1d30*/  BSYNC B1 ;  /* 0x0000000000017941 */ /* 0x000fea0003800000 */
.L_x_8383:
[----:B------:R-:W-:Y:S01]  /*1d40*/  IMAD.SHL.U32 R3, R3, 0x200000, RZ ;  /* 0x0020000003037824 */ /* 0x000fe200078e00ff */
[----:B------:R-:W-:-:S04]  /*1d50*/  LEA R5, R0, 0x37800000, 0x17 ;  /* 0x3780000000057811 */ /* 0x000fc800078eb8ff */
[----:B------:R-:W-:-:S07]  /*1d60*/  LOP3.LUT R16, R5, R3, R16, 0xfe, !PT ;  /* 0x0000000305107212 */ /* 0x000fce00078efe10 */
.L_x_8382:
[----:B------:R-:W-:Y:S05]  /*1d70*/  BSYNC B0 ;  /* 0x0000000000007941 */ /* 0x000fea0003800000 */
.L_x_8381:
[----:B------:R-:W0:Y:S01]  /*1d80*/  F2I.S64.TRUNC R16, R16 ;  /* 0x0000001000107311 */ /* 0x000e22000020d900 */
[----:B------:R-:W-:Y:S05]  /*1d90*/  BRA `(.L_x_8362) ;  /* 0x00000000009c7947 */ /* 0x000fea0003800000 */
.L_x_8374:
        /* <DEDUP_REMOVED lines=14> */
.L_x_8388:
[----:B------:R-:W-:Y:S05]  /*1e80*/  BSYNC B0 ;  /* 0x0000000000007941 */ /* 0x000fea0003800000 */
.L_x_8387:
[----:B------:R-:W0:Y:S01]  /*1e90*/  F2I.S64.TRUNC R16, R16 ;  /* 0x0000001000107311 */ /* 0x000e22000020d900 */
[----:B------:R-:W-:Y:S05]  /*1ea0*/  BRA `(.L_x_8362) ;  /* 0x0000000000587947 */ /* 0x000fea0003800000 */
.L_x_8361:
        /* <DEDUP_REMOVED lines=15> */
[----:B-1-345:R-:W-:Y:S05]  /*1fa0*/  CALL.ABS.NOINC R14 ;  /* 0x000000000e007343 */ /* 0x03afea0003c00000 */
.L_x_8389:
[----:B------:R-:W-:Y:S01]  /*1fb0*/  CS2R R16, SRZ ;  /* 0x0000000000107805 */ /* 0x000fe2000001ff00 */
[----:B------:R-:W-:Y:S06]  /*1fc0*/  BRA `(.L_x_8362) ;  /* 0x0000000000107947 */ /* 0x000fec0003800000 */
.L_x_8386:
[----:B------:R0:W5:Y:S01]  /*1fd0*/  LDG.E.64 R16, desc[UR36][R4.64] ;  /* 0x0000002404107981 */ /* 0x000162000c1e1b00 */
[----:B------:R-:W-:Y:S05]  /*1fe0*/  BRA `(.L_x_8362) ;  /* 0x0000000000087947 */ /* 0x000fea0003800000 */
.L_x_8385:
[----:B------:R0:W5:Y:S01]  /*1ff0*/  LDG.E R16, desc[UR36][R4.64] ;  /* 0x0000002404107981 */ /* 0x000162000c1e1900 */
[----:B------:R-:W-:-:S07]  /*2000*/  IMAD.MOV.U32 R17, RZ, RZ, RZ ;  /* 0x000000ffff117224 */ /* 0x000fce00078e00ff */
.L_x_8362:
[----:B------:R-:W-:-:S07]  /*2010*/  VIADD R28, R28, 0x80 ;  /* 0x000000801c1c7836 */ /* 0x000fce0000000000 */
.L_x_8356:
[----:B------:R-:W-:Y:S05]  /*2020*/  BSYNC B6 ;  /* 0x0000000000067941 */ /* 0x000fea0003800000 */
.L_x_8355:
        /* <DEDUP_REMOVED lines=26> */
.L_x_8395:
[----:B------:R0:W5:Y:S01]  /*21d0*/  LDG.E.U8 R18, desc[UR36][R4.64] ;  /* 0x0000002404127981 */ /* 0x000162000c1e1100 */
[----:B------:R-:W-:Y:S01]  /*21e0*/  IMAD.MOV.U32 R19, RZ, RZ, RZ ;  /* 0x000000ffff137224 */ /* 0x000fe200078e00ff */
[----:B------:R-:W-:Y:S06]  /*21f0*/  BRA `(.L_x_8397) ;  /* 0x0000000c00487947 */ /* 0x000fec0003800000 */
.L_x_8394:
        /* <DEDUP_REMOVED lines=8> */
.L_x_8399:
[----:B------:R-:W2:Y:S02]  /*2280*/  LDG.E R18, desc[UR36][R4.64] ;  /* 0x0000002404127981 */ /* 0x000ea4000c1e1900 */
[----:B--2---:R-:W-:Y:S01]  /*2290*/  SHF.R.S32.HI R19, RZ, 0x1f, R18 ;  /* 0x0000001fff137819 */ /* 0x004fe20000011412 */
[----:B------:R-:W-:Y:S06]  /*22a0*/  BRA `(.L_x_8397) ;  /* 0x0000000c001c7947 */ /* 0x000fec0003800000 */
.L_x_8398:
[----:B------:R-:W2:Y:S02]  /*22b0*/  LDG.E.S16 R18, desc[UR36][R4.64] ;  /* 0x0000002404127981 */ /* 0x000ea4000c1e1700 */
[----:B--2---:R-:W-:Y:S01]  /*22c0*/  SHF.R.S32.HI R19, RZ, 0x1f, R18 ;  /* 0x0000001fff137819 */ /* 0x004fe20000011412 */
[----:B------:R-:W-:Y:S06]  /*22d0*/  BRA `(.L_x_8397) ;  /* 0x0000000c00107947 */ /* 0x000fec0003800000 */
.L_x_8393:
        /* <DEDUP_REMOVED lines=9> */
.L_x_8401:
[----:B------:R-:W2:Y:S02]  /*2370*/  LDG.E.U16 R4, desc[UR36][R4.64] ;  /* 0x0000002404047981 */ /* 0x000ea4000c1e1500 */
[----:B--2---:R-:W-:-:S06]  /*2380*/  HADD2.F32 R18, -RZ, R4.H0_H0 ;  /* 0x20000004ff127230 */ /* 0x004fcc0000004100 */
[----:B------:R-:W0:Y:S01]  /*2390*/  F2I.S64.TRUNC R18, R18 ;  /* 0x0000001200127311 */ /* 0x000e22000020d900 */
[----:B------:R-:W-:Y:S05]  /*23a0*/  BRA `(.L_x_8397) ;  /* 0x0000000800dc7947 */ /* 0x000fea0003800000 */
.L_x_8400:
        /* <DEDUP_REMOVED lines=9> */
.L_x_8403:
[----:B------:R-:W2:Y:S02]  /*2440*/  LDG.E.U16 R4, desc[UR36][R4.64] ;  /* 0x0000002404047981 */ /* 0x000ea4000c1e1500 */
[----:B--2---:R-:W-:-:S06]  /*2450*/  HADD2.F32 R18, -RZ, R4.H0_H0 ;  /* 0x20000004ff127230 */ /* 0x004fcc0000004100 */
[----:B------:R-:W0:Y:S01]  /*2460*/  F2I.S64.TRUNC R18, R18 ;  /* 0x0000001200127311 */ /* 0x000e22000020d900 */
[----:B------:R-:W-:Y:S05]  /*2470*/  BRA `(.L_x_8397) ;  /* 0x0000000800a87947 */ /* 0x000fea0003800000 */
.L_x_8402:
[----:B------:R-:W2:Y:S02]  /*2480*/  LDG.E.64 R4, desc[UR36][R4.64] ;  /* 0x0000002404047981 */ /* 0x000ea4000c1e1b00 */
[----:B--2---:R0:W1:Y:S01]  /*2490*/  F2I.S64.F64.TRUNC R18, R4 ;  /* 0x0000000400127311 */ /* 0x004062000030d900 */
[----:B------:R-:W-:Y:S05]  /*24a0*/  BRA `(.L_x_8397) ;  /* 0x00000008009c7947 */ /* 0x000fea0003800000 */
.L_x_8392:
        /* <DEDUP_REMOVED lines=13> */
.L_x_8406:
[----:B------:R-:W2:Y:S02]  /*2580*/  LDG.E.64 R4, desc[UR36][R4.64] ;  /* 0x0000002404047981 */ /* 0x000ea4000c1e1b00 */
[----:B--2---:R0:W1:Y:S01]  /*2590*/  F2I.S64.F64.TRUNC R18, R4 ;  /* 0x0000000400127311 */ /* 0x004062000030d900 */
[----:B------:R-:W-:Y:S05]  /*25a0*/  BRA `(.L_x_8397) ;  /* 0x00000008005c7947 */ /* 0x000fea0003800000 */
.L_x_8405:
        /* <DEDUP_REMOVED lines=27> */
.L_x_8408:
        /* <DEDUP_REMOVED lines=14> */
.L_x_8407:
[----:B------:R-:W2:Y:S02]  /*2840*/  LDG.E.U16 R18, desc[UR36][R4.64] ;  /* 0x0000002404127981 */ /* 0x000ea4000c1e1500 */
[----:B--2---:R-:W-:-:S06]  /*2850*/  IMAD.U32 R18, R18, 0x10000, RZ ;  /* 0x0001000012127824 */ /* 0x004fcc00078e00ff */
[----:B------:R-:W0:Y:S01]  /*2860*/  F2I.S64.TRUNC R18, R18 ;  /* 0x0000001200127311 */ /* 0x000e22000020d900 */
[----:B------:R-:W-:Y:S05]  /*2870*/  BRA `(.L_x_8397) ;  /* 0x0000000400a87947 */ /* 0x000fea0003800000 */
.L_x_8404:
        /* <DEDUP_REMOVED lines=11> */
.L_x_8411:
        /* <DEDUP_REMOVED lines=21> */
.L_x_8415:
[----:B------:R-:W-:Y:S05]  /*2a80*/  BSYNC B1 ;  /* 0x0000000000017941 */ /* 0x000fea0003800000 */
.L_x_8414:
[----:B------:R-:W-:Y:S01]  /*2a90*/  IMAD.SHL.U32 R2, R2, 0x100000, RZ ;  /* 0x0010000002027824 */ /* 0x000fe200078e00ff */
[----:B------:R-:W-:-:S04]  /*2aa0*/  LEA R3, R0, 0x3b800000, 0x17 ;  /* 0x3b80000000037811 */ /* 0x000fc800078eb8ff */
[----:B------:R-:W-:-:S07]  /*2ab0*/  LOP3.LUT R18, R3, R2, R18, 0xfe, !PT ;  /* 0x0000000203127212 */ /* 0x000fce00078efe12 */
.L_x_8413:
[----:B------:R-:W-:Y:S05]  /*2ac0*/  BSYNC B0 ;  /* 0x0000000000007941 */ /* 0x000fea0003800000 */
.L_x_8412:
[----:B------:R-:W1:Y:S01]  /*2ad0*/  F2I.S64.TRUNC R18, R18 ;  /* 0x0000001200127311 */ /* 0x000e62000020d900 */
[----:B------:R-:W-:Y:S05]  /*2ae0*/  BRA `(.L_x_8397) ;  /* 0x00000004000c7947 */ /* 0x000fea0003800000 */
.L_x_8410:
        /* <DEDUP_REMOVED lines=21> */
.L_x_8419:
[----:B------:R-:W-:Y:S05]  /*2c40*/  BSYNC B1 ;  /* 0x0000000000017941 */ /* 0x000fea0003800000 */
.L_x_8418:
[----:B------:R-:W-:Y:S02]  /*2c50*/  LEA R3, R0, 0x37800000, 0x17 ;  /* 0x3780000000037811 */ /* 0x000fe400078eb8ff */
[----:B------:R-:W-:-:S04]  /*2c60*/  SHF.L.U32 R2, R2, 0x15, RZ ;  /* 0x0000001502027819 */ /* 0x000fc800000006ff */
[----:B------:R-:W-:-:S07]  /*2c70*/  LOP3.LUT R18, R3, R2, R18, 0xfe, !PT ;  /* 0x0000000203127212 */ /* 0x000fce00078efe12 */
.L_x_8417:
[----:B------:R-:W-:Y:S05]  /*2c80*/  BSYNC B0 ;  /* 0x0000000000007941 */ /* 0x000fea0003800000 */
.L_x_8416:
[----:B------:R-:W2:Y:S01]  /*2c90*/  F2I.S64.TRUNC R18, R18 ;  /* 0x0000001200127311 */ /* 0x000ea2000020d900 */
[----:B------:R-:W-:Y:S05]  /*2ca0*/  BRA `(.L_x_8397) ;  /* 0x00000000009c7947 */ /* 0x000fea0003800000 */
.L_x_8409:
        /* <DEDUP_REMOVED lines=14> */
.L_x_8423:
[----:B------:R-:W-:Y:S05]  /*2d90*/  BSYNC B0 ;  /* 0x0000000000007941 */ /* 0x000fea0003800000 */
.L_x_8422:
[----:B------:R-:W0:Y:S01]  /*2da0*/  F2I.S64.TRUNC R18, R18 ;  /* 0x0000001200127311 */ /* 0x000e22000020d900 */
[----:B------:R-:W-:Y:S05]  /*2db0*/  BRA `(.L_x_8397) ;  /* 0x0000000000587947 */ /* 0x000fea0003800000 */
.L_x_8396:
        /* <DEDUP_REMOVED lines=16> */
.L_x_8424:
[----:B------:R-:W-:Y:S01]  /*2ec0*/  CS2R R18, SRZ ;  /* 0x0000000000127805 */ /* 0x000fe2000001ff00 */
[----:B------:R-:W-:Y:S06]  /*2ed0*/  BRA `(.L_x_8397) ;  /* 0x0000000000107947 */ /* 0x000fec0003800000 */
.L_x_8421:
[----:B------:R0:W5:Y:S01]  /*2ee0*/  LDG.E.64 R18, desc[UR36][R4.64] ;  /* 0x0000002404127981 */ /* 0x000162000c1e1b00 */
[----:B------:R-:W-:Y:S05]  /*2ef0*/  BRA `(.L_x_8397) ;  /* 0x0000000000087947 */ /* 0x000fea0003800000 */
.L_x_8420:
[----:B------:R0:W5:Y:S01]  /*2f00*/  LDG.E R18, desc[UR36][R4.64] ;  /* 0x0000002404127981 */ /* 0x000162000c1e1900 */
[----:B------:R-:W-:-:S07]  /*2f10*/  IMAD.MOV.U32 R19, RZ, RZ, RZ ;  /* 0x000000ffff137224 */ /* 0x000fce00078e00ff */
.L_x_8397:
[----:B------:R-:W-:-:S07]  /*2f20*/  VIADD R28, R28, 0x80 ;  /* 0x000000801c1c7836 */ /* 0x000fce0000000000 */
.L_x_8391:
[----:B------:R-:W-:Y:S05]  /*2f30*/  BSYNC B6 ;  /* 0x0000000000067941 */ /* 0x000fea0003800000 */
.L_x_8390:
[----:B------:R-:W-:Y:S01]  /*2f40*/  ISETP.GE.AND P0, PT, R28, R24, PT ;  /* 0x000000181c00720c */ /* 0x000fe20003f06270 */
[----:B------:R-:W-:-:S12]  /*2f50*/  BSSY B6, `(.L_x_8425) ;  /* 0x00000eb000067945 */ /* 0x000fd80003800000 */
[----:B------:R-:W-:Y:S05]  /*2f60*/  @P0 BRA `(.L_x_8426) ;  /* 0x0000000c00a40947 */ /* 0x000fea0003800000 */
[----:B01----:R-:W2:Y:S01]  /*2f70*/  LDC.U8 R4, c[0x0][0x294] ;  /* 0x0000a500ff047b82 */ /* 0x003ea20000000000 */
[----:B------:R-:W-:Y:S01]  /*2f80*/  IMAD R28, R25, 0x200, R28 ;  /* 0x00000200191c7824 */ /* 0x000fe200078e021c */
[----:B------:R-:W-:-:S03]  /*2f90*/  ULDC UR4, c[0x0][0x298] ;  /* 0x0000a60000047ab9 */ /* 0x000fc60000000800 */
[----:B------:R-:W-:-:S03]  /*2fa0*/  IMAD R5, R28, UR4, RZ ;  /* 0x000000041c057c24 */ /* 0x000fc6000f8e02ff */
[----:B------:R-:W0:Y:S01]  /*2fb0*/  LDC.64 R2, c[0x0][0x288] ;  /* 0x0000a200ff027b82 */ /* 0x000e220000000a00 */
        /* <DEDUP_REMOVED lines=16> */
.L_x_8430:
[----:B------:R0:W5:Y:S01]  /*30c0*/  LDG.E.U8 R22, desc[UR36][R2.64] ;  /* 0x0000002402167981 */ /* 0x000162000c1e1100 */
[----:B------:R-:W-:Y:S01]  /*30d0*/  HFMA2.MMA R23, -RZ, RZ, 0, 0 ;  /* 0x00000000ff177435 */ /* 0x000fe200000001ff */
[----:B------:R-:W-:Y:S10]  /*30e0*/  BRA `(.L_x_8426) ;  /* 0x0000000c00447947 */ /* 0x000ff40003800000 */
.L_x_8429:
        /* <DEDUP_REMOVED lines=8> */
.L_x_8433:
[----:B------:R-:W2:Y:S02]  /*3170*/  LDG.E R22, desc[UR36][R2.64] ;  /* 0x0000002402167981 */ /* 0x000ea4000c1e1900 */
[----:B--2---:R-:W-:Y:S01]  /*3180*/  SHF.R.S32.HI R23, RZ, 0x1f, R22 ;  /* 0x0000001fff177819 */ /* 0x004fe20000011416 */
[----:B------:R-:W-:Y:S06]  /*3190*/  BRA `(.L_x_8426) ;  /* 0x0000000c00187947 */ /* 0x000fec0003800000 */
.L_x_8432:
[----:B------:R-:W2:Y:S02]  /*31a0*/  LDG.E.S16 R22, desc[UR36][R2.64] ;  /* 0x0000002402167981 */ /* 0x000ea4000c1e1700 */
[----:B--2---:R-:W-:Y:S01]  /*31b0*/  SHF.R.S32.HI R23, RZ, 0x1f, R22 ;  /* 0x0000001fff177819 */ /* 0x004fe20000011416 */
[----:B------:R-:W-:Y:S06]  /*31c0*/  BRA `(.L_x_8426) ;  /* 0x0000000c000c7947 */ /* 0x000fec0003800000 */
.L_x_8428:
        /* <DEDUP_REMOVED lines=9> */
.L_x_8435:
[----:B------:R-:W2:Y:S02]  /*3260*/  LDG.E.U16 R2, desc[UR36][R2.64] ;  /* 0x0000002402027981 */ /* 0x000ea4000c1e1500 */
[----:B--2---:R-:W-:-:S06]  /*3270*/  HADD2.F32 R22, -RZ, R2.H0_H0 ;  /* 0x20000002ff167230 */ /* 0x004fcc0000004100 */
[----:B------:R-:W0:Y:S01]  /*3280*/  F2I.S64.TRUNC R22, R22 ;  /* 0x0000001600167311 */ /* 0x000e22000020d900 */
[----:B------:R-:W-:Y:S05]  /*3290*/  BRA `(.L_x_8426) ;  /* 0x0000000800d87947 */ /* 0x000fea0003800000 */
.L_x_8434:
        /* <DEDUP_REMOVED lines=9> */
.L_x_8437:
[----:B------:R-:W2:Y:S02]  /*3330*/  LDG.E.U16 R2, desc[UR36][R2.64] ;  /* 0x0000002402027981 */ /* 0x000ea4000c1e1500 */
[----:B--2---:R-:W-:-:S06]  /*3340*/  HADD2.F32 R22, -RZ, R2.H0_H0 ;  /* 0x20000002ff167230 */ /* 0x004fcc0000004100 */
[----:B------:R-:W0:Y:S01]  /*3350*/  F2I.S64.TRUNC R22, R22 ;  /* 0x0000001600167311 */ /* 0x000e22000020d900 */
[----:B------:R-:W-:Y:S05]  /*3360*/  BRA `(.L_x_8426) ;  /* 0x0000000800a47947 */ /* 0x000fea0003800000 */
.L_x_8436:
[----:B------:R-:W2:Y:S02]  /*3370*/  LDG.E.64 R2, desc[UR36][R2.64] ;  /* 0x0000002402027981 */ /* 0x000ea4000c1e1b00 */
[----:B--2---:R0:W1:Y:S01]  /*3380*/  F2I.S64.F64.TRUNC R22, R2 ;  /* 0x0000000200167311 */ /* 0x004062000030d900 */
[----:B------:R-:W-:Y:S05]  /*3390*/  BRA `(.L_x_8426) ;  /* 0x0000000800987947 */ /* 0x000fea0003800000 */
.L_x_8427:
        /* <DEDUP_REMOVED lines=13> */
.L_x_8440:
[----:B------:R-:W2:Y:S02]  /*3470*/  LDG.E.64 R2, desc[UR36][R2.64] ;  /* 0x0000002402027981 */ /* 0x000ea4000c1e1b00 */
[----:B--2---:R0:W1:Y:S01]  /*3480*/  F2I.S64.F64.TRUNC R22, R2 ;  /* 0x0000000200167311 */ /* 0x004062000030d900 */
[----:B------:R-:W-:Y:S05]  /*3490*/  BRA `(.L_x_8426) ;  /* 0x0000000800587947 */ /* 0x000fea0003800000 */
.L_x_8439:
        /* <DEDUP_REMOVED lines=27> */
.L_x_8442:
[----:B------:R-:W2:Y:S02]  /*3650*/  LDG.E.U8 R2, desc[UR36][R2.64] ;  /* 0x0000002402027981 */ /* 0x000ea4000c1e1100 */
[C---:B--2---:R-:W-:Y:S02]  /*3660*/  IMAD.SHL.U32 R0, R2.reuse, 0x2000000, RZ ;  /* 0x0200000002007824 */ /* 0x044fe400078e00ff */
[----:B------:R-:W-:-:S03]  /*3670*/  IMAD.SHL.U32 R5, R2, 0x1000000, RZ ;  /* 0x0100000002057824 */ /* 0x000fc600078e00ff */
[----:B------:R-:W-:-:S13]  /*3680*/  ISETP.GE.U32.AND P0, PT, R0, 0x8000000, PT ;  /* 0x080000000000780c */ /* 0x000fda0003f06070 */
[C---:B------:R-:W-:Y:S02]  /*3690*/  @!P0 IMAD.SHL.U32 R0, R2.reuse, 0x100, RZ ;  /* 0x0000010002008824 */ /* 0x040fe400078e00ff */
[----:B------:R-:W-:-:S03]  /*36a0*/  @P0 IMAD.SHL.U32 R4, R2, 0x200000, RZ ;  /* 0x0020000002040824 */ /* 0x000fc600078e00ff */
        /* <DEDUP_REMOVED lines=8> */
.L_x_8441:
[----:B------:R-:W2:Y:S02]  /*3730*/  LDG.E.U16 R22, desc[UR36][R2.64] ;  /* 0x0000002402167981 */ /* 0x000ea4000c1e1500 */
[----:B--2---:R-:W-:-:S06]  /*3740*/  IMAD.U32 R22, R22, 0x10000, RZ ;  /* 0x0001000016167824 */ /* 0x004fcc00078e00ff */
[----:B------:R-:W0:Y:S01]  /*3750*/  F2I.S64.TRUNC R22, R22 ;  /* 0x0000001600167311 */ /* 0x000e22000020d900 */
[----:B------:R-:W-:Y:S05]  /*3760*/  BRA `(.L_x_8426) ;  /* 0x0000000400a47947 */ /* 0x000fea0003800000 */
.L_x_8438:
        /* <DEDUP_REMOVED lines=11> */
.L_x_8445:
        /* <DEDUP_REMOVED lines=21> */
.L_x_8449:
[----:B------:R-:W-:Y:S05]  /*3970*/  BSYNC B1 ;  /* 0x0000000000017941 */ /* 0x000fea0003800000 */
.L_x_8448:
[----:B------:R-:W-:Y:S02]  /*3980*/  LEA R3, R0, 0x3b800000, 0x17 ;  /* 0x3b80000000037811 */ /* 0x000fe400078eb8ff */
[----:B------:R-:W-:-:S04]  /*3990*/  SHF.L.U32 R2, R2, 0x14, RZ ;  /* 0x0000001402027819 */ /* 0x000fc800000006ff */
[----:B------:R-:W-:-:S07]  /*39a0*/  LOP3.LUT R22, R3, R2, R22, 0xfe, !PT ;  /* 0x0000000203167212 */ /* 0x000fce00078efe16 */
.L_x_8447:
[----:B------:R-:W-:Y:S05]  /*39b0*/  BSYNC B0 ;  /* 0x0000000000007941 */ /* 0x000fea0003800000 */
.L_x_8446:
[----:B------:R-:W0:Y:S01]  /*39c0*/  F2I.S64.TRUNC R22, R22 ;  /* 0x0000001600167311 */ /* 0x000e22000020d900 */
[----:B------:R-:W-:Y:S05]  /*39d0*/  BRA `(.L_x_8426) ;  /* 0x0000000400087947 */ /* 0x000fea0003800000 */
.L_x_8444:
        /* <DEDUP_REMOVED lines=21> */
.L_x_8453:
[----:B------:R-:W-:Y:S05]  /*3b30*/  BSYNC B1 ;  /* 0x0000000000017941 */ /* 0x000fea0003800000 */
.L_x_8452:
[----:B------:R-:W-:Y:S01]  /*3b40*/  IMAD.SHL.U32 R2, R2, 0x200000, RZ ;  /* 0x0020000002027824 */ /* 0x000fe200078e00ff */
[----:B------:R-:W-:-:S04]  /*3b50*/  LEA R3, R0, 0x37800000, 0x17 ;  /* 0x3780000000037811 */ /* 0x000fc800078eb8ff */
[----:B------:R-:W-:-:S07]  /*3b60*/  LOP3.LUT R22, R3, R2, R22, 0xfe, !PT ;  /* 0x0000000203167212 */ /* 0x000fce00078efe16 */
.L_x_8451:
[----:B------:R-:W-:Y:S05]  /*3b70*/  BSYNC B0 ;  /* 0x0000000000007941 */ /* 0x000fea0003800000 */
.L_x_8450:
[----:B------:R-:W0:Y:S01]  /*3b80*/  F2I.S64.TRUNC R22, R22 ;  /* 0x0000001600167311 */ /* 0x000e22000020d900 */
[----:B------:R-:W-:Y:S05]  /*3b90*/  BRA `(.L_x_8426) ;  /* 0x0000000000987947 */ /* 0x000fea0003800000 */
.L_x_8443:
        /* <DEDUP_REMOVED lines=14> */
.L_x_8457:
[----:B------:R-:W-:Y:S05]  /*3c80*/  BSYNC B0 ;  /* 0x0000000000007941 */ /* 0x000fea0003800000 */
.L_x_8456:
[----:B------:R-:W0:Y:S01]  /*3c90*/  F2I.S64.TRUNC R22, R22 ;  /* 0x0000001600167311 */ /* 0x000e22000020d900 */
[----:B------:R-:W-:Y:S05]  /*3ca0*/  BRA `(.L_x_8426) ;  /* 0x0000000000547947 */ /* 0x000fea0003800000 */
.L_x_8431:
        /* <DEDUP_REMOVED lines=8> */
[----:B------:R-:W-:Y:S02]  /*3d30*/  IMAD.U32 R6, RZ, RZ, UR4 ;  /* 0x00000004ff067e24 */ /* 0x000fe4000f8e00ff */
[----:B------:R-:W-:-:S02]  /*3d40*/  IMAD.U32 R7, RZ, RZ, UR5 ;  /* 0x00000005ff077e24 */ /* 0x000fc4000f8e00ff */
[----:B------:R-:W-:Y:S02]  /*3d50*/  IMAD.U32 R10, RZ, RZ, UR6 ;  /* 0x00000006ff0a7e24 */ /* 0x000fe4000f8e00ff */
[----:B------:R-:W-:Y:S02]  /*3d60*/  IMAD.U32 R11, RZ, RZ, UR7 ;  /* 0x00000007ff0b7e24 */ /* 0x000fe4000f8e00ff */
[----:B------:R-:W-:Y:S02]  /*3d70*/  IMAD.MOV.U32 R8, RZ, RZ, 0x4e ;  /* 0x0000004eff087424 */ /* 0x000fe400078e00ff */
[----:B0-----:R-:W-:-:S07]  /*3d80*/  IMAD.MOV.U32 R12, RZ, RZ, 0x1 ;  /* 0x00000001ff0c7424 */ /* 0x001fce00078e00ff */
[----:B------:R-:W-:-:S07]  /*3d90*/  LEPC R20, `(.L_x_8458) ;  /* 0x000000001014794e */ /* 0x000fce0000000000 */
[----:B-1-345:R-:W-:Y:S05]  /*3da0*/  CALL.ABS.NOINC R2 ;  /* 0x0000000002007343 */ /* 0x03afea0003c00000 */
.L_x_8458:
[----:B------:R-:W-:Y:S05]  /*3db0*/  BRA `(.L_x_8426) ;  /* 0x0000000000107947 */ /* 0x000fea0003800000 */
.L_x_8455:
[----:B------:R0:W5:Y:S01]  /*3dc0*/  LDG.E.64 R22, desc[UR36][R2.64] ;  /* 0x0000002402167981 */ /* 0x000162000c1e1b00 */
[----:B------:R-:W-:Y:S05]  /*3dd0*/  BRA `(.L_x_8426) ;  /* 0x0000000000087947 */ /* 0x000fea0003800000 */
.L_x_8454:
[----:B------:R0:W5:Y:S01]  /*3de0*/  LDG.E R22, desc[UR36][R2.64] ;  /* 0x0000002402167981 */ /* 0x000162000c1e1900 */
[----:B------:R-:W-:-:S07]  /*3df0*/  IMAD.MOV.U32 R23, RZ, RZ, RZ ;  /* 0x000000ffff177224 */ /* 0x000fce00078e00ff */
.L_x_8426:
[----:B------:R-:W-:Y:S05]  /*3e00*/  BSYNC B6 ;  /* 0x0000000000067941 */ /* 0x000fea0003800000 */
.L_x_8425:
[----:B------:R-:W3:Y:S01]  /*3e10*/  S2R R24, SR_TID.X ;  /* 0x0000000000187919 */ /* 0x000ee20000002100 */
[----:B0-2---:R-:W1:Y:S01]  /*3e20*/  LDC R0, c[0x0][0x210] ;  /* 0x00008400ff007b82 */ /* 0x005e620000000800 */
[----:B------:R-:W-:Y:S01]  /*3e30*/  ULDC.64 UR4, c[0x0][0x218] ;  /* 0x0000860000047ab9 */ /* 0x000fe20000000a00 */
[----:B------:R-:W-:Y:S01]  /*3e40*/  BSSY B1, `(.L_x_8459) ;  /* 0x000016d000017945 */ /* 0x000fe20003800000 */
[----:B------:R-:W-:Y:S01]  /*3e50*/  ISETP.NE.U32.AND P1, PT, RZ, UR4, PT ;  /* 0x00000004ff007c0c */ /* 0x000fe2000bf25070 */
[----:B------:R-:W-:Y:S01]  /*3e60*/  IMAD.MOV.U32 R32, RZ, RZ, RZ ;  /* 0x000000ffff207224 */ /* 0x000fe200078e00ff */
[----:B------:R-:W-:Y:S02]  /*3e70*/  CS2R R6, SRZ ;  /* 0x0000000000067805 */ /* 0x000fe4000001ff00 */
[----:B------:R-:W-:Y:S01]  /*3e80*/  ISETP.NE.AND.EX P1, PT, RZ, UR5, PT, P1 ;  /* 0x00000005ff007c0c */ /* 0x000fe2000bf25310 */
[----:B------:R-:W0:Y:S01]  /*3e90*/  LDC.64 R2, c[0x0][0x228] ;  /* 0x00008a00ff027b82 */ /* 0x000e220000000a00 */
[----:B-1----:R-:W-:-:S05]  /*3ea0*/  IMAD R5, R25, -0x200, R0 ;  /* 0xfffffe0019057824 */ /* 0x002fca00078e0200 */
[-C--:B---3--:R-:W-:Y:S02]  /*3eb0*/  ISETP.GE.OR P0, PT, R24, R5.reuse, !P1 ;  /* 0x000000051800720c */ /* 0x088fe40004f06670 */
[----:B0-----:R-:W-:Y:S02]  /*3ec0*/  IADD3 R0, P3, R2, -0x1, RZ ;  /* 0xffffffff02007810 */ /* 0x001fe40007f7e0ff */
[----:B------:R-:W-:Y:S01]  /*3ed0*/  ISETP.GE.AND P2, PT, R24, R5, PT ;  /* 0x000000051800720c */ /* 0x000fe20003f46270 */
[----:B------:R-:W-:Y:S01]  /*3ee0*/  IMAD.MOV.U32 R5, RZ, RZ, RZ ;  /* 0x000000ffff057224 */ /* 0x000fe200078e00ff */
[----:B------:R-:W-:-:S07]  /*3ef0*/  IADD3.X R8, R3, -0x1, RZ, P3, !PT ;  /* 0xffffffff03087810 */ /* 0x000fce0001ffe4ff */
[----:B------:R-:W-:Y:S05]  /*3f00*/  @P0 BRA `(.L_x_8460) ;  /* 0x0000001400800947 */ /* 0x000fea0003800000 */
[----:B------:R-:W-:-:S04]  /*3f10*/  ISETP.GE.U32.AND P0, PT, R2, 0x1, PT ;  /* 0x000000010200780c */ /* 0x000fc80003f06070 */
[----:B------:R-:W-:-:S13]  /*3f20*/  ISETP.GE.AND.EX P0, PT, R3, RZ, PT, P0 ;  /* 0x000000ff0300720c */ /* 0x000fda0003f06300 */
[----:B------:R-:W-:Y:S05]  /*3f30*/  @!P0 BRA `(.L_x_8460) ;  /* 0x0000001400748947 */ /* 0x000fea0003800000 */
[----:B------:R-:W0:Y:S01]  /*3f40*/  LDC R4, c[0x0][0x270] ;  /* 0x00009c00ff047b82 */ /* 0x000e220000000800 */
[----:B------:R-:W-:Y:S01]  /*3f50*/  ISETP.GE.U32.AND P0, PT, R0, 0x3, PT ;  /* 0x000000030000780c */ /* 0x000fe20003f06070 */
[----:B------:R-:W-:Y:S01]  /*3f60*/  ULDC.64 UR4, c[0x0][0x220] ;  /* 0x0000880000047ab9 */ /* 0x000fe20000000a00 */
[----:B------:R-:W-:Y:S01]  /*3f70*/  IMAD.MOV.U32 R0, RZ, RZ, RZ ;  /* 0x000000ffff007224 */ /* 0x000fe200078e00ff */
[----:B------:R-:W-:Y:S02]  /*3f80*/  CS2R R6, SRZ ;  /* 0x0000000000067805 */ /* 0x000fe4000001ff00 */
[----:B------:R-:W-:Y:S01]  /*3f90*/  ISETP.GE.U32.AND.EX P0, PT, R8, RZ, PT, P0 ;  /* 0x000000ff0800720c */ /* 0x000fe20003f06100 */
[----:B----45:R-:W-:Y:S02]  /*3fa0*/  IMAD R3, R27, UR4, RZ ;  /* 0x000000041b037c24 */ /* 0x030fe4000f8e02ff */
[----:B------:R-:W-:Y:S02]  /*3fb0*/  IMAD.MOV.U32 R30, RZ, RZ, RZ ;  /* 0x000000ffff1e7224 */ /* 0x000fe400078e00ff */
[----:B------:R-:W-:-:S02]  /*3fc0*/  IMAD R3, R26, UR5, R3 ;  /* 0x000000051a037c24 */ /* 0x000fc4000f8e0203 */
[----:B------:R-:W-:-:S04]  /*3fd0*/  IMAD.WIDE.U32 R26, R26, UR4, RZ ;  /* 0x000000041a1a7c25 */ /* 0x000fc8000f8e00ff */
[----:B------:R-:W-:Y:S02]  /*3fe0*/  IMAD.IADD R3, R27, 0x1, R3 ;  /* 0x000000011b037824 */ /* 0x000fe400078e0203 */
[----:B------:R-:W-:Y:S05]  /*3ff0*/  @!P0 BRA `(.L_x_8461) ;  /* 0x0000001000748947 */ /* 0x000fea0003800000 */
[----:B------:R-:W1:Y:S01]  /*4000*/  LDC.64 R8, c[0x0][0x228] ;  /* 0x00008a00ff087b82 */ /* 0x000e620000000a00 */
[----:B------:R-:W-:Y:S01]  /*4010*/  LOP3.LUT R33, R2, 0x3, RZ, 0xc0, !PT ;  /* 0x0000000302217812 */ /* 0x000fe200078ec0ff */
[----:B------:R-:W-:Y:S01]  /*4020*/  ULDC UR4, c[0x0][0x274] ;  /* 0x00009d0000047ab9 */ /* 0x000fe20000000800 */
[----:B------:R-:W-:Y:S01]  /*4030*/  ULDC.64 UR6, c[0x0][0x218] ;  /* 0x0000860000067ab9 */ /* 0x000fe20000000a00 */
[----:B------:R-:W-:Y:S01]  /*4040*/  USHF.L.U32 UR4, UR4, 0x3, URZ ;  /* 0x0000000304047899 */ /* 0x000fe2000800063f */
[C---:B------:R-:W-:Y:S01]  /*4050*/  LEA R14, P3, R26.reuse, UR6, 0x3 ;  /* 0x000000061a0e7c11 */ /* 0x040fe2000f8618ff */
[----:B------:R-:W-:Y:S01]  /*4060*/  BSSY B0, `(.L_x_8461) ;  /* 0x0000116000007945 */ /* 0x000fe20003800000 */
[----:B------:R-:W-:Y:S02]  /*4070*/  IMAD.MOV.U32 R0, RZ, RZ, RZ ;  /* 0x000000ffff007224 */ /* 0x000fe400078e00ff */
[----:B------:R-:W-:Y:S01]  /*4080*/  LEA.HI.X R15, R26, UR7, R3, 0x3, P3 ;  /* 0x000000071a0f7c11 */ /* 0x000fe200098f1c03 */
[----:B------:R-:W-:Y:S01]  /*4090*/  IMAD.MOV.U32 R30, RZ, RZ, RZ ;  /* 0x000000ffff1e7224 */ /* 0x000fe200078e00ff */
[----:B-1----:R-:W-:-:S04]  /*40a0*/  IADD3 R33, P0, -R33, R8, RZ ;  /* 0x0000000821217210 */ /* 0x002fc80007f1e1ff */
[----:B------:R-:W-:Y:S01]  /*40b0*/  IADD3.X R34, R9, -0x1, RZ, P0, !PT ;  /* 0xffffffff09227810 */ /* 0x000fe200007fe4ff */
[----:B0-----:R-:W-:Y:S01]  /*40c0*/  IMAD.WIDE.U32 R8, R4, 0x8, RZ ;  /* 0x0000000804087825 */ /* 0x001fe200078e00ff */
[----:B------:R-:W-:-:S03]  /*40d0*/  ISETP.GT.U32.AND P0, PT, R33, RZ, PT ;  /* 0x000000ff2100720c */ /* 0x000fc60003f04070 */
[----:B------:R-:W-:Y:S01]  /*40e0*/  VIADD R31, R9, UR4 ;  /* 0x00000004091f7c36 */ /* 0x000fe20008000000 */
        /* <DEDUP_REMOVED lines=8> */
.L_x_8464:
[----:B------:R-:W-:Y:S02]  /*4170*/  IMAD.MOV.U32 R10, RZ, RZ, R14 ;  /* 0x000000ffff0a7224 */ /* 0x000fe400078e000e */
[----:B------:R-:W-:Y:S02]  /*4180*/  IMAD.MOV.U32 R11, RZ, RZ, R15 ;  /* 0x000000ffff0b7224 */ /* 0x000fe400078e000f */
[----:B------:R-:W-:Y:S01]  /*4190*/  IMAD.U32 R35, R0, 0x8, R1 ;  /* 0x0000000800237824 */ /* 0x000fe200078e0001 */
[----:B------:R-:W-:Y:S02]  /*41a0*/  IADD3 R14, P3, R14, R8, RZ ;  /* 0x000000080e0e7210 */ /* 0x000fe40007f7e0ff */
[----:B------:R-:W2:Y:S03]  /*41b0*/  LDG.E.64 R12, desc[UR36][R10.64] ;  /* 0x000000240a0c7981 */ /* 0x000ea6000c1e1b00 */
[----:B------:R-:W-:Y:S01]  /*41c0*/  IMAD.X R15, R15, 0x1, R31, P3 ;  /* 0x000000010f0f7824 */ /* 0x000fe200018e061f */
[----:B------:R-:W3:Y:S04]  /*41d0*/  LDL.64 R20, [R35+0x20] ;  /* 0x0000200023147983 */ /* 0x000ee80000100a00 */
[----:B------:R-:W3:Y:S04]  /*41e0*/  LDG.E.64 R28, desc[UR36][R14.64] ;  /* 0x000000240e1c7981 */ /* 0x000ee8000c1e1b00 */
[----:B------:R-:W2:Y:S04]  /*41f0*/  LDL.64 R10, [R35+0x18] ;  /* 0x00001800230a7983 */ /* 0x000ea80000100a00 */
[----:B------:R-:W4:Y:S01]  /*4200*/  LDL.64 R36, [R35+0x90] ;  /* 0x0000900023247983 */ /* 0x000f220000100a00 */
[----:B--2---:R-:W-:-:S02]  /*4210*/  IMAD R13, R13, R10, RZ ;  /* 0x0000000a0d0d7224 */ /* 0x004fc400078e02ff */
[----:B------:R-:W-:Y:S01]  /*4220*/  IMAD.WIDE.U32 R6, R12, R10, R6 ;  /* 0x0000000a0c067225 */ /* 0x000fe200078e0006 */
[----:B------:R-:W-:-:S03]  /*4230*/  IADD3 R10, P3, R14, R8, RZ ;  /* 0x000000080e0a7210 */ /* 0x000fc60007f7e0ff */
[----:B------:R-:W-:Y:S02]  /*4240*/  IMAD R13, R12, R11, R13 ;  /* 0x0000000b0c0d7224 */ /* 0x000fe400078e020d */
[----:B------:R-:W-:Y:S02]  /*4250*/  IMAD.X R11, R15, 0x1, R31, P3 ;  /* 0x000000010f0b7824 */ /* 0x000fe400018e061f */
[----:B------:R-:W-:Y:S02]  /*4260*/  IMAD.IADD R7, R7, 0x1, R13 ;  /* 0x0000000107077824 */ /* 0x000fe400078e020d */
[-C--:B---3--:R-:W-:Y:S02]  /*4270*/  IMAD R13, R29, R20.reuse, RZ ;  /* 0x000000141d0d7224 */ /* 0x088fe400078e02ff */
[----:B------:R-:W-:-:S04]  /*4280*/  IMAD.WIDE.U32 R6, R28, R20, R6 ;  /* 0x000000141c067225 */ /* 0x000fc800078e0006 */
[----:B------:R-:W-:Y:S02]  /*4290*/  IMAD R14, R28, R21, R13 ;  /* 0x000000151c0e7224 */ /* 0x000fe400078e020d */
[----:B------:R0:W2:Y:S04]  /*42a0*/  LDG.E.64 R20, desc[UR36][R10.64] ;  /* 0x000000240a147981 */ /* 0x0000a8000c1e1b00 */
[----:B------:R-:W2:Y:S01]  /*42b0*/  LDL.64 R12, [R35+0x28] ;  /* 0x00002800230c7983 */ /* 0x000ea20000100a00 */
[----:B0-----:R-:W-:-:S04]  /*42c0*/  IADD3 R10, P3, R10, R8, RZ ;  /* 0x000000080a0a7210 */ /* 0x001fc80007f7e0ff */
[----:B------:R-:W-:Y:S01]  /*42d0*/  IADD3.X R11, R11, R31, RZ, P3, !PT ;  /* 0x0000001f0b0b7210 */ /* 0x000fe20001ffe4ff */
[----:B------:R-:W-:Y:S02]  /*42e0*/  IMAD.IADD R7, R7, 0x1, R14 ;  /* 0x0000000107077824 */ /* 0x000fe400078e020e */
[----:B------:R-:W3:Y:S04]  /*42f0*/  LDL.64 R14, [R35+0x30] ;  /* 0x00003000230e7983 */ /* 0x000ee80000100a00 */
[----:B------:R0:W3:Y:S02]  /*4300*/  LDG.E.64 R28, desc[UR36][R10.64] ;  /* 0x000000240a1c7981 */ /* 0x0000e4000c1e1b00 */
[----:B0-----:R-:W-:-:S05]  /*4310*/  IADD3 R10, P3, R10, R8, RZ ;  /* 0x000000080a0a7210 */ /* 0x001fca0007f7e0ff */
[----:B------:R-:W-:Y:S02]  /*4320*/  IMAD.X R11, R11, 0x1, R31, P3 ;  /* 0x000000010b0b7824 */ /* 0x000fe400018e061f */
[-C--:B--2---:R-:W-:Y:S02]  /*4330*/  IMAD R21, R21, R12.reuse, RZ ;  /* 0x0000000c15157224 */ /* 0x084fe400078e02ff */
[----:B------:R-:W-:-:S04]  /*4340*/  IMAD.WIDE.U32 R6, R20, R12, R6 ;  /* 0x0000000c14067225 */ /* 0x000fc800078e0006 */
[----:B------:R-:W-:Y:S02]  /*4350*/  IMAD R13, R20, R13, R21 ;  /* 0x0000000d140d7224 */ /* 0x000fe400078e0215 */
[----:B------:R0:W2:Y:S02]  /*4360*/  LDG.E.64 R20, desc[UR36][R10.64] ;  /* 0x000000240a147981 */ /* 0x0000a4000c1e1b00 */
[----:B------:R-:W-:Y:S02]  /*4370*/  IMAD.IADD R7, R7, 0x1, R13 ;  /* 0x0000000107077824 */ /* 0x000fe400078e020d */
[----:B---3--:R-:W-:Y:S01]  /*4380*/  IMAD R13, R29, R14, RZ ;  /* 0x0000000e1d0d7224 */ /* 0x008fe200078e02ff */
[----:B0-----:R-:W-:-:S03]  /*4390*/  IADD3 R10, P3, R10, R8, RZ ;  /* 0x000000080a0a7210 */ /* 0x001fc60007f7e0ff */
[C---:B------:R-:W-:Y:S02]  /*43a0*/  IMAD R15, R28.reuse, R15, R13 ;  /* 0x0000000f1c0f7224 */ /* 0x040fe400078e020d */
[----:B------:R-:W2:Y:S01]  /*43b0*/  LDL.64 R12, [R35+0x38] ;  /* 0x00003800230c7983 */ /* 0x000ea20000100a00 */
[----:B------:R-:W-:-:S04]  /*43c0*/  IMAD.WIDE.U32 R6, R28, R14, R6 ;  /* 0x0000000e1c067225 */ /* 0x000fc800078e0006 */
[----:B------:R-:W-:Y:S02]  /*43d0*/  IMAD.X R11, R11, 0x1, R31, P3 ;  /* 0x000000010b0b7824 */ /* 0x000fe400018e061f */
        /* <DEDUP_REMOVED lines=10> */
[----:B---3--:R-:W-:-:S04]  /*4480*/  IMAD R13, R29, R14, RZ ;  /* 0x0000000e1d0d7224 */ /* 0x008fc800078e02ff */
[----:B------:R-:W-:Y:S01]  /*4490*/  IMAD R15, R28, R15, R13 ;  /* 0x0000000f1c0f7224 */ /* 0x000fe200078e020d */
[----:B0-----:R-:W-:Y:S01]  /*44a0*/  IADD3 R10, P3, R10, R8, RZ ;  /* 0x000000080a0a7210 */ /* 0x001fe20007f7e0ff */
        /* <DEDUP_REMOVED lines=43> */
[----:B------:R0:W2:Y:S03]  /*4760*/  LDG.E.64 R20, desc[UR36][R10.64] ;  /* 0x000000240a147981 */ /* 0x0000a6000c1e1b00 */
[----:B------:R-:W-:Y:S01]  /*4770*/  IADD3 R7, R7, R13, RZ ;  /* 0x0000000d07077210 */ /* 0x000fe20007ffe0ff */
        /* <DEDUP_REMOVED lines=16> */
[-C--:B---3--:R-:W-:Y:S02]  /*4880*/  IMAD R13, R29, R14.reuse, RZ ;  /* 0x0000000e1d0d7224 */ /* 0x088fe400078e02ff */
[----:B------:R-:W-:Y:S01]  /*4890*/  IMAD.WIDE.U32 R6, R28, R14, R6 ;  /* 0x0000000e1c067225 */ /* 0x000fe200078e0006 */
[----:B0-----:R-:W-:-:S03]  /*48a0*/  IADD3 R10, P3, R10, R8, RZ ;  /* 0x000000080a0a7210 */ /* 0x001fc60007f7e0ff */
[----:B------:R-:W-:Y:S02]  /*48b0*/  IMAD R12, R28, R15, R13 ;  /* 0x0000000f1c0c7224 */ /* 0x000fe400078e020d */
[----:B------:R-:W2:Y:S01]  /*48c0*/  LDL.64 R14, [R35+0x88] ;  /* 0x00008800230e7983 */ /* 0x000ea20000100a00 */
[----:B------:R-:W-:-:S05]  /*48d0*/  IMAD.X R11, R11, 0x1, R31, P3 ;  /* 0x000000010b0b7824 */ /* 0x000fca00018e061f */
[----:B------:R-:W4:Y:S01]  /*48e0*/  LDG.E.64 R28, desc[UR36][R10.64] ;  /* 0x000000240a1c7981 */ /* 0x000f22000c1e1b00 */
        /* <DEDUP_REMOVED lines=18> */
[----:B------:R-:W-:Y:S05]  /*4a10*/  BSYNC B2 ;  /* 0x0000000000027941 */ /* 0x000fea0003800000 */
.L_x_8463:
[----:B------:R-:W-:Y:S01]  /*4a20*/  ISETP.GT.U32.AND P3, PT, R33, 0x4, PT ;  /* 0x000000042100780c */ /* 0x000fe20003f64070 */
[----:B------:R-:W-:Y:S03]  /*4a30*/  BSSY B2, `(.L_x_8465) ;  /* 0x000004b000027945 */ /* 0x000fe60003800000 */
[----:B------:R-:W-:-:S13]  /*4a40*/  ISETP.GT.AND.EX P3, PT, R34, RZ, PT, P3 ;  /* 0x000000ff2200720c */ /* 0x000fda0003f64330 */
[----:B------:R-:W-:Y:S05]  /*4a50*/  @!P3 BRA `(.L_x_8466) ;  /* 0x000000040020b947 */ /* 0x000fea0003800000 */
[----:B------:R-:W-:Y:S02]  /*4a60*/  IMAD.MOV.U32 R10, RZ, RZ, R14 ;  /* 0x000000ffff0a7224 */ /* 0x000fe400078e000e */
[----:B------:R-:W-:Y:S02]  /*4a70*/  IMAD.MOV.U32 R11, RZ, RZ, R15 ;  /* 0x000000ffff0b7224 */ /* 0x000fe400078e000f */
[----:B------:R-:W-:-:S03]  /*4a80*/  IMAD.U32 R35, R0, 0x8, R1 ;  /* 0x0000000800237824 */ /* 0x000fc600078e0001 */
[----:B------:R0:W2:Y:S04]  /*4a90*/  LDG.E.64 R20, desc[UR36][R10.64] ;  /* 0x000000240a147981 */ /* 0x0000a8000c1e1b00 */
[----:B------:R-:W2:Y:S04]  /*4aa0*/  LDL.64 R12, [R35+0x18] ;  /* 0x00001800230c7983 */ /* 0x000ea80000100a00 */
[----:B------:R-:W3:Y:S01]  /*4ab0*/  LDL.64 R36, [R35+0x50] ;  /* 0x0000500023247983 */ /* 0x000ee20000100a00 */
[----:B0-----:R-:W-:-:S05]  /*4ac0*/  IADD3 R10, P0, R14, R8, RZ ;  /* 0x000000080e0a7210 */ /* 0x001fca0007f1e0ff */
[----:B------:R-:W-:Y:S02]  /*4ad0*/  IMAD.X R11, R15, 0x1, R31, P0 ;  /* 0x000000010f0b7824 */ /* 0x000fe400000e061f */
[----:B------:R-:W4:Y:S04]  /*4ae0*/  LDL.64 R14, [R35+0x20] ;  /* 0x00002000230e7983 */ /* 0x000f280000100a00 */
[----:B------:R0:W4:Y:S02]  /*4af0*/  LDG.E.64 R28, desc[UR36][R10.64] ;  /* 0x000000240a1c7981 */ /* 0x000124000c1e1b00 */
[----:B0-----:R-:W-:-:S04]  /*4b00*/  IADD3 R10, P0, R10, R8, RZ ;  /* 0x000000080a0a7210 */ /* 0x001fc80007f1e0ff */
[----:B------:R-:W-:Y:S01]  /*4b10*/  IADD3.X R11, R11, R31, RZ, P0, !PT ;  /* 0x0000001f0b0b7210 */ /* 0x000fe200007fe4ff */
[-C--:B--2---:R-:W-:Y:S02]  /*4b20*/  IMAD R21, R21, R12.reuse, RZ ;  /* 0x0000000c15157224 */ /* 0x084fe400078e02ff */
[----:B------:R-:W-:-:S04]  /*4b30*/  IMAD.WIDE.U32 R6, R20, R12, R6 ;  /* 0x0000000c14067225 */ /* 0x000fc800078e0006 */
[----:B------:R-:W-:-:S04]  /*4b40*/  IMAD R21, R20, R13, R21 ;  /* 0x0000000d14157224 */ /* 0x000fc800078e0215 */
[----:B------:R-:W-:Y:S02]  /*4b50*/  IMAD.IADD R7, R7, 0x1, R21 ;  /* 0x0000000107077824 */ /* 0x000fe400078e0215 */
[----:B------:R0:W2:Y:S01]  /*4b60*/  LDG.E.64 R20, desc[UR36][R10.64] ;  /* 0x000000240a147981 */ /* 0x0000a2000c1e1b00 */
[----:B----4-:R-:W-:-:S04]  /*4b70*/  IMAD R13, R29, R14, RZ ;  /* 0x0000000e1d0d7224 */ /* 0x010fc800078e02ff */
[----:B------:R-:W-:Y:S01]  /*4b80*/  IMAD R15, R28, R15, R13 ;  /* 0x0000000f1c0f7224 */ /* 0x000fe200078e020d */
[----:B0-----:R-:W-:Y:S01]  /*4b90*/  IADD3 R10, P0, R10, R8, RZ ;  /* 0x000000080a0a7210 */ /* 0x001fe20007f1e0ff */
[----:B------:R-:W2:Y:S01]  /*4ba0*/  LDL.64 R12, [R35+0x28] ;  /* 0x00002800230c7983 */ /* 0x000ea20000100a00 */
[----:B------:R-:W-:-:S04]  /*4bb0*/  IMAD.WIDE.U32 R6, R28, R14, R6 ;  /* 0x0000000e1c067225 */ /* 0x000fc800078e0006 */
[----:B------:R-:W-:Y:S02]  /*4bc0*/  IMAD.X R11, R11, 0x1, R31, P0 ;  /* 0x000000010b0b7824 */ /* 0x000fe400000e061f */
[----:B------:R-:W-:Y:S02]  /*4bd0*/  IMAD.IADD R7, R7, 0x1, R15 ;  /* 0x0000000107077824 */ /* 0x000fe400078e020f */
[----:B------:R-:W4:Y:S04]  /*4be0*/  LDL.64 R14, [R35+0x30] ;  /* 0x00003000230e7983 */ /* 0x000f280000100a00 */
[----:B------:R0:W4:Y:S02]  /*4bf0*/  LDG.E.64 R28, desc[UR36][R10.64] ;  /* 0x000000240a1c7981 */ /* 0x000124000c1e1b00 */
[----:B0-----:R-:W-:-:S05]  /*4c00*/  IADD3 R10, P0, R10, R8, RZ ;  /* 0x000000080a0a7210 */ /* 0x001fca0007f1e0ff */
[----:B------:R-:W-:Y:S02]  /*4c10*/  IMAD.X R11, R11, 0x1, R31, P0 ;  /* 0x000000010b0b7824 */ /* 0x000fe400000e061f */
[-C--:B--2---:R-:W-:Y:S02]  /*4c20*/  IMAD R21, R21, R12.reuse, RZ ;  /* 0x0000000c15157224 */ /* 0x084fe400078e02ff */
[----:B------:R-:W-:-:S04]  /*4c30*/  IMAD.WIDE.U32 R6, R20, R12, R6 ;  /* 0x0000000c14067225 */ /* 0x000fc800078e0006 */
[----:B------:R-:W-:Y:S02]  /*4c40*/  IMAD R13, R20, R13, R21 ;  /* 0x0000000d140d7224 */ /* 0x000fe400078e0215 */
[----:B------:R0:W2:Y:S02]  /*4c50*/  LDG.E.64 R20, desc[UR36][R10.64] ;  /* 0x000000240a147981 */ /* 0x0000a4000c1e1b00 */
[----:B------:R-:W-:Y:S02]  /*4c60*/  IMAD.IADD R7, R7, 0x1, R13 ;  /* 0x0000000107077824 */ /* 0x000fe400078e020d */
        /* <DEDUP_REMOVED lines=8> */
[----:B------:R-:W4:Y:S01]  /*4cf0*/  LDG.E.64 R28, desc[UR36][R10.64] ;  /* 0x000000240a1c7981 */ /* 0x000f22000c1e1b00 */
[-C--:B--2---:R-:W-:Y:S02]  /*4d00*/  IMAD R21, R21, R12.reuse, RZ ;  /* 0x0000000c15157224 */ /* 0x084fe400078e02ff */
[----:B------:R-:W-:Y:S01]  /*4d10*/  IMAD.WIDE.U32 R6, R20, R12, R6 ;  /* 0x0000000c14067225 */ /* 0x000fe200078e0006 */
[----:B------:R-:W-:-:S03]  /*4d20*/  IADD3 R12, P0, R10, R8, RZ ;  /* 0x000000080a0c7210 */ /* 0x000fc60007f1e0ff */
[----:B------:R-:W-:-:S04]  /*4d30*/  IMAD R13, R20, R13, R21 ;  /* 0x0000000d140d7224 */ /* 0x000fc800078e0215 */
[----:B------:R-:W-:Y:S02]  /*4d40*/  IMAD.IADD R7, R7, 0x1, R13 ;  /* 0x0000000107077824 */ /* 0x000fe400078e020d */
[----:B------:R-:W-:Y:S02]  /*4d50*/  IMAD.X R13, R11, 0x1, R31, P0 ;  /* 0x000000010b0d7824 */ /* 0x000fe400000e061f */
[----:B----4-:R-:W-:Y:S01]  /*4d60*/  IMAD R21, R29, R14, RZ ;  /* 0x0000000e1d157224 */ /* 0x010fe200078e02ff */
[----:B------:R-:W-:Y:S01]  /*4d70*/  IADD3 R10, P0, R12, R8, RZ ;  /* 0x000000080c0a7210 */ /* 0x000fe20007f1e0ff */
[----:B------:R-:W-:-:S04]  /*4d80*/  IMAD.WIDE.U32 R6, R28, R14, R6 ;  /* 0x0000000e1c067225 */ /* 0x000fc800078e0006 */
[----:B------:R-:W-:Y:S02]  /*4d90*/  IMAD R15, R28, R15, R21 ;  /* 0x0000000f1c0f7224 */ /* 0x000fe400078e0215 */
[----:B------:R-:W2:Y:S01]  /*4da0*/  LDL.64 R20, [R35+0x48] ;  /* 0x0000480023147983 */ /* 0x000ea20000100a00 */
[----:B------:R-:W-:-:S03]  /*4db0*/  IMAD.X R11, R13, 0x1, R31, P0 ;  /* 0x000000010d0b7824 */ /* 0x000fc600000e061f */
[----:B------:R-:W2:Y:S04]  /*4dc0*/  LDG.E.64 R28, desc[UR36][R12.64] ;  /* 0x000000240c1c7981 */ /* 0x000ea8000c1e1b00 */
[----:B------:R-:W3:Y:S01]  /*4dd0*/  LDG.E.64 R12, desc[UR36][R10.64] ;  /* 0x000000240a0c7981 */ /* 0x000ee2000c1e1b00 */
[----:B------:R-:W-:Y:S01]  /*4de0*/  IMAD.IADD R7, R7, 0x1, R15 ;  /* 0x0000000107077824 */ /* 0x000fe200078e020f */
[----:B------:R-:W-:Y:S02]  /*4df0*/  IADD3 R0, P4, R0, 0x8, RZ ;  /* 0x0000000800007810 */ /* 0x000fe40007f9e0ff */
[----:B------:R-:W-:Y:S02]  /*4e00*/  IADD3 R14, P3, R10, R8, RZ ;  /* 0x000000080a0e7210 */ /* 0x000fe40007f7e0ff */
[----:B------:R-:W-:Y:S01]  /*4e10*/  IADD3 R33, P5, R33, -0x8, RZ ;  /* 0xfffffff821217810 */ /* 0x000fe20007fbe0ff */
[----:B------:R-:W-:Y:S01]  /*4e20*/  IMAD.X R30, RZ, RZ, R30, P4 ;  /* 0x000000ffff1e7224 */ /* 0x000fe200020e061e */
[----:B------:R-:W-:-:S02]  /*4e30*/  PLOP3.LUT P0, PT, PT, PT, PT, 0x8, 0x0 ;  /* 0x000000000000781c */ /* 0x000fc40003f0e170 */
        /* <DEDUP_REMOVED lines=9> */
[----:B------:R-:W-:-:S07]  /*4ed0*/  IMAD.X R15, R11, 0x1, R31, P3 ;  /* 0x000000010b0f7824 */ /* 0x000fce00018e061f */
.L_x_8466:
[----:B------:R-:W-:Y:S05]  /*4ee0*/  BSYNC B2 ;  /* 0x0000000000027941 */ /* 0x000fea0003800000 */
.L_x_8465:
[----:B------:R-:W-:-:S04]  /*4ef0*/  ISETP.NE.U32.AND P3, PT, R33, RZ, PT ;  /* 0x000000ff2100720c */ /* 0x000fc80003f65070 */
[----:B------:R-:W-:-:S13]  /*4f00*/  ISETP.NE.OR.EX P0, PT, R34, RZ, P0, P3 ;  /* 0x000000ff2200720c */ /* 0x000fda0000705730 */
[----:B------:R-:W-:Y:S05]  /*4f10*/  @!P0 BRA `(.L_x_8467) ;  /* 0x0000000000a88947 */ /* 0x000fea0003800000 */
.L_x_8462:
[----:B------:R-:W-:Y:S01]  /*4f20*/  IMAD.MOV.U32 R10, RZ, RZ, R14 ;  /* 0x000000ffff0a7224 */ /* 0x000fe200078e000e */
[----:B------:R-:W-:Y:S01]  /*4f30*/  MOV R11, R15 ;  /* 0x0000000f000b7202 */ /* 0x000fe20000000f00 */
[----:B------:R-:W-:Y:S01]  /*4f40*/  IMAD.U32 R35, R0, 0x8, R1 ;  /* 0x0000000800237824 */ /* 0x000fe200078e0001 */
[----:B------:R-:W-:-:S04]  /*4f50*/  IADD3 R14, P0, R14, R8, RZ ;  /* 0x000000080e0e7210 */ /* 0x000fc80007f1e0ff */
[----:B------:R-:W2:Y:S04]  /*4f60*/  LDG.E.64 R10, desc[UR36][R10.64] ;  /* 0x000000240a0a7981 */ /* 0x000ea8000c1e1b00 */
[----:B------:R-:W2:Y:S01]  /*4f70*/  LDL.64 R12, [R35+0x18] ;  /* 0x00001800230c7983 */ /* 0x000ea20000100a00 */
[----:B------:R-:W-:-:S03]  /*4f80*/  IMAD.X R15, R15, 0x1, R31, P0 ;  /* 0x000000010f0f7824 */ /* 0x000fc600000e061f */
[----:B------:R-:W3:Y:S04]  /*4f90*/  LDL.64 R28, [R35+0x20] ;  /* 0x00002000231c7983 */ /* 0x000ee80000100a00 */
[----:B------:R-:W3:Y:S04]  /*4fa0*/  LDG.E.64 R20, desc[UR36][R14.64] ;  /* 0x000000240e147981 */ /* 0x000ee8000c1e1b00 */
[----:B------:R-:W4:Y:S01]  /*4fb0*/  LDL.64 R36, [R35+0x30] ;  /* 0x0000300023247983 */ /* 0x000f220000100a00 */
[-C--:B--2---:R-:W-:Y:S02]  /*4fc0*/  IMAD R11, R11, R12.reuse, RZ ;  /* 0x0000000c0b0b7224 */ /* 0x084fe400078e02ff */
[----:B------:R-:W-:-:S04]  /*4fd0*/  IMAD.WIDE.U32 R6, R10, R12, R6 ;  /* 0x0000000c0a067225 */ /* 0x000fc800078e0006 */
[----:B------:R-:W-:Y:S01]  /*4fe0*/  IMAD R13, R10, R13, R11 ;  /* 0x0000000d0a0d7224 */ /* 0x000fe200078e020b */
[----:B------:R-:W-:-:S03]  /*4ff0*/  IADD3 R10, P0, R14, R8, RZ ;  /* 0x000000080e0a7210 */ /* 0x000fc60007f1e0ff */
[----:B------:R-:W-:Y:S02]  /*5000*/  IMAD.IADD R7, R7, 0x1, R13 ;  /* 0x0000000107077824 */ /* 0x000fe400078e020d */
[-C--:B---3--:R-:W-:Y:S02]  /*5010*/  IMAD R13, R21, R28.reuse, RZ ;  /* 0x0000001c150d7224 */ /* 0x088fe400078e02ff */
[----:B------:R-:W-:Y:S02]  /*5020*/  IMAD.X R11, R15, 0x1, R31, P0 ;  /* 0x000000010f0b7824 */ /* 0x000fe400000e061f */
[C---:B------:R-:W-:Y:S01]  /*5030*/  IMAD R12, R20.reuse, R29, R13 ;  /* 0x0000001d140c7224 */ /* 0x040fe200078e020d */
[----:B------:R-:W2:Y:S01]  /*5040*/  LDL.64 R14, [R35+0x28] ;  /* 0x00002800230e7983 */ /* 0x000ea20000100a00 */
[----:B------:R-:W-:-:S03]  /*5050*/  IMAD.WIDE.U32 R6, R20, R28, R6 ;  /* 0x0000001c14067225 */ /* 0x000fc600078e0006 */
[----:B------:R0:W2:Y:S02]  /*5060*/  LDG.E.64 R20, desc[UR36][R10.64] ;  /* 0x000000240a147981 */ /* 0x0000a4000c1e1b00 */
[----:B0-----:R-:W-:-:S05]  /*5070*/  IADD3 R10, P0, R10, R8, RZ ;  /* 0x000000080a0a7210 */ /* 0x001fca0007f1e0ff */
        /* <DEDUP_REMOVED lines=12> */
[----:B------:R-:W-:Y:S01]  /*5140*/  IMAD.IADD R7, R7, 0x1, R13 ;  /* 0x0000000107077824 */ /* 0x000fe200078e020d */
[----:B------:R-:W-:Y:S01]  /*5150*/  IADD3 R14, P4, R10, R8, RZ ;  /* 0x000000080a0e7210 */ /* 0x000fe20007f9e0ff */
[-C--:B----4-:R-:W-:Y:S02]  /*5160*/  IMAD R13, R29, R36.reuse, RZ ;  /* 0x000000241d0d7224 */ /* 0x090fe400078e02ff */
[----:B------:R-:W-:-:S04]  /*5170*/  IMAD.WIDE.U32 R6, R28, R36, R6 ;  /* 0x000000241c067225 */ /* 0x000fc800078e0006 */
[----:B------:R-:W-:Y:S02]  /*5180*/  IMAD R13, R28, R37, R13 ;  /* 0x000000251c0d7224 */ /* 0x000fe400078e020d */
[----:B------:R-:W-:Y:S02]  /*5190*/  IMAD.X R15, R11, 0x1, R31, P4 ;  /* 0x000000010b0f7824 */ /* 0x000fe400020e061f */
[----:B------:R-:W-:Y:S01]  /*51a0*/  IMAD.IADD R7, R7, 0x1, R13 ;  /* 0x0000000107077824 */ /* 0x000fe200078e020d */
[----:B------:R-:W-:Y:S06]  /*51b0*/  @P0 BRA `(.L_x_8462) ;  /* 0xfffffffc00580947 */ /* 0x000fec000383ffff */
.L_x_8467:
[----:B------:R-:W-:Y:S05]  /*51c0*/  BSYNC B0 ;  /* 0x0000000000007941 */ /* 0x000fea0003800000 */
.L_x_8461:
[----:B------:R-:W1:Y:S02]  /*51d0*/  LDC R8, c[0x0][0x228] ;  /* 0x00008a00ff087b82 */ /* 0x000e640000000800 */
[----:B-1----:R-:W-:-:S04]  /*51e0*/  LOP3.LUT R14, R8, 0x3, RZ, 0xc0, !PT ;  /* 0x00000003080e7812 */ /* 0x002fc800078ec0ff */
[----:B------:R-:W-:-:S04]  /*51f0*/  ISETP.NE.U32.AND P0, PT, R14, RZ, PT ;  /* 0x000000ff0e00720c */ /* 0x000fc80003f05070 */
[----:B------:R-:W-:-:S13]  /*5200*/  ISETP.NE.AND.EX P0, PT, RZ, RZ, PT, P0 ;  /* 0x000000ffff00720c */ /* 0x000fda0003f05300 */
[----:B------:R-:W-:Y:S05]  /*5210*/  @!P0 BRA `(.L_x_8460) ;  /* 0x0000000000bc8947 */ /* 0x000fea0003800000 */
[-C--:B0-----:R-:W-:Y:S01]  /*5220*/  IMAD R11, R30, R4.reuse, RZ ;  /* 0x000000041e0b7224 */ /* 0x081fe200078e02ff */
[----:B------:R-:W-:Y:S01]  /*5230*/  ULDC UR4, c[0x0][0x274] ;  /* 0x00009d0000047ab9 */ /* 0x000fe20000000800 */
[----:B------:R-:W-:Y:S02]  /*5240*/  IMAD.MOV.U32 R2, RZ, RZ, R26 ;  /* 0x000000ffff027224 */ /* 0x000fe400078e001a */
[C---:B------:R-:W-:Y:S01]  /*5250*/  IMAD R11, R0.reuse, UR4, R11 ;  /* 0x00000004000b7c24 */ /* 0x040fe2000f8e020b */
[----:B------:R-:W-:Y:S01]  /*5260*/  ULDC.64 UR4, c[0x0][0x218] ;  /* 0x0000860000047ab9 */ /* 0x000fe20000000a00 */
[----:B------:R-:W-:-:S04]  /*5270*/  IMAD.WIDE.U32 R8, R0, R4, R2 ;  /* 0x0000000400087225 */ /* 0x000fc800078e0002 */
[----:B------:R-:W-:Y:S01]  /*5280*/  IMAD.IADD R9, R9, 0x1, R11 ;  /* 0x0000000109097824 */ /* 0x000fe200078e020b */
[----:B------:R-:W-:Y:S01]  /*5290*/  LEA R12, P0, R8, UR4, 0x3 ;  /* 0x00000004080c7c11 */ /* 0x000fe2000f8018ff */
[----:B------:R-:W-:-:S03]  /*52a0*/  IMAD.U32 R10, R0, 0x8, R1 ;  /* 0x00000008000a7824 */ /* 0x000fc600078e0001 */
[----:B------:R-:W-:Y:S02]  /*52b0*/  LEA.HI.X R13, R8, UR5, R9, 0x3, P0 ;  /* 0x00000005080d7c11 */ /* 0x000fe400080f1c09 */
[----:B------:R-:W2:Y:S04]  /*52c0*/  LDL.64 R8, [R10+0x18] ;  /* 0x000018000a087983 */ /* 0x000ea80000100a00 */
        /* <DEDUP_REMOVED lines=8> */
[----:B------:R-:W0:Y:S01]  /*5350*/  LDC R2, c[0x0][0x228] ;  /* 0x00008a00ff027b82 */ /* 0x000e220000000800 */
[----:B------:R-:W-:Y:S02]  /*5360*/  ULDC.64 UR4, c[0x0][0x270] ;  /* 0x00009c0000047ab9 */ /* 0x000fe40000000a00 */
[----:B------:R-:W-:Y:S01]  /*5370*/  IMAD.WIDE.U32 R8, R0, R4, UR4 ;  /* 0x0000000400087e25 */ /* 0x000fe2000f8e0004 */
[----:B------:R-:W-:-:S04]  /*5380*/  ULDC UR4, c[0x0][0x218] ;  /* 0x0000860000047ab9 */ /* 0x000fc80000000800 */
[----:B------:R-:W1:Y:S01]  /*5390*/  LDC R13, c[0x0][0x274] ;  /* 0x00009d00ff0d7b82 */ /* 0x000e620000000800 */
[----:B------:R-:W-:-:S04]  /*53a0*/  IADD3 R26, P3, R26, R8, RZ ;  /* 0x000000081a1a7210 */ /* 0x000fc80007f7e0ff */
[----:B------:R-:W-:Y:S02]  /*53b0*/  IADD3.X R3, R3, R11, R9, P3, !PT ;  /* 0x0000000b03037210 */ /* 0x000fe40001ffe409 */
[C---:B------:R-:W-:Y:S01]  /*53c0*/  LEA R20, P3, R26.reuse, UR4, 0x3 ;  /* 0x000000041a147c11 */ /* 0x040fe2000f8618ff */
[----:B------:R-:W-:Y:S01]  /*53d0*/  ULDC UR4, c[0x0][0x21c] ;  /* 0x0000870000047ab9 */ /* 0x000fe20000000800 */
[----:B------:R-:W2:Y:S02]  /*53e0*/  LDL.64 R8, [R10+0x20] ;  /* 0x000020000a087983 */ /* 0x000ea40000100a00 */
[----:B------:R-:W-:Y:S02]  /*53f0*/  LEA.HI.X R21, R26, UR4, R3, 0x3, P3 ;  /* 0x000000041a157c11 */ /* 0x000fe400098f1c03 */
[----:B0-----:R-:W-:-:S04]  /*5400*/  LOP3.LUT R2, R2, 0x3, RZ, 0xc0, !PT ;  /* 0x0000000302027812 */ /* 0x001fc800078ec0ff */
[----:B------:R-:W-:Y:S02]  /*5410*/  ISETP.NE.U32.AND P0, PT, R2, 0x2, PT ;  /* 0x000000020200780c */ /* 0x000fe40003f05070 */
[----:B------:R-:W2:Y:S02]  /*5420*/  LDG.E.64 R2, desc[UR36][R20.64] ;  /* 0x0000002414027981 */ /* 0x000ea4000c1e1b00 */
[----:B------:R-:W-:-:S13]  /*5430*/  ISETP.NE.AND.EX P0, PT, RZ, RZ, PT, P0 ;  /* 0x000000ffff00720c */ /* 0x000fda0003f05300 */
[----:B------:R-:W-:-:S04]  /*5440*/  @P0 LEA R14, P3, R4, R20, 0x3 ;  /* 0x00000014040e0211 */ /* 0x000fc800078618ff */
[----:B-1----:R-:W-:Y:S02]  /*5450*/  @P0 LEA.HI.X R15, R4, R21, R13, 0x3, P3 ;  /* 0x00000015040f0211 */ /* 0x002fe400018f1c0d */
[----:B------:R-:W3:Y:S04]  /*5460*/  @P0 LDL.64 R12, [R10+0x28] ;  /* 0x000028000a0c0983 */ /* 0x000ee80000100a00 */
        /* <DEDUP_REMOVED lines=10> */
.L_x_8460:
[----:B------:R-:W-:Y:S05]  /*5510*/  BSYNC B1 ;  /* 0x0000000000017941 */ /* 0x000fea0003800000 */
.L_x_8459:
[----:B------:R-:W0:Y:S01]  /*5520*/  LDC R3, c[0x0][0x210] ;  /* 0x00008400ff037b82 */ /* 0x000e220000000800 */
[----:B------:R-:W-:Y:S01]  /*5530*/  IADD3 R2, R24, 0x80, RZ ;  /* 0x0000008018027810 */ /* 0x000fe20007ffe0ff */
[----:B------:R-:W-:Y:S01]  /*5540*/  BSSY B1, `(.L_x_8468) ;  /* 0x000016c000017945 */ /* 0x000fe20003800000 */
[----:B0-----:R-:W-:-:S05]  /*5550*/  IMAD R4, R25, -0x200, R3 ;  /* 0xfffffe0019047824 */ /* 0x001fca00078e0203 */
[----:B------:R-:W-:-:S13]  /*5560*/  ISETP.GE.OR P0, PT, R2, R4, !P1 ;  /* 0x000000040200720c */ /* 0x000fda0004f06670 */
[----:B------:R-:W-:Y:S05]  /*5570*/  @P0 BRA `(.L_x_8469) ;  /* 0x0000001400a00947 */ /* 0x000fea0003800000 */
[----:B------:R-:W0:Y:S02]  /*5580*/  LDC.64 R8, c[0x0][0x228] ;  /* 0x00008a00ff087b82 */ /* 0x000e240000000a00 */
[----:B0-----:R-:W-:-:S04]  /*5590*/  ISETP.GE.U32.AND P0, PT, R8, 0x1, PT ;  /* 0x000000010800780c */ /* 0x001fc80003f06070 */
[----:B------:R-:W-:-:S13]  /*55a0*/  ISETP.GE.AND.EX P0, PT, R9, RZ, PT, P0 ;  /* 0x000000ff0900720c */ /* 0x000fda0003f06300 */
[----:B------:R-:W-:Y:S05]  /*55b0*/  @!P0 BRA `(.L_x_8469) ;  /* 0x0000001400908947 */ /* 0x000fea0003800000 */
[C---:B------:R-:W-:Y:S01]  /*55c0*/  IADD3 R0, P3, R8.reuse, -0x1, RZ ;  /* 0xffffffff08007810 */ /* 0x040fe20007f7e0ff */
[----:B------:R-:W0:Y:S01]  /*55d0*/  LDC.64 R14, c[0x0][0x270] ;  /* 0x00009c00ff0e7b82 */ /* 0x000e220000000a00 */
[----:B------:R-:W-:Y:S01]  /*55e0*/  ULDC.64 UR4, c[0x0][0x220] ;  /* 0x0000880000047ab9 */ /* 0x000fe20000000a00 */
[----:B------:R-:W-:Y:S01]  /*55f0*/  LOP3.LUT R33, R8, 0x3, RZ, 0xc0, !PT ;  /* 0x0000000308217812 */ /* 0x000fe200078ec0ff */
[----:B-----5:R-:W-:Y:S01]  /*5600*/  IMAD R5, R17, UR4, RZ ;  /* 0x0000000411057c24 */ /* 0x020fe2000f8e02ff */
[----:B------:R-:W-:Y:S01]  /*5610*/  ISETP.GE.U32.AND P0, PT, R0, 0x3, PT ;  /* 0x000000030000780c */ /* 0x000fe20003f06070 */
[----:B------:R-:W-:Y:S01]  /*5620*/  IMAD.MOV.U32 R34, RZ, RZ, RZ ;  /* 0x000000ffff227224 */ /* 0x000fe200078e00ff */
[----:B------:R-:W-:Y:S01]  /*5630*/  IADD3.X R0, R9, -0x1, RZ, P3, !PT ;  /* 0xffffffff09007810 */ /* 0x000fe20001ffe4ff */
[C---:B------:R-:W-:Y:S02]  /*5640*/  IMAD R11, R16.reuse, UR5, R5 ;  /* 0x00000005100b7c24 */ /* 0x040fe4000f8e0205 */
[----:B------:R-:W-:Y:S01]  /*5650*/  IMAD.WIDE.U32 R16, R16, UR4, RZ ;  /* 0x0000000410107c25 */ /* 0x000fe2000f8e00ff */
[----:B------:R-:W-:-:S03]  /*5660*/  ISETP.GE.U32.AND.EX P0, PT, R0, RZ, PT, P0 ;  /* 0x000000ff0000720c */ /* 0x000fc60003f06100 */
[----:B------:R-:W-:Y:S02]  /*5670*/  IMAD.MOV.U32 R0, RZ, RZ, RZ ;  /* 0x000000ffff007224 */ /* 0x000fe400078e00ff */
[----:B------:R-:W-:Y:S02]  /*5680*/  IMAD.MOV.U32 R32, RZ, RZ, RZ ;  /* 0x000000ffff207224 */ /* 0x000fe400078e00ff */
[----:B------:R-:W-:Y:S02]  /*5690*/  IMAD.MOV.U32 R5, RZ, RZ, RZ ;  /* 0x000000ffff057224 */ /* 0x000fe400078e00ff */
[----:B------:R-:W-:-:S04]  /*56a0*/  IMAD.IADD R11, R17, 0x1, R11 ;  /* 0x00000001110b7824 */ /* 0x000fc800078e020b */
[----:B------:R-:W-:Y:S05]  /*56b0*/  @!P0 BRA `(.L_x_8470) ;  /* 0x00000010008c8947 */ /* 0x000fea0003800000 */
[----:B------:R-:W-:Y:S01]  /*56c0*/  IADD3 R33, P0, -R33, R8, RZ ;  /* 0x0000000821217210 */ /* 0x000fe20007f1e1ff */
[----:B------:R-:W-:Y:S01]  /*56d0*/  ULDC.64 UR4, c[0x0][0x218] ;  /* 0x0000860000047ab9 */ /* 0x000fe20000000a00 */
[----:B0-----:R-:W-:Y:S01]  /*56e0*/  IMAD.WIDE.U32 R12, R14, 0x8, RZ ;  /* 0x000000080e0c7825 */ /* 0x001fe200078e00ff */
[C---:B----4-:R-:W-:Y:S01]  /*56f0*/  LEA R26, P3, R16.reuse, UR4, 0x3 ;  /* 0x00000004101a7c11 */ /* 0x050fe2000f8618ff */
[----:B------:R-:W-:Y:S01]  /*5700*/  BSSY B0, `(.L_x_8470) ;  /* 0x000011e000007945 */ /* 0x000fe20003800000 */
[----:B------:R-:W-:Y:S01]  /*5710*/  IADD3.X R9, R9, -0x1, RZ, P0, !PT ;  /* 0xffffffff09097810 */ /* 0x000fe200007fe4ff */
[----:B------:R-:W-:Y:S01]  /*5720*/  IMAD.SHL.U32 R15, R15, 0x8, RZ ;  /* 0x000000080f0f7824 */ /* 0x000fe200078e00ff */
[----:B------:R-:W-:Y:S01]  /*5730*/  ISETP.GT.U32.AND P0, PT, R33, RZ, PT ;  /* 0x000000ff2100720c */ /* 0x000fe20003f04070 */
[----:B------:R-:W-:Y:S01]  /*5740*/  IMAD.MOV.U32 R0, RZ, RZ, RZ ;  /* 0x000000ffff007224 */ /* 0x000fe200078e00ff */
[----:B------:R-:W-:Y:S01]  /*5750*/  LEA.HI.X R27, R16, UR5, R11, 0x3, P3 ;  /* 0x00000005101b7c11 */ /* 0x000fe200098f1c0b */
[----:B------:R-:W-:Y:S01]  /*5760*/  IMAD.MOV.U32 R34, RZ, RZ, RZ ;  /* 0x000000ffff227224 */ /* 0x000fe200078e00ff */
[----:B------:R-:W-:Y:S01]  /*5770*/  ISETP.GT.AND.EX P0, PT, R9, RZ, PT, P0 ;  /* 0x000000ff0900720c */ /* 0x000fe20003f04300 */
[----:B------:R-:W-:-:S12]  /*5780*/  IMAD.IADD R35, R13, 0x1, R15 ;  /* 0x000000010d237824 */ /* 0x000fd800078e020f */
[----:B------:R-:W-:Y:S05]  /*5790*/  @!P0 BRA `(.L_x_8471) ;  /* 0x0000000c009c8947 */ /* 0x000fea0003800000 */
[----:B------:R-:W-:Y:S02]  /*57a0*/  ISETP.GT.U32.AND P3, PT, R33, 0xc, PT ;  /* 0x0000000c2100780c */ /* 0x000fe40003f64070 */
[----:B------:R-:W-:Y:S02]  /*57b0*/  PLOP3.LUT P0, PT, PT, PT, PT, 0x80, 0x0 ;  /* 0x000000000000781c */ /* 0x000fe40003f0f070 */
[----:B------:R-:W-:-:S13]  /*57c0*/  ISETP.GT.AND.EX P3, PT, R9, RZ, PT, P3 ;  /* 0x000000ff0900720c */ /* 0x000fda0003f64330 */
[----:B------:R-:W-:Y:S05]  /*57d0*/  @!P3 BRA `(.L_x_8472) ;  /* 0x000000080040b947 */ /* 0x000fea0003800000 */
[----:B------:R-:W-:Y:S01]  /*57e0*/  BSSY B2, `(.L_x_8472) ;  /* 0x000008f000027945 */ /* 0x000fe20003800000 */
[----:B------:R-:W-:-:S13]  /*57f0*/  PLOP3.LUT P0, PT, PT, PT, PT, 0x8, 0x0 ;  /* 0x000000000000781c */ /* 0x000fda0003f0e170 */
.L_x_8473:
[----:B------:R-:W-:Y:S02]  /*5800*/  IMAD.MOV.U32 R14, RZ, RZ, R26 ;  /* 0x000000ffff0e7224 */ /* 0x000fe400078e001a */
[----:B------:R-:W-:Y:S02]  /*5810*/  IMAD.MOV.U32 R15, RZ, RZ, R27 ;  /* 0x000000ffff0f7224 */ /* 0x000fe400078e001b */
[----:B------:R-:W-:-:S03]  /*5820*/  IMAD.U32 R30, R0, 0x8, R1 ;  /* 0x00000008001e7824 */ /* 0x000fc600078e0001 */
[----:B------:R-:W2:Y:S01]  /*5830*/  LDG.E.64 R20, desc[UR36][R14.64] ;  /* 0x000000240e147981 */ /* 0x000ea2000c1e1b00 */
[----:B------:R-:W-:-:S03]  /*5840*/  IADD3 R26, P3, R26, R12, RZ ;  /* 0x0000000c1a1a7210 */ /* 0x000fc60007f7e0ff */
[----:B------:R-:W3:Y:S04]  /*5850*/  LDL.64 R28, [R30+0x20] ;  /* 0x000020001e1c7983 */ /* 0x000ee80000100a00 */
[----:B------:R-:W2:Y:S01]  /*5860*/  LDL.64 R14, [R30+0x18] ;  /* 0x000018001e0e7983 */ /* 0x000ea20000100a00 */
[----:B------:R-:W-:-:S05]  /*5870*/  IMAD.X R27, R27, 0x1, R35, P3 ;  /* 0x000000011b1b7824 */ /* 0x000fca00018e0623 */
[----:B------:R-:W3:Y:S01]  /*5880*/  LDG.E.64 R36, desc[UR36][R26.64] ;  /* 0x000000241a247981 */ /* 0x000ee2000c1e1b00 */
[----:B------:R-:W-:Y:S02]  /*5890*/  IMAD.MOV.U32 R38, RZ, RZ, R32 ;  /* 0x000000ffff267224 */ /* 0x000fe400078e0020 */
[----:B------:R-:W-:Y:S02]  /*58a0*/  IMAD.MOV.U32 R39, RZ, RZ, R5 ;  /* 0x000000ffff277224 */ /* 0x000fe400078e0005 */
[-C--:B--2---:R-:W-:Y:S02]  /*58b0*/  IMAD R21, R21, R14.reuse, RZ ;  /* 0x0000000e15157224 */ /* 0x084fe400078e02ff */
[----:B------:R-:W-:Y:S01]  /*58c0*/  IMAD.WIDE.U32 R38, R20, R14, R38 ;  /* 0x0000000e14267225 */ /* 0x000fe200078e0026 */
[----:B------:R-:W-:-:S03]  /*58d0*/  IADD3 R14, P3, R26, R12, RZ ;  /* 0x0000000c1a0e7210 */ /* 0x000fc60007f7e0ff */
[----:B------:R-:W-:Y:S01]  /*58e0*/  IMAD R21, R20, R15, R21 ;  /* 0x0000000f14157224 */ /* 0x000fe200078e0215 */
[----:B------:R-:W-:-:S03]  /*58f0*/  IADD3.X R15, R27, R35, RZ, P3, !PT ;  /* 0x000000231b0f7210 */ /* 0x000fc60001ffe4ff */
[----:B------:R-:W-:Y:S02]  /*5900*/  IMAD.IADD R39, R39, 0x1, R21 ;  /* 0x0000000127277824 */ /* 0x000fe400078e0215 */
[----:B------:R0:W2:Y:S04]  /*5910*/  LDG.E.64 R26, desc[UR36][R14.64] ;  /* 0x000000240e1a7981 */ /* 0x0000a8000c1e1b00 */
[----:B------:R-:W2:Y:S01]  /*5920*/  LDL.64 R20, [R30+0x28] ;  /* 0x000028001e147983 */ /* 0x000ea20000100a00 */
[----:B---3--:R-:W-:Y:S01]  /*5930*/  IMAD R5, R37, R28, RZ ;  /* 0x0000001c25057224 */ /* 0x008fe200078e02ff */
[----:B0-----:R-:W-:-:S03]  /*5940*/  IADD3 R14, P3, R14, R12, RZ ;  /* 0x0000000c0e0e7210 */ /* 0x001fc60007f7e0ff */
[C---:B------:R-:W-:Y:S02]  /*5950*/  IMAD R5, R36.reuse, R29, R5 ;  /* 0x0000001d24057224 */ /* 0x040fe400078e0205 */
[----:B------:R-:W-:Y:S02]  /*5960*/  IMAD.X R15, R15, 0x1, R35, P3 ;  /* 0x000000010f0f7824 */ /* 0x000fe400018e0623 */
[----:B------:R-:W-:Y:S02]  /*5970*/  IMAD.WIDE.U32 R28, R36, R28, R38 ;  /* 0x0000001c241c7225 */ /* 0x000fe400078e0026 */
[----:B------:R-:W3:Y:S04]  /*5980*/  LDL.64 R36, [R30+0x30] ;  /* 0x000030001e247983 */ /* 0x000ee80000100a00 */
[----:B------:R0:W3:Y:S01]  /*5990*/  LDG.E.64 R38, desc[UR36][R14.64] ;  /* 0x000000240e267981 */ /* 0x0000e2000c1e1b00 */
[----:B------:R-:W-:Y:S01]  /*59a0*/  IMAD.IADD R29, R29, 0x1, R5 ;  /* 0x000000011d1d7824 */ /* 0x000fe200078e0205 */
[----:B0-----:R-:W-:-:S05]  /*59b0*/  IADD3 R14, P3, R14, R12, RZ ;  /* 0x0000000c0e0e7210 */ /* 0x001fca0007f7e0ff */
[----:B------:R-:W-:Y:S02]  /*59c0*/  IMAD.X R15, R15, 0x1, R35, P3 ;  /* 0x000000010f0f7824 */ /* 0x000fe400018e0623 */
[----:B--2---:R-:W-:-:S04]  /*59d0*/  IMAD R5, R27, R20, RZ ;  /* 0x000000141b057224 */ /* 0x004fc800078e02ff */
[C---:B------:R-:W-:Y:S02]  /*59e0*/  IMAD R5, R26.reuse, R21, R5 ;  /* 0x000000151a057224 */ /* 0x040fe400078e0205 */
[----:B------:R-:W-:Y:S02]  /*59f0*/  IMAD.WIDE.U32 R20, R26, R20, R28 ;  /* 0x000000141a147225 */ /* 0x000fe400078e001c */
[----:B------:R0:W2:Y:S04]  /*5a00*/  LDG.E.64 R28, desc[UR36][R14.64] ;  /* 0x000000240e1c7981 */ /* 0x0000a8000c1e1b00 */
[----:B------:R-:W2:Y:S01]  /*5a10*/  LDL.64 R26, [R30+0x38] ;  /* 0x000038001e1a7983 */ /* 0x000ea20000100a00 */
[----:B------:R-:W-:Y:S01]  /*5a20*/  IMAD.IADD R21, R21, 0x1, R5 ;  /* 0x0000000115157824 */ /* 0x000fe200078e0205 */
[----:B0-----:R-:W-:Y:S01]  /*5a30*/  IADD3 R14, P3, R14, R12, RZ ;  /* 0x0000000c0e0e7210 */ /* 0x001fe20007f7e0ff */
[----:B---3--:R-:W-:-:S04]  /*5a40*/  IMAD R5, R39, R36, RZ ;  /* 0x0000002427057224 */ /* 0x008fc800078e02ff */
[----:B------:R-:W-:Y:S02]  /*5a50*/  IMAD.X R15, R15, 0x1, R35, P3 ;  /* 0x000000010f0f7824 */ /* 0x000fe400018e0623 */
[C---:B------:R-:W-:Y:S02]  /*5a60*/  IMAD R5, R38.reuse, R37, R5 ;  /* 0x0000002526057224 */ /* 0x040fe400078e0205 */
[----:B------:R-:W-:Y:S02]  /*5a70*/  IMAD.WIDE.U32 R20, R38, R36, R20 ;  /* 0x0000002426147225 */ /* 0x000fe400078e0014 */
[----:B------:R0:W3:Y:S04]  /*5a80*/  LDG.E.64 R38, desc[UR36][R14.64] ;  /* 0x000000240e267981 */ /* 0x0000e8000c1e1b00 */
[----:B------:R-:W3:Y:S01]  /*5a90*/  LDL.64 R36, [R30+0x40] ;  /* 0x000040001e247983 */ /* 0x000ee20000100a00 */
[----:B------:R-:W-:Y:S01]  /*5aa0*/  IMAD.IADD R21, R21, 0x1, R5 ;  /* 0x0000000115157824 */ /* 0x000fe200078e0205 */
[----:B0-----:R-:W-:-:S05]  /*5ab0*/  IADD3 R14, P3, R14, R12, RZ ;  /* 0x0000000c0e0e7210 */ /* 0x001fca0007f7e0ff */
[----:B------:R-:W-:Y:S02]  /*5ac0*/  IMAD.X R15, R15, 0x1, R35, P3 ;  /* 0x000000010f0f7824 */ /* 0x000fe400018e0623 */
[-C--:B--2---:R-:W-:Y:S02]  /*5ad0*/  IMAD R5, R29, R26.reuse, RZ ;  /* 0x0000001a1d057224 */ /* 0x084fe400078e02ff */
[----:B------:R-:W-:-:S04]  /*5ae0*/  IMAD.WIDE.U32 R20, R28, R26, R20 ;  /* 0x0000001a1c147225 */ /* 0x000fc800078e0014 */
[----:B------:R-:W-:Y:S02]  /*5af0*/  IMAD R5, R28, R27, R5 ;  /* 0x0000001b1c057224 */ /* 0x000fe400078e0205 */
        /* <DEDUP_REMOVED lines=42> */
[----:B------:R-:W-:-:S02]  /*5da0*/  IADD3 R21, R21, R5, RZ ;  /* 0x0000000515157210 */ /* 0x000fc40007ffe0ff */
        /* <DEDUP_REMOVED lines=24> */
[----:B0-----:R-:W-:Y:S02]  /*5f30*/  IADD3 R14, P3, R14, R12, RZ ;  /* 0x0000000c0e0e7210 */ /* 0x001fe40007f7e0ff */
[----:B------:R-:W4:Y:S01]  /*5f40*/  LDL.64 R30, [R30+0x90] ;  /* 0x000090001e1e7983 */ /* 0x000f220000100a00 */
[----:B---3--:R-:W-:-:S02]  /*5f50*/  IMAD R5, R39, R36, RZ ;  /* 0x0000002427057224 */ /* 0x008fc400078e02ff */
[----:B------:R-:W-:Y:S02]  /*5f60*/  IMAD.X R15, R15, 0x1, R35, P3 ;  /* 0x000000010f0f7824 */ /* 0x000fe400018e0623 */
[C---:B------:R-:W-:Y:S02]  /*5f70*/  IMAD R5, R38.reuse, R37, R5 ;  /* 0x0000002526057224 */ /* 0x040fe400078e0205 */
[----:B------:R-:W-:Y:S02]  /*5f80*/  IMAD.WIDE.U32 R20, R38, R36, R20 ;  /* 0x0000002426147225 */ /* 0x000fe400078e0014 */
        /* <DEDUP_REMOVED lines=16> */
[----:B------:R-:W-:Y:S02]  /*6090*/  IMAD.MOV.U32 R32, RZ, RZ, R20 ;  /* 0x000000ffff207224 */ /* 0x000fe400078e0014 */
[----:B------:R-:W-:Y:S02]  /*60a0*/  IMAD.IADD R5, R21, 0x1, R5 ;  /* 0x0000000115057824 */ /* 0x000fe400078e0205 */
[----:B------:R-:W-:Y:S01]  /*60b0*/  IMAD.X R27, R15, 0x1, R35, P5 ;  /* 0x000000010f1b7824 */ /* 0x000fe200028e0623 */
[----:B------:R-:W-:Y:S06]  /*60c0*/  @P3 BRA `(.L_x_8473) ;  /* 0xfffffff400cc3947 */ /* 0x000fec000383ffff */
[----:B------:R-:W-:Y:S05]  /*60d0*/  BSYNC B2 ;  /* 0x0000000000027941 */ /* 0x000fea0003800000 */
.L_x_8472:
[----:B------:R-:W-:Y:S01]  /*60e0*/  ISETP.GT.U32.AND P3, PT, R33, 0x4, PT ;  /* 0x000000042100780c */ /* 0x000fe20003f64070 */
[----:B------:R-:W-:Y:S03]  /*60f0*/  BSSY B2, `(.L_x_8474) ;  /* 0x000004e000027945 */ /* 0x000fe60003800000 */
[----:B------:R-:W-:-:S13]  /*6100*/  ISETP.GT.AND.EX P3, PT, R9, RZ, PT, P3 ;  /* 0x000000ff0900720c */ /* 0x000fda0003f64330 */
[----:B------:R-:W-:Y:S05]  /*6110*/  @!P3 BRA `(.L_x_8475) ;  /* 0x00000004002cb947 */ /* 0x000fea0003800000 */
[----:B------:R-:W-:Y:S01]  /*6120*/  IMAD.MOV.U32 R14, RZ, RZ, R26 ;  /* 0x000000ffff0e7224 */ /* 0x000fe200078e001a */
[----:B------:R-:W-:Y:S01]  /*6130*/  MOV R15, R27 ;  /* 0x0000001b000f7202 */ /* 0x000fe20000000f00 */
[----:B------:R-:W-:-:S04]  /*6140*/  IMAD.U32 R30, R0, 0x8, R1 ;  /* 0x00000008001e7824 */ /* 0x000fc800078e0001 */
        /* <DEDUP_REMOVED lines=11> */
[----:B------:R-:W-:Y:S02]  /*6200*/  IMAD R21, R20, R15, R21 ;  /* 0x0000000f14157224 */ /* 0x000fe400078e0215 */
[----:B------:R-:W-:Y:S02]  /*6210*/  IMAD.X R15, R27, 0x1, R35, P0 ;  /* 0x000000011b0f7824 */ /* 0x000fe400000e0623 */
[----:B------:R-:W-:Y:S02]  /*6220*/  IMAD.IADD R39, R39, 0x1, R21 ;  /* 0x0000000127277824 */ /* 0x000fe400078e0215 */
[----:B------:R-:W2:Y:S04]  /*6230*/  LDL.64 R20, [R30+0x28] ;  /* 0x000028001e147983 */ /* 0x000ea80000100a00 */
[----:B------:R0:W2:Y:S01]  /*6240*/  LDG.E.64 R26, desc[UR36][R14.64] ;  /* 0x000000240e1a7981 */ /* 0x0000a2000c1e1b00 */
        /* <DEDUP_REMOVED lines=38> */
[----:B------:R-:W4:Y:S02]  /*64b0*/  LDG.E.64 R36, desc[UR36][R14.64] ;  /* 0x000000240e247981 */ /* 0x000f24000c1e1b00 */
        /* <DEDUP_REMOVED lines=15> */
[----:B------:R-:W-:Y:S01]  /*65b0*/  IMAD.X R27, R15, 0x1, R35, P3 ;  /* 0x000000010f1b7824 */ /* 0x000fe200018e0623 */
[----:B------:R-:W-:-:S07]  /*65c0*/  IADD3 R5, R21, R5, RZ ;  /* 0x0000000515057210 */ /* 0x000fce0007ffe0ff */
.L_x_8475:
[----:B------:R-:W-:Y:S05]  /*65d0*/  BSYNC B2 ;  /* 0x0000000000027941 */ /* 0x000fea0003800000 */
.L_x_8474:
[----:B------:R-:W-:-:S04]  /*65e0*/  ISETP.NE.U32.AND P3, PT, R33, RZ, PT ;  /* 0x000000ff2100720c */ /* 0x000fc80003f65070 */
[----:B------:R-:W-:-:S13]  /*65f0*/  ISETP.NE.OR.EX P0, PT, R9, RZ, P0, P3 ;  /* 0x000000ff0900720c */ /* 0x000fda0000705730 */
[----:B------:R-:W-:Y:S05]  /*6600*/  @!P0 BRA `(.L_x_8476) ;  /* 0x0000000000b48947 */ /* 0x000fea0003800000 */
.L_x_8471:
[----:B------:R-:W-:Y:S02]  /*6610*/  IMAD.MOV.U32 R14, RZ, RZ, R26 ;  /* 0x000000ffff0e7224 */ /* 0x000fe400078e001a */
[----:B------:R-:W-:Y:S02]  /*6620*/  IMAD.MOV.U32 R15, RZ, RZ, R27 ;  /* 0x000000ffff0f7224 */ /* 0x000fe400078e001b */
[----:B------:R-:W-:-:S04]  /*6630*/  IMAD.U32 R36, R0, 0x8, R1 ;  /* 0x0000000800247824 */ /* 0x000fc800078e0001 */
[----:B------:R-:W2:Y:S04]  /*6640*/  LDG.E.64 R14, desc[UR36][R14.64] ;  /* 0x000000240e0e7981 */ /* 0x000ea8000c1e1b00 */
[----:B------:R-:W2:Y:S01]  /*6650*/  LDL.64 R20, [R36+0x18] ;  /* 0x0000180024147983 */ /* 0x000ea20000100a00 */
[----:B------:R-:W-:-:S03]  /*6660*/  IADD3 R26, P0, R26, R12, RZ ;  /* 0x0000000c1a1a7210 */ /* 0x000fc60007f1e0ff */
[----:B------:R-:W3:Y:S02]  /*6670*/  LDL.64 R30, [R36+0x20] ;  /* 0x00002000241e7983 */ /* 0x000ee40000100a00 */
[----:B------:R-:W-:-:S05]  /*6680*/  IMAD.X R27, R27, 0x1, R35, P0 ;  /* 0x000000011b1b7824 */ /* 0x000fca00000e0623 */
[----:B------:R-:W3:Y:S01]  /*6690*/  LDG.E.64 R28, desc[UR36][R26.64] ;  /* 0x000000241a1c7981 */ /* 0x000ee2000c1e1b00 */
[----:B------:R-:W-:Y:S02]  /*66a0*/  IMAD.MOV.U32 R38, RZ, RZ, R32 ;  /* 0x000000ffff267224 */ /* 0x000fe400078e0020 */
[----:B------:R-:W-:Y:S02]  /*66b0*/  IMAD.MOV.U32 R39, RZ, RZ, R5 ;  /* 0x000000ffff277224 */ /* 0x000fe400078e0005 */
[-C--:B--2---:R-:W-:Y:S02]  /*66c0*/  IMAD R15, R15, R20.reuse, RZ ;  /* 0x000000140f0f7224 */ /* 0x084fe400078e02ff */
[----:B------:R-:W-:-:S04]  /*66d0*/  IMAD.WIDE.U32 R38, R14, R20, R38 ;  /* 0x000000140e267225 */ /* 0x000fc800078e0026 */
[----:B------:R-:W-:Y:S01]  /*66e0*/  IMAD R21, R14, R21, R15 ;  /* 0x000000150e157224 */ /* 0x000fe200078e020f */
[----:B------:R-:W-:-:S05]  /*66f0*/  IADD3 R14, P0, R26, R12, RZ ;  /* 0x0000000c1a0e7210 */ /* 0x000fca0007f1e0ff */
[----:B------:R-:W-:Y:S02]  /*6700*/  IMAD.X R15, R27, 0x1, R35, P0 ;  /* 0x000000011b0f7824 */ /* 0x000fe400000e0623 */
[----:B------:R-:W-:Y:S02]  /*6710*/  IMAD.IADD R39, R39, 0x1, R21 ;  /* 0x0000000127277824 */ /* 0x000fe400078e0215 */
[----:B------:R-:W2:Y:S04]  /*6720*/  LDL.64 R20, [R36+0x28] ;  /* 0x0000280024147983 */ /* 0x000ea80000100a00 */
[----:B------:R0:W2:Y:S01]  /*6730*/  LDG.E.64 R26, desc[UR36][R14.64] ;  /* 0x000000240e1a7981 */ /* 0x0000a2000c1e1b00 */
[----:B---3--:R-:W-:-:S03]  /*6740*/  IMAD R5, R29, R30, RZ ;  /* 0x0000001e1d057224 */ /* 0x008fc600078e02ff */
[----:B------:R-:W3:Y:S01]  /*6750*/  LDL.64 R36, [R36+0x30] ;  /* 0x0000300024247983 */ /* 0x000ee20000100a00 */
[----:B0-----:R-:W-:Y:S01]  /*6760*/  IADD3 R14, P0, R14, R12, RZ ;  /* 0x0000000c0e0e7210 */ /* 0x001fe20007f1e0ff */
[----:B------:R-:W-:-:S04]  /*6770*/  IMAD R5, R28, R31, R5 ;  /* 0x0000001f1c057224 */ /* 0x000fc800078e0205 */
[----:B------:R-:W-:Y:S02]  /*6780*/  IMAD.X R15, R15, 0x1, R35, P0 ;  /* 0x000000010f0f7824 */ /* 0x000fe400000e0623 */
[----:B------:R-:W-:-:S03]  /*6790*/  IMAD.WIDE.U32 R28, R28, R30, R38 ;  /* 0x0000001e1c1c7225 */ /* 0x000fc600078e0026 */
[----:B------:R-:W3:Y:S01]  /*67a0*/  LDG.E.64 R30, desc[UR36][R14.64] ;  /* 0x000000240e1e7981 */ /* 0x000ee2000c1e1b00 */
[----:B------:R-:W-:Y:S01]  /*67b0*/  IADD3 R33, P0, R33, -0x4, RZ ;  /* 0xfffffffc21217810 */ /* 0x000fe20007f1e0ff */
[----:B------:R-:W-:-:S03]  /*67c0*/  IMAD.IADD R29, R29, 0x1, R5 ;  /* 0x000000011d1d7824 */ /* 0x000fc600078e0205 */
[----:B------:R-:W-:Y:S02]  /*67d0*/  IADD3.X R9, R9, -0x1, RZ, P0, !PT ;  /* 0xffffffff09097810 */ /* 0x000fe400007fe4ff */
[----:B------:R-:W-:-:S04]  /*67e0*/  ISETP.NE.U32.AND P0, PT, R33, RZ, PT ;  /* 0x000000ff2100720c */ /* 0x000fc80003f05070 */
[----:B------:R-:W-:Y:S02]  /*67f0*/  ISETP.NE.AND.EX P0, PT, R9, RZ, PT, P0 ;  /* 0x000000ff0900720c */ /* 0x000fe40003f05300 */
[----:B------:R-:W-:-:S04]  /*6800*/  IADD3 R0, P3, R0, 0x4, RZ ;  /* 0x0000000400007810 */ /* 0x000fc80007f7e0ff */
[----:B------:R-:W-:Y:S01]  /*6810*/  IADD3.X R34, RZ, R34, RZ, P3, !PT ;  /* 0x00000022ff227210 */ /* 0x000fe20001ffe4ff */
[----:B--2---:R-:W-:-:S04]  /*6820*/  IMAD R5, R27, R20, RZ ;  /* 0x000000141b057224 */ /* 0x004fc800078e02ff */
[C---:B------:R-:W-:Y:S02]  /*6830*/  IMAD R5, R26.reuse, R21, R5 ;  /* 0x000000151a057224 */ /* 0x040fe400078e0205 */
[----:B------:R-:W-:-:S04]  /*6840*/  IMAD.WIDE.U32 R20, R26, R20, R28 ;  /* 0x000000141a147225 */ /* 0x000fc800078e001c */
[----:B------:R-:W-:Y:S01]  /*6850*/  IMAD.IADD R21, R21, 0x1, R5 ;  /* 0x0000000115157824 */ /* 0x000fe200078e0205 */
[----:B------:R-:W-:Y:S01]  /*6860*/  IADD3 R26, P4, R14, R12, RZ ;  /* 0x0000000c0e1a7210 */ /* 0x000fe20007f9e0ff */
[-C--:B---3--:R-:W-:Y:S02]  /*6870*/  IMAD R5, R31, R36.reuse, RZ ;  /* 0x000000241f057224 */ /* 0x088fe400078e02ff */
[----:B------:R-:W-:-:S04]  /*6880*/  IMAD.WIDE.U32 R20, R30, R36, R20 ;  /* 0x000000241e147225 */ /* 0x000fc800078e0014 */
[----:B------:R-:W-:Y:S02]  /*6890*/  IMAD R5, R30, R37, R5 ;  /* 0x000000251e057224 */ /* 0x000fe400078e0205 */
[----:B------:R-:W-:Y:S02]  /*68a0*/  IMAD.MOV.U32 R32, RZ, RZ, R20 ;  /* 0x000000ffff207224 */ /* 0x000fe400078e0014 */
[----:B------:R-:W-:Y:S02]  /*68b0*/  IMAD.IADD R5, R21, 0x1, R5 ;  /* 0x0000000115057824 */ /* 0x000fe400078e0205 */
[----:B------:R-:W-:Y:S01]  /*68c0*/  IMAD.X R27, R15, 0x1, R35, P4 ;  /* 0x000000010f1b7824 */ /* 0x000fe200020e0623 */
[----:B------:R-:W-:Y:S06]  /*68d0*/  @P0 BRA `(.L_x_8471) ;  /* 0xfffffffc004c0947 */ /* 0x000fec000383ffff */
.L_x_8476:
[----:B------:R-:W-:Y:S05]  /*68e0*/  BSYNC B0 ;  /* 0x0000000000007941 */ /* 0x000fea0003800000 */
.L_x_8470:
[----:B----4-:R-:W-:-:S04]  /*68f0*/  LOP3.LUT R26, R8, 0x3, RZ, 0xc0, !PT ;  /* 0x00000003081a7812 */ /* 0x010fc800078ec0ff */
[----:B------:R-:W-:-:S04]  /*6900*/  ISETP.NE.U32.AND P0, PT, R26, RZ, PT ;  /* 0x000000ff1a00720c */ /* 0x000fc80003f05070 */
[----:B------:R-:W-:-:S13]  /*6910*/  ISETP.NE.AND.EX P0, PT, RZ, RZ, PT, P0 ;  /* 0x000000ffff00720c */ /* 0x000fda0003f05300 */
[----:B------:R-:W-:Y:S05]  /*6920*/  @!P0 BRA `(.L_x_8469) ;  /* 0x0000000000b48947 */ /* 0x000fea0003800000 */
[----:B------:R-:W1:Y:S01]  /*6930*/  LDC.64 R8, c[0x0][0x270] ;  /* 0x00009c00ff087b82 */ /* 0x000e620000000a00 */
[----:B------:R-:W-:Y:S01]  /*6940*/  IMAD.MOV.U32 R10, RZ, RZ, R16 ;  /* 0x000000ffff0a7224 */ /* 0x000fe200078e0010 */
[----:B------:R-:W-:Y:S01]  /*6950*/  ULDC.64 UR6, c[0x0][0x218] ;  /* 0x0000860000067ab9 */ /* 0x000fe20000000a00 */
[----:B------:R-:W-:Y:S02]  /*6960*/  IMAD.U32 R20, R0, 0x8, R1 ;  /* 0x0000000800147824 */ /* 0x000fe400078e0001 */
[-C--:B-1----:R-:W-:Y:S02]  /*6970*/  IMAD R21, R34, R8.reuse, RZ ;  /* 0x0000000822157224 */ /* 0x082fe400078e02ff */
[----:B------:R-:W-:-:S04]  /*6980*/  IMAD.WIDE.U32 R12, R0, R8, R10 ;  /* 0x00000008000c7225 */ /* 0x000fc800078e000a */
[----:B------:R-:W-:Y:S01]  /*6990*/  IMAD R21, R0, R9, R21 ;  /* 0x0000000900157224 */ /* 0x000fe200078e0215 */
[----:B0-----:R-:W-:-:S03]  /*69a0*/  LEA R14, P0, R12, UR6, 0x3 ;  /* 0x000000060c0e7c11 */ /* 0x001fc6000f8018ff */
[----:B------:R-:W-:-:S05]  /*69b0*/  IMAD.IADD R13, R13, 0x1, R21 ;  /* 0x000000010d0d7824 */ /* 0x000fca00078e0215 */
[----:B------:R-:W-:Y:S02]  /*69c0*/  LEA.HI.X R15, R12, UR7, R13, 0x3, P0 ;  /* 0x000000070c0f7c11 */ /* 0x000fe400080f1c0d */
[----:B------:R-:W2:Y:S04]  /*69d0*/  LDL.64 R12, [R20+0x18] ;  /* 0x00001800140c7983 */ /* 0x000ea80000100a00 */
[----:B------:R-:W2:Y:S01]  /*69e0*/  LDG.E.64 R14, desc[UR36][R14.64] ;  /* 0x000000240e0e7981 */ /* 0x000ea2000c1e1b00 */
[----:B------:R-:W-:Y:S01]  /*69f0*/  ISETP.NE.U32.AND P0, PT, R26, 0x1, PT ;  /* 0x000000011a00780c */ /* 0x000fe20003f05070 */
[----:B------:R-:W-:-:S03]  /*6a00*/  IMAD.MOV.U32 R33, RZ, RZ, R5 ;  /* 0x000000ffff217224 */ /* 0x000fc600078e0005 */
        /* <DEDUP_REMOVED lines=14> */
[----:B------:R-:W2:Y:S01]  /*6af0*/  LDL.64 R10, [R20+0x20] ;  /* 0x00002000140a7983 */ /* 0x000ea20000100a00 */
[----:B------:R-:W-:-:S03]  /*6b00*/  @P0 LEA R14, P3, R8, R16, 0x3 ;  /* 0x00000010080e0211 */ /* 0x000fc600078618ff */
[----:B------:R-:W2:Y:S01]  /*6b10*/  LDG.E.64 R12, desc[UR36][R16.64] ;  /* 0x00000024100c7981 */ /* 0x000ea2000c1e1b00 */
[----:B------:R-:W-:-:S03]  /*6b20*/  @P0 LEA.HI.X R15, R8, R17, R9, 0x3, P3 ;  /* 0x00000011080f0211 */ /* 0x000fc600018f1c09 */
[----:B------:R-:W3:Y:S04]  /*6b30*/  @P0 LDL.64 R8, [R20+0x28] ;  /* 0x0000280014080983 */ /* 0x000ee80000100a00 */
[----:B------:R-:W3:Y:S01]  /*6b40*/  @P0 LDG.E.64 R14, desc[UR36][R14.64] ;  /* 0x000000240e0e0981 */ /* 0x000ee2000c1e1b00 */
[----:B------:R-:W-:Y:S02]  /*6b50*/  IMAD.MOV.U32 R33, RZ, RZ, R5 ;  /* 0x000000ffff217224 */ /* 0x000fe400078e0005 */
[-C--:B--2---:R-:W-:Y:S02]  /*6b60*/  IMAD R13, R13, R10.reuse, RZ ;  /* 0x0000000a0d0d7224 */ /* 0x084fe400078e02ff */
[----:B------:R-:W-:-:S04]  /*6b70*/  IMAD.WIDE.U32 R32, R12, R10, R32 ;  /* 0x0000000a0c207225 */ /* 0x000fc800078e0020 */
[----:B------:R-:W-:Y:S02]  /*6b80*/  IMAD R13, R12, R11, R13 ;  /* 0x0000000b0c0d7224 */ /* 0x000fe400078e020d */
[-C--:B---3--:R-:W-:Y:S02]  /*6b90*/  @P0 IMAD R11, R15, R8.reuse, RZ ;  /* 0x000000080f0b0224 */ /* 0x088fe400078e02ff */
[----:B------:R-:W-:Y:S02]  /*6ba0*/  IMAD.IADD R5, R33, 0x1, R13 ;  /* 0x0000000121057824 */ /* 0x000fe400078e020d */
[C---:B------:R-:W-:Y:S02]  /*6bb0*/  @P0 IMAD R11, R14.reuse, R9, R11 ;  /* 0x000000090e0b0224 */ /* 0x040fe400078e020b */
[----:B------:R-:W-:Y:S02]  /*6bc0*/  @P0 IMAD.MOV.U32 R33, RZ, RZ, R5 ;  /* 0x000000ffff210224 */ /* 0x000fe400078e0005 */
[----:B------:R-:W-:-:S04]  /*6bd0*/  @P0 IMAD.WIDE.U32 R8, R14, R8, R32 ;  /* 0x000000080e080225 */ /* 0x000fc800078e0020 */
[----:B------:R-:W-:Y:S02]  /*6be0*/  @P0 IMAD.IADD R5, R9, 0x1, R11 ;  /* 0x0000000109050824 */ /* 0x000fe400078e020b */
[----:B------:R-:W-:-:S07]  /*6bf0*/  @P0 IMAD.MOV.U32 R32, RZ, RZ, R8 ;  /* 0x000000ffff200224 */ /* 0x000fce00078e0008 */
.L_x_8469:
[----:B------:R-:W-:Y:S05]  /*6c00*/  BSYNC B1 ;  /* 0x0000000000017941 */ /* 0x000fea0003800000 */
.L_x_8468:
[----:B------:R-:W-:Y:S01]  /*6c10*/  VIADD R9, R24, 0x100 ;  /* 0x0000010018097836 */ /* 0x000fe20000000000 */
[----:B------:R-:W-:Y:S01]  /*6c20*/  BSSY B1, `(.L_x_8477) ;  /* 0x0000173000017945 */ /* 0x000fe20003800000 */
[----:B------:R-:W-:Y:S01]  /*6c30*/  IMAD.MOV.U32 R0, RZ, RZ, RZ ;  /* 0x000000ffff007224 */ /* 0x000fe200078e00ff */
[----:B-----5:R-:W-:Y:S01]  /*6c40*/  MOV R16, R32 ;  /* 0x0000002000107202 */ /* 0x020fe20000000f00 */
[----:B------:R-:W-:Y:S01]  /*6c50*/  IMAD.MOV.U32 R8, RZ, RZ, RZ ;  /* 0x000000ffff087224 */ /* 0x000fe200078e00ff */
[----:B------:R-:W-:Y:S01]  /*6c60*/  ISETP.GE.OR P0, PT, R9, R4, !P1 ;  /* 0x000000040900720c */ /* 0x000fe20004f06670 */
[----:B----4-:R-:W-:Y:S02]  /*6c70*/  IMAD.MOV.U32 R26, RZ, RZ, RZ ;  /* 0x000000ffff1a7224 */ /* 0x010fe400078e00ff */
[----:B------:R-:W-:Y:S02]  /*6c80*/  IMAD.MOV.U32 R20, RZ, RZ, RZ ;  /* 0x000000ffff147224 */ /* 0x000fe400078e00ff */
[----:B------:R-:W-:-:S08]  /*6c90*/  IMAD.MOV.U32 R17, RZ, RZ, R5 ;  /* 0x000000ffff117224 */ /* 0x000fd000078e0005 */
[----:B------:R-:W-:Y:S05]  /*6ca0*/  @P0 BRA `(.L_x_8478) ;  /* 0x0000001400a80947 */ /* 0x000fea0003800000 */
[----:B------:R-:W1:Y:S02]  /*6cb0*/  LDC.64 R4, c[0x0][0x228] ;  /* 0x00008a00ff047b82 */ /* 0x000e640000000a00 */
[----:B-1----:R-:W-:-:S04]  /*6cc0*/  ISETP.GE.U32.AND P0, PT, R4, 0x1, PT ;  /* 0x000000010400780c */ /* 0x002fc80003f06070 */
[----:B------:R-:W-:-:S13]  /*6cd0*/  ISETP.GE.AND.EX P0, PT, R5, RZ, PT, P0 ;  /* 0x000000ff0500720c */ /* 0x000fda0003f06300 */
[----:B------:R-:W-:Y:S05]  /*6ce0*/  @!P0 BRA `(.L_x_8478) ;  /* 0x0000001400988947 */ /* 0x000fea0003800000 */
[----:B------:R-:W-:Y:S01]  /*6cf0*/  IADD3 R9, P3, R4, -0x1, RZ ;  /* 0xffffffff04097810 */ /* 0x000fe20007f7e0ff */
[----:B0-----:R-:W0:Y:S01]  /*6d00*/  LDC.64 R14, c[0x0][0x270] ;  /* 0x00009c00ff0e7b82 */ /* 0x001e220000000a00 */
[----:B------:R-:W-:Y:S01]  /*6d10*/  ULDC.64 UR4, c[0x0][0x220] ;  /* 0x0000880000047ab9 */ /* 0x000fe20000000a00 */
[----:B------:R-:W-:Y:S01]  /*6d20*/  IMAD.MOV.U32 R31, RZ, RZ, RZ ;  /* 0x000000ffff1f7224 */ /* 0x000fe200078e00ff */
[----:B------:R-:W-:Y:S01]  /*6d30*/  ISETP.GE.U32.AND P0, PT, R9, 0x3, PT ;  /* 0x000000030900780c */ /* 0x000fe20003f06070 */
[----:B------:R-:W-:Y:S01]  /*6d40*/  IMAD R9, R19, UR4, RZ ;  /* 0x0000000413097c24 */ /* 0x000fe2000f8e02ff */
[----:B------:R-:W-:Y:S01]  /*6d50*/  IADD3.X R10, R5, -0x1, RZ, P3, !PT ;  /* 0xffffffff050a7810 */ /* 0x000fe20001ffe4ff */
[----:B------:R-:W-:Y:S02]  /*6d60*/  IMAD.MOV.U32 R26, RZ, RZ, RZ ;  /* 0x000000ffff1a7224 */ /* 0x000fe400078e00ff */
[----:B------:R-:W-:Y:S01]  /*6d70*/  IMAD R11, R18, UR5, R9 ;  /* 0x00000005120b7c24 */ /* 0x000fe2000f8e0209 */
[----:B------:R-:W-:Y:S01]  /*6d80*/  ISETP.GE.U32.AND.EX P0, PT, R10, RZ, PT, P0 ;  /* 0x000000ff0a00720c */ /* 0x000fe20003f06100 */
[----:B------:R-:W-:-:S04]  /*6d90*/  IMAD.WIDE.U32 R18, R18, UR4, RZ ;  /* 0x0000000412127c25 */ /* 0x000fc8000f8e00ff */
[----:B------:R-:W-:Y:S02]  /*6da0*/  IMAD.MOV.U32 R9, RZ, RZ, RZ ;  /* 0x000000ffff097224 */ /* 0x000fe400078e00ff */
[----:B------:R-:W-:Y:S02]  /*6db0*/  IMAD.MOV.U32 R20, RZ, RZ, RZ ;  /* 0x000000ffff147224 */ /* 0x000fe400078e00ff */
[----:B------:R-:W-:-:S04]  /*6dc0*/  IMAD.IADD R11, R19, 0x1, R11 ;  /* 0x00000001130b7824 */ /* 0x000fc800078e020b */
[----:B------:R-:W-:Y:S05]  /*6dd0*/  @!P0 BRA `(.L_x_8479) ;  /* 0x0000001000988947 */ /* 0x000fea0003800000 */
[----:B------:R-:W-:Y:S01]  /*6de0*/  LOP3.LUT R9, R4, 0x3, RZ, 0xc0, !PT ;  /* 0x0000000304097812 */ /* 0x000fe200078ec0ff */
[----:B------:R-:W-:Y:S01]  /*6df0*/  ULDC.64 UR4, c[0x0][0x218] ;  /* 0x0000860000047ab9 */ /* 0x000fe20000000a00 */
[----:B0-----:R-:W-:Y:S01]  /*6e00*/  IMAD.WIDE.U32 R12, R14, 0x8, RZ ;  /* 0x000000080e0c7825 */ /* 0x001fe200078e00ff */
[C---:B------:R-:W-:Y:S01]  /*6e10*/  LEA R27, P3, R18.reuse, UR4, 0x3 ;  /* 0x00000004121b7c11 */ /* 0x040fe2000f8618ff */
[----:B------:R-:W-:Y:S01]  /*6e20*/  BSSY B0, `(.L_x_8479) ;  /* 0x0000121000007945 */ /* 0x000fe20003800000 */
[----:B------:R-:W-:Y:S01]  /*6e30*/  IADD3 R30, P0, -R9, R4, RZ ;  /* 0x00000004091e7210 */ /* 0x000fe20007f1e1ff */
[----:B------:R-:W-:Y:S01]  /*6e40*/  IMAD.SHL.U32 R15, R15, 0x8, RZ ;  /* 0x000000080f0f7824 */ /* 0x000fe200078e00ff */
[----:B------:R-:W-:Y:S01]  /*6e50*/  LEA.HI.X R21, R18, UR5, R11, 0x3, P3 ;  /* 0x0000000512157c11 */ /* 0x000fe200098f1c0b */
[----:B------:R-:W-:Y:S01]  /*6e60*/  IMAD.MOV.U32 R9, RZ, RZ, RZ ;  /* 0x000000ffff097224 */ /* 0x000fe200078e00ff */
[----:B------:R-:W-:Y:S01]  /*6e70*/  IADD3.X R5, R5, -0x1, RZ, P0, !PT ;  /* 0xffffffff05057810 */ /* 0x000fe200007fe4ff */
[----:B------:R-:W-:Y:S01]  /*6e80*/  IMAD.MOV.U32 R31, RZ, RZ, RZ ;  /* 0x000000ffff1f7224 */ /* 0x000fe200078e00ff */
[----:B------:R-:W-:Y:S01]  /*6e90*/  ISETP.GT.U32.AND P0, PT, R30, RZ, PT ;  /* 0x000000ff1e00720c */ /* 0x000fe20003f04070 */
[----:B------:R-:W-:-:S03]  /*6ea0*/  IMAD.IADD R32, R13, 0x1, R15 ;  /* 0x000000010d207824 */ /* 0x000fc600078e020f */
        /* <DEDUP_REMOVED lines=8> */
.L_x_8482:
[----:B------:R-:W-:Y:S02]  /*6f30*/  IMAD.MOV.U32 R14, RZ, RZ, R27 ;  /* 0x000000ffff0e7224 */ /* 0x000fe400078e001b */
[----:B------:R-:W-:Y:S02]  /*6f40*/  IMAD.MOV.U32 R15, RZ, RZ, R21 ;  /* 0x000000ffff0f7224 */ /* 0x000fe400078e0015 */
[----:B------:R-:W-:-:S03]  /*6f50*/  IMAD.U32 R33, R9, 0x8, R1 ;  /* 0x0000000809217824 */ /* 0x000fc600078e0001 */
[----:B------:R-:W2:Y:S04]  /*6f60*/  LDG.E.64 R28, desc[UR36][R14.64] ;  /* 0x000000240e1c7981 */ /* 0x000ea8000c1e1b00 */
[----:B------:R-:W2:Y:S01]  /*6f70*/  LDL.64 R14, [R33+0x18] ;  /* 0x00001800210e7983 */ /* 0x000ea20000100a00 */
[----:B------:R-:W-:-:S05]  /*6f80*/  IADD3 R34, P3, R27, R12, RZ ;  /* 0x0000000c1b227210 */ /* 0x000fca0007f7e0ff */
[----:B------:R-:W-:Y:S02]  /*6f90*/  IMAD.X R35, R21, 0x1, R32, P3 ;  /* 0x0000000115237824 */ /* 0x000fe400018e0620 */
[----:B------:R-:W-:Y:S02]  /*6fa0*/  IMAD.MOV.U32 R21, RZ, RZ, R20 ;  /* 0x000000ffff157224 */ /* 0x000fe400078e0014 */
[----:B------:R-:W-:Y:S02]  /*6fb0*/  IMAD.MOV.U32 R20, RZ, RZ, R26 ;  /* 0x000000ffff147224 */ /* 0x000fe400078e001a */
[-C--:B--2---:R-:W-:Y:S02]  /*6fc0*/  IMAD R27, R29, R14.reuse, RZ ;  /* 0x0000000e1d1b7224 */ /* 0x084fe400078e02ff */
[----:B------:R-:W-:-:S04]  /*6fd0*/  IMAD.WIDE.U32 R20, R28, R14, R20 ;  /* 0x0000000e1c147225 */ /* 0x000fc800078e0014 */
[----:B------:R-:W-:Y:S02]  /*6fe0*/  IMAD R29, R28, R15, R27 ;  /* 0x0000000f1c1d7224 */ /* 0x000fe400078e021b */
[----:B------:R-:W2:Y:S04]  /*6ff0*/  LDG.E.64 R26, desc[UR36][R34.64] ;  /* 0x00000024221a7981 */ /* 0x000ea8000c1e1b00 */
[----:B------:R-:W2:Y:S01]  /*7000*/  LDL.64 R14, [R33+0x20] ;  /* 0x00002000210e7983 */ /* 0x000ea20000100a00 */
[----:B------:R-:W-:Y:S02]  /*7010*/  IADD3 R28, P3, R34, R12, RZ ;  /* 0x0000000c221c7210 */ /* 0x000fe40007f7e0ff */
[----:B------:R-:W-:-:S03]  /*7020*/  IADD3 R21, R21, R29, RZ ;  /* 0x0000001d15157210 */ /* 0x000fc60007ffe0ff */
[----:B------:R-:W-:-:S05]  /*7030*/  IMAD.X R29, R35, 0x1, R32, P3 ;  /* 0x00000001231d7824 */ /* 0x000fca00018e0620 */
[----:B------:R-:W3:Y:S01]  /*7040*/  LDG.E.64 R34, desc[UR36][R28.64] ;  /* 0x000000241c227981 */ /* 0x000ee2000c1e1b00 */
[----:B--2---:R-:W-:-:S04]  /*7050*/  IMAD R27, R27, R14, RZ ;  /* 0x0000000e1b1b7224 */ /* 0x004fc800078e02ff */
[C---:B------:R-:W-:Y:S02]  /*7060*/  IMAD R27, R26.reuse, R15, R27 ;  /* 0x0000000f1a1b7224 */ /* 0x040fe400078e021b */
[----:B------:R-:W-:Y:S02]  /*7070*/  IMAD.WIDE.U32 R14, R26, R14, R20 ;  /* 0x0000000e1a0e7225 */ /* 0x000fe400078e0014 */
[----:B------:R-:W3:Y:S01]  /*7080*/  LDL.64 R20, [R33+0x28] ;  /* 0x0000280021147983 */ /* 0x000ee20000100a00 */
[----:B------:R-:W-:Y:S01]  /*7090*/  IADD3 R26, P3, R28, R12, RZ ;  /* 0x0000000c1c1a7210 */ /* 0x000fe20007f7e0ff */
[----:B------:R-:W-:-:S04]  /*70a0*/  IMAD.IADD R15, R15, 0x1, R27 ;  /* 0x000000010f0f7824 */ /* 0x000fc800078e021b */
[----:B------:R-:W-:Y:S02]  /*70b0*/  IMAD.X R27, R29, 0x1, R32, P3 ;  /* 0x000000011d1b7824 */ /* 0x000fe400018e0620 */
[----:B------:R-:W2:Y:S01]  /*70c0*/  LDL.64 R28, [R33+0x30] ;  /* 0x00003000211c7983 */ /* 0x000ea20000100a00 */
[-C--:B---3--:R-:W-:Y:S02]  /*70d0*/  IMAD R35, R35, R20.reuse, RZ ;  /* 0x0000001423237224 */ /* 0x088fe400078e02ff */
[----:B------:R-:W-:-:S04]  /*70e0*/  IMAD.WIDE.U32 R14, R34, R20, R14 ;  /* 0x00000014220e7225 */ /* 0x000fc800078e000e */
[----:B------:R-:W-:Y:S02]  /*70f0*/  IMAD R21, R34, R21, R35 ;  /* 0x0000001522157224 */ /* 0x000fe400078e0223 */
[----:B------:R-:W2:Y:S01]  /*7100*/  LDG.E.64 R34, desc[UR36][R26.64] ;  /* 0x000000241a227981 */ /* 0x000ea2000c1e1b00 */
[----:B------:R-:W-:Y:S01]  /*7110*/  IADD3 R20, P3, R26, R12, RZ ;  /* 0x0000000c1a147210 */ /* 0x000fe20007f7e0ff */
[----:B------:R-:W-:-:S04]  /*7120*/  IMAD.IADD R15, R15, 0x1, R21 ;  /* 0x000000010f0f7824 */ /* 0x000fc800078e0215 */
[----:B------:R-:W-:Y:S02]  /*7130*/  IMAD.X R21, R27, 0x1, R32, P3 ;  /* 0x000000011b157824 */ /* 0x000fe400018e0620 */
[-C--:B--2---:R-:W-:Y:S02]  /*7140*/  IMAD R35, R35, R28.reuse, RZ ;  /* 0x0000001c23237224 */ /* 0x084fe400078e02ff */
[----:B------:R-:W-:-:S04]  /*7150*/  IMAD.WIDE.U32 R14, R34, R28, R14 ;  /* 0x0000001c220e7225 */ /* 0x000fc800078e000e */
[----:B------:R-:W-:Y:S02]  /*7160*/  IMAD R26, R34, R29, R35 ;  /* 0x0000001d221a7224 */ /* 0x000fe400078e0223 */
[----:B------:R0:W2:Y:S04]  /*7170*/  LDG.E.64 R34, desc[UR36][R20.64] ;  /* 0x0000002414227981 */ /* 0x0000a8000c1e1b00 */
[----:B------:R-:W2:Y:S01]  /*7180*/  LDL.64 R28, [R33+0x38] ;  /* 0x00003800211c7983 */ /* 0x000ea20000100a00 */
        /* <DEDUP_REMOVED lines=41> */
[----:B0-----:R-:W-:-:S04]  /*7420*/  IADD3 R20, P3, R20, R12, RZ ;  /* 0x0000000c14147210 */ /* 0x001fc80007f7e0ff */
[----:B------:R-:W-:Y:S01]  /*7430*/  IADD3.X R21, R21, R32, RZ, P3, !PT ;  /* 0x0000002015157210 */ /* 0x000fe20001ffe4ff */
        /* <DEDUP_REMOVED lines=31> */
[----:B------:R-:W-:-:S05]  /*7630*/  IMAD.X R21, R21, 0x1, R32, P3 ;  /* 0x0000000115157824 */ /* 0x000fca00018e0620 */
[----:B------:R-:W3:Y:S01]  /*7640*/  LDG.E.64 R36, desc[UR36][R20.64] ;  /* 0x0000002414247981 */ /* 0x000ee2000c1e1b00 */
[----:B--2---:R-:W-:-:S04]  /*7650*/  IMAD R27, R35, R28, RZ ;  /* 0x0000001c231b7224 */ /* 0x004fc800078e02ff */
[C---:B------:R-:W-:Y:S02]  /*7660*/  IMAD R26, R34.reuse, R29, R27 ;  /* 0x0000001d221a7224 */ /* 0x040fe400078e021b */
[----:B------:R-:W-:Y:S02]  /*7670*/  IMAD.WIDE.U32 R28, R34, R28, R14 ;  /* 0x0000001c221c7225 */ /* 0x000fe400078e000e */
[----:B------:R-:W3:Y:S01]  /*7680*/  LDL.64 R34, [R33+0x88] ;  /* 0x0000880021227983 */ /* 0x000ee20000100a00 */
[----:B------:R-:W-:Y:S01]  /*7690*/  IADD3 R14, P3, R20, R12, RZ ;  /* 0x0000000c140e7210 */ /* 0x000fe20007f7e0ff */
[----:B------:R-:W-:Y:S02]  /*76a0*/  IMAD.IADD R27, R29, 0x1, R26 ;  /* 0x000000011d1b7824 */ /* 0x000fe400078e021a */
[----:B------:R-:W-:Y:S02]  /*76b0*/  IMAD.MOV.U32 R26, RZ, RZ, R28 ;  /* 0x000000ffff1a7224 */ /* 0x000fe400078e001c */
[----:B------:R-:W-:Y:S01]  /*76c0*/  IMAD.X R15, R21, 0x1, R32, P3 ;  /* 0x00000001150f7824 */ /* 0x000fe200018e0620 */
[----:B------:R-:W-:Y:S01]  /*76d0*/  IADD3 R30, P3, R30, -0x10, RZ ;  /* 0xfffffff01e1e7810 */ /* 0x000fe20007f7e0ff */
[----:B---3--:R-:W-:-:S02]  /*76e0*/  IMAD R29, R37, R34, RZ ;  /* 0x00000022251d7224 */ /* 0x008fc400078e02ff */
[----:B------:R-:W-:-:S04]  /*76f0*/  IMAD.WIDE.U32 R26, R36, R34, R26 ;  /* 0x00000022241a7225 */ /* 0x000fc800078e001a */
[----:B------:R-:W-:Y:S02]  /*7700*/  IMAD R20, R36, R35, R29 ;  /* 0x0000002324147224 */ /* 0x000fe400078e021d */
[----:B------:R-:W2:Y:S04]  /*7710*/  LDG.E.64 R28, desc[UR36][R14.64] ;  /* 0x000000240e1c7981 */ /* 0x000ea8000c1e1b00 */
[----:B------:R-:W2:Y:S01]  /*7720*/  LDL.64 R34, [R33+0x90] ;  /* 0x0000900021227983 */ /* 0x000ea20000100a00 */
[----:B------:R-:W-:Y:S02]  /*7730*/  IADD3.X R5, R5, -0x1, RZ, P3, !PT ;  /* 0xffffffff05057810 */ /* 0x000fe40001ffe4ff */
[----:B------:R-:W-:-:S04]  /*7740*/  ISETP.GT.U32.AND P3, PT, R30, 0xc, PT ;  /* 0x0000000c1e00780c */ /* 0x000fc80003f64070 */
[----:B------:R-:W-:Y:S01]  /*7750*/  ISETP.GT.AND.EX P3, PT, R5, RZ, PT, P3 ;  /* 0x000000ff0500720c */ /* 0x000fe20003f64330 */
[----:B------:R-:W-:Y:S02]  /*7760*/  IMAD.IADD R21, R27, 0x1, R20 ;  /* 0x000000011b157824 */ /* 0x000fe400078e0214 */
[----:B------:R-:W-:Y:S01]  /*7770*/  IMAD.MOV.U32 R20, RZ, RZ, R26 ;  /* 0x000000ffff147224 */ /* 0x000fe200078e001a */
[----:B------:R-:W-:-:S05]  /*7780*/  IADD3 R9, P4, R9, 0x10, RZ ;  /* 0x0000001009097810 */ /* 0x000fca0007f9e0ff */
[----:B------:R-:W-:Y:S02]  /*7790*/  IMAD.X R31, RZ, RZ, R31, P4 ;  /* 0x000000ffff1f7224 */ /* 0x000fe400020e061f */
[----:B--2---:R-:W-:-:S04]  /*77a0*/  IMAD R27, R29, R34, RZ ;  /* 0x000000221d1b7224 */ /* 0x004fc800078e02ff */
[----:B------:R-:W-:Y:S01]  /*77b0*/  IMAD R35, R28, R35, R27 ;  /* 0x000000231c237224 */ /* 0x000fe200078e021b */
[----:B------:R-:W-:Y:S01]  /*77c0*/  IADD3 R27, P5, R14, R12, RZ ;  /* 0x0000000c0e1b7210 */ /* 0x000fe20007fbe0ff */
[----:B------:R-:W-:-:S03]  /*77d0*/  IMAD.WIDE.U32 R28, R28, R34, R20 ;  /* 0x000000221c1c7225 */ /* 0x000fc600078e0014 */
[----:B------:R-:W-:Y:S01]  /*77e0*/  IADD3.X R21, R15, R32, RZ, P5, !PT ;  /* 0x000000200f157210 */ /* 0x000fe20002ffe4ff */
[----:B------:R-:W-:Y:S02]  /*77f0*/  IMAD.IADD R20, R29, 0x1, R35 ;  /* 0x000000011d147824 */ /* 0x000fe400078e0223 */
[----:B------:R-:W-:Y:S01]  /*7800*/  IMAD.MOV.U32 R26, RZ, RZ, R28 ;  /* 0x000000ffff1a7224 */ /* 0x000fe200078e001c */
[----:B------:R-:W-:Y:S06]  /*7810*/  @P3 BRA `(.L_x_8482) ;  /* 0xfffffff400c43947 */ /* 0x000fec000383ffff */
[----:B------:R-:W-:Y:S05]  /*7820*/  BSYNC B2 ;  /* 0x0000000000027941 */ /* 0x000fea0003800000 */
.L_x_8481:
[----:B------:R-:W-:Y:S01]  /*7830*/  ISETP.GT.U32.AND P3, PT, R30, 0x4, PT ;  /* 0x000000041e00780c */ /* 0x000fe20003f64070 */
[----:B------:R-:W-:Y:S03]  /*7840*/  BSSY B2, `(.L_x_8483) ;  /* 0x000004e000027945 */ /* 0x000fe60003800000 */
[----:B------:R-:W-:-:S13]  /*7850*/  ISETP.GT.AND.EX P3, PT, R5, RZ, PT, P3 ;  /* 0x000000ff0500720c */ /* 0x000fda0003f64330 */
[----:B------:R-:W-:Y:S05]  /*7860*/  @!P3 BRA `(.L_x_8484) ;  /* 0x00000004002cb947 */ /* 0x000fea0003800000 */
[----:B------:R-:W-:Y:S02]  /*7870*/  IMAD.U32 R33, R9, 0x8, R1 ;  /* 0x0000000809217824 */ /* 0x000fe400078e0001 */
[----:B------:R-:W-:Y:S02]  /*7880*/  IMAD.MOV.U32 R14, RZ, RZ, R27 ;  /* 0x000000ffff0e7224 */ /* 0x000fe400078e001b */
[----:B------:R-:W-:Y:S01]  /*7890*/  IMAD.MOV.U32 R15, RZ, RZ, R21 ;  /* 0x000000ffff0f7224 */ /* 0x000fe200078e0015 */
[----:B------:R-:W2:Y:S04]  /*78a0*/  LDL.64 R34, [R33+0x18] ;  /* 0x0000180021227983 */ /* 0x000ea80000100a00 */
[----:B------:R0:W2:Y:S01]  /*78b0*/  LDG.E.64 R36, desc[UR36][R14.64] ;  /* 0x000000240e247981 */ /* 0x0000a2000c1e1b00 */
[----:B------:R-:W-:-:S02]  /*78c0*/  IMAD.MOV.U32 R28, RZ, RZ, R26 ;  /* 0x000000ffff1c7224 */ /* 0x000fc400078e001a */
[----:B------:R-:W-:Y:S01]  /*78d0*/  IMAD.MOV.U32 R29, RZ, RZ, R20 ;  /* 0x000000ffff1d7224 */ /* 0x000fe200078e0014 */
[----:B0-----:R-:W-:-:S05]  /*78e0*/  IADD3 R14, P0, R27, R12, RZ ;  /* 0x0000000c1b0e7210 */ /* 0x001fca0007f1e0ff */
[----:B------:R-:W-:Y:S02]  /*78f0*/  IMAD.X R15, R21, 0x1, R32, P0 ;  /* 0x00000001150f7824 */ /* 0x000fe400000e0620 */
[-C--:B--2---:R-:W-:Y:S02]  /*7900*/  IMAD R21, R37, R34.reuse, RZ ;  /* 0x0000002225157224 */ /* 0x084fe400078e02ff */
[----:B------:R-:W-:-:S04]  /*7910*/  IMAD.WIDE.U32 R28, R36, R34, R28 ;  /* 0x00000022241c7225 */ /* 0x000fc800078e001c */
[----:B------:R-:W-:Y:S02]  /*7920*/  IMAD R35, R36, R35, R21 ;  /* 0x0000002324237224 */ /* 0x000fe400078e0215 */
[----:B------:R-:W2:Y:S04]  /*7930*/  LDG.E.64 R36, desc[UR36][R14.64] ;  /* 0x000000240e247981 */ /* 0x000ea8000c1e1b00 */
[----:B------:R-:W2:Y:S01]  /*7940*/  LDL.64 R20, [R33+0x20] ;  /* 0x0000200021147983 */ /* 0x000ea20000100a00 */
[----:B------:R-:W-:Y:S01]  /*7950*/  IADD3 R26, P0, R14, R12, RZ ;  /* 0x0000000c0e1a7210 */ /* 0x000fe20007f1e0ff */
[----:B------:R-:W-:-:S04]  /*7960*/  IMAD.IADD R29, R29, 0x1, R35 ;  /* 0x000000011d1d7824 */ /* 0x000fc800078e0223 */
[----:B------:R-:W-:Y:S02]  /*7970*/  IMAD.X R27, R15, 0x1, R32, P0 ;  /* 0x000000010f1b7824 */ /* 0x000fe400000e0620 */
[----:B------:R-:W3:Y:S01]  /*7980*/  LDL.64 R14, [R33+0x28] ;  /* 0x00002800210e7983 */ /* 0x000ee20000100a00 */
[-C--:B--2---:R-:W-:Y:S02]  /*7990*/  IMAD R35, R37, R20.reuse, RZ ;  /* 0x0000001425237224 */ /* 0x084fe400078e02ff */
[----:B------:R-:W-:-:S04]  /*79a0*/  IMAD.WIDE.U32 R28, R36, R20, R28 ;  /* 0x00000014241c7225 */ /* 0x000fc800078e001c */
[----:B------:R-:W-:Y:S02]  /*79b0*/  IMAD R34, R36, R21, R35 ;  /* 0x0000001524227224 */ /* 0x000fe400078e0223 */
[----:B------:R0:W3:Y:S02]  /*79c0*/  LDG.E.64 R20, desc[UR36][R26.64] ;  /* 0x000000241a147981 */ /* 0x0000e4000c1e1b00 */
[----:B------:R-:W-:Y:S01]  /*79d0*/  IMAD.IADD R29, R29, 0x1, R34 ;  /* 0x000000011d1d7824 */ /* 0x000fe200078e0222 */
[----:B0-----:R-:W-:-:S05]  /*79e0*/  IADD3 R26, P0, R26, R12, RZ ;  /* 0x0000000c1a1a7210 */ /* 0x001fca0007f1e0ff */
[----:B------:R-:W-:Y:S02]  /*79f0*/  IMAD.X R27, R27, 0x1, R32, P0 ;  /* 0x000000011b1b7824 */ /* 0x000fe400000e0620 */
[-C--:B---3--:R-:W-:Y:S02]  /*7a00*/  IMAD R21, R21, R14.reuse, RZ ;  /* 0x0000000e15157224 */ /* 0x088fe400078e02ff */
        /* <DEDUP_REMOVED lines=28> */
[----:B------:R-:W-:Y:S02]  /*7bd0*/  IADD3 R20, P0, R26, R12, RZ ;  /* 0x0000000c1a147210 */ /* 0x000fe40007f1e0ff */
[----:B------:R-:W-:-:S03]  /*7be0*/  IADD3 R15, R15, R21, RZ ;  /* 0x000000150f0f7210 */ /* 0x000fc60007ffe0ff */
[----:B------:R-:W-:Y:S02]  /*7bf0*/  IMAD.X R21, R27, 0x1, R32, P0 ;  /* 0x000000011b157824 */ /* 0x000fe400000e0620 */
[-C--:B---3--:R-:W-:Y:S02]  /*7c00*/  IMAD R35, R35, R28.reuse, RZ ;  /* 0x0000001c23237224 */ /* 0x088fe400078e02ff */
[----:B------:R-:W-:-:S04]  /*7c10*/  IMAD.WIDE.U32 R14, R34, R28, R14 ;  /* 0x0000001c220e7225 */ /* 0x000fc800078e000e */
[----:B------:R-:W-:Y:S02]  /*7c20*/  IMAD R26, R34, R29, R35 ;  /* 0x0000001d221a7224 */ /* 0x000fe400078e0223 */
[----:B------:R-:W2:Y:S04]  /*7c30*/  LDG.E.64 R28, desc[UR36][R20.64] ;  /* 0x00000024141c7981 */ /* 0x000ea8000c1e1b00 */
[----:B------:R-:W2:Y:S01]  /*7c40*/  LDL.64 R34, [R33+0x50] ;  /* 0x0000500021227983 */ /* 0x000ea20000100a00 */
        /* <DEDUP_REMOVED lines=8> */
[----:B------:R-:W-:Y:S01]  /*7cd0*/  IMAD R29, R28, R35, R27 ;  /* 0x000000231c1d7224 */ /* 0x000fe200078e021b */
[----:B------:R-:W-:Y:S01]  /*7ce0*/  IADD3 R27, P3, R20, R12, RZ ;  /* 0x0000000c141b7210 */ /* 0x000fe20007f7e0ff */
[----:B------:R-:W-:Y:S02]  /*7cf0*/  IMAD.MOV.U32 R26, RZ, RZ, R14 ;  /* 0x000000ffff1a7224 */ /* 0x000fe400078e000e */
[----:B------:R-:W-:Y:S02]  /*7d00*/  IMAD.IADD R20, R15, 0x1, R29 ;  /* 0x000000010f147824 */ /* 0x000fe400078e021d */
[----:B------:R-:W-:-:S08]  /*7d10*/  IMAD.X R21, R21, 0x1, R32, P3 ;  /* 0x0000000115157824 */ /* 0x000fd000018e0620 */
.L_x_8484:
[----:B------:R-:W-:Y:S05]  /*7d20*/  BSYNC B2 ;  /* 0x0000000000027941 */ /* 0x000fea0003800000 */
.L_x_8483:
[----:B------:R-:W-:-:S04]  /*7d30*/  ISETP.NE.U32.AND P3, PT, R30, RZ, PT ;  /* 0x000000ff1e00720c */ /* 0x000fc80003f65070 */
[----:B------:R-:W-:-:S13]  /*7d40*/  ISETP.NE.OR.EX P0, PT, R5, RZ, P0, P3 ;  /* 0x000000ff0500720c */ /* 0x000fda0000705730 */
[----:B------:R-:W-:Y:S05]  /*7d50*/  @!P0 BRA `(.L_x_8485) ;  /* 0x0000000000b48947 */ /* 0x000fea0003800000 */
.L_x_8480:
        /* <DEDUP_REMOVED lines=14> */
[----:B------:R-:W-:Y:S01]  /*7e40*/  IADD3 R28, P0, R34, R12, RZ ;  /* 0x0000000c221c7210 */ /* 0x000fe20007f1e0ff */
[----:B------:R-:W-:-:S04]  /*7e50*/  IMAD.IADD R21, R21, 0x1, R29 ;  /* 0x0000000115157824 */ /* 0x000fc800078e021d */
[----:B------:R-:W-:-:S05]  /*7e60*/  IMAD.X R29, R35, 0x1, R32, P0 ;  /* 0x00000001231d7824 */ /* 0x000fca00000e0620 */
[----:B------:R-:W3:Y:S01]  /*7e70*/  LDG.E.64 R34, desc[UR36][R28.64] ;  /* 0x000000241c227981 */ /* 0x000ee2000c1e1b00 */
[-C--:B--2---:R-:W-:Y:S02]  /*7e80*/  IMAD R27, R27, R14.reuse, RZ ;  /* 0x0000000e1b1b7224 */ /* 0x084fe400078e02ff */
[----:B------:R-:W-:-:S04]  /*7e90*/  IMAD.WIDE.U32 R20, R26, R14, R20 ;  /* 0x0000000e1a147225 */ /* 0x000fc800078e0014 */
[----:B------:R-:W-:Y:S02]  /*7ea0*/  IMAD R15, R26, R15, R27 ;  /* 0x0000000f1a0f7224 */ /* 0x000fe400078e021b */
[----:B------:R-:W3:Y:S01]  /*7eb0*/  LDL.64 R26, [R33+0x28] ;  /* 0x00002800211a7983 */ /* 0x000ee20000100a00 */
[----:B------:R-:W-:Y:S01]  /*7ec0*/  IADD3 R14, P0, R28, R12, RZ ;  /* 0x0000000c1c0e7210 */ /* 0x000fe20007f1e0ff */
[----:B------:R-:W-:-:S04]  /*7ed0*/  IMAD.IADD R21, R21, 0x1, R15 ;  /* 0x0000000115157824 */ /* 0x000fc800078e020f */
[----:B------:R-:W-:-:S05]  /*7ee0*/  IMAD.X R15, R29, 0x1, R32, P0 ;  /* 0x000000011d0f7824 */ /* 0x000fca00000e0620 */
[----:B------:R-:W2:Y:S01]  /*7ef0*/  LDG.E.64 R28, desc[UR36][R14.64] ;  /* 0x000000240e1c7981 */ /* 0x000ea2000c1e1b00 */
[-C--:B---3--:R-:W-:Y:S02]  /*7f00*/  IMAD R35, R35, R26.reuse, RZ ;  /* 0x0000001a23237224 */ /* 0x088fe400078e02ff */
[----:B------:R-:W-:-:S04]  /*7f10*/  IMAD.WIDE.U32 R20, R34, R26, R20 ;  /* 0x0000001a22147225 */ /* 0x000fc800078e0014 */
[----:B------:R-:W-:Y:S02]  /*7f20*/  IMAD R27, R34, R27, R35 ;  /* 0x0000001b221b7224 */ /* 0x000fe400078e0223 */
[----:B------:R-:W2:Y:S01]  /*7f30*/  LDL.64 R34, [R33+0x30] ;  /* 0x0000300021227983 */ /* 0x000ea20000100a00 */
[----:B------:R-:W-:-:S04]  /*7f40*/  IADD3 R30, P0, R30, -0x4, RZ ;  /* 0xfffffffc1e1e7810 */ /* 0x000fc80007f1e0ff */
[----:B------:R-:W-:Y:S02]  /*7f50*/  IADD3.X R5, R5, -0x1, RZ, P0, !PT ;  /* 0xffffffff05057810 */ /* 0x000fe400007fe4ff */
[----:B------:R-:W-:-:S04]  /*7f60*/  ISETP.NE.U32.AND P0, PT, R30, RZ, PT ;  /* 0x000000ff1e00720c */ /* 0x000fc80003f05070 */
[----:B------:R-:W-:Y:S02]  /*7f70*/  ISETP.NE.AND.EX P0, PT, R5, RZ, PT, P0 ;  /* 0x000000ff0500720c */ /* 0x000fe40003f05300 */
[----:B------:R-:W-:Y:S02]  /*7f80*/  IADD3 R21, R21, R27, RZ ;  /* 0x0000001b15157210 */ /* 0x000fe40007ffe0ff */
[----:B------:R-:W-:-:S05]  /*7f90*/  IADD3 R9, P3, R9, 0x4, RZ ;  /* 0x0000000409097810 */ /* 0x000fca0007f7e0ff */
[----:B------:R-:W-:Y:S02]  /*7fa0*/  IMAD.X R31, RZ, RZ, R31, P3 ;  /* 0x000000ffff1f7224 */ /* 0x000fe400018e061f */
[----:B--2---:R-:W-:-:S04]  /*7fb0*/  IMAD R27, R29, R34, RZ ;  /* 0x000000221d1b7224 */ /* 0x004fc800078e02ff */
[----:B------:R-:W-:Y:S01]  /*7fc0*/  IMAD R35, R28, R35, R27 ;  /* 0x000000231c237224 */ /* 0x000fe200078e021b */
[----:B------:R-:W-:Y:S01]  /*7fd0*/  IADD3 R27, P4, R14, R12, RZ ;  /* 0x0000000c0e1b7210 */ /* 0x000fe20007f9e0ff */
[----:B------:R-:W-:-:S04]  /*7fe0*/  IMAD.WIDE.U32 R28, R28, R34, R20 ;  /* 0x000000221c1c7225 */ /* 0x000fc800078e0014 */
[----:B------:R-:W-:Y:S02]  /*7ff0*/  IMAD.IADD R20, R29, 0x1, R35 ;  /* 0x000000011d147824 */ /* 0x000fe400078e0223 */
[----:B------:R-:W-:Y:S02]  /*8000*/  IMAD.MOV.U32 R26, RZ, RZ, R28 ;  /* 0x000000ffff1a7224 */ /* 0x000fe400078e001c */
[----:B------:R-:W-:Y:S01]  /*8010*/  IMAD.X R21, R15, 0x1, R32, P4 ;  /* 0x000000010f157824 */ /* 0x000fe200020e0620 */
[----:B------:R-:W-:Y:S06]  /*8020*/  @P0 BRA `(.L_x_8480) ;  /* 0xfffffffc004c0947 */ /* 0x000fec000383ffff */
.L_x_8485:
[----:B------:R-:W-:Y:S05]  /*8030*/  BSYNC B0 ;  /* 0x0000000000007941 */ /* 0x000fea0003800000 */
.L_x_8479:
[----:B------:R-:W-:-:S04]  /*8040*/  LOP3.LUT R28, R4, 0x3, RZ, 0xc0, !PT ;  /* 0x00000003041c7812 */ /* 0x000fc800078ec0ff */
[----:B------:R-:W-:-:S04]  /*8050*/  ISETP.NE.U32.AND P0, PT, R28, RZ, PT ;  /* 0x000000ff1c00720c */ /* 0x000fc80003f05070 */
[----:B------:R-:W-:-:S13]  /*8060*/  ISETP.NE.AND.EX P0, PT, RZ, RZ, PT, P0 ;  /* 0x000000ffff00720c */ /* 0x000fda0003f05300 */
[----:B------:R-:W-:Y:S05]  /*8070*/  @!P0 BRA `(.L_x_8478) ;  /* 0x0000000000b48947 */ /* 0x000fea0003800000 */
[----:B------:R-:W0:Y:S01]  /*8080*/  LDC.64 R4, c[0x0][0x270] ;  /* 0x00009c00ff047b82 */ /* 0x000e220000000a00 */
[----:B------:R-:W-:Y:S01]  /*8090*/  IMAD.MOV.U32 R10, RZ, RZ, R18 ;  /* 0x000000ffff0a7224 */ /* 0x000fe200078e0012 */
[----:B------:R-:W-:Y:S01]  /*80a0*/  ULDC.64 UR6, c[0x0][0x218] ;  /* 0x0000860000067ab9 */ /* 0x000fe20000000a00 */
[----:B------:R-:W-:Y:S02]  /*80b0*/  IMAD.U32 R21, R9, 0x8, R1 ;  /* 0x0000000809157824 */ /* 0x000fe400078e0001 */
[-C--:B0-----:R-:W-:Y:S02]  /*80c0*/  IMAD R14, R31, R4.reuse, RZ ;  /* 0x000000041f0e7224 */ /* 0x081fe400078e02ff */
[----:B------:R-:W-:-:S04]  /*80d0*/  IMAD.WIDE.U32 R12, R9, R4, R10 ;  /* 0x00000004090c7225 */ /* 0x000fc800078e000a */
[----:B------:R-:W-:Y:S01]  /*80e0*/  IMAD R29, R9, R5, R14 ;  /* 0x00000005091d7224 */ /* 0x000fe200078e020e */
[----:B------:R-:W-:-:S03]  /*80f0*/  LEA R14, P0, R12, UR6, 0x3 ;  /* 0x000000060c0e7c11 */ /* 0x000fc6000f8018ff */
        /* <DEDUP_REMOVED lines=18> */
[C---:B------:R-:W-:Y:S01]  /*8220*/  LEA R14, P3, R18.reuse, UR6, 0x3 ;  /* 0x00000006120e7c11 */ /* 0x040fe2000f8618ff */
[----:B------:R-:W2:Y:S03]  /*8230*/  LDL.64 R12, [R21+0x20] ;  /* 0x00002000150c7983 */ /* 0x000ea60000100a00 */
[----:B------:R-:W-:Y:S02]  /*8240*/  LEA.HI.X R15, R18, UR7, R11, 0x3, P3 ;  /* 0x00000007120f7c11 */ /* 0x000fe400098f1c0b */
        /* <DEDUP_REMOVED lines=8> */
[----:B------:R-:W-:-:S04]  /*82d0*/  IMAD R9, R10, R13, R9 ;  /* 0x0000000d0a097224 */ /* 0x000fc800078e0209 */
[----:B------:R-:W-:Y:S02]  /*82e0*/  IMAD.IADD R20, R27, 0x1, R9 ;  /* 0x000000011b147824 */ /* 0x000fe400078e0209 */
[-C--:B---3--:R-:W-:Y:S02]  /*82f0*/  @P0 IMAD R11, R19, R4.reuse, RZ ;  /* 0x00000004130b0224 */ /* 0x088fe400078e02ff */
[----:B------:R-:W-:Y:S02]  /*8300*/  @P0 IMAD.MOV.U32 R27, RZ, RZ, R20 ;  /* 0x000000ffff1b0224 */ /* 0x000fe400078e0014 */
[C---:B------:R-:W-:Y:S02]  /*8310*/  @P0 IMAD R11, R18.reuse, R5, R11 ;  /* 0x00000005120b0224 */ /* 0x040fe400078e020b */
[----:B------:R-:W-:-:S04]  /*8320*/  @P0 IMAD.WIDE.U32 R4, R18, R4, R26 ;  /* 0x0000000412040225 */ /* 0x000fc800078e001a */
[----:B------:R-:W-:Y:S02]  /*8330*/  @P0 IMAD.IADD R20, R5, 0x1, R11 ;  /* 0x0000000105140824 */ /* 0x000fe400078e020b */
[----:B------:R-:W-:-:S07]  /*8340*/  @P0 IMAD.MOV.U32 R26, RZ, RZ, R4 ;  /* 0x000000ffff1a0224 */ /* 0x000fce00078e0004 */
.L_x_8478:
[----:B------:R-:W-:Y:S05]  /*8350*/  BSYNC B1 ;  /* 0x0000000000017941 */ /* 0x000fea0003800000 */
.L_x_8477:
[----:B------:R-:W1:Y:S01]  /*8360*/  LDC.64 R10, c[0x0][0x228] ;  /* 0x00008a00ff0a7b82 */ /* 0x000e620000000a00 */
[----:B------:R-:W-:Y:S01]  /*8370*/  IMAD R27, R25, -0x200, R3 ;  /* 0xfffffe00191b7824 */ /* 0x000fe200078e0203 */
[----:B------:R-:W-:Y:S01]  /*8380*/  BSSY B1, `(.L_x_8486) ;  /* 0x0000171000017945 */ /* 0x000fe20003800000 */
[----:B------:R-:W-:Y:S01]  /*8390*/  VIADD R4, R24, 0x180 ;  /* 0x0000018018047836 */ /* 0x000fe20000000000 */
[----:B------:R-:W-:Y:S01]  /*83a0*/  MOV R19, R20 ;  /* 0x0000001400137202 */ /* 0x000fe20000000f00 */
[----:B------:R-:W-:-:S03]  /*83b0*/  IMAD.MOV.U32 R18, RZ, RZ, R26 ;  /* 0x000000ffff127224 */ /* 0x000fc600078e001a */
[----:B------:R-:W-:Y:S02]  /*83c0*/  ISETP.GE.OR P1, PT, R4, R27, !P1 ;  /* 0x0000001b0400720c */ /* 0x000fe40004f26670 */
[----:B-1----:R-:W-:-:S04]  /*83d0*/  ISETP.GE.U32.AND P0, PT, R10, 0x1, PT ;  /* 0x000000010a00780c */ /* 0x002fc80003f06070 */
[----:B------:R-:W-:-:S04]  /*83e0*/  ISETP.GE.AND.EX P0, PT, R11, RZ, PT, P0 ;  /* 0x000000ff0b00720c */ /* 0x000fc80003f06300 */
[----:B------:R-:W-:-:S13]  /*83f0*/  PLOP3.LUT P1, PT, P1, P0, PT, 0xa2, 0x0 ;  /* 0x000000000000781c */ /* 0x000fda0000f21472 */
[----:B------:R-:W-:Y:S05]  /*8400*/  @P1 BRA `(.L_x_8487) ;  /* 0x0000001400a01947 */ /* 0x000fea0003800000 */
[C---:B------:R-:W-:Y:S01]  /*8410*/  IADD3 R0, P1, R10.reuse, -0x1, RZ ;  /* 0xffffffff0a007810 */ /* 0x040fe20007f3e0ff */
[----:B------:R-:W1:Y:S01]  /*8420*/  LDC.64 R4, c[0x0][0x270] ;  /* 0x00009c00ff047b82 */ /* 0x000e620000000a00 */
        /* <DEDUP_REMOVED lines=10> */
[----:B-1----:R-:W-:Y:S01]  /*84d0*/  IMAD.SHL.U32 R33, R5, 0x8, RZ ;  /* 0x0000000805217824 */ /* 0x002fe200078e00ff */
[----:B------:R-:W-:Y:S01]  /*84e0*/  BSSY B0, `(.L_x_8488) ;  /* 0x0000124000007945 */ /* 0x000fe20003800000 */
[----:B------:R-:W-:Y:S01]  /*84f0*/  IADD3.X R34, R11, -0x1, RZ, P0, !PT ;  /* 0xffffffff0b227810 */ /* 0x000fe200007fe4ff */
[----:B------:R-:W-:Y:S01]  /*8500*/  IMAD R3, R23, UR4, RZ ;  /* 0x0000000417037c24 */ /* 0x000fe2000f8e02ff */
[----:B------:R-:W-:Y:S01]  /*8510*/  ISETP.GT.U32.AND P0, PT, R32, RZ, PT ;  /* 0x000000ff2000720c */ /* 0x000fe20003f04070 */
[----:B------:R-:W-:-:S03]  /*8520*/  IMAD.WIDE.U32 R12, R22, UR4, RZ ;  /* 0x00000004160c7c25 */ /* 0x000fc6000f8e00ff */
[----:B------:R-:W-:Y:S01]  /*8530*/  ISETP.GT.AND.EX P0, PT, R34, RZ, PT, P0 ;  /* 0x000000ff2200720c */ /* 0x000fe20003f04300 */
[----:B------:R-:W-:Y:S01]  /*8540*/  IMAD R3, R22, UR5, R3 ;  /* 0x0000000516037c24 */ /* 0x000fe2000f8e0203 */
[----:B------:R-:W-:Y:S01]  /*8550*/  ULDC.64 UR4, c[0x0][0x218] ;  /* 0x0000860000047ab9 */ /* 0x000fe20000000a00 */
[----:B------:R-:W-:Y:S01]  /*8560*/  IMAD.WIDE.U32 R10, R4, 0x8, RZ ;  /* 0x00000008040a7825 */ /* 0x000fe200078e00ff */
[----:B------:R-:W-:-:S03]  /*8570*/  LEA R20, P1, R12, UR4, 0x3 ;  /* 0x000000040c147c11 */ /* 0x000fc6000f8218ff */
        /* <DEDUP_REMOVED lines=12> */
.L_x_8491:
[----:B------:R-:W-:Y:S02]  /*8640*/  IMAD.MOV.U32 R12, RZ, RZ, R20 ;  /* 0x000000ffff0c7224 */ /* 0x000fe400078e0014 */
[----:B------:R-:W-:Y:S02]  /*8650*/  IMAD.MOV.U32 R13, RZ, RZ, R21 ;  /* 0x000000ffff0d7224 */ /* 0x000fe400078e0015 */
[----:B------:R-:W-:Y:S01]  /*8660*/  IMAD.U32 R35, R3, 0x8, R1 ;  /* 0x0000000803237824 */ /* 0x000fe200078e0001 */
[----:B------:R-:W-:Y:S02]  /*8670*/  IADD3 R20, P1, R20, R10, RZ ;  /* 0x0000000a14147210 */ /* 0x000fe40007f3e0ff */
[----:B0-----:R-:W2:Y:S03]  /*8680*/  LDG.E.64 R14, desc[UR36][R12.64] ;  /* 0x000000240c0e7981 */ /* 0x001ea6000c1e1b00 */
[----:B------:R-:W-:Y:S01]  /*8690*/  IMAD.X R21, R21, 0x1, R33, P1 ;  /* 0x0000000115157824 */ /* 0x000fe200008e0621 */
[----:B------:R-:W3:Y:S04]  /*86a0*/  LDL.64 R28, [R35+0x20] ;  /* 0x00002000231c7983 */ /* 0x000ee80000100a00 */
[----:B------:R-:W3:Y:S04]  /*86b0*/  LDG.E.64 R30, desc[UR36][R20.64] ;  /* 0x00000024141e7981 */ /* 0x000ee8000c1e1b00 */
[----:B------:R-:W2:Y:S01]  /*86c0*/  LDL.64 R12, [R35+0x18] ;  /* 0x00001800230c7983 */ /* 0x000ea20000100a00 */
[----:B------:R-:W-:-:S02]  /*86d0*/  IMAD.MOV.U32 R36, RZ, RZ, R0 ;  /* 0x000000ffff247224 */ /* 0x000fc400078e0000 */
[----:B------:R-:W-:Y:S02]  /*86e0*/  IMAD.MOV.U32 R37, RZ, RZ, R8 ;  /* 0x000000ffff257224 */ /* 0x000fe400078e0008 */
[-C--:B--2---:R-:W-:Y:S02]  /*86f0*/  IMAD R15, R15, R12.reuse, RZ ;  /* 0x0000000c0f0f7224 */ /* 0x084fe400078e02ff */
[----:B------:R-:W-:Y:S01]  /*8700*/  IMAD.WIDE.U32 R36, R14, R12, R36 ;  /* 0x0000000c0e247225 */ /* 0x000fe200078e0024 */
[----:B------:R-:W-:-:S03]  /*8710*/  IADD3 R12, P1, R20, R10, RZ ;  /* 0x0000000a140c7210 */ /* 0x000fc60007f3e0ff */
[----:B------:R-:W-:Y:S02]  /*8720*/  IMAD R15, R14, R13, R15 ;  /* 0x0000000d0e0f7224 */ /* 0x000fe400078e020f */
[----:B------:R-:W-:Y:S02]  /*8730*/  IMAD.X R13, R21, 0x1, R33, P1 ;  /* 0x00000001150d7824 */ /* 0x000fe400008e0621 */
[----:B------:R-:W-:Y:S02]  /*8740*/  IMAD.IADD R37, R37, 0x1, R15 ;  /* 0x0000000125257824 */ /* 0x000fe400078e020f */
[----:B---3--:R-:W-:Y:S01]  /*8750*/  IMAD R15, R31, R28, RZ ;  /* 0x0000001c1f0f7224 */ /* 0x008fe200078e02ff */
[----:B------:R0:W2:Y:S03]  /*8760*/  LDG.E.64 R20, desc[UR36][R12.64] ;  /* 0x000000240c147981 */ /* 0x0000a6000c1e1b00 */
[----:B------:R-:W-:-:S02]  /*8770*/  IMAD R0, R30, R29, R15 ;  /* 0x0000001d1e007224 */ /* 0x000fc400078e020f */
[----:B------:R-:W2:Y:S01]  /*8780*/  LDL.64 R14, [R35+0x28] ;  /* 0x00002800230e7983 */ /* 0x000ea20000100a00 */
[----:B0-----:R-:W-:-:S04]  /*8790*/  IADD3 R12, P1, R12, R10, RZ ;  /* 0x0000000a0c0c7210 */ /* 0x001fc80007f3e0ff */
[----:B------:R-:W-:Y:S01]  /*87a0*/  IADD3.X R13, R13, R33, RZ, P1, !PT ;  /* 0x000000210d0d7210 */ /* 0x000fe20000ffe4ff */
        /* <DEDUP_REMOVED lines=9> */
[----:B------:R0:W2:Y:S02]  /*8840*/  LDG.E.64 R28, desc[UR36][R12.64] ;  /* 0x000000240c1c7981 */ /* 0x0000a4000c1e1b00 */
[----:B------:R-:W-:Y:S02]  /*8850*/  IMAD.IADD R15, R15, 0x1, R0 ;  /* 0x000000010f0f7824 */ /* 0x000fe400078e0200 */
[----:B---3--:R-:W-:Y:S01]  /*8860*/  IMAD R21, R37, R30, RZ ;  /* 0x0000001e25157224 */ /* 0x008fe200078e02ff */
[----:B0-----:R-:W-:-:S03]  /*8870*/  IADD3 R12, P1, R12, R10, RZ ;  /* 0x0000000a0c0c7210 */ /* 0x001fc60007f3e0ff */
[C---:B------:R-:W-:Y:S02]  /*8880*/  IMAD R0, R36.reuse, R31, R21 ;  /* 0x0000001f24007224 */ /* 0x040fe400078e0215 */
[----:B------:R-:W2:Y:S01]  /*8890*/  LDL.64 R20, [R35+0x38] ;  /* 0x0000380023147983 */ /* 0x000ea20000100a00 */
[----:B------:R-:W-:Y:S02]  /*88a0*/  IMAD.X R13, R13, 0x1, R33, P1 ;  /* 0x000000010d0d7824 */ /* 0x000fe400008e0621 */
[----:B------:R-:W-:Y:S02]  /*88b0*/  IMAD.WIDE.U32 R14, R36, R30, R14 ;  /* 0x0000001e240e7225 */ /* 0x000fe400078e000e */
[----:B------:R-:W3:Y:S04]  /*88c0*/  LDL.64 R30, [R35+0x40] ;  /* 0x00004000231e7983 */ /* 0x000ee80000100a00 */
[----:B------:R0:W3:Y:S01]  /*88d0*/  LDG.E.64 R36, desc[UR36][R12.64] ;  /* 0x000000240c247981 */ /* 0x0000e2000c1e1b00 */
[----:B------:R-:W-:Y:S01]  /*88e0*/  IMAD.IADD R15, R15, 0x1, R0 ;  /* 0x000000010f0f7824 */ /* 0x000fe200078e0200 */
[----:B0-----:R-:W-:-:S05]  /*88f0*/  IADD3 R12, P1, R12, R10, RZ ;  /* 0x0000000a0c0c7210 */ /* 0x001fca0007f3e0ff */
[----:B------:R-:W-:Y:S02]  /*8900*/  IMAD.X R13, R13, 0x1, R33, P1 ;  /* 0x000000010d0d7824 */ /* 0x000fe400008e0621 */
[-C--:B--2---:R-:W-:Y:S02]  /*8910*/  IMAD R29, R29, R20.reuse, RZ ;  /* 0x000000141d1d7224 */ /* 0x084fe400078e02ff */
[----:B------:R-:W-:-:S04]  /*8920*/  IMAD.WIDE.U32 R14, R28, R20, R14 ;  /* 0x000000141c0e7225 */ /* 0x000fc800078e000e */
[----:B------:R-:W-:Y:S02]  /*8930*/  IMAD R0, R28, R21, R29 ;  /* 0x000000151c007224 */ /* 0x000fe400078e021d */
[----:B------:R0:W2:Y:S01]  /*8940*/  LDG.E.64 R28, desc[UR36][R12.64] ;  /* 0x000000240c1c7981 */ /* 0x0000a2000c1e1b00 */
[----:B---3--:R-:W-:Y:S02]  /*8950*/  IMAD R21, R37, R30, RZ ;  /* 0x0000001e25157224 */ /* 0x008fe400078e02ff */
[----:B------:R-:W-:Y:S02]  /*8960*/  IMAD.IADD R15, R15, 0x1, R0 ;  /* 0x000000010f0f7824 */ /* 0x000fe400078e0200 */
[----:B------:R-:W-:Y:S02]  /*8970*/  IMAD R0, R36, R31, R21 ;  /* 0x0000001f24007224 */ /* 0x000fe400078e0215 */
[----:B------:R-:W2:Y:S01]  /*8980*/  LDL.64 R20, [R35+0x48] ;  /* 0x0000480023147983 */ /* 0x000ea20000100a00 */
[----:B0-----:R-:W-:Y:S01]  /*8990*/  IADD3 R12, P1, R12, R10, RZ ;  /* 0x0000000a0c0c7210 */ /* 0x001fe20007f3e0ff */
[----:B------:R-:W-:-:S02]  /*89a0*/  IMAD.WIDE.U32 R14, R36, R30, R14 ;  /* 0x0000001e240e7225 */ /* 0x000fc400078e000e */
[----:B------:R-:W3:Y:S02]  /*89b0*/  LDL.64 R30, [R35+0x50] ;  /* 0x00005000231e7983 */ /* 0x000ee40000100a00 */
[----:B------:R-:W-:-:S05]  /*89c0*/  IMAD.X R13, R13, 0x1, R33, P1 ;  /* 0x000000010d0d7824 */ /* 0x000fca00008e0621 */
        /* <DEDUP_REMOVED lines=9> */
[----:B------:R-:W-:Y:S01]  /*8a60*/  IMAD.IADD R15, R15, 0x1, R0 ;  /* 0x000000010f0f7824 */ /* 0x000fe200078e0200 */
[----:B0-----:R-:W-:Y:S01]  /*8a70*/  IADD3 R12, P1, R12, R10, RZ ;  /* 0x0000000a0c0c7210 */ /* 0x001fe20007f3e0ff */
[----:B------:R-:W-:Y:S02]  /*8a80*/  IMAD R0, R36, R31, R21 ;  /* 0x0000001f24007224 */ /* 0x000fe400078e0215 */
[----:B------:R-:W2:Y:S02]  /*8a90*/  LDL.64 R20, [R35+0x58] ;  /* 0x0000580023147983 */ /* 0x000ea40000100a00 */
[----:B------:R-:W-:-:S02]  /*8aa0*/  IMAD.X R13, R13, 0x1, R33, P1 ;  /* 0x000000010d0d7824 */ /* 0x000fc400008e0621 */
        /* <DEDUP_REMOVED lines=27> */
[----:B------:R-:W-:Y:S02]  /*8c60*/  IADD3 R15, R15, R0, RZ ;  /* 0x000000000f0f7210 */ /* 0x000fe40007ffe0ff */
        /* <DEDUP_REMOVED lines=34> */
[----:B---3--:R-:W-:Y:S01]  /*8e90*/  IMAD R21, R31, R36, RZ ;  /* 0x000000241f157224 */ /* 0x008fe200078e02ff */
[----:B------:R-:W-:Y:S01]  /*8ea0*/  IADD3 R20, P3, R12, R10, RZ ;  /* 0x0000000a0c147210 */ /* 0x000fe20007f7e0ff */
[----:B------:R-:W-:-:S04]  /*8eb0*/  IMAD.WIDE.U32 R14, R30, R36, R14 ;  /* 0x000000241e0e7225 */ /* 0x000fc800078e000e */
[----:B------:R-:W-:Y:S02]  /*8ec0*/  IMAD R21, R30, R37, R21 ;  /* 0x000000251e157224 */ /* 0x000fe400078e0215 */
[----:B------:R-:W-:Y:S02]  /*8ed0*/  IMAD.MOV.U32 R0, RZ, RZ, R14 ;  /* 0x000000ffff007224 */ /* 0x000fe400078e000e */
[----:B------:R-:W-:Y:S02]  /*8ee0*/  IMAD.IADD R8, R15, 0x1, R21 ;  /* 0x000000010f087824 */ /* 0x000fe400078e0215 */
[----:B------:R-:W-:Y:S01]  /*8ef0*/  IMAD.X R21, R13, 0x1, R33, P3 ;  /* 0x000000010d157824 */ /* 0x000fe200018e0621 */
[----:B------:R-:W-:Y:S06]  /*8f00*/  @P1 BRA `(.L_x_8491) ;  /* 0xfffffff400cc1947 */ /* 0x000fec000383ffff */
[----:B------:R-:W-:Y:S05]  /*8f10*/  BSYNC B2 ;  /* 0x0000000000027941 */ /* 0x000fea0003800000 */
.L_x_8490:
        /* <DEDUP_REMOVED lines=8> */
[----:B0-----:R-:W2:Y:S01]  /*8fa0*/  LDL.64 R14, [R35+0x18] ;  /* 0x00001800230e7983 */ /* 0x001ea20000100a00 */
[----:B-1----:R-:W-:-:S05]  /*8fb0*/  IADD3 R12, P0, R20, R10, RZ ;  /* 0x0000000a140c7210 */ /* 0x002fca0007f1e0ff */
[----:B------:R-:W-:Y:S02]  /*8fc0*/  IMAD.X R13, R21, 0x1, R33, P0 ;  /* 0x00000001150d7824 */ /* 0x000fe400000e0621 */
[----:B------:R-:W3:Y:S04]  /*8fd0*/  LDL.64 R20, [R35+0x20] ;  /* 0x0000200023147983 */ /* 0x000ee80000100a00 */
[----:B------:R0:W3:Y:S01]  /*8fe0*/  LDG.E.64 R30, desc[UR36][R12.64] ;  /* 0x000000240c1e7981 */ /* 0x0000e2000c1e1b00 */
[----:B------:R-:W-:Y:S01]  /*8ff0*/  MOV R36, R0 ;  /* 0x0000000000247202 */ /* 0x000fe20000000f00 */
[----:B------:R-:W-:Y:S01]  /*9000*/  IMAD.MOV.U32 R37, RZ, RZ, R8 ;  /* 0x000000ffff257224 */ /* 0x000fe200078e0008 */
[----:B0-----:R-:W-:-:S05]  /*9010*/  IADD3 R12, P0, R12, R10, RZ ;  /* 0x0000000a0c0c7210 */ /* 0x001fca0007f1e0ff */
[----:B------:R-:W-:Y:S02]  /*9020*/  IMAD.X R13, R13, 0x1, R33, P0 ;  /* 0x000000010d0d7824 */ /* 0x000fe400000e0621 */
[-C--:B--2---:R-:W-:Y:S02]  /*9030*/  IMAD R29, R29, R14.reuse, RZ ;  /* 0x0000000e1d1d7224 */ /* 0x084fe400078e02ff */
[----:B------:R-:W-:-:S04]  /*9040*/  IMAD.WIDE.U32 R36, R28, R14, R36 ;  /* 0x0000000e1c247225 */ /* 0x000fc800078e0024 */
[----:B------:R-:W-:-:S04]  /*9050*/  IMAD R29, R28, R15, R29 ;  /* 0x0000000f1c1d7224 */ /* 0x000fc800078e021d */
[----:B------:R-:W-:Y:S02]  /*9060*/  IMAD.IADD R37, R37, 0x1, R29 ;  /* 0x0000000125257824 */ /* 0x000fe400078e021d */
[----:B------:R0:W2:Y:S01]  /*9070*/  LDG.E.64 R28, desc[UR36][R12.64] ;  /* 0x000000240c1c7981 */ /* 0x0000a2000c1e1b00 */
        /* <DEDUP_REMOVED lines=15> */
[----:B---3--:R-:W-:Y:S02]  /*9170*/  IMAD R21, R37, R30, RZ ;  /* 0x0000001e25157224 */ /* 0x008fe400078e02ff */
[----:B------:R-:W-:Y:S02]  /*9180*/  IMAD.IADD R15, R15, 0x1, R0 ;  /* 0x000000010f0f7824 */ /* 0x000fe400078e0200 */
[----:B------:R-:W-:-:S02]  /*9190*/  IMAD R0, R36, R31, R21 ;  /* 0x0000001f24007224 */ /* 0x000fc400078e0215 */
[----:B------:R-:W2:Y:S01]  /*91a0*/  LDL.64 R20, [R35+0x38] ;  /* 0x0000380023147983 */ /* 0x000ea20000100a00 */
[----:B0-----:R-:W-:Y:S01]  /*91b0*/  IADD3 R12, P0, R12, R10, RZ ;  /* 0x0000000a0c0c7210 */ /* 0x001fe20007f1e0ff */
[----:B------:R-:W-:Y:S02]  /*91c0*/  IMAD.WIDE.U32 R14, R36, R30, R14 ;  /* 0x0000001e240e7225 */ /* 0x000fe400078e000e */
        /* <DEDUP_REMOVED lines=12> */
[----:B------:R-:W-:Y:S01]  /*9290*/  IMAD R0, R36, R31, R21 ;  /* 0x0000001f24007224 */ /* 0x000fe200078e0215 */
[----:B0-----:R-:W-:Y:S01]  /*92a0*/  IADD3 R12, P0, R12, R10, RZ ;  /* 0x0000000a0c0c7210 */ /* 0x001fe20007f1e0ff */
[----:B------:R-:W2:Y:S04]  /*92b0*/  LDL.64 R20, [R35+0x48] ;  /* 0x0000480023147983 */ /* 0x000ea80000100a00 */
[----:B------:R-:W-:-:S02]  /*92c0*/  IMAD.X R13, R13, 0x1, R33, P0 ;  /* 0x000000010d0d7824 */ /* 0x000fc400000e0621 */
[----:B------:R-:W-:Y:S02]  /*92d0*/  IMAD.WIDE.U32 R14, R36, R30, R14 ;  /* 0x0000001e240e7225 */ /* 0x000fe400078e000e */
[----:B------:R-:W3:Y:S04]  /*92e0*/  LDL.64 R36, [R35+0x50] ;  /* 0x0000500023247983 */ /* 0x000ee80000100a00 */
[----:B------:R-:W3:Y:S01]  /*92f0*/  LDG.E.64 R30, desc[UR36][R12.64] ;  /* 0x000000240c1e7981 */ /* 0x000ee2000c1e1b00 */
[----:B------:R-:W-:Y:S01]  /*9300*/  IMAD.IADD R15, R15, 0x1, R0 ;  /* 0x000000010f0f7824 */ /* 0x000fe200078e0200 */
[----:B------:R-:W-:Y:S02]  /*9310*/  IADD3 R32, P4, R32, -0x8, RZ ;  /* 0xfffffff820207810 */ /* 0x000fe40007f9e0ff */
[----:B------:R-:W-:-:S02]  /*9320*/  IADD3 R3, P3, R3, 0x8, RZ ;  /* 0x0000000803037810 */ /* 0x000fc40007f7e0ff */
[----:B------:R-:W-:Y:S02]  /*9330*/  PLOP3.LUT P0, PT, PT, PT, PT, 0x8, 0x0 ;  /* 0x000000000000781c */ /* 0x000fe40003f0e170 */
[----:B------:R-:W-:Y:S02]  /*9340*/  IADD3.X R34, R34, -0x1, RZ, P4, !PT ;  /* 0xffffffff22227810 */ /* 0x000fe400027fe4ff */
[----:B------:R-:W-:Y:S01]  /*9350*/  IADD3.X R9, RZ, R9, RZ, P3, !PT ;  /* 0x00000009ff097210 */ /* 0x000fe20001ffe4ff */
        /* <DEDUP_REMOVED lines=10> */
[----:B------:R-:W-:-:S07]  /*9400*/  IMAD.X R21, R13, 0x1, R33, P1 ;  /* 0x000000010d157824 */ /* 0x000fce00008e0621 */
.L_x_8493:
[----:B------:R-:W-:Y:S05]  /*9410*/  BSYNC B2 ;  /* 0x0000000000027941 */ /* 0x000fea0003800000 */
.L_x_8492:
[----:B------:R-:W-:-:S04]  /*9420*/  ISETP.NE.U32.AND P1, PT, R32, RZ, PT ;  /* 0x000000ff2000720c */ /* 0x000fc80003f25070 */
[----:B------:R-:W-:-:S13]  /*9430*/  ISETP.NE.OR.EX P0, PT, R34, RZ, P0, P1 ;  /* 0x000000ff2200720c */ /* 0x000fda0000705710 */
[----:B------:R-:W-:Y:S05]  /*9440*/  @!P0 BRA `(.L_x_8494) ;  /* 0x0000000000b48947 */ /* 0x000fea0003800000 */
.L_x_8489:
[----:B------:R-:W-:Y:S02]  /*9450*/  IMAD.MOV.U32 R12, RZ, RZ, R20 ;  /* 0x000000ffff0c7224 */ /* 0x000fe400078e0014 */
[----:B------:R-:W-:Y:S02]  /*9460*/  IMAD.MOV.U32 R13, RZ, RZ, R21 ;  /* 0x000000ffff0d7224 */ /* 0x000fe400078e0015 */
[----:B------:R-:W-:Y:S01]  /*9470*/  IMAD.U32 R35, R3, 0x8, R1 ;  /* 0x0000000803237824 */ /* 0x000fe200078e0001 */
[----:B------:R-:W-:-:S03]  /*9480*/  IADD3 R20, P0, R20, R10, RZ ;  /* 0x0000000a14147210 */ /* 0x000fc60007f1e0ff */
[----:B------:R-:W2:Y:S04]  /*9490*/  LDG.E.64 R12, desc[UR36][R12.64] ;  /* 0x000000240c0c7981 */ /* 0x000ea8000c1e1b00 */
[----:B0-----:R-:W2:Y:S01]  /*94a0*/  LDL.64 R14, [R35+0x18] ;  /* 0x00001800230e7983 */ /* 0x001ea20000100a00 */
[----:B------:R-:W-:-:S03]  /*94b0*/  IMAD.X R21, R21, 0x1, R33, P0 ;  /* 0x0000000115157824 */ /* 0x000fc600000e0621 */
[----:B------:R-:W3:Y:S04]  /*94c0*/  LDL.64 R30, [R35+0x20] ;  /* 0x00002000231e7983 */ /* 0x000ee80000100a00 */
[----:B------:R-:W3:Y:S01]  /*94d0*/  LDG.E.64 R28, desc[UR36][R20.64] ;  /* 0x00000024141c7981 */ /* 0x000ee2000c1e1b00 */
[----:B------:R-:W-:Y:S02]  /*94e0*/  IMAD.MOV.U32 R36, RZ, RZ, R0 ;  /* 0x000000ffff247224 */ /* 0x000fe400078e0000 */
[----:B------:R-:W-:Y:S02]  /*94f0*/  IMAD.MOV.U32 R37, RZ, RZ, R8 ;  /* 0x000000ffff257224 */ /* 0x000fe400078e0008 */
[-C--:B--2---:R-:W-:Y:S02]  /*9500*/  IMAD R13, R13, R14.reuse, RZ ;  /* 0x0000000e0d0d7224 */ /* 0x084fe400078e02ff */
[----:B------:R-:W-:-:S04]  /*9510*/  IMAD.WIDE.U32 R36, R12, R14, R36 ;  /* 0x0000000e0c247225 */ /* 0x000fc800078e0024 */
[----:B------:R-:W-:Y:S01]  /*9520*/  IMAD R15, R12, R15, R13 ;  /* 0x0000000f0c0f7224 */ /* 0x000fe200078e020d */
[----:B------:R-:W-:-:S03]  /*9530*/  IADD3 R12, P0, R20, R10, RZ ;  /* 0x0000000a140c7210 */ /* 0x000fc60007f1e0ff */
[----:B------:R-:W-:Y:S02]  /*9540*/  IMAD.IADD R37, R37, 0x1, R15 ;  /* 0x0000000125257824 */ /* 0x000fe400078e020f */
[-C--:B---3--:R-:W-:Y:S02]  /*9550*/  IMAD R15, R29, R30.reuse, RZ ;  /* 0x0000001e1d0f7224 */ /* 0x088fe400078e02ff */
[----:B------:R-:W-:Y:S02]  /*9560*/  IMAD.X R13, R21, 0x1, R33, P0 ;  /* 0x00000001150d7824 */ /* 0x000fe400000e0621 */
[C---:B------:R-:W-:Y:S02]  /*9570*/  IMAD R0, R28.reuse, R31, R15 ;  /* 0x0000001f1c007224 */ /* 0x040fe400078e020f */
[----:B------:R-:W2:Y:S04]  /*9580*/  LDL.64 R14, [R35+0x28] ;  /* 0x00002800230e7983 */ /* 0x000ea80000100a00 */
[----:B------:R0:W2:Y:S01]  /*9590*/  LDG.E.64 R20, desc[UR36][R12.64] ;  /* 0x000000240c147981 */ /* 0x0000a2000c1e1b00 */
[----:B------:R-:W-:-:S03]  /*95a0*/  IMAD.WIDE.U32 R28, R28, R30, R36 ;  /* 0x0000001e1c1c7225 */ /* 0x000fc600078e0024 */
[----:B------:R-:W3:Y:S01]  /*95b0*/  LDL.64 R36, [R35+0x30] ;  /* 0x0000300023247983 */ /* 0x000ee20000100a00 */
[----:B0-----:R-:W-:-:S05]  /*95c0*/  IADD3 R12, P0, R12, R10, RZ ;  /* 0x0000000a0c0c7210 */ /* 0x001fca0007f1e0ff */
[----:B------:R-:W-:-:S05]  /*95d0*/  IMAD.X R13, R13, 0x1, R33, P0 ;  /* 0x000000010d0d7824 */ /* 0x000fca00000e0621 */
        /* <DEDUP_REMOVED lines=20> */
.L_x_8494:
[----:B------:R-:W-:Y:S05]  /*9720*/  BSYNC B0 ;  /* 0x0000000000007941 */ /* 0x000fea0003800000 */
.L_x_8488:
[----:B------:R-:W-:-:S04]  /*9730*/  ISETP.NE.U32.AND P0, PT, R26, RZ, PT ;  /* 0x000000ff1a00720c */ /* 0x000fc80003f05070 */
[----:B------:R-:W-:-:S13]  /*9740*/  ISETP.NE.AND.EX P0, PT, RZ, RZ, PT, P0 ;  /* 0x000000ffff00720c */ /* 0x000fda0003f05300 */
[----:B------:R-:W-:Y:S05]  /*9750*/  @!P0 BRA `(.L_x_8487) ;  /* 0x0000000000cc8947 */ /* 0x000fea0003800000 */
[----:B------:R-:W-:Y:S01]  /*9760*/  ULDC.64 UR4, c[0x0][0x220] ;  /* 0x0000880000047ab9 */ /* 0x000fe20000000a00 */
[----:B-1----:R-:W-:Y:S02]  /*9770*/  IMAD R12, R9, R4, RZ ;  /* 0x00000004090c7224 */ /* 0x002fe400078e02ff */
[----:B------:R-:W-:Y:S02]  /*9780*/  IMAD R13, R23, UR4, RZ ;  /* 0x00000004170d7c24 */ /* 0x000fe4000f8e02ff */
[----:B------:R-:W-:-:S04]  /*9790*/  IMAD.WIDE.U32 R10, R22, UR4, RZ ;  /* 0x00000004160a7c25 */ /* 0x000fc8000f8e00ff */
[----:B------:R-:W-:Y:S01]  /*97a0*/  IMAD R13, R22, UR5, R13 ;  /* 0x00000005160d7c24 */ /* 0x000fe2000f8e020d */
[----:B------:R-:W-:Y:S01]  /*97b0*/  ULDC.64 UR4, c[0x0][0x218] ;  /* 0x0000860000047ab9 */ /* 0x000fe20000000a00 */
[----:B------:R-:W-:-:S03]  /*97c0*/  IMAD R9, R3, R5, R12 ;  /* 0x0000000503097224 */ /* 0x000fc600078e020c */
[----:B------:R-:W-:-:S03]  /*97d0*/  IADD3 R11, R13, R11, RZ ;  /* 0x0000000b0d0b7210 */ /* 0x000fc60007ffe0ff */
[----:B------:R-:W-:-:S04]  /*97e0*/  IMAD.WIDE.U32 R12, R3, R4, R10 ;  /* 0x00000004030c7225 */ /* 0x000fc800078e000a */
[----:B------:R-:W-:Y:S01]  /*97f0*/  IMAD.IADD R9, R13, 0x1, R9 ;  /* 0x000000010d097824 */ /* 0x000fe200078e0209 */
[----:B------:R-:W-:Y:S01]  /*9800*/  LEA R10, P0, R12, UR4, 0x3 ;  /* 0x000000040c0a7c11 */ /* 0x000fe2000f8018ff */
[----:B------:R-:W-:-:S03]  /*9810*/  IMAD.U32 R3, R3, 0x8, R1 ;  /* 0x0000000803037824 */ /* 0x000fc600078e0001 */
[----:B------:R-:W-:Y:S02]  /*9820*/  LEA.HI.X R11, R12, UR5, R9, 0x3, P0 ;  /* 0x000000050c0b7c11 */ /* 0x000fe400080f1c09 */
[----:B0-----:R-:W2:Y:S04]  /*9830*/  LDL.64 R14, [R3+0x18] ;  /* 0x00001800030e7983 */ /* 0x001ea80000100a00 */
        /* <DEDUP_REMOVED lines=11> */
[----:B------:R-:W-:Y:S01]  /*98f0*/  ISETP.NE.U32.AND P0, PT, R26, 0x2, PT ;  /* 0x000000021a00780c */ /* 0x000fe20003f05070 */
[C---:B------:R-:W-:Y:S01]  /*9900*/  IMAD.SHL.U32 R15, R4.reuse, 0x8, RZ ;  /* 0x00000008040f7824 */ /* 0x040fe200078e00ff */
[----:B------:R-:W-:Y:S02]  /*9910*/  SHF.L.U64.HI R9, R4, 0x3, R5 ;  /* 0x0000000304097819 */ /* 0x000fe40000010205 */
[----:B------:R-:W-:Y:S01]  /*9920*/  ISETP.NE.AND.EX P0, PT, RZ, RZ, PT, P0 ;  /* 0x000000ffff00720c */ /* 0x000fe20003f05300 */
[----:B------:R-:W2:Y:S01]  /*9930*/  LDL.64 R4, [R3+0x20] ;  /* 0x0000200003047983 */ /* 0x000ea20000100a00 */
[----:B------:R-:W-:-:S05]  /*9940*/  IADD3 R20, P1, R15, R10, RZ ;  /* 0x0000000a0f147210 */ /* 0x000fca0007f3e0ff */
[----:B------:R-:W-:-:S05]  /*9950*/  IMAD.X R21, R9, 0x1, R11, P1 ;  /* 0x0000000109157824 */ /* 0x000fca00008e060b */
[----:B------:R-:W2:Y:S01]  /*9960*/  LDG.E.64 R10, desc[UR36][R20.64] ;  /* 0x00000024140a7981 */ /* 0x000ea2000c1e1b00 */
[----:B------:R-:W-:-:S03]  /*9970*/  @P0 IADD3 R14, P1, R20, R15, RZ ;  /* 0x0000000f140e0210 */ /* 0x000fc60007f3e0ff */
[----:B------:R-:W3:Y:S02]  /*9980*/  @P0 LDL.64 R12, [R3+0x28] ;  /* 0x00002800030c0983 */ /* 0x000ee40000100a00 */
[----:B------:R-:W-:-:S06]  /*9990*/  @P0 IMAD.X R15, R21, 0x1, R9, P1 ;  /* 0x00000001150f0824 */ /* 0x000fcc00008e0609 */
        /* <DEDUP_REMOVED lines=10> */
[----:B------:R-:W-:-:S02]  /*9a40*/  @P0 IMAD R9, R14, R13, R5 ;  /* 0x0000000d0e090224 */ /* 0x000fc400078e0205 */
[----:B------:R-:W-:Y:S02]  /*9a50*/  @P0 IMAD.MOV.U32 R5, RZ, RZ, R8 ;  /* 0x000000ffff050224 */ /* 0x000fe400078e0008 */
[----:B------:R-:W-:-:S04]  /*9a60*/  @P0 IMAD.WIDE.U32 R12, R14, R12, R4 ;  /* 0x0000000c0e0c0225 */ /* 0x000fc800078e0004 */
[----:B------:R-:W-:Y:S01]  /*9a70*/  @P0 IMAD.IADD R8, R13, 0x1, R9 ;  /* 0x000000010d080824 */ /* 0x000fe200078e0209 */
[----:B------:R-:W-:-:S07]  /*9a80*/  @P0 MOV R0, R12 ;  /* 0x0000000c00000202 */ /* 0x000fce0000000f00 */
.L_x_8487:
[----:B------:R-:W-:Y:S05]  /*9a90*/  BSYNC B1 ;  /* 0x0000000000017941 */ /* 0x000fea0003800000 */
.L_x_8486:
[----:B------:R-:W2:Y:S01]  /*9aa0*/  LDC.U8 R26, c[0x0][0x29c] ;  /* 0x0000a700ff1a7b82 */ /* 0x000ea20000000000 */
[----:B------:R-:W-:Y:S01]  /*9ab0*/  BSSY B6, `(.L_x_8495) ;  /* 0x0000102000067945 */ /* 0x000fe20003800000 */
[----:B------:R-:W-:Y:S02]  /*9ac0*/  IMAD.MOV.U32 R22, RZ, RZ, R0 ;  /* 0x000000ffff167224 */ /* 0x000fe400078e0000 */
[----:B------:R-:W-:Y:S01]  /*9ad0*/  IMAD.MOV.U32 R23, RZ, RZ, R8 ;  /* 0x000000ffff177224 */ /* 0x000fe200078e0008 */
[----:B------:R-:W-:Y:S06]  /*9ae0*/  @P2 BRA `(.L_x_8496) ;  /* 0x0000000c00f82947 */ /* 0x000fec0003800000 */
[----:B------:R-:W3:Y:S01]  /*9af0*/  S2R R0, SR_TID.X ;  /* 0x0000000000007919 */ /* 0x000ee20000002100 */
[----:B-1----:R-:W1:Y:S01]  /*9b00*/  LDC.64 R4, c[0x0][0x280] ;  /* 0x0000a000ff047b82 */ /* 0x002e620000000a00 */
[----:B--2---:R-:W-:Y:S01]  /*9b10*/  PRMT R8, R26, 0x9910, RZ ;  /* 0x000099101a087816 */ /* 0x004fe200000000ff */
[----:B------:R-:W-:Y:S01]  /*9b20*/  ULDC UR4, c[0x0][0x2a0] ;  /* 0x0000a80000047ab9 */ /* 0x000fe20000000800 */
[----:B---3--:R-:W-:-:S04]  /*9b30*/  IMAD R0, R25, 0x200, R0 ;  /* 0x0000020019007824 */ /* 0x008fc800078e0200 */
[----:B------:R-:W-:Y:S02]  /*9b40*/  IMAD R3, R0, UR4, RZ ;  /* 0x0000000400037c24 */ /* 0x000fe4000f8e02ff */
[----:B------:R-:W-:-:S03]  /*9b50*/  IMAD.MOV.U32 R0, RZ, RZ, R8 ;  /* 0x000000ffff007224 */ /* 0x000fc600078e0008 */
[----:B-1----:R-:W-:Y:S02]  /*9b60*/  IADD3 R4, P1, R3, R4, RZ ;  /* 0x0000000403047210 */ /* 0x002fe40007f3e0ff */
        /* <DEDUP_REMOVED lines=12> */
[----:B------:R-:W-:Y:S01]  /*9c30*/  IMAD.MOV.U32 R24, RZ, RZ, R2 ;  /* 0x000000ffff187224 */ /* 0x000fe200078e0002 */
[----:B------:R-:W-:Y:S06]  /*9c40*/  BRA `(.L_x_8496) ;  /* 0x0000000c00a07947 */ /* 0x000fec0003800000 */
.L_x_8500:
[----:B------:R1:W-:Y:S01]  /*9c50*/  STG.E.U8 desc[UR36][R4.64], R6 ;  /* 0x0000000604007986 */ /* 0x0003e2000c101124 */
[----:B------:R-:W-:Y:S01]  /*9c60*/  IMAD.MOV.U32 R24, RZ, RZ, R2 ;  /* 0x000000ffff187224 */ /* 0x000fe200078e0002 */
[----:B------:R-:W-:Y:S06]  /*9c70*/  BRA `(.L_x_8496) ;  /* 0x0000000c00947947 */ /* 0x000fec0003800000 */
.L_x_8499:
[----:B------:R-:W-:-:S13]  /*9c80*/  ISETP.NE.AND P0, PT, R0, 0x2, PT ;  /* 0x000000020000780c */ /* 0x000fda0003f05270 */
[----:B------:R-:W-:Y:S05]  /*9c90*/  @!P0 BRA `(.L_x_8502) ;  /* 0x0000000000288947 */ /* 0x000fea0003800000 */
[----:B------:R-:W-:-:S13]  /*9ca0*/  ISETP.NE.AND P0, PT, R0, 0x3, PT ;  /* 0x000000030000780c */ /* 0x000fda0003f05270 */
[----:B------:R-:W-:Y:S05]  /*9cb0*/  @!P0 BRA `(.L_x_8503) ;  /* 0x0000000000148947 */ /* 0x000fea0003800000 */
[----:B------:R-:W-:-:S13]  /*9cc0*/  ISETP.NE.AND P0, PT, R0, 0x4, PT ;  /* 0x000000040000780c */ /* 0x000fda0003f05270 */
[----:B------:R-:W-:Y:S05]  /*9cd0*/  @P0 BRA `(.L_x_8501) ;  /* 0x0000000c00200947 */ /* 0x000fea0003800000 */
[----:B------:R4:W-:Y:S01]  /*9ce0*/  STG.E.64 desc[UR36][R4.64], R6 ;  /* 0x0000000604007986 */ /* 0x0009e2000c101b24 */
[----:B------:R-:W-:Y:S01]  /*9cf0*/  IMAD.MOV.U32 R24, RZ, RZ, R2 ;  /* 0x000000ffff187224 */ /* 0x000fe200078e0002 */
[----:B------:R-:W-:Y:S06]  /*9d00*/  BRA `(.L_x_8496) ;  /* 0x0000000c00707947 */ /* 0x000fec0003800000 */
.L_x_8503:
[----:B------:R1:W-:Y:S01]  /*9d10*/  STG.E desc[UR36][R4.64], R6 ;  /* 0x0000000604007986 */ /* 0x0003e2000c101924 */
[----:B------:R-:W-:Y:S01]  /*9d20*/  IMAD.MOV.U32 R24, RZ, RZ, R2 ;  /* 0x000000ffff187224 */ /* 0x000fe200078e0002 */
[----:B------:R-:W-:Y:S06]  /*9d30*/  BRA `(.L_x_8496) ;  /* 0x0000000c00647947 */ /* 0x000fec0003800000 */
.L_x_8502:
[----:B------:R3:W-:Y:S01]  /*9d40*/  STG.E.U16 desc[UR36][R4.64], R6 ;  /* 0x0000000604007986 */ /* 0x0007e2000c101524 */
[----:B------:R-:W-:Y:S01]  /*9d50*/  IMAD.MOV.U32 R24, RZ, RZ, R2 ;  /* 0x000000ffff187224 */ /* 0x000fe200078e0002 */
[----:B------:R-:W-:Y:S06]  /*9d60*/  BRA `(.L_x_8496) ;  /* 0x0000000c00587947 */ /* 0x000fec0003800000 */
.L_x_8498:
[----:B------:R-:W-:-:S13]  /*9d70*/  ISETP.GT.AND P0, PT, R0, 0x6, PT ;  /* 0x000000060000780c */ /* 0x000fda0003f04270 */
[----:B------:R-:W-:Y:S05]  /*9d80*/  @P0 BRA `(.L_x_8504) ;  /* 0x0000000000340947 */ /* 0x000fea0003800000 */
[----:B------:R-:W-:-:S13]  /*9d90*/  ISETP.NE.AND P0, PT, R0, 0x5, PT ;  /* 0x000000050000780c */ /* 0x000fda0003f05270 */
[----:B------:R-:W-:Y:S05]  /*9da0*/  @!P0 BRA `(.L_x_8505) ;  /* 0x0000000000188947 */ /* 0x000fea0003800000 */
[----:B------:R-:W-:-:S13]  /*9db0*/  ISETP.NE.AND P0, PT, R0, 0x6, PT ;  /* 0x000000060000780c */ /* 0x000fda0003f05270 */
[----:B------:R-:W-:Y:S05]  /*9dc0*/  @P0 BRA `(.L_x_8501) ;  /* 0x0000000800e40947 */ /* 0x000fea0003800000 */
[----:B------:R-:W1:Y:S01]  /*9dd0*/  I2F.S64 R7, R6 ;  /* 0x0000000600077312 */ /* 0x000e620000301400 */
[----:B------:R-:W-:Y:S01]  /*9de0*/  IMAD.MOV.U32 R24, RZ, RZ, R2 ;  /* 0x000000ffff187224 */ /* 0x000fe200078e0002 */
[----:B-1----:R1:W-:Y:S01]  /*9df0*/  STG.E desc[UR36][R4.64], R7 ;  /* 0x0000000704007986 */ /* 0x0023e2000c101924 */
[----:B------:R-:W-:Y:S05]  /*9e00*/  BRA `(.L_x_8496) ;  /* 0x0000000c00307947 */ /* 0x000fea0003800000 */
.L_x_8505:
[----:B------:R-:W1:Y:S01]  /*9e10*/  I2F.S64 R0, R6 ;  /* 0x0000000600007312 */ /* 0x000e620000301400 */
[----:B------:R-:W-:Y:S01]  /*9e20*/  IMAD.MOV.U32 R24, RZ, RZ, R2 ;  /* 0x000000ffff187224 */ /* 0x000fe200078e0002 */
[----:B-1----:R-:W-:-:S05]  /*9e30*/  F2FP.F16.F32.PACK_AB R0, RZ, R0 ;  /* 0x00000000ff00723e */ /* 0x002fca00000000ff */
[----:B------:R1:W-:Y:S01]  /*9e40*/  STG.E.U16 desc[UR36][R4.64], R0 ;  /* 0x0000000004007986 */ /* 0x0003e2000c101524 */
[----:B------:R-:W-:Y:S05]  /*9e50*/  BRA `(.L_x_8496) ;  /* 0x0000000c001c7947 */ /* 0x000fea0003800000 */
.L_x_8504:
[----:B------:R-:W-:-:S13]  /*9e60*/  ISETP.NE.AND P0, PT, R0, 0x7, PT ;  /* 0x000000070000780c */ /* 0x000fda0003f05270 */
[----:B------:R-:W-:Y:S05]  /*9e70*/  @!P0 BRA `(.L_x_8506) ;  /* 0x00000000003c8947 */ /* 0x000fea0003800000 */
[----:B------:R-:W-:-:S13]  /*9e80*/  ISETP.NE.AND P0, PT, R0, 0x8, PT ;  /* 0x000000080000780c */ /* 0x000fda0003f05270 */
[----:B------:R-:W-:Y:S05]  /*9e90*/  @!P0 BRA `(.L_x_8507) ;  /* 0x00000000001c8947 */ /* 0x000fea0003800000 */
[----:B------:R-:W-:-:S13]  /*9ea0*/  ISETP.NE.AND P0, PT, R0, 0x9, PT ;  /* 0x000000090000780c */ /* 0x000fda0003f05270 */
[----:B------:R-:W-:Y:S05]  /*9eb0*/  @P0 BRA `(.L_x_8501) ;  /* 0x0000000800a80947 */ /* 0x000fea0003800000 */
[----:B------:R-:W1:Y:S01]  /*9ec0*/  I2F.S64 R8, R6 ;  /* 0x0000000600087312 */ /* 0x000e620000301400 */
[----:B------:R-:W-:Y:S02]  /*9ed0*/  IMAD.MOV.U32 R9, RZ, RZ, RZ ;  /* 0x000000ffff097224 */ /* 0x000fe400078e00ff */
[----:B------:R-:W-:-:S03]  /*9ee0*/  IMAD.MOV.U32 R24, RZ, RZ, R2 ;  /* 0x000000ffff187224 */ /* 0x000fc600078e0002 */
[----:B-1----:R1:W-:Y:S01]  /*9ef0*/  STG.E.64 desc[UR36][R4.64], R8 ;  /* 0x0000000804007986 */ /* 0x0023e2000c101b24 */
[----:B------:R-:W-:Y:S05]  /*9f00*/  BRA `(.L_x_8496) ;  /* 0x0000000800f07947 */ /* 0x000fea0003800000 */
.L_x_8507:
[----:B------:R-:W1:Y:S01]  /*9f10*/  I2F.S64 R6, R6 ;  /* 0x0000000600067312 */ /* 0x000e620000301400 */
[----:B------:R-:W-:Y:S01]  /*9f20*/  IMAD.MOV.U32 R24, RZ, RZ, R2 ;  /* 0x000000ffff187224 */ /* 0x000fe200078e0002 */
[----:B-1----:R-:W-:-:S04]  /*9f30*/  F2FP.F16.F32.PACK_AB R3, RZ, R6 ;  /* 0x00000006ff03723e */ /* 0x002fc800000000ff */
[----:B------:R-:W-:-:S05]  /*9f40*/  PRMT R3, R3, 0x5410, RZ ;  /* 0x0000541003037816 */ /* 0x000fca00000000ff */
[----:B------:R1:W-:Y:S01]  /*9f50*/  STG.E desc[UR36][R4.64], R3 ;  /* 0x0000000304007986 */ /* 0x0003e2000c101924 */
[----:B------:R-:W-:Y:S05]  /*9f60*/  BRA `(.L_x_8496) ;  /* 0x0000000800d87947 */ /* 0x000fea0003800000 */
.L_x_8506:
[----:B------:R-:W1:Y:S01]  /*9f70*/  I2F.F64.S64 R6, R6 ;  /* 0x0000000600067312 */ /* 0x000e620000301c00 */
[----:B------:R-:W-:Y:S01]  /*9f80*/  IMAD.MOV.U32 R24, RZ, RZ, R2 ;  /* 0x000000ffff187224 */ /* 0x000fe200078e0002 */
[----:B-1----:R1:W-:Y:S01]  /*9f90*/  STG.E.64 desc[UR36][R4.64], R6 ;  /* 0x0000000604007986 */ /* 0x0023e2000c101b24 */
[----:B------:R-:W-:Y:S05]  /*9fa0*/  BRA `(.L_x_8496) ;  /* 0x0000000800c87947 */ /* 0x000fea0003800000 */
.L_x_8497:
        /* <DEDUP_REMOVED lines=8> */
[----:B------:R-:W-:Y:S02]  /*a030*/  ISETP.NE.U32.AND P0, PT, R6, RZ, PT ;  /* 0x000000ff0600720c */ /* 0x000fe40003f05070 */
[----:B------:R-:W-:Y:S02]  /*a040*/  MOV R24, R2 ;  /* 0x0000000200187202 */ /* 0x000fe40000000f00 */
[----:B------:R-:W-:-:S04]  /*a050*/  ISETP.NE.AND.EX P0, PT, R7, RZ, PT, P0 ;  /* 0x000000ff0700720c */ /* 0x000fc80003f05300 */
[----:B------:R-:W-:-:S05]  /*a060*/  SEL R3, RZ, 0x1, !P0 ;  /* 0x00000001ff037807 */ /* 0x000fca0004000000 */
[----:B------:R1:W-:Y:S01]  /*a070*/  STG.E.U8 desc[UR36][R4.64], R3 ;  /* 0x0000000304007986 */ /* 0x0003e2000c101124 */
[----:B------:R-:W-:Y:S05]  /*a080*/  BRA `(.L_x_8496) ;  /* 0x0000000800907947 */ /* 0x000fea0003800000 */
.L_x_8510:
[----:B------:R-:W1:Y:S01]  /*a090*/  I2F.F64.S64 R8, R6 ;  /* 0x0000000600087312 */ /* 0x000e620000301c00 */
[----:B------:R-:W-:Y:S01]  /*a0a0*/  CS2R R10, SRZ ;  /* 0x00000000000a7805 */ /* 0x000fe2000001ff00 */
[----:B------:R-:W-:-:S04]  /*a0b0*/  IMAD.MOV.U32 R24, RZ, RZ, R2 ;  /* 0x000000ffff187224 */ /* 0x000fc800078e0002 */
[----:B-1----:R1:W-:Y:S01]  /*a0c0*/  STG.E.128 desc[UR36][R4.64], R8 ;  /* 0x0000000804007986 */ /* 0x0023e2000c101d24 */
[----:B------:R-:W-:Y:S05]  /*a0d0*/  BRA `(.L_x_8496) ;  /* 0x00000008007c7947 */ /* 0x000fea0003800000 */
.L_x_8509:
        /* <DEDUP_REMOVED lines=21> */
.L_x_8514:
[----:B------:R-:W-:Y:S05]  /*a230*/  BSYNC B0 ;  /* 0x0000000000007941 */ /* 0x000fea0003800000 */
.L_x_8513:
[----:B------:R-:W-:Y:S01]  /*a240*/  LOP3.LUT R9, R0, R9, RZ, 0xfc, !PT ;  /* 0x0000000900097212 */ /* 0x000fe200078efcff */
[----:B------:R-:W-:-:S04]  /*a250*/  IMAD.MOV.U32 R24, RZ, RZ, R2 ;  /* 0x000000ffff187224 */ /* 0x000fc800078e0002 */
[----:B------:R1:W-:Y:S01]  /*a260*/  STG.E.U8 desc[UR36][R4.64], R9 ;  /* 0x0000000904007986 */ /* 0x0003e2000c101124 */
[----:B------:R-:W-:Y:S05]  /*a270*/  BRA `(.L_x_8496) ;  /* 0x0000000800147947 */ /* 0x000fea0003800000 */
.L_x_8512:
        /* <DEDUP_REMOVED lines=13> */
.L_x_8516:
[----:B------:R-:W-:Y:S01]  /*a350*/  IMAD.MOV.U32 R0, RZ, RZ, 0x7f ;  /* 0x0000007fff007424 */ /* 0x000fe200078e00ff */
[----:B------:R-:W-:-:S04]  /*a360*/  ISETP.GT.U32.AND P0, PT, R3, 0x7f800000, PT ;  /* 0x7f8000000300780c */ /* 0x000fc80003f04070 */
[----:B------:R-:W-:-:S09]  /*a370*/  SEL R0, R0, 0x7c, P0 ;  /* 0x0000007c00007807 */ /* 0x000fd20000000000 */
.L_x_8517:
[----:B------:R-:W-:Y:S05]  /*a380*/  BSYNC B0 ;  /* 0x0000000000007941 */ /* 0x000fea0003800000 */
.L_x_8515:
[----:B------:R-:W-:Y:S01]  /*a390*/  LOP3.LUT R3, R7, 0x80000000, RZ, 0xc0, !PT ;  /* 0x8000000007037812 */ /* 0x000fe200078ec0ff */
[----:B------:R-:W-:-:S03]  /*a3a0*/  IMAD.MOV.U32 R24, RZ, RZ, R2 ;  /* 0x000000ffff187224 */ /* 0x000fc600078e0002 */
[----:B------:R-:W-:-:S04]  /*a3b0*/  SHF.R.U32.HI R3, RZ, 0x18, R3 ;  /* 0x00000018ff037819 */ /* 0x000fc80000011603 */
[----:B------:R-:W-:-:S05]  /*a3c0*/  LOP3.LUT R3, R0, R3, RZ, 0xfc, !PT ;  /* 0x0000000300037212 */ /* 0x000fca00078efcff */
[----:B------:R1:W-:Y:S01]  /*a3d0*/  STG.E.U8 desc[UR36][R4.64], R3 ;  /* 0x0000000304007986 */ /* 0x0003e2000c101124 */
[----:B------:R-:W-:Y:S05]  /*a3e0*/  BRA `(.L_x_8496) ;  /* 0x0000000400b87947 */ /* 0x000fea0003800000 */
.L_x_8511:
[----:B------:R-:W1:Y:S01]  /*a3f0*/  I2F.S64 R0, R6 ;  /* 0x0000000600007312 */ /* 0x000e620000301400 */
[----:B------:R-:W-:Y:S01]  /*a400*/  IMAD.MOV.U32 R24, RZ, RZ, R2 ;  /* 0x000000ffff187224 */ /* 0x000fe200078e0002 */
[----:B-1----:R-:W-:-:S05]  /*a410*/  F2FP.BF16.F32.PACK_AB R0, RZ, R0 ;  /* 0x00000000ff00723e */ /* 0x002fca00000010ff */
[----:B------:R1:W-:Y:S01]  /*a420*/  STG.E.U16 desc[UR36][R4.64], R0 ;  /* 0x0000000004007986 */ /* 0x0003e2000c101524 */
[----:B------:R-:W-:Y:S05]  /*a430*/  BRA `(.L_x_8496) ;  /* 0x0000000400a47947 */ /* 0x000fea0003800000 */
.L_x_8508:
        /* <DEDUP_REMOVED lines=9> */
[----:B------:R-:W-:Y:S01]  /*a4d0*/  IMAD.MOV.U32 R24, RZ, RZ, R2 ;  /* 0x000000ffff187224 */ /* 0x000fe200078e0002 */
[----:B------:R-:W-:Y:S06]  /*a4e0*/  BRA `(.L_x_8496) ;  /* 0x0000000400787947 */ /* 0x000fec0003800000 */
.L_x_8520:
        /* <DEDUP_REMOVED lines=17> */
.L_x_8523:
[----:B------:R-:W-:-:S04]  /*a600*/  LOP3.LUT R0, R7, 0x80000000, RZ, 0xc0, !PT ;  /* 0x8000000007007812 */ /* 0x000fc800078ec0ff */
[----:B------:R-:W-:-:S04]  /*a610*/  SHF.R.U32.HI R0, RZ, 0x18, R0 ;  /* 0x00000018ff007819 */ /* 0x000fc80000011600 */
[----:B------:R-:W-:-:S07]  /*a620*/  LOP3.LUT R0, R3, R0, RZ, 0xfc, !PT ;  /* 0x0000000003007212 */ /* 0x000fce00078efcff */
.L_x_8522:
[----:B------:R-:W-:Y:S05]  /*a630*/  BSYNC B0 ;  /* 0x0000000000007941 */ /* 0x000fea0003800000 */
.L_x_8521:
[----:B------:R1:W-:Y:S01]  /*a640*/  STG.E.U8 desc[UR36][R4.64], R0 ;  /* 0x0000000004007986 */ /* 0x0003e2000c101124 */
[----:B------:R-:W-:Y:S01]  /*a650*/  IMAD.MOV.U32 R24, RZ, RZ, R2 ;  /* 0x000000ffff187224 */ /* 0x000fe200078e0002 */
[----:B------:R-:W-:Y:S06]  /*a660*/  BRA `(.L_x_8496) ;  /* 0x0000000400187947 */ /* 0x000fec0003800000 */
.L_x_8519:
        /* <DEDUP_REMOVED lines=17> */
.L_x_8526:
[----:B------:R-:W-:-:S04]  /*a780*/  LOP3.LUT R0, R7, 0x80000000, RZ, 0xc0, !PT ;  /* 0x8000000007007812 */ /* 0x000fc800078ec0ff */
[----:B------:R-:W-:-:S04]  /*a790*/  SHF.R.U32.HI R0, RZ, 0x18, R0 ;  /* 0x00000018ff007819 */ /* 0x000fc80000011600 */
[----:B------:R-:W-:-:S07]  /*a7a0*/  LOP3.LUT R0, R3, R0, RZ, 0xfc, !PT ;  /* 0x0000000003007212 */ /* 0x000fce00078efcff */
.L_x_8525:
[----:B------:R-:W-:Y:S05]  /*a7b0*/  BSYNC B0 ;  /* 0x0000000000007941 */ /* 0x000fea0003800000 */
.L_x_8524:
[----:B------:R1:W-:Y:S01]  /*a7c0*/  STG.E.U8 desc[UR36][R4.64], R0 ;  /* 0x0000000004007986 */ /* 0x0003e2000c101124 */
[----:B------:R-:W-:Y:S01]  /*a7d0*/  IMAD.MOV.U32 R24, RZ, RZ, R2 ;  /* 0x000000ffff187224 */ /* 0x000fe200078e0002 */
[----:B------:R-:W-:Y:S06]  /*a7e0*/  BRA `(.L_x_8496) ;  /* 0x0000000000b87947 */ /* 0x000fec0003800000 */
.L_x_8518:
[----:B------:R-:W-:-:S13]  /*a7f0*/  ISETP.NE.AND P0, PT, R0, 0x1c, PT ;  /* 0x0000001c0000780c */ /* 0x000fda0003f05270 */
[----:B------:R-:W-:Y:S05]  /*a800*/  @!P0 BRA `(.L_x_8527) ;  /* 0x0000000000a88947 */ /* 0x000fea0003800000 */
[----:B------:R-:W-:-:S13]  /*a810*/  ISETP.NE.AND P0, PT, R0, 0x1d, PT ;  /* 0x0000001d0000780c */ /* 0x000fda0003f05270 */
[----:B------:R-:W-:Y:S05]  /*a820*/  @!P0 BRA `(.L_x_8528) ;  /* 0x0000000000948947 */ /* 0x000fea0003800000 */
[----:B------:R-:W-:-:S13]  /*a830*/  ISETP.NE.AND P0, PT, R0, 0x2c, PT ;  /* 0x0000002c0000780c */ /* 0x000fda0003f05270 */
[----:B------:R-:W-:Y:S05]  /*a840*/  @P0 BRA `(.L_x_8501) ;  /* 0x0000000000440947 */ /* 0x000fea0003800000 */
[----:B------:R-:W1:Y:S01]  /*a850*/  I2F.S64 R6, R6 ;  /* 0x0000000600067312 */ /* 0x000e620000301400 */
[----:B------:R-:W-:Y:S01]  /*a860*/  IMAD.MOV.U32 R24, RZ, RZ, R2 ;  /* 0x000000ffff187224 */ /* 0x000fe200078e0002 */
        /* <DEDUP_REMOVED lines=11> */
[----:B------:R-:W-:-:S05]  /*a920*/  @!P0 IMAD.MOV R0, RZ, RZ, R8 ;  /* 0x000000ffff008224 */ /* 0x000fca00078e0208 */
[----:B------:R-:W-:-:S05]  /*a930*/  @P2 MOV R3, R0 ;  /* 0x0000000000032202 */ /* 0x000fca0000000f00 */
[----:B------:R1:W-:Y:S01]  /*a940*/  STG.E.U8 desc[UR36][R4.64], R3 ;  /* 0x0000000304007986 */ /* 0x0003e2000c101124 */
[----:B------:R-:W-:Y:S05]  /*a950*/  BRA `(.L_x_8496) ;  /* 0x00000000005c7947 */ /* 0x000fea0003800000 */
.L_x_8501:
[----:B0-----:R-:W-:Y:S01]  /*a960*/  MOV R14, 0x100 ;  /* 0x00000100000e7802 */ /* 0x001fe20000000f00 */
        /* <DEDUP_REMOVED lines=14> */
[----:B0-----:R-:W-:Y:S05]  /*aa50*/  CALL.ABS.NOINC R14 ;  /* 0x000000000e007343 */ /* 0x001fea0003c00000 */
.L_x_8529:
[----:B------:R-:W-:Y:S01]  /*aa60*/  IMAD.MOV.U32 R24, RZ, RZ, R2 ;  /* 0x000000ffff187224 */ /* 0x000fe200078e0002 */
[----:B------:R-:W-:Y:S06]  /*aa70*/  BRA `(.L_x_8496) ;  /* 0x0000000000147947 */ /* 0x000fec0003800000 */
.L_x_8528:
[----:B------:R1:W-:Y:S01]  /*aa80*/  STG.E.64 desc[UR36][R4.64], R6 ;  /* 0x0000000604007986 */ /* 0x0003e2000c101b24 */
[----:B------:R-:W-:Y:S01]  /*aa90*/  IMAD.MOV.U32 R24, RZ, RZ, R2 ;  /* 0x000000ffff187224 */ /* 0x000fe200078e0002 */
[----:B------:R-:W-:Y:S06]  /*aaa0*/  BRA `(.L_x_8496) ;  /* 0x0000000000087947 */ /* 0x000fec0003800000 */
.L_x_8527:
[----:B------:R1:W-:Y:S01]  /*aab0*/  STG.E desc[UR36][R4.64], R6 ;  /* 0x0000000604007986 */ /* 0x0003e2000c101924 */
[----:B------:R-:W-:-:S07]  /*aac0*/  IMAD.MOV.U32 R24, RZ, RZ, R2 ;  /* 0x000000ffff187224 */ /* 0x000fce00078e0002 */
.L_x_8496:
[----:B------:R-:W-:Y:S05]  /*aad0*/  BSYNC B6 ;  /* 0x0000000000067941 */ /* 0x000fea0003800000 */
.L_x_8495:
[----:B------:R-:W-:Y:S01]  /*aae0*/  ISETP.GE.AND P0, PT, R24, R27, PT ;  /* 0x0000001b1800720c */ /* 0x000fe20003f06270 */
[----:B------:R-:W-:-:S12]  /*aaf0*/  BSSY B6, `(.L_x_8530) ;  /* 0x00001d8000067945 */ /* 0x000fd80003800000 */
[----:B------:R-:W-:Y:S05]  /*ab00*/  @P0 BRA `(.L_x_8531) ;  /* 0x0000001c00580947 */ /* 0x000fea0003800000 */
[----:B-1----:R-:W1:Y:S01]  /*ab10*/  LDC.64 R2, c[0x0][0x280] ;  /* 0x0000a000ff027b82 */ /* 0x002e620000000a00 */
[----:B------:R-:W-:Y:S01]  /*ab20*/  IMAD R0, R25, 0x200, R24 ;  /* 0x0000020019007824 */ /* 0x000fe200078e0218 */
[----:B--234-:R-:W-:Y:S01]  /*ab30*/  PRMT R4, R26, 0x9910, RZ ;  /* 0x000099101a047816 */ /* 0x01cfe200000000ff */
[----:B------:R-:W-:Y:S02]  /*ab40*/  ULDC UR4, c[0x0][0x2a0] ;  /* 0x0000a80000047ab9 */ /* 0x000fe40000000800 */
[----:B------:R-:W-:Y:S02]  /*ab50*/  IMAD R5, R0, UR4, RZ ;  /* 0x0000000400057c24 */ /* 0x000fe4000f8e02ff */
[----:B------:R-:W-:-:S05]  /*ab60*/  IMAD.MOV.U32 R0, RZ, RZ, R4 ;  /* 0x000000ffff007224 */ /* 0x000fca00078e0004 */
[----:B------:R-:W-:Y:S02]  /*ab70*/  ISETP.GT.AND P1, PT, R0, 0x9, PT ;  /* 0x000000090000780c */ /* 0x000fe40003f24270 */
[----:B-1----:R-:W-:-:S05]  /*ab80*/  IADD3 R2, P0, R5, R2, RZ ;  /* 0x0000000205027210 */ /* 0x002fca0007f1e0ff */
        /* <DEDUP_REMOVED lines=12> */
.L_x_8535:
[----:B------:R4:W-:Y:S01]  /*ac50*/  STG.E.U8 desc[UR36][R2.64], R16 ;  /* 0x0000001002007986 */ /* 0x0009e2000c101124 */
[----:B------:R-:W-:Y:S05]  /*ac60*/  BRA `(.L_x_8537) ;  /* 0x0000000c004c7947 */ /* 0x000fea0003800000 */
.L_x_8534:
        /* <DEDUP_REMOVED lines=8> */
.L_x_8539:
[----:B------:R3:W-:Y:S01]  /*acf0*/  STG.E desc[UR36][R2.64], R16 ;  /* 0x0000001002007986 */ /* 0x0007e2000c101924 */
[----:B------:R-:W-:Y:S05]  /*ad00*/  BRA `(.L_x_8537) ;  /* 0x0000000c00247947 */ /* 0x000fea0003800000 */
.L_x_8538:
[----:B------:R1:W-:Y:S01]  /*ad10*/  STG.E.U16 desc[UR36][R2.64], R16 ;  /* 0x0000001002007986 */ /* 0x0003e2000c101524 */
[----:B------:R-:W-:Y:S05]  /*ad20*/  BRA `(.L_x_8537) ;  /* 0x0000000c001c7947 */ /* 0x000fea0003800000 */
.L_x_8533:
        /* <DEDUP_REMOVED lines=9> */
.L_x_8541:
[----:B------:R-:W1:Y:S02]  /*adc0*/  I2F.S64 R0, R16 ;  /* 0x0000001000007312 */ /* 0x000e640000301400 */
[----:B-1----:R-:W-:-:S05]  /*add0*/  F2FP.F16.F32.PACK_AB R0, RZ, R0 ;  /* 0x00000000ff00723e */ /* 0x002fca00000000ff */
[----:B------:R1:W-:Y:S01]  /*ade0*/  STG.E.U16 desc[UR36][R2.64], R0 ;  /* 0x0000000002007986 */ /* 0x0003e2000c101524 */
[----:B------:R-:W-:Y:S05]  /*adf0*/  BRA `(.L_x_8537) ;  /* 0x0000000800e87947 */ /* 0x000fea0003800000 */
.L_x_8540:
[----:B------:R-:W-:-:S13]  /*ae00*/  ISETP.NE.AND P0, PT, R0, 0x7, PT ;  /* 0x000000070000780c */ /* 0x000fda0003f05270 */
[----:B------:R-:W-:Y:S05]  /*ae10*/  @!P0 BRA `(.L_x_8542) ;  /* 0x0000000000348947 */ /* 0x000fea0003800000 */
[----:B------:R-:W-:-:S13]  /*ae20*/  ISETP.NE.AND P0, PT, R0, 0x8, PT ;  /* 0x000000080000780c */ /* 0x000fda0003f05270 */
[----:B------:R-:W-:Y:S05]  /*ae30*/  @!P0 BRA `(.L_x_8543) ;  /* 0x0000000000188947 */ /* 0x000fea0003800000 */
[----:B------:R-:W-:-:S13]  /*ae40*/  ISETP.NE.AND P0, PT, R0, 0x9, PT ;  /* 0x000000090000780c */ /* 0x000fda0003f05270 */
[----:B------:R-:W-:Y:S05]  /*ae50*/  @P0 BRA `(.L_x_8536) ;  /* 0x0000000800800947 */ /* 0x000fea0003800000 */
[----:B------:R-:W1:Y:S01]  /*ae60*/  I2F.S64 R4, R16 ;  /* 0x0000001000047312 */ /* 0x000e620000301400 */
[----:B------:R-:W-:-:S07]  /*ae70*/  HFMA2.MMA R5, -RZ, RZ, 0, 0 ;  /* 0x00000000ff057435 */ /* 0x000fce00000001ff */
[----:B-1----:R1:W-:Y:S01]  /*ae80*/  STG.E.64 desc[UR36][R2.64], R4 ;  /* 0x0000000402007986 */ /* 0x0023e2000c101b24 */
[----:B------:R-:W-:Y:S05]  /*ae90*/  BRA `(.L_x_8537) ;  /* 0x0000000800c07947 */ /* 0x000fea0003800000 */
.L_x_8543:
[----:B------:R-:W1:Y:S02]  /*aea0*/  I2F.S64 R16, R16 ;  /* 0x0000001000107312 */ /* 0x000e640000301400 */
[----:B-1----:R-:W-:-:S04]  /*aeb0*/  F2FP.F16.F32.PACK_AB R5, RZ, R16 ;  /* 0x00000010ff05723e */ /* 0x002fc800000000ff */
[----:B------:R-:W-:-:S05]  /*aec0*/  PRMT R5, R5, 0x5410, RZ ;  /* 0x0000541005057816 */ /* 0x000fca00000000ff */
[----:B------:R1:W-:Y:S01]  /*aed0*/  STG.E desc[UR36][R2.64], R5 ;  /* 0x0000000502007986 */ /* 0x0003e2000c101924 */
[----:B------:R-:W-:Y:S05]  /*aee0*/  BRA `(.L_x_8537) ;  /* 0x0000000800ac7947 */ /* 0x000fea0003800000 */
.L_x_8542:
[----:B------:R-:W1:Y:S02]  /*aef0*/  I2F.F64.S64 R16, R16 ;  /* 0x0000001000107312 */ /* 0x000e640000301c00 */
[----:B-1----:R1:W-:Y:S01]  /*af00*/  STG.E.64 desc[UR36][R2.64], R16 ;  /* 0x0000001002007986 */ /* 0x0023e2000c101b24 */
[----:B------:R-:W-:Y:S05]  /*af10*/  BRA `(.L_x_8537) ;  /* 0x0000000800a07947 */ /* 0x000fea0003800000 */
.L_x_8532:
        /* <DEDUP_REMOVED lines=13> */
.L_x_8546:
[----:B------:R-:W1:Y:S01]  /*aff0*/  I2F.F64.S64 R4, R16 ;  /* 0x0000001000047312 */ /* 0x000e620000301c00 */
[----:B------:R-:W-:-:S05]  /*b000*/  CS2R R6, SRZ ;  /* 0x0000000000067805 */ /* 0x000fca000001ff00 */
[----:B-1----:R1:W-:Y:S01]  /*b010*/  STG.E.128 desc[UR36][R2.64], R4 ;  /* 0x0000000402007986 */ /* 0x0023e2000c101d24 */
[----:B------:R-:W-:Y:S05]  /*b020*/  BRA `(.L_x_8537) ;  /* 0x00000008005c7947 */ /* 0x000fea0003800000 */
.L_x_8545:
        /* <DEDUP_REMOVED lines=21> */
.L_x_8550:
[----:B------:R-:W-:Y:S05]  /*b180*/  BSYNC B0 ;  /* 0x0000000000007941 */ /* 0x000fea0003800000 */
.L_x_8549:
[----:B------:R-:W-:-:S05]  /*b190*/  LOP3.LUT R5, R0, R5, RZ, 0xfc, !PT ;  /* 0x0000000500057212 */ /* 0x000fca00078efcff */
[----:B------:R1:W-:Y:S01]  /*b1a0*/  STG.E.U8 desc[UR36][R2.64], R5 ;  /* 0x0000000502007986 */ /* 0x0003e2000c101124 */
[----:B------:R-:W-:Y:S05]  /*b1b0*/  BRA `(.L_x_8537) ;  /* 0x0000000400f87947 */ /* 0x000fea0003800000 */
.L_x_8548:
        /* <DEDUP_REMOVED lines=13> */
.L_x_8552:
[----:B------:R-:W-:Y:S01]  /*b290*/  IMAD.MOV.U32 R0, RZ, RZ, 0x7f ;  /* 0x0000007fff007424 */ /* 0x000fe200078e00ff */
[----:B------:R-:W-:-:S04]  /*b2a0*/  ISETP.GT.U32.AND P0, PT, R4, 0x7f800000, PT ;  /* 0x7f8000000400780c */ /* 0x000fc80003f04070 */
[----:B------:R-:W-:-:S09]  /*b2b0*/  SEL R0, R0, 0x7c, P0 ;  /* 0x0000007c00007807 */ /* 0x000fd20000000000 */
.L_x_8553:
[----:B------:R-:W-:Y:S05]  /*b2c0*/  BSYNC B0 ;  /* 0x0000000000007941 */ /* 0x000fea0003800000 */
.L_x_8551:
[----:B------:R-:W-:-:S04]  /*b2d0*/  LOP3.LUT R4, R17, 0x80000000, RZ, 0xc0, !PT ;  /* 0x8000000011047812 */ /* 0x000fc800078ec0ff */
[----:B------:R-:W-:-:S04]  /*b2e0*/  SHF.R.U32.HI R5, RZ, 0x18, R4 ;  /* 0x00000018ff057819 */ /* 0x000fc80000011604 */
[----:B------:R-:W-:-:S05]  /*b2f0*/  LOP3.LUT R5, R0, R5, RZ, 0xfc, !PT ;  /* 0x0000000500057212 */ /* 0x000fca00078efcff */
[----:B------:R1:W-:Y:S01]  /*b300*/  STG.E.U8 desc[UR36][R2.64], R5 ;  /* 0x0000000502007986 */ /* 0x0003e2000c101124 */
[----:B------:R-:W-:Y:S05]  /*b310*/  BRA `(.L_x_8537) ;  /* 0x0000000400a07947 */ /* 0x000fea0003800000 */
.L_x_8547:
[----:B------:R-:W1:Y:S02]  /*b320*/  I2F.S64 R0, R16 ;  /* 0x0000001000007312 */ /* 0x000e640000301400 */
[----:B-1----:R-:W-:-:S05]  /*b330*/  F2FP.BF16.F32.PACK_AB R0, RZ, R0 ;  /* 0x00000000ff00723e */ /* 0x002fca00000010ff */
[----:B------:R1:W-:Y:S01]  /*b340*/  STG.E.U16 desc[UR36][R2.64], R0 ;  /* 0x0000000002007986 */ /* 0x0003e2000c101524 */
[----:B------:R-:W-:Y:S05]  /*b350*/  BRA `(.L_x_8537) ;  /* 0x0000000400907947 */ /* 0x000fea0003800000 */
.L_x_8544:
        /* <DEDUP_REMOVED lines=10> */
.L_x_8556:
        /* <DEDUP_REMOVED lines=17> */
.L_x_8559:
[----:B------:R-:W-:-:S04]  /*b510*/  LOP3.LUT R0, R17, 0x80000000, RZ, 0xc0, !PT ;  /* 0x8000000011007812 */ /* 0x000fc800078ec0ff */
[----:B------:R-:W-:-:S04]  /*b520*/  SHF.R.U32.HI R5, RZ, 0x18, R0 ;  /* 0x00000018ff057819 */ /* 0x000fc80000011600 */
[----:B------:R-:W-:-:S04]  /*b530*/  LOP3.LUT R4, R4, R5, RZ, 0xfc, !PT ;  /* 0x0000000504047212 */ /* 0x000fc800078efcff */
[----:B------:R-:W-:-:S07]  /*b540*/  PRMT R0, R4, 0x7610, R0 ;  /* 0x0000761004007816 */ /* 0x000fce0000000000 */
.L_x_8558:
[----:B------:R-:W-:Y:S05]  /*b550*/  BSYNC B0 ;  /* 0x0000000000007941 */ /* 0x000fea0003800000 */
.L_x_8557:
[----:B------:R1:W-:Y:S01]  /*b560*/  STG.E.U8 desc[UR36][R2.64], R0 ;  /* 0x0000000002007986 */ /* 0x0003e2000c101124 */
[----:B------:R-:W-:Y:S05]  /*b570*/  BRA `(.L_x_8537) ;  /* 0x0000000400087947 */ /* 0x000fea0003800000 */
.L_x_8555:
        /* <DEDUP_REMOVED lines=17> */
.L_x_8562:
[----:B------:R-:W-:-:S04]  /*b690*/  LOP3.LUT R0, R17, 0x80000000, RZ, 0xc0, !PT ;  /* 0x8000000011007812 */ /* 0x000fc800078ec0ff */
[----:B------:R-:W-:-:S04]  /*b6a0*/  SHF.R.U32.HI R5, RZ, 0x18, R0 ;  /* 0x00000018ff057819 */ /* 0x000fc80000011600 */
[----:B------:R-:W-:-:S04]  /*b6b0*/  LOP3.LUT R4, R4, R5, RZ, 0xfc, !PT ;  /* 0x0000000504047212 */ /* 0x000fc800078efcff */
[----:B------:R-:W-:-:S07]  /*b6c0*/  PRMT R0, R4, 0x7610, R0 ;  /* 0x0000761004007816 */ /* 0x000fce0000000000 */
.L_x_8561:
[----:B------:R-:W-:Y:S05]  /*b6d0*/  BSYNC B0 ;  /* 0x0000000000007941 */ /* 0x000fea0003800000 */
.L_x_8560:
[----:B------:R1:W-:Y:S01]  /*b6e0*/  STG.E.U8 desc[UR36][R2.64], R0 ;  /* 0x0000000002007986 */ /* 0x0003e2000c101124 */
[----:B------:R-:W-:Y:S05]  /*b6f0*/  BRA `(.L_x_8537) ;  /* 0x0000000000a87947 */ /* 0x000fea0003800000 */
.L_x_8554:
        /* <DEDUP_REMOVED lines=22> */
.L_x_8536:
[----:B------:R-:W-:Y:S01]  /*b860*/  MOV R2, 0x100 ;  /* 0x0000010000027802 */ /* 0x000fe20000000f00 */
[----:B------:R-:W-:Y:S01]  /*b870*/  ULDC.64 UR4, c[0x4][0xf0] ;  /* 0x01003c0000047ab9 */ /* 0x000fe20000000a00 */
[----:B------:R-:W-:Y:S01]  /*b880*/  ULDC.64 UR6, c[0x4][0x8] ;  /* 0x0100020000067ab9 */ /* 0x000fe20000000a00 */
[----:B------:R-:W-:Y:S01]  /*b890*/  IMAD.U32 R4, RZ, RZ, UR4 ;  /* 0x00000004ff047e24 */ /* 0x000fe2000f8e00ff */
[----:B------:R-:W-:Y:S01]  /*b8a0*/  HFMA2.MMA R8, -RZ, RZ, 0, 6.020069122314453125e-06 ;  /* 0x00000065ff087435 */ /* 0x000fe200000001ff */
[----:B------:R-:W-:Y:S01]  /*b8b0*/  IMAD.U32 R5, RZ, RZ, UR5 ;  /* 0x00000005ff057e24 */ /* 0x000fe2000f8e00ff */
[----:B------:R-:W1:Y:S01]  /*b8c0*/  LDC.64 R2, c[0x4][R2] ;  /* 0x0100000002027b82 */ /* 0x000e620000000a00 */
[----:B------:R-:W-:Y:S01]  /*b8d0*/  ULDC.64 UR4, c[0x4][0xf8] ;  /* 0x01003e0000047ab9 */ /* 0x000fe20000000a00 */
[----:B------:R-:W-:Y:S02]  /*b8e0*/  IMAD.U32 R10, RZ, RZ, UR6 ;  /* 0x00000006ff0a7e24 */ /* 0x000fe4000f8e00ff */
[----:B------:R-:W-:-:S02]  /*b8f0*/  IMAD.U32 R6, RZ, RZ, UR4 ;  /* 0x00000004ff067e24 */ /* 0x000fc4000f8e00ff */
[----:B------:R-:W-:Y:S02]  /*b900*/  IMAD.U32 R7, RZ, RZ, UR5 ;  /* 0x00000005ff077e24 */ /* 0x000fe4000f8e00ff */
[----:B------:R-:W-:Y:S02]  /*b910*/  IMAD.U32 R11, RZ, RZ, UR7 ;  /* 0x00000007ff0b7e24 */ /* 0x000fe4000f8e00ff */
[----:B------:R-:W-:Y:S02]  /*b920*/  IMAD.MOV.U32 R12, RZ, RZ, 0x1 ;  /* 0x00000001ff0c7424 */ /* 0x000fe400078e00ff */
[----:B------:R-:W-:-:S07]  /*b930*/  IMAD.MOV.U32 R13, RZ, RZ, RZ ;  /* 0x000000ffff0d7224 */ /* 0x000fce00078e00ff */
[----:B------:R-:W-:-:S07]  /*b940*/  LEPC R20, `(.L_x_8565) ;  /* 0x000000001014794e */ /* 0x000fce0000000000 */
[----:B01----:R-:W-:Y:S05]  /*b950*/  CALL.ABS.NOINC R2 ;  /* 0x0000000002007343 */ /* 0x003fea0003c00000 */
.L_x_8565:
[----:B------:R-:W-:Y:S05]  /*b960*/  BRA `(.L_x_8537) ;  /* 0x00000000000c7947 */ /* 0x000fea0003800000 */
.L_x_8564:
[----:B------:R1:W-:Y:S01]  /*b970*/  STG.E.64 desc[UR36][R2.64], R16 ;  /* 0x0000001002007986 */ /* 0x0003e2000c101b24 */
[----:B------:R-:W-:Y:S05]  /*b980*/  BRA `(.L_x_8537) ;  /* 0x0000000000047947 */ /* 0x000fea0003800000 */
.L_x_8563:
[----:B------:R1:W-:Y:S02]  /*b990*/  STG.E desc[UR36][R2.64], R16 ;  /* 0x0000001002007986 */ /* 0x0003e4000c101924 */
.L_x_8537:
[----:B------:R-:W-:-:S05]  /*b9a0*/  VIADD R24, R24, 0x80 ;  /* 0x0000008018187836 */ /* 0x000fca0000000000 */
[----:B------:R-:W-:-:S13]  /*b9b0*/  ISETP.GE.AND P0, PT, R24, R27, PT ;  /* 0x0000001b1800720c */ /* 0x000fda0003f06270 */
[----:B------:R-:W-:Y:S05]  /*b9c0*/  @P0 BRA `(.L_x_8531) ;  /* 0x0000000c00a80947 */ /* 0x000fea0003800000 */
[----:B-1234-:R-:W1:Y:S01]  /*b9d0*/  LDC.64 R2, c[0x0][0x280] ;  /* 0x0000a000ff027b82 */ /* 0x01ee620000000a00 */
[----:B------:R-:W-:Y:S01]  /*b9e0*/  IMAD R0, R25, 0x200, R24 ;  /* 0x0000020019007824 */ /* 0x000fe200078e0218 */
[----:B------:R-:W-:Y:S01]  /*b9f0*/  PRMT R4, R26, 0x9910, RZ ;  /* 0x000099101a047816 */ /* 0x000fe200000000ff */
        /* <DEDUP_REMOVED lines=17> */
.L_x_8569:
[----:B------:R1:W-:Y:S01]  /*bb10*/  STG.E.U8 desc[UR36][R2.64], R18 ;  /* 0x0000001202007986 */ /* 0x0003e2000c101124 */
[----:B------:R-:W-:Y:S05]  /*bb20*/  BRA `(.L_x_8571) ;  /* 0x0000000c004c7947 */ /* 0x000fea0003800000 */
.L_x_8568:
        /* <DEDUP_REMOVED lines=8> */
.L_x_8573:
[----:B------:R1:W-:Y:S01]  /*bbb0*/  STG.E desc[UR36][R2.64], R18 ;  /* 0x0000001202007986 */ /* 0x0003e2000c101924 */
[----:B------:R-:W-:Y:S05]  /*bbc0*/  BRA `(.L_x_8571) ;  /* 0x0000000c00247947 */ /* 0x000fea0003800000 */
.L_x_8572:
[----:B------:R1:W-:Y:S01]  /*bbd0*/  STG.E.U16 desc[UR36][R2.64], R18 ;  /* 0x0000001202007986 */ /* 0x0003e2000c101524 */
[----:B------:R-:W-:Y:S05]  /*bbe0*/  BRA `(.L_x_8571) ;  /* 0x0000000c001c7947 */ /* 0x000fea0003800000 */
.L_x_8567:
        /* <DEDUP_REMOVED lines=9> */
.L_x_8575:
[----:B------:R-:W1:Y:S02]  /*bc80*/  I2F.S64 R0, R18 ;  /* 0x0000001200007312 */ /* 0x000e640000301400 */
[----:B-1----:R-:W-:-:S05]  /*bc90*/  F2FP.F16.F32.PACK_AB R0, RZ, R0 ;  /* 0x00000000ff00723e */ /* 0x002fca00000000ff */
[----:B------:R1:W-:Y:S01]  /*bca0*/  STG.E.U16 desc[UR36][R2.64], R0 ;  /* 0x0000000002007986 */ /* 0x0003e2000c101524 */
[----:B------:R-:W-:Y:S05]  /*bcb0*/  BRA `(.L_x_8571) ;  /* 0x0000000800e87947 */ /* 0x000fea0003800000 */
.L_x_8574:
        /* <DEDUP_REMOVED lines=10> */
.L_x_8577:
[----:B------:R-:W1:Y:S02]  /*bd60*/  I2F.S64 R18, R18 ;  /* 0x0000001200127312 */ /* 0x000e640000301400 */
[----:B-1----:R-:W-:-:S04]  /*bd70*/  F2FP.F16.F32.PACK_AB R5, RZ, R18 ;  /* 0x00000012ff05723e */ /* 0x002fc800000000ff */
[----:B------:R-:W-:-:S05]  /*bd80*/  PRMT R5, R5, 0x5410, RZ ;  /* 0x0000541005057816 */ /* 0x000fca00000000ff */
[----:B------:R1:W-:Y:S01]  /*bd90*/  STG.E desc[UR36][R2.64], R5 ;  /* 0x0000000502007986 */ /* 0x0003e2000c101924 */
[----:B------:R-:W-:Y:S05]  /*bda0*/  BRA `(.L_x_8571) ;  /* 0x0000000800ac7947 */ /* 0x000fea0003800000 */
.L_x_8576:
[----:B------:R-:W1:Y:S02]  /*bdb0*/  I2F.F64.S64 R18, R18 ;  /* 0x0000001200127312 */ /* 0x000e640000301c00 */
[----:B-1----:R1:W-:Y:S01]  /*bdc0*/  STG.E.64 desc[UR36][R2.64], R18 ;  /* 0x0000001202007986 */ /* 0x0023e2000c101b24 */
[----:B------:R-:W-:Y:S05]  /*bdd0*/  BRA `(.L_x_8571) ;  /* 0x0000000800a07947 */ /* 0x000fea0003800000 */
.L_x_8566:
        /* <DEDUP_REMOVED lines=13> */
.L_x_8580:
[----:B------:R-:W1:Y:S01]  /*beb0*/  I2F.F64.S64 R4, R18 ;  /* 0x0000001200047312 */ /* 0x000e620000301c00 */
[----:B------:R-:W-:-:S05]  /*bec0*/  CS2R R6, SRZ ;  /* 0x0000000000067805 */ /* 0x000fca000001ff00 */
[----:B-1----:R1:W-:Y:S01]  /*bed0*/  STG.E.128 desc[UR36][R2.64], R4 ;  /* 0x0000000402007986 */ /* 0x0023e2000c101d24 */
[----:B------:R-:W-:Y:S05]  /*bee0*/  BRA `(.L_x_8571) ;  /* 0x00000008005c7947 */ /* 0x000fea0003800000 */
.L_x_8579:
        /* <DEDUP_REMOVED lines=21> */
.L_x_8584:
[----:B------:R-:W-:Y:S05]  /*c040*/  BSYNC B0 ;  /* 0x0000000000007941 */ /* 0x000fea0003800000 */
.L_x_8583:
[----:B------:R-:W-:-:S05]  /*c050*/  LOP3.LUT R5, R0, R5, RZ, 0xfc, !PT ;  /* 0x0000000500057212 */ /* 0x000fca00078efcff */
[----:B------:R1:W-:Y:S01]  /*c060*/  STG.E.U8 desc[UR36][R2.64], R5 ;  /* 0x0000000502007986 */ /* 0x0003e2000c101124 */
[----:B------:R-:W-:Y:S05]  /*c070*/  BRA `(.L_x_8571) ;  /* 0x0000000400f87947 */ /* 0x000fea0003800000 */
.L_x_8582:
        /* <DEDUP_REMOVED lines=13> */
.L_x_8586:
[----:B------:R-:W-:Y:S01]  /*c150*/  IMAD.MOV.U32 R0, RZ, RZ, 0x7f ;  /* 0x0000007fff007424 */ /* 0x000fe200078e00ff */
[----:B------:R-:W-:-:S04]  /*c160*/  ISETP.GT.U32.AND P0, PT, R4, 0x7f800000, PT ;  /* 0x7f8000000400780c */ /* 0x000fc80003f04070 */
[----:B------:R-:W-:-:S09]  /*c170*/  SEL R0, R0, 0x7c, P0 ;  /* 0x0000007c00007807 */ /* 0x000fd20000000000 */
.L_x_8587:
[----:B------:R-:W-:Y:S05]  /*c180*/  BSYNC B0 ;  /* 0x0000000000007941 */ /* 0x000fea0003800000 */
.L_x_8585:
[----:B------:R-:W-:-:S04]  /*c190*/  LOP3.LUT R4, R19, 0x80000000, RZ, 0xc0, !PT ;  /* 0x8000000013047812 */ /* 0x000fc800078ec0ff */
[----:B------:R-:W-:-:S04]  /*c1a0*/  SHF.R.U32.HI R5, RZ, 0x18, R4 ;  /* 0x00000018ff057819 */ /* 0x000fc80000011604 */
[----:B------:R-:W-:-:S05]  /*c1b0*/  LOP3.LUT R5, R0, R5, RZ, 0xfc, !PT ;  /* 0x0000000500057212 */ /* 0x000fca00078efcff */
[----:B------:R1:W-:Y:S01]  /*c1c0*/  STG.E.U8 desc[UR36][R2.64], R5 ;  /* 0x0000000502007986 */ /* 0x0003e2000c101124 */
[----:B------:R-:W-:Y:S05]  /*c1d0*/  BRA `(.L_x_8571) ;  /* 0x0000000400a07947 */ /* 0x000fea0003800000 */
.L_x_8581:
[----:B------:R-:W1:Y:S02]  /*c1e0*/  I2F.S64 R0, R18 ;  /* 0x0000001200007312 */ /* 0x000e640000301400 */
[----:B-1----:R-:W-:-:S05]  /*c1f0*/  F2FP.BF16.F32.PACK_AB R0, RZ, R0 ;  /* 0x00000000ff00723e */ /* 0x002fca00000010ff */
[----:B------:R1:W-:Y:S01]  /*c200*/  STG.E.U16 desc[UR36][R2.64], R0 ;  /* 0x0000000002007986 */ /* 0x0003e2000c101524 */
[----:B------:R-:W-:Y:S05]  /*c210*/  BRA `(.L_x_8571) ;  /* 0x0000000400907947 */ /* 0x000fea0003800000 */
.L_x_8578:
        /* <DEDUP_REMOVED lines=10> */
.L_x_8590:
        /* <DEDUP_REMOVED lines=17> */
.L_x_8593:
[----:B------:R-:W-:-:S04]  /*c3d0*/  LOP3.LUT R0, R19, 0x80000000, RZ, 0xc0, !PT ;  /* 0x8000000013007812 */ /* 0x000fc800078ec0ff */
[----:B------:R-:W-:-:S04]  /*c3e0*/  SHF.R.U32.HI R5, RZ, 0x18, R0 ;  /* 0x00000018ff057819 */ /* 0x000fc80000011600 */
[----:B------:R-:W-:-:S04]  /*c3f0*/  LOP3.LUT R4, R4, R5, RZ, 0xfc, !PT ;  /* 0x0000000504047212 */ /* 0x000fc800078efcff */
[----:B------:R-:W-:-:S07]  /*c400*/  PRMT R0, R4, 0x7610, R0 ;  /* 0x0000761004007816 */ /* 0x000fce0000000000 */
.L_x_8592:
[----:B------:R-:W-:Y:S05]  /*c410*/  BSYNC B0 ;  /* 0x0000000000007941 */ /* 0x000fea0003800000 */
.L_x_8591:
[----:B------:R1:W-:Y:S01]  /*c420*/  STG.E.U8 desc[UR36][R2.64], R0 ;  /* 0x0000000002007986 */ /* 0x0003e2000c101124 */
[----:B------:R-:W-:Y:S05]  /*c430*/  BRA `(.L_x_8571) ;  /* 0x0000000400087947 */ /* 0x000fea0003800000 */
.L_x_8589:
        /* <DEDUP_REMOVED lines=17> */
.L_x_8596:
[----:B------:R-:W-:-:S04]  /*c550*/  LOP3.LUT R0, R19, 0x80000000, RZ, 0xc0, !PT ;  /* 0x8000000013007812 */ /* 0x000fc800078ec0ff */
[----:B------:R-:W-:-:S04]  /*c560*/  SHF.R.U32.HI R5, RZ, 0x18, R0 ;  /* 0x00000018ff057819 */ /* 0x000fc80000011600 */
[----:B------:R-:W-:-:S04]  /*c570*/  LOP3.LUT R4, R4, R5, RZ, 0xfc, !PT ;  /* 0x0000000504047212 */ /* 0x000fc800078efcff */
[----:B------:R-:W-:-:S07]  /*c580*/  PRMT R0, R4, 0x7610, R0 ;  /* 0x0000761004007816 */ /* 0x000fce0000000000 */
.L_x_8595:
[----:B------:R-:W-:Y:S05]  /*c590*/  BSYNC B0 ;  /* 0x0000000000007941 */ /* 0x000fea0003800000 */
.L_x_8594:
[----:B------:R4:W-:Y:S01]  /*c5a0*/  STG.E.U8 desc[UR36][R2.64], R0 ;  /* 0x0000000002007986 */ /* 0x0009e2000c101124 */
[----:B------:R-:W-:Y:S05]  /*c5b0*/  BRA `(.L_x_8571) ;  /* 0x0000000000a87947 */ /* 0x000fea0003800000 */
.L_x_8588:
        /* <DEDUP_REMOVED lines=22> */
.L_x_8570:
        /* <DEDUP_REMOVED lines=13> */
[----:B-1----:R-:W-:-:S07]  /*c7f0*/  IMAD.MOV.U32 R13, RZ, RZ, RZ ;  /* 0x000000ffff0d7224 */ /* 0x002fce00078e00ff */
[----:B------:R-:W-:-:S07]  /*c800*/  LEPC R20, `(.L_x_8599) ;  /* 0x000000001014794e */ /* 0x000fce0000000000 */
[----:B0-2---:R-:W-:Y:S05]  /*c810*/  CALL.ABS.NOINC R2 ;  /* 0x0000000002007343 */ /* 0x005fea0003c00000 */
.L_x_8599:
[----:B------:R-:W-:Y:S05]  /*c820*/  BRA `(.L_x_8571) ;  /* 0x00000000000c7947 */ /* 0x000fea0003800000 */
.L_x_8598:
[----:B------:R3:W-:Y:S01]  /*c830*/  STG.E.64 desc[UR36][R2.64], R18 ;  /* 0x0000001202007986 */ /* 0x0007e2000c101b24 */
[----:B------:R-:W-:Y:S05]  /*c840*/  BRA `(.L_x_8571) ;  /* 0x0000000000047947 */ /* 0x000fea0003800000 */
.L_x_8597:
[----:B------:R1:W-:Y:S02]  /*c850*/  STG.E desc[UR36][R2.64], R18 ;  /* 0x0000001202007986 */ /* 0x0003e4000c101924 */
.L_x_8571:
[----:B------:R-:W-:-:S07]  /*c860*/  VIADD R24, R24, 0x80 ;  /* 0x0000008018187836 */ /* 0x000fce0000000000 */
.L_x_8531:
[----:B------:R-:W-:Y:S05]  /*c870*/  BSYNC B6 ;  /* 0x0000000000067941 */ /* 0x000fea0003800000 */
.L_x_8530:
[----:B------:R-:W-:-:S13]  /*c880*/  ISETP.GE.AND P0, PT, R24, R27, PT ;  /* 0x0000001b1800720c */ /* 0x000fda0003f06270 */
[----:B------:R-:W-:Y:S05]  /*c890*/  @P0 EXIT ;  /* 0x000000000000094d */ /* 0x000fea0003800000 */
[----:B-1234-:R-:W1:Y:S01]  /*c8a0*/  LDC.64 R2, c[0x0][0x280] ;  /* 0x0000a000ff027b82 */ /* 0x01ee620000000a00 */
[----:B------:R-:W-:Y:S01]  /*c8b0*/  PRMT R0, R26, 0x9910, RZ ;  /* 0x000099101a007816 */ /* 0x000fe200000000ff */
[----:B------:R-:W-:Y:S01]  /*c8c0*/  IMAD R24, R25, 0x200, R24 ;  /* 0x0000020019187824 */ /* 0x000fe200078e0218 */
[----:B------:R-:W-:Y:S02]  /*c8d0*/  ULDC UR4, c[0x0][0x2a0] ;  /* 0x0000a80000047ab9 */ /* 0x000fe40000000800 */
[----:B------:R-:W-:Y:S01]  /*c8e0*/  ISETP.GT.AND P1, PT, R0, 0x9, PT ;  /* 0x000000090000780c */ /* 0x000fe20003f24270 */
[----:B------:R-:W-:-:S05]  /*c8f0*/  IMAD R5, R24, UR4, RZ ;  /* 0x0000000418057c24 */ /* 0x000fca000f8e02ff */
[----:B-1----:R-:W-:-:S05]  /*c900*/  IADD3 R2, P0, R5, R2, RZ ;  /* 0x0000000205027210 */ /* 0x002fca0007f1e0ff */
        /* <DEDUP_REMOVED lines=12> */
.L_x_8603:
[----:B------:R-:W-:Y:S01]  /*c9d0*/  STG.E.U8 desc[UR36][R2.64], R22 ;  /* 0x0000001602007986 */ /* 0x000fe2000c101124 */
[----:B------:R-:W-:Y:S05]  /*c9e0*/  EXIT ;  /* 0x000000000000794d */ /* 0x000fea0003800000 */
.L_x_8602:
        /* <DEDUP_REMOVED lines=8> */
.L_x_8606:
[----:B------:R-:W-:Y:S01]  /*ca70*/  STG.E desc[UR36][R2.64], R22 ;  /* 0x0000001602007986 */ /* 0x000fe2000c101924 */
[----:B------:R-:W-:Y:S05]  /*ca80*/  EXIT ;  /* 0x000000000000794d */ /* 0x000fea0003800000 */
.L_x_8605:
[----:B------:R-:W-:Y:S01]  /*ca90*/  STG.E.U16 desc[UR36][R2.64], R22 ;  /* 0x0000001602007986 */ /* 0x000fe2000c101524 */
[----:B------:R-:W-:Y:S05]  /*caa0*/  EXIT ;  /* 0x000000000000794d */ /* 0x000fea0003800000 */
.L_x_8601:
        /* <DEDUP_REMOVED lines=9> */
.L_x_8608:
[----:B------:R-:W1:Y:S02]  /*cb40*/  I2F.S64 R0, R22 ;  /* 0x0000001600007312 */ /* 0x000e640000301400 */
[----:B-1----:R-:W-:-:S05]  /*cb50*/  F2FP.F16.F32.PACK_AB R0, RZ, R0 ;  /* 0x00000000ff00723e */ /* 0x002fca00000000ff */
[----:B------:R-:W-:Y:S01]  /*cb60*/  STG.E.U16 desc[UR36][R2.64], R0 ;  /* 0x0000000002007986 */ /* 0x000fe2000c101524 */
[----:B------:R-:W-:Y:S05]  /*cb70*/  EXIT ;  /* 0x000000000000794d */ /* 0x000fea0003800000 */
.L_x_8607:
        /* <DEDUP_REMOVED lines=10> */
.L_x_8610:
[----:B------:R-:W1:Y:S02]  /*cc20*/  I2F.S64 R22, R22 ;  /* 0x0000001600167312 */ /* 0x000e640000301400 */
[----:B-1----:R-:W-:-:S04]  /*cc30*/  F2FP.F16.F32.PACK_AB R5, RZ, R22 ;  /* 0x00000016ff05723e */ /* 0x002fc800000000ff */
[----:B------:R-:W-:-:S05]  /*cc40*/  PRMT R5, R5, 0x5410, RZ ;  /* 0x0000541005057816 */ /* 0x000fca00000000ff */
[----:B------:R-:W-:Y:S01]  /*cc50*/  STG.E desc[UR36][R2.64], R5 ;  /* 0x0000000502007986 */ /* 0x000fe2000c101924 */
[----:B------:R-:W-:Y:S05]  /*cc60*/  EXIT ;  /* 0x000000000000794d */ /* 0x000fea0003800000 */
.L_x_8609:
[----:B------:R-:W1:Y:S02]  /*cc70*/  I2F.F64.S64 R22, R22 ;  /* 0x0000001600167312 */ /* 0x000e640000301c00 */
[----:B-1----:R-:W-:Y:S01]  /*cc80*/  STG.E.64 desc[UR36][R2.64], R22 ;  /* 0x0000001602007986 */ /* 0x002fe2000c101b24 */
[----:B------:R-:W-:Y:S05]  /*cc90*/  EXIT ;  /* 0x000000000000794d */ /* 0x000fea0003800000 */
.L_x_8600:
        /* <DEDUP_REMOVED lines=13> */
.L_x_8613:
[----:B------:R-:W1:Y:S01]  /*cd70*/  I2F.F64.S64 R4, R22 ;  /* 0x0000001600047312 */ /* 0x000e620000301c00 */
[----:B------:R-:W-:-:S05]  /*cd80*/  CS2R R6, SRZ ;  /* 0x0000000000067805 */ /* 0x000fca000001ff00 */
[----:B-1----:R-:W-:Y:S01]  /*cd90*/  STG.E.128 desc[UR36][R2.64], R4 ;  /* 0x0000000402007986 */ /* 0x002fe2000c101d24 */
[----:B------:R-:W-:Y:S05]  /*cda0*/  EXIT ;  /* 0x000000000000794d */ /* 0x000fea0003800000 */
.L_x_8612:
        /* <DEDUP_REMOVED lines=21> */
.L_x_8617:
[----:B------:R-:W-:Y:S05]  /*cf00*/  BSYNC B0 ;  /* 0x0000000000007941 */ /* 0x000fea0003800000 */
.L_x_8616:
[----:B------:R-:W-:-:S05]  /*cf10*/  LOP3.LUT R5, R0, R5, RZ, 0xfc, !PT ;  /* 0x0000000500057212 */ /* 0x000fca00078efcff */
[----:B------:R-:W-:Y:S01]  /*cf20*/  STG.E.U8 desc[UR36][R2.64], R5 ;  /* 0x0000000502007986 */ /* 0x000fe2000c101124 */
[----:B------:R-:W-:Y:S05]  /*cf30*/  EXIT ;  /* 0x000000000000794d */ /* 0x000fea0003800000 */
.L_x_8615:
        /* <DEDUP_REMOVED lines=13> */
.L_x_8619:
[----:B------:R-:W-:Y:S01]  /*d010*/  HFMA2.MMA R0, -RZ, RZ, 0, 7.569789886474609375e-06 ;  /* 0x0000007fff007435 */ /* 0x000fe200000001ff */
[----:B------:R-:W-:-:S09]  /*d020*/  ISETP.GT.U32.AND P0, PT, R4, 0x7f800000, PT ;  /* 0x7f8000000400780c */ /* 0x000fd20003f04070 */
[----:B------:R-:W-:-:S07]  /*d030*/  SEL R0, R0, 0x7c, P0 ;  /* 0x0000007c00007807 */ /* 0x000fce0000000000 */
.L_x_8620:
[----:B------:R-:W-:Y:S05]  /*d040*/  BSYNC B0 ;  /* 0x0000000000007941 */ /* 0x000fea0003800000 */
.L_x_8618:
[----:B------:R-:W-:-:S04]  /*d050*/  LOP3.LUT R4, R23, 0x80000000, RZ, 0xc0, !PT ;  /* 0x8000000017047812 */ /* 0x000fc800078ec0ff */
[----:B------:R-:W-:-:S04]  /*d060*/  SHF.R.U32.HI R5, RZ, 0x18, R4 ;  /* 0x00000018ff057819 */ /* 0x000fc80000011604 */
[----:B------:R-:W-:-:S05]  /*d070*/  LOP3.LUT R5, R0, R5, RZ, 0xfc, !PT ;  /* 0x0000000500057212 */ /* 0x000fca00078efcff */
[----:B------:R-:W-:Y:S01]  /*d080*/  STG.E.U8 desc[UR36][R2.64], R5 ;  /* 0x0000000502007986 */ /* 0x000fe2000c101124 */
[----:B------:R-:W-:Y:S05]  /*d090*/  EXIT ;  /* 0x000000000000794d */ /* 0x000fea0003800000 */
.L_x_8614:
[----:B------:R-:W1:Y:S02]  /*d0a0*/  I2F.S64 R0, R22 ;  /* 0x0000001600007312 */ /* 0x000e640000301400 */
[----:B-1----:R-:W-:-:S05]  /*d0b0*/  F2FP.BF16.F32.PACK_AB R0, RZ, R0 ;  /* 0x00000000ff00723e */ /* 0x002fca00000010ff */
[----:B------:R-:W-:Y:S01]  /*d0c0*/  STG.E.U16 desc[UR36][R2.64], R0 ;  /* 0x0000000002007986 */ /* 0x000fe2000c101524 */
[----:B------:R-:W-:Y:S05]  /*d0d0*/  EXIT ;  /* 0x000000000000794d */ /* 0x000fea0003800000 */
.L_x_8611:
        /* <DEDUP_REMOVED lines=10> */
.L_x_8623:
        /* <DEDUP_REMOVED lines=17> */
.L_x_8626:
[----:B------:R-:W-:-:S04]  /*d290*/  LOP3.LUT R0, R23, 0x80000000, RZ, 0xc0, !PT ;  /* 0x8000000017007812 */ /* 0x000fc800078ec0ff */
[----:B------:R-:W-:-:S04]  /*d2a0*/  SHF.R.U32.HI R5, RZ, 0x18, R0 ;  /* 0x00000018ff057819 */ /* 0x000fc80000011600 */
[----:B------:R-:W-:-:S04]  /*d2b0*/  LOP3.LUT R4, R4, R5, RZ, 0xfc, !PT ;  /* 0x0000000504047212 */ /* 0x000fc800078efcff */
[----:B------:R-:W-:-:S07]  /*d2c0*/  PRMT R0, R4, 0x7610, R0 ;  /* 0x0000761004007816 */ /* 0x000fce0000000000 */
.L_x_8625:
[----:B------:R-:W-:Y:S05]  /*d2d0*/  BSYNC B0 ;  /* 0x0000000000007941 */ /* 0x000fea0003800000 */
.L_x_8624:
[----:B------:R-:W-:Y:S01]  /*d2e0*/  STG.E.U8 desc[UR36][R2.64], R0 ;  /* 0x0000000002007986 */ /* 0x000fe2000c101124 */
[----:B------:R-:W-:Y:S05]  /*d2f0*/  EXIT ;  /* 0x000000000000794d */ /* 0x000fea0003800000 */
.L_x_8622:
        /* <DEDUP_REMOVED lines=17> */
.L_x_8629:
[----:B------:R-:W-:-:S04]  /*d410*/  LOP3.LUT R0, R23, 0x80000000, RZ, 0xc0, !PT ;  /* 0x8000000017007812 */ /* 0x000fc800078ec0ff */
[----:B------:R-:W-:-:S04]  /*d420*/  SHF.R.U32.HI R5, RZ, 0x18, R0 ;  /* 0x00000018ff057819 */ /* 0x000fc80000011600 */
[----:B------:R-:W-:-:S04]  /*d430*/  LOP3.LUT R4, R4, R5, RZ, 0xfc, !PT ;  /* 0x0000000504047212 */ /* 0x000fc800078efcff */
[----:B------:R-:W-:-:S07]  /*d440*/  PRMT R0, R4, 0x7610, R0 ;  /* 0x0000761004007816 */ /* 0x000fce0000000000 */
.L_x_8628:
[----:B------:R-:W-:Y:S05]  /*d450*/  BSYNC B0 ;  /* 0x0000000000007941 */ /* 0x000fea0003800000 */
.L_x_8627:
[----:B------:R-:W-:Y:S01]  /*d460*/  STG.E.U8 desc[UR36][R2.64], R0 ;  /* 0x0000000002007986 */ /* 0x000fe2000c101124 */
[----:B------:R-:W-:Y:S05]  /*d470*/  EXIT ;  /* 0x000000000000794d */ /* 0x000fea0003800000 */
.L_x_8621:
        /* <DEDUP_REMOVED lines=22> */
.L_x_8604:
        /* <DEDUP_REMOVED lines=16> */
.L_x_8632:
[----:B------:R-:W-:Y:S05]  /*d6e0*/  EXIT ;  /* 0x000000000000794d */ /* 0x000fea0003800000 */
.L_x_8631:
[----:B------:R-:W-:Y:S01]  /*d6f0*/  STG.E.64 desc[UR36][R2.64], R22 ;  /* 0x0000001602007986 */ /* 0x000fe2000c101b24 */
[----:B------:R-:W-:Y:S05]  /*d700*/  EXIT ;  /* 0x000000000000794d */ /* 0x000fea0003800000 */
.L_x_8630:
[----:B------:R-:W-:Y:S01]  /*d710*/  STG.E desc[UR36][R2.64], R22 ;  /* 0x0000001602007986 */ /* 0x000fe2000c101924 */
[----:B------:R-:W-:Y:S05]  /*d720*/  EXIT ;  /* 0x000000000000794d */ /* 0x000fea0003800000 */
.L_x_8633:
        /* <DEDUP_REMOVED lines=13> */
.L_x_18586:


//--------------------- .text._ZN2at6native18elementwise_kernelILi128ELi2EZNS0_22gpu_kernel_impl_nocastIZZNS0_73_GLOBAL__N__c8866d80_35_SparseBinaryOpIntersectionKernel_cu_9e10b42f_311142_sparse_binary_op_intersection_kernel_implINS3_18CUDAKernelLauncherENS3_36CUDAValueSelectionIntersectionKernelINS3_9LhsProjOpEEElLl8EEEvRNS_6TensorERKS9_SC_RKSt6vectorIlSaIlEERKSt8optionalIS9_ESL_bbENKUlvE1_clEvEUllE_EEvRNS_18TensorIteratorBaseERKT_EUliE_EEviT1_ --------------------------
	.section	.text._ZN2at6native18elementwise_kernelILi128ELi2EZNS0_22gpu_kernel_impl_nocastIZZNS0_73_GLOBAL__N__c8866d80_35_SparseBinaryOpIntersectionKernel_cu_9e10b42f_311142_sparse_binary_op_intersection_kernel_implINS3_18CUDAKernelLauncherENS3_36CUDAValueSelectionIntersectionKernelINS3_9LhsProjOpEEElLl8EEEvRNS_6TensorERKS9_SC_RKSt6vectorIlSaIlEERKSt8optionalIS9_ESL_bbENKUlvE1_clEvEUllE_EEvRNS_18TensorIteratorBaseERKT_EUliE_EEviT1_,"ax",@progbits
	.align	128
        .global         _ZN2at6native18elementwise_kernelILi128ELi2EZNS0_22gpu_kernel_impl_nocastIZZNS0_73_GLOBAL__N__c8866d80_35_SparseBinaryOpIntersectionKernel_cu_9e10b42f_311142_sparse_binary_op_intersection_kernel_implINS3_18CUDAKernelLauncherENS3_36CUDAValueSelectionIntersectionKernelINS3_9LhsProjOpEEElLl8EEEvRNS_6TensorERKS9_SC_RKSt6vectorIlSaIlEERKSt8optionalIS9_ESL_bbENKUlvE1_clEvEUllE_EEvRNS_18TensorIteratorBaseERKT_EUliE_EEviT1_
        .type           _ZN2at6native18elementwise_kernelILi128ELi2EZNS0_22gpu_kernel_impl_nocastIZZNS0_73_GLOBAL__N__c8866d80_35_SparseBinaryOpIntersectionKernel_cu_9e10b42f_311142_sparse_binary_op_intersection_kernel_implINS3_18CUDAKernelLauncherENS3_36CUDAValueSelectionIntersectionKernelINS3_9LhsProjOpEEElLl8EEEvRNS_6TensorERKS9_SC_RKSt6vectorIlSaIlEERKSt8optionalIS9_ESL_bbENKUlvE1_clEvEUllE_EEvRNS_18TensorIteratorBaseERKT_EUliE_EEviT1_,@function
        .size           _ZN2at6native18elementwise_kernelILi128ELi2EZNS0_22gpu_kernel_impl_nocastIZZNS0_73_GLOBAL__N__c8866d80_35_SparseBinaryOpIntersectionKernel_cu_9e10b42f_311142_sparse_binary_op_intersection_kernel_implINS3_18CUDAKernelLauncherENS3_36CUDAValueSelectionIntersectionKernelINS3_9LhsProjOpEEElLl8EEEvRNS_6TensorERKS9_SC_RKSt6vectorIlSaIlEERKSt8optionalIS9_ESL_bbENKUlvE1_clEvEUllE_EEvRNS_18TensorIteratorBaseERKT_EUliE_EEviT1_,(.L_x_18587 - _ZN2at6native18elementwise_kernelILi128ELi2EZNS0_22gpu_kernel_impl_nocastIZZNS0_73_GLOBAL__N__c8866d80_35_SparseBinaryOpIntersectionKernel_cu_9e10b42f_311142_sparse_binary_op_intersection_kernel_implINS3_18CUDAKernelLauncherENS3_36CUDAValueSelectionIntersectionKernelINS3_9LhsProjOpEEElLl8EEEvRNS_6TensorERKS9_SC_RKSt6vectorIlSaIlEERKSt8optionalIS9_ESL_bbENKUlvE1_clEvEUllE_EEvRNS_18TensorIteratorBaseERKT_EUliE_EEviT1_)
        .other          _ZN2at6native18elementwise_kernelILi128ELi2EZNS0_22gpu_kernel_impl_nocastIZZNS0_73_GLOBAL__N__c8866d80_35_SparseBinaryOpIntersectionKernel_cu_9e10b42f_311142_sparse_binary_op_intersection_kernel_implINS3_18CUDAKernelLauncherENS3_36CUDAValueSelectionIntersectionKernelINS3_9LhsProjOpEEElLl8EEEvRNS_6TensorERKS9_SC_RKSt6vectorIlSaIlEERKSt8optionalIS9_ESL_bbENKUlvE1_clEvEUllE_EEvRNS_18TensorIteratorBaseERKT_EUliE_EEviT1_,@"STO_CUDA_ENTRY STV_DEFAULT"
_ZN2at6native18elementwise_kernelILi128ELi2EZNS0_22gpu_kernel_impl_nocastIZZNS0_73_GLOBAL__N__c8866d80_35_SparseBinaryOpIntersectionKernel_cu_9e10b42f_311142_sparse_binary_op_intersection_kernel_implINS3_18CUDAKernelLauncherENS3_36CUDAValueSelectionIntersectionKernelINS3_9LhsProjOpEEElLl8EEEvRNS_6TensorERKS9_SC_RKSt6vectorIlSaIlEERKSt8optionalIS9_ESL_bbENKUlvE1_clEvEUllE_EEvRNS_18TensorIteratorBaseERKT_EUliE_EEviT1_:
.text._ZN2at6native18elementwise_kernelILi128ELi2EZNS0_22gpu_kernel_impl_nocastIZZNS0_73_GLOBAL__N__c8866d80_35_SparseBinaryOpIntersectionKernel_cu_9e10b42f_311142_sparse_binary_op_intersection_kernel_implINS3_18CUDAKernelLauncherENS3_36CUDAValueSelectionIntersectionKernelINS3_9LhsProjOpEEElLl8EEEvRNS_6TensorERKS9_SC_RKSt6vectorIlSaIlEERKSt8optionalIS9_ESL_bbENKUlvE1_clEvEUllE_EEvRNS_18TensorIteratorBaseERKT_EUliE_EEviT1_:
[----:B------:R-:W-:Y:S01]  /*0000*/  LDC R1, c[0x0][0x28] ;  /* 0x00000a00ff017b82 */ /* 0x000fe20000000800 */
[----:B------:R-:W0:Y:S07]  /*0010*/  S2R R3, SR_CTAID.X ;  /* 0x0000000000037919 */ /* 0x000e2e0000002500 */
[----:B------:R-:W1:Y:S01]  /*0020*/  LDC.64 R8, c[0x0][0x430] ;  /* 0x00010c00ff087b82 */ /* 0x000e620000000a00 */
[----:B------:R-:W-:Y:S01]  /*0030*/  ULDC UR6, c[0x0][0x210] ;  /* 0x0000840000067ab9 */ /* 0x000fe20000000800 */
[----:B------:R-:W-:Y:S01]  /*0040*/  ULDC.64 UR8, c[0x0][0x208] ;  /* 0x0000820000087ab9 */ /* 0x000fe20000000a00 */
[----:B------:R-:W0:Y:S01]  /*0050*/  S2R R0, SR_TID.X ;  /* 0x0000000000007919 */ /* 0x000e220000002100 */
[----:B------:R-:W-:Y:S01]  /*0060*/  BSSY B0, `(.L_x_8634) ;  /* 0x00001ae000007945 */ /* 0x000fe20003800000 */
[----:B0-----:R-:W-:-:S02]  /*0070*/  LEA R3, R3, R0, 0x8 ;  /* 0x0000000003037211 */ /* 0x001fc400078e40ff */
[----:B-1----:R-:W-:Y:S02]  /*0080*/  IADD3 R0, P1, R8, -0x1, RZ ;  /* 0xffffffff08007810 */ /* 0x002fe40007f3e0ff */
[----:B------:R-:W-:Y:S02]  /*0090*/  ISETP.GE.AND P0, PT, R3, UR6, PT ;  /* 0x0000000603007c0c */ /* 0x000fe4000bf06270 */
[----:B------:R-:W-:-:S11]  /*00a0*/  IADD3.X R2, R9, -0x1, RZ, P1, !PT ;  /* 0xffffffff09027810 */ /* 0x000fd60000ffe4ff */
        /* <DEDUP_REMOVED lines=304> */
.L_x_8636:
        /* <DEDUP_REMOVED lines=8> */
[----:B------:R-:W-:Y:S02]  /*1430*/  ULDC.64 UR4, c[0x0][0x418] ;  /* 0x0001060000047ab9 */ /* 0x000fe40000000a00 */
[----:B------:R-:W-:-:S04]  /*1440*/  IADD3 R10, P0, R5, UR4, RZ ;  /* 0x00000004050a7c10 */ /* 0x000fc8000ff1e0ff */
[----:B------:R-:W-:Y:S01]  /*1450*/  IADD3.X R11, RZ, UR5, RZ, P0, !PT ;  /* 0x00000005ff0b7c10 */ /* 0x000fe200087fe4ff */
[----:B------:R-:W-:-:S04]  /*1460*/  ULDC.64 UR4, c[0x0][0x428] ;  /* 0x00010a0000047ab9 */ /* 0x000fc80000000a00 */
[----:B------:R-:W2:Y:S01]  /*1470*/  LDG.E.64 R12, desc[UR8][R10.64] ;  /* 0x000000080a0c7981 */ /* 0x000ea2000c1e1b00 */
[----:B------:R-:W-:Y:S02]  /*1480*/  ISETP.GE.U32.AND P1, PT, R0, 0x3, PT ;  /* 0x000000030000780c */ /* 0x000fe40003f26070 */
[----:B------:R-:W-:Y:S02]  /*1490*/  CS2R R26, SRZ ;  /* 0x00000000001a7805 */ /* 0x000fe4000001ff00 */
[----:B------:R-:W-:Y:S02]  /*14a0*/  LOP3.LUT R7, R8, 0x3, RZ, 0xc0, !PT ;  /* 0x0000000308077812 */ /* 0x000fe400078ec0ff */
[----:B------:R-:W-:Y:S02]  /*14b0*/  CS2R R28, SRZ ;  /* 0x00000000001c7805 */ /* 0x000fe4000001ff00 */
[----:B------:R-:W-:Y:S02]  /*14c0*/  ISETP.GE.U32.AND.EX P1, PT, R2, RZ, PT, P1 ;  /* 0x000000ff0200720c */ /* 0x000fe40003f26110 */
[----:B------:R-:W-:-:S04]  /*14d0*/  ISETP.NE.U32.AND P0, PT, R7, RZ, PT ;  /* 0x000000ff0700720c */ /* 0x000fc80003f05070 */
[----:B------:R-:W-:Y:S01]  /*14e0*/  ISETP.NE.AND.EX P0, PT, RZ, RZ, PT, P0 ;  /* 0x000000ffff00720c */ /* 0x000fe20003f05300 */
[----:B--2---:R-:W-:-:S04]  /*14f0*/  IMAD R5, R13, UR4, RZ ;  /* 0x000000040d057c24 */ /* 0x004fc8000f8e02ff */
[C---:B------:R-:W-:Y:S02]  /*1500*/  IMAD R5, R12.reuse, UR5, R5 ;  /* 0x000000050c057c24 */ /* 0x040fe4000f8e0205 */
[----:B------:R-:W-:-:S05]  /*1510*/  IMAD.WIDE.U32 R12, R12, UR4, RZ ;  /* 0x000000040c0c7c25 */ /* 0x000fca000f8e00ff */
[----:B------:R-:W-:Y:S01]  /*1520*/  IADD3 R15, R13, R5, RZ ;  /* 0x000000050d0f7210 */ /* 0x000fe20007ffe0ff */
[----:B------:R-:W-:Y:S06]  /*1530*/  @!P1 BRA `(.L_x_8638) ;  /* 0x0000000000cc9947 */ /* 0x000fec0003800000 */
[----:B------:R-:W-:Y:S01]  /*1540*/  IADD3 R6, P1, R7, -R8, RZ ;  /* 0x8000000807067210 */ /* 0x000fe20007f3e0ff */
[----:B------:R-:W-:Y:S01]  /*1550*/  ULDC.64 UR4, c[0x0][0x478] ;  /* 0x00011e0000047ab9 */ /* 0x000fe20000000a00 */
[C---:B------:R-:W-:Y:S02]  /*1560*/  LEA R16, P2, R12.reuse, UR12, 0x3 ;  /* 0x0000000c0c107c11 */ /* 0x040fe4000f8418ff */
[----:B------:R-:W-:Y:S01]  /*1570*/  CS2R R26, SRZ ;  /* 0x00000000001a7805 */ /* 0x000fe2000001ff00 */
[----:B------:R-:W-:Y:S01]  /*1580*/  USHF.L.U64.HI UR5, UR4, 0x3, UR5 ;  /* 0x0000000304057899 */ /* 0x000fe20008010205 */
[----:B------:R-:W-:Y:S01]  /*1590*/  IMAD.X R5, RZ, RZ, ~R9, P1 ;  /* 0x000000ffff057224 */ /* 0x000fe200008e0e09 */
[----:B------:R-:W-:Y:S01]  /*15a0*/  LEA.HI.X R17, R12, UR13, R15, 0x3, P2 ;  /* 0x0000000d0c117c11 */ /* 0x000fe200090f1c0f */
[----:B------:R-:W-:Y:S01]  /*15b0*/  USHF.L.U32 UR4, UR4, 0x3, URZ ;  /* 0x0000000304047899 */ /* 0x000fe2000800063f */
[----:B------:R-:W-:-:S11]  /*15c0*/  UMOV UR7, 0x8 ;  /* 0x0000000800077882 */ /* 0x000fd60000000000 */
.L_x_8639:
[----:B------:R-:W-:Y:S02]  /*15d0*/  MOV R20, R16 ;  /* 0x0000001000147202 */ /* 0x000fe40000000f00 */
[----:B------:R-:W-:Y:S02]  /*15e0*/  MOV R21, R17 ;  /* 0x0000001100157202 */ /* 0x000fe40000000f00 */
[----:B------:R-:W-:-:S04]  /*15f0*/  IADD3 R16, P1, R16, UR4, RZ ;  /* 0x0000000410107c10 */ /* 0x000fc8000ff3e0ff */
[----:B------:R-:W2:Y:S01]  /*1600*/  LDG.E.64 R20, desc[UR8][R20.64] ;  /* 0x0000000814147981 */ /* 0x000ea2000c1e1b00 */
[----:B------:R-:W-:Y:S02]  /*1610*/  IADD3.X R17, R17, UR5, RZ, P1, !PT ;  /* 0x0000000511117c10 */ /* 0x000fe40008ffe4ff */
[----:B------:R-:W-:-:S03]  /*1620*/  IADD3 R22, P1, R16, UR4, RZ ;  /* 0x0000000410167c10 */ /* 0x000fc6000ff3e0ff */
[----:B------:R-:W3:Y:S01]  /*1630*/  LDG.E.64 R18, desc[UR8][R16.64] ;  /* 0x0000000810127981 */ /* 0x000ee2000c1e1b00 */
[----:B------:R-:W-:Y:S02]  /*1640*/  IADD3.X R23, R17, UR5, RZ, P1, !PT ;  /* 0x0000000511177c10 */ /* 0x000fe40008ffe4ff */
[----:B------:R-:W-:-:S03]  /*1650*/  IADD3 R10, P1, R22, UR4, RZ ;  /* 0x00000004160a7c10 */ /* 0x000fc6000ff3e0ff */
[----:B------:R-:W4:Y:S01]  /*1660*/  LDG.E.64 R16, desc[UR8][R22.64] ;  /* 0x0000000816107981 */ /* 0x000f22000c1e1b00 */
[----:B------:R-:W-:-:S05]  /*1670*/  IADD3.X R11, R23, UR5, RZ, P1, !PT ;  /* 0x00000005170b7c10 */ /* 0x000fca0008ffe4ff */
[----:B------:R-:W5:Y:S01]  /*1680*/  LDG.E.64 R24, desc[UR8][R10.64] ;  /* 0x000000080a187981 */ /* 0x000f62000c1e1b00 */
[----:B------:R-:W-:Y:S01]  /*1690*/  ULDC.64 UR10, c[0x0][UR7+0x430] ;  /* 0x00010c00070a7abb */ /* 0x000fe20008000a00 */
[----:B------:R-:W-:-:S04]  /*16a0*/  IADD3 R27, P1, R27, 0x4, RZ ;  /* 0x000000041b1b7810 */ /* 0x000fc80007f3e0ff */
[----:B------:R-:W-:Y:S01]  /*16b0*/  IADD3.X R26, RZ, R26, RZ, P1, !PT ;  /* 0x0000001aff1a7210 */ /* 0x000fe20000ffe4ff */
[----:B--2---:R-:W-:Y:S02]  /*16c0*/  IMAD R21, R21, UR10, RZ ;  /* 0x0000000a15157c24 */ /* 0x004fe4000f8e02ff */
[----:B------:R-:W-:-:S04]  /*16d0*/  IMAD.WIDE.U32 R28, R20, UR10, R28 ;  /* 0x0000000a141c7c25 */ /* 0x000fc8000f8e001c */
[----:B------:R-:W-:Y:S01]  /*16e0*/  IMAD R21, R20, UR11, R21 ;  /* 0x0000000b14157c24 */ /* 0x000fe2000f8e0215 */
[----:B------:R-:W-:Y:S01]  /*16f0*/  ULDC.64 UR10, c[0x0][UR7+0x438] ;  /* 0x00010e00070a7abb */ /* 0x000fe20008000a00 */
[----:B------:R-:W-:Y:S01]  /*1700*/  IADD3 R20, P2, R27, R6, RZ ;  /* 0x000000061b147210 */ /* 0x000fe20007f5e0ff */
[----:B---3--:R-:W-:Y:S02]  /*1710*/  IMAD R19, R19, UR10, RZ ;  /* 0x0000000a13137c24 */ /* 0x008fe4000f8e02ff */
[----:B------:R-:W-:Y:S02]  /*1720*/  IADD3 R29, R29, R21, RZ ;  /* 0x000000151d1d7210 */ /* 0x000fe40007ffe0ff */
[----:B------:R-:W-:Y:S01]  /*1730*/  IMAD R21, R18, UR11, R19 ;  /* 0x0000000b12157c24 */ /* 0x000fe2000f8e0213 */
[----:B------:R-:W-:Y:S01]  /*1740*/  ISETP.NE.U32.AND P1, PT, R20, RZ, PT ;  /* 0x000000ff1400720c */ /* 0x000fe20003f25070 */
[----:B------:R-:W-:Y:S01]  /*1750*/  IMAD.WIDE.U32 R18, R18, UR10, R28 ;  /* 0x0000000a12127c25 */ /* 0x000fe2000f8e001c */
[----:B------:R-:W-:-:S03]  /*1760*/  ULDC.64 UR10, c[0x0][UR7+0x440] ;  /* 0x00011000070a7abb */ /* 0x000fc60008000a00 */
[----:B----4-:R-:W-:Y:S02]  /*1770*/  IMAD R17, R17, UR10, RZ ;  /* 0x0000000a11117c24 */ /* 0x010fe4000f8e02ff */
[----:B------:R-:W-:Y:S02]  /*1780*/  IMAD.IADD R19, R19, 0x1, R21 ;  /* 0x0000000113137824 */ /* 0x000fe400078e0215 */
[C---:B------:R-:W-:Y:S02]  /*1790*/  IMAD R21, R16.reuse, UR11, R17 ;  /* 0x0000000b10157c24 */ /* 0x040fe4000f8e0211 */
[----:B------:R-:W-:Y:S01]  /*17a0*/  IMAD.WIDE.U32 R16, R16, UR10, R18 ;  /* 0x0000000a10107c25 */ /* 0x000fe2000f8e0012 */
[----:B------:R-:W-:Y:S01]  /*17b0*/  IADD3.X R18, R26, R5, RZ, P2, !PT ;  /* 0x000000051a127210 */ /* 0x000fe200017fe4ff */
[----:B------:R-:W-:Y:S01]  /*17c0*/  ULDC.64 UR10, c[0x0][UR7+0x448] ;  /* 0x00011200070a7abb */ /* 0x000fe20008000a00 */
[----:B------:R-:W-:Y:S01]  /*17d0*/  UIADD3 UR7, UR7, 0x20, URZ ;  /* 0x0000002007077890 */ /* 0x000fe2000fffe03f */
[----:B-----5:R-:W-:Y:S01]  /*17e0*/  IMAD R19, R25, UR10, RZ ;  /* 0x0000000a19137c24 */ /* 0x020fe2000f8e02ff */
[----:B------:R-:W-:-:S02]  /*17f0*/  ISETP.NE.AND.EX P1, PT, R18, RZ, PT, P1 ;  /* 0x000000ff1200720c */ /* 0x000fc40003f25310 */
[----:B------:R-:W-:Y:S01]  /*1800*/  IADD3 R17, R17, R21, RZ ;  /* 0x0000001511117210 */ /* 0x000fe20007ffe0ff */
[C---:B------:R-:W-:Y:S02]  /*1810*/  IMAD R19, R24.reuse, UR11, R19 ;  /* 0x0000000b18137c24 */ /* 0x040fe4000f8e0213 */
[----:B------:R-:W-:Y:S01]  /*1820*/  IMAD.WIDE.U32 R28, R24, UR10, R16 ;  /* 0x0000000a181c7c25 */ /* 0x000fe2000f8e0010 */
[----:B------:R-:W-:-:S03]  /*1830*/  IADD3 R16, P2, R10, UR4, RZ ;  /* 0x000000040a107c10 */ /* 0x000fc6000ff5e0ff */
[----:B------:R-:W-:Y:S01]  /*1840*/  IMAD.IADD R29, R29, 0x1, R19 ;  /* 0x000000011d1d7824 */ /* 0x000fe200078e0213 */
[----:B------:R-:W-:-:S03]  /*1850*/  IADD3.X R17, R11, UR5, RZ, P2, !PT ;  /* 0x000000050b117c10 */ /* 0x000fc600097fe4ff */
[----:B------:R-:W-:Y:S06]  /*1860*/  @P1 BRA `(.L_x_8639) ;  /* 0xfffffffc00581947 */ /* 0x000fec000383ffff */
.L_x_8638:
[----:B------:R-:W-:Y:S05]  /*1870*/  @!P0 BRA `(.L_x_8637) ;  /* 0x00000000009c8947 */ /* 0x000fea0003800000 */
[----:B------:R-:W-:Y:S01]  /*1880*/  ULDC.64 UR4, c[0x0][0x478] ;  /* 0x00011e0000047ab9 */ /* 0x000fe20000000a00 */
[----:B------:R-:W-:Y:S01]  /*1890*/  MOV R14, R12 ;  /* 0x0000000c000e7202 */ /* 0x000fe20000000f00 */
[----:B------:R-:W-:-:S04]  /*18a0*/  IMAD R26, R26, UR4, RZ ;  /* 0x000000041a1a7c24 */ /* 0x000fc8000f8e02ff */
[----:B------:R-:W-:-:S04]  /*18b0*/  IMAD.WIDE.U32 R14, R27, UR4, R14 ;  /* 0x000000041b0e7c25 */ /* 0x000fc8000f8e000e */
[----:B------:R-:W-:Y:S01]  /*18c0*/  IMAD R5, R27, UR5, R26 ;  /* 0x000000051b057c24 */ /* 0x000fe2000f8e021a */
[----:B------:R-:W-:-:S04]  /*18d0*/  LEA R10, P0, R14, UR12, 0x3 ;  /* 0x0000000c0e0a7c11 */ /* 0x000fc8000f8018ff */
[----:B------:R-:W-:-:S04]  /*18e0*/  IADD3 R5, R15, R5, RZ ;  /* 0x000000050f057210 */ /* 0x000fc80007ffe0ff */
        /* <DEDUP_REMOVED lines=16> */
[----:B------:R-:W-:-:S05]  /*19f0*/  IADD3.X R17, R11, UR4, RZ, P1, !PT ;  /* 0x000000040b117c10 */ /* 0x000fca0008ffe4ff */
[----:B------:R-:W2:Y:S01]  /*1a00*/  LDG.E.64 R6, desc[UR8][R16.64] ;  /* 0x0000000810067981 */ /* 0x000ea2000c1e1b00 */
[----:B------:R-:W-:-:S04]  /*1a10*/  @P0 IADD3 R10, P1, R16, UR7, RZ ;  /* 0x00000007100a0c10 */ /* 0x000fc8000ff3e0ff */
[----:B------:R-:W-:-:S06]  /*1a20*/  @P0 IADD3.X R11, R17, UR4, RZ, P1, !PT ;  /* 0x00000004110b0c10 */ /* 0x000fcc0008ffe4ff */
[----:B------:R-:W3:Y:S01]  /*1a30*/  @P0 LDG.E.64 R10, desc[UR8][R10.64] ;  /* 0x000000080a0a0981 */ /* 0x000ee2000c1e1b00 */
[----:B------:R-:W2:Y:S08]  /*1a40*/  LDC.64 R14, c[0x0][R27+0x440] ;  /* 0x000110001b0e7b82 */ /* 0x000eb00000000a00 */
[----:B------:R-:W3:Y:S01]  /*1a50*/  @P0 LDC.64 R12, c[0x0][R27+0x448] ;  /* 0x000112001b0c0b82 */ /* 0x000ee20000000a00 */
        /* <DEDUP_REMOVED lines=9> */
.L_x_8637:
[----:B------:R-:W-:Y:S01]  /*1af0*/  ULDC.64 UR4, c[0x0][0x410] ;  /* 0x0001040000047ab9 */ /* 0x000fe20000000a00 */
[----:B------:R-:W-:Y:S02]  /*1b00*/  IADD3 R3, R3, 0x80, RZ ;  /* 0x0000008003037810 */ /* 0x000fe40007ffe0ff */
[----:B------:R-:W-:-:S05]  /*1b10*/  IADD3 R4, P0, R4, UR4, RZ ;  /* 0x0000000404047c10 */ /* 0x000fca000ff1e0ff */
[----:B------:R-:W-:-:S05]  /*1b20*/  IMAD.X R5, RZ, RZ, UR5, P0 ;  /* 0x00000005ff057e24 */ /* 0x000fca00080e06ff */
[----:B------:R0:W-:Y:S03]  /*1b30*/  STG.E.64 desc[UR8][R4.64], R28 ;  /* 0x0000001c04007986 */ /* 0x0001e6000c101b08 */
.L_x_8635:
[----:B------:R-:W-:Y:S05]  /*1b40*/  BSYNC B0 ;  /* 0x0000000000007941 */ /* 0x000fea0003800000 */
.L_x_8634:
        /* <DEDUP_REMOVED lines=305> */
.L_x_8640:
        /* <DEDUP_REMOVED lines=17> */
[----:B------:R-:W-:Y:S01]  /*2f70*/  LOP3.LUT R21, R8, 0x3, RZ, 0xc0, !PT ;  /* 0x0000000308157812 */ /* 0x000fe200078ec0ff */
[----:B------:R-:W-:Y:S01]  /*2f80*/  ULDC.64 UR6, c[0x0][0x478] ;  /* 0x00011e0000067ab9 */ /* 0x000fe20000000a00 */
[----:B------:R-:W-:Y:S01]  /*2f90*/  ISETP.GE.U32.AND.EX P1, PT, R2, RZ, PT, P0 ;  /* 0x000000ff0200720c */ /* 0x000fe20003f26100 */
[----:B------:R-:W-:Y:S01]  /*2fa0*/  IMAD.MOV.U32 R20, RZ, RZ, RZ ;  /* 0x000000ffff147224 */ /* 0x000fe200078e00ff */
[----:B------:R-:W-:Y:S02]  /*2fb0*/  ISETP.NE.U32.AND P2, PT, R21, RZ, PT ;  /* 0x000000ff1500720c */ /* 0x000fe40003f45070 */
[----:B------:R-:W-:Y:S02]  /*2fc0*/  CS2R R26, SRZ ;  /* 0x00000000001a7805 */ /* 0x000fe4000001ff00 */
[----:B------:R-:W-:-:S02]  /*2fd0*/  MOV R23, RZ ;  /* 0x000000ff00177202 */ /* 0x000fc40000000f00 */
[----:B------:R-:W-:Y:S01]  /*2fe0*/  ISETP.NE.AND.EX P0, PT, RZ, RZ, PT, P2 ;  /* 0x000000ffff00720c */ /* 0x000fe20003f05320 */
[----:B--2---:R-:W-:-:S04]  /*2ff0*/  IMAD R3, R7, UR4, RZ ;  /* 0x0000000407037c24 */ /* 0x004fc8000f8e02ff */
[C---:B------:R-:W-:Y:S02]  /*3000*/  IMAD R3, R6.reuse, UR5, R3 ;  /* 0x0000000506037c24 */ /* 0x040fe4000f8e0203 */
[----:B------:R-:W-:-:S05]  /*3010*/  IMAD.WIDE.U32 R6, R6, UR4, RZ ;  /* 0x0000000406067c25 */ /* 0x000fca000f8e00ff */
[----:B------:R-:W-:Y:S01]  /*3020*/  IADD3 R3, R7, R3, RZ ;  /* 0x0000000307037210 */ /* 0x000fe20007ffe0ff */
[----:B------:R-:W-:Y:S06]  /*3030*/  @!P1 BRA `(.L_x_8642) ;  /* 0x0000000000d09947 */ /* 0x000fec0003800000 */
[----:B------:R-:W-:Y:S01]  /*3040*/  IADD3 R0, P2, R21, -R8, RZ ;  /* 0x8000000815007210 */ /* 0x000fe20007f5e0ff */
[----:B------:R-:W-:Y:S01]  /*3050*/  HFMA2.MMA R23, -RZ, RZ, 0, 0 ;  /* 0x00000000ff177435 */ /* 0x000fe200000001ff */
[C---:B------:R-:W-:Y:S01]  /*3060*/  LEA R28, P1, R6.reuse, UR14, 0x3 ;  /* 0x0000000e061c7c11 */ /* 0x040fe2000f8218ff */
[----:B------:R-:W-:Y:S01]  /*3070*/  UIMAD.WIDE.U32 UR12, UR6, 0x8, URZ ;  /* 0x00000008060c78a5 */ /* 0x000fe2000f8e003f */
[----:B------:R-:W-:Y:S01]  /*3080*/  IADD3.X R25, RZ, ~R9, RZ, P2, !PT ;  /* 0x80000009ff197210 */ /* 0x000fe200017fe4ff */
[----:B------:R-:W-:Y:S01]  /*3090*/  USHF.L.U32 UR4, UR7, 0x3, URZ ;  /* 0x0000000307047899 */ /* 0x000fe2000800063f */
[----:B------:R-:W-:Y:S01]  /*30a0*/  IMAD.MOV.U32 R20, RZ, RZ, RZ ;  /* 0x000000ffff147224 */ /* 0x000fe200078e00ff */
[----:B------:R-:W-:Y:S01]  /*30b0*/  LEA.HI.X R29, R6, UR15, R3, 0x3, P1 ;  /* 0x0000000f061d7c11 */ /* 0x000fe200088f1c03 */
[----:B------:R-:W-:Y:S01]  /*30c0*/  UMOV UR5, 0x8 ;  /* 0x0000000800057882 */ /* 0x000fe20000000000 */
[----:B------:R-:W-:-:S12]  /*30d0*/  UIADD3 UR4, UR13, UR4, URZ ;  /* 0x000000040d047290 */ /* 0x000fd8000fffe03f */
.L_x_8643:
        /* <DEDUP_REMOVED lines=23> */
[----:B------:R-:W-:Y:S01]  /*3250*/  IADD3 R10, P2, R23, R0, RZ ;  /* 0x00000000170a7210 */ /* 0x000fe20007f5e0ff */
[----:B------:R-:W-:Y:S02]  /*3260*/  ULDC.64 UR10, c[0x0][UR5+0x440] ;  /* 0x00011000050a7abb */ /* 0x000fe40008000a00 */
[----:B------:R-:W-:Y:S01]  /*3270*/  IMAD.IADD R9, R9, 0x1, R11 ;  /* 0x0000000109097824 */ /* 0x000fe200078e020b */
[----:B------:R-:W-:Y:S01]  /*3280*/  ISETP.NE.U32.AND P1, PT, R10, RZ, PT ;  /* 0x000000ff0a00720c */ /* 0x000fe20003f25070 */
[----:B----4-:R-:W-:Y:S01]  /*3290*/  IMAD R11, R15, UR10, RZ ;  /* 0x0000000a0f0b7c24 */ /* 0x010fe2000f8e02ff */
[----:B------:R-:W-:Y:S01]  /*32a0*/  IADD3.X R10, R20, R25, RZ, P2, !PT ;  /* 0x00000019140a7210 */ /* 0x000fe200017fe4ff */
[----:B------:R-:W-:Y:S01]  /*32b0*/  IMAD.WIDE.U32 R8, R14, UR10, R8 ;  /* 0x0000000a0e087c25 */ /* 0x000fe2000f8e0008 */
[----:B------:R-:W-:-:S02]  /*32c0*/  IADD3 R28, P2, R12, UR12, RZ ;  /* 0x0000000c0c1c7c10 */ /* 0x000fc4000ff5e0ff */
[----:B------:R-:W-:Y:S01]  /*32d0*/  ISETP.NE.AND.EX P1, PT, R10, RZ, PT, P1 ;  /* 0x000000ff0a00720c */ /* 0x000fe20003f25310 */
[----:B------:R-:W-:Y:S01]  /*32e0*/  IMAD R11, R14, UR11, R11 ;  /* 0x0000000b0e0b7c24 */ /* 0x000fe2000f8e020b */
[----:B------:R-:W-:Y:S01]  /*32f0*/  ULDC.64 UR10, c[0x0][UR5+0x448] ;  /* 0x00011200050a7abb */ /* 0x000fe20008000a00 */
[----:B------:R-:W-:Y:S01]  /*3300*/  UIADD3 UR5, UR5, 0x20, URZ ;  /* 0x0000002005057890 */ /* 0x000fe2000fffe03f */
[----:B-----5:R-:W-:Y:S01]  /*3310*/  IMAD R15, R19, UR10, RZ ;  /* 0x0000000a130f7c24 */ /* 0x020fe2000f8e02ff */
[----:B------:R-:W-:Y:S02]  /*3320*/  IADD3.X R29, R13, UR4, RZ, P2, !PT ;  /* 0x000000040d1d7c10 */ /* 0x000fe400097fe4ff */
[----:B------:R-:W-:Y:S01]  /*3330*/  IADD3 R9, R9, R11, RZ ;  /* 0x0000000b09097210 */ /* 0x000fe20007ffe0ff */
[C---:B------:R-:W-:Y:S02]  /*3340*/  IMAD R15, R18.reuse, UR11, R15 ;  /* 0x0000000b120f7c24 */ /* 0x040fe4000f8e020f */
[----:B------:R-:W-:-:S04]  /*3350*/  IMAD.WIDE.U32 R26, R18, UR10, R8 ;  /* 0x0000000a121a7c25 */ /* 0x000fc8000f8e0008 */
[----:B------:R-:W-:Y:S01]  /*3360*/  IMAD.IADD R27, R27, 0x1, R15 ;  /* 0x000000011b1b7824 */ /* 0x000fe200078e020f */
[----:B------:R-:W-:Y:S06]  /*3370*/  @P1 BRA `(.L_x_8643) ;  /* 0xfffffffc00581947 */ /* 0x000fec000383ffff */
.L_x_8642:
[----:B------:R-:W-:Y:S05]  /*3380*/  @!P0 BRA `(.L_x_8641) ;  /* 0x0000000000988947 */ /* 0x000fea0003800000 */
        /* <DEDUP_REMOVED lines=38> */
.L_x_8641:
[----:B------:R-:W-:Y:S01]  /*35f0*/  STG.E.64 desc[UR8][R4.64], R26 ;  /* 0x0000001a04007986 */ /* 0x000fe2000c101b08 */
[----:B------:R-:W-:Y:S05]  /*3600*/  EXIT ;  /* 0x000000000000794d */ /* 0x000fea0003800000 */
.L_x_8644:
        /* <DEDUP_REMOVED lines=15> */
.L_x_18587:


//--------------------- .text._ZN2at6native27unrolled_elementwise_kernelIZZNS0_73_GLOBAL__N__c8866d80_35_SparseBinaryOpIntersectionKernel_cu_9e10b42f_311142_sparse_binary_op_intersection_kernel_implINS2_18CUDAKernelLauncherENS2_36CUDAValueSelectionIntersectionKernelINS2_9LhsProjOpEEElLl8EEEvRNS_6TensorERKS8_SB_RKSt6vectorIlSaIlEERKSt8optionalIS8_ESK_bbENKUlvE1_clEvEUllE_St5arrayIPcLm2EELi4E23TrivialOffsetCalculatorILi1EjESR_NS0_6memory15LoadWithoutCastENSS_16StoreWithoutCastEEEviT_T0_T2_T3_T4_T5_ --------------------------
	.section	.text._ZN2at6native27unrolled_elementwise_kernelIZZNS0_73_GLOBAL__N__c8866d80_35_SparseBinaryOpIntersectionKernel_cu_9e10b42f_311142_sparse_binary_op_intersection_kernel_implINS2_18CUDAKernelLauncherENS2_36CUDAValueSelectionIntersectionKernelINS2_9LhsProjOpEEElLl8EEEvRNS_6TensorERKS8_SB_RKSt6vectorIlSaIlEERKSt8optionalIS8_ESK_bbENKUlvE1_clEvEUllE_St5arrayIPcLm2EELi4E23TrivialOffsetCalculatorILi1EjESR_NS0_6memory15LoadWithoutCastENSS_16StoreWithoutCastEEEviT_T0_T2_T3_T4_T5_,"ax",@progbits
	.align	128
        .global         _ZN2at6native27unrolled_elementwise_kernelIZZNS0_73_GLOBAL__N__c8866d80_35_SparseBinaryOpIntersectionKernel_cu_9e10b42f_311142_sparse_binary_op_intersection_kernel_implINS2_18CUDAKernelLauncherENS2_36CUDAValueSelectionIntersectionKernelINS2_9LhsProjOpEEElLl8EEEvRNS_6TensorERKS8_SB_RKSt6vectorIlSaIlEERKSt8optionalIS8_ESK_bbENKUlvE1_clEvEUllE_St5arrayIPcLm2EELi4E23TrivialOffsetCalculatorILi1EjESR_NS0_6memory15LoadWithoutCastENSS_16StoreWithoutCastEEEviT_T0_T2_T3_T4_T5_
        .type           _ZN2at6native27unrolled_elementwise_kernelIZZNS0_73_GLOBAL__N__c8866d80_35_SparseBinaryOpIntersectionKernel_cu_9e10b42f_311142_sparse_binary_op_intersection_kernel_implINS2_18CUDAKernelLauncherENS2_36CUDAValueSelectionIntersectionKernelINS2_9LhsProjOpEEElLl8EEEvRNS_6TensorERKS8_SB_RKSt6vectorIlSaIlEERKSt8optionalIS8_ESK_bbENKUlvE1_clEvEUllE_St5arrayIPcLm2EELi4E23TrivialOffsetCalculatorILi1EjESR_NS0_6memory15LoadWithoutCastENSS_16StoreWithoutCastEEEviT_T0_T2_T3_T4_T5_,@function
        .size           _ZN2at6native27unrolled_elementwise_kernelIZZNS0_73_GLOBAL__N__c8866d80_35_SparseBinaryOpIntersectionKernel_cu_9e10b42f_311142_sparse_binary_op_intersection_kernel_implINS2_18CUDAKernelLauncherENS2_36CUDAValueSelectionIntersectionKernelINS2_9LhsProjOpEEElLl8EEEvRNS_6TensorERKS8_SB_RKSt6vectorIlSaIlEERKSt8optionalIS8_ESK_bbENKUlvE1_clEvEUllE_St5arrayIPcLm2EELi4E23TrivialOffsetCalculatorILi1EjESR_NS0_6memory15LoadWithoutCastENSS_16StoreWithoutCastEEEviT_T0_T2_T3_T4_T5_,(.L_x_18588 - _ZN2at6native27unrolled_elementwise_kernelIZZNS0_73_GLOBAL__N__c8866d80_35_SparseBinaryOpIntersectionKernel_cu_9e10b42f_311142_sparse_binary_op_intersection_kernel_implINS2_18CUDAKernelLauncherENS2_36CUDAValueSelectionIntersectionKernelINS2_9LhsProjOpEEElLl8EEEvRNS_6TensorERKS8_SB_RKSt6vectorIlSaIlEERKSt8optionalIS8_ESK_bbENKUlvE1_clEvEUllE_St5arrayIPcLm2EELi4E23TrivialOffsetCalculatorILi1EjESR_NS0_6memory15LoadWithoutCastENSS_16StoreWithoutCastEEEviT_T0_T2_T3_T4_T5_)
        .other          _ZN2at6native27unrolled_elementwise_kernelIZZNS0_73_GLOBAL__N__c8866d80_35_SparseBinaryOpIntersectionKernel_cu_9e10b42f_311142_sparse_binary_op_intersection_kernel_implINS2_18CUDAKernelLauncherENS2_36CUDAValueSelectionIntersectionKernelINS2_9LhsProjOpEEElLl8EEEvRNS_6TensorERKS8_SB_RKSt6vectorIlSaIlEERKSt8optionalIS8_ESK_bbENKUlvE1_clEvEUllE_St5arrayIPcLm2EELi4E23TrivialOffsetCalculatorILi1EjESR_NS0_6memory15LoadWithoutCastENSS_16StoreWithoutCastEEEviT_T0_T2_T3_T4_T5_,@"STO_CUDA_ENTRY STV_DEFAULT"
_ZN2at6native27unrolled_elementwise_kernelIZZNS0_73_GLOBAL__N__c8866d80_35_SparseBinaryOpIntersectionKernel_cu_9e10b42f_311142_sparse_binary_op_intersection_kernel_implINS2_18CUDAKernelLauncherENS2_36CUDAValueSelectionIntersectionKernelINS2_9LhsProjOpEEElLl8EEEvRNS_6TensorERKS8_SB_RKSt6vectorIlSaIlEERKSt8optionalIS8_ESK_bbENKUlvE1_clEvEUllE_St5arrayIPcLm2EELi4E23TrivialOffsetCalculatorILi1EjESR_NS0_6memory15LoadWithoutCastENSS_16StoreWithoutCastEEEviT_T0_T2_T3_T4_T5_:
.text._ZN2at6native27unrolled_elementwise_kernelIZZNS0_73_GLOBAL__N__c8866d80_35_SparseBinaryOpIntersectionKernel_cu_9e10b42f_311142_sparse_binary_op_intersection_kernel_implINS2_18CUDAKernelLauncherENS2_36CUDAValueSelectionIntersectionKernelINS2_9LhsProjOpEEElLl8EEEvRNS_6TensorERKS8_SB_RKSt6vectorIlSaIlEERKSt8optionalIS8_ESK_bbENKUlvE1_clEvEUllE_St5arrayIPcLm2EELi4E23TrivialOffsetCalculatorILi1EjESR_NS0_6memory15LoadWithoutCastENSS_16StoreWithoutCastEEEviT_T0_T2_T3_T4_T5_:
[----:B------:R-:W0:Y:S01]  /*0000*/  LDC R1, c[0x0][0x28] ;  /* 0x00000a00ff017b82 */ /* 0x000e220000000800 */
[----:B------:R-:W1:Y:S07]  /*0010*/  S2R R0, SR_TID.X ;  /* 0x0000000000007919 */ /* 0x000e6e0000002100 */
[----:B------:R-:W2:Y:S01]  /*0020*/  S2UR UR9, SR_CTAID.X ;  /* 0x00000000000979c3 */ /* 0x000ea20000002500 */
[----:B------:R-:W-:Y:S01]  /*0030*/  ULDC UR4, c[0x0][0x210] ;  /* 0x0000840000047ab9 */ /* 0x000fe20000000800 */
[----:B0-----:R-:W-:Y:S01]  /*0040*/  VIADD R1, R1, 0xffffff98 ;  /* 0xffffff9801017836 */ /* 0x001fe20000000000 */
[----:B------:R-:W-:Y:S01]  /*0050*/  ULDC.64 UR10, c[0x0][0x208] ;  /* 0x00008200000a7ab9 */ /* 0x000fe20000000a00 */
[----:B------:R-:W-:Y:S01]  /*0060*/  CS2R R18, SRZ ;  /* 0x0000000000127805 */ /* 0x000fe2000001ff00 */
[----:B------:R-:W-:-:S03]  /*0070*/  ULDC.64 UR12, c[0x0][0x218] ;  /* 0x00008600000c7ab9 */ /* 0x000fc60000000a00 */
[----:B------:R-:W0:Y:S08]  /*0080*/  LDC.64 R10, c[0x0][0x220] ;  /* 0x00008800ff0a7b82 */ /* 0x000e300000000a00 */
[----:B------:R-:W3:Y:S01]  /*0090*/  LDC.64 R14, c[0x0][0x230] ;  /* 0x00008c00ff0e7b82 */ /* 0x000ee20000000a00 */
[----:B--2---:R-:W-:Y:S02]  /*00a0*/  UIMAD UR4, UR9, -0x200, UR4 ;  /* 0xfffffe00090478a4 */ /* 0x004fe4000f8e0204 */
[----:B------:R-:W-:-:S05]  /*00b0*/  MOV R7, UR9 ;  /* 0x0000000900077c02 */ /* 0x000fca0008000f00 */
[----:B------:R-:W2:Y:S01]  /*00c0*/  LDC.64 R16, c[0x0][0x238] ;  /* 0x00008e00ff107b82 */ /* 0x000ea20000000a00 */
[----:B------:R-:W-:Y:S02]  /*00d0*/  MOV R27, UR9 ;  /* 0x00000009001b7c02 */ /* 0x000fe40008000f00 */
[----:B------:R-:W-:Y:S02]  /*00e0*/  MOV R29, UR9 ;  /* 0x00000009001d7c02 */ /* 0x000fe40008000f00 */
[----:B-1----:R-:W-:Y:S01]  /*00f0*/  ISETP.GE.AND P0, PT, R0, UR4, PT ;  /* 0x0000000400007c0c */ /* 0x002fe2000bf06270 */
[----:B------:R-:W-:Y:S01]  /*0100*/  IMAD.MOV.U32 R6, RZ, RZ, R0 ;  /* 0x000000ffff067224 */ /* 0x000fe200078e0000 */
[----:B------:R-:W-:Y:S01]  /*0110*/  MOV R9, UR9 ;  /* 0x0000000900097c02 */ /* 0x000fe20008000f00 */
[----:B------:R-:W1:Y:S08]  /*0120*/  LDC.64 R20, c[0x0][0x240] ;  /* 0x00009000ff147b82 */ /* 0x000e700000000a00 */
[----:B------:R-:W4:Y:S02]  /*0130*/  LDC.64 R30, c[0x0][0x268] ;  /* 0x00009a00ff1e7b82 */ /* 0x000f240000000a00 */
[----:B------:R-:W-:-:S02]  /*0140*/  @!P0 IMAD R7, R7, 0x200, R6 ;  /* 0x0000020007078824 */ /* 0x000fc400078e0206 */
[----:B------:R-:W-:-:S04]  /*0150*/  @!P0 VIADD R6, R6, 0x80 ;  /* 0x0000008006068836 */ /* 0x000fc80000000000 */
[----:B------:R-:W0:Y:S01]  /*0160*/  @!P0 LDC.64 R22, c[0x0][0x288] ;  /* 0x0000a200ff168b82 */ /* 0x000e220000000a00 */
[----:B------:R-:W-:-:S07]  /*0170*/  ISETP.GE.AND P1, PT, R6, UR4, PT ;  /* 0x0000000406007c0c */ /* 0x000fce000bf26270 */
[----:B------:R-:W4:Y:S06]  /*0180*/  LDC.64 R12, c[0x0][0x228] ;  /* 0x00008a00ff0c7b82 */ /* 0x000f2c0000000a00 */
[----:B------:R-:W-:Y:S02]  /*0190*/  @!P1 IMAD R27, R27, 0x200, R6 ;  /* 0x000002001b1b9824 */ /* 0x000fe400078e0206 */
[----:B------:R-:W-:Y:S01]  /*01a0*/  @!P1 VIADD R6, R6, 0x80 ;  /* 0x0000008006069836 */ /* 0x000fe20000000000 */
[----:B------:R-:W3:Y:S04]  /*01b0*/  @!P1 LDC.64 R2, c[0x0][0x288] ;  /* 0x0000a200ff029b82 */ /* 0x000ee80000000a00 */
[C---:B------:R-:W-:Y:S01]  /*01c0*/  ISETP.GE.AND P3, PT, R6.reuse, UR4, PT ;  /* 0x0000000406007c0c */ /* 0x040fe2000bf66270 */
[----:B0-----:R-:W-:Y:S01]  /*01d0*/  @!P0 IMAD.WIDE.U32 R22, R7, 0x8, R22 ;  /* 0x0000000807168825 */ /* 0x001fe200078e0016 */
[----:B------:R0:W-:Y:S04]  /*01e0*/  STL.64 [R1+0x8], R10 ;  /* 0x0000080a01007387 */ /* 0x0001e80000100a00 */
[----:B------:R2:W5:Y:S07]  /*01f0*/  @!P0 LDG.E.64 R18, desc[UR10][R22.64] ;  /* 0x0000000a16128981 */ /* 0x00056e000c1e1b00 */
[----:B------:R-:W-:Y:S01]  /*0200*/  @!P3 IMAD R29, R29, 0x200, R6 ;  /* 0x000002001d1db824 */ /* 0x000fe200078e0206 */
[----:B------:R-:W1:Y:S01]  /*0210*/  @!P3 LDC.64 R4, c[0x0][0x288] ;  /* 0x0000a200ff04bb82 */ /* 0x000e620000000a00 */
[----:B------:R-:W-:-:S05]  /*0220*/  @!P3 VIADD R6, R6, 0x80 ;  /* 0x000000800606b836 */ /* 0x000fca0000000000 */
[----:B------:R-:W-:Y:S01]  /*0230*/  ISETP.GE.AND P2, PT, R6, UR4, PT ;  /* 0x0000000406007c0c */ /* 0x000fe2000bf46270 */
[----:B---3--:R-:W-:Y:S01]  /*0240*/  @!P1 IMAD.WIDE.U32 R26, R27, 0x8, R2 ;  /* 0x000000081b1a9825 */ /* 0x008fe200078e0002 */
[----:B0-----:R-:W0:Y:S08]  /*0250*/  LDC.64 R10, c[0x0][0x278] ;  /* 0x00009e00ff0a7b82 */ /* 0x001e300000000a00 */
[----:B------:R-:W3:Y:S03]  /*0260*/  LDC.64 R2, c[0x0][0x218] ;  /* 0x00008600ff027b82 */ /* 0x000ee60000000a00 */
[----:B------:R-:W-:Y:S01]  /*0270*/  @!P2 IMAD R9, R9, 0x200, R6 ;  /* 0x000002000909a824 */ /* 0x000fe200078e0206 */
[----:B------:R-:W-:-:S04]  /*0280*/  CS2R R6, SRZ ;  /* 0x0000000000067805 */ /* 0x000fc8000001ff00 */
[----:B------:R-:W4:Y:S01]  /*0290*/  @!P2 LDC.64 R24, c[0x0][0x288] ;  /* 0x0000a200ff18ab82 */ /* 0x000f220000000a00 */
[----:B-1----:R-:W-:Y:S01]  /*02a0*/  @!P3 IMAD.WIDE.U32 R28, R29, 0x8, R4 ;  /* 0x000000081d1cb825 */ /* 0x002fe200078e0004 */
[----:B------:R-:W-:-:S06]  /*02b0*/  CS2R R4, SRZ ;  /* 0x0000000000047805 */ /* 0x000fcc000001ff00 */
[----:B------:R1:W5:Y:S01]  /*02c0*/  @!P3 LDG.E.64 R4, desc[UR10][R28.64] ;  /* 0x0000000a1c04b981 */ /* 0x000362000c1e1b00 */
[----:B--2---:R-:W2:Y:S03]  /*02d0*/  LDC.64 R22, c[0x0][0x248] ;  /* 0x00009200ff167b82 */ /* 0x004ea60000000a00 */
[----:B---3--:R3:W-:Y:S05]  /*02e0*/  STL.64 [R1], R2 ;  /* 0x0000000201007387 */ /* 0x0087ea0000100a00 */
[----:B-1----:R-:W1:Y:S01]  /*02f0*/  LDC.64 R28, c[0x0][0x260] ;  /* 0x00009800ff1c7b82 */ /* 0x002e620000000a00 */
[----:B----4-:R-:W-:Y:S01]  /*0300*/  @!P2 IMAD.WIDE.U32 R24, R9, 0x8, R24 ;  /* 0x000000080918a825 */ /* 0x010fe200078e0018 */
[----:B------:R-:W-:-:S06]  /*0310*/  CS2R R8, SRZ ;  /* 0x0000000000087805 */ /* 0x000fcc000001ff00 */
[----:B---3--:R-:W3:Y:S01]  /*0320*/  LDC.64 R2, c[0x0][0x270] ;  /* 0x00009c00ff027b82 */ /* 0x008ee20000000a00 */
[----:B------:R4:W5:Y:S04]  /*0330*/  @!P2 LDG.E.64 R6, desc[UR10][R24.64] ;  /* 0x0000000a1806a981 */ /* 0x000968000c1e1b00 */
[----:B------:R0:W5:Y:S03]  /*0340*/  @!P1 LDG.E.64 R8, desc[UR10][R26.64] ;  /* 0x0000000a1a089981 */ /* 0x000166000c1e1b00 */
[----:B----4-:R-:W4:Y:S08]  /*0350*/  LDC.64 R24, c[0x0][0x250] ;  /* 0x00009400ff187b82 */ /* 0x010f300000000a00 */
[----:B0-----:R-:W0:Y:S01]  /*0360*/  LDC.64 R26, c[0x0][0x258] ;  /* 0x00009600ff1a7b82 */ /* 0x001e220000000a00 */
[----:B------:R-:W-:Y:S01]  /*0370*/  ISETP.NE.U32.AND P1, PT, RZ, UR12, PT ;  /* 0x0000000cff007c0c */ /* 0x000fe2000bf25070 */
[----:B------:R-:W-:Y:S03]  /*0380*/  STL.64 [R1+0x18], R14 ;  /* 0x0000180e01007387 */ /* 0x000fe60000100a00 */
[----:B------:R-:W-:Y:S01]  /*0390*/  ISETP.NE.AND.EX P1, PT, RZ, UR13, PT, P1 ;  /* 0x0000000dff007c0c */ /* 0x000fe2000bf25310 */
[----:B------:R-:W-:Y:S04]  /*03a0*/  STL.64 [R1+0x20], R16 ;  /* 0x0000201001007387 */ /* 0x000fe80000100a00 */
[----:B------:R-:W-:Y:S04]  /*03b0*/  STL.64 [R1+0x28], R20 ;  /* 0x0000281401007387 */ /* 0x000fe80000100a00 */
[----:B-1----:R-:W-:Y:S04]  /*03c0*/  STL.64 [R1+0x48], R28 ;  /* 0x0000481c01007387 */ /* 0x002fe80000100a00 */
[----:B----4-:R-:W-:Y:S04]  /*03d0*/  STL.64 [R1+0x38], R24 ;  /* 0x0000381801007387 */ /* 0x010fe80000100a00 */
[----:B------:R-:W-:Y:S04]  /*03e0*/  STL.64 [R1+0x50], R30 ;  /* 0x0000501e01007387 */ /* 0x000fe80000100a00 */
[----:B0-----:R-:W-:Y:S04]  /*03f0*/  STL.64 [R1+0x40], R26 ;  /* 0x0000401a01007387 */ /* 0x001fe80000100a00 */
[----:B---3--:R-:W-:Y:S04]  /*0400*/  STL.64 [R1+0x58], R2 ;  /* 0x0000580201007387 */ /* 0x008fe80000100a00 */
[----:B------:R-:W-:Y:S01]  /*0410*/  STL.64 [R1+0x60], R10 ;  /* 0x0000600a01007387 */ /* 0x000fe20000100a00 */
[----:B------:R-:W-:Y:S01]  /*0420*/  ISETP.GE.OR P0, PT, R0, UR4, !P1 ;  /* 0x0000000400007c0c */ /* 0x000fe2000cf06670 */
[----:B------:R-:W-:Y:S02]  /*0430*/  BSSY B0, `(.L_x_8645) ;  /* 0x0000174000007945 */ /* 0x000fe40003800000 */
[----:B------:R0:W-:Y:S04]  /*0440*/  STL.64 [R1+0x10], R12 ;  /* 0x0000100c01007387 */ /* 0x0001e80000100a00 */
[----:B--2---:R1:W-:Y:S01]  /*0450*/  STL.64 [R1+0x30], R22 ;  /* 0x0000301601007387 */ /* 0x0043e20000100a00 */
[----:B0-----:R-:W-:-:S02]  /*0460*/  CS2R R12, SRZ ;  /* 0x00000000000c7805 */ /* 0x001fc4000001ff00 */
[----:B-1----:R-:W-:-:S03]  /*0470*/  CS2R R22, SRZ ;  /* 0x0000000000167805 */ /* 0x002fc6000001ff00 */
[----:B------:R-:W-:Y:S05]  /*0480*/  @P0 BRA `(.L_x_8646) ;  /* 0x0000001400b80947 */ /* 0x000fea0003800000 */
[----:B------:R-:W0:Y:S02]  /*0490*/  LDC.64 R24, c[0x0][0x228] ;  /* 0x00008a00ff187b82 */ /* 0x000e240000000a00 */
[----:B0-----:R-:W-:-:S04]  /*04a0*/  ISETP.GE.U32.AND P0, PT, R24, 0x1, PT ;  /* 0x000000011800780c */ /* 0x001fc80003f06070 */
[----:B------:R-:W-:-:S13]  /*04b0*/  ISETP.GE.AND.EX P0, PT, R25, RZ, PT, P0 ;  /* 0x000000ff1900720c */ /* 0x000fda0003f06300 */
[----:B------:R-:W-:Y:S05]  /*04c0*/  @!P0 BRA `(.L_x_8646) ;  /* 0x0000001400a88947 */ /* 0x000fea0003800000 */
[----:B------:R-:W-:Y:S01]  /*04d0*/  IADD3 R0, P2, R24, -0x1, RZ ;  /* 0xffffffff18007810 */ /* 0x000fe20007f5e0ff */
[----:B------:R-:W-:Y:S01]  /*04e0*/  ULDC.64 UR4, c[0x0][0x220] ;  /* 0x0000880000047ab9 */ /* 0x000fe20000000a00 */
[----:B------:R-:W-:Y:S01]  /*04f0*/  ULDC.64 UR6, c[0x0][0x270] ;  /* 0x00009c0000067ab9 */ /* 0x000fe20000000a00 */
[----:B-----5:R-:W-:Y:S01]  /*0500*/  IMAD R3, R19, UR4, RZ ;  /* 0x0000000413037c24 */ /* 0x020fe2000f8e02ff */
[----:B------:R-:W-:Y:S01]  /*0510*/  ISETP.GE.U32.AND P0, PT, R0, 0x3, PT ;  /* 0x000000030000780c */ /* 0x000fe20003f06070 */
[C---:B------:R-:W-:Y:S01]  /*0520*/  IMAD.WIDE.U32 R10, R18.reuse, UR4, RZ ;  /* 0x00000004120a7c25 */ /* 0x040fe2000f8e00ff */
[----:B------:R-:W-:Y:S01]  /*0530*/  IADD3.X R0, R25, -0x1, RZ, P2, !PT ;  /* 0xffffffff19007810 */ /* 0x000fe200017fe4ff */
[----:B------:R-:W-:Y:S01]  /*0540*/  HFMA2.MMA R2, -RZ, RZ, 0, 0 ;  /* 0x00000000ff027435 */ /* 0x000fe200000001ff */
[----:B------:R-:W-:Y:S01]  /*0550*/  CS2R R22, SRZ ;  /* 0x0000000000167805 */ /* 0x000fe2000001ff00 */
[----:B------:R-:W-:Y:S01]  /*0560*/  IMAD R3, R18, UR5, R3 ;  /* 0x0000000512037c24 */ /* 0x000fe2000f8e0203 */
[----:B------:R-:W-:Y:S01]  /*0570*/  ISETP.GE.U32.AND.EX P0, PT, R0, RZ, PT, P0 ;  /* 0x000000ff0000720c */ /* 0x000fe20003f06100 */
[----:B------:R-:W-:-:S02]  /*0580*/  IMAD.MOV.U32 R0, RZ, RZ, RZ ;  /* 0x000000ffff007224 */ /* 0x000fc400078e00ff */
[----:B------:R-:W-:-:S10]  /*0590*/  IMAD.IADD R15, R11, 0x1, R3 ;  /* 0x000000010b0f7824 */ /* 0x000fd400078e0203 */
[----:B------:R-:W-:Y:S05]  /*05a0*/  @!P0 BRA `(.L_x_8647) ;  /* 0x0000001000948947 */ /* 0x000fea0003800000 */
[----:B------:R-:W-:Y:S01]  /*05b0*/  LOP3.LUT R3, R24, 0x3, RZ, 0xc0, !PT ;  /* 0x0000000318037812 */ /* 0x000fe200078ec0ff */
[----:B------:R-:W-:Y:S01]  /*05c0*/  UIMAD.WIDE.U32 UR4, UR6, 0x8, URZ ;  /* 0x00000008060478a5 */ /* 0x000fe2000f8e003f */
[----:B------:R-:W-:Y:S01]  /*05d0*/  LEA R20, P2, R10, UR12, 0x3 ;  /* 0x0000000c0a147c11 */ /* 0x000fe2000f8418ff */
[----:B------:R-:W-:Y:S01]  /*05e0*/  USHF.L.U32 UR6, UR7, 0x3, URZ ;  /* 0x0000000307067899 */ /* 0x000fe2000800063f */
[----:B------:R-:W-:Y:S01]  /*05f0*/  IADD3 R24, P0, -R3, R24, RZ ;  /* 0x0000001803187210 */ /* 0x000fe20007f1e1ff */
[----:B------:R-:W-:Y:S01]  /*0600*/  IMAD.MOV.U32 R0, RZ, RZ, RZ ;  /* 0x000000ffff007224 */ /* 0x000fe200078e00ff */
[----:B------:R-:W-:Y:S01]  /*0610*/  ULDC UR7, c[0x0][0x21c] ;  /* 0x0000870000077ab9 */ /* 0x000fe20000000800 */
[----:B------:R-:W-:Y:S01]  /*0620*/  UIADD3 UR6, UR5, UR6, URZ ;  /* 0x0000000605067290 */ /* 0x000fe2000fffe03f */
[----:B------:R-:W-:Y:S02]  /*0630*/  IADD3.X R25, R25, -0x1, RZ, P0, !PT ;  /* 0xffffffff19197810 */ /* 0x000fe400007fe4ff */
[----:B------:R-:W-:-:S02]  /*0640*/  ISETP.GT.U32.AND P0, PT, R24, RZ, PT ;  /* 0x000000ff1800720c */ /* 0x000fc40003f04070 */
[----:B------:R-:W-:Y:S02]  /*0650*/  LEA.HI.X R21, R10, UR7, R15, 0x3, P2 ;  /* 0x000000070a157c11 */ /* 0x000fe400090f1c0f */
[----:B------:R-:W-:Y:S02]  /*0660*/  ISETP.GT.AND.EX P0, PT, R25, RZ, PT, P0 ;  /* 0x000000ff1900720c */ /* 0x000fe40003f04300 */
[----:B------:R-:W-:-:S11]  /*0670*/  MOV R2, RZ ;  /* 0x000000ff00027202 */ /* 0x000fd60000000f00 */
[----:B------:R-:W-:Y:S05]  /*0680*/  @!P0 BRA `(.L_x_8648) ;  /* 0x0000000c00a48947 */ /* 0x000fea0003800000 */
[----:B------:R-:W-:Y:S02]  /*0690*/  ISETP.GT.U32.AND P2, PT, R24, 0xc, PT ;  /* 0x0000000c1800780c */ /* 0x000fe40003f44070 */
[----:B------:R-:W-:Y:S02]  /*06a0*/  PLOP3.LUT P0, PT, PT, PT, PT, 0x80, 0x0 ;  /* 0x000000000000781c */ /* 0x000fe40003f0f070 */
[----:B------:R-:W-:-:S13]  /*06b0*/  ISETP.GT.AND.EX P2, PT, R25, RZ, PT, P2 ;  /* 0x000000ff1900720c */ /* 0x000fda0003f44320 */
[----:B------:R-:W-:Y:S05]  /*06c0*/  @!P2 BRA `(.L_x_8649) ;  /* 0x000000080044a947 */ /* 0x000fea0003800000 */
[----:B------:R-:W-:-:S13]  /*06d0*/  PLOP3.LUT P0, PT, PT, PT, PT, 0x8, 0x0 ;  /* 0x000000000000781c */ /* 0x000fda0003f0e170 */
.L_x_8650:
[----:B------:R-:W-:Y:S01]  /*06e0*/  IMAD.MOV.U32 R16, RZ, RZ, R20 ;  /* 0x000000ffff107224 */ /* 0x000fe200078e0014 */
[----:B------:R-:W-:Y:S01]  /*06f0*/  MOV R17, R21 ;  /* 0x0000001500117202 */ /* 0x000fe20000000f00 */
[----:B------:R-:W-:-:S04]  /*0700*/  IMAD.U32 R3, R0, 0x8, R1 ;  /* 0x0000000800037824 */ /* 0x000fc800078e0001 */
[----:B------:R-:W2:Y:S04]  /*0710*/  LDG.E.64 R18, desc[UR10][R16.64] ;  /* 0x0000000a10127981 */ /* 0x000ea8000c1e1b00 */
[----:B------:R-:W2:Y:S01]  /*0720*/  LDL.64 R16, [R3+0x18] ;  /* 0x0000180003107983 */ /* 0x000ea20000100a00 */
[-C--:B------:R-:W-:Y:S02]  /*0730*/  LOP3.LUT R23, R23, R22.reuse, RZ, 0x3c, !PT ;  /* 0x0000001617177212 */ /* 0x080fe400078e3cff */
[----:B------:R-:W-:Y:S02]  /*0740*/  IADD3 R20, P2, R20, UR4, RZ ;  /* 0x0000000414147c10 */ /* 0x000fe4000ff5e0ff */
[----:B------:R-:W-:Y:S02]  /*0750*/  LOP3.LUT R22, R23, R22, RZ, 0x3c, !PT ;  /* 0x0000001617167212 */ /* 0x000fe400078e3cff */
[----:B------:R-:W-:-:S02]  /*0760*/  IADD3.X R21, R21, UR6, RZ, P2, !PT ;  /* 0x0000000615157c10 */ /* 0x000fc400097fe4ff */
[----:B------:R-:W-:Y:S01]  /*0770*/  LOP3.LUT R23, R23, R22, RZ, 0x3c, !PT ;  /* 0x0000001617177212 */ /* 0x000fe200078e3cff */
[-C--:B--2---:R-:W-:Y:S02]  /*0780*/  IMAD R19, R19, R16.reuse, RZ ;  /* 0x0000001013137224 */ /* 0x084fe400078e02ff */
[----:B------:R-:W-:-:S04]  /*0790*/  IMAD.WIDE.U32 R22, R18, R16, R22 ;  /* 0x0000001012167225 */ /* 0x000fc800078e0016 */
[----:B------:R-:W-:Y:S02]  /*07a0*/  IMAD R27, R18, R17, R19 ;  /* 0x00000011121b7224 */ /* 0x000fe400078e0213 */
[----:B------:R0:W2:Y:S04]  /*07b0*/  LDG.E.64 R18, desc[UR10][R20.64] ;  /* 0x0000000a14127981 */ /* 0x0000a8000c1e1b00 */
[----:B------:R-:W2:Y:S01]  /*07c0*/  LDL.64 R16, [R3+0x20] ;  /* 0x0000200003107983 */ /* 0x000ea20000100a00 */
[----:B------:R-:W-:Y:S01]  /*07d0*/  IMAD.IADD R23, R23, 0x1, R27 ;  /* 0x0000000117177824 */ /* 0x000fe200078e021b */
[----:B0-----:R-:W-:-:S04]  /*07e0*/  IADD3 R20, P2, R20, UR4, RZ ;  /* 0x0000000414147c10 */ /* 0x001fc8000ff5e0ff */
[----:B------:R-:W-:-:S05]  /*07f0*/  IADD3.X R21, R21, UR6, RZ, P2, !PT ;  /* 0x0000000615157c10 */ /* 0x000fca00097fe4ff */
[----:B------:R-:W3:Y:S01]  /*0800*/  LDG.E.64 R26, desc[UR10][R20.64] ;  /* 0x0000000a141a7981 */ /* 0x000ee2000c1e1b00 */
[----:B--2---:R-:W-:-:S04]  /*0810*/  IMAD R19, R19, R16, RZ ;  /* 0x0000001013137224 */ /* 0x004fc800078e02ff */
[C---:B------:R-:W-:Y:S02]  /*0820*/  IMAD R19, R18.reuse, R17, R19 ;  /* 0x0000001112137224 */ /* 0x040fe400078e0213 */
[----:B------:R-:W-:Y:S02]  /*0830*/  IMAD.WIDE.U32 R16, R18, R16, R22 ;  /* 0x0000001012107225 */ /* 0x000fe400078e0016 */
[----:B------:R-:W3:Y:S01]  /*0840*/  LDL.64 R22, [R3+0x28] ;  /* 0x0000280003167983 */ /* 0x000ee20000100a00 */
[----:B------:R-:W-:Y:S01]  /*0850*/  IADD3 R18, P2, R20, UR4, RZ ;  /* 0x0000000414127c10 */ /* 0x000fe2000ff5e0ff */
[----:B------:R-:W-:-:S03]  /*0860*/  IMAD.IADD R17, R17, 0x1, R19 ;  /* 0x0000000111117824 */ /* 0x000fc600078e0213 */
[----:B------:R-:W-:Y:S01]  /*0870*/  IADD3.X R19, R21, UR6, RZ, P2, !PT ;  /* 0x0000000615137c10 */ /* 0x000fe200097fe4ff */
[-C--:B---3--:R-:W-:Y:S02]  /*0880*/  IMAD R27, R27, R22.reuse, RZ ;  /* 0x000000161b1b7224 */ /* 0x088fe400078e02ff */
[----:B------:R-:W-:-:S04]  /*0890*/  IMAD.WIDE.U32 R16, R26, R22, R16 ;  /* 0x000000161a107225 */ /* 0x000fc800078e0010 */
[----:B------:R-:W-:Y:S02]  /*08a0*/  IMAD R20, R26, R23, R27 ;  /* 0x000000171a147224 */ /* 0x000fe400078e021b */
[----:B------:R0:W2:Y:S04]  /*08b0*/  LDG.E.64 R26, desc[UR10][R18.64] ;  /* 0x0000000a121a7981 */ /* 0x0000a8000c1e1b00 */
[----:B------:R-:W2:Y:S01]  /*08c0*/  LDL.64 R22, [R3+0x30] ;  /* 0x0000300003167983 */ /* 0x000ea20000100a00 */
[----:B------:R-:W-:Y:S02]  /*08d0*/  IADD3 R17, R17, R20, RZ ;  /* 0x0000001411117210 */ /* 0x000fe40007ffe0ff */
[----:B0-----:R-:W-:-:S04]  /*08e0*/  IADD3 R18, P2, R18, UR4, RZ ;  /* 0x0000000412127c10 */ /* 0x001fc8000ff5e0ff */
[----:B------:R-:W-:Y:S01]  /*08f0*/  IADD3.X R19, R19, UR6, RZ, P2, !PT ;  /* 0x0000000613137c10 */ /* 0x000fe200097fe4ff */
[-C--:B--2---:R-:W-:Y:S02]  /*0900*/  IMAD R21, R27, R22.reuse, RZ ;  /* 0x000000161b157224 */ /* 0x084fe400078e02ff */
[----:B------:R-:W-:-:S04]  /*0910*/  IMAD.WIDE.U32 R16, R26, R22, R16 ;  /* 0x000000161a107225 */ /* 0x000fc800078e0010 */
[----:B------:R-:W-:Y:S02]  /*0920*/  IMAD R20, R26, R23, R21 ;  /* 0x000000171a147224 */ /* 0x000fe400078e0215 */
[----:B------:R0:W2:Y:S04]  /*0930*/  LDG.E.64 R26, desc[UR10][R18.64] ;  /* 0x0000000a121a7981 */ /* 0x0000a8000c1e1b00 */
[----:B------:R-:W2:Y:S01]  /*0940*/  LDL.64 R22, [R3+0x38] ;  /* 0x0000380003167983 */ /* 0x000ea20000100a00 */
[----:B------:R-:W-:Y:S01]  /*0950*/  IMAD.IADD R17, R17, 0x1, R20 ;  /* 0x0000000111117824 */ /* 0x000fe200078e0214 */
        /* <DEDUP_REMOVED lines=77> */
[----:B------:R-:W2:Y:S04]  /*0e30*/  LDG.E.64 R26, desc[UR10][R18.64] ;  /* 0x0000000a121a7981 */ /* 0x000ea8000c1e1b00 */
[----:B------:R-:W2:Y:S01]  /*0e40*/  LDL.64 R20, [R3+0x88] ;  /* 0x0000880003147983 */ /* 0x000ea20000100a00 */
[----:B------:R-:W-:Y:S02]  /*0e50*/  MOV R22, R16 ;  /* 0x0000001000167202 */ /* 0x000fe40000000f00 */
[----:B------:R-:W-:Y:S01]  /*0e60*/  IADD3 R16, P2, R18, UR4, RZ ;  /* 0x0000000412107c10 */ /* 0x000fe2000ff5e0ff */
[----:B------:R-:W-:-:S03]  /*0e70*/  IMAD.IADD R23, R17, 0x1, R23 ;  /* 0x0000000111177824 */ /* 0x000fc600078e0217 */
[----:B------:R-:W-:Y:S01]  /*0e80*/  IADD3.X R17, R19, UR6, RZ, P2, !PT ;  /* 0x0000000613117c10 */ /* 0x000fe200097fe4ff */
[----:B--2---:R-:W-:-:S04]  /*0e90*/  IMAD R27, R27, R20, RZ ;  /* 0x000000141b1b7224 */ /* 0x004fc800078e02ff */
[C---:B------:R-:W-:Y:S02]  /*0ea0*/  IMAD R18, R26.reuse, R21, R27 ;  /* 0x000000151a127224 */ /* 0x040fe400078e021b */
[----:B------:R-:W-:Y:S02]  /*0eb0*/  IMAD.WIDE.U32 R20, R26, R20, R22 ;  /* 0x000000141a147225 */ /* 0x000fe400078e0016 */
[----:B------:R-:W2:Y:S04]  /*0ec0*/  LDL.64 R22, [R3+0x90] ;  /* 0x0000900003167983 */ /* 0x000ea80000100a00 */
[----:B------:R-:W2:Y:S01]  /*0ed0*/  LDG.E.64 R26, desc[UR10][R16.64] ;  /* 0x0000000a101a7981 */ /* 0x000ea2000c1e1b00 */
[----:B------:R-:W-:-:S04]  /*0ee0*/  IADD3 R24, P2, R24, -0x10, RZ ;  /* 0xfffffff018187810 */ /* 0x000fc80007f5e0ff */
[----:B------:R-:W-:Y:S02]  /*0ef0*/  IADD3.X R25, R25, -0x1, RZ, P2, !PT ;  /* 0xffffffff19197810 */ /* 0x000fe400017fe4ff */
[----:B------:R-:W-:Y:S01]  /*0f00*/  ISETP.GT.U32.AND P2, PT, R24, 0xc, PT ;  /* 0x0000000c1800780c */ /* 0x000fe20003f44070 */
[----:B------:R-:W-:-:S03]  /*0f10*/  IMAD.IADD R19, R21, 0x1, R18 ;  /* 0x0000000115137824 */ /* 0x000fc600078e0212 */
[----:B------:R-:W-:Y:S01]  /*0f20*/  ISETP.GT.AND.EX P2, PT, R25, RZ, PT, P2 ;  /* 0x000000ff1900720c */ /* 0x000fe20003f44320 */
[----:B------:R-:W-:Y:S01]  /*0f30*/  IMAD.MOV.U32 R18, RZ, RZ, R20 ;  /* 0x000000ffff127224 */ /* 0x000fe200078e0014 */
[----:B------:R-:W-:Y:S02]  /*0f40*/  IADD3 R20, P4, R16, UR4, RZ ;  /* 0x0000000410147c10 */ /* 0x000fe4000ff9e0ff */
[----:B------:R-:W-:-:S05]  /*0f50*/  IADD3 R0, P3, R0, 0x10, RZ ;  /* 0x0000001000007810 */ /* 0x000fca0007f7e0ff */
[----:B------:R-:W-:Y:S02]  /*0f60*/  IMAD.X R2, RZ, RZ, R2, P3 ;  /* 0x000000ffff027224 */ /* 0x000fe400018e0602 */
[-C--:B--2---:R-:W-:Y:S02]  /*0f70*/  IMAD R21, R27, R22.reuse, RZ ;  /* 0x000000161b157224 */ /* 0x084fe400078e02ff */
[----:B------:R-:W-:-:S04]  /*0f80*/  IMAD.WIDE.U32 R18, R26, R22, R18 ;  /* 0x000000161a127225 */ /* 0x000fc800078e0012 */
[----:B------:R-:W-:-:S05]  /*0f90*/  IMAD R21, R26, R23, R21 ;  /* 0x000000171a157224 */ /* 0x000fca00078e0215 */
[----:B------:R-:W-:Y:S02]  /*0fa0*/  IADD3 R22, R19, R21, RZ ;  /* 0x0000001513167210 */ /* 0x000fe40007ffe0ff */
[----:B------:R-:W-:Y:S01]  /*0fb0*/  IADD3.X R21, R17, UR6, RZ, P4, !PT ;  /* 0x0000000611157c10 */ /* 0x000fe2000a7fe4ff */
[----:B------:R-:W-:Y:S01]  /*0fc0*/  IMAD.MOV.U32 R23, RZ, RZ, R18 ;  /* 0x000000ffff177224 */ /* 0x000fe200078e0012 */
[----:B------:R-:W-:Y:S06]  /*0fd0*/  @P2 BRA `(.L_x_8650) ;  /* 0xfffffff400c02947 */ /* 0x000fec000383ffff */
.L_x_8649:
[----:B------:R-:W-:-:S04]  /*0fe0*/  ISETP.GT.U32.AND P2, PT, R24, 0x4, PT ;  /* 0x000000041800780c */ /* 0x000fc80003f44070 */
[----:B------:R-:W-:-:S13]  /*0ff0*/  ISETP.GT.AND.EX P2, PT, R25, RZ, PT, P2 ;  /* 0x000000ff1900720c */ /* 0x000fda0003f44320 */
[----:B------:R-:W-:Y:S05]  /*1000*/  @!P2 BRA `(.L_x_8651) ;  /* 0x000000040038a947 */ /* 0x000fea0003800000 */
[----:B------:R-:W-:Y:S01]  /*1010*/  IMAD.MOV.U32 R16, RZ, RZ, R20 ;  /* 0x000000ffff107224 */ /* 0x000fe200078e0014 */
[----:B------:R-:W-:Y:S01]  /*1020*/  LEA R3, R0, R1, 0x3 ;  /* 0x0000000100037211 */ /* 0x000fe200078e18ff */
[----:B------:R-:W-:-:S05]  /*1030*/  IMAD.MOV.U32 R17, RZ, RZ, R21 ;  /* 0x000000ffff117224 */ /* 0x000fca00078e0015 */
        /* <DEDUP_REMOVED lines=12> */
[----:B------:R-:W-:Y:S02]  /*1100*/  IADD3 R23, R23, R27, RZ ;  /* 0x0000001b17177210 */ /* 0x000fe40007ffe0ff */
        /* <DEDUP_REMOVED lines=48> */
[----:B------:R-:W-:Y:S02]  /*1410*/  IMAD.IADD R19, R21, 0x1, R18 ;  /* 0x0000000115137824 */ /* 0x000fe400078e0212 */
[----:B------:R-:W-:Y:S01]  /*1420*/  IMAD.MOV.U32 R18, RZ, RZ, R20 ;  /* 0x000000ffff127224 */ /* 0x000fe200078e0014 */
[----:B------:R-:W-:-:S02]  /*1430*/  IADD3 R0, P3, R0, 0x8, RZ ;  /* 0x0000000800007810 */ /* 0x000fc40007f7e0ff */
[----:B------:R-:W-:Y:S02]  /*1440*/  IADD3 R24, P4, R24, -0x8, RZ ;  /* 0xfffffff818187810 */ /* 0x000fe40007f9e0ff */
[----:B------:R-:W-:Y:S01]  /*1450*/  IADD3 R20, P2, R16, UR4, RZ ;  /* 0x0000000410147c10 */ /* 0x000fe2000ff5e0ff */
[----:B------:R-:W-:Y:S01]  /*1460*/  IMAD.X R2, RZ, RZ, R2, P3 ;  /* 0x000000ffff027224 */ /* 0x000fe200018e0602 */
[----:B------:R-:W-:Y:S02]  /*1470*/  PLOP3.LUT P0, PT, PT, PT, PT, 0x8, 0x0 ;  /* 0x000000000000781c */ /* 0x000fe40003f0e170 */
[----:B------:R-:W-:Y:S01]  /*1480*/  IADD3.X R25, R25, -0x1, RZ, P4, !PT ;  /* 0xffffffff19197810 */ /* 0x000fe200027fe4ff */
[-C--:B--2---:R-:W-:Y:S02]  /*1490*/  IMAD R21, R27, R22.reuse, RZ ;  /* 0x000000161b157224 */ /* 0x084fe400078e02ff */
[----:B------:R-:W-:-:S04]  /*14a0*/  IMAD.WIDE.U32 R18, R26, R22, R18 ;  /* 0x000000161a127225 */ /* 0x000fc800078e0012 */
[----:B------:R-:W-:Y:S02]  /*14b0*/  IMAD R21, R26, R23, R21 ;  /* 0x000000171a157224 */ /* 0x000fe400078e0215 */
[----:B------:R-:W-:-:S03]  /*14c0*/  IMAD.MOV.U32 R23, RZ, RZ, R18 ;  /* 0x000000ffff177224 */ /* 0x000fc600078e0012 */
[----:B------:R-:W-:Y:S02]  /*14d0*/  IADD3 R22, R19, R21, RZ ;  /* 0x0000001513167210 */ /* 0x000fe40007ffe0ff */
[----:B------:R-:W-:-:S07]  /*14e0*/  IADD3.X R21, R17, UR6, RZ, P2, !PT ;  /* 0x0000000611157c10 */ /* 0x000fce00097fe4ff */
.L_x_8651:
[----:B------:R-:W-:-:S04]  /*14f0*/  ISETP.NE.U32.AND P2, PT, R24, RZ, PT ;  /* 0x000000ff1800720c */ /* 0x000fc80003f45070 */
[----:B------:R-:W-:-:S13]  /*1500*/  ISETP.NE.OR.EX P0, PT, R25, RZ, P0, P2 ;  /* 0x000000ff1900720c */ /* 0x000fda0000705720 */
[----:B------:R-:W-:Y:S05]  /*1510*/  @!P0 BRA `(.L_x_8647) ;  /* 0x0000000000b88947 */ /* 0x000fea0003800000 */
.L_x_8648:
        /* <DEDUP_REMOVED lines=29> */
[----:B------:R-:W2:Y:S04]  /*16f0*/  LDL.64 R22, [R3+0x30] ;  /* 0x0000300003167983 */ /* 0x000ea80000100a00 */
[----:B------:R-:W2:Y:S01]  /*1700*/  LDG.E.64 R26, desc[UR10][R18.64] ;  /* 0x0000000a121a7981 */ /* 0x000ea2000c1e1b00 */
[----:B------:R-:W-:-:S04]  /*1710*/  IADD3 R24, P0, R24, -0x4, RZ ;  /* 0xfffffffc18187810 */ /* 0x000fc80007f1e0ff */
[----:B------:R-:W-:Y:S02]  /*1720*/  IADD3.X R25, R25, -0x1, RZ, P0, !PT ;  /* 0xffffffff19197810 */ /* 0x000fe400007fe4ff */
[----:B------:R-:W-:Y:S01]  /*1730*/  ISETP.NE.U32.AND P0, PT, R24, RZ, PT ;  /* 0x000000ff1800720c */ /* 0x000fe20003f05070 */
[----:B------:R-:W-:-:S03]  /*1740*/  IMAD.IADD R17, R17, 0x1, R20 ;  /* 0x0000000111117824 */ /* 0x000fc600078e0214 */
[----:B------:R-:W-:Y:S02]  /*1750*/  ISETP.NE.AND.EX P0, PT, R25, RZ, PT, P0 ;  /* 0x000000ff1900720c */ /* 0x000fe40003f05300 */
        /* <DEDUP_REMOVED lines=10> */
.L_x_8647:
[----:B------:R-:W0:Y:S02]  /*1800*/  LDC R3, c[0x0][0x228] ;  /* 0x00008a00ff037b82 */ /* 0x000e240000000800 */
[----:B0-----:R-:W-:-:S04]  /*1810*/  LOP3.LUT R3, R3, 0x3, RZ, 0xc0, !PT ;  /* 0x0000000303037812 */ /* 0x001fc800078ec0ff */
[----:B------:R-:W-:-:S04]  /*1820*/  ISETP.NE.U32.AND P0, PT, R3, RZ, PT ;  /* 0x000000ff0300720c */ /* 0x000fc80003f05070 */
[----:B------:R-:W-:-:S13]  /*1830*/  ISETP.NE.AND.EX P0, PT, RZ, RZ, PT, P0 ;  /* 0x000000ffff00720c */ /* 0x000fda0003f05300 */
[----:B------:R-:W-:Y:S05]  /*1840*/  @!P0 BRA `(.L_x_8646) ;  /* 0x0000000000c88947 */ /* 0x000fea0003800000 */
[----:B------:R-:W0:Y:S01]  /*1850*/  LDC.64 R16, c[0x0][0x270] ;  /* 0x00009c00ff107b82 */ /* 0x000e220000000a00 */
[----:B------:R-:W-:Y:S01]  /*1860*/  MOV R14, R10 ;  /* 0x0000000a000e7202 */ /* 0x000fe20000000f00 */
[----:B------:R-:W-:Y:S01]  /*1870*/  ULDC.64 UR4, c[0x0][0x218] ;  /* 0x0000860000047ab9 */ /* 0x000fe20000000a00 */
[----:B0-----:R-:W-:-:S03]  /*1880*/  IMAD R26, R2, R16, RZ ;  /* 0x00000010021a7224 */ /* 0x001fc600078e02ff */
[----:B------:R-:W-:-:S04]  /*1890*/  IMAD.WIDE.U32 R18, R0, R16, R14 ;  /* 0x0000001000127225 */ /* 0x000fc800078e000e */
[----:B------:R-:W-:Y:S01]  /*18a0*/  IMAD R26, R0, R17, R26 ;  /* 0x00000011001a7224 */ /* 0x000fe200078e021a */
[----:B------:R-:W-:Y:S01]  /*18b0*/  LEA R20, P0, R18, UR4, 0x3 ;  /* 0x0000000412147c11 */ /* 0x000fe2000f8018ff */
[----:B------:R-:W-:Y:S02]  /*18c0*/  IMAD.U32 R2, R0, 0x8, R1 ;  /* 0x0000000800027824 */ /* 0x000fe400078e0001 */
[----:B------:R-:W-:-:S05]  /*18d0*/  IMAD.IADD R19, R19, 0x1, R26 ;  /* 0x0000000113137824 */ /* 0x000fca00078e021a */
[----:B------:R-:W-:Y:S02]  /*18e0*/  LEA.HI.X R21, R18, UR5, R19, 0x3, P0 ;  /* 0x0000000512157c11 */ /* 0x000fe400080f1c13 */
[----:B------:R-:W2:Y:S04]  /*18f0*/  LDL.64 R18, [R2+0x18] ;  /* 0x0000180002127983 */ /* 0x000ea80000100a00 */
[----:B------:R-:W2:Y:S01]  /*1900*/  LDG.E.64 R20, desc[UR10][R20.64] ;  /* 0x0000000a14147981 */ /* 0x000ea2000c1e1b00 */
[----:B------:R-:W-:Y:S01]  /*1910*/  ISETP.NE.U32.AND P0, PT, R3, 0x1, PT ;  /* 0x000000010300780c */ /* 0x000fe20003f05070 */
[----:B------:R-:W-:Y:S01]  /*1920*/  IMAD.MOV.U32 R25, RZ, RZ, R22 ;  /* 0x000000ffff197224 */ /* 0x000fe200078e0016 */
[----:B------:R-:W-:Y:S02]  /*1930*/  MOV R24, R23 ;  /* 0x0000001700187202 */ /* 0x000fe40000000f00 */
[----:B------:R-:W-:Y:S01]  /*1940*/  ISETP.NE.AND.EX P0, PT, RZ, RZ, PT, P0 ;  /* 0x000000ffff00720c */ /* 0x000fe20003f05300 */
[----:B--2---:R-:W-:-:S02]  /*1950*/  IMAD R27, R21, R18, RZ ;  /* 0x00000012151b7224 */ /* 0x004fc400078e02ff */
[----:B------:R-:W-:-:S04]  /*1960*/  IMAD.WIDE.U32 R24, R20, R18, R24 ;  /* 0x0000001214187225 */ /* 0x000fc800078e0018 */
[----:B------:R-:W-:Y:S02]  /*1970*/  IMAD R27, R20, R19, R27 ;  /* 0x00000013141b7224 */ /* 0x000fe400078e021b */
[----:B------:R-:W-:-:S03]  /*1980*/  IMAD.MOV.U32 R23, RZ, RZ, R24 ;  /* 0x000000ffff177224 */ /* 0x000fc600078e0018 */
[----:B------:R-:W-:Y:S01]  /*1990*/  IADD3 R22, R25, R27, RZ ;  /* 0x0000001b19167210 */ /* 0x000fe20007ffe0ff */
[----:B------:R-:W-:Y:S06]  /*19a0*/  @!P0 BRA `(.L_x_8646) ;  /* 0x0000000000708947 */ /* 0x000fec0003800000 */
        /* <DEDUP_REMOVED lines=15> */
[----:B------:R-:W-:Y:S02]  /*1aa0*/  IMAD.MOV.U32 R25, RZ, RZ, R22 ;  /* 0x000000ffff197224 */ /* 0x000fe400078e0016 */
[-C--:B--2---:R-:W-:Y:S02]  /*1ab0*/  IMAD R3, R11, R14.reuse, RZ ;  /* 0x0000000e0b037224 */ /* 0x084fe400078e02ff */
[----:B------:R-:W-:-:S04]  /*1ac0*/  IMAD.WIDE.U32 R24, R10, R14, R24 ;  /* 0x0000000e0a187225 */ /* 0x000fc800078e0018 */
[----:B------:R-:W-:Y:S01]  /*1ad0*/  IMAD R3, R10, R15, R3 ;  /* 0x0000000f0a037224 */ /* 0x000fe200078e0203 */
[----:B------:R-:W-:Y:S01]  /*1ae0*/  MOV R23, R24 ;  /* 0x0000001800177202 */ /* 0x000fe20000000f00 */
[----:B---3--:R-:W-:Y:S02]  /*1af0*/  @P0 IMAD R11, R21, R16, RZ ;  /* 0x00000010150b0224 */ /* 0x008fe400078e02ff */
[----:B------:R-:W-:Y:S02]  /*1b00*/  IMAD.IADD R22, R25, 0x1, R3 ;  /* 0x0000000119167824 */ /* 0x000fe400078e0203 */
[----:B------:R-:W-:Y:S02]  /*1b10*/  @P0 IMAD.MOV.U32 R2, RZ, RZ, R23 ;  /* 0x000000ffff020224 */ /* 0x000fe400078e0017 */
[----:B------:R-:W-:Y:S01]  /*1b20*/  @P0 IMAD R11, R20, R17, R11 ;  /* 0x00000011140b0224 */ /* 0x000fe200078e020b */
[----:B------:R-:W-:-:S03]  /*1b30*/  @P0 MOV R3, R22 ;  /* 0x0000001600030202 */ /* 0x000fc60000000f00 */
[----:B------:R-:W-:-:S04]  /*1b40*/  @P0 IMAD.WIDE.U32 R16, R20, R16, R2 ;  /* 0x0000001014100225 */ /* 0x000fc800078e0002 */
[----:B------:R-:W-:Y:S02]  /*1b50*/  @P0 IMAD.IADD R22, R17, 0x1, R11 ;  /* 0x0000000111160824 */ /* 0x000fe400078e020b */
[----:B------:R-:W-:-:S07]  /*1b60*/  @P0 IMAD.MOV.U32 R23, RZ, RZ, R16 ;  /* 0x000000ffff170224 */ /* 0x000fce00078e0010 */
.L_x_8646:
[----:B------:R-:W-:Y:S05]  /*1b70*/  BSYNC B0 ;  /* 0x0000000000007941 */ /* 0x000fea0003800000 */
.L_x_8645:
[----:B------:R-:W0:Y:S01]  /*1b80*/  S2R R2, SR_TID.X ;  /* 0x0000000000027919 */ /* 0x000e220000002100 */
[----:B------:R-:W-:Y:S01]  /*1b90*/  ULDC UR8, c[0x0][0x210] ;  /* 0x0000840000087ab9 */ /* 0x000fe20000000800 */
[----:B------:R-:W-:Y:S01]  /*1ba0*/  BSSY B0, `(.L_x_8652) ;  /* 0x0000171000007945 */ /* 0x000fe20003800000 */
[----:B------:R-:W-:Y:S01]  /*1bb0*/  UIMAD UR12, UR9, -0x200, UR8 ;  /* 0xfffffe00090c78a4 */ /* 0x000fe2000f8e0208 */
[----:B------:R-:W-:Y:S02]  /*1bc0*/  IMAD.MOV.U32 R14, RZ, RZ, R23 ;  /* 0x000000ffff0e7224 */ /* 0x000fe400078e0017 */
[----:B------:R-:W-:Y:S01]  /*1bd0*/  IMAD.MOV.U32 R15, RZ, RZ, R22 ;  /* 0x000000ffff0f7224 */ /* 0x000fe200078e0016 */
[----:B0-----:R-:W-:-:S04]  /*1be0*/  IADD3 R0, R2, 0x80, RZ ;  /* 0x0000008002007810 */ /* 0x001fc80007ffe0ff */
[----:B------:R-:W-:-:S13]  /*1bf0*/  ISETP.GE.OR P0, PT, R0, UR12, !P1 ;  /* 0x0000000c00007c0c */ /* 0x000fda000cf06670 */
        /* <DEDUP_REMOVED lines=9> */
[----:B------:R-:W-:Y:S02]  /*1c90*/  ISETP.GE.U32.AND P0, PT, R0, 0x3, PT ;  /* 0x000000030000780c */ /* 0x000fe40003f06070 */
[----:B------:R-:W-:Y:S02]  /*1ca0*/  CS2R R12, SRZ ;  /* 0x00000000000c7805 */ /* 0x000fe4000001ff00 */
[----:B------:R-:W-:Y:S01]  /*1cb0*/  IADD3.X R0, R17, -0x1, RZ, P2, !PT ;  /* 0xffffffff11007810 */ /* 0x000fe200017fe4ff */
[----:B------:R-:W-:Y:S01]  /*1cc0*/  IMAD R11, R8, UR5, R3 ;  /* 0x00000005080b7c24 */ /* 0x000fe2000f8e0203 */
[----:B------:R-:W-:Y:S01]  /*1cd0*/  LOP3.LUT R27, R16, 0x3, RZ, 0xc0, !PT ;  /* 0x00000003101b7812 */ /* 0x000fe200078ec0ff */
[----:B------:R-:W-:Y:S01]  /*1ce0*/  IMAD.WIDE.U32 R8, R8, UR4, RZ ;  /* 0x0000000408087c25 */ /* 0x000fe2000f8e00ff */
[----:B------:R-:W-:Y:S01]  /*1cf0*/  ISETP.GE.U32.AND.EX P0, PT, R0, RZ, PT, P0 ;  /* 0x000000ff0000720c */ /* 0x000fe20003f06100 */
[----:B------:R-:W-:-:S02]  /*1d00*/  HFMA2.MMA R0, -RZ, RZ, 0, 0 ;  /* 0x00000000ff007435 */ /* 0x000fc400000001ff */
[----:B------:R-:W-:Y:S02]  /*1d10*/  IMAD.MOV.U32 R3, RZ, RZ, RZ ;  /* 0x000000ffff037224 */ /* 0x000fe400078e00ff */
[----:B------:R-:W-:-:S08]  /*1d20*/  IMAD.IADD R11, R9, 0x1, R11 ;  /* 0x00000001090b7824 */ /* 0x000fd000078e020b */
[----:B------:R-:W-:Y:S05]  /*1d30*/  @!P0 BRA `(.L_x_8654) ;  /* 0x0000001000808947 */ /* 0x000fea0003800000 */
[----:B------:R-:W-:Y:S01]  /*1d40*/  IADD3 R27, P0, -R27, R16, RZ ;  /* 0x000000101b1b7210 */ /* 0x000fe20007f1e1ff */
[----:B------:R-:W-:Y:S01]  /*1d50*/  ULDC.64 UR14, c[0x0][0x218] ;  /* 0x00008600000e7ab9 */ /* 0x000fe20000000a00 */
[----:B------:R-:W-:Y:S01]  /*1d60*/  UIMAD.WIDE.U32 UR4, UR6, 0x8, URZ ;  /* 0x00000008060478a5 */ /* 0x000fe2000f8e003f */
[C---:B------:R-:W-:Y:S01]  /*1d70*/  LEA R20, P2, R8.reuse, UR14, 0x3 ;  /* 0x0000000e08147c11 */ /* 0x040fe2000f8418ff */
[----:B------:R-:W-:Y:S01]  /*1d80*/  USHF.L.U32 UR7, UR7, 0x3, URZ ;  /* 0x0000000307077899 */ /* 0x000fe2000800063f */
[----:B------:R-:W-:Y:S01]  /*1d90*/  IADD3.X R26, R17, -0x1, RZ, P0, !PT ;  /* 0xffffffff111a7810 */ /* 0x000fe200007fe4ff */
[----:B------:R-:W-:Y:S01]  /*1da0*/  IMAD.MOV.U32 R3, RZ, RZ, RZ ;  /* 0x000000ffff037224 */ /* 0x000fe200078e00ff */
[----:B------:R-:W-:Y:S01]  /*1db0*/  ISETP.GT.U32.AND P0, PT, R27, RZ, PT ;  /* 0x000000ff1b00720c */ /* 0x000fe20003f04070 */
[----:B------:R-:W-:Y:S01]  /*1dc0*/  UIADD3 UR7, UR5, UR7, URZ ;  /* 0x0000000705077290 */ /* 0x000fe2000fffe03f */
[----:B------:R-:W-:Y:S02]  /*1dd0*/  LEA.HI.X R21, R8, UR15, R11, 0x3, P2 ;  /* 0x0000000f08157c11 */ /* 0x000fe400090f1c0b */
[----:B------:R-:W-:-:S02]  /*1de0*/  ISETP.GT.AND.EX P0, PT, R26, RZ, PT, P0 ;  /* 0x000000ff1a00720c */ /* 0x000fc40003f04300 */
[----:B------:R-:W-:-:S11]  /*1df0*/  MOV R0, RZ ;  /* 0x000000ff00007202 */ /* 0x000fd60000000f00 */
[----:B------:R-:W-:Y:S05]  /*1e00*/  @!P0 BRA `(.L_x_8655) ;  /* 0x0000000c00948947 */ /* 0x000fea0003800000 */
[----:B------:R-:W-:Y:S02]  /*1e10*/  ISETP.GT.U32.AND P2, PT, R27, 0xc, PT ;  /* 0x0000000c1b00780c */ /* 0x000fe40003f44070 */
[----:B------:R-:W-:Y:S02]  /*1e20*/  PLOP3.LUT P0, PT, PT, PT, PT, 0x80, 0x0 ;  /* 0x000000000000781c */ /* 0x000fe40003f0f070 */
[----:B------:R-:W-:-:S13]  /*1e30*/  ISETP.GT.AND.EX P2, PT, R26, RZ, PT, P2 ;  /* 0x000000ff1a00720c */ /* 0x000fda0003f44320 */
[----:B------:R-:W-:Y:S05]  /*1e40*/  @!P2 BRA `(.L_x_8656) ;  /* 0x00000008003ca947 */ /* 0x000fea0003800000 */
[----:B------:R-:W-:-:S13]  /*1e50*/  PLOP3.LUT P0, PT, PT, PT, PT, 0x8, 0x0 ;  /* 0x000000000000781c */ /* 0x000fda0003f0e170 */
.L_x_8657:
[----:B------:R-:W-:Y:S01]  /*1e60*/  MOV R16, R20 ;  /* 0x0000001400107202 */ /* 0x000fe20000000f00 */
[----:B------:R-:W-:Y:S02]  /*1e70*/  IMAD.MOV.U32 R17, RZ, RZ, R21 ;  /* 0x000000ffff117224 */ /* 0x000fe400078e0015 */
[----:B------:R-:W-:Y:S01]  /*1e80*/  IMAD.U32 R24, R0, 0x8, R1 ;  /* 0x0000000800187824 */ /* 0x000fe200078e0001 */
[----:B------:R-:W-:Y:S02]  /*1e90*/  IADD3 R20, P2, R20, UR4, RZ ;  /* 0x0000000414147c10 */ /* 0x000fe4000ff5e0ff */
[----:B------:R-:W2:Y:S02]  /*1ea0*/  LDG.E.64 R18, desc[UR10][R16.64] ;  /* 0x0000000a10127981 */ /* 0x000ea4000c1e1b00 */
[----:B------:R-:W-:Y:S02]  /*1eb0*/  IADD3.X R21, R21, UR7, RZ, P2, !PT ;  /* 0x0000000715157c10 */ /* 0x000fe400097fe4ff */
[----:B------:R-:W3:Y:S04]  /*1ec0*/  LDL.64 R22, [R24+0x20] ;  /* 0x0000200018167983 */ /* 0x000ee80000100a00 */
[----:B------:R-:W3:Y:S04]  /*1ed0*/  LDG.E.64 R28, desc[UR10][R20.64] ;  /* 0x0000000a141c7981 */ /* 0x000ee8000c1e1b00 */
[----:B------:R-:W2:Y:S01]  /*1ee0*/  LDL.64 R16, [R24+0x18] ;  /* 0x0000180018107983 */ /* 0x000ea20000100a00 */
[----:B------:R-:W-:-:S04]  /*1ef0*/  LOP3.LUT R13, R13, R12, RZ, 0x3c, !PT ;  /* 0x0000000c0d0d7212 */ /* 0x000fc800078e3cff */
[----:B------:R-:W-:-:S04]  /*1f00*/  LOP3.LUT R12, R13, R12, RZ, 0x3c, !PT ;  /* 0x0000000c0d0c7212 */ /* 0x000fc800078e3cff */
[----:B------:R-:W-:Y:S01]  /*1f10*/  LOP3.LUT R13, R13, R12, RZ, 0x3c, !PT ;  /* 0x0000000c0d0d7212 */ /* 0x000fe200078e3cff */
[-C--:B--2---:R-:W-:Y:S02]  /*1f20*/  IMAD R19, R19, R16.reuse, RZ ;  /* 0x0000001013137224 */ /* 0x084fe400078e02ff */
[----:B------:R-:W-:Y:S01]  /*1f30*/  IMAD.WIDE.U32 R12, R18, R16, R12 ;  /* 0x00000010120c7225 */ /* 0x000fe200078e000c */
[----:B------:R-:W-:-:S03]  /*1f40*/  IADD3 R16, P2, R20, UR4, RZ ;  /* 0x0000000414107c10 */ /* 0x000fc6000ff5e0ff */
[----:B------:R-:W-:Y:S01]  /*1f50*/  IMAD R19, R18, R17, R19 ;  /* 0x0000001112137224 */ /* 0x000fe200078e0213 */
[----:B------:R-:W-:-:S03]  /*1f60*/  IADD3.X R17, R21, UR7, RZ, P2, !PT ;  /* 0x0000000715117c10 */ /* 0x000fc600097fe4ff */
[----:B------:R-:W-:Y:S02]  /*1f70*/  IMAD.IADD R13, R13, 0x1, R19 ;  /* 0x000000010d0d7824 */ /* 0x000fe400078e0213 */
[-C--:B---3--:R-:W-:Y:S02]  /*1f80*/  IMAD R19, R29, R22.reuse, RZ ;  /* 0x000000161d137224 */ /* 0x088fe400078e02ff */
[----:B------:R-:W-:-:S04]  /*1f90*/  IMAD.WIDE.U32 R12, R28, R22, R12 ;  /* 0x000000161c0c7225 */ /* 0x000fc800078e000c */
[----:B------:R-:W-:Y:S02]  /*1fa0*/  IMAD R20, R28, R23, R19 ;  /* 0x000000171c147224 */ /* 0x000fe400078e0213 */
[----:B------:R0:W2:Y:S04]  /*1fb0*/  LDG.E.64 R22, desc[UR10][R16.64] ;  /* 0x0000000a10167981 */ /* 0x0000a8000c1e1b00 */
[----:B------:R-:W2:Y:S01]  /*1fc0*/  LDL.64 R18, [R24+0x28] ;  /* 0x0000280018127983 */ /* 0x000ea20000100a00 */
[----:B0-----:R-:W-:-:S04]  /*1fd0*/  IADD3 R16, P2, R16, UR4, RZ ;  /* 0x0000000410107c10 */ /* 0x001fc8000ff5e0ff */
[----:B------:R-:W-:Y:S02]  /*1fe0*/  IADD3.X R17, R17, UR7, RZ, P2, !PT ;  /* 0x0000000711117c10 */ /* 0x000fe400097fe4ff */
[----:B------:R-:W-:Y:S02]  /*1ff0*/  IADD3 R13, R13, R20, RZ ;  /* 0x000000140d0d7210 */ /* 0x000fe40007ffe0ff */
[----:B------:R-:W3:Y:S04]  /*2000*/  LDL.64 R20, [R24+0x30] ;  /* 0x0000300018147983 */ /* 0x000ee80000100a00 */
[----:B------:R0:W3:Y:S02]  /*2010*/  LDG.E.64 R28, desc[UR10][R16.64] ;  /* 0x0000000a101c7981 */ /* 0x0000e4000c1e1b00 */
[----:B0-----:R-:W-:-:S04]  /*2020*/  IADD3 R16, P2, R16, UR4, RZ ;  /* 0x0000000410107c10 */ /* 0x001fc8000ff5e0ff */
[----:B------:R-:W-:Y:S01]  /*2030*/  IADD3.X R17, R17, UR7, RZ, P2, !PT ;  /* 0x0000000711117c10 */ /* 0x000fe200097fe4ff */
[-C--:B--2---:R-:W-:Y:S02]  /*2040*/  IMAD R23, R23, R18.reuse, RZ ;  /* 0x0000001217177224 */ /* 0x084fe400078e02ff */
[----:B------:R-:W-:-:S04]  /*2050*/  IMAD.WIDE.U32 R12, R22, R18, R12 ;  /* 0x00000012160c7225 */ /* 0x000fc800078e000c */
[----:B------:R-:W-:Y:S02]  /*2060*/  IMAD R19, R22, R19, R23 ;  /* 0x0000001316137224 */ /* 0x000fe400078e0217 */
[----:B------:R0:W2:Y:S02]  /*2070*/  LDG.E.64 R22, desc[UR10][R16.64] ;  /* 0x0000000a10167981 */ /* 0x0000a4000c1e1b00 */
[----:B------:R-:W-:Y:S02]  /*2080*/  IMAD.IADD R13, R13, 0x1, R19 ;  /* 0x000000010d0d7824 */ /* 0x000fe400078e0213 */
[----:B---3--:R-:W-:Y:S01]  /*2090*/  IMAD R19, R29, R20, RZ ;  /* 0x000000141d137224 */ /* 0x008fe200078e02ff */
[----:B0-----:R-:W-:-:S03]  /*20a0*/  IADD3 R16, P2, R16, UR4, RZ ;  /* 0x0000000410107c10 */ /* 0x001fc6000ff5e0ff */
[C---:B------:R-:W-:Y:S02]  /*20b0*/  IMAD R21, R28.reuse, R21, R19 ;  /* 0x000000151c157224 */ /* 0x040fe400078e0213 */
[----:B------:R-:W2:Y:S01]  /*20c0*/  LDL.64 R18, [R24+0x38] ;  /* 0x0000380018127983 */ /* 0x000ea20000100a00 */
[----:B------:R-:W-:Y:S01]  /*20d0*/  IMAD.WIDE.U32 R12, R28, R20, R12 ;  /* 0x000000141c0c7225 */ /* 0x000fe200078e000c */
[----:B------:R-:W-:-:S03]  /*20e0*/  IADD3.X R17, R17, UR7, RZ, P2, !PT ;  /* 0x0000000711117c10 */ /* 0x000fc600097fe4ff */
[----:B------:R-:W-:Y:S02]  /*20f0*/  IMAD.IADD R13, R13, 0x1, R21 ;  /* 0x000000010d0d7824 */ /* 0x000fe400078e0215 */
[----:B------:R0:W3:Y:S04]  /*2100*/  LDG.E.64 R28, desc[UR10][R16.64] ;  /* 0x0000000a101c7981 */ /* 0x0000e8000c1e1b00 */
[----:B------:R-:W3:Y:S01]  /*2110*/  LDL.64 R20, [R24+0x40] ;  /* 0x0000400018147983 */ /* 0x000ee20000100a00 */
[----:B0-----:R-:W-:-:S04]  /*2120*/  IADD3 R16, P2, R16, UR4, RZ ;  /* 0x0000000410107c10 */ /* 0x001fc8000ff5e0ff */
[----:B------:R-:W-:Y:S01]  /*2130*/  IADD3.X R17, R17, UR7, RZ, P2, !PT ;  /* 0x0000000711117c10 */ /* 0x000fe200097fe4ff */
[-C--:B--2---:R-:W-:Y:S02]  /*2140*/  IMAD R23, R23, R18.reuse, RZ ;  /* 0x0000001217177224 */ /* 0x084fe400078e02ff */
[----:B------:R-:W-:-:S04]  /*2150*/  IMAD.WIDE.U32 R12, R22, R18, R12 ;  /* 0x00000012160c7225 */ /* 0x000fc800078e000c */
[----:B------:R-:W-:Y:S02]  /*2160*/  IMAD R19, R22, R19, R23 ;  /* 0x0000001316137224 */ /* 0x000fe400078e0217 */
[----:B------:R0:W2:Y:S03]  /*2170*/  LDG.E.64 R22, desc[UR10][R16.64] ;  /* 0x0000000a10167981 */ /* 0x0000a6000c1e1b00 */
[----:B------:R-:W-:Y:S01]  /*2180*/  IADD3 R13, R13, R19, RZ ;  /* 0x000000130d0d7210 */ /* 0x000fe20007ffe0ff */
[----:B---3--:R-:W-:-:S04]  /*2190*/  IMAD R19, R29, R20, RZ ;  /* 0x000000141d137224 */ /* 0x008fc800078e02ff */
[----:B------:R-:W-:Y:S02]  /*21a0*/  IMAD R21, R28, R21, R19 ;  /* 0x000000151c157224 */ /* 0x000fe400078e0213 */
[----:B------:R-:W2:Y:S01]  /*21b0*/  LDL.64 R18, [R24+0x48] ;  /* 0x0000480018127983 */ /* 0x000ea20000100a00 */
[----:B0-----:R-:W-:Y:S01]  /*21c0*/  IADD3 R16, P2, R16, UR4, RZ ;  /* 0x0000000410107c10 */ /* 0x001fe2000ff5e0ff */
[----:B------:R-:W-:-:S03]  /*21d0*/  IMAD.WIDE.U32 R12, R28, R20, R12 ;  /* 0x000000141c0c7225 */ /* 0x000fc600078e000c */
[----:B------:R-:W-:Y:S01]  /*21e0*/  IADD3.X R17, R17, UR7, RZ, P2, !PT ;  /* 0x0000000711117c10 */ /* 0x000fe200097fe4ff */
[----:B------:R-:W-:Y:S02]  /*21f0*/  IMAD.IADD R13, R13, 0x1, R21 ;  /* 0x000000010d0d7824 */ /* 0x000fe400078e0215 */
        /* <DEDUP_REMOVED lines=9> */
[----:B---3--:R-:W-:-:S04]  /*2290*/  IMAD R19, R29, R20, RZ ;  /* 0x000000141d137224 */ /* 0x008fc800078e02ff */
[----:B------:R-:W-:Y:S02]  /*22a0*/  IMAD R21, R28, R21, R19 ;  /* 0x000000151c157224 */ /* 0x000fe400078e0213 */
[----:B------:R-:W2:Y:S01]  /*22b0*/  LDL.64 R18, [R24+0x58] ;  /* 0x0000580018127983 */ /* 0x000ea20000100a00 */
[----:B0-----:R-:W-:Y:S01]  /*22c0*/  IADD3 R16, P2, R16, UR4, RZ ;  /* 0x0000000410107c10 */ /* 0x001fe2000ff5e0ff */
[----:B------:R-:W-:-:S03]  /*22d0*/  IMAD.WIDE.U32 R12, R28, R20, R12 ;  /* 0x000000141c0c7225 */ /* 0x000fc600078e000c */
        /* <DEDUP_REMOVED lines=12> */
[----:B------:R-:W-:Y:S01]  /*23a0*/  IMAD R21, R28, R21, R19 ;  /* 0x000000151c157224 */ /* 0x000fe200078e0213 */
[----:B0-----:R-:W-:Y:S01]  /*23b0*/  IADD3 R16, P2, R16, UR4, RZ ;  /* 0x0000000410107c10 */ /* 0x001fe2000ff5e0ff */
[----:B------:R-:W2:Y:S01]  /*23c0*/  LDL.64 R18, [R24+0x68] ;  /* 0x0000680018127983 */ /* 0x000ea20000100a00 */
[----:B------:R-:W-:Y:S02]  /*23d0*/  IMAD.WIDE.U32 R12, R28, R20, R12 ;  /* 0x000000141c0c7225 */ /* 0x000fe400078e000c */
[----:B------:R-:W-:Y:S02]  /*23e0*/  IADD3.X R17, R17, UR7, RZ, P2, !PT ;  /* 0x0000000711117c10 */ /* 0x000fe400097fe4ff */
        /* <DEDUP_REMOVED lines=26> */
[-C--:B---3--:R-:W-:Y:S02]  /*2590*/  IMAD R19, R29, R20.reuse, RZ ;  /* 0x000000141d137224 */ /* 0x088fe400078e02ff */
[----:B------:R-:W-:Y:S01]  /*25a0*/  IMAD.WIDE.U32 R12, R28, R20, R12 ;  /* 0x000000141c0c7225 */ /* 0x000fe200078e000c */
[----:B0-----:R-:W-:-:S03]  /*25b0*/  IADD3 R16, P2, R16, UR4, RZ ;  /* 0x0000000410107c10 */ /* 0x001fc6000ff5e0ff */
[----:B------:R-:W-:Y:S02]  /*25c0*/  IMAD R18, R28, R21, R19 ;  /* 0x000000151c127224 */ /* 0x000fe400078e0213 */
[----:B------:R-:W2:Y:S01]  /*25d0*/  LDL.64 R20, [R24+0x88] ;  /* 0x0000880018147983 */ /* 0x000ea20000100a00 */
[----:B------:R-:W-:Y:S02]  /*25e0*/  IADD3.X R17, R17, UR7, RZ, P2, !PT ;  /* 0x0000000711117c10 */ /* 0x000fe400097fe4ff */
[----:B------:R-:W-:-:S03]  /*25f0*/  IADD3 R13, R13, R18, RZ ;  /* 0x000000120d0d7210 */ /* 0x000fc60007ffe0ff */
[----:B------:R-:W3:Y:S04]  /*2600*/  LDG.E.64 R18, desc[UR10][R16.64] ;  /* 0x0000000a10127981 */ /* 0x000ee8000c1e1b00 */
[----:B------:R-:W3:Y:S01]  /*2610*/  LDL.64 R24, [R24+0x90] ;  /* 0x0000900018187983 */ /* 0x000ee20000100a00 */
        /* <DEDUP_REMOVED lines=11> */
[----:B------:R-:W-:Y:S01]  /*26d0*/  IMAD R21, R18, R25, R19 ;  /* 0x0000001912157224 */ /* 0x000fe200078e0213 */
[----:B------:R-:W-:Y:S01]  /*26e0*/  IADD3 R20, P4, R16, UR4, RZ ;  /* 0x0000000410147c10 */ /* 0x000fe2000ff9e0ff */
[----:B------:R-:W-:-:S04]  /*26f0*/  IMAD.WIDE.U32 R18, R18, R24, R12 ;  /* 0x0000001812127225 */ /* 0x000fc800078e000c */
[----:B------:R-:W-:Y:S01]  /*2700*/  IMAD.IADD R12, R19, 0x1, R21 ;  /* 0x00000001130c7824 */ /* 0x000fe200078e0215 */
[----:B------:R-:W-:Y:S02]  /*2710*/  IADD3.X R21, R17, UR7, RZ, P4, !PT ;  /* 0x0000000711157c10 */ /* 0x000fe4000a7fe4ff */
[----:B------:R-:W-:Y:S01]  /*2720*/  MOV R13, R18 ;  /* 0x00000012000d7202 */ /* 0x000fe20000000f00 */
[----:B------:R-:W-:Y:S06]  /*2730*/  @P2 BRA `(.L_x_8657) ;  /* 0xfffffff400c82947 */ /* 0x000fec000383ffff */
.L_x_8656:
[----:B------:R-:W-:-:S04]  /*2740*/  ISETP.GT.U32.AND P2, PT, R27, 0x4, PT ;  /* 0x000000041b00780c */ /* 0x000fc80003f44070 */
[----:B------:R-:W-:-:S13]  /*2750*/  ISETP.GT.AND.EX P2, PT, R26, RZ, PT, P2 ;  /* 0x000000ff1a00720c */ /* 0x000fda0003f44320 */
[----:B------:R-:W-:Y:S05]  /*2760*/  @!P2 BRA `(.L_x_8658) ;  /* 0x000000040030a947 */ /* 0x000fea0003800000 */
        /* <DEDUP_REMOVED lines=16> */
[----:B------:R-:W-:Y:S02]  /*2870*/  IADD3.X R17, R19, UR7, RZ, P0, !PT ;  /* 0x0000000713117c10 */ /* 0x000fe400087fe4ff */
[----:B------:R-:W2:Y:S01]  /*2880*/  LDL.64 R18, [R28+0x28] ;  /* 0x000028001c127983 */ /* 0x000ea20000100a00 */
[----:B------:R-:W-:Y:S02]  /*2890*/  IMAD.IADD R13, R13, 0x1, R23 ;  /* 0x000000010d0d7824 */ /* 0x000fe400078e0217 */
[----:B---3--:R-:W-:-:S04]  /*28a0*/  IMAD R23, R25, R20, RZ ;  /* 0x0000001419177224 */ /* 0x008fc800078e02ff */
[C---:B------:R-:W-:Y:S02]  /*28b0*/  IMAD R21, R24.reuse, R21, R23 ;  /* 0x0000001518157224 */ /* 0x040fe400078e0217 */
[----:B------:R0:W2:Y:S01]  /*28c0*/  LDG.E.64 R22, desc[UR10][R16.64] ;  /* 0x0000000a10167981 */ /* 0x0000a2000c1e1b00 */
[----:B------:R-:W-:Y:S01]  /*28d0*/  IMAD.WIDE.U32 R12, R24, R20, R12 ;  /* 0x00000014180c7225 */ /* 0x000fe200078e000c */
        /* <DEDUP_REMOVED lines=19> */
[----:B------:R-:W3:Y:S04]  /*2a10*/  LDG.E.64 R24, desc[UR10][R16.64] ;  /* 0x0000000a10187981 */ /* 0x000ee8000c1e1b00 */
[----:B------:R-:W3:Y:S01]  /*2a20*/  LDL.64 R20, [R28+0x40] ;  /* 0x000040001c147983 */ /* 0x000ee20000100a00 */
[-C--:B--2---:R-:W-:Y:S02]  /*2a30*/  IMAD R23, R23, R18.reuse, RZ ;  /* 0x0000001217177224 */ /* 0x084fe400078e02ff */
[----:B------:R-:W-:-:S04]  /*2a40*/  IMAD.WIDE.U32 R12, R22, R18, R12 ;  /* 0x00000012160c7225 */ /* 0x000fc800078e000c */
[----:B------:R-:W-:Y:S01]  /*2a50*/  IMAD R19, R22, R19, R23 ;  /* 0x0000001316137224 */ /* 0x000fe200078e0217 */
[----:B------:R-:W-:-:S04]  /*2a60*/  IADD3 R18, P0, R16, UR4, RZ ;  /* 0x0000000410127c10 */ /* 0x000fc8000ff1e0ff */
[----:B------:R-:W-:Y:S01]  /*2a70*/  IADD3 R13, R13, R19, RZ ;  /* 0x000000130d0d7210 */ /* 0x000fe20007ffe0ff */
[-C--:B---3--:R-:W-:Y:S01]  /*2a80*/  IMAD R23, R25, R20.reuse, RZ ;  /* 0x0000001419177224 */ /* 0x088fe200078e02ff */
[----:B------:R-:W-:Y:S02]  /*2a90*/  IADD3.X R19, R17, UR7, RZ, P0, !PT ;  /* 0x0000000711137c10 */ /* 0x000fe400087fe4ff */
[----:B------:R-:W-:Y:S01]  /*2aa0*/  IADD3 R16, P0, R18, UR4, RZ ;  /* 0x0000000412107c10 */ /* 0x000fe2000ff1e0ff */
[C---:B------:R-:W-:Y:S02]  /*2ab0*/  IMAD R17, R24.reuse, R21, R23 ;  /* 0x0000001518117224 */ /* 0x040fe400078e0217 */
[----:B------:R-:W-:Y:S01]  /*2ac0*/  IMAD.WIDE.U32 R12, R24, R20, R12 ;  /* 0x00000014180c7225 */ /* 0x000fe200078e000c */
[----:B------:R-:W2:Y:S03]  /*2ad0*/  LDG.E.64 R22, desc[UR10][R18.64] ;  /* 0x0000000a12167981 */ /* 0x000ea6000c1e1b00 */
[----:B------:R-:W-:Y:S01]  /*2ae0*/  IMAD.IADD R13, R13, 0x1, R17 ;  /* 0x000000010d0d7824 */ /* 0x000fe200078e0211 */
[----:B------:R-:W2:Y:S01]  /*2af0*/  LDL.64 R20, [R28+0x48] ;  /* 0x000048001c147983 */ /* 0x000ea20000100a00 */
[----:B------:R-:W-:-:S05]  /*2b00*/  IADD3.X R17, R19, UR7, RZ, P0, !PT ;  /* 0x0000000713117c10 */ /* 0x000fca00087fe4ff */
[----:B------:R-:W3:Y:S04]  /*2b10*/  LDG.E.64 R18, desc[UR10][R16.64] ;  /* 0x0000000a10127981 */ /* 0x000ee8000c1e1b00 */
[----:B------:R-:W3:Y:S01]  /*2b20*/  LDL.64 R28, [R28+0x50] ;  /* 0x000050001c1c7983 */ /* 0x000ee20000100a00 */
        /* <DEDUP_REMOVED lines=8> */
[-C--:B---3--:R-:W-:Y:S02]  /*2bb0*/  IMAD R23, R19, R28.reuse, RZ ;  /* 0x0000001c13177224 */ /* 0x088fe400078e02ff */
[----:B------:R-:W-:Y:S02]  /*2bc0*/  IMAD.IADD R13, R13, 0x1, R21 ;  /* 0x000000010d0d7824 */ /* 0x000fe400078e0215 */
[----:B------:R-:W-:Y:S01]  /*2bd0*/  IMAD R23, R18, R29, R23 ;  /* 0x0000001d12177224 */ /* 0x000fe200078e0217 */
[----:B------:R-:W-:Y:S01]  /*2be0*/  IADD3 R20, P2, R16, UR4, RZ ;  /* 0x0000000410147c10 */ /* 0x000fe2000ff5e0ff */
[----:B------:R-:W-:-:S03]  /*2bf0*/  IMAD.WIDE.U32 R18, R18, R28, R12 ;  /* 0x0000001c12127225 */ /* 0x000fc600078e000c */
[----:B------:R-:W-:Y:S01]  /*2c00*/  IADD3.X R21, R17, UR7, RZ, P2, !PT ;  /* 0x0000000711157c10 */ /* 0x000fe200097fe4ff */
[----:B------:R-:W-:Y:S01]  /*2c10*/  IMAD.MOV.U32 R13, RZ, RZ, R18 ;  /* 0x000000ffff0d7224 */ /* 0x000fe200078e0012 */
[----:B------:R-:W-:-:S07]  /*2c20*/  IADD3 R12, R19, R23, RZ ;  /* 0x00000017130c7210 */ /* 0x000fce0007ffe0ff */
.L_x_8658:
[----:B------:R-:W-:-:S04]  /*2c30*/  ISETP.NE.U32.AND P2, PT, R27, RZ, PT ;  /* 0x000000ff1b00720c */ /* 0x000fc80003f45070 */
[----:B------:R-:W-:-:S13]  /*2c40*/  ISETP.NE.OR.EX P0, PT, R26, RZ, P0, P2 ;  /* 0x000000ff1a00720c */ /* 0x000fda0000705720 */
[----:B------:R-:W-:Y:S05]  /*2c50*/  @!P0 BRA `(.L_x_8654) ;  /* 0x0000000000b88947 */ /* 0x000fea0003800000 */
.L_x_8655:
[----:B------:R-:W-:Y:S01]  /*2c60*/  IMAD.MOV.U32 R16, RZ, RZ, R20 ;  /* 0x000000ffff107224 */ /* 0x000fe200078e0014 */
[----:B------:R-:W-:Y:S01]  /*2c70*/  LEA R28, R0, R1, 0x3 ;  /* 0x00000001001c7211 */ /* 0x000fe200078e18ff */
[----:B------:R-:W-:Y:S01]  /*2c80*/  IMAD.MOV.U32 R17, RZ, RZ, R21 ;  /* 0x000000ffff117224 */ /* 0x000fe200078e0015 */
[----:B------:R-:W-:-:S03]  /*2c90*/  IADD3 R20, P0, R20, UR4, RZ ;  /* 0x0000000414147c10 */ /* 0x000fc6000ff1e0ff */
[----:B------:R-:W2:Y:S04]  /*2ca0*/  LDL.64 R18, [R28+0x18] ;  /* 0x000018001c127983 */ /* 0x000ea80000100a00 */
[----:B------:R-:W2:Y:S01]  /*2cb0*/  LDG.E.64 R16, desc[UR10][R16.64] ;  /* 0x0000000a10107981 */ /* 0x000ea2000c1e1b00 */
[----:B------:R-:W-:-:S03]  /*2cc0*/  IADD3.X R21, R21, UR7, RZ, P0, !PT ;  /* 0x0000000715157c10 */ /* 0x000fc600087fe4ff */
[----:B------:R-:W3:Y:S04]  /*2cd0*/  LDL.64 R24, [R28+0x20] ;  /* 0x000020001c187983 */ /* 0x000ee80000100a00 */
[----:B------:R-:W3:Y:S01]  /*2ce0*/  LDG.E.64 R22, desc[UR10][R20.64] ;  /* 0x0000000a14167981 */ /* 0x000ee2000c1e1b00 */
[----:B------:R-:W-:-:S04]  /*2cf0*/  LOP3.LUT R13, R13, R12, RZ, 0x3c, !PT ;  /* 0x0000000c0d0d7212 */ /* 0x000fc800078e3cff */
[----:B------:R-:W-:-:S04]  /*2d00*/  LOP3.LUT R12, R13, R12, RZ, 0x3c, !PT ;  /* 0x0000000c0d0c7212 */ /* 0x000fc800078e3cff */
[----:B------:R-:W-:Y:S01]  /*2d10*/  LOP3.LUT R13, R13, R12, RZ, 0x3c, !PT ;  /* 0x0000000c0d0d7212 */ /* 0x000fe200078e3cff */
[-C--:B--2---:R-:W-:Y:S02]  /*2d20*/  IMAD R17, R17, R18.reuse, RZ ;  /* 0x0000001211117224 */ /* 0x084fe400078e02ff */
[----:B------:R-:W-:-:S04]  /*2d30*/  IMAD.WIDE.U32 R12, R16, R18, R12 ;  /* 0x00000012100c7225 */ /* 0x000fc800078e000c */
[----:B------:R-:W-:Y:S01]  /*2d40*/  IMAD R19, R16, R19, R17 ;  /* 0x0000001310137224 */ /* 0x000fe200078e0211 */
[----:B------:R-:W-:-:S04]  /*2d50*/  IADD3 R16, P0, R20, UR4, RZ ;  /* 0x0000000414107c10 */ /* 0x000fc8000ff1e0ff */
[----:B------:R-:W-:Y:S01]  /*2d60*/  IADD3 R13, R13, R19, RZ ;  /* 0x000000130d0d7210 */ /* 0x000fe20007ffe0ff */
[-C--:B---3--:R-:W-:Y:S01]  /*2d70*/  IMAD R19, R23, R24.reuse, RZ ;  /* 0x0000001817137224 */ /* 0x088fe200078e02ff */
[----:B------:R-:W-:Y:S02]  /*2d80*/  IADD3.X R17, R21, UR7, RZ, P0, !PT ;  /* 0x0000000715117c10 */ /* 0x000fe400087fe4ff */
[----:B------:R-:W2:Y:S01]  /*2d90*/  LDL.64 R20, [R28+0x28] ;  /* 0x000028001c147983 */ /* 0x000ea20000100a00 */
[C---:B------:R-:W-:Y:S02]  /*2da0*/  IMAD R18, R22.reuse, R25, R19 ;  /* 0x0000001916127224 */ /* 0x040fe400078e0213 */
[----:B------:R-:W-:Y:S02]  /*2db0*/  IMAD.WIDE.U32 R12, R22, R24, R12 ;  /* 0x00000018160c7225 */ /* 0x000fe400078e000c */
[----:B------:R0:W2:Y:S02]  /*2dc0*/  LDG.E.64 R22, desc[UR10][R16.64] ;  /* 0x0000000a10167981 */ /* 0x0000a4000c1e1b00 */
[----:B------:R-:W-:-:S02]  /*2dd0*/  IMAD.IADD R13, R13, 0x1, R18 ;  /* 0x000000010d0d7824 */ /* 0x000fc400078e0212 */
[----:B------:R-:W3:Y:S01]  /*2de0*/  LDL.64 R28, [R28+0x30] ;  /* 0x000030001c1c7983 */ /* 0x000ee20000100a00 */
[----:B0-----:R-:W-:-:S04]  /*2df0*/  IADD3 R16, P0, R16, UR4, RZ ;  /* 0x0000000410107c10 */ /* 0x001fc8000ff1e0ff */
[----:B------:R-:W-:-:S05]  /*2e00*/  IADD3.X R17, R17, UR7, RZ, P0, !PT ;  /* 0x0000000711117c10 */ /* 0x000fca00087fe4ff */
[----:B------:R-:W3:Y:S01]  /*2e10*/  LDG.E.64 R18, desc[UR10][R16.64] ;  /* 0x0000000a10127981 */ /* 0x000ee2000c1e1b00 */
        /* <DEDUP_REMOVED lines=10> */
[----:B------:R-:W-:Y:S01]  /*2ec0*/  IADD3 R20, P3, R16, UR4, RZ ;  /* 0x0000000410147c10 */ /* 0x000fe2000ff7e0ff */
[----:B---3--:R-:W-:-:S04]  /*2ed0*/  IMAD R19, R19, R28, RZ ;  /* 0x0000001c13137224 */ /* 0x008fc800078e02ff */
[C---:B------:R-:W-:Y:S02]  /*2ee0*/  IMAD R21, R18.reuse, R29, R19 ;  /* 0x0000001d12157224 */ /* 0x040fe400078e0213 */
[----:B------:R-:W-:-:S05]  /*2ef0*/  IMAD.WIDE.U32 R18, R18, R28, R12 ;  /* 0x0000001c12127225 */ /* 0x000fca00078e000c */
[----:B------:R-:W-:Y:S02]  /*2f00*/  IADD3 R12, R19, R21, RZ ;  /* 0x00000015130c7210 */ /* 0x000fe40007ffe0ff */
[----:B------:R-:W-:Y:S01]  /*2f10*/  IADD3.X R21, R17, UR7, RZ, P3, !PT ;  /* 0x0000000711157c10 */ /* 0x000fe20009ffe4ff */
[----:B------:R-:W-:Y:S01]  /*2f20*/  IMAD.MOV.U32 R13, RZ, RZ, R18 ;  /* 0x000000ffff0d7224 */ /* 0x000fe200078e0012 */
[----:B------:R-:W-:Y:S06]  /*2f30*/  @P0 BRA `(.L_x_8655) ;  /* 0xfffffffc00480947 */ /* 0x000fec000383ffff */
.L_x_8654:
        /* <DEDUP_REMOVED lines=36> */
[----:B------:R-:W2:Y:S04]  /*3180*/  LDL.64 R8, [R3+0x20] ;  /* 0x0000200003087983 */ /* 0x000ea80000100a00 */
        /* <DEDUP_REMOVED lines=12> */
[----:B------:R-:W-:Y:S02]  /*3250*/  @P0 IMAD R11, R18, R17, R9 ;  /* 0x00000011120b0224 */ /* 0x000fe400078e0209 */
[----:B------:R-:W-:Y:S01]  /*3260*/  @P0 IMAD.MOV.U32 R8, RZ, RZ, R13 ;  /* 0x000000ffff080224 */ /* 0x000fe200078e000d */
[----:B------:R-:W-:-:S03]  /*3270*/  @P0 MOV R9, R12 ;  /* 0x0000000c00090202 */ /* 0x000fc60000000f00 */
[----:B------:R-:W-:-:S04]  /*3280*/  @P0 IMAD.WIDE.U32 R16, R18, R16, R8 ;  /* 0x0000001012100225 */ /* 0x000fc800078e0008 */
[----:B------:R-:W-:Y:S02]  /*3290*/  @P0 IMAD.IADD R12, R17, 0x1, R11 ;  /* 0x00000001110c0824 */ /* 0x000fe400078e020b */
[----:B------:R-:W-:-:S07]  /*32a0*/  @P0 IMAD.MOV.U32 R13, RZ, RZ, R16 ;  /* 0x000000ffff0d0224 */ /* 0x000fce00078e0010 */
.L_x_8653:
[----:B------:R-:W-:Y:S05]  /*32b0*/  BSYNC B0 ;  /* 0x0000000000007941 */ /* 0x000fea0003800000 */
.L_x_8652:
[----:B------:R-:W-:Y:S01]  /*32c0*/  IADD3 R0, R2, 0x100, RZ ;  /* 0x0000010002007810 */ /* 0x000fe20007ffe0ff */
[----:B------:R-:W-:Y:S01]  /*32d0*/  BSSY B0, `(.L_x_8659) ;  /* 0x0000172000007945 */ /* 0x000fe20003800000 */
[-C--:B------:R-:W-:Y:S02]  /*32e0*/  LOP3.LUT R13, R13, R12.reuse, RZ, 0x3c, !PT ;  /* 0x0000000c0d0d7212 */ /* 0x080fe400078e3cff */
[----:B------:R-:W-:Y:S02]  /*32f0*/  CS2R R22, SRZ ;  /* 0x0000000000167805 */ /* 0x000fe4000001ff00 */
[----:B------:R-:W-:Y:S02]  /*3300*/  ISETP.GE.OR P0, PT, R0, UR12, !P1 ;  /* 0x0000000c00007c0c */ /* 0x000fe4000cf06670 */
[----:B-----5:R-:W-:Y:S02]  /*3310*/  CS2R R8, SRZ ;  /* 0x0000000000087805 */ /* 0x020fe4000001ff00 */
[----:B------:R-:W-:-:S04]  /*3320*/  LOP3.LUT R12, R13, R12, RZ, 0x3c, !PT ;  /* 0x0000000c0d0c7212 */ /* 0x000fc800078e3cff */
[----:B------:R-:W-:-:S05]  /*3330*/  LOP3.LUT R13, R13, R12, RZ, 0x3c, !PT ;  /* 0x0000000c0d0d7212 */ /* 0x000fca00078e3cff */
        /* <DEDUP_REMOVED lines=8> */
[----:B------:R-:W-:Y:S01]  /*33c0*/  IMAD R3, R5, UR4, RZ ;  /* 0x0000000405037c24 */ /* 0x000fe2000f8e02ff */
[----:B------:R-:W-:Y:S01]  /*33d0*/  ISETP.GE.U32.AND P0, PT, R0, 0x3, PT ;  /* 0x000000030000780c */ /* 0x000fe20003f06070 */
[----:B------:R-:W-:Y:S01]  /*33e0*/  IMAD.MOV.U32 R25, RZ, RZ, RZ ;  /* 0x000000ffff197224 */ /* 0x000fe200078e00ff */
[----:B------:R-:W-:Y:S01]  /*33f0*/  IADD3.X R0, R17, -0x1, RZ, P2, !PT ;  /* 0xffffffff11007810 */ /* 0x000fe200017fe4ff */
[----:B------:R-:W-:Y:S01]  /*3400*/  IMAD R3, R4, UR5, R3 ;  /* 0x0000000504037c24 */ /* 0x000fe2000f8e0203 */
[----:B------:R-:W-:Y:S01]  /*3410*/  LOP3.LUT R19, R16, 0x3, RZ, 0xc0, !PT ;  /* 0x0000000310137812 */ /* 0x000fe200078ec0ff */
[----:B------:R-:W-:Y:S01]  /*3420*/  IMAD.WIDE.U32 R4, R4, UR4, RZ ;  /* 0x0000000404047c25 */ /* 0x000fe2000f8e00ff */
[----:B------:R-:W-:-:S02]  /*3430*/  ISETP.GE.U32.AND.EX P0, PT, R0, RZ, PT, P0 ;  /* 0x000000ff0000720c */ /* 0x000fc40003f06100 */
[----:B------:R-:W-:Y:S01]  /*3440*/  CS2R R8, SRZ ;  /* 0x0000000000087805 */ /* 0x000fe2000001ff00 */
[----:B------:R-:W-:Y:S01]  /*3450*/  IMAD.MOV.U32 R0, RZ, RZ, RZ ;  /* 0x000000ffff007224 */ /* 0x000fe200078e00ff */
[----:B------:R-:W-:-:S09]  /*3460*/  IADD3 R11, R5, R3, RZ ;  /* 0x00000003050b7210 */ /* 0x000fd20007ffe0ff */
[----:B------:R-:W-:Y:S05]  /*3470*/  @!P0 BRA `(.L_x_8661) ;  /* 0x0000001000808947 */ /* 0x000fea0003800000 */
[----:B------:R-:W-:Y:S01]  /*3480*/  IADD3 R24, P0, -R19, R16, RZ ;  /* 0x0000001013187210 */ /* 0x000fe20007f1e1ff */
[----:B------:R-:W-:Y:S01]  /*3490*/  ULDC.64 UR12, c[0x0][0x218] ;  /* 0x00008600000c7ab9 */ /* 0x000fe20000000a00 */
[----:B------:R-:W-:Y:S01]  /*34a0*/  UIMAD.WIDE.U32 UR4, UR6, 0x8, URZ ;  /* 0x00000008060478a5 */ /* 0x000fe2000f8e003f */
[----:B------:R-:W-:Y:S01]  /*34b0*/  LEA R20, P2, R4, UR12, 0x3 ;  /* 0x0000000c04147c11 */ /* 0x000fe2000f8418ff */
[----:B------:R-:W-:Y:S01]  /*34c0*/  USHF.L.U32 UR7, UR7, 0x3, URZ ;  /* 0x0000000307077899 */ /* 0x000fe2000800063f */
[----:B------:R-:W-:Y:S01]  /*34d0*/  IADD3.X R3, R17, -0x1, RZ, P0, !PT ;  /* 0xffffffff11037810 */ /* 0x000fe200007fe4ff */
[----:B------:R-:W-:Y:S01]  /*34e0*/  IMAD.MOV.U32 R0, RZ, RZ, RZ ;  /* 0x000000ffff007224 */ /* 0x000fe200078e00ff */
[----:B------:R-:W-:Y:S01]  /*34f0*/  ISETP.GT.U32.AND P0, PT, R24, RZ, PT ;  /* 0x000000ff1800720c */ /* 0x000fe20003f04070 */
[----:B------:R-:W-:Y:S01]  /*3500*/  UIADD3 UR7, UR5, UR7, URZ ;  /* 0x0000000705077290 */ /* 0x000fe2000fffe03f */
[----:B------:R-:W-:Y:S01]  /*3510*/  LEA.HI.X R21, R4, UR13, R11, 0x3, P2 ;  /* 0x0000000d04157c11 */ /* 0x000fe200090f1c0b */
[----:B------:R-:W-:Y:S01]  /*3520*/  IMAD.MOV.U32 R25, RZ, RZ, RZ ;  /* 0x000000ffff197224 */ /* 0x000fe200078e00ff */
[----:B------:R-:W-:-:S13]  /*3530*/  ISETP.GT.AND.EX P0, PT, R3, RZ, PT, P0 ;  /* 0x000000ff0300720c */ /* 0x000fda0003f04300 */
[----:B------:R-:W-:Y:S05]  /*3540*/  @!P0 BRA `(.L_x_8662) ;  /* 0x0000000c00948947 */ /* 0x000fea0003800000 */
[----:B------:R-:W-:Y:S02]  /*3550*/  ISETP.GT.U32.AND P2, PT, R24, 0xc, PT ;  /* 0x0000000c1800780c */ /* 0x000fe40003f44070 */
[----:B------:R-:W-:Y:S02]  /*3560*/  PLOP3.LUT P0, PT, PT, PT, PT, 0x80, 0x0 ;  /* 0x000000000000781c */ /* 0x000fe40003f0f070 */
[----:B------:R-:W-:-:S13]  /*3570*/  ISETP.GT.AND.EX P2, PT, R3, RZ, PT, P2 ;  /* 0x000000ff0300720c */ /* 0x000fda0003f44320 */
[----:B------:R-:W-:Y:S05]  /*3580*/  @!P2 BRA `(.L_x_8663) ;  /* 0x00000008003ca947 */ /* 0x000fea0003800000 */
[----:B------:R-:W-:-:S13]  /*3590*/  PLOP3.LUT P0, PT, PT, PT, PT, 0x8, 0x0 ;  /* 0x000000000000781c */ /* 0x000fda0003f0e170 */
.L_x_8664:
        /* <DEDUP_REMOVED lines=19> */
[-C--:B--2---:R-:W-:Y:S02]  /*36d0*/  IMAD R19, R19, R16.reuse, RZ ;  /* 0x0000001013137224 */ /* 0x084fe400078e02ff */
[----:B------:R-:W-:-:S04]  /*36e0*/  IMAD.WIDE.U32 R8, R18, R16, R8 ;  /* 0x0000001012087225 */ /* 0x000fc800078e0008 */
[----:B------:R-:W-:Y:S02]  /*36f0*/  IMAD R17, R18, R17, R19 ;  /* 0x0000001112117224 */ /* 0x000fe400078e0213 */
[----:B------:R-:W3:Y:S01]  /*3700*/  LDL.64 R18, [R26+0x28] ;  /* 0x000028001a127983 */ /* 0x000ee20000100a00 */
[----:B------:R-:W-:Y:S01]  /*3710*/  IADD3 R16, P2, R20, UR4, RZ ;  /* 0x0000000414107c10 */ /* 0x000fe2000ff5e0ff */
[----:B------:R-:W-:-:S03]  /*3720*/  IMAD.IADD R9, R9, 0x1, R17 ;  /* 0x0000000109097824 */ /* 0x000fc600078e0211 */
[----:B------:R-:W-:Y:S02]  /*3730*/  IADD3.X R17, R21, UR7, RZ, P2, !PT ;  /* 0x0000000715117c10 */ /* 0x000fe400097fe4ff */
[----:B------:R-:W2:Y:S01]  /*3740*/  LDL.64 R20, [R26+0x30] ;  /* 0x000030001a147983 */ /* 0x000ea20000100a00 */
[-C--:B---3--:R-:W-:Y:S02]  /*3750*/  IMAD R27, R29, R18.reuse, RZ ;  /* 0x000000121d1b7224 */ /* 0x088fe400078e02ff */
[----:B------:R-:W-:-:S04]  /*3760*/  IMAD.WIDE.U32 R8, R28, R18, R8 ;  /* 0x000000121c087225 */ /* 0x000fc800078e0008 */
[----:B------:R-:W-:Y:S02]  /*3770*/  IMAD R19, R28, R19, R27 ;  /* 0x000000131c137224 */ /* 0x000fe400078e021b */
[----:B------:R0:W2:Y:S03]  /*3780*/  LDG.E.64 R28, desc[UR10][R16.64] ;  /* 0x0000000a101c7981 */ /* 0x0000a6000c1e1b00 */
        /* <DEDUP_REMOVED lines=89> */
[----:B0-----:R-:W-:Y:S02]  /*3d20*/  IADD3 R16, P2, R16, UR4, RZ ;  /* 0x0000000410107c10 */ /* 0x001fe4000ff5e0ff */
[----:B------:R-:W3:Y:S02]  /*3d30*/  LDL.64 R26, [R26+0x90] ;  /* 0x000090001a1a7983 */ /* 0x000ee40000100a00 */
[----:B------:R-:W-:Y:S01]  /*3d40*/  IADD3.X R17, R17, UR7, RZ, P2, !PT ;  /* 0x0000000711117c10 */ /* 0x000fe200097fe4ff */
[----:B--2---:R-:W-:-:S02]  /*3d50*/  IMAD R19, R29, R20, RZ ;  /* 0x000000141d137224 */ /* 0x004fc400078e02ff */
[----:B------:R-:W-:-:S04]  /*3d60*/  IMAD.WIDE.U32 R8, R28, R20, R8 ;  /* 0x000000141c087225 */ /* 0x000fc800078e0008 */
[----:B------:R-:W-:Y:S02]  /*3d70*/  IMAD R18, R28, R21, R19 ;  /* 0x000000151c127224 */ /* 0x000fe400078e0213 */
[----:B------:R-:W3:Y:S01]  /*3d80*/  LDG.E.64 R20, desc[UR10][R16.64] ;  /* 0x0000000a10147981 */ /* 0x000ee2000c1e1b00 */
[----:B------:R-:W-:-:S04]  /*3d90*/  IADD3 R24, P2, R24, -0x10, RZ ;  /* 0xfffffff018187810 */ /* 0x000fc80007f5e0ff */
[----:B------:R-:W-:Y:S02]  /*3da0*/  IADD3.X R3, R3, -0x1, RZ, P2, !PT ;  /* 0xffffffff03037810 */ /* 0x000fe400017fe4ff */
[----:B------:R-:W-:Y:S02]  /*3db0*/  ISETP.GT.U32.AND P2, PT, R24, 0xc, PT ;  /* 0x0000000c1800780c */ /* 0x000fe40003f44070 */
[----:B------:R-:W-:Y:S02]  /*3dc0*/  IADD3 R9, R9, R18, RZ ;  /* 0x0000001209097210 */ /* 0x000fe40007ffe0ff */
[----:B------:R-:W-:Y:S02]  /*3dd0*/  ISETP.GT.AND.EX P2, PT, R3, RZ, PT, P2 ;  /* 0x000000ff0300720c */ /* 0x000fe40003f44320 */
[----:B------:R-:W-:-:S05]  /*3de0*/  IADD3 R0, P3, R0, 0x10, RZ ;  /* 0x0000001000007810 */ /* 0x000fca0007f7e0ff */
[----:B------:R-:W-:Y:S02]  /*3df0*/  IMAD.X R25, RZ, RZ, R25, P3 ;  /* 0x000000ffff197224 */ /* 0x000fe400018e0619 */
[----:B---3--:R-:W-:-:S04]  /*3e00*/  IMAD R19, R21, R26, RZ ;  /* 0x0000001a15137224 */ /* 0x008fc800078e02ff */
[C---:B------:R-:W-:Y:S02]  /*3e10*/  IMAD R19, R20.reuse, R27, R19 ;  /* 0x0000001b14137224 */ /* 0x040fe400078e0213 */
[----:B------:R-:W-:Y:S01]  /*3e20*/  IMAD.WIDE.U32 R26, R20, R26, R8 ;  /* 0x0000001a141a7225 */ /* 0x000fe200078e0008 */
[----:B------:R-:W-:-:S04]  /*3e30*/  IADD3 R20, P4, R16, UR4, RZ ;  /* 0x0000000410147c10 */ /* 0x000fc8000ff9e0ff */
[----:B------:R-:W-:Y:S01]  /*3e40*/  IADD3.X R21, R17, UR7, RZ, P4, !PT ;  /* 0x0000000711157c10 */ /* 0x000fe2000a7fe4ff */
[----:B------:R-:W-:Y:S01]  /*3e50*/  IMAD.IADD R8, R27, 0x1, R19 ;  /* 0x000000011b087824 */ /* 0x000fe200078e0213 */
[----:B------:R-:W-:Y:S01]  /*3e60*/  MOV R9, R26 ;  /* 0x0000001a00097202 */ /* 0x000fe20000000f00 */
[----:B------:R-:W-:Y:S06]  /*3e70*/  @P2 BRA `(.L_x_8664) ;  /* 0xfffffff400c82947 */ /* 0x000fec000383ffff */
.L_x_8663:
[----:B------:R-:W-:-:S04]  /*3e80*/  ISETP.GT.U32.AND P2, PT, R24, 0x4, PT ;  /* 0x000000041800780c */ /* 0x000fc80003f44070 */
[----:B------:R-:W-:-:S13]  /*3e90*/  ISETP.GT.AND.EX P2, PT, R3, RZ, PT, P2 ;  /* 0x000000ff0300720c */ /* 0x000fda0003f44320 */
[----:B------:R-:W-:Y:S05]  /*3ea0*/  @!P2 BRA `(.L_x_8665) ;  /* 0x000000040030a947 */ /* 0x000fea0003800000 */
[----:B------:R-:W-:Y:S01]  /*3eb0*/  IMAD.MOV.U32 R16, RZ, RZ, R20 ;  /* 0x000000ffff107224 */ /* 0x000fe200078e0014 */
[----:B------:R-:W-:Y:S02]  /*3ec0*/  MOV R17, R21 ;  /* 0x0000001500117202 */ /* 0x000fe40000000f00 */
[----:B------:R-:W-:-:S03]  /*3ed0*/  LEA R26, R0, R1, 0x3 ;  /* 0x00000001001a7211 */ /* 0x000fc600078e18ff */
        /* <DEDUP_REMOVED lines=48> */
[-C--:B--2---:R-:W-:Y:S02]  /*41e0*/  IMAD R17, R17, R18.reuse, RZ ;  /* 0x0000001211117224 */ /* 0x084fe400078e02ff */
[----:B------:R-:W-:-:S04]  /*41f0*/  IMAD.WIDE.U32 R8, R16, R18, R8 ;  /* 0x0000001210087225 */ /* 0x000fc800078e0008 */
[----:B------:R-:W-:Y:S02]  /*4200*/  IMAD R17, R16, R19, R17 ;  /* 0x0000001310117224 */ /* 0x000fe400078e0211 */
[----:B------:R-:W3:Y:S01]  /*4210*/  LDL.64 R18, [R26+0x48] ;  /* 0x000048001a127983 */ /* 0x000ee20000100a00 */
[----:B------:R-:W-:Y:S02]  /*4220*/  IADD3 R16, P0, R20, UR4, RZ ;  /* 0x0000000414107c10 */ /* 0x000fe4000ff1e0ff */
[----:B------:R-:W-:Y:S02]  /*4230*/  IADD3 R9, R9, R17, RZ ;  /* 0x0000001109097210 */ /* 0x000fe40007ffe0ff */
[----:B------:R-:W-:-:S05]  /*4240*/  IADD3.X R17, R21, UR7, RZ, P0, !PT ;  /* 0x0000000715117c10 */ /* 0x000fca00087fe4ff */
[----:B------:R-:W2:Y:S01]  /*4250*/  LDG.E.64 R20, desc[UR10][R16.64] ;  /* 0x0000000a10147981 */ /* 0x000ea2000c1e1b00 */
[----:B---3--:R-:W-:-:S04]  /*4260*/  IMAD R27, R29, R18, RZ ;  /* 0x000000121d1b7224 */ /* 0x008fc800078e02ff */
[C---:B------:R-:W-:Y:S02]  /*4270*/  IMAD R19, R28.reuse, R19, R27 ;  /* 0x000000131c137224 */ /* 0x040fe400078e021b */
[----:B------:R-:W2:Y:S01]  /*4280*/  LDL.64 R26, [R26+0x50] ;  /* 0x000050001a1a7983 */ /* 0x000ea20000100a00 */
[----:B------:R-:W-:-:S04]  /*4290*/  IMAD.WIDE.U32 R8, R28, R18, R8 ;  /* 0x000000121c087225 */ /* 0x000fc800078e0008 */
[----:B------:R-:W-:Y:S01]  /*42a0*/  IMAD.IADD R9, R9, 0x1, R19 ;  /* 0x0000000109097824 */ /* 0x000fe200078e0213 */
[----:B------:R-:W-:Y:S02]  /*42b0*/  IADD3 R24, P4, R24, -0x8, RZ ;  /* 0xfffffff818187810 */ /* 0x000fe40007f9e0ff */
[----:B------:R-:W-:Y:S02]  /*42c0*/  IADD3 R0, P3, R0, 0x8, RZ ;  /* 0x0000000800007810 */ /* 0x000fe40007f7e0ff */
[----:B------:R-:W-:Y:S02]  /*42d0*/  PLOP3.LUT P0, PT, PT, PT, PT, 0x8, 0x0 ;  /* 0x000000000000781c */ /* 0x000fe40003f0e170 */
[----:B------:R-:W-:Y:S02]  /*42e0*/  IADD3.X R3, R3, -0x1, RZ, P4, !PT ;  /* 0xffffffff03037810 */ /* 0x000fe400027fe4ff */
[----:B------:R-:W-:Y:S01]  /*42f0*/  IADD3.X R25, RZ, R25, RZ, P3, !PT ;  /* 0x00000019ff197210 */ /* 0x000fe20001ffe4ff */
[----:B--2---:R-:W-:-:S04]  /*4300*/  IMAD R19, R21, R26, RZ ;  /* 0x0000001a15137224 */ /* 0x004fc800078e02ff */
[C---:B------:R-:W-:Y:S02]  /*4310*/  IMAD R19, R20.reuse, R27, R19 ;  /* 0x0000001b14137224 */ /* 0x040fe400078e0213 */
[----:B------:R-:W-:Y:S01]  /*4320*/  IMAD.WIDE.U32 R26, R20, R26, R8 ;  /* 0x0000001a141a7225 */ /* 0x000fe200078e0008 */
[----:B------:R-:W-:-:S03]  /*4330*/  IADD3 R20, P2, R16, UR4, RZ ;  /* 0x0000000410147c10 */ /* 0x000fc6000ff5e0ff */
[----:B------:R-:W-:Y:S01]  /*4340*/  IMAD.MOV.U32 R9, RZ, RZ, R26 ;  /* 0x000000ffff097224 */ /* 0x000fe200078e001a */
[----:B------:R-:W-:Y:S02]  /*4350*/  IADD3 R8, R27, R19, RZ ;  /* 0x000000131b087210 */ /* 0x000fe40007ffe0ff */
[----:B------:R-:W-:-:S07]  /*4360*/  IADD3.X R21, R17, UR7, RZ, P2, !PT ;  /* 0x0000000711157c10 */ /* 0x000fce00097fe4ff */
.L_x_8665:
[----:B------:R-:W-:-:S04]  /*4370*/  ISETP.NE.U32.AND P2, PT, R24, RZ, PT ;  /* 0x000000ff1800720c */ /* 0x000fc80003f45070 */
[----:B------:R-:W-:-:S13]  /*4380*/  ISETP.NE.OR.EX P0, PT, R3, RZ, P0, P2 ;  /* 0x000000ff0300720c */ /* 0x000fda0000705720 */
[----:B------:R-:W-:Y:S05]  /*4390*/  @!P0 BRA `(.L_x_8661) ;  /* 0x0000000000b88947 */ /* 0x000fea0003800000 */
.L_x_8662:
[----:B------:R-:W-:Y:S01]  /*43a0*/  MOV R16, R20 ;  /* 0x0000001400107202 */ /* 0x000fe20000000f00 */
[----:B------:R-:W-:Y:S02]  /*43b0*/  IMAD.MOV.U32 R17, RZ, RZ, R21 ;  /* 0x000000ffff117224 */ /* 0x000fe400078e0015 */
[----:B------:R-:W-:-:S03]  /*43c0*/  IMAD.U32 R26, R0, 0x8, R1 ;  /* 0x00000008001a7824 */ /* 0x000fc600078e0001 */
        /* <DEDUP_REMOVED lines=22> */
[----:B------:R-:W-:-:S05]  /*4530*/  IADD3.X R17, R21, UR7, RZ, P0, !PT ;  /* 0x0000000715117c10 */ /* 0x000fca00087fe4ff */
[----:B------:R-:W2:Y:S01]  /*4540*/  LDG.E.64 R20, desc[UR10][R16.64] ;  /* 0x0000000a10147981 */ /* 0x000ea2000c1e1b00 */
[----:B---3--:R-:W-:-:S04]  /*4550*/  IMAD R27, R29, R18, RZ ;  /* 0x000000121d1b7224 */ /* 0x008fc800078e02ff */
[----:B------:R-:W-:Y:S02]  /*4560*/  IMAD R19, R28, R19, R27 ;  /* 0x000000131c137224 */ /* 0x000fe400078e021b */
[----:B------:R-:W2:Y:S01]  /*4570*/  LDL.64 R26, [R26+0x30] ;  /* 0x000030001a1a7983 */ /* 0x000ea20000100a00 */
[----:B------:R-:W-:Y:S01]  /*4580*/  IADD3 R24, P0, R24, -0x4, RZ ;  /* 0xfffffffc18187810 */ /* 0x000fe20007f1e0ff */
[----:B------:R-:W-:-:S03]  /*4590*/  IMAD.WIDE.U32 R8, R28, R18, R8 ;  /* 0x000000121c087225 */ /* 0x000fc600078e0008 */
[----:B------:R-:W-:Y:S02]  /*45a0*/  IADD3.X R3, R3, -0x1, RZ, P0, !PT ;  /* 0xffffffff03037810 */ /* 0x000fe400007fe4ff */
[----:B------:R-:W-:Y:S02]  /*45b0*/  ISETP.NE.U32.AND P0, PT, R24, RZ, PT ;  /* 0x000000ff1800720c */ /* 0x000fe40003f05070 */
[----:B------:R-:W-:Y:S02]  /*45c0*/  IADD3 R9, R9, R19, RZ ;  /* 0x0000001309097210 */ /* 0x000fe40007ffe0ff */
[----:B------:R-:W-:Y:S02]  /*45d0*/  ISETP.NE.AND.EX P0, PT, R3, RZ, PT, P0 ;  /* 0x000000ff0300720c */ /* 0x000fe40003f05300 */
[----:B------:R-:W-:-:S05]  /*45e0*/  IADD3 R0, P2, R0, 0x4, RZ ;  /* 0x0000000400007810 */ /* 0x000fca0007f5e0ff */
[----:B------:R-:W-:Y:S02]  /*45f0*/  IMAD.X R25, RZ, RZ, R25, P2 ;  /* 0x000000ffff197224 */ /* 0x000fe400010e0619 */
[----:B--2---:R-:W-:-:S04]  /*4600*/  IMAD R19, R21, R26, RZ ;  /* 0x0000001a15137224 */ /* 0x004fc800078e02ff */
[C---:B------:R-:W-:Y:S02]  /*4610*/  IMAD R19, R20.reuse, R27, R19 ;  /* 0x0000001b14137224 */ /* 0x040fe400078e0213 */
[----:B------:R-:W-:Y:S01]  /*4620*/  IMAD.WIDE.U32 R26, R20, R26, R8 ;  /* 0x0000001a141a7225 */ /* 0x000fe200078e0008 */
[----:B------:R-:W-:-:S04]  /*4630*/  IADD3 R20, P3, R16, UR4, RZ ;  /* 0x0000000410147c10 */ /* 0x000fc8000ff7e0ff */
[----:B------:R-:W-:Y:S01]  /*4640*/  IADD3.X R21, R17, UR7, RZ, P3, !PT ;  /* 0x0000000711157c10 */ /* 0x000fe20009ffe4ff */
[----:B------:R-:W-:Y:S01]  /*4650*/  IMAD.IADD R8, R27, 0x1, R19 ;  /* 0x000000011b087824 */ /* 0x000fe200078e0213 */
[----:B------:R-:W-:Y:S01]  /*4660*/  MOV R9, R26 ;  /* 0x0000001a00097202 */ /* 0x000fe20000000f00 */
[----:B------:R-:W-:Y:S06]  /*4670*/  @P0 BRA `(.L_x_8662) ;  /* 0xfffffffc00480947 */ /* 0x000fec000383ffff */
.L_x_8661:
        /* <DEDUP_REMOVED lines=8> */
[C---:B------:R-:W-:Y:S01]  /*4700*/  LEA R26, R0.reuse, R1, 0x3 ;  /* 0x00000001001a7211 */ /* 0x040fe200078e18ff */
        /* <DEDUP_REMOVED lines=32> */
[----:B------:R-:W-:Y:S01]  /*4910*/  MOV R25, R8 ;  /* 0x0000000800197202 */ /* 0x000fe20000000f00 */
[----:B------:R-:W-:Y:S02]  /*4920*/  IMAD.MOV.U32 R24, RZ, RZ, R9 ;  /* 0x000000ffff187224 */ /* 0x000fe400078e0009 */
[-C--:B--2---:R-:W-:Y:S02]  /*4930*/  IMAD R3, R5, R10.reuse, RZ ;  /* 0x0000000a05037224 */ /* 0x084fe400078e02ff */
[----:B------:R-:W-:-:S04]  /*4940*/  IMAD.WIDE.U32 R24, R4, R10, R24 ;  /* 0x0000000a04187225 */ /* 0x000fc800078e0018 */
[----:B------:R-:W-:Y:S02]  /*4950*/  IMAD R3, R4, R11, R3 ;  /* 0x0000000b04037224 */ /* 0x000fe400078e0203 */
[----:B---3--:R-:W-:Y:S02]  /*4960*/  @P0 IMAD R5, R19, R16, RZ ;  /* 0x0000001013050224 */ /* 0x008fe400078e02ff */
[----:B------:R-:W-:Y:S01]  /*4970*/  IMAD.MOV.U32 R9, RZ, RZ, R24 ;  /* 0x000000ffff097224 */ /* 0x000fe200078e0018 */
[----:B------:R-:W-:Y:S01]  /*4980*/  IADD3 R8, R25, R3, RZ ;  /* 0x0000000319087210 */ /* 0x000fe20007ffe0ff */
[----:B------:R-:W-:Y:S02]  /*4990*/  @P0 IMAD R3, R18, R17, R5 ;  /* 0x0000001112030224 */ /* 0x000fe400078e0205 */
[----:B------:R-:W-:Y:S01]  /*49a0*/  @P0 IMAD.MOV.U32 R4, RZ, RZ, R9 ;  /* 0x000000ffff040224 */ /* 0x000fe200078e0009 */
[----:B------:R-:W-:-:S03]  /*49b0*/  @P0 MOV R5, R8 ;  /* 0x0000000800050202 */ /* 0x000fc60000000f00 */
[----:B------:R-:W-:-:S04]  /*49c0*/  @P0 IMAD.WIDE.U32 R16, R18, R16, R4 ;  /* 0x0000001012100225 */ /* 0x000fc800078e0004 */
[----:B------:R-:W-:Y:S01]  /*49d0*/  @P0 IMAD.IADD R8, R17, 0x1, R3 ;  /* 0x0000000111080824 */ /* 0x000fe200078e0203 */
[----:B------:R-:W-:-:S07]  /*49e0*/  @P0 MOV R9, R16 ;  /* 0x0000001000090202 */ /* 0x000fce0000000f00 */
.L_x_8660:
[----:B------:R-:W-:Y:S05]  /*49f0*/  BSYNC B0 ;  /* 0x0000000000007941 */ /* 0x000fea0003800000 */
.L_x_8659:
[----:B------:R-:W-:Y:S01]  /*4a00*/  UIMAD UR8, UR9, -0x200, UR8 ;  /* 0xfffffe00090878a4 */ /* 0x000fe2000f8e0208 */
[----:B------:R-:W-:Y:S01]  /*4a10*/  VIADD R0, R2, 0x180 ;  /* 0x0000018002007836 */ /* 0x000fe20000000000 */
[----:B------:R-:W-:Y:S01]  /*4a20*/  BSSY B0, `(.L_x_8666) ;  /* 0x000016f000007945 */ /* 0x000fe20003800000 */
[----:B------:R-:W-:Y:S01]  /*4a30*/  MOV R10, R9 ;  /* 0x00000009000a7202 */ /* 0x000fe20000000f00 */
[----:B------:R-:W-:Y:S02]  /*4a40*/  IMAD.MOV.U32 R11, RZ, RZ, R8 ;  /* 0x000000ffff0b7224 */ /* 0x000fe400078e0008 */
[----:B------:R-:W-:-:S13]  /*4a50*/  ISETP.GE.OR P1, PT, R0, UR8, !P1 ;  /* 0x0000000800007c0c */ /* 0x000fda000cf26670 */
        /* <DEDUP_REMOVED lines=9> */
[----:B------:R-:W-:Y:S01]  /*4af0*/  IMAD R3, R7, UR4, RZ ;  /* 0x0000000407037c24 */ /* 0x000fe2000f8e02ff */
[----:B------:R-:W-:Y:S01]  /*4b00*/  ISETP.GE.U32.AND P0, PT, R0, 0x3, PT ;  /* 0x000000030000780c */ /* 0x000fe20003f06070 */
[----:B------:R-:W-:Y:S01]  /*4b10*/  IMAD.MOV.U32 R5, RZ, RZ, RZ ;  /* 0x000000ffff057224 */ /* 0x000fe200078e00ff */
[----:B------:R-:W-:Y:S01]  /*4b20*/  IADD3.X R0, R19, -0x1, RZ, P1, !PT ;  /* 0xffffffff13007810 */ /* 0x000fe20000ffe4ff */
[C---:B------:R-:W-:Y:S01]  /*4b30*/  IMAD R3, R6.reuse, UR5, R3 ;  /* 0x0000000506037c24 */ /* 0x040fe2000f8e0203 */
[----:B------:R-:W-:Y:S01]  /*4b40*/  CS2R R22, SRZ ;  /* 0x0000000000167805 */ /* 0x000fe2000001ff00 */
[----:B------:R-:W-:Y:S01]  /*4b50*/  IMAD.WIDE.U32 R6, R6, UR4, RZ ;  /* 0x0000000406067c25 */ /* 0x000fe2000f8e00ff */
[----:B------:R-:W-:Y:S01]  /*4b60*/  ISETP.GE.U32.AND.EX P0, PT, R0, RZ, PT, P0 ;  /* 0x000000ff0000720c */ /* 0x000fe20003f06100 */
[----:B------:R-:W-:-:S03]  /*4b70*/  HFMA2.MMA R0, -RZ, RZ, 0, 0 ;  /* 0x00000000ff007435 */ /* 0x000fc600000001ff */
[----:B------:R-:W-:-:S09]  /*4b80*/  IADD3 R17, R7, R3, RZ ;  /* 0x0000000307117210 */ /* 0x000fd20007ffe0ff */
[----:B------:R-:W-:Y:S05]  /*4b90*/  @!P0 BRA `(.L_x_8668) ;  /* 0x0000001000848947 */ /* 0x000fea0003800000 */
[----:B------:R-:W-:Y:S01]  /*4ba0*/  IADD3 R4, P0, -R21, R18, RZ ;  /* 0x0000001215047210 */ /* 0x000fe20007f1e1ff */
[----:B------:R-:W-:Y:S01]  /*4bb0*/  ULDC.64 UR4, c[0x0][0x218] ;  /* 0x0000860000047ab9 */ /* 0x000fe20000000a00 */
[----:B------:R-:W-:Y:S01]  /*4bc0*/  IMAD.MOV.U32 R0, RZ, RZ, RZ ;  /* 0x000000ffff007224 */ /* 0x000fe200078e00ff */
[----:B------:R-:W-:Y:S02]  /*4bd0*/  LEA R20, P1, R6, UR4, 0x3 ;  /* 0x0000000406147c11 */ /* 0x000fe4000f8218ff */
[----:B------:R-:W-:Y:S01]  /*4be0*/  IADD3.X R3, R19, -0x1, RZ, P0, !PT ;  /* 0xffffffff13037810 */ /* 0x000fe200007fe4ff */
[----:B0-----:R-:W-:Y:S01]  /*4bf0*/  IMAD.WIDE.U32 R18, R8, 0x8, RZ ;  /* 0x0000000808127825 */ /* 0x001fe200078e00ff */
[----:B------:R-:W-:Y:S02]  /*4c00*/  ISETP.GT.U32.AND P0, PT, R4, RZ, PT ;  /* 0x000000ff0400720c */ /* 0x000fe40003f04070 */
        /* <DEDUP_REMOVED lines=9> */
.L_x_8671:
[----:B------:R-:W-:Y:S01]  /*4ca0*/  IMAD.U32 R28, R0, 0x8, R1 ;  /* 0x00000008001c7824 */ /* 0x000fe200078e0001 */
[----:B------:R0:W2:Y:S04]  /*4cb0*/  LDG.E.64 R26, desc[UR10][R20.64] ;  /* 0x0000000a141a7981 */ /* 0x0000a8000c1e1b00 */
[----:B------:R-:W2:Y:S01]  /*4cc0*/  LDL.64 R24, [R28+0x18] ;  /* 0x000018001c187983 */ /* 0x000ea20000100a00 */
[----:B------:R-:W-:-:S04]  /*4cd0*/  LOP3.LUT R23, R23, R22, RZ, 0x3c, !PT ;  /* 0x0000001617177212 */ /* 0x000fc800078e3cff */
[C---:B------:R-:W-:Y:S02]  /*4ce0*/  LOP3.LUT R22, R23.reuse, R22, RZ, 0x3c, !PT ;  /* 0x0000001617167212 */ /* 0x040fe400078e3cff */
[----:B0-----:R-:W-:Y:S02]  /*4cf0*/  IADD3 R20, P1, R20, R18, RZ ;  /* 0x0000001214147210 */ /* 0x001fe40007f3e0ff */
[----:B------:R-:W-:Y:S01]  /*4d00*/  LOP3.LUT R23, R23, R22, RZ, 0x3c, !PT ;  /* 0x0000001617177212 */ /* 0x000fe200078e3cff */
[-C--:B--2---:R-:W-:Y:S02]  /*4d10*/  IMAD R27, R27, R24.reuse, RZ ;  /* 0x000000181b1b7224 */ /* 0x084fe400078e02ff */
[----:B------:R-:W-:-:S04]  /*4d20*/  IMAD.WIDE.U32 R22, R26, R24, R22 ;  /* 0x000000181a167225 */ /* 0x000fc800078e0016 */
[----:B------:R-:W-:Y:S01]  /*4d30*/  IMAD R27, R26, R25, R27 ;  /* 0x000000191a1b7224 */ /* 0x000fe200078e021b */
[----:B------:R-:W-:-:S04]  /*4d40*/  SHF.L.U32 R25, R9, 0x3, RZ ;  /* 0x0000000309197819 */ /* 0x000fc800000006ff */
[----:B------:R-:W-:Y:S01]  /*4d50*/  IADD3 R23, R23, R27, RZ ;  /* 0x0000001b17177210 */ /* 0x000fe20007ffe0ff */
[----:B------:R-:W-:Y:S01]  /*4d60*/  IMAD.IADD R24, R19, 0x1, R25 ;  /* 0x0000000113187824 */ /* 0x000fe200078e0219 */
[----:B------:R-:W2:Y:S03]  /*4d70*/  LDL.64 R26, [R28+0x20] ;  /* 0x000020001c1a7983 */ /* 0x000ea60000100a00 */
[----:B------:R-:W-:-:S05]  /*4d80*/  IMAD.X R21, R21, 0x1, R24, P1 ;  /* 0x0000000115157824 */ /* 0x000fca00008e0618 */
[----:B------:R0:W2:Y:S02]  /*4d90*/  LDG.E.64 R30, desc[UR10][R20.64] ;  /* 0x0000000a141e7981 */ /* 0x0000a4000c1e1b00 */
[----:B0-----:R-:W-:-:S05]  /*4da0*/  IADD3 R20, P1, R20, R18, RZ ;  /* 0x0000001214147210 */ /* 0x001fca0007f3e0ff */
[----:B------:R-:W-:Y:S02]  /*4db0*/  IMAD.X R21, R21, 0x1, R24, P1 ;  /* 0x0000000115157824 */ /* 0x000fe400008e0618 */
[-C--:B--2---:R-:W-:Y:S02]  /*4dc0*/  IMAD R25, R31, R26.reuse, RZ ;  /* 0x0000001a1f197224 */ /* 0x084fe400078e02ff */
[----:B------:R-:W-:-:S04]  /*4dd0*/  IMAD.WIDE.U32 R22, R30, R26, R22 ;  /* 0x0000001a1e167225 */ /* 0x000fc800078e0016 */
[----:B------:R-:W-:Y:S02]  /*4de0*/  IMAD R25, R30, R27, R25 ;  /* 0x0000001b1e197224 */ /* 0x000fe400078e0219 */
[----:B------:R0:W2:Y:S04]  /*4df0*/  LDG.E.64 R30, desc[UR10][R20.64] ;  /* 0x0000000a141e7981 */ /* 0x0000a8000c1e1b00 */
[----:B------:R-:W2:Y:S01]  /*4e00*/  LDL.64 R26, [R28+0x28] ;  /* 0x000028001c1a7983 */ /* 0x000ea20000100a00 */
[----:B------:R-:W-:Y:S02]  /*4e10*/  IADD3 R23, R23, R25, RZ ;  /* 0x0000001917177210 */ /* 0x000fe40007ffe0ff */
        /* <DEDUP_REMOVED lines=93> */
[----:B------:R-:W2:Y:S04]  /*53f0*/  LDG.E.64 R30, desc[UR10][R20.64] ;  /* 0x0000000a141e7981 */ /* 0x000ea8000c1e1b00 */
[----:B------:R-:W2:Y:S01]  /*5400*/  LDL.64 R26, [R28+0x88] ;  /* 0x000088001c1a7983 */ /* 0x000ea20000100a00 */
[----:B------:R-:W-:-:S03]  /*5410*/  IADD3 R23, R23, R25, RZ ;  /* 0x0000001917177210 */ /* 0x000fc60007ffe0ff */
[----:B------:R-:W3:Y:S01]  /*5420*/  LDL.64 R28, [R28+0x90] ;  /* 0x000090001c1c7983 */ /* 0x000ee20000100a00 */
[-C--:B--2---:R-:W-:Y:S02]  /*5430*/  IMAD R25, R31, R26.reuse, RZ ;  /* 0x0000001a1f197224 */ /* 0x084fe400078e02ff */
[----:B------:R-:W-:Y:S01]  /*5440*/  IMAD.WIDE.U32 R22, R30, R26, R22 ;  /* 0x0000001a1e167225 */ /* 0x000fe200078e0016 */
[----:B------:R-:W-:-:S03]  /*5450*/  IADD3 R26, P1, R20, R18, RZ ;  /* 0x00000012141a7210 */ /* 0x000fc60007f3e0ff */
[----:B------:R-:W-:Y:S01]  /*5460*/  IMAD R25, R30, R27, R25 ;  /* 0x0000001b1e197224 */ /* 0x000fe200078e0219 */
[----:B------:R-:W-:Y:S02]  /*5470*/  IADD3.X R27, R21, R24, RZ, P1, !PT ;  /* 0x00000018151b7210 */ /* 0x000fe40000ffe4ff */
[----:B------:R-:W-:-:S05]  /*5480*/  IADD3 R20, P1, R26, R18, RZ ;  /* 0x000000121a147210 */ /* 0x000fca0007f3e0ff */
[----:B------:R-:W-:Y:S02]  /*5490*/  IMAD.X R21, R27, 0x1, R24, P1 ;  /* 0x000000011b157824 */ /* 0x000fe400008e0618 */
[----:B------:R-:W3:Y:S01]  /*54a0*/  LDG.E.64 R26, desc[UR10][R26.64] ;  /* 0x0000000a1a1a7981 */ /* 0x000ee2000c1e1b00 */
[----:B------:R-:W-:-:S04]  /*54b0*/  IADD3 R4, P1, R4, -0x10, RZ ;  /* 0xfffffff004047810 */ /* 0x000fc80007f3e0ff */
[----:B------:R-:W-:Y:S02]  /*54c0*/  IADD3.X R3, R3, -0x1, RZ, P1, !PT ;  /* 0xffffffff03037810 */ /* 0x000fe40000ffe4ff */
[----:B------:R-:W-:-:S04]  /*54d0*/  ISETP.GT.U32.AND P1, PT, R4, 0xc, PT ;  /* 0x0000000c0400780c */ /* 0x000fc80003f24070 */
[----:B------:R-:W-:Y:S01]  /*54e0*/  ISETP.GT.AND.EX P1, PT, R3, RZ, PT, P1 ;  /* 0x000000ff0300720c */ /* 0x000fe20003f24310 */
[----:B------:R-:W-:Y:S01]  /*54f0*/  IMAD.MOV.U32 R24, RZ, RZ, R22 ;  /* 0x000000ffff187224 */ /* 0x000fe200078e0016 */
[----:B------:R-:W-:Y:S02]  /*5500*/  IADD3 R25, R23, R25, RZ ;  /* 0x0000001917197210 */ /* 0x000fe40007ffe0ff */
[----:B------:R-:W-:-:S04]  /*5510*/  IADD3 R0, P2, R0, 0x10, RZ ;  /* 0x0000001000007810 */ /* 0x000fc80007f5e0ff */
[----:B------:R-:W-:Y:S01]  /*5520*/  IADD3.X R5, RZ, R5, RZ, P2, !PT ;  /* 0x00000005ff057210 */ /* 0x000fe200017fe4ff */
[-C--:B---3--:R-:W-:Y:S02]  /*5530*/  IMAD R22, R27, R28.reuse, RZ ;  /* 0x0000001c1b167224 */ /* 0x088fe400078e02ff */
[----:B------:R-:W-:-:S04]  /*5540*/  IMAD.WIDE.U32 R24, R26, R28, R24 ;  /* 0x0000001c1a187225 */ /* 0x000fc800078e0018 */
[----:B------:R-:W-:Y:S02]  /*5550*/  IMAD R29, R26, R29, R22 ;  /* 0x0000001d1a1d7224 */ /* 0x000fe400078e0216 */
[----:B------:R-:W-:-:S03]  /*5560*/  IMAD.MOV.U32 R23, RZ, RZ, R24 ;  /* 0x000000ffff177224 */ /* 0x000fc600078e0018 */
[----:B------:R-:W-:Y:S01]  /*5570*/  IADD3 R22, R25, R29, RZ ;  /* 0x0000001d19167210 */ /* 0x000fe20007ffe0ff */
[----:B------:R-:W-:Y:S06]  /*5580*/  @P1 BRA `(.L_x_8671) ;  /* 0xfffffff400c41947 */ /* 0x000fec000383ffff */
.L_x_8670:
[----:B------:R-:W-:-:S04]  /*5590*/  ISETP.GT.U32.AND P1, PT, R4, 0x4, PT ;  /* 0x000000040400780c */ /* 0x000fc80003f24070 */
[----:B------:R-:W-:-:S13]  /*55a0*/  ISETP.GT.AND.EX P1, PT, R3, RZ, PT, P1 ;  /* 0x000000ff0300720c */ /* 0x000fda0003f24310 */
[----:B------:R-:W-:Y:S05]  /*55b0*/  @!P1 BRA `(.L_x_8672) ;  /* 0x0000000400349947 */ /* 0x000fea0003800000 */
[----:B------:R-:W-:Y:S01]  /*55c0*/  IMAD.U32 R27, R0, 0x8, R1 ;  /* 0x00000008001b7824 */ /* 0x000fe200078e0001 */
[----:B------:R0:W2:Y:S04]  /*55d0*/  LDG.E.64 R28, desc[UR10][R20.64] ;  /* 0x0000000a141c7981 */ /* 0x0000a8000c1e1b00 */
[----:B------:R-:W2:Y:S01]  /*55e0*/  LDL.64 R24, [R27+0x18] ;  /* 0x000018001b187983 */ /* 0x000ea20000100a00 */
[----:B------:R-:W-:-:S04]  /*55f0*/  LOP3.LUT R23, R23, R22, RZ, 0x3c, !PT ;  /* 0x0000001617177212 */ /* 0x000fc800078e3cff */
[C---:B------:R-:W-:Y:S02]  /*5600*/  LOP3.LUT R22, R23.reuse, R22, RZ, 0x3c, !PT ;  /* 0x0000001617167212 */ /* 0x040fe400078e3cff */
[----:B0-----:R-:W-:Y:S02]  /*5610*/  IADD3 R20, P0, R20, R18, RZ ;  /* 0x0000001214147210 */ /* 0x001fe40007f1e0ff */
[----:B------:R-:W-:Y:S01]  /*5620*/  LOP3.LUT R23, R23, R22, RZ, 0x3c, !PT ;  /* 0x0000001617177212 */ /* 0x000fe200078e3cff */
[-C--:B--2---:R-:W-:Y:S01]  /*5630*/  IMAD R26, R29, R24.reuse, RZ ;  /* 0x000000181d1a7224 */ /* 0x084fe200078e02ff */
[----:B------:R-:W-:Y:S01]  /*5640*/  SHF.L.U32 R29, R9, 0x3, RZ ;  /* 0x00000003091d7819 */ /* 0x000fe200000006ff */
[----:B------:R-:W-:-:S04]  /*5650*/  IMAD.WIDE.U32 R22, R28, R24, R22 ;  /* 0x000000181c167225 */ /* 0x000fc800078e0016 */
[----:B------:R-:W-:Y:S02]  /*5660*/  IMAD R25, R28, R25, R26 ;  /* 0x000000191c197224 */ /* 0x000fe400078e021a */
[----:B------:R-:W-:-:S03]  /*5670*/  IMAD.IADD R26, R19, 0x1, R29 ;  /* 0x00000001131a7824 */ /* 0x000fc600078e021d */
[----:B------:R-:W-:Y:S01]  /*5680*/  IADD3 R23, R23, R25, RZ ;  /* 0x0000001917177210 */ /* 0x000fe20007ffe0ff */
[----:B------:R-:W-:Y:S01]  /*5690*/  IMAD.X R21, R21, 0x1, R26, P0 ;  /* 0x0000000115157824 */ /* 0x000fe200000e061a */
[----:B------:R-:W2:Y:S04]  /*56a0*/  LDL.64 R24, [R27+0x20] ;  /* 0x000020001b187983 */ /* 0x000ea80000100a00 */
[----:B------:R0:W2:Y:S02]  /*56b0*/  LDG.E.64 R30, desc[UR10][R20.64] ;  /* 0x0000000a141e7981 */ /* 0x0000a4000c1e1b00 */
[----:B0-----:R-:W-:-:S05]  /*56c0*/  IADD3 R20, P0, R20, R18, RZ ;  /* 0x0000001214147210 */ /* 0x001fca0007f1e0ff */
[----:B------:R-:W-:Y:S02]  /*56d0*/  IMAD.X R21, R21, 0x1, R26, P0 ;  /* 0x0000000115157824 */ /* 0x000fe400000e061a */
[-C--:B--2---:R-:W-:Y:S02]  /*56e0*/  IMAD R28, R31, R24.reuse, RZ ;  /* 0x000000181f1c7224 */ /* 0x084fe400078e02ff */
[----:B------:R-:W-:-:S04]  /*56f0*/  IMAD.WIDE.U32 R22, R30, R24, R22 ;  /* 0x000000181e167225 */ /* 0x000fc800078e0016 */
[----:B------:R-:W-:Y:S02]  /*5700*/  IMAD R25, R30, R25, R28 ;  /* 0x000000191e197224 */ /* 0x000fe400078e021c */
[----:B------:R0:W2:Y:S03]  /*5710*/  LDG.E.64 R30, desc[UR10][R20.64] ;  /* 0x0000000a141e7981 */ /* 0x0000a6000c1e1b00 */
[----:B------:R-:W-:Y:S02]  /*5720*/  IADD3 R23, R23, R25, RZ ;  /* 0x0000001917177210 */ /* 0x000fe40007ffe0ff */
[----:B------:R-:W2:Y:S01]  /*5730*/  LDL.64 R24, [R27+0x28] ;  /* 0x000028001b187983 */ /* 0x000ea20000100a00 */
        /* <DEDUP_REMOVED lines=29> */
[----:B------:R-:W2:Y:S03]  /*5910*/  LDG.E.64 R30, desc[UR10][R20.64] ;  /* 0x0000000a141e7981 */ /* 0x000ea6000c1e1b00 */
[----:B------:R-:W-:Y:S02]  /*5920*/  IADD3 R23, R23, R25, RZ ;  /* 0x0000001917177210 */ /* 0x000fe40007ffe0ff */
[----:B------:R-:W2:Y:S02]  /*5930*/  LDL.64 R24, [R27+0x48] ;  /* 0x000048001b187983 */ /* 0x000ea40000100a00 */
[-C--:B--2---:R-:W-:Y:S02]  /*5940*/  IMAD R28, R31, R24.reuse, RZ ;  /* 0x000000181f1c7224 */ /* 0x084fe400078e02ff */
[----:B------:R-:W-:Y:S01]  /*5950*/  IMAD.WIDE.U32 R22, R30, R24, R22 ;  /* 0x000000181e167225 */ /* 0x000fe200078e0016 */
[----:B------:R-:W-:-:S03]  /*5960*/  IADD3 R24, P0, R20, R18, RZ ;  /* 0x0000001214187210 */ /* 0x000fc60007f1e0ff */
[----:B------:R-:W-:Y:S01]  /*5970*/  IMAD R28, R30, R25, R28 ;  /* 0x000000191e1c7224 */ /* 0x000fe200078e021c */
[----:B------:R-:W-:Y:S02]  /*5980*/  IADD3.X R25, R21, R26, RZ, P0, !PT ;  /* 0x0000001a15197210 */ /* 0x000fe400007fe4ff */
[----:B------:R-:W-:-:S05]  /*5990*/  IADD3 R20, P0, R24, R18, RZ ;  /* 0x0000001218147210 */ /* 0x000fca0007f1e0ff */
[----:B------:R-:W-:Y:S02]  /*59a0*/  IMAD.X R21, R25, 0x1, R26, P0 ;  /* 0x0000000119157824 */ /* 0x000fe400000e061a */
[----:B------:R-:W2:Y:S04]  /*59b0*/  LDG.E.64 R24, desc[UR10][R24.64] ;  /* 0x0000000a18187981 */ /* 0x000ea8000c1e1b00 */
[----:B------:R-:W2:Y:S01]  /*59c0*/  LDL.64 R26, [R27+0x50] ;  /* 0x000050001b1a7983 */ /* 0x000ea20000100a00 */
[----:B------:R-:W-:Y:S01]  /*59d0*/  IADD3 R29, R23, R28, RZ ;  /* 0x0000001c171d7210 */ /* 0x000fe20007ffe0ff */
[----:B------:R-:W-:Y:S01]  /*59e0*/  IMAD.MOV.U32 R28, RZ, RZ, R22 ;  /* 0x000000ffff1c7224 */ /* 0x000fe200078e0016 */
[----:B------:R-:W-:Y:S02]  /*59f0*/  IADD3 R4, P2, R4, -0x8, RZ ;  /* 0xfffffff804047810 */ /* 0x000fe40007f5e0ff */
[----:B------:R-:W-:-:S02]  /*5a00*/  IADD3 R0, P1, R0, 0x8, RZ ;  /* 0x0000000800007810 */ /* 0x000fc40007f3e0ff */
[----:B------:R-:W-:Y:S02]  /*5a10*/  PLOP3.LUT P0, PT, PT, PT, PT, 0x8, 0x0 ;  /* 0x000000000000781c */ /* 0x000fe40003f0e170 */
[----:B------:R-:W-:Y:S02]  /*5a20*/  IADD3.X R3, R3, -0x1, RZ, P2, !PT ;  /* 0xffffffff03037810 */ /* 0x000fe400017fe4ff */
[----:B------:R-:W-:Y:S01]  /*5a30*/  IADD3.X R5, RZ, R5, RZ, P1, !PT ;  /* 0x00000005ff057210 */ /* 0x000fe20000ffe4ff */
[-C--:B--2---:R-:W-:Y:S02]  /*5a40*/  IMAD R22, R25, R26.reuse, RZ ;  /* 0x0000001a19167224 */ /* 0x084fe400078e02ff */
[----:B------:R-:W-:-:S04]  /*5a50*/  IMAD.WIDE.U32 R28, R24, R26, R28 ;  /* 0x0000001a181c7225 */ /* 0x000fc800078e001c */
[----:B------:R-:W-:-:S05]  /*5a60*/  IMAD R23, R24, R27, R22 ;  /* 0x0000001b18177224 */ /* 0x000fca00078e0216 */
[----:B------:R-:W-:Y:S01]  /*5a70*/  IADD3 R22, R29, R23, RZ ;  /* 0x000000171d167210 */ /* 0x000fe20007ffe0ff */
[----:B------:R-:W-:-:S07]  /*5a80*/  IMAD.MOV.U32 R23, RZ, RZ, R28 ;  /* 0x000000ffff177224 */ /* 0x000fce00078e001c */
.L_x_8672:
[----:B------:R-:W-:-:S04]  /*5a90*/  ISETP.NE.U32.AND P1, PT, R4, RZ, PT ;  /* 0x000000ff0400720c */ /* 0x000fc80003f25070 */
[----:B------:R-:W-:-:S13]  /*5aa0*/  ISETP.NE.OR.EX P0, PT, R3, RZ, P0, P1 ;  /* 0x000000ff0300720c */ /* 0x000fda0000705710 */
[----:B------:R-:W-:Y:S05]  /*5ab0*/  @!P0 BRA `(.L_x_8668) ;  /* 0x0000000000bc8947 */ /* 0x000fea0003800000 */
.L_x_8669:
        /* <DEDUP_REMOVED lines=35> */
[----:B------:R-:W-:-:S04]  /*5cf0*/  ISETP.NE.U32.AND P0, PT, R4, RZ, PT ;  /* 0x000000ff0400720c */ /* 0x000fc80003f05070 */
[----:B------:R-:W-:Y:S01]  /*5d00*/  ISETP.NE.AND.EX P0, PT, R3, RZ, PT, P0 ;  /* 0x000000ff0300720c */ /* 0x000fe20003f05300 */
        /* <DEDUP_REMOVED lines=10> */
.L_x_8668:
[----:B------:R-:W1:Y:S02]  /*5db0*/  LDC R3, c[0x0][0x228] ;  /* 0x00008a00ff037b82 */ /* 0x000e640000000800 */
[----:B-1----:R-:W-:-:S04]  /*5dc0*/  LOP3.LUT R3, R3, 0x3, RZ, 0xc0, !PT ;  /* 0x0000000303037812 */ /* 0x002fc800078ec0ff */
        /* <DEDUP_REMOVED lines=8> */
[----:B------:R-:W-:Y:S01]  /*5e50*/  IMAD.U32 R24, R0, 0x8, R1 ;  /* 0x0000000800187824 */ /* 0x000fe200078e0001 */
[----:B------:R-:W-:Y:S02]  /*5e60*/  IADD3 R5, R5, R25, RZ ;  /* 0x0000001905057210 */ /* 0x000fe40007ffe0ff */
[----:B------:R-:W-:-:S04]  /*5e70*/  LEA R18, P0, R4, UR4, 0x3 ;  /* 0x0000000404127c11 */ /* 0x000fc8000f8018ff */
        /* <DEDUP_REMOVED lines=22> */
[----:B------:R-:W2:Y:S03]  /*5fe0*/  LDL.64 R4, [R24+0x20] ;  /* 0x0000200018047983 */ /* 0x000ea60000100a00 */
[----:B------:R-:W-:Y:S01]  /*5ff0*/  @P0 LEA.HI.X R17, R8, R19, R9, 0x3, P1 ;  /* 0x0000001308110211 */ /* 0x000fe200008f1c09 */
[----:B------:R-:W2:Y:S04]  /*6000*/  LDG.E.64 R6, desc[UR10][R18.64] ;  /* 0x0000000a12067981 */ /* 0x000ea8000c1e1b00 */
[----:B------:R-:W3:Y:S04]  /*6010*/  @P0 LDL.64 R8, [R24+0x28] ;  /* 0x0000280018080983 */ /* 0x000ee80000100a00 */
[----:B------:R-:W3:Y:S01]  /*6020*/  @P0 LDG.E.64 R16, desc[UR10][R16.64] ;  /* 0x0000000a10100981 */ /* 0x000ee2000c1e1b00 */
[----:B------:R-:W-:Y:S01]  /*6030*/  MOV R20, R23 ;  /* 0x0000001700147202 */ /* 0x000fe20000000f00 */
[----:B------:R-:W-:-:S02]  /*6040*/  IMAD.MOV.U32 R21, RZ, RZ, R22 ;  /* 0x000000ffff157224 */ /* 0x000fc400078e0016 */
[-C--:B--2---:R-:W-:Y:S02]  /*6050*/  IMAD R3, R7, R4.reuse, RZ ;  /* 0x0000000407037224 */ /* 0x084fe400078e02ff */
[----:B------:R-:W-:-:S04]  /*6060*/  IMAD.WIDE.U32 R20, R6, R4, R20 ;  /* 0x0000000406147225 */ /* 0x000fc800078e0014 */
[----:B------:R-:W-:Y:S01]  /*6070*/  IMAD R3, R6, R5, R3 ;  /* 0x0000000506037224 */ /* 0x000fe200078e0203 */
[----:B------:R-:W-:Y:S01]  /*6080*/  MOV R23, R20 ;  /* 0x0000001400177202 */ /* 0x000fe20000000f00 */
[-C--:B---3--:R-:W-:Y:S02]  /*6090*/  @P0 IMAD R5, R17, R8.reuse, RZ ;  /* 0x0000000811050224 */ /* 0x088fe400078e02ff */
[----:B------:R-:W-:Y:S01]  /*60a0*/  IMAD.IADD R22, R21, 0x1, R3 ;  /* 0x0000000115167824 */ /* 0x000fe200078e0203 */
[----:B------:R-:W-:Y:S01]  /*60b0*/  @P0 MOV R4, R23 ;  /* 0x0000001700040202 */ /* 0x000fe20000000f00 */
[C---:B------:R-:W-:Y:S02]  /*60c0*/  @P0 IMAD R3, R16.reuse, R9, R5 ;  /* 0x0000000910030224 */ /* 0x040fe400078e0205 */
[----:B------:R-:W-:Y:S02]  /*60d0*/  @P0 IMAD.MOV.U32 R5, RZ, RZ, R22 ;  /* 0x000000ffff050224 */ /* 0x000fe400078e0016 */
[----:B------:R-:W-:-:S04]  /*60e0*/  @P0 IMAD.WIDE.U32 R8, R16, R8, R4 ;  /* 0x0000000810080225 */ /* 0x000fc800078e0004 */
[----:B------:R-:W-:Y:S01]  /*60f0*/  @P0 IMAD.MOV.U32 R23, RZ, RZ, R8 ;  /* 0x000000ffff170224 */ /* 0x000fe200078e0008 */
[----:B------:R-:W-:-:S07]  /*6100*/  @P0 IADD3 R22, R9, R3, RZ ;  /* 0x0000000309160210 */ /* 0x000fce0007ffe0ff */
.L_x_8667:
[----:B------:R-:W-:Y:S05]  /*6110*/  BSYNC B0 ;  /* 0x0000000000007941 */ /* 0x000fea0003800000 */
.L_x_8666:
[----:B------:R-:W-:Y:S01]  /*6120*/  ISETP.GE.AND P0, PT, R2, UR8, PT ;  /* 0x0000000802007c0c */ /* 0x000fe2000bf06270 */
[----:B------:R-:W-:Y:S01]  /*6130*/  BSSY B0, `(.L_x_8673) ;  /* 0x000001e000007945 */ /* 0x000fe20003800000 */
[----:B------:R-:W-:-:S03]  /*6140*/  LOP3.LUT R23, R23, R22, RZ, 0x3c, !PT ;  /* 0x0000001617177212 */ /* 0x000fc600078e3cff */
[----:B------:R-:W-:Y:S01]  /*6150*/  BSSY B1, `(.L_x_8674) ;  /* 0x0000014000017945 */ /* 0x000fe20003800000 */
[----:B------:R-:W-:-:S04]  /*6160*/  LOP3.LUT R22, R23, R22, RZ, 0x3c, !PT ;  /* 0x0000001617167212 */ /* 0x000fc800078e3cff */
[----:B------:R-:W-:-:S03]  /*6170*/  LOP3.LUT R23, R23, R22, RZ, 0x3c, !PT ;  /* 0x0000001617177212 */ /* 0x000fc600078e3cff */
[----:B------:R-:W-:Y:S05]  /*6180*/  @P0 BRA `(.L_x_8675) ;  /* 0x0000000000400947 */ /* 0x000fea0003800000 */
[----:B------:R-:W1:Y:S01]  /*6190*/  S2R R2, SR_TID.X ;  /* 0x0000000000027919 */ /* 0x000e620000002100 */
[----:B------:R-:W2:Y:S01]  /*61a0*/  LDC.64 R4, c[0x0][0x280] ;  /* 0x0000a000ff047b82 */ /* 0x000ea20000000a00 */
[----:B------:R-:W-:-:S05]  /*61b0*/  MOV R3, UR9 ;  /* 0x0000000900037c02 */ /* 0x000fca0008000f00 */
[----:B-1----:R-:W-:Y:S01]  /*61c0*/  IMAD R3, R3, 0x200, R2 ;  /* 0x0000020003037824 */ /* 0x002fe200078e0202 */
[----:B------:R-:W-:-:S03]  /*61d0*/  IADD3 R2, R2, 0x80, RZ ;  /* 0x0000008002027810 */ /* 0x000fc60007ffe0ff */
[----:B--2---:R-:W-:Y:S01]  /*61e0*/  IMAD.WIDE.U32 R4, R3, 0x8, R4 ;  /* 0x0000000803047825 */ /* 0x004fe200078e0004 */
[----:B------:R-:W-:-:S04]  /*61f0*/  ISETP.GE.AND P0, PT, R2, UR8, PT ;  /* 0x0000000802007c0c */ /* 0x000fc8000bf06270 */
[----:B------:R1:W-:Y:S09]  /*6200*/  STG.E.64 desc[UR10][R4.64], R14 ;  /* 0x0000000e04007986 */ /* 0x0003f2000c101b0a */
[----:B------:R-:W-:Y:S05]  /*6210*/  @P0 BREAK B1 ;  /* 0x0000000000010942 */ /* 0x000fea0003800000 */
[----:B------:R-:W-:Y:S05]  /*6220*/  @P0 BRA `(.L_x_8676) ;  /* 0x0000000000380947 */ /* 0x000fea0003800000 */
[----:B-1----:R-:W1:Y:S01]  /*6230*/  LDC.64 R4, c[0x0][0x280] ;  /* 0x0000a000ff047b82 */ /* 0x002e620000000a00 */
[----:B------:R-:W-:-:S05]  /*6240*/  IMAD.U32 R3, RZ, RZ, UR9 ;  /* 0x00000009ff037e24 */ /* 0x000fca000f8e00ff */
[----:B------:R-:W-:Y:S01]  /*6250*/  LEA R3, R3, R2, 0x9 ;  /* 0x0000000203037211 */ /* 0x000fe200078e48ff */
[----:B------:R-:W-:-:S04]  /*6260*/  VIADD R2, R2, 0x80 ;  /* 0x0000008002027836 */ /* 0x000fc80000000000 */
[----:B-1----:R-:W-:-:S05]  /*6270*/  IMAD.WIDE.U32 R4, R3, 0x8, R4 ;  /* 0x0000000803047825 */ /* 0x002fca00078e0004 */
[----:B------:R1:W-:Y:S02]  /*6280*/  STG.E.64 desc[UR10][R4.64], R12 ;  /* 0x0000000c04007986 */ /* 0x0003e4000c101b0a */
.L_x_8675:
[----:B------:R-:W-:Y:S05]  /*6290*/  BSYNC B1 ;  /* 0x0000000000017941 */ /* 0x000fea0003800000 */
.L_x_8674:
[----:B------:R-:W-:Y:S02]  /*62a0*/  ISETP.GE.AND P0, PT, R2, UR8, PT ;  /* 0x0000000802007c0c */ /* 0x000fe4000bf06270 */
[----:B------:R-:W-:-:S11]  /*62b0*/  MOV R3, UR9 ;  /* 0x0000000900037c02 */ /* 0x000fd60008000f00 */
[----:B-1----:R-:W1:Y:S01]  /*62c0*/  @!P0 LDC.64 R4, c[0x0][0x280] ;  /* 0x0000a000ff048b82 */ /* 0x002e620000000a00 */
[----:B------:R-:W-:Y:S01]  /*62d0*/  @!P0 IMAD R3, R3, 0x200, R2 ;  /* 0x0000020003038824 */ /* 0x000fe200078e0202 */
[----:B------:R-:W-:-:S03]  /*62e0*/  @!P0 IADD3 R2, R2, 0x80, RZ ;  /* 0x0000008002028810 */ /* 0x000fc60007ffe0ff */
[----:B-1----:R-:W-:-:S05]  /*62f0*/  @!P0 IMAD.WIDE.U32 R4, R3, 0x8, R4 ;  /* 0x0000000803048825 */ /* 0x002fca00078e0004 */
[----:B------:R2:W-:Y:S02]  /*6300*/  @!P0 STG.E.64 desc[UR10][R4.64], R10 ;  /* 0x0000000a04008986 */ /* 0x0005e4000c101b0a */
.L_x_8676:
[----:B------:R-:W-:Y:S05]  /*6310*/  BSYNC B0 ;  /* 0x0000000000007941 */ /* 0x000fea0003800000 */
.L_x_8673:
[----:B------:R-:W-:Y:S05]  /*6320*/  WARPSYNC.ALL ;  /* 0x0000000000007948 */ /* 0x000fea0003800000 */
[----:B------:R-:W-:-:S13]  /*6330*/  ISETP.GE.AND P0, PT, R2, UR8, PT ;  /* 0x0000000802007c0c */ /* 0x000fda000bf06270 */
[----:B------:R-:W-:Y:S05]  /*6340*/  @P0 EXIT ;  /* 0x000000000000094d */ /* 0x000fea0003800000 */
[----:B-12---:R-:W1:Y:S01]  /*6350*/  LDC.64 R4, c[0x0][0x280] ;  /* 0x0000a000ff047b82 */ /* 0x006e620000000a00 */
[----:B------:R-:W-:-:S05]  /*6360*/  IMAD.U32 R3, RZ, RZ, UR9 ;  /* 0x00000009ff037e24 */ /* 0x000fca000f8e00ff */
[----:B------:R-:W-:-:S05]  /*6370*/  LEA R3, R3, R2, 0x9 ;  /* 0x0000000203037211 */ /* 0x000fca00078e48ff */
[----:B-1----:R-:W-:-:S05]  /*6380*/  IMAD.WIDE.U32 R2, R3, 0x8, R4 ;  /* 0x0000000803027825 */ /* 0x002fca00078e0004 */
[----:B------:R-:W-:Y:S01]  /*6390*/  STG.E.64 desc[UR10][R2.64], R22 ;  /* 0x0000001602007986 */ /* 0x000fe2000c101b0a */
[----:B------:R-:W-:Y:S05]  /*63a0*/  EXIT ;  /* 0x000000000000794d */ /* 0x000fea0003800000 */
.L_x_8677:
        /* <DEDUP_REMOVED lines=13> */
.L_x_18588:


//--------------------- .text._ZN2at6native29vectorized_elementwise_kernelILi2EZZNS0_73_GLOBAL__N__c8866d80_35_SparseBinaryOpIntersectionKernel_cu_9e10b42f_311142_sparse_binary_op_intersection_kernel_implINS2_18CUDAKernelLauncherENS2_36CUDAValueSelectionIntersectionKernelINS2_9LhsProjOpEEElLl8EEEvRNS_6TensorERKS8_SB_RKSt6vectorIlSaIlEERKSt8optionalIS8_ESK_bbENKUlvE1_clEvEUllE_St5arrayIPcLm2EEEEviT0_T1_ --------------------------
	.section	.text._ZN2at6native29vectorized_elementwise_kernelILi2EZZNS0_73_GLOBAL__N__c8866d80_35_SparseBinaryOpIntersectionKernel_cu_9e10b42f_311142_sparse_binary_op_intersection_kernel_implINS2_18CUDAKernelLauncherENS2_36CUDAValueSelectionIntersectionKernelINS2_9LhsProjOpEEElLl8EEEvRNS_6TensorERKS8_SB_RKSt6vectorIlSaIlEERKSt8optionalIS8_ESK_bbENKUlvE1_clEvEUllE_St5arrayIPcLm2EEEEviT0_T1_,"ax",@progbits
	.align	128
        .global         _ZN2at6native29vectorized_elementwise_kernelILi2EZZNS0_73_GLOBAL__N__c8866d80_35_SparseBinaryOpIntersectionKernel_cu_9e10b42f_311142_sparse_binary_op_intersection_kernel_implINS2_18CUDAKernelLauncherENS2_36CUDAValueSelectionIntersectionKernelINS2_9LhsProjOpEEElLl8EEEvRNS_6TensorERKS8_SB_RKSt6vectorIlSaIlEERKSt8optionalIS8_ESK_bbENKUlvE1_clEvEUllE_St5arrayIPcLm2EEEEviT0_T1_
        .type           _ZN2at6native29vectorized_elementwise_kernelILi2EZZNS0_73_GLOBAL__N__c8866d80_35_SparseBinaryOpIntersectionKernel_cu_9e10b42f_311142_sparse_binary_op_intersection_kernel_implINS2_18CUDAKernelLauncherENS2_36CUDAValueSelectionIntersectionKernelINS2_9LhsProjOpEEElLl8EEEvRNS_6TensorERKS8_SB_RKSt6vectorIlSaIlEERKSt8optionalIS8_ESK_bbENKUlvE1_clEvEUllE_St5arrayIPcLm2EEEEviT0_T1_,@function
        .size           _ZN2at6native29vectorized_elementwise_kernelILi2EZZNS0_73_GLOBAL__N__c8866d80_35_SparseBinaryOpIntersectionKernel_cu_9e10b42f_311142_sparse_binary_op_intersection_kernel_implINS2_18CUDAKernelLauncherENS2_36CUDAValueSelectionIntersectionKernelINS2_9LhsProjOpEEElLl8EEEvRNS_6TensorERKS8_SB_RKSt6vectorIlSaIlEERKSt8optionalIS8_ESK_bbENKUlvE1_clEvEUllE_St5arrayIPcLm2EEEEviT0_T1_,(.L_x_18589 - _ZN2at6native29vectorized_elementwise_kernelILi2EZZNS0_73_GLOBAL__N__c8866d80_35_SparseBinaryOpIntersectionKernel_cu_9e10b42f_311142_sparse_binary_op_intersection_kernel_implINS2_18CUDAKernelLauncherENS2_36CUDAValueSelectionIntersectionKernelINS2_9LhsProjOpEEElLl8EEEvRNS_6TensorERKS8_SB_RKSt6vectorIlSaIlEERKSt8optionalIS8_ESK_bbENKUlvE1_clEvEUllE_St5arrayIPcLm2EEEEviT0_T1_)
        .other          _ZN2at6native29vectorized_elementwise_kernelILi2EZZNS0_73_GLOBAL__N__c8866d80_35_SparseBinaryOpIntersectionKernel_cu_9e10b42f_311142_sparse_binary_op_intersection_kernel_implINS2_18CUDAKernelLauncherENS2_36CUDAValueSelectionIntersectionKernelINS2_9LhsProjOpEEElLl8EEEvRNS_6TensorERKS8_SB_RKSt6vectorIlSaIlEERKSt8optionalIS8_ESK_bbENKUlvE1_clEvEUllE_St5arrayIPcLm2EEEEviT0_T1_,@"STO_CUDA_ENTRY STV_DEFAULT"
_ZN2at6native29vectorized_elementwise_kernelILi2EZZNS0_73_GLOBAL__N__c8866d80_35_SparseBinaryOpIntersectionKernel_cu_9e10b42f_311142_sparse_binary_op_intersection_kernel_implINS2_18CUDAKernelLauncherENS2_36CUDAValueSelectionIntersectionKernelINS2_9LhsProjOpEEElLl8EEEvRNS_6TensorERKS8_SB_RKSt6vectorIlSaIlEERKSt8optionalIS8_ESK_bbENKUlvE1_clEvEUllE_St5arrayIPcLm2EEEEviT0_T1_:
.text._ZN2at6native29vectorized_elementwise_kernelILi2EZZNS0_73_GLOBAL__N__c8866d80_35_SparseBinaryOpIntersectionKernel_cu_9e10b42f_311142_sparse_binary_op_intersection_kernel_implINS2_18CUDAKernelLauncherENS2_36CUDAValueSelectionIntersectionKernelINS2_9LhsProjOpEEElLl8EEEvRNS_6TensorERKS8_SB_RKSt6vectorIlSaIlEERKSt8optionalIS8_ESK_bbENKUlvE1_clEvEUllE_St5arrayIPcLm2EEEEviT0_T1_:
[----:B------:R-:W0:Y:S08]  /*0000*/  LDC R1, c[0x0][0x28] ;  /* 0x00000a00ff017b82 */ /* 0x000e300000000800 */
[----:B------:R-:W1:Y:S01]  /*0010*/  S2UR UR8, SR_CTAID.X ;  /* 0x00000000000879c3 */ /* 0x000e620000002500 */
[----:B------:R-:W-:Y:S01]  /*0020*/  ULDC UR4, c[0x0][0x210] ;  /* 0x0000840000047ab9 */ /* 0x000fe20000000800 */
[----:B0-----:R-:W-:Y:S01]  /*0030*/  IADD3 R1, R1, -0x68, RZ ;  /* 0xffffff9801017810 */ /* 0x001fe20007ffe0ff */
[----:B------:R-:W-:-:S03]  /*0040*/  ULDC.64 UR6, c[0x0][0x208] ;  /* 0x0000820000067ab9 */ /* 0x000fc60000000a00 */
        /* <DEDUP_REMOVED lines=8> */
[----:B------:R-:W1:Y:S01]  /*00d0*/  LDC.64 R4, c[0x0][0x220] ;  /* 0x00008800ff047b82 */ /* 0x000e620000000a00 */
[----:B------:R-:W-:Y:S01]  /*00e0*/  ULDC.64 UR4, c[0x0][0x288] ;  /* 0x0000a20000047ab9 */ /* 0x000fe20000000a00 */
[----:B------:R-:W-:Y:S01]  /*00f0*/  ULDC.64 UR10, c[0x0][0x228] ;  /* 0x00008a00000a7ab9 */ /* 0x000fe20000000a00 */
[----:B------:R-:W-:-:S05]  /*0100*/  UIMAD.WIDE UR4, UR8, 0x8, UR4 ;  /* 0x00000008080478a5 */ /* 0x000fca000f8e0204 */
[----:B------:R-:W2:Y:S01]  /*0110*/  LDC.64 R6, c[0x0][0x228] ;  /* 0x00008a00ff067b82 */ /* 0x000ea20000000a00 */
[----:B------:R-:W-:Y:S01]  /*0120*/  MOV R31, UR5 ;  /* 0x00000005001f7c02 */ /* 0x000fe20008000f00 */
[----:B------:R-:W-:Y:S01]  /*0130*/  IMAD.U32 R30, RZ, RZ, UR4 ;  /* 0x00000004ff1e7e24 */ /* 0x000fe2000f8e00ff */
[----:B------:R-:W-:-:S05]  /*0140*/  ULDC.64 UR4, c[0x0][0x218] ;  /* 0x0000860000047ab9 */ /* 0x000fca0000000a00 */
[----:B------:R-:W3:Y:S08]  /*0150*/  LDC.64 R24, c[0x0][0x230] ;  /* 0x00008c00ff187b82 */ /* 0x000ef00000000a00 */
[----:B------:R-:W4:Y:S01]  /*0160*/  LDC.64 R26, c[0x0][0x238] ;  /* 0x00008e00ff1a7b82 */ /* 0x000f220000000a00 */
[----:B0-----:R-:W-:-:S07]  /*0170*/  IMAD.WIDE.U32 R30, R3, 0x10, R30 ;  /* 0x00000010031e7825 */ /* 0x001fce00078e001e */
[----:B------:R-:W0:Y:S01]  /*0180*/  LDC.64 R28, c[0x0][0x240] ;  /* 0x00009000ff1c7b82 */ /* 0x000e220000000a00 */
[----:B-1----:R1:W-:Y:S04]  /*0190*/  STL.64 [R1+0x8], R4 ;  /* 0x0000080401007387 */ /* 0x0023e80000100a00 */
[----:B------:R-:W5:Y:S03]  /*01a0*/  LDG.E.128 R8, desc[UR6][R30.64] ;  /* 0x000000061e087981 */ /* 0x000f66000c1e1d00 */
[----:B------:R-:W1:Y:S01]  /*01b0*/  LDC.64 R2, c[0x0][0x218] ;  /* 0x00008600ff027b82 */ /* 0x000e620000000a00 */
[----:B------:R-:W5:Y:S04]  /*01c0*/  LDG.E.128 R12, desc[UR6][R30.64+0x800] ;  /* 0x000800061e0c7981 */ /* 0x000f68000c1e1d00 */
[----:B------:R-:W5:Y:S03]  /*01d0*/  LDG.E.128 R16, desc[UR6][R30.64+0x1000] ;  /* 0x001000061e107981 */ /* 0x000f66000c1e1d00 */
[----:B------:R-:W0:Y:S01]  /*01e0*/  LDC.64 R32, c[0x0][0x250] ;  /* 0x00009400ff207b82 */ /* 0x000e220000000a00 */
[----:B------:R4:W5:Y:S01]  /*01f0*/  LDG.E.128 R20, desc[UR6][R30.64+0x1800] ;  /* 0x001800061e147981 */ /* 0x000962000c1e1d00 */
[----:B------:R-:W-:Y:S01]  /*0200*/  UISETP.GE.U32.AND UP0, UPT, UR10, 0x1, UPT ;  /* 0x000000010a00788c */ /* 0x000fe2000bf06070 */
[----:B------:R-:W-:Y:S01]  /*0210*/  ISETP.NE.U32.AND P2, PT, RZ, UR4, PT ;  /* 0x00000004ff007c0c */ /* 0x000fe2000bf45070 */
[----:B------:R-:W-:Y:S01]  /*0220*/  IMAD.MOV.U32 R0, RZ, RZ, RZ ;  /* 0x000000ffff007224 */ /* 0x000fe200078e00ff */
[----:B--2---:R2:W-:Y:S01]  /*0230*/  STL.64 [R1+0x10], R6 ;  /* 0x0000100601007387 */ /* 0x0045e20000100a00 */
[----:B------:R-:W-:Y:S01]  /*0240*/  UISETP.GE.AND.EX UP0, UPT, UR11, URZ, UPT, UP0 ;  /* 0x0000003f0b00728c */ /* 0x000fe2000bf06300 */
[----:B------:R-:W-:Y:S01]  /*0250*/  ISETP.NE.AND.EX P2, PT, RZ, UR5, PT, P2 ;  /* 0x00000005ff007c0c */ /* 0x000fe2000bf45320 */
[----:B------:R-:W2:Y:S01]  /*0260*/  LDC.64 R34, c[0x0][0x258] ;  /* 0x00009600ff227b82 */ /* 0x000ea20000000a00 */
[----:B---3--:R-:W-:Y:S03]  /*0270*/  STL.64 [R1+0x18], R24 ;  /* 0x0000181801007387 */ /* 0x008fe60000100a00 */
[----:B------:R-:W-:Y:S01]  /*0280*/  PLOP3.LUT P1, PT, P2, PT, UP0, 0x5d, 0x0 ;  /* 0x000000000000781c */ /* 0x000fe2000172eb0d */
[----:B----4-:R-:W-:Y:S03]  /*0290*/  STL.64 [R1+0x20], R26 ;  /* 0x0000201a01007387 */ /* 0x010fe60000100a00 */
[----:B------:R-:W3:Y:S01]  /*02a0*/  LDC.64 R30, c[0x0][0x248] ;  /* 0x00009200ff1e7b82 */ /* 0x000ee20000000a00 */
[----:B-1----:R1:W-:Y:S04]  /*02b0*/  STL.64 [R1], R2 ;  /* 0x0000000201007387 */ /* 0x0023e80000100a00 */
[----:B0-----:R-:W-:Y:S03]  /*02c0*/  STL.64 [R1+0x28], R28 ;  /* 0x0000281c01007387 */ /* 0x001fe60000100a00 */
[----:B------:R-:W0:Y:S01]  /*02d0*/  LDC.64 R36, c[0x0][0x260] ;  /* 0x00009800ff247b82 */ /* 0x000e220000000a00 */
[----:B------:R-:W-:Y:S07]  /*02e0*/  STL.64 [R1+0x38], R32 ;  /* 0x0000382001007387 */ /* 0x000fee0000100a00 */
[----:B------:R-:W4:Y:S01]  /*02f0*/  LDC.64 R4, c[0x0][0x270] ;  /* 0x00009c00ff047b82 */ /* 0x000f220000000a00 */
[----:B--2---:R-:W-:Y:S07]  /*0300*/  STL.64 [R1+0x40], R34 ;  /* 0x0000402201007387 */ /* 0x004fee0000100a00 */
[----:B------:R-:W2:Y:S01]  /*0310*/  LDC.64 R6, c[0x0][0x278] ;  /* 0x00009e00ff067b82 */ /* 0x000ea20000000a00 */
[----:B---3--:R-:W-:Y:S07]  /*0320*/  STL.64 [R1+0x30], R30 ;  /* 0x0000301e01007387 */ /* 0x008fee0000100a00 */
[----:B-1----:R-:W1:Y:S01]  /*0330*/  LDC.64 R2, c[0x0][0x268] ;  /* 0x00009a00ff027b82 */ /* 0x002e620000000a00 */
[----:B0-----:R-:W-:Y:S04]  /*0340*/  STL.64 [R1+0x48], R36 ;  /* 0x0000482401007387 */ /* 0x001fe80000100a00 */
[----:B----4-:R-:W-:Y:S04]  /*0350*/  STL.64 [R1+0x58], R4 ;  /* 0x0000580401007387 */ /* 0x010fe80000100a00 */
[----:B--2---:R-:W-:Y:S04]  /*0360*/  STL.64 [R1+0x60], R6 ;  /* 0x0000600601007387 */ /* 0x004fe80000100a00 */
[----:B-1----:R0:W-:Y:S02]  /*0370*/  STL.64 [R1+0x50], R2 ;  /* 0x0000500201007387 */ /* 0x0021e40000100a00 */
[----:B0-----:R-:W-:Y:S01]  /*0380*/  HFMA2.MMA R3, -RZ, RZ, 0, 0 ;  /* 0x00000000ff037435 */ /* 0x001fe200000001ff */
[----:B------:R-:W-:Y:S10]  /*0390*/  @P1 BRA `(.L_x_8679) ;  /* 0x0000001400981947 */ /* 0x000ff40003800000 */
[----:B------:R-:W-:Y:S01]  /*03a0*/  UIADD3 UR4, UP1, UR10, -0x1, URZ ;  /* 0xffffffff0a047890 */ /* 0x000fe2000ff3e03f */
[----:B------:R-:W-:Y:S01]  /*03b0*/  IMAD.MOV.U32 R0, RZ, RZ, RZ ;  /* 0x000000ffff007224 */ /* 0x000fe200078e00ff */
[----:B------:R-:W-:Y:S01]  /*03c0*/  ULOP3.LUT UR9, UR10, 0x3, URZ, 0xc0, !UPT ;  /* 0x000000030a097892 */ /* 0x000fe2000f8ec03f */
[----:B------:R-:W-:Y:S01]  /*03d0*/  MOV R3, RZ ;  /* 0x000000ff00037202 */ /* 0x000fe20000000f00 */
        /* <DEDUP_REMOVED lines=10> */
[----:B------:R-:W-:Y:S01]  /*0480*/  USHF.L.U32 UR13, UR17, 0x3, URZ ;  /* 0x00000003110d7899 */ /* 0x000fe2000800063f */
[----:B-----5:R-:W-:Y:S01]  /*0490*/  IMAD R7, R9, UR4, RZ ;  /* 0x0000000409077c24 */ /* 0x020fe2000f8e02ff */
[----:B------:R-:W-:Y:S02]  /*04a0*/  UIADD3.X UR12, UR11, -0x1, URZ, UP1, !UPT ;  /* 0xffffffff0b0c7890 */ /* 0x000fe40008ffe43f */
[----:B------:R-:W-:Y:S01]  /*04b0*/  ISETP.LT.U32.AND P0, PT, RZ, UR9, PT ;  /* 0x00000009ff007c0c */ /* 0x000fe2000bf01070 */
[----:B------:R-:W-:Y:S01]  /*04c0*/  IMAD.WIDE.U32 R4, R8, UR4, RZ ;  /* 0x0000000408047c25 */ /* 0x000fe2000f8e00ff */
[----:B------:R-:W-:-:S03]  /*04d0*/  UIMAD.WIDE.U32 UR10, UR16, 0x8, URZ ;  /* 0x00000008100a78a5 */ /* 0x000fc6000f8e003f */
[----:B------:R-:W-:Y:S01]  /*04e0*/  IMAD.U32 R2, RZ, RZ, UR12 ;  /* 0x0000000cff027e24 */ /* 0x000fe2000f8e00ff */
[----:B------:R-:W-:Y:S01]  /*04f0*/  UIADD3 UR13, UR11, UR13, URZ ;  /* 0x0000000d0b0d7290 */ /* 0x000fe2000fffe03f */
[----:B------:R-:W-:Y:S01]  /*0500*/  IMAD R7, R8, UR5, R7 ;  /* 0x0000000508077c24 */ /* 0x000fe2000f8e0207 */
[----:B------:R-:W-:Y:S02]  /*0510*/  ULDC.64 UR4, c[0x0][0x218] ;  /* 0x0000860000047ab9 */ /* 0x000fe40000000a00 */
[----:B------:R-:W-:Y:S02]  /*0520*/  ISETP.GT.AND.EX P0, PT, R2, RZ, PT, P0 ;  /* 0x000000ff0200720c */ /* 0x000fe40003f04300 */
[----:B------:R-:W-:Y:S01]  /*0530*/  LEA R2, P3, R4, UR4, 0x3 ;  /* 0x0000000404027c11 */ /* 0x000fe2000f8618ff */
[----:B------:R-:W-:Y:S01]  /*0540*/  UMOV UR4, URZ ;  /* 0x0000003f00047c82 */ /* 0x000fe20008000000 */
[----:B------:R-:W-:-:S04]  /*0550*/  IADD3 R25, R5, R7, RZ ;  /* 0x0000000705197210 */ /* 0x000fc80007ffe0ff */
[----:B------:R-:W-:Y:S01]  /*0560*/  LEA.HI.X R25, R4, UR5, R25, 0x3, P3 ;  /* 0x0000000504197c11 */ /* 0x000fe200098f1c19 */
[----:B------:R-:W-:-:S04]  /*0570*/  UMOV UR5, URZ ;  /* 0x0000003f00057c82 */ /* 0x000fc80008000000 */
[----:B------:R-:W-:Y:S05]  /*0580*/  @!P0 BRA `(.L_x_8681) ;  /* 0x0000000c008c8947 */ /* 0x000fea0003800000 */
[----:B------:R-:W-:Y:S01]  /*0590*/  UISETP.GT.U32.AND UP1, UPT, UR9, 0xc, UPT ;  /* 0x0000000c0900788c */ /* 0x000fe2000bf24070 */
[----:B------:R-:W-:-:S03]  /*05a0*/  PLOP3.LUT P0, PT, PT, PT, PT, 0x80, 0x0 ;  /* 0x000000000000781c */ /* 0x000fc60003f0f070 */
[----:B------:R-:W-:-:S06]  /*05b0*/  UISETP.GT.AND.EX UP1, UPT, UR12, URZ, UPT, UP1 ;  /* 0x0000003f0c00728c */ /* 0x000fcc000bf24310 */
[----:B------:R-:W-:-:S13]  /*05c0*/  PLOP3.LUT P3, PT, PT, PT, UP1, 0x80, 0x0 ;  /* 0x000000000000781c */ /* 0x000fda0003f6f018 */
[----:B------:R-:W-:Y:S05]  /*05d0*/  @!P3 BRA `(.L_x_8682) ;  /* 0x000000080038b947 */ /* 0x000fea0003800000 */
[----:B------:R-:W-:-:S13]  /*05e0*/  PLOP3.LUT P0, PT, PT, PT, PT, 0x8, 0x0 ;  /* 0x000000000000781c */ /* 0x000fda0003f0e170 */
.L_x_8683:
[----:B------:R-:W-:Y:S01]  /*05f0*/  ULEA UR15, UR4, UR14, 0x3 ;  /* 0x0000000e040f7291 */ /* 0x000fe2000f8e183f */
[----:B------:R-:W-:-:S05]  /*0600*/  IMAD.MOV.U32 R24, RZ, RZ, R2 ;  /* 0x000000ffff187224 */ /* 0x000fca00078e0002 */
[----:B------:R-:W2:Y:S04]  /*0610*/  LDG.E.64 R30, desc[UR6][R24.64] ;  /* 0x00000006181e7981 */ /* 0x000ea8000c1e1b00 */
[----:B------:R-:W2:Y:S01]  /*0620*/  LDL.64 R34, [UR15+0x18] ;  /* 0x0000180fff227983 */ /* 0x000ea20008100a00 */
[----:B------:R-:W-:-:S03]  /*0630*/  IADD3 R36, P3, R2, UR10, RZ ;  /* 0x0000000a02247c10 */ /* 0x000fc6000ff7e0ff */
[----:B------:R-:W3:Y:S01]  /*0640*/  LDL.64 R6, [UR15+0x28] ;  /* 0x0000280fff067983 */ /* 0x000ee20008100a00 */
[----:B------:R-:W-:-:S03]  /*0650*/  IADD3.X R37, R25, UR13, RZ, P3, !PT ;  /* 0x0000000d19257c10 */ /* 0x000fc60009ffe4ff */
[----:B------:R-:W4:Y:S04]  /*0660*/  LDL.64 R24, [UR15+0x20] ;  /* 0x0000200fff187983 */ /* 0x000f280008100a00 */
[----:B------:R-:W4:Y:S01]  /*0670*/  LDG.E.64 R26, desc[UR6][R36.64] ;  /* 0x00000006241a7981 */ /* 0x000f22000c1e1b00 */
[----:B------:R-:W-:-:S04]  /*0680*/  IADD3 R28, P3, R36, UR10, RZ ;  /* 0x0000000a241c7c10 */ /* 0x000fc8000ff7e0ff */
[----:B------:R-:W-:-:S05]  /*0690*/  IADD3.X R29, R37, UR13, RZ, P3, !PT ;  /* 0x0000000d251d7c10 */ /* 0x000fca0009ffe4ff */
[----:B------:R0:W3:Y:S01]  /*06a0*/  LDG.E.64 R4, desc[UR6][R28.64] ;  /* 0x000000061c047981 */ /* 0x0000e2000c1e1b00 */
[----:B------:R-:W-:Y:S02]  /*06b0*/  MOV R2, R0 ;  /* 0x0000000000027202 */ /* 0x000fe40000000f00 */
[----:B0-----:R-:W-:-:S04]  /*06c0*/  IADD3 R28, P3, R28, UR10, RZ ;  /* 0x0000000a1c1c7c10 */ /* 0x001fc8000ff7e0ff */
[----:B------:R-:W-:Y:S01]  /*06d0*/  IADD3.X R29, R29, UR13, RZ, P3, !PT ;  /* 0x0000000d1d1d7c10 */ /* 0x000fe20009ffe4ff */
[-C--:B--2---:R-:W-:Y:S02]  /*06e0*/  IMAD R31, R31, R34.reuse, RZ ;  /* 0x000000221f1f7224 */ /* 0x084fe400078e02ff */
[C---:B------:R-:W-:Y:S02]  /*06f0*/  IMAD.WIDE.U32 R32, R30.reuse, R34, R2 ;  /* 0x000000221e207225 */ /* 0x040fe400078e0002 */
[----:B------:R0:W2:Y:S02]  /*0700*/  LDG.E.64 R2, desc[UR6][R28.64] ;  /* 0x000000061c027981 */ /* 0x0000a4000c1e1b00 */
[----:B------:R-:W-:Y:S02]  /*0710*/  IMAD R35, R30, R35, R31 ;  /* 0x000000231e237224 */ /* 0x000fe400078e021f */
[----:B------:R-:W2:Y:S01]  /*0720*/  LDL.64 R30, [UR15+0x30] ;  /* 0x0000300fff1e7983 */ /* 0x000ea20008100a00 */
[----:B------:R-:W-:Y:S01]  /*0730*/  IADD3 R34, P3, R28, UR10, RZ ;  /* 0x0000000a1c227c10 */ /* 0x000fe2000ff7e0ff */
[----:B------:R-:W-:-:S02]  /*0740*/  IMAD.IADD R33, R33, 0x1, R35 ;  /* 0x0000000121217824 */ /* 0x000fc400078e0223 */
[-C--:B----4-:R-:W-:Y:S01]  /*0750*/  IMAD R27, R27, R24.reuse, RZ ;  /* 0x000000181b1b7224 */ /* 0x090fe200078e02ff */
[----:B------:R-:W-:Y:S01]  /*0760*/  IADD3.X R35, R29, UR13, RZ, P3, !PT ;  /* 0x0000000d1d237c10 */ /* 0x000fe20009ffe4ff */
[----:B------:R-:W-:-:S04]  /*0770*/  IMAD.WIDE.U32 R32, R26, R24, R32 ;  /* 0x000000181a207225 */ /* 0x000fc800078e0020 */
[----:B------:R-:W-:Y:S02]  /*0780*/  IMAD R0, R26, R25, R27 ;  /* 0x000000191a007224 */ /* 0x000fe400078e021b */
[----:B------:R1:W4:Y:S04]  /*0790*/  LDG.E.64 R24, desc[UR6][R34.64] ;  /* 0x0000000622187981 */ /* 0x000328000c1e1b00 */
[----:B------:R-:W4:Y:S01]  /*07a0*/  LDL.64 R26, [UR15+0x38] ;  /* 0x0000380fff1a7983 */ /* 0x000f220008100a00 */
[----:B------:R-:W-:Y:S01]  /*07b0*/  IADD3 R36, P3, R34, UR10, RZ ;  /* 0x0000000a22247c10 */ /* 0x000fe2000ff7e0ff */
[----:B---3--:R-:W-:Y:S01]  /*07c0*/  IMAD R5, R5, R6, RZ ;  /* 0x0000000605057224 */ /* 0x008fe200078e02ff */
[----:B0-----:R-:W-:Y:S01]  /*07d0*/  IADD3 R29, R33, R0, RZ ;  /* 0x00000000211d7210 */ /* 0x001fe20007ffe0ff */
[----:B------:R-:W-:Y:S01]  /*07e0*/  IMAD.MOV.U32 R28, RZ, RZ, R32 ;  /* 0x000000ffff1c7224 */ /* 0x000fe200078e0020 */
[----:B------:R-:W-:Y:S01]  /*07f0*/  IADD3.X R37, R35, UR13, RZ, P3, !PT ;  /* 0x0000000d23257c10 */ /* 0x000fe20009ffe4ff */
[C---:B------:R-:W-:Y:S01]  /*0800*/  IMAD R0, R4.reuse, R7, R5 ;  /* 0x0000000704007224 */ /* 0x040fe200078e0205 */
[----:B------:R-:W3:Y:S01]  /*0810*/  LDL.64 R32, [UR15+0x40] ;  /* 0x0000400fff207983 */ /* 0x000ee20008100a00 */
[----:B------:R-:W-:-:S03]  /*0820*/  IMAD.WIDE.U32 R6, R4, R6, R28 ;  /* 0x0000000604067225 */ /* 0x000fc600078e001c */
[----:B------:R0:W3:Y:S01]  /*0830*/  LDG.E.64 R4, desc[UR6][R36.64] ;  /* 0x0000000624047981 */ /* 0x0000e2000c1e1b00 */
[----:B-1----:R-:W-:Y:S02]  /*0840*/  IADD3 R34, P3, R36, UR10, RZ ;  /* 0x0000000a24227c10 */ /* 0x002fe4000ff7e0ff */
[----:B------:R-:W-:Y:S02]  /*0850*/  IADD3 R7, R7, R0, RZ ;  /* 0x0000000007077210 */ /* 0x000fe40007ffe0ff */
[----:B------:R-:W-:-:S05]  /*0860*/  IADD3.X R35, R37, UR13, RZ, P3, !PT ;  /* 0x0000000d25237c10 */ /* 0x000fca0009ffe4ff */
[----:B------:R1:W5:Y:S01]  /*0870*/  LDG.E.64 R28, desc[UR6][R34.64] ;  /* 0x00000006221c7981 */ /* 0x000362000c1e1b00 */
[----:B--2---:R-:W-:-:S04]  /*0880*/  IMAD R3, R3, R30, RZ ;  /* 0x0000001e03037224 */ /* 0x004fc800078e02ff */
[C---:B------:R-:W-:Y:S02]  /*0890*/  IMAD R0, R2.reuse, R31, R3 ;  /* 0x0000001f02007224 */ /* 0x040fe400078e0203 */
[----:B------:R-:W-:Y:S02]  /*08a0*/  IMAD.WIDE.U32 R2, R2, R30, R6 ;  /* 0x0000001e02027225 */ /* 0x000fe400078e0006 */
[----:B------:R-:W5:Y:S01]  /*08b0*/  LDL.64 R30, [UR15+0x48] ;  /* 0x0000480fff1e7983 */ /* 0x000f620008100a00 */
[----:B0-----:R-:W-:Y:S01]  /*08c0*/  IADD3 R36, P3, R34, UR10, RZ ;  /* 0x0000000a22247c10 */ /* 0x001fe2000ff7e0ff */
[----:B------:R-:W-:-:S03]  /*08d0*/  IMAD.IADD R3, R3, 0x1, R0 ;  /* 0x0000000103037824 */ /* 0x000fc600078e0200 */
[----:B------:R-:W-:Y:S01]  /*08e0*/  IADD3.X R37, R35, UR13, RZ, P3, !PT ;  /* 0x0000000d23257c10 */ /* 0x000fe20009ffe4ff */
[-C--:B----4-:R-:W-:Y:S02]  /*08f0*/  IMAD R7, R25, R26.reuse, RZ ;  /* 0x0000001a19077224 */ /* 0x090fe400078e02ff */
[----:B------:R-:W-:-:S04]  /*0900*/  IMAD.WIDE.U32 R2, R24, R26, R2 ;  /* 0x0000001a18027225 */ /* 0x000fc800078e0002 */
[----:B------:R-:W-:Y:S02]  /*0910*/  IMAD R0, R24, R27, R7 ;  /* 0x0000001b18007224 */ /* 0x000fe400078e0207 */
[----:B------:R0:W2:Y:S04]  /*0920*/  LDG.E.64 R24, desc[UR6][R36.64] ;  /* 0x0000000624187981 */ /* 0x0000a8000c1e1b00 */
[----:B------:R-:W2:Y:S01]  /*0930*/  LDL.64 R6, [UR15+0x50] ;  /* 0x0000500fff067983 */ /* 0x000ea20008100a00 */
[----:B-1----:R-:W-:Y:S01]  /*0940*/  IADD3 R34, P3, R36, UR10, RZ ;  /* 0x0000000a24227c10 */ /* 0x002fe2000ff7e0ff */
[----:B---3--:R-:W-:Y:S01]  /*0950*/  IMAD R5, R5, R32, RZ ;  /* 0x0000002005057224 */ /* 0x008fe200078e02ff */
[----:B------:R-:W-:Y:S02]  /*0960*/  IADD3 R3, R3, R0, RZ ;  /* 0x0000000003037210 */ /* 0x000fe40007ffe0ff */
[----:B------:R-:W-:Y:S01]  /*0970*/  IADD3.X R35, R37, UR13, RZ, P3, !PT ;  /* 0x0000000d25237c10 */ /* 0x000fe20009ffe4ff */
[----:B------:R-:W-:-:S02]  /*0980*/  IMAD R0, R4, R33, R5 ;  /* 0x0000002104007224 */ /* 0x000fc400078e0205 */
[----:B------:R-:W-:Y:S02]  /*0990*/  IMAD.WIDE.U32 R26, R4, R32, R2 ;  /* 0x00000020041a7225 */ /* 0x000fe400078e0002 */
[----:B------:R1:W3:Y:S04]  /*09a0*/  LDG.E.64 R4, desc[UR6][R34.64] ;  /* 0x0000000622047981 */ /* 0x0002e8000c1e1b00 */
[----:B------:R-:W3:Y:S01]  /*09b0*/  LDL.64 R2, [UR15+0x58] ;  /* 0x0000580fff027983 */ /* 0x000ee20008100a00 */
[----:B------:R-:W-:Y:S01]  /*09c0*/  IADD3 R32, P3, R34, UR10, RZ ;  /* 0x0000000a22207c10 */ /* 0x000fe2000ff7e0ff */
[----:B------:R-:W-:-:S03]  /*09d0*/  IMAD.IADD R27, R27, 0x1, R0 ;  /* 0x000000011b1b7824 */ /* 0x000fc600078e0200 */
[----:B------:R-:W-:Y:S01]  /*09e0*/  IADD3.X R33, R35, UR13, RZ, P3, !PT ;  /* 0x0000000d23217c10 */ /* 0x000fe20009ffe4ff */
[----:B-----5:R-:W-:-:S04]  /*09f0*/  IMAD R29, R29, R30, RZ ;  /* 0x0000001e1d1d7224 */ /* 0x020fc800078e02ff */
[C---:B------:R-:W-:Y:S02]  /*0a00*/  IMAD R0, R28.reuse, R31, R29 ;  /* 0x0000001f1c007224 */ /* 0x040fe400078e021d */
[----:B------:R-:W-:Y:S02]  /*0a10*/  IMAD.WIDE.U32 R30, R28, R30, R26 ;  /* 0x0000001e1c1e7225 */ /* 0x000fe400078e001a */
[----:B------:R-:W4:Y:S04]  /*0a20*/  LDG.E.64 R26, desc[UR6][R32.64] ;  /* 0x00000006201a7981 */ /* 0x000f28000c1e1b00 */
[----:B------:R-:W4:Y:S01]  /*0a30*/  LDL.64 R28, [UR15+0x60] ;  /* 0x0000600fff1c7983 */ /* 0x000f220008100a00 */
[----:B------:R-:W-:Y:S02]  /*0a40*/  IADD3 R31, R31, R0, RZ ;  /* 0x000000001f1f7210 */ /* 0x000fe40007ffe0ff */
[----:B0-----:R-:W-:Y:S01]  /*0a50*/  IADD3 R36, P3, R32, UR10, RZ ;  /* 0x0000000a20247c10 */ /* 0x001fe2000ff7e0ff */
[----:B--2---:R-:W-:-:S03]  /*0a60*/  IMAD R25, R25, R6, RZ ;  /* 0x0000000619197224 */ /* 0x004fc600078e02ff */
[----:B------:R-:W-:Y:S01]  /*0a70*/  IADD3.X R37, R33, UR13, RZ, P3, !PT ;  /* 0x0000000d21257c10 */ /* 0x000fe20009ffe4ff */
[----:B-1----:R-:W-:-:S04]  /*0a80*/  IMAD.WIDE.U32 R34, R24, R6, R30 ;  /* 0x0000000618227225 */ /* 0x002fc800078e001e */
[----:B------:R-:W-:Y:S02]  /*0a90*/  IMAD R25, R24, R7, R25 ;  /* 0x0000000718197224 */ /* 0x000fe400078e0219 */
[----:B------:R0:W2:Y:S02]  /*0aa0*/  LDG.E.64 R6, desc[UR6][R36.64] ;  /* 0x0000000624067981 */ /* 0x0000a4000c1e1b00 */
[----:B------:R-:W-:Y:S02]  /*0ab0*/  IMAD.IADD R35, R35, 0x1, R25 ;  /* 0x0000000123237824 */ /* 0x000fe400078e0219 */
[----:B------:R-:W2:Y:S01]  /*0ac0*/  LDL.64 R24, [UR15+0x68] ;  /* 0x0000680fff187983 */ /* 0x000ea20008100a00 */
[----:B------:R-:W-:Y:S01]  /*0ad0*/  IADD3 R30, P3, R36, UR10, RZ ;  /* 0x0000000a241e7c10 */ /* 0x000fe2000ff7e0ff */
[----:B---3--:R-:W-:-:S03]  /*0ae0*/  IMAD R5, R5, R2, RZ ;  /* 0x0000000205057224 */ /* 0x008fc600078e02ff */
[----:B------:R-:W-:Y:S01]  /*0af0*/  IADD3.X R31, R37, UR13, RZ, P3, !PT ;  /* 0x0000000d251f7c10 */ /* 0x000fe20009ffe4ff */
[C---:B------:R-:W-:Y:S02]  /*0b00*/  IMAD R0, R4.reuse, R3, R5 ;  /* 0x0000000304007224 */ /* 0x040fe400078e0205 */
[----:B------:R-:W-:Y:S02]  /*0b10*/  IMAD.WIDE.U32 R2, R4, R2, R34 ;  /* 0x0000000204027225 */ /* 0x000fe400078e0022 */
[----:B------:R-:W3:Y:S04]  /*0b20*/  LDG.E.64 R32, desc[UR6][R30.64] ;  /* 0x000000061e207981 */ /* 0x000ee8000c1e1b00 */
[----:B------:R-:W3:Y:S01]  /*0b30*/  LDL.64 R34, [UR15+0x70] ;  /* 0x0000700fff227983 */ /* 0x000ee20008100a00 */
[----:B0-----:R-:W-:-:S02]  /*0b40*/  IADD3 R36, P3, R30, UR10, RZ ;  /* 0x0000000a1e247c10 */ /* 0x001fc4000ff7e0ff */
[----:B------:R-:W-:Y:S02]  /*0b50*/  IADD3 R3, R3, R0, RZ ;  /* 0x0000000003037210 */ /* 0x000fe40007ffe0ff */
[----:B------:R-:W-:Y:S01]  /*0b60*/  IADD3.X R37, R31, UR13, RZ, P3, !PT ;  /* 0x0000000d1f257c10 */ /* 0x000fe20009ffe4ff */
[----:B----4-:R-:W-:-:S04]  /*0b70*/  IMAD R5, R27, R28, RZ ;  /* 0x0000001c1b057224 */ /* 0x010fc800078e02ff */
[C---:B------:R-:W-:Y:S02]  /*0b80*/  IMAD R0, R26.reuse, R29, R5 ;  /* 0x0000001d1a007224 */ /* 0x040fe400078e0205 */
[----:B------:R-:W-:Y:S01]  /*0b90*/  IMAD.WIDE.U32 R26, R26, R28, R2 ;  /* 0x0000001c1a1a7225 */ /* 0x000fe200078e0002 */
[----:B------:R-:W4:Y:S04]  /*0ba0*/  LDL.64 R4, [UR15+0x78] ;  /* 0x0000780fff047983 */ /* 0x000f280008100a00 */
[----:B------:R-:W4:Y:S01]  /*0bb0*/  LDG.E.64 R2, desc[UR6][R36.64] ;  /* 0x0000000624027981 */ /* 0x000f22000c1e1b00 */
[----:B------:R-:W-:Y:S02]  /*0bc0*/  IMAD.IADD R27, R27, 0x1, R0 ;  /* 0x000000011b1b7824 */ /* 0x000fe400078e0200 */
[----:B--2---:R-:W-:-:S04]  /*0bd0*/  IMAD R7, R7, R24, RZ ;  /* 0x0000001807077224 */ /* 0x004fc800078e02ff */
[C---:B------:R-:W-:Y:S02]  /*0be0*/  IMAD R25, R6.reuse, R25, R7 ;  /* 0x0000001906197224 */ /* 0x040fe400078e0207 */
[----:B------:R-:W-:Y:S01]  /*0bf0*/  IMAD.WIDE.U32 R6, R6, R24, R26 ;  /* 0x0000001806067225 */ /* 0x000fe200078e001a */
[----:B------:R-:W-:-:S04]  /*0c00*/  IADD3 R28, P3, R36, UR10, RZ ;  /* 0x0000000a241c7c10 */ /* 0x000fc8000ff7e0ff */
[----:B------:R-:W-:Y:S02]  /*0c10*/  IADD3 R7, R7, R25, RZ ;  /* 0x0000001907077210 */ /* 0x000fe40007ffe0ff */
[----:B------:R-:W-:Y:S01]  /*0c20*/  IADD3.X R29, R37, UR13, RZ, P3, !PT ;  /* 0x0000000d251d7c10 */ /* 0x000fe20009ffe4ff */
[----:B---3--:R-:W-:-:S04]  /*0c30*/  IMAD R25, R33, R34, RZ ;  /* 0x0000002221197224 */ /* 0x008fc800078e02ff */
[C---:B------:R-:W-:Y:S01]  /*0c40*/  IMAD R31, R32.reuse, R35, R25 ;  /* 0x00000023201f7224 */ /* 0x040fe200078e0219 */
[----:B------:R-:W2:Y:S01]  /*0c50*/  LDG.E.64 R26, desc[UR6][R28.64] ;  /* 0x000000061c1a7981 */ /* 0x000ea2000c1e1b00 */
[----:B------:R-:W-:Y:S01]  /*0c60*/  IMAD.WIDE.U32 R32, R32, R34, R6 ;  /* 0x0000002220207225 */ /* 0x000fe200078e0006 */
[----:B------:R-:W-:Y:S02]  /*0c70*/  IADD3 R34, P3, R28, UR10, RZ ;  /* 0x0000000a1c227c10 */ /* 0x000fe4000ff7e0ff */
[----:B------:R-:W2:Y:S02]  /*0c80*/  LDL.64 R24, [UR15+0x80] ;  /* 0x0000800fff187983 */ /* 0x000ea40008100a00 */
[----:B------:R-:W-:Y:S01]  /*0c90*/  IADD3.X R35, R29, UR13, RZ, P3, !PT ;  /* 0x0000000d1d237c10 */ /* 0x000fe20009ffe4ff */
[----:B------:R-:W-:Y:S01]  /*0ca0*/  IMAD.IADD R33, R33, 0x1, R31 ;  /* 0x0000000121217824 */ /* 0x000fe200078e021f */
[----:B------:R-:W-:Y:S01]  /*0cb0*/  IADD3 R6, P3, R34, UR10, RZ ;  /* 0x0000000a22067c10 */ /* 0x000fe2000ff7e0ff */
[----:B------:R-:W3:Y:S04]  /*0cc0*/  LDL.64 R30, [UR15+0x88] ;  /* 0x0000880fff1e7983 */ /* 0x000ee80008100a00 */
[----:B------:R-:W3:Y:S01]  /*0cd0*/  LDG.E.64 R28, desc[UR6][R34.64] ;  /* 0x00000006221c7981 */ /* 0x000ee2000c1e1b00 */
[----:B------:R-:W-:Y:S01]  /*0ce0*/  IADD3.X R7, R35, UR13, RZ, P3, !PT ;  /* 0x0000000d23077c10 */ /* 0x000fe20009ffe4ff */
[----:B----4-:R-:W-:-:S02]  /*0cf0*/  IMAD R3, R3, R4, RZ ;  /* 0x0000000403037224 */ /* 0x010fc400078e02ff */
[----:B------:R-:W-:-:S04]  /*0d00*/  IMAD.WIDE.U32 R32, R2, R4, R32 ;  /* 0x0000000402207225 */ /* 0x000fc800078e0020 */
[----:B------:R-:W-:Y:S02]  /*0d10*/  IMAD R0, R2, R5, R3 ;  /* 0x0000000502007224 */ /* 0x000fe400078e0203 */
[----:B------:R-:W4:Y:S04]  /*0d20*/  LDG.E.64 R2, desc[UR6][R6.64] ;  /* 0x0000000606027981 */ /* 0x000f28000c1e1b00 */
[----:B------:R-:W4:Y:S01]  /*0d30*/  LDL.64 R4, [UR15+0x90] ;  /* 0x0000900fff047983 */ /* 0x000f220008100a00 */
[----:B------:R-:W-:Y:S01]  /*0d40*/  IADD3 R33, R33, R0, RZ ;  /* 0x0000000021217210 */ /* 0x000fe20007ffe0ff */
[----:B------:R-:W-:-:S04]  /*0d50*/  UIADD3 UR9, UP1, UR9, -0x10, URZ ;  /* 0xfffffff009097890 */ /* 0x000fc8000ff3e03f */
[----:B------:R-:W-:Y:S02]  /*0d60*/  UIADD3.X UR12, UR12, -0x1, URZ, UP1, !UPT ;  /* 0xffffffff0c0c7890 */ /* 0x000fe40008ffe43f */
[----:B------:R-:W-:Y:S01]  /*0d70*/  UISETP.GT.U32.AND UP1, UPT, UR9, 0xc, UPT ;  /* 0x0000000c0900788c */ /* 0x000fe2000bf24070 */
[----:B--2---:R-:W-:-:S04]  /*0d80*/  IMAD R27, R27, R24, RZ ;  /* 0x000000181b1b7224 */ /* 0x004fc800078e02ff */
[C---:B------:R-:W-:Y:S02]  /*0d90*/  IMAD R27, R26.reuse, R25, R27 ;  /* 0x000000191a1b7224 */ /* 0x040fe400078e021b */
[----:B------:R-:W-:Y:S01]  /*0da0*/  IMAD.WIDE.U32 R24, R26, R24, R32 ;  /* 0x000000181a187225 */ /* 0x000fe200078e0020 */
[----:B------:R-:W-:-:S03]  /*0db0*/  UISETP.GT.AND.EX UP1, UPT, UR12, URZ, UPT, UP1 ;  /* 0x0000003f0c00728c */ /* 0x000fc6000bf24310 */
[----:B------:R-:W-:Y:S02]  /*0dc0*/  IMAD.IADD R25, R25, 0x1, R27 ;  /* 0x0000000119197824 */ /* 0x000fe400078e021b */
[----:B---3--:R-:W-:-:S04]  /*0dd0*/  IMAD R27, R29, R30, RZ ;  /* 0x0000001e1d1b7224 */ /* 0x008fc800078e02ff */
[C---:B------:R-:W-:Y:S02]  /*0de0*/  IMAD R27, R28.reuse, R31, R27 ;  /* 0x0000001f1c1b7224 */ /* 0x040fe400078e021b */
[----:B------:R-:W-:Y:S01]  /*0df0*/  IMAD.WIDE.U32 R28, R28, R30, R24 ;  /* 0x0000001e1c1c7225 */ /* 0x000fe200078e0018 */
[----:B------:R-:W-:-:S04]  /*0e00*/  PLOP3.LUT P4, PT, PT, PT, UP1, 0x80, 0x0 ;  /* 0x000000000000781c */ /* 0x000fc80003f8f018 */
[----:B------:R-:W-:Y:S01]  /*0e10*/  IADD3 R29, R29, R27, RZ ;  /* 0x0000001b1d1d7210 */ /* 0x000fe20007ffe0ff */
[----:B------:R-:W-:-:S04]  /*0e20*/  UIADD3 UR4, UP2, UR4, 0x10, URZ ;  /* 0x0000001004047890 */ /* 0x000fc8000ff5e03f */
[----:B------:R-:W-:Y:S01]  /*0e30*/  UIADD3.X UR5, URZ, UR5, URZ, UP2, !UPT ;  /* 0x000000053f057290 */ /* 0x000fe200097fe43f */
[----:B----4-:R-:W-:-:S04]  /*0e40*/  IMAD R3, R3, R4, RZ ;  /* 0x0000000403037224 */ /* 0x010fc800078e02ff */
[C---:B------:R-:W-:Y:S02]  /*0e50*/  IMAD R3, R2.reuse, R5, R3 ;  /* 0x0000000502037224 */ /* 0x040fe400078e0203 */
[----:B------:R-:W-:Y:S01]  /*0e60*/  IMAD.WIDE.U32 R4, R2, R4, R28 ;  /* 0x0000000402047225 */ /* 0x000fe200078e001c */
[----:B------:R-:W-:-:S04]  /*0e70*/  IADD3 R2, P3, R6, UR10, RZ ;  /* 0x0000000a06027c10 */ /* 0x000fc8000ff7e0ff */
[----:B------:R-:W-:Y:S01]  /*0e80*/  IADD3.X R25, R7, UR13, RZ, P3, !PT ;  /* 0x0000000d07197c10 */ /* 0x000fe20009ffe4ff */
[----:B------:R-:W-:Y:S01]  /*0e90*/  IMAD.IADD R3, R5, 0x1, R3 ;  /* 0x0000000105037824 */ /* 0x000fe200078e0203 */
[----:B------:R-:W-:Y:S01]  /*0ea0*/  MOV R0, R4 ;  /* 0x0000000400007202 */ /* 0x000fe20000000f00 */
[----:B------:R-:W-:Y:S06]  /*0eb0*/  @P4 BRA `(.L_x_8683) ;  /* 0xfffffff400cc4947 */ /* 0x000fec000383ffff */
.L_x_8682:
[----:B------:R-:W-:-:S04]  /*0ec0*/  UISETP.GT.U32.AND UP1, UPT, UR9, 0x4, UPT ;  /* 0x000000040900788c */ /* 0x000fc8000bf24070 */
[----:B------:R-:W-:-:S06]  /*0ed0*/  UISETP.GT.AND.EX UP1, UPT, UR12, URZ, UPT, UP1 ;  /* 0x0000003f0c00728c */ /* 0x000fcc000bf24310 */
[----:B------:R-:W-:-:S13]  /*0ee0*/  PLOP3.LUT P3, PT, PT, PT, UP1, 0x80, 0x0 ;  /* 0x000000000000781c */ /* 0x000fda0003f6f018 */
[----:B------:R-:W-:Y:S05]  /*0ef0*/  @!P3 BRA `(.L_x_8684) ;  /* 0x000000040024b947 */ /* 0x000fea0003800000 */
        /* <DEDUP_REMOVED lines=8> */
[----:B------:R-:W3:Y:S01]  /*0f80*/  LDG.E.64 R26, desc[UR6][R36.64] ;  /* 0x00000006241a7981 */ /* 0x000ee2000c1e1b00 */
[----:B------:R-:W-:-:S04]  /*0f90*/  IADD3 R6, P0, R36, UR10, RZ ;  /* 0x0000000a24067c10 */ /* 0x000fc8000ff1e0ff */
[----:B------:R-:W-:-:S05]  /*0fa0*/  IADD3.X R7, R37, UR13, RZ, P0, !PT ;  /* 0x0000000d25077c10 */ /* 0x000fca00087fe4ff */
[----:B------:R0:W4:Y:S01]  /*0fb0*/  LDG.E.64 R24, desc[UR6][R6.64] ;  /* 0x0000000606187981 */ /* 0x000122000c1e1b00 */
        /* <DEDUP_REMOVED lines=14> */
[----:B------:R0:W3:Y:S04]  /*10a0*/  LDG.E.64 R28, desc[UR6][R32.64] ;  /* 0x00000006201c7981 */ /* 0x0000e8000c1e1b00 */
[----:B------:R-:W3:Y:S01]  /*10b0*/  LDL.64 R26, [UR15+0x38] ;  /* 0x0000380fff1a7983 */ /* 0x000ee20008100a00 */
[----:B------:R-:W-:Y:S01]  /*10c0*/  IADD3 R35, R35, R0, RZ ;  /* 0x0000000023237210 */ /* 0x000fe20007ffe0ff */
[----:B----4-:R-:W-:-:S04]  /*10d0*/  IMAD R7, R25, R4, RZ ;  /* 0x0000000419077224 */ /* 0x010fc800078e02ff */
[C---:B------:R-:W-:Y:S02]  /*10e0*/  IMAD R7, R24.reuse, R5, R7 ;  /* 0x0000000518077224 */ /* 0x040fe400078e0207 */
[----:B------:R-:W-:Y:S01]  /*10f0*/  IMAD.WIDE.U32 R4, R24, R4, R34 ;  /* 0x0000000418047225 */ /* 0x000fe200078e0022 */
[----:B------:R-:W-:-:S03]  /*1100*/  IADD3 R34, P0, R32, UR10, RZ ;  /* 0x0000000a20227c10 */ /* 0x000fc6000ff1e0ff */
[----:B------:R-:W-:Y:S01]  /*1110*/  IMAD.IADD R5, R5, 0x1, R7 ;  /* 0x0000000105057824 */ /* 0x000fe200078e0207 */
[----:B------:R-:W-:Y:S02]  /*1120*/  IADD3.X R35, R33, UR13, RZ, P0, !PT ;  /* 0x0000000d21237c10 */ /* 0x000fe400087fe4ff */
[----:B------:R-:W-:-:S03]  /*1130*/  IADD3 R24, P0, R34, UR10, RZ ;  /* 0x0000000a22187c10 */ /* 0x000fc6000ff1e0ff */
[----:B------:R-:W4:Y:S01]  /*1140*/  LDG.E.64 R6, desc[UR6][R34.64] ;  /* 0x0000000622067981 */ /* 0x000f22000c1e1b00 */
[-C--:B--2---:R-:W-:Y:S02]  /*1150*/  IMAD R3, R3, R30.reuse, RZ ;  /* 0x0000001e03037224 */ /* 0x084fe400078e02ff */
[----:B0-----:R-:W-:-:S04]  /*1160*/  IMAD.WIDE.U32 R32, R2, R30, R4 ;  /* 0x0000001e02207225 */ /* 0x001fc800078e0004 */
[----:B------:R-:W-:Y:S02]  /*1170*/  IMAD R25, R2, R31, R3 ;  /* 0x0000001f02197224 */ /* 0x000fe400078e0203 */
[----:B------:R-:W4:Y:S03]  /*1180*/  LDL.64 R2, [UR15+0x40] ;  /* 0x0000400fff027983 */ /* 0x000f260008100a00 */
[----:B------:R-:W-:Y:S01]  /*1190*/  IADD3 R33, R33, R25, RZ ;  /* 0x0000001921217210 */ /* 0x000fe20007ffe0ff */
[----:B------:R-:W2:Y:S01]  /*11a0*/  LDL.64 R30, [UR15+0x48] ;  /* 0x0000480fff1e7983 */ /* 0x000ea20008100a00 */
[----:B------:R-:W-:Y:S02]  /*11b0*/  IADD3.X R25, R35, UR13, RZ, P0, !PT ;  /* 0x0000000d23197c10 */ /* 0x000fe400087fe4ff */
[----:B------:R-:W-:Y:S01]  /*11c0*/  IADD3 R4, P0, R24, UR10, RZ ;  /* 0x0000000a18047c10 */ /* 0x000fe2000ff1e0ff */
[----:B---3--:R-:W-:-:S03]  /*11d0*/  IMAD R29, R29, R26, RZ ;  /* 0x0000001a1d1d7224 */ /* 0x008fc600078e02ff */
[----:B------:R-:W-:Y:S02]  /*11e0*/  IADD3.X R5, R25, UR13, RZ, P0, !PT ;  /* 0x0000000d19057c10 */ /* 0x000fe400087fe4ff */
[----:B------:R-:W2:Y:S01]  /*11f0*/  LDG.E.64 R24, desc[UR6][R24.64] ;  /* 0x0000000618187981 */ /* 0x000ea2000c1e1b00 */
[C---:B------:R-:W-:Y:S02]  /*1200*/  IMAD R0, R28.reuse, R27, R29 ;  /* 0x0000001b1c007224 */ /* 0x040fe400078e021d */
[----:B------:R-:W-:Y:S02]  /*1210*/  IMAD.WIDE.U32 R32, R28, R26, R32 ;  /* 0x0000001a1c207225 */ /* 0x000fe400078e0020 */
[----:B------:R-:W3:Y:S04]  /*1220*/  LDG.E.64 R26, desc[UR6][R4.64] ;  /* 0x00000006041a7981 */ /* 0x000ee8000c1e1b00 */
[----:B------:R-:W3:Y:S01]  /*1230*/  LDL.64 R28, [UR15+0x50] ;  /* 0x0000500fff1c7983 */ /* 0x000ee20008100a00 */
[----:B------:R-:W-:Y:S01]  /*1240*/  IMAD.IADD R33, R33, 0x1, R0 ;  /* 0x0000000121217824 */ /* 0x000fe200078e0200 */
[----:B------:R-:W-:Y:S01]  /*1250*/  UIADD3 UR9, UP2, UR9, -0x8, URZ ;  /* 0xfffffff809097890 */ /* 0x000fe2000ff5e03f */
[----:B------:R-:W-:Y:S01]  /*1260*/  PLOP3.LUT P0, PT, PT, PT, PT, 0x8, 0x0 ;  /* 0x000000000000781c */ /* 0x000fe20003f0e170 */
[----:B------:R-:W-:-:S02]  /*1270*/  UIADD3 UR4, UP1, UR4, 0x8, URZ ;  /* 0x0000000804047890 */ /* 0x000fc4000ff3e03f */
[----:B------:R-:W-:Y:S02]  /*1280*/  UIADD3.X UR12, UR12, -0x1, URZ, UP2, !UPT ;  /* 0xffffffff0c0c7890 */ /* 0x000fe400097fe43f */
[----:B------:R-:W-:Y:S01]  /*1290*/  UIADD3.X UR5, URZ, UR5, URZ, UP1, !UPT ;  /* 0x000000053f057290 */ /* 0x000fe20008ffe43f */
[----:B----4-:R-:W-:-:S04]  /*12a0*/  IMAD R7, R7, R2, RZ ;  /* 0x0000000207077224 */ /* 0x010fc800078e02ff */
[C---:B------:R-:W-:Y:S02]  /*12b0*/  IMAD R7, R6.reuse, R3, R7 ;  /* 0x0000000306077224 */ /* 0x040fe400078e0207 */
[----:B------:R-:W-:-:S05]  /*12c0*/  IMAD.WIDE.U32 R2, R6, R2, R32 ;  /* 0x0000000206027225 */ /* 0x000fca00078e0020 */
[----:B------:R-:W-:Y:S01]  /*12d0*/  IADD3 R3, R3, R7, RZ ;  /* 0x0000000703037210 */ /* 0x000fe20007ffe0ff */
[----:B--2---:R-:W-:-:S04]  /*12e0*/  IMAD R7, R25, R30, RZ ;  /* 0x0000001e19077224 */ /* 0x004fc800078e02ff */
[C---:B------:R-:W-:Y:S02]  /*12f0*/  IMAD R7, R24.reuse, R31, R7 ;  /* 0x0000001f18077224 */ /* 0x040fe400078e0207 */
[----:B------:R-:W-:-:S04]  /*1300*/  IMAD.WIDE.U32 R24, R24, R30, R2 ;  /* 0x0000001e18187225 */ /* 0x000fc800078e0002 */
        /* <DEDUP_REMOVED lines=8> */
.L_x_8684:
[----:B------:R-:W-:-:S04]  /*1390*/  ISETP.NE.U32.AND P3, PT, RZ, UR9, PT ;  /* 0x00000009ff007c0c */ /* 0x000fc8000bf65070 */
[----:B------:R-:W-:-:S13]  /*13a0*/  ISETP.NE.OR.EX P0, PT, RZ, UR12, P0, P3 ;  /* 0x0000000cff007c0c */ /* 0x000fda0008705730 */
[----:B------:R-:W-:Y:S05]  /*13b0*/  @!P0 BRA `(.L_x_8680) ;  /* 0x0000000000b08947 */ /* 0x000fea0003800000 */
.L_x_8681:
[----:B------:R-:W-:Y:S01]  /*13c0*/  ULEA UR15, UR4, UR14, 0x3 ;  /* 0x0000000e040f7291 */ /* 0x000fe2000f8e183f */
[----:B------:R-:W-:Y:S01]  /*13d0*/  MOV R4, R2 ;  /* 0x0000000200047202 */ /* 0x000fe20000000f00 */
[----:B------:R-:W-:-:S06]  /*13e0*/  IMAD.MOV.U32 R5, RZ, RZ, R25 ;  /* 0x000000ffff057224 */ /* 0x000fcc00078e0019 */
[----:B------:R-:W2:Y:S04]  /*13f0*/  LDG.E.64 R4, desc[UR6][R4.64] ;  /* 0x0000000604047981 */ /* 0x000ea8000c1e1b00 */
[----:B------:R-:W2:Y:S01]  /*1400*/  LDL.64 R6, [UR15+0x18] ;  /* 0x0000180fff067983 */ /* 0x000ea20008100a00 */
[----:B------:R-:W-:-:S03]  /*1410*/  IADD3 R36, P0, R2, UR10, RZ ;  /* 0x0000000a02247c10 */ /* 0x000fc6000ff1e0ff */
[----:B------:R-:W3:Y:S01]  /*1420*/  LDL.64 R26, [UR15+0x20] ;  /* 0x0000200fff1a7983 */ /* 0x000ee20008100a00 */
[----:B------:R-:W-:Y:S02]  /*1430*/  IADD3.X R37, R25, UR13, RZ, P0, !PT ;  /* 0x0000000d19257c10 */ /* 0x000fe400087fe4ff */
[----:B------:R-:W-:Y:S01]  /*1440*/  IADD3 R24, P0, R36, UR10, RZ ;  /* 0x0000000a24187c10 */ /* 0x000fe2000ff1e0ff */
[----:B------:R-:W4:Y:S04]  /*1450*/  LDL.64 R30, [UR15+0x28] ;  /* 0x0000280fff1e7983 */ /* 0x000f280008100a00 */
[----:B------:R-:W3:Y:S01]  /*1460*/  LDG.E.64 R32, desc[UR6][R36.64] ;  /* 0x0000000624207981 */ /* 0x000ee2000c1e1b00 */
[----:B------:R-:W-:-:S05]  /*1470*/  IADD3.X R25, R37, UR13, RZ, P0, !PT ;  /* 0x0000000d25197c10 */ /* 0x000fca00087fe4ff */
[----:B------:R0:W4:Y:S01]  /*1480*/  LDG.E.64 R28, desc[UR6][R24.64] ;  /* 0x00000006181c7981 */ /* 0x000122000c1e1b00 */
[----:B------:R-:W-:Y:S02]  /*1490*/  MOV R2, R0 ;  /* 0x0000000000027202 */ /* 0x000fe40000000f00 */
[----:B0-----:R-:W-:-:S04]  /*14a0*/  IADD3 R24, P0, R24, UR10, RZ ;  /* 0x0000000a18187c10 */ /* 0x001fc8000ff1e0ff */
[----:B------:R-:W-:Y:S01]  /*14b0*/  IADD3.X R25, R25, UR13, RZ, P0, !PT ;  /* 0x0000000d19197c10 */ /* 0x000fe200087fe4ff */
[-C--:B--2---:R-:W-:Y:S02]  /*14c0*/  IMAD R5, R5, R6.reuse, RZ ;  /* 0x0000000605057224 */ /* 0x084fe400078e02ff */
[C---:B------:R-:W-:Y:S02]  /*14d0*/  IMAD.WIDE.U32 R34, R4.reuse, R6, R2 ;  /* 0x0000000604227225 */ /* 0x040fe400078e0002 */
[----:B------:R-:W2:Y:S02]  /*14e0*/  LDG.E.64 R2, desc[UR6][R24.64] ;  /* 0x0000000618027981 */ /* 0x000ea4000c1e1b00 */
[----:B------:R-:W-:Y:S02]  /*14f0*/  IMAD R7, R4, R7, R5 ;  /* 0x0000000704077224 */ /* 0x000fe400078e0205 */
[----:B------:R-:W2:Y:S02]  /*1500*/  LDL.64 R4, [UR15+0x30] ;  /* 0x0000300fff047983 */ /* 0x000ea40008100a00 */
[----:B------:R-:W-:-:S02]  /*1510*/  IMAD.IADD R35, R35, 0x1, R7 ;  /* 0x0000000123237824 */ /* 0x000fc400078e0207 */
[----:B---3--:R-:W-:Y:S01]  /*1520*/  IMAD R7, R33, R26, RZ ;  /* 0x0000001a21077224 */ /* 0x008fe200078e02ff */
[----:B------:R-:W-:-:S03]  /*1530*/  UIADD3 UR9, UP1, UR9, -0x4, URZ ;  /* 0xfffffffc09097890 */ /* 0x000fc6000ff3e03f */
[C---:B------:R-:W-:Y:S02]  /*1540*/  IMAD R7, R32.reuse, R27, R7 ;  /* 0x0000001b20077224 */ /* 0x040fe400078e0207 */
[----:B------:R-:W-:Y:S01]  /*1550*/  IMAD.WIDE.U32 R26, R32, R26, R34 ;  /* 0x0000001a201a7225 */ /* 0x000fe200078e0022 */
[----:B------:R-:W-:Y:S01]  /*1560*/  UIADD3.X UR12, UR12, -0x1, URZ, UP1, !UPT ;  /* 0xffffffff0c0c7890 */ /* 0x000fe20008ffe43f */
[----:B------:R-:W-:-:S03]  /*1570*/  ISETP.NE.U32.AND P0, PT, RZ, UR9, PT ;  /* 0x00000009ff007c0c */ /* 0x000fc6000bf05070 */
[----:B------:R-:W-:Y:S01]  /*1580*/  IADD3 R27, R27, R7, RZ ;  /* 0x000000071b1b7210 */ /* 0x000fe20007ffe0ff */
[----:B----4-:R-:W-:Y:S01]  /*1590*/  IMAD R7, R29, R30, RZ ;  /* 0x0000001e1d077224 */ /* 0x010fe200078e02ff */
[----:B------:R-:W-:-:S03]  /*15a0*/  ISETP.NE.AND.EX P0, PT, RZ, UR12, PT, P0 ;  /* 0x0000000cff007c0c */ /* 0x000fc6000bf05300 */
[C---:B------:R-:W-:Y:S02]  /*15b0*/  IMAD R7, R28.reuse, R31, R7 ;  /* 0x0000001f1c077224 */ /* 0x040fe400078e0207 */
[----:B------:R-:W-:-:S04]  /*15c0*/  IMAD.WIDE.U32 R28, R28, R30, R26 ;  /* 0x0000001e1c1c7225 */ /* 0x000fc800078e001a */
[----:B------:R-:W-:Y:S01]  /*15d0*/  IMAD.IADD R29, R29, 0x1, R7 ;  /* 0x000000011d1d7824 */ /* 0x000fe200078e0207 */
[----:B------:R-:W-:-:S04]  /*15e0*/  UIADD3 UR4, UP1, UR4, 0x4, URZ ;  /* 0x0000000404047890 */ /* 0x000fc8000ff3e03f */
[----:B------:R-:W-:Y:S01]  /*15f0*/  UIADD3.X UR5, URZ, UR5, URZ, UP1, !UPT ;  /* 0x000000053f057290 */ /* 0x000fe20008ffe43f */
[----:B--2---:R-:W-:-:S04]  /*1600*/  IMAD R3, R3, R4, RZ ;  /* 0x0000000403037224 */ /* 0x004fc800078e02ff */
[C---:B------:R-:W-:Y:S02]  /*1610*/  IMAD R3, R2.reuse, R5, R3 ;  /* 0x0000000502037224 */ /* 0x040fe400078e0203 */
[----:B------:R-:W-:Y:S01]  /*1620*/  IMAD.WIDE.U32 R4, R2, R4, R28 ;  /* 0x0000000402047225 */ /* 0x000fe200078e001c */
[----:B------:R-:W-:-:S04]  /*1630*/  IADD3 R2, P3, R24, UR10, RZ ;  /* 0x0000000a18027c10 */ /* 0x000fc8000ff7e0ff */
[----:B------:R-:W-:Y:S01]  /*1640*/  IADD3.X R25, R25, UR13, RZ, P3, !PT ;  /* 0x0000000d19197c10 */ /* 0x000fe20009ffe4ff */
[----:B------:R-:W-:Y:S01]  /*1650*/  IMAD.MOV.U32 R0, RZ, RZ, R4 ;  /* 0x000000ffff007224 */ /* 0x000fe200078e0004 */
[----:B------:R-:W-:Y:S01]  /*1660*/  IADD3 R3, R5, R3, RZ ;  /* 0x0000000305037210 */ /* 0x000fe20007ffe0ff */
[----:B------:R-:W-:Y:S06]  /*1670*/  @P0 BRA `(.L_x_8681) ;  /* 0xfffffffc00500947 */ /* 0x000fec000383ffff */
.L_x_8680:
        /* <DEDUP_REMOVED lines=8> */
[----:B------:R-:W-:Y:S01]  /*1700*/  ULEA UR9, UR4, UR14, 0x3 ;  /* 0x0000000e04097291 */ /* 0x000fe2000f8e183f */
[----:B------:R-:W-:-:S04]  /*1710*/  IMAD.WIDE.U32 R6, R8, UR10, RZ ;  /* 0x0000000a08067c25 */ /* 0x000fc8000f8e00ff */
[----:B------:R-:W-:Y:S01]  /*1720*/  IMAD R5, R8, UR11, R5 ;  /* 0x0000000b08057c24 */ /* 0x000fe2000f8e0205 */
[----:B------:R-:W-:Y:S02]  /*1730*/  ULDC.64 UR10, c[0x0][0x270] ;  /* 0x00009c00000a7ab9 */ /* 0x000fe40000000a00 */
[----:B------:R-:W-:Y:S01]  /*1740*/  UIMAD UR5, UR5, UR10, URZ ;  /* 0x0000000a050572a4 */ /* 0x000fe2000f8e023f */
[----:B------:R-:W2:Y:S01]  /*1750*/  LDL.64 R8, [UR9+0x18] ;  /* 0x00001809ff087983 */ /* 0x000ea20008100a00 */
[----:B------:R-:W-:Y:S01]  /*1760*/  IADD3 R7, R7, R5, RZ ;  /* 0x0000000507077210 */ /* 0x000fe20007ffe0ff */
[----:B------:R-:W-:Y:S01]  /*1770*/  IMAD.U32 R5, RZ, RZ, UR10 ;  /* 0x0000000aff057e24 */ /* 0x000fe2000f8e00ff */
[----:B------:R-:W-:-:S03]  /*1780*/  UIMAD UR5, UR4, UR11, UR5 ;  /* 0x0000000b040572a4 */ /* 0x000fc6000f8e0205 */
[----:B------:R-:W-:-:S05]  /*1790*/  IMAD.WIDE.U32 R6, R5, UR4, R6 ;  /* 0x0000000405067c25 */ /* 0x000fca000f8e0006 */
[----:B------:R-:W-:Y:S02]  /*17a0*/  IADD3 R5, R7, UR5, RZ ;  /* 0x0000000507057c10 */ /* 0x000fe4000fffe0ff */
[----:B------:R-:W-:-:S04]  /*17b0*/  LEA R4, P0, R6, UR12, 0x3 ;  /* 0x0000000c06047c11 */ /* 0x000fc8000f8018ff */
[----:B------:R-:W-:-:S05]  /*17c0*/  LEA.HI.X R5, R6, UR13, R5, 0x3, P0 ;  /* 0x0000000d06057c11 */ /* 0x000fca00080f1c05 */
[----:B------:R-:W2:Y:S01]  /*17d0*/  LDG.E.64 R6, desc[UR6][R4.64] ;  /* 0x0000000604067981 */ /* 0x000ea2000c1e1b00 */
[----:B------:R-:W-:-:S04]  /*17e0*/  ISETP.NE.U32.AND P0, PT, R2, 0x1, PT ;  /* 0x000000010200780c */ /* 0x000fc80003f05070 */
[----:B------:R-:W-:Y:S01]  /*17f0*/  ISETP.NE.AND.EX P0, PT, RZ, RZ, PT, P0 ;  /* 0x000000ffff00720c */ /* 0x000fe20003f05300 */
[----:B------:R-:W-:Y:S01]  /*1800*/  IMAD.MOV.U32 R24, RZ, RZ, R0 ;  /* 0x000000ffff187224 */ /* 0x000fe200078e0000 */
[----:B------:R-:W-:Y:S01]  /*1810*/  MOV R25, R3 ;  /* 0x0000000300197202 */ /* 0x000fe20000000f00 */
[-C--:B--2---:R-:W-:Y:S02]  /*1820*/  IMAD R7, R7, R8.reuse, RZ ;  /* 0x0000000807077224 */ /* 0x084fe400078e02ff */
[----:B------:R-:W-:-:S04]  /*1830*/  IMAD.WIDE.U32 R24, R6, R8, R24 ;  /* 0x0000000806187225 */ /* 0x000fc800078e0018 */
[----:B------:R-:W-:Y:S02]  /*1840*/  IMAD R7, R6, R9, R7 ;  /* 0x0000000906077224 */ /* 0x000fe400078e0207 */
[----:B------:R-:W-:-:S03]  /*1850*/  IMAD.MOV.U32 R0, RZ, RZ, R24 ;  /* 0x000000ffff007224 */ /* 0x000fc600078e0018 */
[----:B------:R-:W-:Y:S01]  /*1860*/  IADD3 R3, R25, R7, RZ ;  /* 0x0000000719037210 */ /* 0x000fe20007ffe0ff */
[----:B------:R-:W-:Y:S06]  /*1870*/  @!P0 BRA `(.L_x_8679) ;  /* 0x0000000000608947 */ /* 0x000fec0003800000 */
[----:B------:R-:W-:Y:S01]  /*1880*/  ISETP.NE.U32.AND P0, PT, R2, 0x2, PT ;  /* 0x000000020200780c */ /* 0x000fe20003f05070 */
[----:B------:R-:W-:Y:S01]  /*1890*/  USHF.L.U32 UR5, UR10, 0x3, URZ ;  /* 0x000000030a057899 */ /* 0x000fe2000800063f */
[----:B------:R-:W2:Y:S01]  /*18a0*/  LDL.64 R24, [UR9+0x20] ;  /* 0x00002009ff187983 */ /* 0x000ea20008100a00 */
[----:B------:R-:W-:Y:S01]  /*18b0*/  USHF.L.U64.HI UR4, UR10, 0x3, UR11 ;  /* 0x000000030a047899 */ /* 0x000fe2000801020b */
[----:B------:R-:W-:-:S03]  /*18c0*/  ISETP.NE.AND.EX P0, PT, RZ, RZ, PT, P0 ;  /* 0x000000ffff00720c */ /* 0x000fc60003f05300 */
[----:B------:R-:W-:-:S04]  /*18d0*/  IADD3 R26, P3, R4, UR5, RZ ;  /* 0x00000005041a7c10 */ /* 0x000fc8000ff7e0ff */
[----:B------:R-:W-:-:S05]  /*18e0*/  IADD3.X R27, R5, UR4, RZ, P3, !PT ;  /* 0x00000004051b7c10 */ /* 0x000fca0009ffe4ff */
[----:B------:R-:W2:Y:S01]  /*18f0*/  LDG.E.64 R8, desc[UR6][R26.64] ;  /* 0x000000061a087981 */ /* 0x000ea2000c1e1b00 */
[----:B------:R-:W-:-:S03]  /*1900*/  @P0 IADD3 R6, P3, R26, UR5, RZ ;  /* 0x000000051a060c10 */ /* 0x000fc6000ff7e0ff */
[----:B------:R-:W3:Y:S01]  /*1910*/  @P0 LDL.64 R4, [UR9+0x28] ;  /* 0x00002809ff040983 */ /* 0x000ee20008100a00 */
[----:B------:R-:W-:-:S06]  /*1920*/  @P0 IADD3.X R7, R27, UR4, RZ, P3, !PT ;  /* 0x000000041b070c10 */ /* 0x000fcc0009ffe4ff */
[----:B------:R-:W3:Y:S01]  /*1930*/  @P0 LDG.E.64 R6, desc[UR6][R6.64] ;  /* 0x0000000606060981 */ /* 0x000ee2000c1e1b00 */
[----:B------:R-:W-:-:S04]  /*1940*/  IMAD.MOV.U32 R2, RZ, RZ, R0 ;  /* 0x000000ffff027224 */ /* 0x000fc800078e0000 */
[----:B--2---:R-:W-:-:S04]  /*1950*/  IMAD.WIDE.U32 R2, R8, R24, R2 ;  /* 0x0000001808027225 */ /* 0x004fc800078e0002 */
[----:B------:R-:W-:Y:S01]  /*1960*/  IMAD R9, R9, R24, RZ ;  /* 0x0000001809097224 */ /* 0x000fe200078e02ff */
[----:B------:R-:W-:-:S03]  /*1970*/  MOV R0, R2 ;  /* 0x0000000200007202 */ /* 0x000fc60000000f00 */
[----:B------:R-:W-:Y:S01]  /*1980*/  IMAD R9, R8, R25, R9 ;  /* 0x0000001908097224 */ /* 0x000fe200078e0209 */
[----:B------:R-:W-:Y:S01]  /*1990*/  @P0 MOV R2, R0 ;  /* 0x0000000000020202 */ /* 0x000fe20000000f00 */
[-C--:B---3--:R-:W-:Y:S02]  /*19a0*/  @P0 IMAD R25, R7, R4.reuse, RZ ;  /* 0x0000000407190224 */ /* 0x088fe400078e02ff */
[----:B------:R-:W-:Y:S02]  /*19b0*/  IMAD.IADD R3, R3, 0x1, R9 ;  /* 0x0000000103037824 */ /* 0x000fe400078e0209 */
[C---:B------:R-:W-:Y:S02]  /*19c0*/  @P0 IMAD R25, R6.reuse, R5, R25 ;  /* 0x0000000506190224 */ /* 0x040fe400078e0219 */
[----:B------:R-:W-:-:S04]  /*19d0*/  @P0 IMAD.WIDE.U32 R4, R6, R4, R2 ;  /* 0x0000000406040225 */ /* 0x000fc800078e0002 */
[----:B------:R-:W-:Y:S01]  /*19e0*/  @P0 IMAD.IADD R3, R5, 0x1, R25 ;  /* 0x0000000105030824 */ /* 0x000fe200078e0219 */
[----:B------:R-:W-:-:S07]  /*19f0*/  @P0 MOV R0, R4 ;  /* 0x0000000400000202 */ /* 0x000fce0000000f00 */
.L_x_8679:
[----:B------:R-:W-:Y:S01]  /*1a00*/  CS2R R26, SRZ ;  /* 0x00000000001a7805 */ /* 0x000fe2000001ff00 */
[----:B------:R-:W-:Y:S01]  /*1a10*/  IMAD.MOV.U32 R4, RZ, RZ, R0 ;  /* 0x000000ffff047224 */ /* 0x000fe200078e0000 */
[----:B------:R-:W-:Y:S01]  /*1a20*/  MOV R5, R3 ;  /* 0x0000000300057202 */ /* 0x000fe20000000f00 */
[----:B------:R-:W-:Y:S06]  /*1a30*/  @!P2 BRA `(.L_x_8685) ;  /* 0x000000140084a947 */ /* 0x000fec0003800000 */
[----:B------:R-:W-:Y:S02]  /*1a40*/  PLOP3.LUT P0, PT, PT, PT, UP0, 0x80, 0x0 ;  /* 0x000000000000781c */ /* 0x000fe40003f0f008 */
[----:B------:R-:W-:-:S11]  /*1a50*/  CS2R R26, SRZ ;  /* 0x00000000001a7805 */ /* 0x000fd6000001ff00 */
[----:B------:R-:W-:Y:S05]  /*1a60*/  @!P0 BRA `(.L_x_8685) ;  /* 0x0000001400788947 */ /* 0x000fea0003800000 */
[----:B------:R-:W-:Y:S01]  /*1a70*/  ULDC.64 UR16, c[0x0][0x228] ;  /* 0x00008a0000107ab9 */ /* 0x000fe20000000a00 */
[----:B------:R-:W-:Y:S01]  /*1a80*/  ULDC.64 UR10, c[0x0][0x270] ;  /* 0x00009c00000a7ab9 */ /* 0x000fe20000000a00 */
[----:B------:R-:W-:Y:S01]  /*1a90*/  UIADD3 UR4, UP0, UR16, -0x1, URZ ;  /* 0xffffffff10047890 */ /* 0x000fe2000ff1e03f */
[----:B------:R-:W-:Y:S01]  /*1aa0*/  CS2R R26, SRZ ;  /* 0x00000000001a7805 */ /* 0x000fe2000001ff00 */
[----:B------:R-:W-:Y:S02]  /*1ab0*/  ULOP3.LUT UR9, UR16, 0x3, URZ, 0xc0, !UPT ;  /* 0x0000000310097892 */ /* 0x000fe4000f8ec03f */
[----:B------:R-:W-:Y:S02]  /*1ac0*/  UIADD3.X UR5, UR17, -0x1, URZ, UP0, !UPT ;  /* 0xffffffff11057890 */ /* 0x000fe400087fe43f */
[----:B------:R-:W-:-:S03]  /*1ad0*/  UISETP.GE.U32.AND UP0, UPT, UR4, 0x3, UPT ;  /* 0x000000030400788c */ /* 0x000fc6000bf06070 */
        /* <DEDUP_REMOVED lines=11> */
[C---:B------:R-:W-:Y:S01]  /*1b90*/  IMAD.WIDE.U32 R2, R10.reuse, UR18, RZ ;  /* 0x000000120a027c25 */ /* 0x040fe2000f8e00ff */
[----:B------:R-:W-:Y:S01]  /*1ba0*/  USHF.L.U32 UR11, UR11, 0x3, URZ ;  /* 0x000000030b0b7899 */ /* 0x000fe2000800063f */
[----:B------:R-:W-:Y:S02]  /*1bb0*/  UMOV UR4, URZ ;  /* 0x0000003f00047c82 */ /* 0x000fe40008000000 */
[----:B------:R-:W-:Y:S01]  /*1bc0*/  IMAD.U32 R0, RZ, RZ, UR12 ;  /* 0x0000000cff007e24 */ /* 0x000fe2000f8e00ff */
[----:B------:R-:W-:Y:S01]  /*1bd0*/  UIADD3 UR11, UR5, UR11, URZ ;  /* 0x0000000b050b7290 */ /* 0x000fe2000fffe03f */
[----:B------:R-:W-:Y:S01]  /*1be0*/  IMAD R7, R10, UR19, R7 ;  /* 0x000000130a077c24 */ /* 0x000fe2000f8e0207 */
[----:B------:R-:W-:Y:S01]  /*1bf0*/  ULDC.64 UR18, c[0x0][0x218] ;  /* 0x0000860000127ab9 */ /* 0x000fe20000000a00 */
[----:B------:R-:W-:Y:S01]  /*1c00*/  UMOV UR5, URZ ;  /* 0x0000003f00057c82 */ /* 0x000fe20008000000 */
[----:B------:R-:W-:-:S02]  /*1c10*/  ISETP.GT.AND.EX P0, PT, R0, RZ, PT, P0 ;  /* 0x000000ff0000720c */ /* 0x000fc40003f04300 */
[----:B------:R-:W-:Y:S02]  /*1c20*/  LEA R0, P2, R2, UR18, 0x3 ;  /* 0x0000001202007c11 */ /* 0x000fe4000f8418ff */
[----:B------:R-:W-:-:S04]  /*1c30*/  IADD3 R9, R3, R7, RZ ;  /* 0x0000000703097210 */ /* 0x000fc80007ffe0ff */
[----:B------:R-:W-:-:S05]  /*1c40*/  LEA.HI.X R9, R2, UR19, R9, 0x3, P2 ;  /* 0x0000001302097c11 */ /* 0x000fca00090f1c09 */
[----:B------:R-:W-:Y:S05]  /*1c50*/  @!P0 BRA `(.L_x_8687) ;  /* 0x0000000c00888947 */ /* 0x000fea0003800000 */
[----:B------:R-:W-:Y:S01]  /*1c60*/  UISETP.GT.U32.AND UP0, UPT, UR9, 0xc, UPT ;  /* 0x0000000c0900788c */ /* 0x000fe2000bf04070 */
[----:B------:R-:W-:-:S03]  /*1c70*/  PLOP3.LUT P0, PT, PT, PT, PT, 0x80, 0x0 ;  /* 0x000000000000781c */ /* 0x000fc60003f0f070 */
[----:B------:R-:W-:-:S06]  /*1c80*/  UISETP.GT.AND.EX UP0, UPT, UR12, URZ, UPT, UP0 ;  /* 0x0000003f0c00728c */ /* 0x000fcc000bf04300 */
[----:B------:R-:W-:-:S13]  /*1c90*/  PLOP3.LUT P2, PT, PT, PT, UP0, 0x80, 0x0 ;  /* 0x000000000000781c */ /* 0x000fda0003f4f008 */
[----:B------:R-:W-:Y:S05]  /*1ca0*/  @!P2 BRA `(.L_x_8688) ;  /* 0x000000080038a947 */ /* 0x000fea0003800000 */
[----:B------:R-:W-:-:S13]  /*1cb0*/  PLOP3.LUT P0, PT, PT, PT, PT, 0x8, 0x0 ;  /* 0x000000000000781c */ /* 0x000fda0003f0e170 */
.L_x_8689:
[----:B------:R-:W-:Y:S01]  /*1cc0*/  ULEA UR13, UR4, UR14, 0x3 ;  /* 0x0000000e040d7291 */ /* 0x000fe2000f8e183f */
[----:B------:R-:W-:-:S05]  /*1cd0*/  IMAD.MOV.U32 R8, RZ, RZ, R0 ;  /* 0x000000ffff087224 */ /* 0x000fca00078e0000 */
[----:B------:R-:W2:Y:S04]  /*1ce0*/  LDG.E.64 R28, desc[UR6][R8.64] ;  /* 0x00000006081c7981 */ /* 0x000ea8000c1e1b00 */
[----:B------:R-:W2:Y:S01]  /*1cf0*/  LDL.64 R30, [UR13+0x18] ;  /* 0x0000180dff1e7983 */ /* 0x000ea20008100a00 */
[----:B------:R-:W-:-:S03]  /*1d00*/  USHF.L.U32 UR15, UR10, 0x3, URZ ;  /* 0x000000030a0f7899 */ /* 0x000fc6000800063f */
[----:B------:R-:W3:Y:S03]  /*1d10*/  LDL.64 R6, [UR13+0x28] ;  /* 0x0000280dff067983 */ /* 0x000ee60008100a00 */
[----:B------:R-:W-:-:S04]  /*1d20*/  IADD3 R36, P2, R0, UR15, RZ ;  /* 0x0000000f00247c10 */ /* 0x000fc8000ff5e0ff */
[----:B------:R-:W-:Y:S02]  /*1d30*/  IADD3.X R37, R9, UR11, RZ, P2, !PT ;  /* 0x0000000b09257c10 */ /* 0x000fe400097fe4ff */
[----:B------:R-:W4:Y:S04]  /*1d40*/  LDL.64 R8, [UR13+0x20] ;  /* 0x0000200dff087983 */ /* 0x000f280008100a00 */
[----:B------:R-:W4:Y:S01]  /*1d50*/  LDG.E.64 R24, desc[UR6][R36.64] ;  /* 0x0000000624187981 */ /* 0x000f22000c1e1b00 */
[----:B------:R-:W-:-:S04]  /*1d60*/  IADD3 R32, P2, R36, UR15, RZ ;  /* 0x0000000f24207c10 */ /* 0x000fc8000ff5e0ff */
[----:B------:R-:W-:-:S05]  /*1d70*/  IADD3.X R33, R37, UR11, RZ, P2, !PT ;  /* 0x0000000b25217c10 */ /* 0x000fca00097fe4ff */
[----:B------:R0:W3:Y:S02]  /*1d80*/  LDG.E.64 R2, desc[UR6][R32.64] ;  /* 0x0000000620027981 */ /* 0x0000e4000c1e1b00 */
[----:B0-----:R-:W-:-:S04]  /*1d90*/  IADD3 R32, P2, R32, UR15, RZ ;  /* 0x0000000f20207c10 */ /* 0x001fc8000ff5e0ff */
[----:B------:R-:W-:Y:S01]  /*1da0*/  IADD3.X R33, R33, UR11, RZ, P2, !PT ;  /* 0x0000000b21217c10 */ /* 0x000fe200097fe4ff */
[-C--:B--2---:R-:W-:Y:S02]  /*1db0*/  IMAD R29, R29, R30.reuse, RZ ;  /* 0x0000001e1d1d7224 */ /* 0x084fe400078e02ff */
[C---:B------:R-:W-:Y:S02]  /*1dc0*/  IMAD.WIDE.U32 R34, R28.reuse, R30, R26 ;  /* 0x0000001e1c227225 */ /* 0x040fe400078e001a */
[----:B------:R0:W2:Y:S02]  /*1dd0*/  LDG.E.64 R26, desc[UR6][R32.64] ;  /* 0x00000006201a7981 */ /* 0x0000a4000c1e1b00 */
[----:B------:R-:W-:Y:S02]  /*1de0*/  IMAD R31, R28, R31, R29 ;  /* 0x0000001f1c1f7224 */ /* 0x000fe400078e021d */
[----:B------:R-:W2:Y:S01]  /*1df0*/  LDL.64 R28, [UR13+0x30] ;  /* 0x0000300dff1c7983 */ /* 0x000ea20008100a00 */
[----:B------:R-:W-:-:S02]  /*1e00*/  IADD3 R30, P2, R32, UR15, RZ ;  /* 0x0000000f201e7c10 */ /* 0x000fc4000ff5e0ff */
[----:B------:R-:W-:Y:S02]  /*1e10*/  IADD3 R35, R35, R31, RZ ;  /* 0x0000001f23237210 */ /* 0x000fe40007ffe0ff */
[----:B------:R-:W-:Y:S01]  /*1e20*/  IADD3.X R31, R33, UR11, RZ, P2, !PT ;  /* 0x0000000b211f7c10 */ /* 0x000fe200097fe4ff */
[-C--:B----4-:R-:W-:Y:S02]  /*1e30*/  IMAD R25, R25, R8.reuse, RZ ;  /* 0x0000000819197224 */ /* 0x090fe400078e02ff */
[----:B------:R-:W-:-:S04]  /*1e40*/  IMAD.WIDE.U32 R34, R24, R8, R34 ;  /* 0x0000000818227225 */ /* 0x000fc800078e0022 */
[----:B------:R-:W-:Y:S02]  /*1e50*/  IMAD R37, R24, R9, R25 ;  /* 0x0000000918257224 */ /* 0x000fe400078e0219 */
[----:B------:R1:W4:Y:S04]  /*1e60*/  LDG.E.64 R8, desc[UR6][R30.64] ;  /* 0x000000061e087981 */ /* 0x000328000c1e1b00 */
[----:B------:R-:W4:Y:S01]  /*1e70*/  LDL.64 R24, [UR13+0x38] ;  /* 0x0000380dff187983 */ /* 0x000f220008100a00 */
[----:B0-----:R-:W-:Y:S01]  /*1e80*/  IADD3 R32, P2, R30, UR15, RZ ;  /* 0x0000000f1e207c10 */ /* 0x001fe2000ff5e0ff */
[----:B---3--:R-:W-:Y:S02]  /*1e90*/  IMAD R3, R3, R6, RZ ;  /* 0x0000000603037224 */ /* 0x008fe400078e02ff */
[----:B------:R-:W-:Y:S01]  /*1ea0*/  IMAD.IADD R35, R35, 0x1, R37 ;  /* 0x0000000123237824 */ /* 0x000fe200078e0225 */
[----:B------:R-:W-:Y:S01]  /*1eb0*/  IADD3.X R33, R31, UR11, RZ, P2, !PT ;  /* 0x0000000b1f217c10 */ /* 0x000fe200097fe4ff */
[----:B------:R-:W-:-:S02]  /*1ec0*/  IMAD R0, R2, R7, R3 ;  /* 0x0000000702007224 */ /* 0x000fc400078e0203 */
[----:B------:R-:W-:Y:S02]  /*1ed0*/  IMAD.WIDE.U32 R34, R2, R6, R34 ;  /* 0x0000000602227225 */ /* 0x000fe400078e0022 */
[----:B------:R0:W3:Y:S04]  /*1ee0*/  LDG.E.64 R2, desc[UR6][R32.64] ;  /* 0x0000000620027981 */ /* 0x0000e8000c1e1b00 */
[----:B------:R-:W3:Y:S01]  /*1ef0*/  LDL.64 R6, [UR13+0x40] ;  /* 0x0000400dff067983 */ /* 0x000ee20008100a00 */
[----:B-1----:R-:W-:Y:S02]  /*1f00*/  IADD3 R30, P2, R32, UR15, RZ ;  /* 0x0000000f201e7c10 */ /* 0x002fe4000ff5e0ff */
[----:B------:R-:W-:Y:S02]  /*1f10*/  IADD3 R35, R35, R0, RZ ;  /* 0x0000000023237210 */ /* 0x000fe40007ffe0ff */
[----:B------:R-:W-:Y:S01]  /*1f20*/  IADD3.X R31, R33, UR11, RZ, P2, !PT ;  /* 0x0000000b211f7c10 */ /* 0x000fe200097fe4ff */
[----:B--2---:R-:W-:-:S02]  /*1f30*/  IMAD R27, R27, R28, RZ ;  /* 0x0000001c1b1b7224 */ /* 0x004fc400078e02ff */
[----:B------:R-:W-:-:S04]  /*1f40*/  IMAD.WIDE.U32 R34, R26, R28, R34 ;  /* 0x0000001c1a227225 */ /* 0x000fc800078e0022 */
[----:B------:R-:W-:Y:S02]  /*1f50*/  IMAD R0, R26, R29, R27 ;  /* 0x0000001d1a007224 */ /* 0x000fe400078e021b */
[----:B------:R1:W2:Y:S04]  /*1f60*/  LDG.E.64 R26, desc[UR6][R30.64] ;  /* 0x000000061e1a7981 */ /* 0x0002a8000c1e1b00 */
[----:B------:R-:W2:Y:S01]  /*1f70*/  LDL.64 R28, [UR13+0x48] ;  /* 0x0000480dff1c7983 */ /* 0x000ea20008100a00 */
[----:B0-----:R-:W-:Y:S01]  /*1f80*/  IADD3 R32, P2, R30, UR15, RZ ;  /* 0x0000000f1e207c10 */ /* 0x001fe2000ff5e0ff */
[----:B------:R-:W-:-:S03]  /*1f90*/  IMAD.IADD R35, R35, 0x1, R0 ;  /* 0x0000000123237824 */ /* 0x000fc600078e0200 */
[----:B------:R-:W-:Y:S01]  /*1fa0*/  IADD3.X R33, R31, UR11, RZ, P2, !PT ;  /* 0x0000000b1f217c10 */ /* 0x000fe200097fe4ff */
[-C--:B----4-:R-:W-:Y:S02]  /*1fb0*/  IMAD R9, R9, R24.reuse, RZ ;  /* 0x0000001809097224 */ /* 0x090fe400078e02ff */
[----:B------:R-:W-:-:S04]  /*1fc0*/  IMAD.WIDE.U32 R36, R8, R24, R34 ;  /* 0x0000001808247225 */ /* 0x000fc800078e0022 */
[----:B------:R-:W-:Y:S02]  /*1fd0*/  IMAD R0, R8, R25, R9 ;  /* 0x0000001908007224 */ /* 0x000fe400078e0209 */
[----:B------:R0:W4:Y:S04]  /*1fe0*/  LDG.E.64 R24, desc[UR6][R32.64] ;  /* 0x0000000620187981 */ /* 0x000128000c1e1b00 */
[----:B------:R-:W4:Y:S01]  /*1ff0*/  LDL.64 R8, [UR13+0x50] ;  /* 0x0000500dff087983 */ /* 0x000f220008100a00 */
[----:B------:R-:W-:Y:S01]  /*2000*/  IADD3 R34, P2, R32, UR15, RZ ;  /* 0x0000000f20227c10 */ /* 0x000fe2000ff5e0ff */
[----:B---3--:R-:W-:Y:S01]  /*2010*/  IMAD R3, R3, R6, RZ ;  /* 0x0000000603037224 */ /* 0x008fe200078e02ff */
[----:B-1----:R-:W-:Y:S01]  /*2020*/  IADD3 R31, R37, R0, RZ ;  /* 0x00000000251f7210 */ /* 0x002fe20007ffe0ff */
[----:B------:R-:W-:Y:S01]  /*2030*/  IMAD.MOV.U32 R30, RZ, RZ, R36 ;  /* 0x000000ffff1e7224 */ /* 0x000fe200078e0024 */
[----:B------:R-:W-:Y:S01]  /*2040*/  IADD3.X R35, R33, UR11, RZ, P2, !PT ;  /* 0x0000000b21237c10 */ /* 0x000fe200097fe4ff */
[----:B------:R-:W-:-:S02]  /*2050*/  IMAD R0, R2, R7, R3 ;  /* 0x0000000702007224 */ /* 0x000fc400078e0203 */
[----:B------:R-:W-:Y:S02]  /*2060*/  IMAD.WIDE.U32 R36, R2, R6, R30 ;  /* 0x0000000602247225 */ /* 0x000fe400078e001e */
[----:B------:R1:W3:Y:S04]  /*2070*/  LDG.E.64 R6, desc[UR6][R34.64] ;  /* 0x0000000622067981 */ /* 0x0002e8000c1e1b00 */
[----:B------:R-:W3:Y:S01]  /*2080*/  LDL.64 R2, [UR13+0x58] ;  /* 0x0000580dff027983 */ /* 0x000ee20008100a00 */
[----:B------:R-:W-:Y:S01]  /*2090*/  IADD3 R30, P2, R34, UR15, RZ ;  /* 0x0000000f221e7c10 */ /* 0x000fe2000ff5e0ff */
[----:B0-----:R-:W-:Y:S01]  /*20a0*/  IMAD.MOV.U32 R32, RZ, RZ, R36 ;  /* 0x000000ffff207224 */ /* 0x001fe200078e0024 */
[----:B------:R-:W-:Y:S02]  /*20b0*/  IADD3 R33, R37, R0, RZ ;  /* 0x0000000025217210 */ /* 0x000fe40007ffe0ff */
[----:B------:R-:W-:Y:S01]  /*20c0*/  IADD3.X R31, R35, UR11, RZ, P2, !PT ;  /* 0x0000000b231f7c10 */ /* 0x000fe200097fe4ff */
[----:B--2---:R-:W-:-:S02]  /*20d0*/  IMAD R27, R27, R28, RZ ;  /* 0x0000001c1b1b7224 */ /* 0x004fc400078e02ff */
[----:B------:R-:W-:-:S04]  /*20e0*/  IMAD.WIDE.U32 R32, R26, R28, R32 ;  /* 0x0000001c1a207225 */ /* 0x000fc800078e0020 */
[----:B------:R-:W-:Y:S02]  /*20f0*/  IMAD R0, R26, R29, R27 ;  /* 0x0000001d1a007224 */ /* 0x000fe400078e021b */
[----:B------:R0:W2:Y:S04]  /*2100*/  LDG.E.64 R26, desc[UR6][R30.64] ;  /* 0x000000061e1a7981 */ /* 0x0000a8000c1e1b00 */
[----:B------:R-:W2:Y:S01]  /*2110*/  LDL.64 R28, [UR13+0x60] ;  /* 0x0000600dff1c7983 */ /* 0x000ea20008100a00 */
[----:B------:R-:W-:Y:S02]  /*2120*/  IADD3 R33, R33, R0, RZ ;  /* 0x0000000021217210 */ /* 0x000fe40007ffe0ff */
[----:B-1----:R-:W-:Y:S01]  /*2130*/  IADD3 R34, P2, R30, UR15, RZ ;  /* 0x0000000f1e227c10 */ /* 0x002fe2000ff5e0ff */
[----:B----4-:R-:W-:-:S03]  /*2140*/  IMAD R25, R25, R8, RZ ;  /* 0x0000000819197224 */ /* 0x010fc600078e02ff */
[----:B------:R-:W-:Y:S01]  /*2150*/  IADD3.X R35, R31, UR11, RZ, P2, !PT ;  /* 0x0000000b1f237c10 */ /* 0x000fe200097fe4ff */
[----:B------:R-:W-:-:S04]  /*2160*/  IMAD.WIDE.U32 R32, R24, R8, R32 ;  /* 0x0000000818207225 */ /* 0x000fc800078e0020 */
[----:B------:R-:W-:Y:S02]  /*2170*/  IMAD R25, R24, R9, R25 ;  /* 0x0000000918197224 */ /* 0x000fe400078e0219 */
[----:B------:R-:W4:Y:S02]  /*2180*/  LDG.E.64 R8, desc[UR6][R34.64] ;  /* 0x0000000622087981 */ /* 0x000f24000c1e1b00 */
[----:B------:R-:W-:Y:S02]  /*2190*/  IMAD.IADD R33, R33, 0x1, R25 ;  /* 0x0000000121217824 */ /* 0x000fe400078e0219 */
[----:B------:R-:W4:Y:S01]  /*21a0*/  LDL.64 R24, [UR13+0x68] ;  /* 0x0000680dff187983 */ /* 0x000f220008100a00 */
[----:B0-----:R-:W-:Y:S01]  /*21b0*/  IADD3 R30, P2, R34, UR15, RZ ;  /* 0x0000000f221e7c10 */ /* 0x001fe2000ff5e0ff */
[----:B---3--:R-:W-:-:S03]  /*21c0*/  IMAD R7, R7, R2, RZ ;  /* 0x0000000207077224 */ /* 0x008fc600078e02ff */
[----:B------:R-:W-:Y:S01]  /*21d0*/  IADD3.X R31, R35, UR11, RZ, P2, !PT ;  /* 0x0000000b231f7c10 */ /* 0x000fe200097fe4ff */
[C---:B------:R-:W-:Y:S01]  /*21e0*/  IMAD R0, R6.reuse, R3, R7 ;  /* 0x0000000306007224 */ /* 0x040fe200078e0207 */
[----:B------:R-:W3:Y:S01]  /*21f0*/  LDL.64 R34, [UR13+0x70] ;  /* 0x0000700dff227983 */ /* 0x000ee20008100a00 */
[----:B------:R-:W-:-:S03]  /*2200*/  IMAD.WIDE.U32 R2, R6, R2, R32 ;  /* 0x0000000206027225 */ /* 0x000fc600078e0020 */
[----:B------:R-:W3:Y:S01]  /*2210*/  LDG.E.64 R32, desc[UR6][R30.64] ;  /* 0x000000061e207981 */ /* 0x000ee2000c1e1b00 */
[----:B------:R-:W-:Y:S02]  /*2220*/  IADD3 R36, P2, R30, UR15, RZ ;  /* 0x0000000f1e247c10 */ /* 0x000fe4000ff5e0ff */
[----:B------:R-:W-:Y:S02]  /*2230*/  IADD3 R3, R3, R0, RZ ;  /* 0x0000000003037210 */ /* 0x000fe40007ffe0ff */
[----:B------:R-:W-:Y:S01]  /*2240*/  IADD3.X R37, R31, UR11, RZ, P2, !PT ;  /* 0x0000000b1f257c10 */ /* 0x000fe200097fe4ff */
[----:B--2---:R-:W-:-:S04]  /*2250*/  IMAD R7, R27, R28, RZ ;  /* 0x0000001c1b077224 */ /* 0x004fc800078e02ff */
[C---:B------:R-:W-:Y:S02]  /*2260*/  IMAD R0, R26.reuse, R29, R7 ;  /* 0x0000001d1a007224 */ /* 0x040fe400078e0207 */
[----:B------:R-:W-:Y:S01]  /*2270*/  IMAD.WIDE.U32 R26, R26, R28, R2 ;  /* 0x0000001c1a1a7225 */ /* 0x000fe200078e0002 */
[----:B------:R-:W2:Y:S04]  /*2280*/  LDL.64 R6, [UR13+0x78] ;  /* 0x0000780dff067983 */ /* 0x000ea80008100a00 */
[----:B------:R-:W2:Y:S01]  /*2290*/  LDG.E.64 R2, desc[UR6][R36.64] ;  /* 0x0000000624027981 */ /* 0x000ea2000c1e1b00 */
[----:B------:R-:W-:Y:S01]  /*22a0*/  IMAD.IADD R27, R27, 0x1, R0 ;  /* 0x000000011b1b7824 */ /* 0x000fe200078e0200 */
[----:B------:R-:W-:Y:S01]  /*22b0*/  IADD3 R28, P2, R36, UR15, RZ ;  /* 0x0000000f241c7c10 */ /* 0x000fe2000ff5e0ff */
[----:B----4-:R-:W-:-:S04]  /*22c0*/  IMAD R9, R9, R24, RZ ;  /* 0x0000001809097224 */ /* 0x010fc800078e02ff */
[C---:B------:R-:W-:Y:S02]  /*22d0*/  IMAD R25, R8.reuse, R25, R9 ;  /* 0x0000001908197224 */ /* 0x040fe400078e0209 */
[----:B------:R-:W-:Y:S01]  /*22e0*/  IMAD.WIDE.U32 R8, R8, R24, R26 ;  /* 0x0000001808087225 */ /* 0x000fe200078e001a */
[----:B------:R-:W-:-:S04]  /*22f0*/  IADD3.X R29, R37, UR11, RZ, P2, !PT ;  /* 0x0000000b251d7c10 */ /* 0x000fc800097fe4ff */
[----:B------:R-:W-:Y:S01]  /*2300*/  IADD3 R9, R9, R25, RZ ;  /* 0x0000001909097210 */ /* 0x000fe20007ffe0ff */
[-C--:B---3--:R-:W-:Y:S01]  /*2310*/  IMAD R25, R33, R34.reuse, RZ ;  /* 0x0000002221197224 */ /* 0x088fe200078e02ff */
[----:B------:R-:W3:Y:S03]  /*2320*/  LDG.E.64 R26, desc[UR6][R28.64] ;  /* 0x000000061c1a7981 */ /* 0x000ee6000c1e1b00 */
[C---:B------:R-:W-:Y:S02]  /*2330*/  IMAD R31, R32.reuse, R35, R25 ;  /* 0x00000023201f7224 */ /* 0x040fe400078e0219 */
[----:B------:R-:W-:Y:S01]  /*2340*/  IMAD.WIDE.U32 R32, R32, R34, R8 ;  /* 0x0000002220207225 */ /* 0x000fe200078e0008 */
[----:B------:R-:W3:Y:S01]  /*2350*/  LDL.64 R24, [UR13+0x80] ;  /* 0x0000800dff187983 */ /* 0x000ee20008100a00 */
[----:B------:R-:W-:-:S04]  /*2360*/  IADD3 R34, P2, R28, UR15, RZ ;  /* 0x0000000f1c227c10 */ /* 0x000fc8000ff5e0ff */
[----:B------:R-:W-:Y:S01]  /*2370*/  IADD3.X R35, R29, UR11, RZ, P2, !PT ;  /* 0x0000000b1d237c10 */ /* 0x000fe200097fe4ff */
[----:B------:R-:W-:Y:S02]  /*2380*/  IMAD.IADD R33, R33, 0x1, R31 ;  /* 0x0000000121217824 */ /* 0x000fe400078e021f */
[----:B------:R-:W4:Y:S01]  /*2390*/  LDL.64 R30, [UR13+0x88] ;  /* 0x0000880dff1e7983 */ /* 0x000f220008100a00 */
[----:B------:R-:W-:-:S03]  /*23a0*/  IADD3 R8, P2, R34, UR15, RZ ;  /* 0x0000000f22087c10 */ /* 0x000fc6000ff5e0ff */
[----:B------:R-:W4:Y:S01]  /*23b0*/  LDG.E.64 R28, desc[UR6][R34.64] ;  /* 0x00000006221c7981 */ /* 0x000f22000c1e1b00 */
[----:B------:R-:W-:Y:S01]  /*23c0*/  IADD3.X R9, R35, UR11, RZ, P2, !PT ;  /* 0x0000000b23097c10 */ /* 0x000fe200097fe4ff */
[-C--:B--2---:R-:W-:Y:S02]  /*23d0*/  IMAD R3, R3, R6.reuse, RZ ;  /* 0x0000000603037224 */ /* 0x084fe400078e02ff */
[----:B------:R-:W-:-:S04]  /*23e0*/  IMAD.WIDE.U32 R32, R2, R6, R32 ;  /* 0x0000000602207225 */ /* 0x000fc800078e0020 */
[----:B------:R-:W-:Y:S02]  /*23f0*/  IMAD R0, R2, R7, R3 ;  /* 0x0000000702007224 */ /* 0x000fe400078e0203 */
[----:B------:R0:W2:Y:S04]  /*2400*/  LDG.E.64 R2, desc[UR6][R8.64] ;  /* 0x0000000608027981 */ /* 0x0000a8000c1e1b00 */
[----:B------:R-:W2:Y:S01]  /*2410*/  LDL.64 R6, [UR13+0x90] ;  /* 0x0000900dff067983 */ /* 0x000ea20008100a00 */
[----:B------:R-:W-:Y:S01]  /*2420*/  UIADD3 UR9, UP0, UR9, -0x10, URZ ;  /* 0xfffffff009097890 */ /* 0x000fe2000ff1e03f */
[----:B------:R-:W-:-:S03]  /*2430*/  IADD3 R33, R33, R0, RZ ;  /* 0x0000000021217210 */ /* 0x000fc60007ffe0ff */
[----:B------:R-:W-:Y:S02]  /*2440*/  UIADD3.X UR12, UR12, -0x1, URZ, UP0, !UPT ;  /* 0xffffffff0c0c7890 */ /* 0x000fe400087fe43f */
[----:B------:R-:W-:Y:S01]  /*2450*/  UISETP.GT.U32.AND UP0, UPT, UR9, 0xc, UPT ;  /* 0x0000000c0900788c */ /* 0x000fe2000bf04070 */
[----:B---3--:R-:W-:-:S04]  /*2460*/  IMAD R27, R27, R24, RZ ;  /* 0x000000181b1b7224 */ /* 0x008fc800078e02ff */
        /* <DEDUP_REMOVED lines=9> */
[----:B------:R-:W-:-:S03]  /*2500*/  IADD3 R0, P2, R8, UR15, RZ ;  /* 0x0000000f08007c10 */ /* 0x000fc6000ff5e0ff */
[----:B------:R-:W-:Y:S01]  /*2510*/  IADD3 R29, R29, R27, RZ ;  /* 0x0000001b1d1d7210 */ /* 0x000fe20007ffe0ff */
[----:B------:R-:W-:Y:S01]  /*2520*/  UIADD3.X UR5, URZ, UR5, URZ, UP1, !UPT ;  /* 0x000000053f057290 */ /* 0x000fe20008ffe43f */
[----:B0-----:R-:W-:Y:S01]  /*2530*/  IADD3.X R9, R9, UR11, RZ, P2, !PT ;  /* 0x0000000b09097c10 */ /* 0x001fe200097fe4ff */
[-C--:B--2---:R-:W-:Y:S02]  /*2540*/  IMAD R3, R3, R6.reuse, RZ ;  /* 0x0000000603037224 */ /* 0x084fe400078e02ff */
[----:B------:R-:W-:-:S04]  /*2550*/  IMAD.WIDE.U32 R26, R2, R6, R28 ;  /* 0x00000006021a7225 */ /* 0x000fc800078e001c */
[----:B------:R-:W-:-:S04]  /*2560*/  IMAD R3, R2, R7, R3 ;  /* 0x0000000702037224 */ /* 0x000fc800078e0203 */
[----:B------:R-:W-:Y:S01]  /*2570*/  IMAD.IADD R27, R27, 0x1, R3 ;  /* 0x000000011b1b7824 */ /* 0x000fe200078e0203 */
[----:B------:R-:W-:Y:S06]  /*2580*/  @P3 BRA `(.L_x_8689) ;  /* 0xfffffff400cc3947 */ /* 0x000fec000383ffff */
.L_x_8688:
[----:B------:R-:W-:-:S04]  /*2590*/  UISETP.GT.U32.AND UP0, UPT, UR9, 0x4, UPT ;  /* 0x000000040900788c */ /* 0x000fc8000bf04070 */
[----:B------:R-:W-:-:S06]  /*25a0*/  UISETP.GT.AND.EX UP0, UPT, UR12, URZ, UPT, UP0 ;  /* 0x0000003f0c00728c */ /* 0x000fcc000bf04300 */
[----:B------:R-:W-:-:S13]  /*25b0*/  PLOP3.LUT P2, PT, PT, PT, UP0, 0x80, 0x0 ;  /* 0x000000000000781c */ /* 0x000fda0003f4f008 */
[----:B------:R-:W-:Y:S05]  /*25c0*/  @!P2 BRA `(.L_x_8690) ;  /* 0x000000040020a947 */ /* 0x000fea0003800000 */
[----:B------:R-:W-:Y:S01]  /*25d0*/  ULEA UR13, UR4, UR14, 0x3 ;  /* 0x0000000e040d7291 */ /* 0x000fe2000f8e183f */
[----:B------:R-:W-:Y:S01]  /*25e0*/  MOV R8, R0 ;  /* 0x0000000000087202 */ /* 0x000fe20000000f00 */
[----:B------:R-:W-:-:S04]  /*25f0*/  USHF.L.U32 UR15, UR10, 0x3, URZ ;  /* 0x000000030a0f7899 */ /* 0x000fc8000800063f */
[----:B------:R0:W2:Y:S04]  /*2600*/  LDG.E.64 R30, desc[UR6][R8.64] ;  /* 0x00000006081e7981 */ /* 0x0000a8000c1e1b00 */
[----:B------:R-:W2:Y:S01]  /*2610*/  LDL.64 R32, [UR13+0x18] ;  /* 0x0000180dff207983 */ /* 0x000ea20008100a00 */
[----:B------:R-:W-:-:S03]  /*2620*/  IADD3 R34, P0, R0, UR15, RZ ;  /* 0x0000000f00227c10 */ /* 0x000fc6000ff1e0ff */
[----:B------:R-:W3:Y:S01]  /*2630*/  LDL.64 R28, [UR13+0x20] ;  /* 0x0000200dff1c7983 */ /* 0x000ee20008100a00 */
[----:B------:R-:W-:-:S03]  /*2640*/  IADD3.X R35, R9, UR11, RZ, P0, !PT ;  /* 0x0000000b09237c10 */ /* 0x000fc600087fe4ff */
[----:B------:R-:W4:Y:S04]  /*2650*/  LDL.64 R2, [UR13+0x28] ;  /* 0x0000280dff027983 */ /* 0x000f280008100a00 */
[----:B------:R1:W3:Y:S01]  /*2660*/  LDG.E.64 R24, desc[UR6][R34.64] ;  /* 0x0000000622187981 */ /* 0x0002e2000c1e1b00 */
[----:B------:R-:W-:-:S04]  /*2670*/  IADD3 R36, P0, R34, UR15, RZ ;  /* 0x0000000f22247c10 */ /* 0x000fc8000ff1e0ff */
[----:B------:R-:W-:Y:S02]  /*2680*/  IADD3.X R37, R35, UR11, RZ, P0, !PT ;  /* 0x0000000b23257c10 */ /* 0x000fe400087fe4ff */
[----:B0-----:R-:W-:-:S03]  /*2690*/  IADD3 R8, P0, R36, UR15, RZ ;  /* 0x0000000f24087c10 */ /* 0x001fc6000ff1e0ff */
[----:B------:R0:W4:Y:S01]  /*26a0*/  LDG.E.64 R6, desc[UR6][R36.64] ;  /* 0x0000000624067981 */ /* 0x000122000c1e1b00 */
[----:B------:R-:W-:Y:S02]  /*26b0*/  IADD3.X R9, R37, UR11, RZ, P0, !PT ;  /* 0x0000000b25097c10 */ /* 0x000fe400087fe4ff */
[----:B-1----:R-:W-:-:S04]  /*26c0*/  IADD3 R34, P0, R8, UR15, RZ ;  /* 0x0000000f08227c10 */ /* 0x002fc8000ff1e0ff */
[----:B------:R-:W-:Y:S01]  /*26d0*/  IADD3.X R35, R9, UR11, RZ, P0, !PT ;  /* 0x0000000b09237c10 */ /* 0x000fe200087fe4ff */
[-C--:B--2---:R-:W-:Y:S02]  /*26e0*/  IMAD R31, R31, R32.reuse, RZ ;  /* 0x000000201f1f7224 */ /* 0x084fe400078e02ff */
[----:B------:R-:W-:-:S04]  /*26f0*/  IMAD.WIDE.U32 R26, R30, R32, R26 ;  /* 0x000000201e1a7225 */ /* 0x000fc800078e001a */
[----:B------:R-:W-:Y:S02]  /*2700*/  IMAD R0, R30, R33, R31 ;  /* 0x000000211e007224 */ /* 0x000fe400078e021f */
[----:B------:R-:W2:Y:S04]  /*2710*/  LDG.E.64 R30, desc[UR6][R8.64] ;  /* 0x00000006081e7981 */ /* 0x000ea8000c1e1b00 */
[----:B------:R-:W2:Y:S01]  /*2720*/  LDL.64 R32, [UR13+0x30] ;  /* 0x0000300dff207983 */ /* 0x000ea20008100a00 */
[----:B------:R-:W-:Y:S02]  /*2730*/  IMAD.IADD R27, R27, 0x1, R0 ;  /* 0x000000011b1b7824 */ /* 0x000fe400078e0200 */
[-C--:B---3--:R-:W-:Y:S02]  /*2740*/  IMAD R25, R25, R28.reuse, RZ ;  /* 0x0000001c19197224 */ /* 0x088fe400078e02ff */
[----:B0-----:R-:W-:-:S02]  /*2750*/  IMAD.WIDE.U32 R36, R24, R28, R26 ;  /* 0x0000001c18247225 */ /* 0x001fc400078e001a */
[----:B------:R-:W3:Y:S02]  /*2760*/  LDL.64 R26, [UR13+0x38] ;  /* 0x0000380dff1a7983 */ /* 0x000ee40008100a00 */
[----:B------:R-:W-:Y:S02]  /*2770*/  IMAD R29, R24, R29, R25 ;  /* 0x0000001d181d7224 */ /* 0x000fe400078e0219 */
[----:B------:R-:W3:Y:S01]  /*2780*/  LDG.E.64 R24, desc[UR6][R34.64] ;  /* 0x0000000622187981 */ /* 0x000ee2000c1e1b00 */
[-C--:B----4-:R-:W-:Y:S02]  /*2790*/  IMAD R7, R7, R2.reuse, RZ ;  /* 0x0000000207077224 */ /* 0x090fe400078e02ff */
[----:B------:R-:W-:Y:S02]  /*27a0*/  IADD3 R37, R37, R29, RZ ;  /* 0x0000001d25257210 */ /* 0x000fe40007ffe0ff */
[C---:B------:R-:W-:Y:S02]  /*27b0*/  IMAD R7, R6.reuse, R3, R7 ;  /* 0x0000000306077224 */ /* 0x040fe400078e0207 */
[----:B------:R-:W-:Y:S01]  /*27c0*/  IMAD.WIDE.U32 R2, R6, R2, R36 ;  /* 0x0000000206027225 */ /* 0x000fe200078e0024 */
[----:B------:R-:W-:-:S03]  /*27d0*/  IADD3 R36, P0, R34, UR15, RZ ;  /* 0x0000000f22247c10 */ /* 0x000fc6000ff1e0ff */
[----:B------:R-:W-:Y:S01]  /*27e0*/  IMAD.IADD R3, R3, 0x1, R7 ;  /* 0x0000000103037824 */ /* 0x000fe200078e0207 */
[----:B------:R-:W-:Y:S02]  /*27f0*/  IADD3.X R37, R35, UR11, RZ, P0, !PT ;  /* 0x0000000b23257c10 */ /* 0x000fe400087fe4ff */
[----:B------:R-:W-:-:S03]  /*2800*/  IADD3 R28, P0, R36, UR15, RZ ;  /* 0x0000000f241c7c10 */ /* 0x000fc6000ff1e0ff */
[----:B------:R-:W4:Y:S01]  /*2810*/  LDG.E.64 R8, desc[UR6][R36.64] ;  /* 0x0000000624087981 */ /* 0x000f22000c1e1b00 */
[----:B--2---:R-:W-:-:S04]  /*2820*/  IMAD R7, R31, R32, RZ ;  /* 0x000000201f077224 */ /* 0x004fc800078e02ff */
[C---:B------:R-:W-:Y:S02]  /*2830*/  IMAD R29, R30.reuse, R33, R7 ;  /* 0x000000211e1d7224 */ /* 0x040fe400078e0207 */
[----:B------:R-:W-:Y:S01]  /*2840*/  IMAD.WIDE.U32 R32, R30, R32, R2 ;  /* 0x000000201e207225 */ /* 0x000fe200078e0002 */
[----:B------:R-:W4:Y:S04]  /*2850*/  LDL.64 R6, [UR13+0x40] ;  /* 0x0000400dff067983 */ /* 0x000f280008100a00 */
        /* <DEDUP_REMOVED lines=12> */
[----:B------:R-:W-:Y:S01]  /*2920*/  IADD3 R0, P2, R2, UR15, RZ ;  /* 0x0000000f02007c10 */ /* 0x000fe2000ff5e0ff */
        /* <DEDUP_REMOVED lines=14> */
[C---:B------:R-:W-:Y:S02]  /*2a10*/  IMAD R7, R24.reuse, R27, R7 ;  /* 0x0000001b18077224 */ /* 0x040fe400078e0207 */
[----:B------:R-:W-:Y:S01]  /*2a20*/  IMAD.WIDE.U32 R26, R24, R26, R28 ;  /* 0x0000001a181a7225 */ /* 0x000fe200078e001c */
[----:B------:R-:W-:-:S04]  /*2a30*/  IADD3.X R9, R3, UR11, RZ, P2, !PT ;  /* 0x0000000b03097c10 */ /* 0x000fc800097fe4ff */
[----:B------:R-:W-:-:S07]  /*2a40*/  IADD3 R27, R27, R7, RZ ;  /* 0x000000071b1b7210 */ /* 0x000fce0007ffe0ff */
.L_x_8690:
[----:B------:R-:W-:-:S04]  /*2a50*/  ISETP.NE.U32.AND P2, PT, RZ, UR9, PT ;  /* 0x00000009ff007c0c */ /* 0x000fc8000bf45070 */
[----:B------:R-:W-:-:S13]  /*2a60*/  ISETP.NE.OR.EX P0, PT, RZ, UR12, P0, P2 ;  /* 0x0000000cff007c0c */ /* 0x000fda0008705720 */
[----:B------:R-:W-:Y:S05]  /*2a70*/  @!P0 BRA `(.L_x_8686) ;  /* 0x0000000000a88947 */ /* 0x000fea0003800000 */
.L_x_8687:
[----:B------:R-:W-:Y:S01]  /*2a80*/  ULEA UR13, UR4, UR14, 0x3 ;  /* 0x0000000e040d7291 */ /* 0x000fe2000f8e183f */
[----:B------:R-:W-:-:S05]  /*2a90*/  IMAD.MOV.U32 R8, RZ, RZ, R0 ;  /* 0x000000ffff087224 */ /* 0x000fca00078e0000 */
[----:B------:R0:W2:Y:S04]  /*2aa0*/  LDG.E.64 R2, desc[UR6][R8.64] ;  /* 0x0000000608027981 */ /* 0x0000a8000c1e1b00 */
[----:B------:R-:W2:Y:S01]  /*2ab0*/  LDL.64 R6, [UR13+0x18] ;  /* 0x0000180dff067983 */ /* 0x000ea20008100a00 */
[----:B------:R-:W-:-:S03]  /*2ac0*/  USHF.L.U32 UR15, UR10, 0x3, URZ ;  /* 0x000000030a0f7899 */ /* 0x000fc6000800063f */
[----:B------:R-:W3:Y:S03]  /*2ad0*/  LDL.64 R24, [UR13+0x20] ;  /* 0x0000200dff187983 */ /* 0x000ee60008100a00 */
[----:B------:R-:W-:Y:S01]  /*2ae0*/  IADD3 R34, P0, R0, UR15, RZ ;  /* 0x0000000f00227c10 */ /* 0x000fe2000ff1e0ff */
[----:B------:R-:W4:Y:S03]  /*2af0*/  LDL.64 R30, [UR13+0x28] ;  /* 0x0000280dff1e7983 */ /* 0x000f260008100a00 */
[----:B------:R-:W-:Y:S02]  /*2b00*/  IADD3.X R35, R9, UR11, RZ, P0, !PT ;  /* 0x0000000b09237c10 */ /* 0x000fe400087fe4ff */
[----:B------:R-:W-:-:S03]  /*2b10*/  IADD3 R36, P0, R34, UR15, RZ ;  /* 0x0000000f22247c10 */ /* 0x000fc6000ff1e0ff */
[----:B------:R-:W3:Y:S01]  /*2b20*/  LDG.E.64 R32, desc[UR6][R34.64] ;  /* 0x0000000622207981 */ /* 0x000ee2000c1e1b00 */
[----:B------:R-:W-:Y:S02]  /*2b30*/  IADD3.X R37, R35, UR11, RZ, P0, !PT ;  /* 0x0000000b23257c10 */ /* 0x000fe400087fe4ff */
[----:B0-----:R-:W-:-:S03]  /*2b40*/  IADD3 R8, P0, R36, UR15, RZ ;  /* 0x0000000f24087c10 */ /* 0x001fc6000ff1e0ff */
[----:B------:R-:W4:Y:S01]  /*2b50*/  LDG.E.64 R28, desc[UR6][R36.64] ;  /* 0x00000006241c7981 */ /* 0x000f22000c1e1b00 */
[----:B------:R-:W-:Y:S01]  /*2b60*/  IADD3.X R9, R37, UR11, RZ, P0, !PT ;  /* 0x0000000b25097c10 */ /* 0x000fe200087fe4ff */
[-C--:B--2---:R-:W-:Y:S02]  /*2b70*/  IMAD R3, R3, R6.reuse, RZ ;  /* 0x0000000603037224 */ /* 0x084fe400078e02ff */
[----:B------:R-:W-:-:S04]  /*2b80*/  IMAD.WIDE.U32 R26, R2, R6, R26 ;  /* 0x00000006021a7225 */ /* 0x000fc800078e001a */
[----:B------:R-:W-:Y:S02]  /*2b90*/  IMAD R0, R2, R7, R3 ;  /* 0x0000000702007224 */ /* 0x000fe400078e0203 */
[----:B------:R0:W2:Y:S04]  /*2ba0*/  LDG.E.64 R2, desc[UR6][R8.64] ;  /* 0x0000000608027981 */ /* 0x0000a8000c1e1b00 */
[----:B------:R-:W2:Y:S01]  /*2bb0*/  LDL.64 R6, [UR13+0x30] ;  /* 0x0000300dff067983 */ /* 0x000ea20008100a00 */
[----:B------:R-:W-:Y:S01]  /*2bc0*/  IADD3 R27, R27, R0, RZ ;  /* 0x000000001b1b7210 */ /* 0x000fe20007ffe0ff */
[----:B------:R-:W-:Y:S01]  /*2bd0*/  UIADD3 UR9, UP0, UR9, -0x4, URZ ;  /* 0xfffffffc09097890 */ /* 0x000fe2000ff1e03f */
[-C--:B---3--:R-:W-:Y:S02]  /*2be0*/  IMAD R33, R33, R24.reuse, RZ ;  /* 0x0000001821217224 */ /* 0x088fe400078e02ff */
[----:B------:R-:W-:Y:S01]  /*2bf0*/  IMAD.WIDE.U32 R26, R32, R24, R26 ;  /* 0x00000018201a7225 */ /* 0x000fe200078e001a */
[----:B------:R-:W-:-:S03]  /*2c00*/  UIADD3.X UR12, UR12, -0x1, URZ, UP0, !UPT ;  /* 0xffffffff0c0c7890 */ /* 0x000fc600087fe43f */
[----:B------:R-:W-:Y:S01]  /*2c10*/  IMAD R33, R32, R25, R33 ;  /* 0x0000001920217224 */ /* 0x000fe200078e0221 */
[----:B------:R-:W-:Y:S01]  /*2c20*/  ISETP.NE.U32.AND P0, PT, RZ, UR9, PT ;  /* 0x00000009ff007c0c */ /* 0x000fe2000bf05070 */
[-C--:B----4-:R-:W-:Y:S02]  /*2c30*/  IMAD R25, R29, R30.reuse, RZ ;  /* 0x0000001e1d197224 */ /* 0x090fe400078e02ff */
[----:B------:R-:W-:Y:S01]  /*2c40*/  IMAD.IADD R27, R27, 0x1, R33 ;  /* 0x000000011b1b7824 */ /* 0x000fe200078e0221 */
[----:B------:R-:W-:Y:S01]  /*2c50*/  ISETP.NE.AND.EX P0, PT, RZ, UR12, PT, P0 ;  /* 0x0000000cff007c0c */ /* 0x000fe2000bf05300 */
        /* <DEDUP_REMOVED lines=12> */
.L_x_8686:
[----:B------:R-:W-:-:S06]  /*2d20*/  ULOP3.LUT UR16, UR16, 0x3, URZ, 0xc0, !UPT ;  /* 0x0000000310107892 */ /* 0x000fcc000f8ec03f */
[----:B------:R-:W-:-:S04]  /*2d30*/  ISETP.NE.U32.AND P0, PT, RZ, UR16, PT ;  /* 0x00000010ff007c0c */ /* 0x000fc8000bf05070 */
[----:B------:R-:W-:-:S13]  /*2d40*/  ISETP.NE.AND.EX P0, PT, RZ, RZ, PT, P0 ;  /* 0x000000ffff00720c */ /* 0x000fda0003f05300 */
[----:B------:R-:W-:Y:S05]  /*2d50*/  @!P0 BRA `(.L_x_8685) ;  /* 0x0000000000bc8947 */ /* 0x000fea0003800000 */
[----:B------:R-:W-:Y:S01]  /*2d60*/  ULDC.64 UR12, c[0x0][0x220] ;  /* 0x00008800000c7ab9 */ /* 0x000fe20000000a00 */
[----:B------:R-:W-:Y:S01]  /*2d70*/  UIMAD UR5, UR5, UR10, URZ ;  /* 0x0000000a050572a4 */ /* 0x000fe2000f8e023f */
[----:B-----5:R-:W-:Y:S01]  /*2d80*/  IMAD R7, R11, UR12, RZ ;  /* 0x0000000c0b077c24 */ /* 0x020fe2000f8e02ff */
[----:B------:R-:W-:Y:S01]  /*2d90*/  ULDC UR9, c[0x0][0x274] ;  /* 0x00009d0000097ab9 */ /* 0x000fe20000000800 */
[----:B------:R-:W-:Y:S01]  /*2da0*/  IMAD.WIDE.U32 R2, R10, UR12, RZ ;  /* 0x0000000c0a027c25 */ /* 0x000fe2000f8e00ff */
[----:B------:R-:W-:-:S03]  /*2db0*/  UIMAD UR5, UR4, UR9, UR5 ;  /* 0x00000009040572a4 */ /* 0x000fc6000f8e0205 */
[----:B------:R-:W-:Y:S01]  /*2dc0*/  IMAD R7, R10, UR13, R7 ;  /* 0x0000000d0a077c24 */ /* 0x000fe2000f8e0207 */
[----:B------:R-:W-:-:S04]  /*2dd0*/  ULDC.64 UR12, c[0x0][0x218] ;  /* 0x00008600000c7ab9 */ /* 0x000fc80000000a00 */
[----:B------:R-:W-:Y:S01]  /*2de0*/  IADD3 R3, R3, R7, RZ ;  /* 0x0000000703037210 */ /* 0x000fe20007ffe0ff */
[----:B------:R-:W-:-:S04]  /*2df0*/  IMAD.U32 R7, RZ, RZ, UR10 ;  /* 0x0000000aff077e24 */ /* 0x000fc8000f8e00ff */
[----:B------:R-:W-:Y:S01]  /*2e00*/  IMAD.WIDE.U32 R2, R7, UR4, R2 ;  /* 0x0000000407027c25 */ /* 0x000fe2000f8e0002 */
[----:B------:R-:W-:-:S04]  /*2e10*/  ULEA UR4, UR4, UR14, 0x3 ;  /* 0x0000000e04047291 */ /* 0x000fc8000f8e183f */
[----:B------:R-:W-:Y:S02]  /*2e20*/  IADD3 R3, R3, UR5, RZ ;  /* 0x0000000503037c10 */ /* 0x000fe4000fffe0ff */
[----:B------:R-:W-:-:S03]  /*2e30*/  LEA R8, P0, R2, UR12, 0x3 ;  /* 0x0000000c02087c11 */ /* 0x000fc6000f8018ff */
[----:B------:R-:W2:Y:S01]  /*2e40*/  LDL.64 R6, [UR4+0x18] ;  /* 0x00001804ff067983 */ /* 0x000ea20008100a00 */
        /* <DEDUP_REMOVED lines=11> */
[----:B------:R-:W2:Y:S01]  /*2f00*/  LDL.64 R10, [UR4+0x20] ;  /* 0x00002004ff0a7983 */ /* 0x000ea20008100a00 */
[----:B------:R-:W-:Y:S02]  /*2f10*/  USHF.L.U32 UR5, UR10, 0x3, URZ ;  /* 0x000000030a057899 */ /* 0x000fe4000800063f */
[----:B------:R-:W-:Y:S02]  /*2f20*/  UISETP.NE.AND.EX UP0, UPT, URZ, URZ, UPT, UP0 ;  /* 0x0000003f3f00728c */ /* 0x000fe4000bf05300 */
[----:B------:R-:W-:Y:S02]  /*2f30*/  USHF.L.U64.HI UR10, UR10, 0x3, UR9 ;  /* 0x000000030a0a7899 */ /* 0x000fe40008010209 */
[----:B------:R-:W-:Y:S02]  /*2f40*/  IADD3 R24, P0, R8, UR5, RZ ;  /* 0x0000000508187c10 */ /* 0x000fe4000ff1e0ff */
[----:B------:R-:W-:-:S02]  /*2f50*/  PLOP3.LUT P2, PT, PT, PT, UP0, 0x80, 0x0 ;  /* 0x000000000000781c */ /* 0x000fc40003f4f008 */
[----:B------:R-:W-:-:S05]  /*2f60*/  IADD3.X R25, R9, UR10, RZ, P0, !PT ;  /* 0x0000000a09197c10 */ /* 0x000fca00087fe4ff */
[----:B------:R-:W2:Y:S06]  /*2f70*/  LDG.E.64 R8, desc[UR6][R24.64] ;  /* 0x0000000618087981 */ /* 0x000eac000c1e1b00 */
[----:B------:R-:W-:Y:S01]  /*2f80*/  @P2 IADD3 R6, P0, R24, UR5, RZ ;  /* 0x0000000518062c10 */ /* 0x000fe2000ff1e0ff */
[----:B------:R-:W3:Y:S03]  /*2f90*/  @P2 LDL.64 R2, [UR4+0x28] ;  /* 0x00002804ff022983 */ /* 0x000ee60008100a00 */
[----:B------:R-:W-:-:S06]  /*2fa0*/  @P2 IADD3.X R7, R25, UR10, RZ, P0, !PT ;  /* 0x0000000a19072c10 */ /* 0x000fcc00087fe4ff */
[----:B------:R-:W3:Y:S01]  /*2fb0*/  @P2 LDG.E.64 R6, desc[UR6][R6.64] ;  /* 0x0000000606062981 */ /* 0x000ee2000c1e1b00 */
[-C--:B--2---:R-:W-:Y:S02]  /*2fc0*/  IMAD R9, R9, R10.reuse, RZ ;  /* 0x0000000a09097224 */ /* 0x084fe400078e02ff */
[----:B------:R-:W-:-:S04]  /*2fd0*/  IMAD.WIDE.U32 R26, R8, R10, R26 ;  /* 0x0000000a081a7225 */ /* 0x000fc800078e001a */
[----:B------:R-:W-:-:S05]  /*2fe0*/  IMAD R9, R8, R11, R9 ;  /* 0x0000000b08097224 */ /* 0x000fca00078e0209 */
[----:B------:R-:W-:Y:S01]  /*2ff0*/  IADD3 R27, R27, R9, RZ ;  /* 0x000000091b1b7210 */ /* 0x000fe20007ffe0ff */
[----:B---3--:R-:W-:-:S04]  /*3000*/  @P2 IMAD R9, R7, R2, RZ ;  /* 0x0000000207092224 */ /* 0x008fc800078e02ff */
[C---:B------:R-:W-:Y:S02]  /*3010*/  @P2 IMAD R9, R6.reuse, R3, R9 ;  /* 0x0000000306092224 */ /* 0x040fe400078e0209 */
[----:B------:R-:W-:-:S04]  /*3020*/  @P2 IMAD.WIDE.U32 R2, R6, R2, R26 ;  /* 0x0000000206022225 */ /* 0x000fc800078e001a */
[----:B------:R-:W-:Y:S01]  /*3030*/  @P2 IMAD.IADD R27, R3, 0x1, R9 ;  /* 0x00000001031b2824 */ /* 0x000fe200078e0209 */
[----:B------:R-:W-:-:S07]  /*3040*/  @P2 MOV R26, R2 ;  /* 0x00000002001a2202 */ /* 0x000fce0000000f00 */
.L_x_8685:
[----:B-----5:R-:W-:Y:S02]  /*3050*/  CS2R R10, SRZ ;  /* 0x00000000000a7805 */ /* 0x020fe4000001ff00 */
[----:B------:R-:W-:Y:S01]  /*3060*/  CS2R R8, SRZ ;  /* 0x0000000000087805 */ /* 0x000fe2000001ff00 */
[----:B------:R-:W-:Y:S01]  /*3070*/  IMAD.MOV.U32 R6, RZ, RZ, R26 ;  /* 0x000000ffff067224 */ /* 0x000fe200078e001a */
[----:B------:R-:W-:Y:S01]  /*3080*/  MOV R7, R27 ;  /* 0x0000001b00077202 */ /* 0x000fe20000000f00 */
[----:B------:R-:W-:Y:S06]  /*3090*/  @P1 BRA `(.L_x_8691) ;  /* 0x00000014007c1947 */ /* 0x000fec0003800000 */
        /* <DEDUP_REMOVED lines=12> */
[----:B------:R-:W-:Y:S02]  /*3160*/  UIADD3 URZ, UP0, -UR9, UR16, URZ ;  /* 0x00000010093f7290 */ /* 0x000fe4000ff1e13f */
[----:B------:R-:W-:Y:S02]  /*3170*/  UIMAD.WIDE.U32 UR10, UR12, 0x8, URZ ;  /* 0x000000080c0a78a5 */ /* 0x000fe4000f8e003f */
[----:B------:R-:W-:Y:S02]  /*3180*/  UIADD3.X UR12, UR17, -0x1, URZ, UP0, !UPT ;  /* 0xffffffff110c7890 */ /* 0x000fe400087fe43f */
[----:B------:R-:W-:Y:S01]  /*3190*/  UIADD3 UR9, -UR9, UR16, URZ ;  /* 0x0000001009097290 */ /* 0x000fe2000fffe13f */
[----:B------:R-:W-:Y:S01]  /*31a0*/  ULDC.64 UR4, c[0x0][0x220] ;  /* 0x0000880000047ab9 */ /* 0x000fe20000000a00 */
[----:B------:R-:W-:Y:S02]  /*31b0*/  ULDC UR15, c[0x0][0x220] ;  /* 0x00008800000f7ab9 */ /* 0x000fe40000000800 */
[----:B------:R-:W-:Y:S01]  /*31c0*/  IMAD.U32 R0, RZ, RZ, UR12 ;  /* 0x0000000cff007e24 */ /* 0x000fe2000f8e00ff */
[----:B------:R-:W-:Y:S01]  /*31d0*/  USHF.L.U32 UR13, UR13, 0x3, URZ ;  /* 0x000000030d0d7899 */ /* 0x000fe2000800063f */
[----:B------:R-:W-:Y:S01]  /*31e0*/  ISETP.LT.U32.AND P0, PT, RZ, UR9, PT ;  /* 0x00000009ff007c0c */ /* 0x000fe2000bf01070 */
[----:B------:R-:W-:-:S02]  /*31f0*/  IMAD R25, R13, UR4, RZ ;  /* 0x000000040d197c24 */ /* 0x000fc4000f8e02ff */
[----:B------:R-:W-:Y:S01]  /*3200*/  IMAD.WIDE.U32 R2, R12, UR4, RZ ;  /* 0x000000040c027c25 */ /* 0x000fe2000f8e00ff */
[----:B------:R-:W-:Y:S01]  /*3210*/  ISETP.GT.AND.EX P0, PT, R0, RZ, PT, P0 ;  /* 0x000000ff0000720c */ /* 0x000fe20003f04300 */
[----:B------:R-:W-:Y:S02]  /*3220*/  UIADD3 UR13, UR11, UR13, URZ ;  /* 0x0000000d0b0d7290 */ /* 0x000fe4000fffe03f */
[C---:B------:R-:W-:Y:S01]  /*3230*/  IMAD R25, R12.reuse, UR5, R25 ;  /* 0x000000050c197c24 */ /* 0x040fe2000f8e0219 */
[----:B------:R-:W-:Y:S01]  /*3240*/  ULDC.64 UR4, c[0x0][0x218] ;  /* 0x0000860000047ab9 */ /* 0x000fe20000000a00 */
[----:B------:R-:W-:Y:S01]  /*3250*/  IMAD R0, R12, UR15, RZ ;  /* 0x0000000f0c007c24 */ /* 0x000fe2000f8e02ff */
[----:B------:R-:W-:Y:S02]  /*3260*/  LEA RZ, P2, R2, UR4, 0x3 ;  /* 0x0000000402ff7c11 */ /* 0x000fe4000f8418ff */
[----:B------:R-:W-:Y:S02]  /*3270*/  IADD3 R27, R3, R25, RZ ;  /* 0x00000019031b7210 */ /* 0x000fe40007ffe0ff */
[----:B------:R-:W-:Y:S01]  /*3280*/  LEA R0, R0, UR4, 0x3 ;  /* 0x0000000400007c11 */ /* 0x000fe2000f8e18ff */
[----:B------:R-:W-:Y:S01]  /*3290*/  UMOV UR4, URZ ;  /* 0x0000003f00047c82 */ /* 0x000fe20008000000 */
[----:B------:R-:W-:Y:S01]  /*32a0*/  LEA.HI.X R27, R2, UR5, R27, 0x3, P2 ;  /* 0x00000005021b7c11 */ /* 0x000fe200090f1c1b */
[----:B------:R-:W-:Y:S01]  /*32b0*/  UMOV UR5, URZ ;  /* 0x0000003f00057c82 */ /* 0x000fe20008000000 */
[----:B------:R-:W-:Y:S05]  /*32c0*/  @!P0 BRA `(.L_x_8693) ;  /* 0x0000000c00788947 */ /* 0x000fea0003800000 */
[----:B------:R-:W-:Y:S01]  /*32d0*/  UISETP.GT.U32.AND UP0, UPT, UR9, 0xc, UPT ;  /* 0x0000000c0900788c */ /* 0x000fe2000bf04070 */
[----:B------:R-:W-:-:S03]  /*32e0*/  PLOP3.LUT P0, PT, PT, PT, PT, 0x80, 0x0 ;  /* 0x000000000000781c */ /* 0x000fc60003f0f070 */
[----:B------:R-:W-:-:S06]  /*32f0*/  UISETP.GT.AND.EX UP0, UPT, UR12, URZ, UPT, UP0 ;  /* 0x0000003f0c00728c */ /* 0x000fcc000bf04300 */
[----:B------:R-:W-:-:S13]  /*3300*/  PLOP3.LUT P2, PT, PT, PT, UP0, 0x80, 0x0 ;  /* 0x000000000000781c */ /* 0x000fda0003f4f008 */
[----:B------:R-:W-:Y:S05]  /*3310*/  @!P2 BRA `(.L_x_8694) ;  /* 0x00000008002ca947 */ /* 0x000fea0003800000 */
[----:B------:R-:W-:-:S13]  /*3320*/  PLOP3.LUT P0, PT, PT, PT, PT, 0x8, 0x0 ;  /* 0x000000000000781c */ /* 0x000fda0003f0e170 */
.L_x_8695:
[----:B------:R-:W-:Y:S01]  /*3330*/  ULEA UR15, UR4, UR14, 0x3 ;  /* 0x0000000e040f7291 */ /* 0x000fe2000f8e183f */
[----:B------:R-:W-:Y:S01]  /*3340*/  IMAD.MOV.U32 R26, RZ, RZ, R0 ;  /* 0x000000ffff1a7224 */ /* 0x000fe200078e0000 */
[----:B------:R-:W-:-:S04]  /*3350*/  IADD3 R34, P2, R0, UR10, RZ ;  /* 0x0000000a00227c10 */ /* 0x000fc8000ff5e0ff */
[----:B------:R-:W2:Y:S04]  /*3360*/  LDG.E.64 R28, desc[UR6][R26.64] ;  /* 0x000000061a1c7981 */ /* 0x000ea8000c1e1b00 */
        /* <DEDUP_REMOVED lines=12> */
[----:B---3--:R-:W-:Y:S01]  /*3430*/  IMAD R25, R25, R26, RZ ;  /* 0x0000001a19197224 */ /* 0x008fe200078e02ff */
[----:B------:R-:W-:-:S02]  /*3440*/  IADD3 R33, R33, R31, RZ ;  /* 0x0000001f21217210 */ /* 0x000fc40007ffe0ff */
[----:B------:R-:W-:Y:S01]  /*3450*/  IADD3.X R31, R3, UR13, RZ, P2, !PT ;  /* 0x0000000d031f7c10 */ /* 0x000fe200097fe4ff */
[C---:B------:R-:W-:Y:S02]  /*3460*/  IMAD R37, R24.reuse, R27, R25 ;  /* 0x0000001b18257224 */ /* 0x040fe400078e0219 */
[----:B------:R-:W-:Y:S02]  /*3470*/  IMAD.WIDE.U32 R34, R24, R26, R32 ;  /* 0x0000001a18227225 */ /* 0x000fe400078e0020 */
[----:B------:R-:W3:Y:S04]  /*3480*/  LDL.64 R24, [UR15+0x30] ;  /* 0x0000300fff187983 */ /* 0x000ee80008100a00 */
[----:B------:R-:W3:Y:S01]  /*3490*/  LDG.E.64 R26, desc[UR6][R30.64] ;  /* 0x000000061e1a7981 */ /* 0x000ee2000c1e1b00 */
[----:B------:R-:W-:Y:S01]  /*34a0*/  IADD3 R32, P2, R30, UR10, RZ ;  /* 0x0000000a1e207c10 */ /* 0x000fe2000ff5e0ff */
[----:B------:R-:W-:-:S03]  /*34b0*/  IMAD.IADD R35, R35, 0x1, R37 ;  /* 0x0000000123237824 */ /* 0x000fc600078e0225 */
[----:B------:R-:W-:Y:S01]  /*34c0*/  IADD3.X R33, R31, UR13, RZ, P2, !PT ;  /* 0x0000000d1f217c10 */ /* 0x000fe200097fe4ff */
[-C--:B--2---:R-:W-:Y:S02]  /*34d0*/  IMAD R3, R29, R8.reuse, RZ ;  /* 0x000000081d037224 */ /* 0x084fe400078e02ff */
[----:B------:R-:W-:-:S04]  /*34e0*/  IMAD.WIDE.U32 R34, R28, R8, R34 ;  /* 0x000000081c227225 */ /* 0x000fc800078e0022 */
[----:B------:R-:W-:Y:S02]  /*34f0*/  IMAD R29, R28, R9, R3 ;  /* 0x000000091c1d7224 */ /* 0x000fe400078e0203 */
[----:B------:R-:W2:Y:S01]  /*3500*/  LDL.64 R2, [UR15+0x38] ;  /* 0x0000380fff027983 */ /* 0x000ea20008100a00 */
[----:B------:R-:W-:-:S03]  /*3510*/  IADD3 R28, P2, R32, UR10, RZ ;  /* 0x0000000a201c7c10 */ /* 0x000fc6000ff5e0ff */
[----:B------:R-:W2:Y:S01]  /*3520*/  LDG.E.64 R8, desc[UR6][R32.64] ;  /* 0x0000000620087981 */ /* 0x000ea2000c1e1b00 */
[----:B------:R-:W-:Y:S01]  /*3530*/  IADD3 R35, R35, R29, RZ ;  /* 0x0000001d23237210 */ /* 0x000fe20007ffe0ff */
[----:B---3--:R-:W-:Y:S01]  /*3540*/  IMAD R27, R27, R24, RZ ;  /* 0x000000181b1b7224 */ /* 0x008fe200078e02ff */
[----:B------:R-:W-:-:S03]  /*3550*/  IADD3.X R29, R33, UR13, RZ, P2, !PT ;  /* 0x0000000d211d7c10 */ /* 0x000fc600097fe4ff */
[C---:B------:R-:W-:Y:S02]  /*3560*/  IMAD R31, R26.reuse, R25, R27 ;  /* 0x000000191a1f7224 */ /* 0x040fe400078e021b */
[----:B------:R-:W-:Y:S02]  /*3570*/  IMAD.WIDE.U32 R34, R26, R24, R34 ;  /* 0x000000181a227225 */ /* 0x000fe400078e0022 */
[----:B------:R-:W3:Y:S04]  /*3580*/  LDL.64 R24, [UR15+0x40] ;  /* 0x0000400fff187983 */ /* 0x000ee80008100a00 */
[----:B------:R0:W3:Y:S01]  /*3590*/  LDG.E.64 R26, desc[UR6][R28.64] ;  /* 0x000000061c1a7981 */ /* 0x0000e2000c1e1b00 */
[----:B------:R-:W-:Y:S01]  /*35a0*/  IADD3 R30, P2, R28, UR10, RZ ;  /* 0x0000000a1c1e7c10 */ /* 0x000fe2000ff5e0ff */
[----:B------:R-:W-:-:S03]  /*35b0*/  IMAD.IADD R35, R35, 0x1, R31 ;  /* 0x0000000123237824 */ /* 0x000fc600078e021f */
[----:B------:R-:W-:Y:S02]  /*35c0*/  IADD3.X R31, R29, UR13, RZ, P2, !PT ;  /* 0x0000000d1d1f7c10 */ /* 0x000fe400097fe4ff */
[----:B0-----:R-:W-:-:S04]  /*35d0*/  IADD3 R28, P2, R30, UR10, RZ ;  /* 0x0000000a1e1c7c10 */ /* 0x001fc8000ff5e0ff */
[----:B------:R-:W-:Y:S01]  /*35e0*/  IADD3.X R29, R31, UR13, RZ, P2, !PT ;  /* 0x0000000d1f1d7c10 */ /* 0x000fe200097fe4ff */
[-C--:B--2---:R-:W-:Y:S02]  /*35f0*/  IMAD R9, R9, R2.reuse, RZ ;  /* 0x0000000209097224 */ /* 0x084fe400078e02ff */
[----:B------:R-:W-:-:S04]  /*3600*/  IMAD.WIDE.U32 R32, R8, R2, R34 ;  /* 0x0000000208207225 */ /* 0x000fc800078e0022 */
[----:B------:R-:W-:Y:S02]  /*3610*/  IMAD R37, R8, R3, R9 ;  /* 0x0000000308257224 */ /* 0x000fe400078e0209 */
[----:B------:R-:W2:Y:S04]  /*3620*/  LDL.64 R2, [UR15+0x48] ;  /* 0x0000480fff027983 */ /* 0x000ea80008100a00 */
[----:B------:R0:W2:Y:S01]  /*3630*/  LDG.E.64 R8, desc[UR6][R30.64] ;  /* 0x000000061e087981 */ /* 0x0000a2000c1e1b00 */
[----:B------:R-:W-:Y:S01]  /*3640*/  IADD3 R33, R33, R37, RZ ;  /* 0x0000002521217210 */ /* 0x000fe20007ffe0ff */
[----:B---3--:R-:W-:-:S04]  /*3650*/  IMAD R27, R27, R24, RZ ;  /* 0x000000181b1b7224 */ /* 0x008fc800078e02ff */
[C---:B------:R-:W-:Y:S02]  /*3660*/  IMAD R35, R26.reuse, R25, R27 ;  /* 0x000000191a237224 */ /* 0x040fe400078e021b */
[----:B------:R-:W-:Y:S02]  /*3670*/  IMAD.WIDE.U32 R32, R26, R24, R32 ;  /* 0x000000181a207225 */ /* 0x000fe400078e0020 */
[----:B------:R-:W3:Y:S04]  /*3680*/  LDL.64 R24, [UR15+0x50] ;  /* 0x0000500fff187983 */ /* 0x000ee80008100a00 */
[----:B------:R1:W3:Y:S01]  /*3690*/  LDG.E.64 R26, desc[UR6][R28.64] ;  /* 0x000000061c1a7981 */ /* 0x0002e2000c1e1b00 */
[----:B0-----:R-:W-:Y:S01]  /*36a0*/  IADD3 R30, P2, R28, UR10, RZ ;  /* 0x0000000a1c1e7c10 */ /* 0x001fe2000ff5e0ff */
[----:B------:R-:W-:-:S03]  /*36b0*/  IMAD.IADD R33, R33, 0x1, R35 ;  /* 0x0000000121217824 */ /* 0x000fc600078e0223 */
[----:B------:R-:W-:Y:S02]  /*36c0*/  IADD3.X R31, R29, UR13, RZ, P2, !PT ;  /* 0x0000000d1d1f7c10 */ /* 0x000fe400097fe4ff */
[----:B-1----:R-:W-:-:S04]  /*36d0*/  IADD3 R28, P2, R30, UR10, RZ ;  /* 0x0000000a1e1c7c10 */ /* 0x002fc8000ff5e0ff */
        /* <DEDUP_REMOVED lines=43> */
[----:B------:R-:W3:Y:S01]  /*3990*/  LDG.E.64 R24, desc[UR6][R28.64] ;  /* 0x000000061c187981 */ /* 0x000ee2000c1e1b00 */
[----:B0-----:R-:W-:Y:S01]  /*39a0*/  IADD3 R30, P2, R28, UR10, RZ ;  /* 0x0000000a1c1e7c10 */ /* 0x001fe2000ff5e0ff */
[----:B------:R-:W-:-:S03]  /*39b0*/  IMAD.IADD R33, R33, 0x1, R35 ;  /* 0x0000000121217824 */ /* 0x000fc600078e0223 */
[----:B------:R-:W-:Y:S01]  /*39c0*/  IADD3.X R31, R29, UR13, RZ, P2, !PT ;  /* 0x0000000d1d1f7c10 */ /* 0x000fe200097fe4ff */
[-C--:B--2---:R-:W-:Y:S02]  /*39d0*/  IMAD R9, R9, R2.reuse, RZ ;  /* 0x0000000209097224 */ /* 0x084fe400078e02ff */
[C---:B------:R-:W-:Y:S02]  /*39e0*/  IMAD.WIDE.U32 R34, R8.reuse, R2, R32 ;  /* 0x0000000208227225 */ /* 0x040fe400078e0020 */
[----:B------:R-:W2:Y:S02]  /*39f0*/  LDG.E.64 R32, desc[UR6][R30.64] ;  /* 0x000000061e207981 */ /* 0x000ea4000c1e1b00 */
[----:B------:R-:W-:Y:S02]  /*3a00*/  IMAD R3, R8, R3, R9 ;  /* 0x0000000308037224 */ /* 0x000fe400078e0209 */
[----:B------:R-:W2:Y:S01]  /*3a10*/  LDL.64 R8, [UR15+0x88] ;  /* 0x0000880fff087983 */ /* 0x000ea20008100a00 */
[----:B------:R-:W-:-:S02]  /*3a20*/  IADD3 R2, P2, R30, UR10, RZ ;  /* 0x0000000a1e027c10 */ /* 0x000fc4000ff5e0ff */
[----:B------:R-:W-:Y:S02]  /*3a30*/  IADD3 R35, R35, R3, RZ ;  /* 0x0000000323237210 */ /* 0x000fe40007ffe0ff */
[----:B------:R-:W-:Y:S01]  /*3a40*/  IADD3.X R3, R31, UR13, RZ, P2, !PT ;  /* 0x0000000d1f037c10 */ /* 0x000fe200097fe4ff */
[-C--:B---3--:R-:W-:Y:S02]  /*3a50*/  IMAD R25, R25, R26.reuse, RZ ;  /* 0x0000001a19197224 */ /* 0x088fe400078e02ff */
[----:B------:R-:W-:-:S04]  /*3a60*/  IMAD.WIDE.U32 R34, R24, R26, R34 ;  /* 0x0000001a18227225 */ /* 0x000fc800078e0022 */
[----:B------:R-:W-:Y:S02]  /*3a70*/  IMAD R29, R24, R27, R25 ;  /* 0x0000001b181d7224 */ /* 0x000fe400078e0219 */
[----:B------:R-:W3:Y:S04]  /*3a80*/  LDL.64 R26, [UR15+0x90] ;  /* 0x0000900fff1a7983 */ /* 0x000ee80008100a00 */
[----:B------:R-:W3:Y:S01]  /*3a90*/  LDG.E.64 R24, desc[UR6][R2.64] ;  /* 0x0000000602187981 */ /* 0x000ee2000c1e1b00 */
        /* <DEDUP_REMOVED lines=9> */
[----:B--2---:R-:W-:-:S04]  /*3b30*/  IMAD R29, R33, R8, RZ ;  /* 0x00000008211d7224 */ /* 0x004fc800078e02ff */
[C---:B------:R-:W-:Y:S02]  /*3b40*/  IMAD R29, R32.reuse, R9, R29 ;  /* 0x00000009201d7224 */ /* 0x040fe400078e021d */
[----:B------:R-:W-:-:S05]  /*3b50*/  IMAD.WIDE.U32 R8, R32, R8, R34 ;  /* 0x0000000820087225 */ /* 0x000fca00078e0022 */
[----:B------:R-:W-:Y:S01]  /*3b60*/  IADD3 R9, R9, R29, RZ ;  /* 0x0000001d09097210 */ /* 0x000fe20007ffe0ff */
[-C--:B---3--:R-:W-:Y:S02]  /*3b70*/  IMAD R25, R25, R26.reuse, RZ ;  /* 0x0000001a19197224 */ /* 0x088fe400078e02ff */
[----:B------:R-:W-:-:S04]  /*3b80*/  IMAD.WIDE.U32 R8, R24, R26, R8 ;  /* 0x0000001a18087225 */ /* 0x000fc800078e0008 */
[----:B------:R-:W-:Y:S01]  /*3b90*/  IMAD R25, R24, R27, R25 ;  /* 0x0000001b18197224 */ /* 0x000fe200078e0219 */
[----:B------:R-:W-:-:S03]  /*3ba0*/  IADD3.X R27, R3, UR13, RZ, P2, !PT ;  /* 0x0000000d031b7c10 */ /* 0x000fc600097fe4ff */
[----:B------:R-:W-:Y:S01]  /*3bb0*/  IMAD.IADD R9, R9, 0x1, R25 ;  /* 0x0000000109097824 */ /* 0x000fe200078e0219 */
[----:B------:R-:W-:Y:S06]  /*3bc0*/  @P3 BRA `(.L_x_8695) ;  /* 0xfffffff400d83947 */ /* 0x000fec000383ffff */
.L_x_8694:
[----:B------:R-:W-:-:S04]  /*3bd0*/  UISETP.GT.U32.AND UP0, UPT, UR9, 0x4, UPT ;  /* 0x000000040900788c */ /* 0x000fc8000bf04070 */
[----:B------:R-:W-:-:S06]  /*3be0*/  UISETP.GT.AND.EX UP0, UPT, UR12, URZ, UPT, UP0 ;  /* 0x0000003f0c00728c */ /* 0x000fcc000bf04300 */
[----:B------:R-:W-:-:S13]  /*3bf0*/  PLOP3.LUT P2, PT, PT, PT, UP0, 0x80, 0x0 ;  /* 0x000000000000781c */ /* 0x000fda0003f4f008 */
[----:B------:R-:W-:Y:S05]  /*3c00*/  @!P2 BRA `(.L_x_8696) ;  /* 0x00000004001ca947 */ /* 0x000fea0003800000 */
[----:B------:R-:W-:Y:S01]  /*3c10*/  ULEA UR15, UR4, UR14, 0x3 ;  /* 0x0000000e040f7291 */ /* 0x000fe2000f8e183f */
[----:B------:R-:W-:-:S05]  /*3c20*/  MOV R26, R0 ;  /* 0x00000000001a7202 */ /* 0x000fca0000000f00 */
[----:B------:R-:W2:Y:S04]  /*3c30*/  LDG.E.64 R28, desc[UR6][R26.64] ;  /* 0x000000061a1c7981 */ /* 0x000ea8000c1e1b00 */
[----:B------:R-:W2:Y:S01]  /*3c40*/  LDL.64 R30, [UR15+0x18] ;  /* 0x0000180fff1e7983 */ /* 0x000ea20008100a00 */
[----:B------:R-:W-:-:S04]  /*3c50*/  IADD3 R34, P0, R0, UR10, RZ ;  /* 0x0000000a00227c10 */ /* 0x000fc8000ff1e0ff */
[----:B------:R-:W-:Y:S02]  /*3c60*/  IADD3.X R35, R27, UR13, RZ, P0, !PT ;  /* 0x0000000d1b237c10 */ /* 0x000fe400087fe4ff */
        /* <DEDUP_REMOVED lines=16> */
[----:B------:R-:W3:Y:S01]  /*3d70*/  LDG.E.64 R26, desc[UR6][R30.64] ;  /* 0x000000061e1a7981 */ /* 0x000ee2000c1e1b00 */
[----:B------:R-:W-:Y:S02]  /*3d80*/  IADD3 R32, P0, R30, UR10, RZ ;  /* 0x0000000a1e207c10 */ /* 0x000fe4000ff1e0ff */
[----:B------:R-:W-:Y:S02]  /*3d90*/  IADD3 R35, R35, R37, RZ ;  /* 0x0000002523237210 */ /* 0x000fe40007ffe0ff */
[----:B------:R-:W-:Y:S01]  /*3da0*/  IADD3.X R33, R31, UR13, RZ, P0, !PT ;  /* 0x0000000d1f217c10 */ /* 0x000fe200087fe4ff */
[----:B--2---:R-:W-:-:S02]  /*3db0*/  IMAD R3, R29, R8, RZ ;  /* 0x000000081d037224 */ /* 0x004fc400078e02ff */
[----:B------:R-:W-:-:S04]  /*3dc0*/  IMAD.WIDE.U32 R34, R28, R8, R34 ;  /* 0x000000081c227225 */ /* 0x000fc800078e0022 */
[----:B------:R-:W-:Y:S02]  /*3dd0*/  IMAD R29, R28, R9, R3 ;  /* 0x000000091c1d7224 */ /* 0x000fe400078e0203 */
[----:B------:R-:W2:Y:S04]  /*3de0*/  LDL.64 R2, [UR15+0x38] ;  /* 0x0000380fff027983 */ /* 0x000ea80008100a00 */
[----:B------:R-:W2:Y:S01]  /*3df0*/  LDG.E.64 R8, desc[UR6][R32.64] ;  /* 0x0000000620087981 */ /* 0x000ea2000c1e1b00 */
[----:B------:R-:W-:Y:S01]  /*3e00*/  IADD3 R28, P0, R32, UR10, RZ ;  /* 0x0000000a201c7c10 */ /* 0x000fe2000ff1e0ff */
[----:B------:R-:W-:Y:S02]  /*3e10*/  IMAD.IADD R35, R35, 0x1, R29 ;  /* 0x0000000123237824 */ /* 0x000fe400078e021d */
[-C--:B---3--:R-:W-:Y:S01]  /*3e20*/  IMAD R27, R27, R24.reuse, RZ ;  /* 0x000000181b1b7224 */ /* 0x088fe200078e02ff */
[----:B------:R-:W-:Y:S01]  /*3e30*/  IADD3.X R29, R33, UR13, RZ, P0, !PT ;  /* 0x0000000d211d7c10 */ /* 0x000fe200087fe4ff */
[----:B------:R-:W-:-:S04]  /*3e40*/  IMAD.WIDE.U32 R34, R26, R24, R34 ;  /* 0x000000181a227225 */ /* 0x000fc800078e0022 */
[----:B------:R-:W-:Y:S02]  /*3e50*/  IMAD R31, R26, R25, R27 ;  /* 0x000000191a1f7224 */ /* 0x000fe400078e021b */
[----:B------:R-:W3:Y:S04]  /*3e60*/  LDL.64 R24, [UR15+0x40] ;  /* 0x0000400fff187983 */ /* 0x000ee80008100a00 */
[----:B------:R-:W3:Y:S01]  /*3e70*/  LDG.E.64 R26, desc[UR6][R28.64] ;  /* 0x000000061c1a7981 */ /* 0x000ee2000c1e1b00 */
[----:B------:R-:W-:Y:S02]  /*3e80*/  IADD3 R35, R35, R31, RZ ;  /* 0x0000001f23237210 */ /* 0x000fe40007ffe0ff */
[----:B------:R-:W-:-:S04]  /*3e90*/  IADD3 R30, P0, R28, UR10, RZ ;  /* 0x0000000a1c1e7c10 */ /* 0x000fc8000ff1e0ff */
[----:B------:R-:W-:-:S05]  /*3ea0*/  IADD3.X R31, R29, UR13, RZ, P0, !PT ;  /* 0x0000000d1d1f7c10 */ /* 0x000fca00087fe4ff */
[----:B------:R-:W4:Y:S01]  /*3eb0*/  LDG.E.64 R28, desc[UR6][R30.64] ;  /* 0x000000061e1c7981 */ /* 0x000f22000c1e1b00 */
[-C--:B--2---:R-:W-:Y:S02]  /*3ec0*/  IMAD R9, R9, R2.reuse, RZ ;  /* 0x0000000209097224 */ /* 0x084fe400078e02ff */
[----:B------:R-:W-:-:S04]  /*3ed0*/  IMAD.WIDE.U32 R32, R8, R2, R34 ;  /* 0x0000000208207225 */ /* 0x000fc800078e0022 */
[----:B------:R-:W-:Y:S01]  /*3ee0*/  IMAD R9, R8, R3, R9 ;  /* 0x0000000308097224 */ /* 0x000fe200078e0209 */
[----:B------:R-:W-:-:S03]  /*3ef0*/  IADD3 R2, P0, R30, UR10, RZ ;  /* 0x0000000a1e027c10 */ /* 0x000fc6000ff1e0ff */
[----:B------:R-:W-:Y:S02]  /*3f00*/  IMAD.IADD R33, R33, 0x1, R9 ;  /* 0x0000000121217824 */ /* 0x000fe400078e0209 */
[----:B------:R-:W4:Y:S01]  /*3f10*/  LDL.64 R8, [UR15+0x48] ;  /* 0x0000480fff087983 */ /* 0x000f220008100a00 */
[----:B------:R-:W-:Y:S01]  /*3f20*/  IADD3.X R3, R31, UR13, RZ, P0, !PT ;  /* 0x0000000d1f037c10 */ /* 0x000fe200087fe4ff */
[-C--:B---3--:R-:W-:Y:S02]  /*3f30*/  IMAD R27, R27, R24.reuse, RZ ;  /* 0x000000181b1b7224 */ /* 0x088fe400078e02ff */
[----:B------:R-:W-:-:S04]  /*3f40*/  IMAD.WIDE.U32 R32, R26, R24, R32 ;  /* 0x000000181a207225 */ /* 0x000fc800078e0020 */
[----:B------:R-:W-:Y:S02]  /*3f50*/  IMAD R35, R26, R25, R27 ;  /* 0x000000191a237224 */ /* 0x000fe400078e021b */
[----:B------:R-:W2:Y:S04]  /*3f60*/  LDL.64 R26, [UR15+0x50] ;  /* 0x0000500fff1a7983 */ /* 0x000ea80008100a00 */
[----:B------:R-:W2:Y:S01]  /*3f70*/  LDG.E.64 R24, desc[UR6][R2.64] ;  /* 0x0000000602187981 */ /* 0x000ea2000c1e1b00 */
[----:B------:R-:W-:Y:S02]  /*3f80*/  IADD3 R33, R33, R35, RZ ;  /* 0x0000002321217210 */ /* 0x000fe40007ffe0ff */
        /* <DEDUP_REMOVED lines=13> */
[----:B------:R-:W-:-:S04]  /*4060*/  IADD3.X R27, R3, UR13, RZ, P2, !PT ;  /* 0x0000000d031b7c10 */ /* 0x000fc800097fe4ff */
[----:B------:R-:W-:-:S07]  /*4070*/  IADD3 R9, R9, R25, RZ ;  /* 0x0000001909097210 */ /* 0x000fce0007ffe0ff */
.L_x_8696:
[----:B------:R-:W-:-:S04]  /*4080*/  ISETP.NE.U32.AND P2, PT, RZ, UR9, PT ;  /* 0x00000009ff007c0c */ /* 0x000fc8000bf45070 */
[----:B------:R-:W-:-:S13]  /*4090*/  ISETP.NE.OR.EX P0, PT, RZ, UR12, P0, P2 ;  /* 0x0000000cff007c0c */ /* 0x000fda0008705720 */
[----:B------:R-:W-:Y:S05]  /*40a0*/  @!P0 BRA `(.L_x_8692) ;  /* 0x0000000000a88947 */ /* 0x000fea0003800000 */
.L_x_8693:
[----:B------:R-:W-:Y:S01]  /*40b0*/  ULEA UR15, UR4, UR14, 0x3 ;  /* 0x0000000e040f7291 */ /* 0x000fe2000f8e183f */
[----:B------:R-:W-:Y:S01]  /*40c0*/  IMAD.MOV.U32 R2, RZ, RZ, R0 ;  /* 0x000000ffff027224 */ /* 0x000fe200078e0000 */
[----:B------:R-:W-:Y:S02]  /*40d0*/  MOV R3, R27 ;  /* 0x0000001b00037202 */ /* 0x000fe40000000f00 */
[----:B------:R-:W-:-:S04]  /*40e0*/  IADD3 R34, P0, R0, UR10, RZ ;  /* 0x0000000a00227c10 */ /* 0x000fc8000ff1e0ff */
[----:B------:R-:W2:Y:S01]  /*40f0*/  LDG.E.64 R2, desc[UR6][R2.64] ;  /* 0x0000000602027981 */ /* 0x000ea2000c1e1b00 */
[----:B------:R-:W-:-:S03]  /*4100*/  IADD3.X R35, R27, UR13, RZ, P0, !PT ;  /* 0x0000000d1b237c10 */ /* 0x000fc600087fe4ff */
[----:B------:R-:W2:Y:S04]  /*4110*/  LDL.64 R24, [UR15+0x18] ;  /* 0x0000180fff187983 */ /* 0x000ea80008100a00 */
[----:B------:R-:W3:Y:S04]  /*4120*/  LDL.64 R26, [UR15+0x20] ;  /* 0x0000200fff1a7983 */ /* 0x000ee80008100a00 */
[----:B------:R-:W3:Y:S01]  /*4130*/  LDG.E.64 R28, desc[UR6][R34.64] ;  /* 0x00000006221c7981 */ /* 0x000ee2000c1e1b00 */
[----:B------:R-:W-:-:S04]  /*4140*/  IADD3 R30, P0, R34, UR10, RZ ;  /* 0x0000000a221e7c10 */ /* 0x000fc8000ff1e0ff */
[----:B------:R-:W-:Y:S01]  /*4150*/  IADD3.X R31, R35, UR13, RZ, P0, !PT ;  /* 0x0000000d231f7c10 */ /* 0x000fe200087fe4ff */
[-C--:B--2---:R-:W-:Y:S02]  /*4160*/  IMAD R33, R3, R24.reuse, RZ ;  /* 0x0000001803217224 */ /* 0x084fe400078e02ff */
[----:B------:R-:W-:-:S04]  /*4170*/  IMAD.WIDE.U32 R8, R2, R24, R8 ;  /* 0x0000001802087225 */ /* 0x000fc800078e0008 */
[----:B------:R-:W-:Y:S01]  /*4180*/  IMAD R3, R2, R25, R33 ;  /* 0x0000001902037224 */ /* 0x000fe200078e0221 */
[----:B------:R-:W-:Y:S01]  /*4190*/  IADD3 R2, P0, R30, UR10, RZ ;  /* 0x0000000a1e027c10 */ /* 0x000fe2000ff1e0ff */
[----:B------:R-:W2:Y:S01]  /*41a0*/  LDL.64 R32, [UR15+0x28] ;  /* 0x0000280fff207983 */ /* 0x000ea20008100a00 */
[----:B---3--:R-:W-:-:S03]  /*41b0*/  IMAD R29, R29, R26, RZ ;  /* 0x0000001a1d1d7224 */ /* 0x008fc600078e02ff */
[----:B------:R-:W2:Y:S01]  /*41c0*/  LDG.E.64 R24, desc[UR6][R30.64] ;  /* 0x000000061e187981 */ /* 0x000ea2000c1e1b00 */
[----:B------:R-:W-:Y:S01]  /*41d0*/  IMAD.IADD R9, R9, 0x1, R3 ;  /* 0x0000000109097824 */ /* 0x000fe200078e0203 */
[----:B------:R-:W-:Y:S01]  /*41e0*/  IADD3.X R3, R31, UR13, RZ, P0, !PT ;  /* 0x0000000d1f037c10 */ /* 0x000fe200087fe4ff */
[C---:B------:R-:W-:Y:S02]  /*41f0*/  IMAD R35, R28.reuse, R27, R29 ;  /* 0x0000001b1c237224 */ /* 0x040fe400078e021d */
[----:B------:R-:W-:Y:S02]  /*4200*/  IMAD.WIDE.U32 R28, R28, R26, R8 ;  /* 0x0000001a1c1c7225 */ /* 0x000fe400078e0008 */
[----:B------:R-:W3:Y:S04]  /*4210*/  LDL.64 R26, [UR15+0x30] ;  /* 0x0000300fff1a7983 */ /* 0x000ee80008100a00 */
[----:B------:R-:W3:Y:S01]  /*4220*/  LDG.E.64 R8, desc[UR6][R2.64] ;  /* 0x0000000602087981 */ /* 0x000ee2000c1e1b00 */
[----:B------:R-:W-:Y:S01]  /*4230*/  UIADD3 UR9, UP0, UR9, -0x4, URZ ;  /* 0xfffffffc09097890 */ /* 0x000fe2000ff1e03f */
[----:B------:R-:W-:-:S02]  /*4240*/  IADD3 R29, R29, R35, RZ ;  /* 0x000000231d1d7210 */ /* 0x000fc40007ffe0ff */
[----:B------:R-:W-:Y:S01]  /*4250*/  IADD3 R0, P2, R2, UR10, RZ ;  /* 0x0000000a02007c10 */ /* 0x000fe2000ff5e0ff */
[----:B------:R-:W-:Y:S02]  /*4260*/  UIADD3.X UR12, UR12, -0x1, URZ, UP0, !UPT ;  /* 0xffffffff0c0c7890 */ /* 0x000fe400087fe43f */
[----:B------:R-:W-:Y:S01]  /*4270*/  ISETP.NE.U32.AND P0, PT, RZ, UR9, PT ;  /* 0x00000009ff007c0c */ /* 0x000fe2000bf05070 */
[----:B------:R-:W-:-:S03]  /*4280*/  UIADD3 UR4, UP0, UR4, 0x4, URZ ;  /* 0x0000000404047890 */ /* 0x000fc6000ff1e03f */
[----:B------:R-:W-:Y:S01]  /*4290*/  ISETP.NE.AND.EX P0, PT, RZ, UR12, PT, P0 ;  /* 0x0000000cff007c0c */ /* 0x000fe2000bf05300 */
        /* <DEDUP_REMOVED lines=8> */
[----:B------:R-:W-:Y:S02]  /*4320*/  IADD3 R9, R9, R27, RZ ;  /* 0x0000001b09097210 */ /* 0x000fe40007ffe0ff */
[----:B------:R-:W-:Y:S01]  /*4330*/  IADD3.X R27, R3, UR13, RZ, P2, !PT ;  /* 0x0000000d031b7c10 */ /* 0x000fe200097fe4ff */
[----:B------:R-:W-:Y:S06]  /*4340*/  @P0 BRA `(.L_x_8693) ;  /* 0xfffffffc00580947 */ /* 0x000fec000383ffff */
.L_x_8692:
[----:B------:R-:W-:-:S06]  /*4350*/  ULOP3.LUT UR16, UR16, 0x3, URZ, 0xc0, !UPT ;  /* 0x0000000310107892 */ /* 0x000fcc000f8ec03f */
[----:B------:R-:W-:-:S04]  /*4360*/  ISETP.NE.U32.AND P0, PT, RZ, UR16, PT ;  /* 0x00000010ff007c0c */ /* 0x000fc8000bf05070 */
[----:B------:R-:W-:-:S13]  /*4370*/  ISETP.NE.AND.EX P0, PT, RZ, RZ, PT, P0 ;  /* 0x000000ffff00720c */ /* 0x000fda0003f05300 */
[----:B------:R-:W-:Y:S05]  /*4380*/  @!P0 BRA `(.L_x_8691) ;  /* 0x0000000000c08947 */ /* 0x000fea0003800000 */
[----:B------:R-:W-:Y:S01]  /*4390*/  ULDC.64 UR10, c[0x0][0x220] ;  /* 0x00008800000a7ab9 */ /* 0x000fe20000000a00 */
[----:B------:R-:W-:Y:S01]  /*43a0*/  ULDC.64 UR12, c[0x0][0x218] ;  /* 0x00008600000c7ab9 */ /* 0x000fe20000000a00 */
[----:B------:R-:W-:Y:S02]  /*43b0*/  IMAD R13, R13, UR10, RZ ;  /* 0x0000000a0d0d7c24 */ /* 0x000fe4000f8e02ff */
[----:B------:R-:W-:-:S04]  /*43c0*/  IMAD.WIDE.U32 R2, R12, UR10, RZ ;  /* 0x0000000a0c027c25 */ /* 0x000fc8000f8e00ff */
[----:B------:R-:W-:Y:S01]  /*43d0*/  IMAD R13, R12, UR11, R13 ;  /* 0x0000000b0c0d7c24 */ /* 0x000fe2000f8e020d */
[----:B------:R-:W-:Y:S01]  /*43e0*/  ULDC.64 UR10, c[0x0][0x270] ;  /* 0x00009c00000a7ab9 */ /* 0x000fe20000000a00 */
[----:B------:R-:W-:Y:S01]  /*43f0*/  IMAD.MOV.U32 R12, RZ, RZ, R2 ;  /* 0x000000ffff0c7224 */ /* 0x000fe200078e0002 */
[----:B------:R-:W-:Y:S01]  /*4400*/  UIMAD UR5, UR5, UR10, URZ ;  /* 0x0000000a050572a4 */ /* 0x000fe2000f8e023f */
[----:B------:R-:W-:Y:S01]  /*4410*/  IMAD.IADD R13, R3, 0x1, R13 ;  /* 0x00000001030d7824 */ /* 0x000fe200078e020d */
[----:B------:R-:W-:Y:S02]  /*4420*/  MOV R3, UR10 ;  /* 0x0000000a00037c02 */ /* 0x000fe40008000f00 */
[----:B------:R-:W-:-:S03]  /*4430*/  UIMAD UR5, UR4, UR11, UR5 ;  /* 0x0000000b040572a4 */ /* 0x000fc6000f8e0205 */
        /* <DEDUP_REMOVED lines=37> */
.L_x_8691:
        /* <DEDUP_REMOVED lines=19> */
[----:B------:R-:W-:-:S04]  /*47c0*/  IMAD.WIDE.U32 R2, R14, UR4, RZ ;  /* 0x000000040e027c25 */ /* 0x000fc8000f8e00ff */
[----:B------:R-:W-:Y:S02]  /*47d0*/  IMAD.U32 R12, RZ, RZ, UR10 ;  /* 0x0000000aff0c7e24 */ /* 0x000fe4000f8e00ff */
        /* <DEDUP_REMOVED lines=15> */
.L_x_8701:
[----:B------:R-:W-:Y:S01]  /*48d0*/  ULEA UR15, UR4, UR14, 0x3 ;  /* 0x0000000e040f7291 */ /* 0x000fe2000f8e183f */
[----:B------:R-:W-:Y:S01]  /*48e0*/  IMAD.MOV.U32 R12, RZ, RZ, R0 ;  /* 0x000000ffff0c7224 */ /* 0x000fe200078e0000 */
[----:B------:R-:W-:-:S05]  /*48f0*/  MOV R13, R25 ;  /* 0x00000019000d7202 */ /* 0x000fca0000000f00 */
[----:B------:R-:W2:Y:S04]  /*4900*/  LDG.E.64 R28, desc[UR6][R12.64] ;  /* 0x000000060c1c7981 */ /* 0x000ea8000c1e1b00 */
[----:B------:R-:W2:Y:S01]  /*4910*/  LDL.64 R30, [UR15+0x18] ;  /* 0x0000180fff1e7983 */ /* 0x000ea20008100a00 */
[----:B------:R-:W-:Y:S01]  /*4920*/  USHF.L.U32 UR11, UR13, 0x3, URZ ;  /* 0x000000030d0b7899 */ /* 0x000fe2000800063f */
[----:B------:R-:W-:-:S03]  /*4930*/  IADD3 R36, P2, R0, UR18, RZ ;  /* 0x0000001200247c10 */ /* 0x000fc6000ff5e0ff */
[----:B------:R-:W-:Y:S01]  /*4940*/  UIADD3 UR11, UR19, UR11, URZ ;  /* 0x0000000b130b7290 */ /* 0x000fe2000fffe03f */
[----:B------:R-:W3:Y:S05]  /*4950*/  LDL.64 R12, [UR15+0x28] ;  /* 0x0000280fff0c7983 */ /* 0x000eea0008100a00 */
        /* <DEDUP_REMOVED lines=14> */
[----:B------:R-:W-:-:S03]  /*4a40*/  IMAD.IADD R35, R35, 0x1, R31 ;  /* 0x0000000123237824 */ /* 0x000fc600078e021f */
[----:B------:R-:W-:Y:S01]  /*4a50*/  IADD3.X R31, R33, UR11, RZ, P2, !PT ;  /* 0x0000000b211f7c10 */ /* 0x000fe200097fe4ff */
[-C--:B----4-:R-:W-:Y:S02]  /*4a60*/  IMAD R27, R27, R24.reuse, RZ ;  /* 0x000000181b1b7224 */ /* 0x090fe400078e02ff */
[----:B------:R-:W-:-:S04]  /*4a70*/  IMAD.WIDE.U32 R34, R26, R24, R34 ;  /* 0x000000181a227225 */ /* 0x000fc800078e0022 */
[----:B------:R-:W-:Y:S02]  /*4a80*/  IMAD R37, R26, R25, R27 ;  /* 0x000000191a257224 */ /* 0x000fe400078e021b */
[----:B------:R1:W4:Y:S04]  /*4a90*/  LDG.E.64 R24, desc[UR6][R30.64] ;  /* 0x000000061e187981 */ /* 0x000328000c1e1b00 */
[----:B------:R-:W4:Y:S01]  /*4aa0*/  LDL.64 R26, [UR15+0x38] ;  /* 0x0000380fff1a7983 */ /* 0x000f220008100a00 */
[----:B0-----:R-:W-:Y:S01]  /*4ab0*/  IADD3 R32, P2, R30, UR18, RZ ;  /* 0x000000121e207c10 */ /* 0x001fe2000ff5e0ff */
        /* <DEDUP_REMOVED lines=8> */
[----:B-1----:R-:W-:Y:S01]  /*4b40*/  IMAD.IADD R31, R37, 0x1, R0 ;  /* 0x00000001251f7824 */ /* 0x002fe200078e0200 */
[----:B------:R-:W-:Y:S02]  /*4b50*/  MOV R30, R36 ;  /* 0x00000024001e7202 */ /* 0x000fe40000000f00 */
[----:B------:R-:W-:Y:S01]  /*4b60*/  IADD3.X R35, R33, UR11, RZ, P2, !PT ;  /* 0x0000000b21237c10 */ /* 0x000fe200097fe4ff */
[----:B--2---:R-:W-:-:S04]  /*4b70*/  IMAD R11, R11, R28, RZ ;  /* 0x0000001c0b0b7224 */ /* 0x004fc800078e02ff */
[C---:B------:R-:W-:Y:S02]  /*4b80*/  IMAD R0, R10.reuse, R29, R11 ;  /* 0x0000001d0a007224 */ /* 0x040fe400078e020b */
[----:B------:R-:W-:Y:S02]  /*4b90*/  IMAD.WIDE.U32 R10, R10, R28, R30 ;  /* 0x0000001c0a0a7225 */ /* 0x000fe400078e001e */
        /* <DEDUP_REMOVED lines=18> */
[----:B0-----:R-:W-:Y:S01]  /*4cc0*/  IADD3 R32, P2, R34, UR18, RZ ;  /* 0x0000001222207c10 */ /* 0x001fe2000ff5e0ff */
[----:B------:R-:W-:-:S03]  /*4cd0*/  IMAD.IADD R13, R13, 0x1, R0 ;  /* 0x000000010d0d7824 */ /* 0x000fc600078e0200 */
[----:B------:R-:W-:Y:S01]  /*4ce0*/  IADD3.X R33, R35, UR11, RZ, P2, !PT ;  /* 0x0000000b23217c10 */ /* 0x000fe200097fe4ff */
[----:B--2---:R-:W-:-:S04]  /*4cf0*/  IMAD R29, R29, R30, RZ ;  /* 0x0000001e1d1d7224 */ /* 0x004fc800078e02ff */
[C---:B------:R-:W-:Y:S02]  /*4d00*/  IMAD R0, R28.reuse, R31, R29 ;  /* 0x0000001f1c007224 */ /* 0x040fe400078e021d */
[----:B------:R-:W-:Y:S02]  /*4d10*/  IMAD.WIDE.U32 R30, R28, R30, R12 ;  /* 0x0000001e1c1e7225 */ /* 0x000fe400078e000c */
[----:B------:R-:W2:Y:S04]  /*4d20*/  LDG.E.64 R12, desc[UR6][R32.64] ;  /* 0x00000006200c7981 */ /* 0x000ea8000c1e1b00 */
[----:B------:R-:W2:Y:S01]  /*4d30*/  LDL.64 R28, [UR15+0x60] ;  /* 0x0000600fff1c7983 */ /* 0x000ea20008100a00 */
[----:B------:R-:W-:Y:S02]  /*4d40*/  IADD3 R31, R31, R0, RZ ;  /* 0x000000001f1f7210 */ /* 0x000fe40007ffe0ff */
[----:B------:R-:W-:Y:S01]  /*4d50*/  IADD3 R36, P2, R32, UR18, RZ ;  /* 0x0000001220247c10 */ /* 0x000fe2000ff5e0ff */
[----:B----4-:R-:W-:-:S03]  /*4d60*/  IMAD R27, R27, R24, RZ ;  /* 0x000000181b1b7224 */ /* 0x010fc600078e02ff */
[----:B------:R-:W-:Y:S01]  /*4d70*/  IADD3.X R37, R33, UR11, RZ, P2, !PT ;  /* 0x0000000b21257c10 */ /* 0x000fe200097fe4ff */
[----:B-1----:R-:W-:-:S04]  /*4d80*/  IMAD.WIDE.U32 R34, R26, R24, R30 ;  /* 0x000000181a227225 */ /* 0x002fc800078e001e */
[----:B------:R-:W-:Y:S01]  /*4d90*/  IMAD R27, R26, R25, R27 ;  /* 0x000000191a1b7224 */ /* 0x000fe200078e021b */
[----:B------:R-:W-:Y:S01]  /*4da0*/  IADD3 R30, P2, R36, UR18, RZ ;  /* 0x00000012241e7c10 */ /* 0x000fe2000ff5e0ff */
[----:B------:R0:W4:Y:S02]  /*4db0*/  LDG.E.64 R24, desc[UR6][R36.64] ;  /* 0x0000000624187981 */ /* 0x000124000c1e1b00 */
[----:B------:R-:W-:Y:S02]  /*4dc0*/  IMAD.IADD R35, R35, 0x1, R27 ;  /* 0x0000000123237824 */ /* 0x000fe400078e021b */
[----:B------:R-:W4:Y:S01]  /*4dd0*/  LDL.64 R26, [UR15+0x68] ;  /* 0x0000680fff1a7983 */ /* 0x000f220008100a00 */
[----:B------:R-:W-:Y:S01]  /*4de0*/  IADD3.X R31, R37, UR11, RZ, P2, !PT ;  /* 0x0000000b251f7c10 */ /* 0x000fe200097fe4ff */
[----:B---3--:R-:W-:-:S04]  /*4df0*/  IMAD R11, R11, R2, RZ ;  /* 0x000000020b0b7224 */ /* 0x008fc800078e02ff */
[C---:B------:R-:W-:Y:S01]  /*4e00*/  IMAD R0, R10.reuse, R3, R11 ;  /* 0x000000030a007224 */ /* 0x040fe200078e020b */
[----:B------:R-:W3:Y:S01]  /*4e10*/  LDG.E.64 R32, desc[UR6][R30.64] ;  /* 0x000000061e207981 */ /* 0x000ee2000c1e1b00 */
[----:B------:R-:W-:-:S03]  /*4e20*/  IMAD.WIDE.U32 R2, R10, R2, R34 ;  /* 0x000000020a027225 */ /* 0x000fc600078e0022 */
[----:B------:R-:W3:Y:S01]  /*4e30*/  LDL.64 R34, [UR15+0x70] ;  /* 0x0000700fff227983 */ /* 0x000ee20008100a00 */
[----:B0-----:R-:W-:Y:S02]  /*4e40*/  IADD3 R36, P2, R30, UR18, RZ ;  /* 0x000000121e247c10 */ /* 0x001fe4000ff5e0ff */
[----:B------:R-:W-:Y:S02]  /*4e50*/  IADD3 R3, R3, R0, RZ ;  /* 0x0000000003037210 */ /* 0x000fe40007ffe0ff */
[----:B------:R-:W-:Y:S02]  /*4e60*/  IADD3.X R37, R31, UR11, RZ, P2, !PT ;  /* 0x0000000b1f257c10 */ /* 0x000fe400097fe4ff */
[----:B------:R-:W5:Y:S01]  /*4e70*/  LDL.64 R30, [UR15+0x88] ;  /* 0x0000880fff1e7983 */ /* 0x000f620008100a00 */
        /* <DEDUP_REMOVED lines=16> */
[----:B------:R-:W-:Y:S01]  /*4f80*/  IADD3 R34, P2, R28, UR18, RZ ;  /* 0x000000121c227c10 */ /* 0x000fe2000ff5e0ff */
[----:B------:R-:W3:Y:S03]  /*4f90*/  LDL.64 R24, [UR15+0x80] ;  /* 0x0000800fff187983 */ /* 0x000ee60008100a00 */
[----:B------:R-:W-:-:S02]  /*4fa0*/  IADD3.X R35, R29, UR11, RZ, P2, !PT ;  /* 0x0000000b1d237c10 */ /* 0x000fc400097fe4ff */
[----:B------:R-:W-:-:S03]  /*4fb0*/  IADD3 R12, P2, R34, UR18, RZ ;  /* 0x00000012220c7c10 */ /* 0x000fc6000ff5e0ff */
[----:B------:R-:W5:Y:S01]  /*4fc0*/  LDG.E.64 R28, desc[UR6][R34.64] ;  /* 0x00000006221c7981 */ /* 0x000f62000c1e1b00 */
[----:B------:R-:W-:Y:S01]  /*4fd0*/  IMAD.IADD R33, R33, 0x1, R13 ;  /* 0x0000000121217824 */ /* 0x000fe200078e020d */
[----:B------:R-:W-:Y:S01]  /*4fe0*/  IADD3.X R13, R35, UR11, RZ, P2, !PT ;  /* 0x0000000b230d7c10 */ /* 0x000fe200097fe4ff */
[-C--:B--2---:R-:W-:Y:S02]  /*4ff0*/  IMAD R3, R3, R10.reuse, RZ ;  /* 0x0000000a03037224 */ /* 0x084fe400078e02ff */
[----:B------:R-:W-:-:S04]  /*5000*/  IMAD.WIDE.U32 R32, R2, R10, R32 ;  /* 0x0000000a02207225 */ /* 0x000fc800078e0020 */
[----:B------:R-:W-:Y:S02]  /*5010*/  IMAD R0, R2, R11, R3 ;  /* 0x0000000b02007224 */ /* 0x000fe400078e0203 */
[----:B------:R-:W2:Y:S04]  /*5020*/  LDG.E.64 R2, desc[UR6][R12.64] ;  /* 0x000000060c027981 */ /* 0x000ea8000c1e1b00 */
        /* <DEDUP_REMOVED lines=10> */
[----:B-----5:R-:W-:Y:S01]  /*50d0*/  IMAD R27, R29, R30, RZ ;  /* 0x0000001e1d1b7224 */ /* 0x020fe200078e02ff */
[----:B------:R-:W-:-:S03]  /*50e0*/  PLOP3.LUT P3, PT, PT, PT, UP0, 0x80, 0x0 ;  /* 0x000000000000781c */ /* 0x000fc60003f6f008 */
[C---:B------:R-:W-:Y:S02]  /*50f0*/  IMAD R27, R28.reuse, R31, R27 ;  /* 0x0000001f1c1b7224 */ /* 0x040fe400078e021b */
[----:B------:R-:W-:Y:S01]  /*5100*/  IMAD.WIDE.U32 R28, R28, R30, R24 ;  /* 0x0000001e1c1c7225 */ /* 0x000fe200078e0018 */
[----:B------:R-:W-:Y:S01]  /*5110*/  UIADD3 UR4, UP1, UR4, 0x10, URZ ;  /* 0x0000001004047890 */ /* 0x000fe2000ff3e03f */
[----:B------:R-:W-:-:S03]  /*5120*/  IADD3 R0, P2, R12, UR18, RZ ;  /* 0x000000120c007c10 */ /* 0x000fc6000ff5e0ff */
[----:B------:R-:W-:Y:S01]  /*5130*/  IADD3 R29, R29, R27, RZ ;  /* 0x0000001b1d1d7210 */ /* 0x000fe20007ffe0ff */
[----:B------:R-:W-:Y:S01]  /*5140*/  UIADD3.X UR5, URZ, UR5, URZ, UP1, !UPT ;  /* 0x000000053f057290 */ /* 0x000fe20008ffe43f */
[----:B------:R-:W-:Y:S01]  /*5150*/  IADD3.X R25, R13, UR11, RZ, P2, !PT ;  /* 0x0000000b0d197c10 */ /* 0x000fe200097fe4ff */
[----:B--2---:R-:W-:-:S04]  /*5160*/  IMAD R3, R3, R10, RZ ;  /* 0x0000000a03037224 */ /* 0x004fc800078e02ff */
[C---:B------:R-:W-:Y:S02]  /*5170*/  IMAD R3, R2.reuse, R11, R3 ;  /* 0x0000000b02037224 */ /* 0x040fe400078e0203 */
[----:B------:R-:W-:-:S04]  /*5180*/  IMAD.WIDE.U32 R10, R2, R10, R28 ;  /* 0x0000000a020a7225 */ /* 0x000fc800078e001c */
[----:B------:R-:W-:Y:S01]  /*5190*/  IMAD.IADD R11, R11, 0x1, R3 ;  /* 0x000000010b0b7824 */ /* 0x000fe200078e0203 */
[----:B------:R-:W-:Y:S06]  /*51a0*/  @P3 BRA `(.L_x_8701) ;  /* 0xfffffff400c83947 */ /* 0x000fec000383ffff */
.L_x_8700:
        /* <DEDUP_REMOVED lines=9> */
[----:B------:R-:W-:Y:S01]  /*5240*/  UIADD3 UR11, UR19, UR11, URZ ;  /* 0x0000000b130b7290 */ /* 0x000fe2000fffe03f */
[----:B------:R-:W-:Y:S02]  /*5250*/  IADD3 R34, P0, R0, UR18, RZ ;  /* 0x0000001200227c10 */ /* 0x000fe4000ff1e0ff */
[----:B------:R-:W3:Y:S03]  /*5260*/  LDL.64 R28, [UR15+0x20] ;  /* 0x0000200fff1c7983 */ /* 0x000ee60008100a00 */
[----:B------:R-:W-:Y:S01]  /*5270*/  IADD3.X R35, R25, UR11, RZ, P0, !PT ;  /* 0x0000000b19237c10 */ /* 0x000fe200087fe4ff */
        /* <DEDUP_REMOVED lines=17> */
[----:B------:R-:W3:Y:S02]  /*5390*/  LDG.E.64 R10, desc[UR6][R34.64] ;  /* 0x00000006220a7981 */ /* 0x000ee4000c1e1b00 */
[----:B------:R-:W-:Y:S02]  /*53a0*/  IMAD R29, R26, R29, R27 ;  /* 0x0000001d1a1d7224 */ /* 0x000fe400078e021b */
[----:B------:R-:W3:Y:S01]  /*53b0*/  LDL.64 R26, [UR15+0x38] ;  /* 0x0000380fff1a7983 */ /* 0x000ee20008100a00 */
        /* <DEDUP_REMOVED lines=44> */
.L_x_8702:
[----:B------:R-:W-:-:S04]  /*5680*/  ISETP.NE.U32.AND P2, PT, RZ, UR9, PT ;  /* 0x00000009ff007c0c */ /* 0x000fc8000bf45070 */
[----:B------:R-:W-:-:S13]  /*5690*/  ISETP.NE.OR.EX P0, PT, RZ, UR10, P0, P2 ;  /* 0x0000000aff007c0c */ /* 0x000fda0008705720 */
[----:B------:R-:W-:Y:S05]  /*56a0*/  @!P0 BRA `(.L_x_8698) ;  /* 0x0000000000ac8947 */ /* 0x000fea0003800000 */
.L_x_8699:
[----:B------:R-:W-:Y:S01]  /*56b0*/  ULEA UR15, UR4, UR14, 0x3 ;  /* 0x0000000e040f7291 */ /* 0x000fe2000f8e183f */
[----:B------:R-:W-:-:S05]  /*56c0*/  IMAD.MOV.U32 R24, RZ, RZ, R0 ;  /* 0x000000ffff187224 */ /* 0x000fca00078e0000 */
[----:B------:R0:W2:Y:S04]  /*56d0*/  LDG.E.64 R2, desc[UR6][R24.64] ;  /* 0x0000000618027981 */ /* 0x0000a8000c1e1b00 */
[----:B------:R-:W2:Y:S01]  /*56e0*/  LDL.64 R12, [UR15+0x18] ;  /* 0x0000180fff0c7983 */ /* 0x000ea20008100a00 */
[----:B------:R-:W-:Y:S01]  /*56f0*/  USHF.L.U32 UR11, UR13, 0x3, URZ ;  /* 0x000000030d0b7899 */ /* 0x000fe2000800063f */
[----:B------:R-:W-:Y:S02]  /*5700*/  IADD3 R36, P0, R0, UR18, RZ ;  /* 0x0000001200247c10 */ /* 0x000fe4000ff1e0ff */
[----:B------:R-:W3:Y:S01]  /*5710*/  LDL.64 R26, [UR15+0x20] ;  /* 0x0000200fff1a7983 */ /* 0x000ee20008100a00 */
[----:B------:R-:W-:-:S03]  /*5720*/  UIADD3 UR11, UR19, UR11, URZ ;  /* 0x0000000b130b7290 */ /* 0x000fc6000fffe03f */
[----:B------:R-:W4:Y:S03]  /*5730*/  LDL.64 R30, [UR15+0x28] ;  /* 0x0000280fff1e7983 */ /* 0x000f260008100a00 */
[----:B------:R-:W-:Y:S02]  /*5740*/  IADD3.X R37, R25, UR11, RZ, P0, !PT ;  /* 0x0000000b19257c10 */ /* 0x000fe400087fe4ff */
[----:B------:R-:W-:-:S03]  /*5750*/  IADD3 R34, P0, R36, UR18, RZ ;  /* 0x0000001224227c10 */ /* 0x000fc6000ff1e0ff */
[----:B------:R-:W3:Y:S01]  /*5760*/  LDG.E.64 R32, desc[UR6][R36.64] ;  /* 0x0000000624207981 */ /* 0x000ee2000c1e1b00 */
[----:B------:R-:W-:Y:S02]  /*5770*/  IADD3.X R35, R37, UR11, RZ, P0, !PT ;  /* 0x0000000b25237c10 */ /* 0x000fe400087fe4ff */
[----:B0-----:R-:W-:-:S03]  /*5780*/  IADD3 R24, P0, R34, UR18, RZ ;  /* 0x0000001222187c10 */ /* 0x001fc6000ff1e0ff */
[----:B------:R0:W4:Y:S01]  /*5790*/  LDG.E.64 R28, desc[UR6][R34.64] ;  /* 0x00000006221c7981 */ /* 0x000122000c1e1b00 */
[----:B------:R-:W-:Y:S01]  /*57a0*/  IADD3.X R25, R35, UR11, RZ, P0, !PT ;  /* 0x0000000b23197c10 */ /* 0x000fe200087fe4ff */
[-C--:B--2---:R-:W-:Y:S02]  /*57b0*/  IMAD R3, R3, R12.reuse, RZ ;  /* 0x0000000c03037224 */ /* 0x084fe400078e02ff */
[C---:B0-----:R-:W-:Y:S02]  /*57c0*/  IMAD.WIDE.U32 R34, R2.reuse, R12, R10 ;  /* 0x0000000c02227225 */ /* 0x041fe400078e000a */
[----:B------:R-:W2:Y:S02]  /*57d0*/  LDL.64 R10, [UR15+0x30] ;  /* 0x0000300fff0a7983 */ /* 0x000ea40008100a00 */
[----:B------:R-:W-:Y:S02]  /*57e0*/  IMAD R13, R2, R13, R3 ;  /* 0x0000000d020d7224 */ /* 0x000fe400078e0203 */
[----:B------:R0:W2:Y:S01]  /*57f0*/  LDG.E.64 R2, desc[UR6][R24.64] ;  /* 0x0000000618027981 */ /* 0x0000a2000c1e1b00 */
[----:B------:R-:W-:-:S02]  /*5800*/  UIADD3 UR9, UP0, UR9, -0x4, URZ ;  /* 0xfffffffc09097890 */ /* 0x000fc4000ff1e03f */
[----:B------:R-:W-:Y:S01]  /*5810*/  IADD3 R35, R35, R13, RZ ;  /* 0x0000000d23237210 */ /* 0x000fe20007ffe0ff */
[-C--:B---3--:R-:W-:Y:S01]  /*5820*/  IMAD R33, R33, R26.reuse, RZ ;  /* 0x0000001a21217224 */ /* 0x088fe200078e02ff */
[----:B------:R-:W-:Y:S01]  /*5830*/  UIADD3.X UR10, UR10, -0x1, URZ, UP0, !UPT ;  /* 0xffffffff0a0a7890 */ /* 0x000fe200087fe43f */
[----:B------:R-:W-:Y:S01]  /*5840*/  IMAD.WIDE.U32 R12, R32, R26, R34 ;  /* 0x0000001a200c7225 */ /* 0x000fe200078e0022 */
[----:B------:R-:W-:-:S03]  /*5850*/  ISETP.NE.U32.AND P0, PT, RZ, UR9, PT ;  /* 0x00000009ff007c0c */ /* 0x000fc6000bf05070 */
[----:B------:R-:W-:Y:S02]  /*5860*/  IMAD R33, R32, R27, R33 ;  /* 0x0000001b20217224 */ /* 0x000fe400078e0221 */
        /* <DEDUP_REMOVED lines=10> */
[----:B--2---:R-:W-:-:S04]  /*5910*/  IMAD R3, R3, R10, RZ ;  /* 0x0000000a03037224 */ /* 0x004fc800078e02ff */
[C---:B------:R-:W-:Y:S02]  /*5920*/  IMAD R3, R2.reuse, R11, R3 ;  /* 0x0000000b02037224 */ /* 0x040fe400078e0203 */
[----:B------:R-:W-:-:S04]  /*5930*/  IMAD.WIDE.U32 R10, R2, R10, R28 ;  /* 0x0000000a020a7225 */ /* 0x000fc800078e001c */
[----:B------:R-:W-:Y:S01]  /*5940*/  IMAD.IADD R11, R11, 0x1, R3 ;  /* 0x000000010b0b7824 */ /* 0x000fe200078e0203 */
[----:B------:R-:W-:Y:S06]  /*5950*/  @P0 BRA `(.L_x_8699) ;  /* 0xfffffffc00540947 */ /* 0x000fec000383ffff */
.L_x_8698:
[----:B------:R-:W-:-:S06]  /*5960*/  ULOP3.LUT UR16, UR16, 0x3, URZ, 0xc0, !UPT ;  /* 0x0000000310107892 */ /* 0x000fcc000f8ec03f */
[----:B------:R-:W-:-:S04]  /*5970*/  ISETP.NE.U32.AND P0, PT, RZ, UR16, PT ;  /* 0x00000010ff007c0c */ /* 0x000fc8000bf05070 */
[----:B------:R-:W-:-:S13]  /*5980*/  ISETP.NE.AND.EX P0, PT, RZ, RZ, PT, P0 ;  /* 0x000000ffff00720c */ /* 0x000fda0003f05300 */
[----:B------:R-:W-:Y:S05]  /*5990*/  @!P0 BRA `(.L_x_8697) ;  /* 0x0000000000bc8947 */ /* 0x000fea0003800000 */
[----:B------:R-:W-:Y:S01]  /*59a0*/  ULDC.64 UR10, c[0x0][0x220] ;  /* 0x00008800000a7ab9 */ /* 0x000fe20000000a00 */
[----:B------:R-:W-:Y:S01]  /*59b0*/  UIMAD UR5, UR5, UR12, URZ ;  /* 0x0000000c050572a4 */ /* 0x000fe2000f8e023f */
[----:B------:R-:W-:Y:S01]  /*59c0*/  IMAD R3, R15, UR10, RZ ;  /* 0x0000000a0f037c24 */ /* 0x000fe2000f8e02ff */
[----:B------:R-:W-:Y:S01]  /*59d0*/  MOV R0, UR4 ;  /* 0x0000000400007c02 */ /* 0x000fe20008000f00 */
[----:B------:R-:W-:Y:S01]  /*59e0*/  IMAD.WIDE.U32 R12, R14, UR10, RZ ;  /* 0x0000000a0e0c7c25 */ /* 0x000fe2000f8e00ff */
[----:B------:R-:W-:Y:S02]  /*59f0*/  UIMAD UR5, UR4, UR13, UR5 ;  /* 0x0000000d040572a4 */ /* 0x000fe4000f8e0205 */
[----:B------:R-:W-:Y:S01]  /*5a00*/  LEA R0, R0, R1, 0x3 ;  /* 0x0000000100007211 */ /* 0x000fe200078e18ff */
[----:B------:R-:W-:Y:S01]  /*5a10*/  IMAD R3, R14, UR11, R3 ;  /* 0x0000000b0e037c24 */ /* 0x000fe2000f8e0203 */
[----:B------:R-:W-:-:S03]  /*5a20*/  ULDC.64 UR10, c[0x0][0x218] ;  /* 0x00008600000a7ab9 */ /* 0x000fc60000000a00 */
[----:B------:R-:W2:Y:S01]  /*5a30*/  LDL.64 R14, [R0+0x18] ;  /* 0x00001800000e7983 */ /* 0x000ea20000100a00 */
[----:B------:R-:W-:Y:S01]  /*5a40*/  IADD3 R13, R13, R3, RZ ;  /* 0x000000030d0d7210 */ /* 0x000fe20007ffe0ff */
[----:B------:R-:W-:-:S04]  /*5a50*/  IMAD.U32 R3, RZ, RZ, UR12 ;  /* 0x0000000cff037e24 */ /* 0x000fc8000f8e00ff */
        /* <DEDUP_REMOVED lines=14> */
[----:B------:R-:W2:Y:S01]  /*5b40*/  LDL.64 R12, [R0+0x20] ;  /* 0x00002000000c7983 */ /* 0x000ea20000100a00 */
        /* <DEDUP_REMOVED lines=8> */
[----:B------:R-:W3:Y:S03]  /*5bd0*/  @P2 LDL.64 R14, [R0+0x28] ;  /* 0x00002800000e2983 */ /* 0x000ee60000100a00 */
        /* <DEDUP_REMOVED lines=11> */
.L_x_8697:
[----:B------:R-:W-:Y:S02]  /*5c90*/  CS2R R14, SRZ ;  /* 0x00000000000e7805 */ /* 0x000fe4000001ff00 */
[----:B------:R-:W-:Y:S01]  /*5ca0*/  CS2R R12, SRZ ;  /* 0x00000000000c7805 */ /* 0x000fe2000001ff00 */
        /* <DEDUP_REMOVED lines=14> */
[----:B------:R-:W-:-:S03]  /*5d90*/  ULDC.64 UR4, c[0x0][0x220] ;  /* 0x0000880000047ab9 */ /* 0x000fc60000000a00 */
[----:B------:R-:W-:Y:S01]  /*5da0*/  UIADD3.X UR12, UR17, -0x1, URZ, UP0, !UPT ;  /* 0xffffffff110c7890 */ /* 0x000fe200087fe43f */
[----:B------:R-:W-:Y:S01]  /*5db0*/  IMAD R25, R17, UR4, RZ ;  /* 0x0000000411197c24 */ /* 0x000fe2000f8e02ff */
        /* <DEDUP_REMOVED lines=18> */
.L_x_8707:
[----:B------:R-:W-:Y:S01]  /*5ee0*/  ULEA UR15, UR4, UR14, 0x3 ;  /* 0x0000000e040f7291 */ /* 0x000fe2000f8e183f */
[----:B------:R-:W-:Y:S01]  /*5ef0*/  IMAD.MOV.U32 R26, RZ, RZ, R0 ;  /* 0x000000ffff1a7224 */ /* 0x000fe200078e0000 */
[----:B------:R-:W-:Y:S02]  /*5f00*/  USHF.L.U32 UR13, UR11, 0x3, URZ ;  /* 0x000000030b0d7899 */ /* 0x000fe4000800063f */
[----:B------:R-:W-:Y:S02]  /*5f10*/  UIMAD.WIDE.U32 UR18, UR10, 0x8, URZ ;  /* 0x000000080a1278a5 */ /* 0x000fe4000f8e003f */
[----:B------:R-:W2:Y:S02]  /*5f20*/  LDG.E.64 R28, desc[UR6][R26.64] ;  /* 0x000000061a1c7981 */ /* 0x000ea4000c1e1b00 */
[----:B------:R-:W-:Y:S02]  /*5f30*/  UIADD3 UR13, UR19, UR13, URZ ;  /* 0x0000000d130d7290 */ /* 0x000fe4000fffe03f */
[----:B------:R-:W2:Y:S01]  /*5f40*/  LDL.64 R30, [UR15+0x18] ;  /* 0x0000180fff1e7983 */ /* 0x000ea20008100a00 */
[----:B------:R-:W-:-:S04]  /*5f50*/  IADD3 R34, P2, R0, UR18, RZ ;  /* 0x0000001200227c10 */ /* 0x000fc8000ff5e0ff */
[----:B------:R-:W-:Y:S02]  /*5f60*/  IADD3.X R35, R27, UR13, RZ, P2, !PT ;  /* 0x0000000d1b237c10 */ /* 0x000fe400097fe4ff */
[----:B------:R-:W3:Y:S04]  /*5f70*/  LDL.64 R26, [UR15+0x20] ;  /* 0x0000200fff1a7983 */ /* 0x000ee80008100a00 */
[----:B------:R-:W3:Y:S01]  /*5f80*/  LDG.E.64 R24, desc[UR6][R34.64] ;  /* 0x0000000622187981 */ /* 0x000ee2000c1e1b00 */
[----:B------:R-:W-:-:S04]  /*5f90*/  IADD3 R2, P2, R34, UR18, RZ ;  /* 0x0000001222027c10 */ /* 0x000fc8000ff5e0ff */
[----:B------:R-:W-:Y:S02]  /*5fa0*/  IADD3.X R3, R35, UR13, RZ, P2, !PT ;  /* 0x0000000d23037c10 */ /* 0x000fe400097fe4ff */
[----:B------:R-:W-:Y:S01]  /*5fb0*/  IADD3 R32, P2, R2, UR18, RZ ;  /* 0x0000001202207c10 */ /* 0x000fe2000ff5e0ff */
[-C--:B--2---:R-:W-:Y:S02]  /*5fc0*/  IMAD R29, R29, R30.reuse, RZ ;  /* 0x0000001e1d1d7224 */ /* 0x084fe400078e02ff */
[----:B------:R-:W-:-:S04]  /*5fd0*/  IMAD.WIDE.U32 R12, R28, R30, R12 ;  /* 0x0000001e1c0c7225 */ /* 0x000fc800078e000c */
[----:B------:R-:W-:Y:S02]  /*5fe0*/  IMAD R33, R28, R31, R29 ;  /* 0x0000001f1c217224 */ /* 0x000fe400078e021d */
[----:B------:R-:W2:Y:S04]  /*5ff0*/  LDL.64 R30, [UR15+0x28] ;  /* 0x0000280fff1e7983 */ /* 0x000ea80008100a00 */
[----:B------:R-:W2:Y:S01]  /*6000*/  LDG.E.64 R28, desc[UR6][R2.64] ;  /* 0x00000006021c7981 */ /* 0x000ea2000c1e1b00 */
[----:B------:R-:W-:Y:S01]  /*6010*/  IADD3 R13, R13, R33, RZ ;  /* 0x000000210d0d7210 */ /* 0x000fe20007ffe0ff */
[-C--:B---3--:R-:W-:Y:S01]  /*6020*/  IMAD R25, R25, R26.reuse, RZ ;  /* 0x0000001a19197224 */ /* 0x088fe200078e02ff */
[----:B------:R-:W-:Y:S01]  /*6030*/  IADD3.X R33, R3, UR13, RZ, P2, !PT ;  /* 0x0000000d03217c10 */ /* 0x000fe200097fe4ff */
[----:B------:R-:W-:-:S03]  /*6040*/  IMAD.WIDE.U32 R34, R24, R26, R12 ;  /* 0x0000001a18227225 */ /* 0x000fc600078e000c */
[----:B------:R-:W3:Y:S01]  /*6050*/  LDL.64 R12, [UR15+0x30] ;  /* 0x0000300fff0c7983 */ /* 0x000ee20008100a00 */
[----:B------:R-:W-:-:S03]  /*6060*/  IMAD R27, R24, R27, R25 ;  /* 0x0000001b181b7224 */ /* 0x000fc600078e0219 */
[----:B------:R-:W3:Y:S01]  /*6070*/  LDG.E.64 R24, desc[UR6][R32.64] ;  /* 0x0000000620187981 */ /* 0x000ee2000c1e1b00 */
[----:B------:R-:W-:Y:S01]  /*6080*/  IADD3 R36, P2, R32, UR18, RZ ;  /* 0x0000001220247c10 */ /* 0x000fe2000ff5e0ff */
[----:B------:R-:W-:-:S03]  /*6090*/  IMAD.IADD R35, R35, 0x1, R27 ;  /* 0x0000000123237824 */ /* 0x000fc600078e021b */
[----:B------:R-:W-:-:S05]  /*60a0*/  IADD3.X R37, R33, UR13, RZ, P2, !PT ;  /* 0x0000000d21257c10 */ /* 0x000fca00097fe4ff */
[----:B------:R-:W4:Y:S01]  /*60b0*/  LDG.E.64 R26, desc[UR6][R36.64] ;  /* 0x00000006241a7981 */ /* 0x000f22000c1e1b00 */
[----:B--2---:R-:W-:-:S04]  /*60c0*/  IMAD R3, R29, R30, RZ ;  /* 0x0000001e1d037224 */ /* 0x004fc800078e02ff */
[C---:B------:R-:W-:Y:S02]  /*60d0*/  IMAD R29, R28.reuse, R31, R3 ;  /* 0x0000001f1c1d7224 */ /* 0x040fe400078e0203 */
[----:B------:R-:W-:Y:S01]  /*60e0*/  IMAD.WIDE.U32 R30, R28, R30, R34 ;  /* 0x0000001e1c1e7225 */ /* 0x000fe200078e0022 */
[----:B------:R-:W4:Y:S01]  /*60f0*/  LDL.64 R2, [UR15+0x38] ;  /* 0x0000380fff027983 */ /* 0x000f220008100a00 */
[----:B------:R-:W-:-:S03]  /*6100*/  IADD3 R28, P2, R36, UR18, RZ ;  /* 0x00000012241c7c10 */ /* 0x000fc6000ff5e0ff */
[----:B------:R-:W-:Y:S01]  /*6110*/  IADD3 R31, R31, R29, RZ ;  /* 0x0000001d1f1f7210 */ /* 0x000fe20007ffe0ff */
[----:B---3--:R-:W-:Y:S01]  /*6120*/  IMAD R25, R25, R12, RZ ;  /* 0x0000000c19197224 */ /* 0x008fe200078e02ff */
[----:B------:R-:W-:-:S03]  /*6130*/  IADD3.X R29, R37, UR13, RZ, P2, !PT ;  /* 0x0000000d251d7c10 */ /* 0x000fc600097fe4ff */
[C---:B------:R-:W-:Y:S02]  /*6140*/  IMAD R35, R24.reuse, R13, R25 ;  /* 0x0000000d18237224 */ /* 0x040fe400078e0219 */
[----:B------:R-:W-:Y:S02]  /*6150*/  IMAD.WIDE.U32 R32, R24, R12, R30 ;  /* 0x0000000c18207225 */ /* 0x000fe400078e001e */
[----:B------:R-:W2:Y:S04]  /*6160*/  LDL.64 R12, [UR15+0x40] ;  /* 0x0000400fff0c7983 */ /* 0x000ea80008100a00 */
[----:B------:R0:W2:Y:S01]  /*6170*/  LDG.E.64 R24, desc[UR6][R28.64] ;  /* 0x000000061c187981 */ /* 0x0000a2000c1e1b00 */
[----:B------:R-:W-:Y:S01]  /*6180*/  IADD3 R30, P2, R28, UR18, RZ ;  /* 0x000000121c1e7c10 */ /* 0x000fe2000ff5e0ff */
[----:B------:R-:W-:-:S03]  /*6190*/  IMAD.IADD R33, R33, 0x1, R35 ;  /* 0x0000000121217824 */ /* 0x000fc600078e0223 */
[----:B------:R-:W-:Y:S02]  /*61a0*/  IADD3.X R31, R29, UR13, RZ, P2, !PT ;  /* 0x0000000d1d1f7c10 */ /* 0x000fe400097fe4ff */
[----:B0-----:R-:W-:-:S04]  /*61b0*/  IADD3 R28, P2, R30, UR18, RZ ;  /* 0x000000121e1c7c10 */ /* 0x001fc8000ff5e0ff */
[----:B------:R-:W-:Y:S01]  /*61c0*/  IADD3.X R29, R31, UR13, RZ, P2, !PT ;  /* 0x0000000d1f1d7c10 */ /* 0x000fe200097fe4ff */
[-C--:B----4-:R-:W-:Y:S02]  /*61d0*/  IMAD R27, R27, R2.reuse, RZ ;  /* 0x000000021b1b7224 */ /* 0x090fe400078e02ff */
[----:B------:R-:W-:-:S04]  /*61e0*/  IMAD.WIDE.U32 R32, R26, R2, R32 ;  /* 0x000000021a207225 */ /* 0x000fc800078e0020 */
[----:B------:R-:W-:Y:S02]  /*61f0*/  IMAD R35, R26, R3, R27 ;  /* 0x000000031a237224 */ /* 0x000fe400078e021b */
[----:B------:R-:W3:Y:S04]  /*6200*/  LDL.64 R2, [UR15+0x48] ;  /* 0x0000480fff027983 */ /* 0x000ee80008100a00 */
[----:B------:R0:W3:Y:S01]  /*6210*/  LDG.E.64 R26, desc[UR6][R30.64] ;  /* 0x000000061e1a7981 */ /* 0x0000e2000c1e1b00 */
[----:B------:R-:W-:Y:S01]  /*6220*/  IADD3 R33, R33, R35, RZ ;  /* 0x0000002321217210 */ /* 0x000fe20007ffe0ff */
        /* <DEDUP_REMOVED lines=57> */
[----:B------:R-:W-:Y:S01]  /*65c0*/  IMAD.WIDE.U32 R34, R26, R2, R32 ;  /* 0x000000021a227225 */ /* 0x000fe200078e0020 */
[----:B------:R-:W-:Y:S01]  /*65d0*/  IADD3 R2, P2, R30, UR18, RZ ;  /* 0x000000121e027c10 */ /* 0x000fe2000ff5e0ff */
[----:B------:R-:W3:Y:S02]  /*65e0*/  LDG.E.64 R32, desc[UR6][R30.64] ;  /* 0x000000061e207981 */ /* 0x000ee4000c1e1b00 */
[----:B------:R-:W-:Y:S02]  /*65f0*/  IMAD R3, R26, R3, R27 ;  /* 0x000000031a037224 */ /* 0x000fe400078e021b */
        /* <DEDUP_REMOVED lines=17> */
[----:B---3--:R-:W-:-:S04]  /*6710*/  IMAD R29, R33, R26, RZ ;  /* 0x0000001a211d7224 */ /* 0x008fc800078e02ff */
[C---:B------:R-:W-:Y:S02]  /*6720*/  IMAD R29, R32.reuse, R27, R29 ;  /* 0x0000001b201d7224 */ /* 0x040fe400078e021d */
[----:B------:R-:W-:-:S05]  /*6730*/  IMAD.WIDE.U32 R26, R32, R26, R34 ;  /* 0x0000001a201a7225 */ /* 0x000fca00078e0022 */
[----:B------:R-:W-:Y:S01]  /*6740*/  IADD3 R27, R27, R29, RZ ;  /* 0x0000001d1b1b7210 */ /* 0x000fe20007ffe0ff */
[----:B--2---:R-:W-:-:S04]  /*6750*/  IMAD R13, R13, R24, RZ ;  /* 0x000000180d0d7224 */ /* 0x004fc800078e02ff */
[C---:B------:R-:W-:Y:S02]  /*6760*/  IMAD R25, R12.reuse, R25, R13 ;  /* 0x000000190c197224 */ /* 0x040fe400078e020d */
[----:B------:R-:W-:Y:S01]  /*6770*/  IMAD.WIDE.U32 R12, R12, R24, R26 ;  /* 0x000000180c0c7225 */ /* 0x000fe200078e001a */
[----:B------:R-:W-:-:S03]  /*6780*/  IADD3.X R27, R3, UR13, RZ, P2, !PT ;  /* 0x0000000d031b7c10 */ /* 0x000fc600097fe4ff */
[----:B------:R-:W-:Y:S01]  /*6790*/  IMAD.IADD R13, R13, 0x1, R25 ;  /* 0x000000010d0d7824 */ /* 0x000fe200078e0219 */
[----:B------:R-:W-:Y:S06]  /*67a0*/  @P3 BRA `(.L_x_8707) ;  /* 0xfffffff400cc3947 */ /* 0x000fec000383ffff */
.L_x_8706:
[----:B------:R-:W-:-:S04]  /*67b0*/  UISETP.GT.U32.AND UP0, UPT, UR9, 0x4, UPT ;  /* 0x000000040900788c */ /* 0x000fc8000bf04070 */
[----:B------:R-:W-:-:S06]  /*67c0*/  UISETP.GT.AND.EX UP0, UPT, UR12, URZ, UPT, UP0 ;  /* 0x0000003f0c00728c */ /* 0x000fcc000bf04300 */
[----:B------:R-:W-:-:S13]  /*67d0*/  PLOP3.LUT P2, PT, PT, PT, UP0, 0x80, 0x0 ;  /* 0x000000000000781c */ /* 0x000fda0003f4f008 */
[----:B------:R-:W-:Y:S05]  /*67e0*/  @!P2 BRA `(.L_x_8708) ;  /* 0x000000040028a947 */ /* 0x000fea0003800000 */
[----:B------:R-:W-:Y:S01]  /*67f0*/  ULEA UR15, UR4, UR14, 0x3 ;  /* 0x0000000e040f7291 */ /* 0x000fe2000f8e183f */
[----:B------:R-:W-:Y:S01]  /*6800*/  MOV R26, R0 ;  /* 0x00000000001a7202 */ /* 0x000fe20000000f00 */
        /* <DEDUP_REMOVED lines=16> */
[----:B------:R0:W2:Y:S01]  /*6910*/  LDG.E.64 R28, desc[UR6][R2.64] ;  /* 0x00000006021c7981 */ /* 0x0000a2000c1e1b00 */
[----:B------:R-:W-:Y:S01]  /*6920*/  IMAD.IADD R13, R13, 0x1, R33 ;  /* 0x000000010d0d7824 */ /* 0x000fe200078e0221 */
[----:B------:R-:W-:Y:S01]  /*6930*/  IADD3.X R33, R3, UR13, RZ, P0, !PT ;  /* 0x0000000d03217c10 */ /* 0x000fe200087fe4ff */
[-C--:B---3--:R-:W-:Y:S02]  /*6940*/  IMAD R25, R25, R26.reuse, RZ ;  /* 0x0000001a19197224 */ /* 0x088fe400078e02ff */
[----:B------:R-:W-:-:S04]  /*6950*/  IMAD.WIDE.U32 R12, R24, R26, R12 ;  /* 0x0000001a180c7225 */ /* 0x000fc800078e000c */
[----:B------:R-:W-:Y:S02]  /*6960*/  IMAD R35, R24, R27, R25 ;  /* 0x0000001b18237224 */ /* 0x000fe400078e0219 */
[----:B------:R-:W3:Y:S04]  /*6970*/  LDL.64 R26, [UR15+0x30] ;  /* 0x0000300fff1a7983 */ /* 0x000ee80008100a00 */
[----:B------:R-:W3:Y:S01]  /*6980*/  LDG.E.64 R24, desc[UR6][R32.64] ;  /* 0x0000000620187981 */ /* 0x000ee2000c1e1b00 */
[----:B0-----:R-:W-:Y:S02]  /*6990*/  IADD3 R2, P0, R32, UR18, RZ ;  /* 0x0000001220027c10 */ /* 0x001fe4000ff1e0ff */
[----:B------:R-:W-:Y:S02]  /*69a0*/  IADD3 R13, R13, R35, RZ ;  /* 0x000000230d0d7210 */ /* 0x000fe40007ffe0ff */
[----:B------:R-:W-:Y:S01]  /*69b0*/  IADD3.X R3, R33, UR13, RZ, P0, !PT ;  /* 0x0000000d21037c10 */ /* 0x000fe200087fe4ff */
[----:B--2---:R-:W-:-:S02]  /*69c0*/  IMAD R29, R29, R30, RZ ;  /* 0x0000001e1d1d7224 */ /* 0x004fc400078e02ff */
[----:B------:R-:W-:Y:S01]  /*69d0*/  IMAD.WIDE.U32 R34, R28, R30, R12 ;  /* 0x0000001e1c227225 */ /* 0x000fe200078e000c */
[----:B------:R-:W-:Y:S01]  /*69e0*/  IADD3 R30, P0, R2, UR18, RZ ;  /* 0x00000012021e7c10 */ /* 0x000fe2000ff1e0ff */
[----:B------:R-:W2:Y:S02]  /*69f0*/  LDL.64 R12, [UR15+0x38] ;  /* 0x0000380fff0c7983 */ /* 0x000ea40008100a00 */
[----:B------:R-:W-:Y:S02]  /*6a00*/  IMAD R31, R28, R31, R29 ;  /* 0x0000001f1c1f7224 */ /* 0x000fe400078e021d */
[----:B------:R0:W2:Y:S02]  /*6a10*/  LDG.E.64 R28, desc[UR6][R2.64] ;  /* 0x00000006021c7981 */ /* 0x0000a4000c1e1b00 */
[----:B------:R-:W-:Y:S01]  /*6a20*/  IMAD.IADD R35, R35, 0x1, R31 ;  /* 0x0000000123237824 */ /* 0x000fe200078e021f */
[----:B------:R-:W-:Y:S01]  /*6a30*/  IADD3.X R31, R3, UR13, RZ, P0, !PT ;  /* 0x0000000d031f7c10 */ /* 0x000fe200087fe4ff */
[----:B---3--:R-:W-:-:S02]  /*6a40*/  IMAD R25, R25, R26, RZ ;  /* 0x0000001a19197224 */ /* 0x008fc400078e02ff */
[----:B------:R-:W-:-:S04]  /*6a50*/  IMAD.WIDE.U32 R34, R24, R26, R34 ;  /* 0x0000001a18227225 */ /* 0x000fc800078e0022 */
[----:B------:R-:W-:Y:S02]  /*6a60*/  IMAD R33, R24, R27, R25 ;  /* 0x0000001b18217224 */ /* 0x000fe400078e0219 */
[----:B------:R-:W3:Y:S04]  /*6a70*/  LDL.64 R24, [UR15+0x40] ;  /* 0x0000400fff187983 */ /* 0x000ee80008100a00 */
[----:B------:R-:W3:Y:S01]  /*6a80*/  LDG.E.64 R26, desc[UR6][R30.64] ;  /* 0x000000061e1a7981 */ /* 0x000ee2000c1e1b00 */
[----:B------:R-:W-:Y:S02]  /*6a90*/  IADD3 R32, P0, R30, UR18, RZ ;  /* 0x000000121e207c10 */ /* 0x000fe4000ff1e0ff */
[----:B------:R-:W-:Y:S02]  /*6aa0*/  IADD3 R35, R35, R33, RZ ;  /* 0x0000002123237210 */ /* 0x000fe40007ffe0ff */
[----:B------:R-:W-:-:S02]  /*6ab0*/  IADD3.X R33, R31, UR13, RZ, P0, !PT ;  /* 0x0000000d1f217c10 */ /* 0x000fc400087fe4ff */
[----:B0-----:R-:W-:Y:S01]  /*6ac0*/  IADD3 R2, P0, R32, UR18, RZ ;  /* 0x0000001220027c10 */ /* 0x001fe2000ff1e0ff */
[-C--:B--2---:R-:W-:Y:S02]  /*6ad0*/  IMAD R3, R29, R12.reuse, RZ ;  /* 0x0000000c1d037224 */ /* 0x084fe400078e02ff */
[----:B------:R-:W-:-:S04]  /*6ae0*/  IMAD.WIDE.U32 R34, R28, R12, R34 ;  /* 0x0000000c1c227225 */ /* 0x000fc800078e0022 */
[----:B------:R-:W-:Y:S02]  /*6af0*/  IMAD R3, R28, R13, R3 ;  /* 0x0000000d1c037224 */ /* 0x000fe400078e0203 */
[----:B------:R-:W2:Y:S04]  /*6b00*/  LDL.64 R12, [UR15+0x48] ;  /* 0x0000480fff0c7983 */ /* 0x000ea80008100a00 */
[----:B------:R-:W2:Y:S01]  /*6b10*/  LDG.E.64 R28, desc[UR6][R32.64] ;  /* 0x00000006201c7981 */ /* 0x000ea2000c1e1b00 */
[----:B------:R-:W-:Y:S02]  /*6b20*/  IADD3 R35, R35, R3, RZ ;  /* 0x0000000323237210 */ /* 0x000fe40007ffe0ff */
[----:B------:R-:W-:Y:S01]  /*6b30*/  IADD3.X R3, R33, UR13, RZ, P0, !PT ;  /* 0x0000000d21037c10 */ /* 0x000fe200087fe4ff */
[----:B---3--:R-:W-:-:S02]  /*6b40*/  IMAD R27, R27, R24, RZ ;  /* 0x000000181b1b7224 */ /* 0x008fc400078e02ff */
[----:B------:R-:W-:-:S04]  /*6b50*/  IMAD.WIDE.U32 R34, R26, R24, R34 ;  /* 0x000000181a227225 */ /* 0x000fc800078e0022 */
[----:B------:R-:W-:Y:S02]  /*6b60*/  IMAD R31, R26, R25, R27 ;  /* 0x000000191a1f7224 */ /* 0x000fe400078e021b */
[----:B------:R-:W3:Y:S04]  /*6b70*/  LDL.64 R26, [UR15+0x50] ;  /* 0x0000500fff1a7983 */ /* 0x000ee80008100a00 */
[----:B------:R-:W3:Y:S01]  /*6b80*/  LDG.E.64 R24, desc[UR6][R2.64] ;  /* 0x0000000602187981 */ /* 0x000ee2000c1e1b00 */
        /* <DEDUP_REMOVED lines=14> */
[----:B------:R-:W-:-:S04]  /*6c70*/  IADD3.X R27, R3, UR13, RZ, P2, !PT ;  /* 0x0000000d031b7c10 */ /* 0x000fc800097fe4ff */
[----:B------:R-:W-:-:S07]  /*6c80*/  IADD3 R13, R13, R25, RZ ;  /* 0x000000190d0d7210 */ /* 0x000fce0007ffe0ff */
.L_x_8708:
[----:B------:R-:W-:-:S04]  /*6c90*/  ISETP.NE.U32.AND P2, PT, RZ, UR9, PT ;  /* 0x00000009ff007c0c */ /* 0x000fc8000bf45070 */
[----:B------:R-:W-:-:S13]  /*6ca0*/  ISETP.NE.OR.EX P0, PT, RZ, UR12, P0, P2 ;  /* 0x0000000cff007c0c */ /* 0x000fda0008705720 */
[----:B------:R-:W-:Y:S05]  /*6cb0*/  @!P0 BRA `(.L_x_8704) ;  /* 0x0000000000b48947 */ /* 0x000fea0003800000 */
.L_x_8705:
[----:B------:R-:W-:Y:S01]  /*6cc0*/  ULEA UR15, UR4, UR14, 0x3 ;  /* 0x0000000e040f7291 */ /* 0x000fe2000f8e183f */
[----:B------:R-:W-:Y:S01]  /*6cd0*/  IMAD.MOV.U32 R2, RZ, RZ, R0 ;  /* 0x000000ffff027224 */ /* 0x000fe200078e0000 */
[----:B------:R-:W-:Y:S01]  /*6ce0*/  MOV R3, R27 ;  /* 0x0000001b00037202 */ /* 0x000fe20000000f00 */
[----:B------:R-:W-:Y:S02]  /*6cf0*/  UIMAD.WIDE.U32 UR18, UR10, 0x8, URZ ;  /* 0x000000080a1278a5 */ /* 0x000fe4000f8e003f */
[----:B------:R-:W-:-:S03]  /*6d00*/  USHF.L.U32 UR13, UR11, 0x3, URZ ;  /* 0x000000030b0d7899 */ /* 0x000fc6000800063f */
[----:B------:R-:W2:Y:S01]  /*6d10*/  LDG.E.64 R2, desc[UR6][R2.64] ;  /* 0x0000000602027981 */ /* 0x000ea2000c1e1b00 */
[----:B------:R-:W-:Y:S01]  /*6d20*/  UIADD3 UR13, UR19, UR13, URZ ;  /* 0x0000000d130d7290 */ /* 0x000fe2000fffe03f */
[----:B------:R-:W-:Y:S02]  /*6d30*/  IADD3 R34, P0, R0, UR18, RZ ;  /* 0x0000001200227c10 */ /* 0x000fe4000ff1e0ff */
[----:B------:R-:W2:Y:S03]  /*6d40*/  LDL.64 R24, [UR15+0x18] ;  /* 0x0000180fff187983 */ /* 0x000ea60008100a00 */
[----:B------:R-:W-:Y:S02]  /*6d50*/  IADD3.X R35, R27, UR13, RZ, P0, !PT ;  /* 0x0000000d1b237c10 */ /* 0x000fe400087fe4ff */
        /* <DEDUP_REMOVED lines=8> */
[----:B------:R-:W2:Y:S04]  /*6de0*/  LDL.64 R32, [UR15+0x28] ;  /* 0x0000280fff207983 */ /* 0x000ea80008100a00 */
[----:B------:R-:W2:Y:S01]  /*6df0*/  LDG.E.64 R24, desc[UR6][R30.64] ;  /* 0x000000061e187981 */ /* 0x000ea2000c1e1b00 */
[----:B------:R-:W-:Y:S01]  /*6e00*/  IADD3 R13, R13, R3, RZ ;  /* 0x000000030d0d7210 */ /* 0x000fe20007ffe0ff */
[-C--:B---3--:R-:W-:Y:S01]  /*6e10*/  IMAD R29, R29, R26.reuse, RZ ;  /* 0x0000001a1d1d7224 */ /* 0x088fe200078e02ff */
[----:B------:R-:W-:Y:S01]  /*6e20*/  IADD3.X R3, R31, UR13, RZ, P0, !PT ;  /* 0x0000000d1f037c10 */ /* 0x000fe200087fe4ff */
[----:B------:R-:W-:-:S04]  /*6e30*/  IMAD.WIDE.U32 R34, R28, R26, R12 ;  /* 0x0000001a1c227225 */ /* 0x000fc800078e000c */
[----:B------:R-:W3:Y:S01]  /*6e40*/  LDG.E.64 R12, desc[UR6][R2.64] ;  /* 0x00000006020c7981 */ /* 0x000ee2000c1e1b00 */
[----:B------:R-:W-:-:S03]  /*6e50*/  IMAD R29, R28, R27, R29 ;  /* 0x0000001b1c1d7224 */ /* 0x000fc600078e021d */
[----:B------:R-:W3:Y:S01]  /*6e60*/  LDL.64 R26, [UR15+0x30] ;  /* 0x0000300fff1a7983 */ /* 0x000ee20008100a00 */
[----:B------:R-:W-:Y:S01]  /*6e70*/  UIADD3 UR9, UP0, UR9, -0x4, URZ ;  /* 0xfffffffc09097890 */ /* 0x000fe2000ff1e03f */
[----:B------:R-:W-:-:S03]  /*6e80*/  IMAD.IADD R35, R35, 0x1, R29 ;  /* 0x0000000123237824 */ /* 0x000fc600078e021d */
[----:B------:R-:W-:Y:S02]  /*6e90*/  UIADD3.X UR12, UR12, -0x1, URZ, UP0, !UPT ;  /* 0xffffffff0c0c7890 */ /* 0x000fe400087fe43f */
[----:B------:R-:W-:-:S04]  /*6ea0*/  ISETP.NE.U32.AND P0, PT, RZ, UR9, PT ;  /* 0x00000009ff007c0c */ /* 0x000fc8000bf05070 */
[----:B------:R-:W-:Y:S01]  /*6eb0*/  ISETP.NE.AND.EX P0, PT, RZ, UR12, PT, P0 ;  /* 0x0000000cff007c0c */ /* 0x000fe2000bf05300 */
[----:B------:R-:W-:Y:S01]  /*6ec0*/  UIADD3 UR4, UP0, UR4, 0x4, URZ ;  /* 0x0000000404047890 */ /* 0x000fe2000ff1e03f */
[----:B------:R-:W-:-:S03]  /*6ed0*/  IADD3 R0, P2, R2, UR18, RZ ;  /* 0x0000001202007c10 */ /* 0x000fc6000ff5e0ff */
[----:B------:R-:W-:Y:S01]  /*6ee0*/  UIADD3.X UR5, URZ, UR5, URZ, UP0, !UPT ;  /* 0x000000053f057290 */ /* 0x000fe200087fe43f */
[----:B--2---:R-:W-:-:S04]  /*6ef0*/  IMAD R25, R25, R32, RZ ;  /* 0x0000002019197224 */ /* 0x004fc800078e02ff */
[C---:B------:R-:W-:Y:S02]  /*6f00*/  IMAD R29, R24.reuse, R33, R25 ;  /* 0x00000021181d7224 */ /* 0x040fe400078e0219 */
[----:B------:R-:W-:-:S05]  /*6f10*/  IMAD.WIDE.U32 R24, R24, R32, R34 ;  /* 0x0000002018187225 */ /* 0x000fca00078e0022 */
[----:B------:R-:W-:Y:S01]  /*6f20*/  IADD3 R25, R25, R29, RZ ;  /* 0x0000001d19197210 */ /* 0x000fe20007ffe0ff */
[----:B---3--:R-:W-:-:S04]  /*6f30*/  IMAD R13, R13, R26, RZ ;  /* 0x0000001a0d0d7224 */ /* 0x008fc800078e02ff */
[C---:B------:R-:W-:Y:S02]  /*6f40*/  IMAD R27, R12.reuse, R27, R13 ;  /* 0x0000001b0c1b7224 */ /* 0x040fe400078e020d */
[----:B------:R-:W-:-:S05]  /*6f50*/  IMAD.WIDE.U32 R12, R12, R26, R24 ;  /* 0x0000001a0c0c7225 */ /* 0x000fca00078e0018 */
[----:B------:R-:W-:Y:S02]  /*6f60*/  IADD3 R13, R13, R27, RZ ;  /* 0x0000001b0d0d7210 */ /* 0x000fe40007ffe0ff */
[----:B------:R-:W-:Y:S01]  /*6f70*/  IADD3.X R27, R3, UR13, RZ, P2, !PT ;  /* 0x0000000d031b7c10 */ /* 0x000fe200097fe4ff */
[----:B------:R-:W-:Y:S06]  /*6f80*/  @P0 BRA `(.L_x_8705) ;  /* 0xfffffffc004c0947 */ /* 0x000fec000383ffff */
.L_x_8704:
[----:B------:R-:W-:-:S06]  /*6f90*/  ULOP3.LUT UR16, UR16, 0x3, URZ, 0xc0, !UPT ;  /* 0x0000000310107892 */ /* 0x000fcc000f8ec03f */
        /* <DEDUP_REMOVED lines=9> */
[----:B------:R-:W-:Y:S01]  /*7030*/  MOV R16, R2 ;  /* 0x0000000200107202 */ /* 0x000fe20000000f00 */
[----:B------:R-:W-:Y:S02]  /*7040*/  ULDC.64 UR12, c[0x0][0x218] ;  /* 0x00008600000c7ab9 */ /* 0x000fe40000000a00 */
        /* <DEDUP_REMOVED lines=39> */
.L_x_8703:
        /* <DEDUP_REMOVED lines=19> */
[C---:B------:R-:W-:Y:S01]  /*73f0*/  IMAD.WIDE.U32 R2, R18.reuse, UR4, RZ ;  /* 0x0000000412027c25 */ /* 0x040fe2000f8e00ff */
[----:B------:R-:W-:Y:S02]  /*7400*/  USHF.L.U32 UR4, UR13, 0x3, URZ ;  /* 0x000000030d047899 */ /* 0x000fe4000800063f */
[----:B------:R-:W-:Y:S01]  /*7410*/  MOV R0, UR10 ;  /* 0x0000000a00007c02 */ /* 0x000fe20008000f00 */
[----:B------:R-:W-:Y:S01]  /*7420*/  IMAD R17, R18, UR5, R17 ;  /* 0x0000000512117c24 */ /* 0x000fe2000f8e0211 */
[----:B------:R-:W-:-:S02]  /*7430*/  UIMAD.WIDE.U32 UR18, UR12, 0x8, URZ ;  /* 0x000000080c1278a5 */ /* 0x000fc4000f8e003f */
[----:B------:R-:W-:Y:S01]  /*7440*/  ISETP.GT.AND.EX P0, PT, R0, RZ, PT, P0 ;  /* 0x000000ff0000720c */ /* 0x000fe20003f04300 */
[----:B------:R-:W-:Y:S01]  /*7450*/  IMAD.IADD R25, R3, 0x1, R17 ;  /* 0x0000000103197824 */ /* 0x000fe200078e0211 */
[C---:B------:R-:W-:Y:S01]  /*7460*/  LEA R0, P2, R2.reuse, UR20, 0x3 ;  /* 0x0000001402007c11 */ /* 0x040fe2000f8418ff */
[----:B------:R-:W-:Y:S01]  /*7470*/  UIADD3 UR11, UR19, UR4, URZ ;  /* 0x00000004130b7290 */ /* 0x000fe2000fffe03f */
[----:B------:R-:W-:Y:S02]  /*7480*/  UMOV UR5, URZ ;  /* 0x0000003f00057c82 */ /* 0x000fe40008000000 */
        /* <DEDUP_REMOVED lines=9> */
.L_x_8713:
[----:B------:R-:W-:Y:S01]  /*7520*/  ULEA UR15, UR4, UR14, 0x3 ;  /* 0x0000000e040f7291 */ /* 0x000fe2000f8e183f */
[----:B------:R-:W-:-:S05]  /*7530*/  MOV R24, R0 ;  /* 0x0000000000187202 */ /* 0x000fca0000000f00 */
        /* <DEDUP_REMOVED lines=23> */
[----:B------:R1:W4:Y:S04]  /*76b0*/  LDG.E.64 R24, desc[UR6][R34.64] ;  /* 0x0000000622187981 */ /* 0x000328000c1e1b00 */
[----:B------:R-:W4:Y:S01]  /*76c0*/  LDL.64 R26, [UR15+0x38] ;  /* 0x0000380fff1a7983 */ /* 0x000f220008100a00 */
[----:B------:R-:W-:Y:S01]  /*76d0*/  IADD3 R36, P2, R34, UR18, RZ ;  /* 0x0000001222247c10 */ /* 0x000fe2000ff5e0ff */
[----:B---3--:R-:W-:Y:S01]  /*76e0*/  IMAD R3, R3, R16, RZ ;  /* 0x0000001003037224 */ /* 0x008fe200078e02ff */
[----:B0-----:R-:W-:Y:S01]  /*76f0*/  MOV R28, R32 ;  /* 0x00000020001c7202 */ /* 0x001fe20000000f00 */
[----:B------:R-:W-:Y:S01]  /*7700*/  IMAD.IADD R29, R33, 0x1, R0 ;  /* 0x00000001211d7824 */ /* 0x000fe200078e0200 */
        /* <DEDUP_REMOVED lines=29> */
[----:B------:R-:W-:Y:S02]  /*78e0*/  IADD3 R32, P2, R34, UR18, RZ ;  /* 0x0000001222207c10 */ /* 0x000fe4000ff5e0ff */
[----:B------:R-:W-:Y:S02]  /*78f0*/  IADD3 R27, R27, R0, RZ ;  /* 0x000000001b1b7210 */ /* 0x000fe40007ffe0ff */
[----:B------:R-:W-:Y:S01]  /*7900*/  IADD3.X R33, R35, UR11, RZ, P2, !PT ;  /* 0x0000000b23217c10 */ /* 0x000fe200097fe4ff */
[----:B-----5:R-:W-:-:S04]  /*7910*/  IMAD R29, R29, R30, RZ ;  /* 0x0000001e1d1d7224 */ /* 0x020fc800078e02ff */
[C---:B------:R-:W-:Y:S02]  /*7920*/  IMAD R0, R28.reuse, R31, R29 ;  /* 0x0000001f1c007224 */ /* 0x040fe400078e021d */
[----:B------:R-:W-:Y:S02]  /*7930*/  IMAD.WIDE.U32 R30, R28, R30, R26 ;  /* 0x0000001e1c1e7225 */ /* 0x000fe400078e001a */
[----:B------:R-:W4:Y:S04]  /*7940*/  LDG.E.64 R26, desc[UR6][R32.64] ;  /* 0x00000006201a7981 */ /* 0x000f28000c1e1b00 */
[----:B------:R-:W4:Y:S01]  /*7950*/  LDL.64 R28, [UR15+0x60] ;  /* 0x0000600fff1c7983 */ /* 0x000f220008100a00 */
[----:B------:R-:W-:Y:S01]  /*7960*/  IMAD.IADD R31, R31, 0x1, R0 ;  /* 0x000000011f1f7824 */ /* 0x000fe200078e0200 */
[----:B0-----:R-:W-:Y:S01]  /*7970*/  IADD3 R36, P2, R32, UR18, RZ ;  /* 0x0000001220247c10 */ /* 0x001fe2000ff5e0ff */
[----:B--2---:R-:W-:-:S03]  /*7980*/  IMAD R25, R25, R16, RZ ;  /* 0x0000001019197224 */ /* 0x004fc600078e02ff */
[----:B------:R-:W-:Y:S01]  /*7990*/  IADD3.X R37, R33, UR11, RZ, P2, !PT ;  /* 0x0000000b21257c10 */ /* 0x000fe200097fe4ff */
[----:B-1----:R-:W-:-:S04]  /*79a0*/  IMAD.WIDE.U32 R34, R24, R16, R30 ;  /* 0x0000001018227225 */ /* 0x002fc800078e001e */
[----:B------:R-:W-:Y:S02]  /*79b0*/  IMAD R25, R24, R17, R25 ;  /* 0x0000001118197224 */ /* 0x000fe400078e0219 */
[----:B------:R0:W2:Y:S03]  /*79c0*/  LDG.E.64 R16, desc[UR6][R36.64] ;  /* 0x0000000624107981 */ /* 0x0000a6000c1e1b00 */
[----:B------:R-:W-:Y:S02]  /*79d0*/  IADD3 R35, R35, R25, RZ ;  /* 0x0000001923237210 */ /* 0x000fe40007ffe0ff */
        /* <DEDUP_REMOVED lines=16> */
[----:B------:R-:W-:Y:S01]  /*7ae0*/  IMAD.IADD R27, R27, 0x1, R0 ;  /* 0x000000011b1b7824 */ /* 0x000fe200078e0200 */
[----:B------:R-:W-:Y:S01]  /*7af0*/  IADD3 R28, P2, R36, UR18, RZ ;  /* 0x00000012241c7c10 */ /* 0x000fe2000ff5e0ff */
[----:B--2---:R-:W-:-:S04]  /*7b00*/  IMAD R17, R17, R24, RZ ;  /* 0x0000001811117224 */ /* 0x004fc800078e02ff */
[C---:B------:R-:W-:Y:S02]  /*7b10*/  IMAD R25, R16.reuse, R25, R17 ;  /* 0x0000001910197224 */ /* 0x040fe400078e0211 */
[----:B------:R-:W-:Y:S01]  /*7b20*/  IMAD.WIDE.U32 R16, R16, R24, R26 ;  /* 0x0000001810107225 */ /* 0x000fe200078e001a */
[----:B------:R-:W-:-:S04]  /*7b30*/  IADD3.X R29, R37, UR11, RZ, P2, !PT ;  /* 0x0000000b251d7c10 */ /* 0x000fc800097fe4ff */
[----:B------:R-:W-:Y:S01]  /*7b40*/  IADD3 R17, R17, R25, RZ ;  /* 0x0000001911117210 */ /* 0x000fe20007ffe0ff */
[----:B------:R-:W2:Y:S01]  /*7b50*/  LDG.E.64 R26, desc[UR6][R28.64] ;  /* 0x000000061c1a7981 */ /* 0x000ea2000c1e1b00 */
[----:B---3--:R-:W-:-:S04]  /*7b60*/  IMAD R25, R33, R34, RZ ;  /* 0x0000002221197224 */ /* 0x008fc800078e02ff */
[C---:B------:R-:W-:Y:S02]  /*7b70*/  IMAD R31, R32.reuse, R35, R25 ;  /* 0x00000023201f7224 */ /* 0x040fe400078e0219 */
[----:B------:R-:W2:Y:S01]  /*7b80*/  LDL.64 R24, [UR15+0x80] ;  /* 0x0000800fff187983 */ /* 0x000ea20008100a00 */
[----:B------:R-:W-:Y:S01]  /*7b90*/  IMAD.WIDE.U32 R32, R32, R34, R16 ;  /* 0x0000002220207225 */ /* 0x000fe200078e0010 */
[----:B------:R-:W-:-:S04]  /*7ba0*/  IADD3 R34, P2, R28, UR18, RZ ;  /* 0x000000121c227c10 */ /* 0x000fc8000ff5e0ff */
[----:B------:R-:W-:Y:S02]  /*7bb0*/  IADD3.X R35, R29, UR11, RZ, P2, !PT ;  /* 0x0000000b1d237c10 */ /* 0x000fe400097fe4ff */
[----:B------:R-:W-:Y:S02]  /*7bc0*/  IADD3 R33, R33, R31, RZ ;  /* 0x0000001f21217210 */ /* 0x000fe40007ffe0ff */
[----:B------:R-:W3:Y:S01]  /*7bd0*/  LDL.64 R30, [UR15+0x88] ;  /* 0x0000880fff1e7983 */ /* 0x000ee20008100a00 */
[----:B------:R-:W-:-:S03]  /*7be0*/  IADD3 R16, P2, R34, UR18, RZ ;  /* 0x0000001222107c10 */ /* 0x000fc6000ff5e0ff */
[----:B------:R-:W3:Y:S01]  /*7bf0*/  LDG.E.64 R28, desc[UR6][R34.64] ;  /* 0x00000006221c7981 */ /* 0x000ee2000c1e1b00 */
[----:B------:R-:W-:Y:S01]  /*7c00*/  IADD3.X R17, R35, UR11, RZ, P2, !PT ;  /* 0x0000000b23117c10 */ /* 0x000fe200097fe4ff */
[-C--:B----4-:R-:W-:Y:S02]  /*7c10*/  IMAD R3, R3, R14.reuse, RZ ;  /* 0x0000000e03037224 */ /* 0x090fe400078e02ff */
[----:B------:R-:W-:-:S04]  /*7c20*/  IMAD.WIDE.U32 R32, R2, R14, R32 ;  /* 0x0000000e02207225 */ /* 0x000fc800078e0020 */
[----:B------:R-:W-:Y:S02]  /*7c30*/  IMAD R0, R2, R15, R3 ;  /* 0x0000000f02007224 */ /* 0x000fe400078e0203 */
[----:B------:R-:W4:Y:S04]  /*7c40*/  LDG.E.64 R2, desc[UR6][R16.64] ;  /* 0x0000000610027981 */ /* 0x000f28000c1e1b00 */
[----:B------:R-:W4:Y:S01]  /*7c50*/  LDL.64 R14, [UR15+0x90] ;  /* 0x0000900fff0e7983 */ /* 0x000f220008100a00 */
[----:B------:R-:W-:Y:S01]  /*7c60*/  UIADD3 UR9, UP0, UR9, -0x10, URZ ;  /* 0xfffffff009097890 */ /* 0x000fe2000ff1e03f */
[----:B------:R-:W-:-:S03]  /*7c70*/  IMAD.IADD R33, R33, 0x1, R0 ;  /* 0x0000000121217824 */ /* 0x000fc600078e0200 */
[----:B------:R-:W-:Y:S02]  /*7c80*/  UIADD3.X UR10, UR10, -0x1, URZ, UP0, !UPT ;  /* 0xffffffff0a0a7890 */ /* 0x000fe400087fe43f */
[----:B------:R-:W-:Y:S01]  /*7c90*/  UISETP.GT.U32.AND UP0, UPT, UR9, 0xc, UPT ;  /* 0x0000000c0900788c */ /* 0x000fe2000bf04070 */
[----:B--2---:R-:W-:-:S04]  /*7ca0*/  IMAD R27, R27, R24, RZ ;  /* 0x000000181b1b7224 */ /* 0x004fc800078e02ff */
[C---:B------:R-:W-:Y:S02]  /*7cb0*/  IMAD R27, R26.reuse, R25, R27 ;  /* 0x000000191a1b7224 */ /* 0x040fe400078e021b */
[----:B------:R-:W-:Y:S01]  /*7cc0*/  IMAD.WIDE.U32 R24, R26, R24, R32 ;  /* 0x000000181a187225 */ /* 0x000fe200078e0020 */
[----:B------:R-:W-:-:S04]  /*7cd0*/  UISETP.GT.AND.EX UP0, UPT, UR10, URZ, UPT, UP0 ;  /* 0x0000003f0a00728c */ /* 0x000fc8000bf04300 */
[----:B------:R-:W-:Y:S01]  /*7ce0*/  IADD3 R25, R25, R27, RZ ;  /* 0x0000001b19197210 */ /* 0x000fe20007ffe0ff */
[----:B---3--:R-:W-:Y:S01]  /*7cf0*/  IMAD R27, R29, R30, RZ ;  /* 0x0000001e1d1b7224 */ /* 0x008fe200078e02ff */
        /* <DEDUP_REMOVED lines=8> */
[----:B----4-:R-:W-:-:S04]  /*7d80*/  IMAD R3, R3, R14, RZ ;  /* 0x0000000e03037224 */ /* 0x010fc800078e02ff */
[C---:B------:R-:W-:Y:S02]  /*7d90*/  IMAD R3, R2.reuse, R15, R3 ;  /* 0x0000000f02037224 */ /* 0x040fe400078e0203 */
[----:B------:R-:W-:-:S04]  /*7da0*/  IMAD.WIDE.U32 R14, R2, R14, R28 ;  /* 0x0000000e020e7225 */ /* 0x000fc800078e001c */
[----:B------:R-:W-:Y:S01]  /*7db0*/  IMAD.IADD R15, R15, 0x1, R3 ;  /* 0x000000010f0f7824 */ /* 0x000fe200078e0203 */
[----:B------:R-:W-:Y:S06]  /*7dc0*/  @P3 BRA `(.L_x_8713) ;  /* 0xfffffff400d43947 */ /* 0x000fec000383ffff */
.L_x_8712:
        /* <DEDUP_REMOVED lines=15> */
[----:B------:R0:W4:Y:S02]  /*7ec0*/  LDG.E.64 R24, desc[UR6][R16.64] ;  /* 0x0000000610187981 */ /* 0x000124000c1e1b00 */
        /* <DEDUP_REMOVED lines=13> */
[----:B------:R0:W3:Y:S04]  /*7fa0*/  LDG.E.64 R28, desc[UR6][R32.64] ;  /* 0x00000006201c7981 */ /* 0x0000e8000c1e1b00 */
[----:B------:R-:W3:Y:S01]  /*7fb0*/  LDL.64 R26, [UR15+0x38] ;  /* 0x0000380fff1a7983 */ /* 0x000ee20008100a00 */
[----:B----4-:R-:W-:Y:S02]  /*7fc0*/  IMAD R17, R25, R2, RZ ;  /* 0x0000000219117224 */ /* 0x010fe400078e02ff */
[----:B------:R-:W-:-:S02]  /*7fd0*/  IMAD.IADD R35, R35, 0x1, R0 ;  /* 0x0000000123237824 */ /* 0x000fc400078e0200 */
[C---:B------:R-:W-:Y:S02]  /*7fe0*/  IMAD R17, R24.reuse, R3, R17 ;  /* 0x0000000318117224 */ /* 0x040fe400078e0211 */
[----:B------:R-:W-:Y:S01]  /*7ff0*/  IMAD.WIDE.U32 R2, R24, R2, R34 ;  /* 0x0000000218027225 */ /* 0x000fe200078e0022 */
[----:B------:R-:W-:-:S04]  /*8000*/  IADD3 R34, P0, R32, UR18, RZ ;  /* 0x0000001220227c10 */ /* 0x000fc8000ff1e0ff */
[----:B------:R-:W-:Y:S02]  /*8010*/  IADD3 R3, R3, R17, RZ ;  /* 0x0000001103037210 */ /* 0x000fe40007ffe0ff */
        /* <DEDUP_REMOVED lines=10> */
[----:B------:R-:W-:-:S04]  /*80c0*/  IADD3 R2, P0, R24, UR18, RZ ;  /* 0x0000001218027c10 */ /* 0x000fc8000ff1e0ff */
[----:B------:R-:W-:Y:S02]  /*80d0*/  IADD3.X R3, R25, UR11, RZ, P0, !PT ;  /* 0x0000000b19037c10 */ /* 0x000fe400087fe4ff */
[----:B------:R-:W2:Y:S01]  /*80e0*/  LDG.E.64 R24, desc[UR6][R24.64] ;  /* 0x0000000618187981 */ /* 0x000ea2000c1e1b00 */
[-C--:B---3--:R-:W-:Y:S02]  /*80f0*/  IMAD R29, R29, R26.reuse, RZ ;  /* 0x0000001a1d1d7224 */ /* 0x088fe400078e02ff */
[----:B------:R-:W-:-:S04]  /*8100*/  IMAD.WIDE.U32 R32, R28, R26, R32 ;  /* 0x0000001a1c207225 */ /* 0x000fc800078e0020 */
[----:B------:R-:W-:Y:S02]  /*8110*/  IMAD R0, R28, R27, R29 ;  /* 0x0000001b1c007224 */ /* 0x000fe400078e021d */
        /* <DEDUP_REMOVED lines=22> */
.L_x_8714:
[----:B------:R-:W-:-:S04]  /*8280*/  ISETP.NE.U32.AND P2, PT, RZ, UR9, PT ;  /* 0x00000009ff007c0c */ /* 0x000fc8000bf45070 */
[----:B------:R-:W-:-:S13]  /*8290*/  ISETP.NE.OR.EX P0, PT, RZ, UR10, P0, P2 ;  /* 0x0000000aff007c0c */ /* 0x000fda0008705720 */
[----:B------:R-:W-:Y:S05]  /*82a0*/  @!P0 BRA `(.L_x_8710) ;  /* 0x0000000000a88947 */ /* 0x000fea0003800000 */
.L_x_8711:
[----:B------:R-:W-:Y:S01]  /*82b0*/  ULEA UR15, UR4, UR14, 0x3 ;  /* 0x0000000e040f7291 */ /* 0x000fe2000f8e183f */
[----:B------:R-:W-:Y:S02]  /*82c0*/  MOV R2, R0 ;  /* 0x0000000000027202 */ /* 0x000fe40000000f00 */
[----:B------:R-:W-:-:S06]  /*82d0*/  MOV R3, R25 ;  /* 0x0000001900037202 */ /* 0x000fcc0000000f00 */
        /* <DEDUP_REMOVED lines=9> */
[----:B------:R0:W4:Y:S02]  /*8370*/  LDG.E.64 R28, desc[UR6][R24.64] ;  /* 0x00000006181c7981 */ /* 0x000124000c1e1b00 */
[----:B0-----:R-:W-:-:S04]  /*8380*/  IADD3 R24, P0, R24, UR18, RZ ;  /* 0x0000001218187c10 */ /* 0x001fc8000ff1e0ff */
[----:B------:R-:W-:Y:S01]  /*8390*/  IADD3.X R25, R25, UR11, RZ, P0, !PT ;  /* 0x0000000b19197c10 */ /* 0x000fe200087fe4ff */
[-C--:B--2---:R-:W-:Y:S02]  /*83a0*/  IMAD R3, R3, R16.reuse, RZ ;  /* 0x0000001003037224 */ /* 0x084fe400078e02ff */
[C---:B------:R-:W-:Y:S02]  /*83b0*/  IMAD.WIDE.U32 R34, R2.reuse, R16, R14 ;  /* 0x0000001002227225 */ /* 0x040fe400078e000e */
[----:B------:R-:W2:Y:S02]  /*83c0*/  LDL.64 R14, [UR15+0x30] ;  /* 0x0000300fff0e7983 */ /* 0x000ea40008100a00 */
[----:B------:R-:W-:Y:S02]  /*83d0*/  IMAD R17, R2, R17, R3 ;  /* 0x0000001102117224 */ /* 0x000fe400078e0203 */
[----:B------:R0:W2:Y:S02]  /*83e0*/  LDG.E.64 R2, desc[UR6][R24.64] ;  /* 0x0000000618027981 */ /* 0x0000a4000c1e1b00 */
        /* <DEDUP_REMOVED lines=22> */
.L_x_8710:
        /* <DEDUP_REMOVED lines=10> */
[----:B------:R-:W-:Y:S01]  /*85f0*/  ULDC.64 UR10, c[0x0][0x218] ;  /* 0x00008600000a7ab9 */ /* 0x000fe20000000a00 */
[----:B------:R-:W-:-:S03]  /*8600*/  IMAD.U32 R0, RZ, RZ, UR4 ;  /* 0x00000004ff007e24 */ /* 0x000fc6000f8e00ff */
[----:B------:R-:W-:Y:S02]  /*8610*/  IADD3 R17, R17, R3, RZ ;  /* 0x0000000311117210 */ /* 0x000fe40007ffe0ff */
[----:B------:R-:W-:Y:S02]  /*8620*/  MOV R3, UR12 ;  /* 0x0000000c00037c02 */ /* 0x000fe40008000f00 */
[----:B------:R-:W-:-:S03]  /*8630*/  LEA R0, R0, R1, 0x3 ;  /* 0x0000000100007211 */ /* 0x000fc600078e18ff */
[----:B------:R-:W-:Y:S02]  /*8640*/  IMAD.WIDE.U32 R16, R3, UR4, R16 ;  /* 0x0000000403107c25 */ /* 0x000fe4000f8e0010 */
[----:B------:R-:W2:Y:S03]  /*8650*/  LDL.64 R18, [R0+0x18] ;  /* 0x0000180000127983 */ /* 0x000ea60000100a00 */
[----:B------:R-:W-:Y:S02]  /*8660*/  IADD3 R3, R17, UR5, RZ ;  /* 0x0000000511037c10 */ /* 0x000fe4000fffe0ff */
        /* <DEDUP_REMOVED lines=31> */
[----:B------:R-:W-:Y:S01]  /*8860*/  @P2 IMAD.MOV.U32 R14, RZ, RZ, R18 ;  /* 0x000000ffff0e2224 */ /* 0x000fe200078e0012 */
[----:B------:R-:W-:-:S07]  /*8870*/  @P2 IADD3 R15, R19, R3, RZ ;  /* 0x00000003130f2210 */ /* 0x000fce0007ffe0ff */
.L_x_8709:
        /* <DEDUP_REMOVED lines=27> */
[----:B------:R-:W-:Y:S01]  /*8a30*/  UMOV UR5, URZ ;  /* 0x0000003f00057c82 */ /* 0x000fe20008000000 */
[C---:B------:R-:W-:Y:S01]  /*8a40*/  LEA R0, P2, R2.reuse, UR20, 0x3 ;  /* 0x0000001402007c11 */ /* 0x040fe2000f8418ff */
[----:B------:R-:W-:Y:S01]  /*8a50*/  UIADD3 UR11, UR19, UR4, URZ ;  /* 0x00000004130b7290 */ /* 0x000fe2000fffe03f */
[----:B------:R-:W-:Y:S02]  /*8a60*/  IADD3 R27, R3, R25, RZ ;  /* 0x00000019031b7210 */ /* 0x000fe40007ffe0ff */
[----:B------:R-:W-:Y:S02]  /*8a70*/  UMOV UR4, URZ ;  /* 0x0000003f00047c82 */ /* 0x000fe40008000000 */
        /* <DEDUP_REMOVED lines=8> */
.L_x_8719:
        /* <DEDUP_REMOVED lines=16> */
[----:B---3--:R-:W-:-:S02]  /*8c00*/  IMAD R25, R25, R26, RZ ;  /* 0x0000001a19197224 */ /* 0x008fc400078e02ff */
[----:B------:R-:W-:Y:S02]  /*8c10*/  IADD3 R33, R33, R31, RZ ;  /* 0x0000001f21217210 */ /* 0x000fe40007ffe0ff */
[----:B------:R-:W-:Y:S01]  /*8c20*/  IADD3.X R31, R3, UR11, RZ, P2, !PT ;  /* 0x0000000b031f7c10 */ /* 0x000fe200097fe4ff */
[C---:B------:R-:W-:Y:S02]  /*8c30*/  IMAD R37, R24.reuse, R27, R25 ;  /* 0x0000001b18257224 */ /* 0x040fe400078e0219 */
[----:B------:R-:W-:Y:S02]  /*8c40*/  IMAD.WIDE.U32 R34, R24, R26, R32 ;  /* 0x0000001a18227225 */ /* 0x000fe400078e0020 */
[----:B------:R-:W3:Y:S04]  /*8c50*/  LDL.64 R24, [UR15+0x30] ;  /* 0x0000300fff187983 */ /* 0x000ee80008100a00 */
[----:B------:R-:W3:Y:S01]  /*8c60*/  LDG.E.64 R26, desc[UR6][R30.64] ;  /* 0x000000061e1a7981 */ /* 0x000ee2000c1e1b00 */
[----:B------:R-:W-:-:S02]  /*8c70*/  IADD3 R32, P2, R30, UR18, RZ ;  /* 0x000000121e207c10 */ /* 0x000fc4000ff5e0ff */
[----:B------:R-:W-:Y:S02]  /*8c80*/  IADD3 R35, R35, R37, RZ ;  /* 0x0000002523237210 */ /* 0x000fe40007ffe0ff */
[----:B------:R-:W-:Y:S01]  /*8c90*/  IADD3.X R33, R31, UR11, RZ, P2, !PT ;  /* 0x0000000b1f217c10 */ /* 0x000fe200097fe4ff */
[-C--:B--2---:R-:W-:Y:S02]  /*8ca0*/  IMAD R3, R29, R16.reuse, RZ ;  /* 0x000000101d037224 */ /* 0x084fe400078e02ff */
[----:B------:R-:W-:-:S04]  /*8cb0*/  IMAD.WIDE.U32 R34, R28, R16, R34 ;  /* 0x000000101c227225 */ /* 0x000fc800078e0022 */
[----:B------:R-:W-:Y:S01]  /*8cc0*/  IMAD R29, R28, R17, R3 ;  /* 0x000000111c1d7224 */ /* 0x000fe200078e0203 */
[----:B------:R-:W-:Y:S01]  /*8cd0*/  IADD3 R28, P2, R32, UR18, RZ ;  /* 0x00000012201c7c10 */ /* 0x000fe2000ff5e0ff */
[----:B------:R-:W2:Y:S04]  /*8ce0*/  LDL.64 R2, [UR15+0x38] ;  /* 0x0000380fff027983 */ /* 0x000ea80008100a00 */
[----:B------:R-:W2:Y:S01]  /*8cf0*/  LDG.E.64 R16, desc[UR6][R32.64] ;  /* 0x0000000620107981 */ /* 0x000ea2000c1e1b00 */
[----:B------:R-:W-:Y:S01]  /*8d00*/  IMAD.IADD R35, R35, 0x1, R29 ;  /* 0x0000000123237824 */ /* 0x000fe200078e021d */
[----:B------:R-:W-:Y:S01]  /*8d10*/  IADD3.X R29, R33, UR11, RZ, P2, !PT ;  /* 0x0000000b211d7c10 */ /* 0x000fe200097fe4ff */
[-C--:B---3--:R-:W-:Y:S02]  /*8d20*/  IMAD R27, R27, R24.reuse, RZ ;  /* 0x000000181b1b7224 */ /* 0x088fe400078e02ff */
[----:B------:R-:W-:-:S04]  /*8d30*/  IMAD.WIDE.U32 R34, R26, R24, R34 ;  /* 0x000000181a227225 */ /* 0x000fc800078e0022 */
[----:B------:R-:W-:Y:S02]  /*8d40*/  IMAD R31, R26, R25, R27 ;  /* 0x000000191a1f7224 */ /* 0x000fe400078e021b */
[----:B------:R-:W3:Y:S04]  /*8d50*/  LDL.64 R24, [UR15+0x40] ;  /* 0x0000400fff187983 */ /* 0x000ee80008100a00 */
[----:B------:R0:W3:Y:S01]  /*8d60*/  LDG.E.64 R26, desc[UR6][R28.64] ;  /* 0x000000061c1a7981 */ /* 0x0000e2000c1e1b00 */
[----:B------:R-:W-:Y:S02]  /*8d70*/  IADD3 R30, P2, R28, UR18, RZ ;  /* 0x000000121c1e7c10 */ /* 0x000fe4000ff5e0ff */
[----:B------:R-:W-:Y:S02]  /*8d80*/  IADD3 R35, R35, R31, RZ ;  /* 0x0000001f23237210 */ /* 0x000fe40007ffe0ff */
[----:B------:R-:W-:-:S02]  /*8d90*/  IADD3.X R31, R29, UR11, RZ, P2, !PT ;  /* 0x0000000b1d1f7c10 */ /* 0x000fc400097fe4ff */
        /* <DEDUP_REMOVED lines=8> */
[-C--:B---3--:R-:W-:Y:S02]  /*8e20*/  IMAD R27, R27, R24.reuse, RZ ;  /* 0x000000181b1b7224 */ /* 0x088fe400078e02ff */
[----:B------:R-:W-:-:S04]  /*8e30*/  IMAD.WIDE.U32 R32, R26, R24, R32 ;  /* 0x000000181a207225 */ /* 0x000fc800078e0020 */
[----:B------:R-:W-:Y:S02]  /*8e40*/  IMAD R35, R26, R25, R27 ;  /* 0x000000191a237224 */ /* 0x000fe400078e021b */
        /* <DEDUP_REMOVED lines=18> */
[----:B0-----:R-:W-:Y:S02]  /*8f70*/  IADD3 R30, P2, R28, UR18, RZ ;  /* 0x000000121c1e7c10 */ /* 0x001fe4000ff5e0ff */
[----:B------:R-:W-:Y:S02]  /*8f80*/  IADD3 R33, R33, R35, RZ ;  /* 0x0000002321217210 */ /* 0x000fe40007ffe0ff */
[----:B------:R-:W-:-:S02]  /*8f90*/  IADD3.X R31, R29, UR11, RZ, P2, !PT ;  /* 0x0000000b1d1f7c10 */ /* 0x000fc400097fe4ff */
[----:B-1----:R-:W-:-:S04]  /*8fa0*/  IADD3 R28, P2, R30, UR18, RZ ;  /* 0x000000121e1c7c10 */ /* 0x002fc8000ff5e0ff */
[----:B------:R-:W-:Y:S01]  /*8fb0*/  IADD3.X R29, R31, UR11, RZ, P2, !PT ;  /* 0x0000000b1f1d7c10 */ /* 0x000fe200097fe4ff */
[-C--:B--2---:R-:W-:Y:S02]  /*8fc0*/  IMAD R17, R17, R2.reuse, RZ ;  /* 0x0000000211117224 */ /* 0x084fe400078e02ff */
[----:B------:R-:W-:-:S04]  /*8fd0*/  IMAD.WIDE.U32 R32, R16, R2, R32 ;  /* 0x0000000210207225 */ /* 0x000fc800078e0020 */
[----:B------:R-:W-:Y:S02]  /*8fe0*/  IMAD R35, R16, R3, R17 ;  /* 0x0000000310237224 */ /* 0x000fe400078e0211 */
[----:B------:R-:W2:Y:S04]  /*8ff0*/  LDL.64 R2, [UR15+0x68] ;  /* 0x0000680fff027983 */ /* 0x000ea80008100a00 */
[----:B------:R0:W2:Y:S01]  /*9000*/  LDG.E.64 R16, desc[UR6][R30.64] ;  /* 0x000000061e107981 */ /* 0x0000a2000c1e1b00 */
[----:B------:R-:W-:Y:S02]  /*9010*/  IMAD.IADD R33, R33, 0x1, R35 ;  /* 0x0000000121217824 */ /* 0x000fe400078e0223 */
        /* <DEDUP_REMOVED lines=20> */
[----:B------:R-:W3:Y:S01]  /*9160*/  LDG.E.64 R24, desc[UR6][R28.64] ;  /* 0x000000061c187981 */ /* 0x000ee2000c1e1b00 */
[----:B0-----:R-:W-:Y:S01]  /*9170*/  IADD3 R30, P2, R28, UR18, RZ ;  /* 0x000000121c1e7c10 */ /* 0x001fe2000ff5e0ff */
[----:B------:R-:W-:-:S03]  /*9180*/  IMAD.IADD R33, R33, 0x1, R35 ;  /* 0x0000000121217824 */ /* 0x000fc600078e0223 */
[----:B------:R-:W-:Y:S01]  /*9190*/  IADD3.X R31, R29, UR11, RZ, P2, !PT ;  /* 0x0000000b1d1f7c10 */ /* 0x000fe200097fe4ff */
[-C--:B--2---:R-:W-:Y:S02]  /*91a0*/  IMAD R17, R17, R2.reuse, RZ ;  /* 0x0000000211117224 */ /* 0x084fe400078e02ff */
[----:B------:R-:W-:Y:S01]  /*91b0*/  IMAD.WIDE.U32 R34, R16, R2, R32 ;  /* 0x0000000210227225 */ /* 0x000fe200078e0020 */
[----:B------:R-:W-:Y:S01]  /*91c0*/  IADD3 R2, P2, R30, UR18, RZ ;  /* 0x000000121e027c10 */ /* 0x000fe2000ff5e0ff */
[----:B------:R-:W2:Y:S02]  /*91d0*/  LDG.E.64 R32, desc[UR6][R30.64] ;  /* 0x000000061e207981 */ /* 0x000ea4000c1e1b00 */
[----:B------:R-:W-:Y:S02]  /*91e0*/  IMAD R3, R16, R3, R17 ;  /* 0x0000000310037224 */ /* 0x000fe400078e0211 */
[----:B------:R-:W2:Y:S03]  /*91f0*/  LDL.64 R16, [UR15+0x88] ;  /* 0x0000880fff107983 */ /* 0x000ea60008100a00 */
[----:B------:R-:W-:-:S02]  /*9200*/  IADD3 R35, R35, R3, RZ ;  /* 0x0000000323237210 */ /* 0x000fc40007ffe0ff */
        /* <DEDUP_REMOVED lines=9> */
[----:B------:R-:W-:-:S03]  /*92a0*/  IADD3 R35, R35, R29, RZ ;  /* 0x0000001d23237210 */ /* 0x000fc60007ffe0ff */
[----:B------:R-:W-:-:S06]  /*92b0*/  UISETP.GT.AND.EX UP0, UPT, UR10, URZ, UPT, UP0 ;  /* 0x0000003f0a00728c */ /* 0x000fcc000bf04300 */
[----:B------:R-:W-:Y:S01]  /*92c0*/  PLOP3.LUT P3, PT, PT, PT, UP0, 0x80, 0x0 ;  /* 0x000000000000781c */ /* 0x000fe20003f6f008 */
[----:B------:R-:W-:Y:S01]  /*92d0*/  UIADD3 UR4, UP1, UR4, 0x10, URZ ;  /* 0x0000001004047890 */ /* 0x000fe2000ff3e03f */
[----:B------:R-:W-:-:S03]  /*92e0*/  IADD3 R0, P2, R2, UR18, RZ ;  /* 0x0000001202007c10 */ /* 0x000fc6000ff5e0ff */
[----:B------:R-:W-:Y:S01]  /*92f0*/  UIADD3.X UR5, URZ, UR5, URZ, UP1, !UPT ;  /* 0x000000053f057290 */ /* 0x000fe20008ffe43f */
[----:B--2---:R-:W-:-:S04]  /*9300*/  IMAD R29, R33, R16, RZ ;  /* 0x00000010211d7224 */ /* 0x004fc800078e02ff */
[C---:B------:R-:W-:Y:S02]  /*9310*/  IMAD R29, R32.reuse, R17, R29 ;  /* 0x00000011201d7224 */ /* 0x040fe400078e021d */
[----:B------:R-:W-:-:S04]  /*9320*/  IMAD.WIDE.U32 R16, R32, R16, R34 ;  /* 0x0000001020107225 */ /* 0x000fc800078e0022 */
[----:B------:R-:W-:Y:S02]  /*9330*/  IMAD.IADD R17, R17, 0x1, R29 ;  /* 0x0000000111117824 */ /* 0x000fe400078e021d */
[-C--:B---3--:R-:W-:Y:S02]  /*9340*/  IMAD R25, R25, R26.reuse, RZ ;  /* 0x0000001a19197224 */ /* 0x088fe400078e02ff */
[----:B------:R-:W-:-:S04]  /*9350*/  IMAD.WIDE.U32 R16, R24, R26, R16 ;  /* 0x0000001a18107225 */ /* 0x000fc800078e0010 */
[----:B------:R-:W-:Y:S01]  /*9360*/  IMAD R25, R24, R27, R25 ;  /* 0x0000001b18197224 */ /* 0x000fe200078e0219 */
[----:B------:R-:W-:-:S04]  /*9370*/  IADD3.X R27, R3, UR11, RZ, P2, !PT ;  /* 0x0000000b031b7c10 */ /* 0x000fc800097fe4ff */
[----:B------:R-:W-:Y:S01]  /*9380*/  IADD3 R17, R17, R25, RZ ;  /* 0x0000001911117210 */ /* 0x000fe20007ffe0ff */
[----:B------:R-:W-:Y:S06]  /*9390*/  @P3 BRA `(.L_x_8719) ;  /* 0xfffffff400d83947 */ /* 0x000fec000383ffff */
.L_x_8718:
        /* <DEDUP_REMOVED lines=35> */
[----:B------:R-:W-:Y:S02]  /*95d0*/  IADD3 R28, P0, R32, UR18, RZ ;  /* 0x00000012201c7c10 */ /* 0x000fe4000ff1e0ff */
[----:B------:R-:W-:Y:S01]  /*95e0*/  IADD3 R35, R35, R29, RZ ;  /* 0x0000001d23237210 */ /* 0x000fe20007ffe0ff */
[----:B---3--:R-:W-:Y:S01]  /*95f0*/  IMAD R27, R27, R24, RZ ;  /* 0x000000181b1b7224 */ /* 0x008fe200078e02ff */
[----:B------:R-:W-:-:S03]  /*9600*/  IADD3.X R29, R33, UR11, RZ, P0, !PT ;  /* 0x0000000b211d7c10 */ /* 0x000fc600087fe4ff */
[C---:B------:R-:W-:Y:S02]  /*9610*/  IMAD R31, R26.reuse, R25, R27 ;  /* 0x000000191a1f7224 */ /* 0x040fe400078e021b */
[----:B------:R-:W-:Y:S02]  /*9620*/  IMAD.WIDE.U32 R34, R26, R24, R34 ;  /* 0x000000181a227225 */ /* 0x000fe400078e0022 */
[----:B------:R-:W3:Y:S04]  /*9630*/  LDL.64 R24, [UR15+0x40] ;  /* 0x0000400fff187983 */ /* 0x000ee80008100a00 */
[----:B------:R-:W3:Y:S01]  /*9640*/  LDG.E.64 R26, desc[UR6][R28.64] ;  /* 0x000000061c1a7981 */ /* 0x000ee2000c1e1b00 */
[----:B------:R-:W-:Y:S01]  /*9650*/  IMAD.IADD R35, R35, 0x1, R31 ;  /* 0x0000000123237824 */ /* 0x000fe200078e021f */
[----:B------:R-:W-:-:S04]  /*9660*/  IADD3 R30, P0, R28, UR18, RZ ;  /* 0x000000121c1e7c10 */ /* 0x000fc8000ff1e0ff */
[----:B------:R-:W-:-:S05]  /*9670*/  IADD3.X R31, R29, UR11, RZ, P0, !PT ;  /* 0x0000000b1d1f7c10 */ /* 0x000fca00087fe4ff */
[----:B------:R-:W4:Y:S01]  /*9680*/  LDG.E.64 R28, desc[UR6][R30.64] ;  /* 0x000000061e1c7981 */ /* 0x000f22000c1e1b00 */
[-C--:B--2---:R-:W-:Y:S02]  /*9690*/  IMAD R17, R17, R2.reuse, RZ ;  /* 0x0000000211117224 */ /* 0x084fe400078e02ff */
[----:B------:R-:W-:-:S04]  /*96a0*/  IMAD.WIDE.U32 R32, R16, R2, R34 ;  /* 0x0000000210207225 */ /* 0x000fc800078e0022 */
[----:B------:R-:W-:Y:S01]  /*96b0*/  IMAD R17, R16, R3, R17 ;  /* 0x0000000310117224 */ /* 0x000fe200078e0211 */
[----:B------:R-:W-:-:S04]  /*96c0*/  IADD3 R2, P0, R30, UR18, RZ ;  /* 0x000000121e027c10 */ /* 0x000fc8000ff1e0ff */
[----:B------:R-:W-:Y:S02]  /*96d0*/  IADD3 R33, R33, R17, RZ ;  /* 0x0000001121217210 */ /* 0x000fe40007ffe0ff */
        /* <DEDUP_REMOVED lines=23> */
.L_x_8720:
[----:B------:R-:W-:-:S04]  /*9850*/  ISETP.NE.U32.AND P2, PT, RZ, UR9, PT ;  /* 0x00000009ff007c0c */ /* 0x000fc8000bf45070 */
[----:B------:R-:W-:-:S13]  /*9860*/  ISETP.NE.OR.EX P0, PT, RZ, UR10, P0, P2 ;  /* 0x0000000aff007c0c */ /* 0x000fda0008705720 */
[----:B------:R-:W-:Y:S05]  /*9870*/  @!P0 BRA `(.L_x_8716) ;  /* 0x0000000000a88947 */ /* 0x000fea0003800000 */
.L_x_8717:
[----:B------:R-:W-:Y:S01]  /*9880*/  ULEA UR15, UR4, UR14, 0x3 ;  /* 0x0000000e040f7291 */ /* 0x000fe2000f8e183f */
[----:B------:R-:W-:Y:S01]  /*9890*/  MOV R2, R0 ;  /* 0x0000000000027202 */ /* 0x000fe20000000f00 */
[----:B------:R-:W-:Y:S01]  /*98a0*/  IMAD.MOV.U32 R3, RZ, RZ, R27 ;  /* 0x000000ffff037224 */ /* 0x000fe200078e001b */
[----:B------:R-:W-:-:S05]  /*98b0*/  IADD3 R34, P0, R0, UR18, RZ ;  /* 0x0000001200227c10 */ /* 0x000fca000ff1e0ff */
        /* <DEDUP_REMOVED lines=14> */
[----:B------:R-:W-:Y:S01]  /*99a0*/  IADD3 R17, R17, R3, RZ ;  /* 0x0000000311117210 */ /* 0x000fe20007ffe0ff */
[C---:B------:R-:W-:Y:S01]  /*99b0*/  IMAD R35, R28.reuse, R27, R29 ;  /* 0x0000001b1c237224 */ /* 0x040fe200078e021d */
[----:B------:R-:W-:Y:S01]  /*99c0*/  IADD3.X R3, R31, UR11, RZ, P0, !PT ;  /* 0x0000000b1f037c10 */ /* 0x000fe200087fe4ff */
        /* <DEDUP_REMOVED lines=21> */
.L_x_8716:
        /* <DEDUP_REMOVED lines=12> */
[----:B------:R-:W-:Y:S01]  /*9be0*/  MOV R20, R2 ;  /* 0x0000000200147202 */ /* 0x000fe20000000f00 */
[----:B------:R-:W-:-:S02]  /*9bf0*/  ULDC.64 UR10, c[0x0][0x218] ;  /* 0x00008600000a7ab9 */ /* 0x000fc40000000a00 */
        /* <DEDUP_REMOVED lines=31> */
[----:B------:R-:W-:-:S04]  /*9df0*/  IMAD R3, R2, R21, R3 ;  /* 0x0000001502037224 */ /* 0x000fc800078e0203 */
[----:B------:R-:W-:Y:S02]  /*9e00*/  IMAD.IADD R17, R17, 0x1, R3 ;  /* 0x0000000111117824 */ /* 0x000fe400078e0203 */
[----:B---3--:R-:W-:-:S04]  /*9e10*/  @P2 IMAD R3, R27, R24, RZ ;  /* 0x000000181b032224 */ /* 0x008fc800078e02ff */
[C---:B------:R-:W-:Y:S02]  /*9e20*/  @P2 IMAD R3, R26.reuse, R25, R3 ;  /* 0x000000191a032224 */ /* 0x040fe400078e0203 */
[----:B------:R-:W-:-:S05]  /*9e30*/  @P2 IMAD.WIDE.U32 R24, R26, R24, R16 ;  /* 0x000000181a182225 */ /* 0x000fca00078e0010 */
[----:B------:R-:W-:Y:S02]  /*9e40*/  @P2 IADD3 R17, R25, R3, RZ ;  /* 0x0000000319112210 */ /* 0x000fe40007ffe0ff */
[----:B------:R-:W-:-:S07]  /*9e50*/  @P2 MOV R16, R24 ;  /* 0x0000001800102202 */ /* 0x000fce0000000f00 */
.L_x_8715:
[----:B------:R-:W-:Y:S05]  /*9e60*/  @P1 BRA `(.L_x_8721) ;  /* 0x0000001400641947 */ /* 0x000fea0003800000 */
[----:B------:R-:W-:Y:S01]  /*9e70*/  ULDC.64 UR10, c[0x0][0x228] ;  /* 0x00008a00000a7ab9 */ /* 0x000fe20000000a00 */
[----:B------:R-:W-:Y:S01]  /*9e80*/  ULDC.64 UR20, c[0x0][0x218] ;  /* 0x0000860000147ab9 */ /* 0x000fe20000000a00 */
        /* <DEDUP_REMOVED lines=22> */
[----:B------:R-:W-:Y:S01]  /*9ff0*/  UMOV UR5, URZ ;  /* 0x0000003f00057c82 */ /* 0x000fe20008000000 */
[----:B------:R-:W-:Y:S01]  /*a000*/  UMOV UR4, URZ ;  /* 0x0000003f00047c82 */ /* 0x000fe20008000000 */
[----:B------:R-:W-:Y:S02]  /*a010*/  ISETP.GT.AND.EX P0, PT, R0, RZ, PT, P0 ;  /* 0x000000ff0000720c */ /* 0x000fe40003f04300 */
        /* <DEDUP_REMOVED lines=10> */
.L_x_8725:
        /* <DEDUP_REMOVED lines=29> */
[----:B0-----:R-:W-:Y:S02]  /*a290*/  IADD3 R29, R33, R0, RZ ;  /* 0x00000000211d7210 */ /* 0x001fe40007ffe0ff */
[----:B------:R-:W-:-:S02]  /*a2a0*/  MOV R28, R32 ;  /* 0x00000020001c7202 */ /* 0x000fc40000000f00 */
[----:B------:R-:W-:Y:S01]  /*a2b0*/  IADD3.X R37, R35, UR11, RZ, P1, !PT ;  /* 0x0000000b23257c10 */ /* 0x000fe20008ffe4ff */
[C---:B------:R-:W-:Y:S01]  /*a2c0*/  IMAD R0, R2.reuse, R21, R3 ;  /* 0x0000001502007224 */ /* 0x040fe200078e0203 */
[----:B------:R-:W3:Y:S01]  /*a2d0*/  LDL.64 R32, [UR15+0x40] ;  /* 0x0000400fff207983 */ /* 0x000ee20008100a00 */
[----:B------:R-:W-:-:S03]  /*a2e0*/  IMAD.WIDE.U32 R20, R2, R20, R28 ;  /* 0x0000001402147225 */ /* 0x000fc600078e001c */
[----:B------:R0:W3:Y:S01]  /*a2f0*/  LDG.E.64 R2, desc[UR6][R36.64] ;  /* 0x0000000624027981 */ /* 0x0000e2000c1e1b00 */
[----:B-1----:R-:W-:Y:S01]  /*a300*/  IADD3 R34, P1, R36, UR18, RZ ;  /* 0x0000001224227c10 */ /* 0x002fe2000ff3e0ff */
[----:B------:R-:W-:-:S03]  /*a310*/  IMAD.IADD R21, R21, 0x1, R0 ;  /* 0x0000000115157824 */ /* 0x000fc600078e0200 */
[----:B------:R-:W-:-:S05]  /*a320*/  IADD3.X R35, R37, UR11, RZ, P1, !PT ;  /* 0x0000000b25237c10 */ /* 0x000fca0008ffe4ff */
[----:B------:R1:W5:Y:S01]  /*a330*/  LDG.E.64 R28, desc[UR6][R34.64] ;  /* 0x00000006221c7981 */ /* 0x000362000c1e1b00 */
[----:B--2---:R-:W-:-:S04]  /*a340*/  IMAD R19, R19, R30, RZ ;  /* 0x0000001e13137224 */ /* 0x004fc800078e02ff */
[C---:B------:R-:W-:Y:S02]  /*a350*/  IMAD R0, R18.reuse, R31, R19 ;  /* 0x0000001f12007224 */ /* 0x040fe400078e0213 */
[----:B------:R-:W-:Y:S02]  /*a360*/  IMAD.WIDE.U32 R18, R18, R30, R20 ;  /* 0x0000001e12127225 */ /* 0x000fe400078e0014 */
[----:B------:R-:W5:Y:S01]  /*a370*/  LDL.64 R30, [UR15+0x48] ;  /* 0x0000480fff1e7983 */ /* 0x000f620008100a00 */
[----:B0-----:R-:W-:Y:S02]  /*a380*/  IADD3 R36, P1, R34, UR18, RZ ;  /* 0x0000001222247c10 */ /* 0x001fe4000ff3e0ff */
[----:B------:R-:W-:Y:S02]  /*a390*/  IADD3 R19, R19, R0, RZ ;  /* 0x0000000013137210 */ /* 0x000fe40007ffe0ff */
[----:B------:R-:W-:Y:S01]  /*a3a0*/  IADD3.X R37, R35, UR11, RZ, P1, !PT ;  /* 0x0000000b23257c10 */ /* 0x000fe20008ffe4ff */
[----:B----4-:R-:W-:-:S02]  /*a3b0*/  IMAD R21, R25, R26, RZ ;  /* 0x0000001a19157224 */ /* 0x010fc400078e02ff */
        /* <DEDUP_REMOVED lines=36> */
[----:B0-----:R-:W-:Y:S01]  /*a600*/  IADD3 R36, P1, R30, UR18, RZ ;  /* 0x000000121e247c10 */ /* 0x001fe2000ff3e0ff */
[----:B------:R-:W-:-:S03]  /*a610*/  IMAD.IADD R3, R3, 0x1, R0 ;  /* 0x0000000103037824 */ /* 0x000fc600078e0200 */
[----:B------:R-:W-:Y:S01]  /*a620*/  IADD3.X R37, R31, UR11, RZ, P1, !PT ;  /* 0x0000000b1f257c10 */ /* 0x000fe20008ffe4ff */
[----:B----4-:R-:W-:-:S04]  /*a630*/  IMAD R19, R27, R28, RZ ;  /* 0x0000001c1b137224 */ /* 0x010fc800078e02ff */
[C---:B------:R-:W-:Y:S02]  /*a640*/  IMAD R0, R26.reuse, R29, R19 ;  /* 0x0000001d1a007224 */ /* 0x040fe400078e0213 */
[----:B------:R-:W-:Y:S01]  /*a650*/  IMAD.WIDE.U32 R26, R26, R28, R2 ;  /* 0x0000001c1a1a7225 */ /* 0x000fe200078e0002 */
[----:B------:R-:W4:Y:S04]  /*a660*/  LDL.64 R18, [UR15+0x78] ;  /* 0x0000780fff127983 */ /* 0x000f280008100a00 */
[----:B------:R-:W4:Y:S01]  /*a670*/  LDG.E.64 R2, desc[UR6][R36.64] ;  /* 0x0000000624027981 */ /* 0x000f22000c1e1b00 */
[----:B------:R-:W-:Y:S01]  /*a680*/  IADD3 R27, R27, R0, RZ ;  /* 0x000000001b1b7210 */ /* 0x000fe20007ffe0ff */
        /* <DEDUP_REMOVED lines=23> */
[----:B------:R-:W-:Y:S01]  /*a800*/  UIADD3 UR9, UP0, UR9, -0x10, URZ ;  /* 0xfffffff009097890 */ /* 0x000fe2000ff1e03f */
[----:B------:R-:W-:-:S03]  /*a810*/  IADD3 R33, R33, R0, RZ ;  /* 0x0000000021217210 */ /* 0x000fc60007ffe0ff */
[----:B------:R-:W-:Y:S02]  /*a820*/  UIADD3.X UR10, UR10, -0x1, URZ, UP0, !UPT ;  /* 0xffffffff0a0a7890 */ /* 0x000fe400087fe43f */
[----:B------:R-:W-:-:S04]  /*a830*/  UISETP.GT.U32.AND UP0, UPT, UR9, 0xc, UPT ;  /* 0x0000000c0900788c */ /* 0x000fc8000bf04070 */
[----:B------:R-:W-:Y:S01]  /*a840*/  UISETP.GT.AND.EX UP0, UPT, UR10, URZ, UPT, UP0 ;  /* 0x0000003f0a00728c */ /* 0x000fe2000bf04300 */
[----:B--2---:R-:W-:-:S04]  /*a850*/  IMAD R27, R27, R24, RZ ;  /* 0x000000181b1b7224 */ /* 0x004fc800078e02ff */
[C---:B------:R-:W-:Y:S02]  /*a860*/  IMAD R27, R26.reuse, R25, R27 ;  /* 0x000000191a1b7224 */ /* 0x040fe400078e021b */
[----:B------:R-:W-:Y:S01]  /*a870*/  IMAD.WIDE.U32 R24, R26, R24, R32 ;  /* 0x000000181a187225 */ /* 0x000fe200078e0020 */
[----:B------:R-:W-:-:S04]  /*a880*/  PLOP3.LUT P2, PT, PT, PT, UP0, 0x80, 0x0 ;  /* 0x000000000000781c */ /* 0x000fc80003f4f008 */
[----:B------:R-:W-:Y:S01]  /*a890*/  IADD3 R25, R25, R27, RZ ;  /* 0x0000001b19197210 */ /* 0x000fe20007ffe0ff */
[----:B---3--:R-:W-:-:S04]  /*a8a0*/  IMAD R27, R29, R30, RZ ;  /* 0x0000001e1d1b7224 */ /* 0x008fc800078e02ff */
[C---:B------:R-:W-:Y:S02]  /*a8b0*/  IMAD R27, R28.reuse, R31, R27 ;  /* 0x0000001f1c1b7224 */ /* 0x040fe400078e021b */
[----:B------:R-:W-:Y:S01]  /*a8c0*/  IMAD.WIDE.U32 R28, R28, R30, R24 ;  /* 0x0000001e1c1c7225 */ /* 0x000fe200078e0018 */
[----:B------:R-:W-:Y:S01]  /*a8d0*/  UIADD3 UR4, UP1, UR4, 0x10, URZ ;  /* 0x0000001004047890 */ /* 0x000fe2000ff3e03f */
[----:B------:R-:W-:Y:S02]  /*a8e0*/  IADD3 R0, P1, R20, UR18, RZ ;  /* 0x0000001214007c10 */ /* 0x000fe4000ff3e0ff */
[----:B------:R-:W-:Y:S01]  /*a8f0*/  IMAD.IADD R29, R29, 0x1, R27 ;  /* 0x000000011d1d7824 */ /* 0x000fe200078e021b */
[----:B------:R-:W-:Y:S01]  /*a900*/  UIADD3.X UR5, URZ, UR5, URZ, UP1, !UPT ;  /* 0x000000053f057290 */ /* 0x000fe20008ffe43f */
[----:B------:R-:W-:Y:S01]  /*a910*/  IADD3.X R25, R21, UR11, RZ, P1, !PT ;  /* 0x0000000b15197c10 */ /* 0x000fe20008ffe4ff */
[----:B----4-:R-:W-:-:S04]  /*a920*/  IMAD R3, R3, R18, RZ ;  /* 0x0000001203037224 */ /* 0x010fc800078e02ff */
[C---:B------:R-:W-:Y:S02]  /*a930*/  IMAD R3, R2.reuse, R19, R3 ;  /* 0x0000001302037224 */ /* 0x040fe400078e0203 */
[----:B------:R-:W-:-:S05]  /*a940*/  IMAD.WIDE.U32 R18, R2, R18, R28 ;  /* 0x0000001202127225 */ /* 0x000fca00078e001c */
[----:B------:R-:W-:Y:S01]  /*a950*/  IADD3 R19, R19, R3, RZ ;  /* 0x0000000313137210 */ /* 0x000fe20007ffe0ff */
[----:B------:R-:W-:Y:S06]  /*a960*/  @P2 BRA `(.L_x_8725) ;  /* 0xfffffff400d42947 */ /* 0x000fec000383ffff */
.L_x_8724:
        /* <DEDUP_REMOVED lines=43> */
[----:B------:R-:W4:Y:S02]  /*ac20*/  LDL.64 R18, [UR15+0x40] ;  /* 0x0000400fff127983 */ /* 0x000f240008100a00 */
[----:B------:R-:W-:Y:S01]  /*ac30*/  IMAD.IADD R33, R33, 0x1, R25 ;  /* 0x0000000121217824 */ /* 0x000fe200078e0219 */
[----:B------:R-:W-:Y:S01]  /*ac40*/  IADD3.X R25, R35, UR11, RZ, P0, !PT ;  /* 0x0000000b23197c10 */ /* 0x000fe200087fe4ff */
[----:B------:R-:W2:Y:S01]  /*ac50*/  LDL.64 R30, [UR15+0x48] ;  /* 0x0000480fff1e7983 */ /* 0x000ea20008100a00 */
        /* <DEDUP_REMOVED lines=22> */
[----:B------:R-:W-:Y:S02]  /*adc0*/  IMAD.IADD R25, R25, 0x1, R21 ;  /* 0x0000000119197824 */ /* 0x000fe400078e0215 */
[----:B---3--:R-:W-:-:S04]  /*add0*/  IMAD R19, R27, R28, RZ ;  /* 0x0000001c1b137224 */ /* 0x008fc800078e02ff */
[C---:B------:R-:W-:Y:S02]  /*ade0*/  IMAD R21, R26.reuse, R29, R19 ;  /* 0x0000001d1a157224 */ /* 0x040fe400078e0213 */
[----:B------:R-:W-:Y:S01]  /*adf0*/  IMAD.WIDE.U32 R18, R26, R28, R24 ;  /* 0x0000001c1a127225 */ /* 0x000fe200078e0018 */
[----:B------:R-:W-:-:S04]  /*ae00*/  IADD3.X R25, R3, UR11, RZ, P1, !PT ;  /* 0x0000000b03197c10 */ /* 0x000fc80008ffe4ff */
[----:B------:R-:W-:-:S07]  /*ae10*/  IADD3 R19, R19, R21, RZ ;  /* 0x0000001513137210 */ /* 0x000fce0007ffe0ff */
.L_x_8726:
[----:B------:R-:W-:-:S04]  /*ae20*/  ISETP.NE.U32.AND P1, PT, RZ, UR9, PT ;  /* 0x00000009ff007c0c */ /* 0x000fc8000bf25070 */
[----:B------:R-:W-:-:S13]  /*ae30*/  ISETP.NE.OR.EX P0, PT, RZ, UR10, P0, P1 ;  /* 0x0000000aff007c0c */ /* 0x000fda0008705710 */
[----:B------:R-:W-:Y:S05]  /*ae40*/  @!P0 BRA `(.L_x_8722) ;  /* 0x0000000000a88947 */ /* 0x000fea0003800000 */
.L_x_8723:
        /* <DEDUP_REMOVED lines=19> */
[----:B------:R0:W2:Y:S03]  /*af80*/  LDG.E.64 R2, desc[UR6][R24.64] ;  /* 0x0000000618027981 */ /* 0x0000a6000c1e1b00 */
[----:B------:R-:W-:Y:S01]  /*af90*/  IADD3 R35, R35, R21, RZ ;  /* 0x0000001523237210 */ /* 0x000fe20007ffe0ff */
        /* <DEDUP_REMOVED lines=18> */
[----:B------:R-:W-:-:S05]  /*b0c0*/  IMAD.WIDE.U32 R18, R2, R18, R28 ;  /* 0x0000001202127225 */ /* 0x000fca00078e001c */
[----:B------:R-:W-:Y:S01]  /*b0d0*/  IADD3 R19, R19, R3, RZ ;  /* 0x0000000313137210 */ /* 0x000fe20007ffe0ff */
[----:B------:R-:W-:Y:S06]  /*b0e0*/  @P0 BRA `(.L_x_8723) ;  /* 0xfffffffc00580947 */ /* 0x000fec000383ffff */
.L_x_8722:
        /* <DEDUP_REMOVED lines=8> */
[----:B------:R-:W-:-:S03]  /*b170*/  UIMAD UR5, UR4, UR13, UR5 ;  /* 0x0000000d040572a4 */ /* 0x000fc6000f8e0205 */
[----:B------:R-:W-:Y:S02]  /*b180*/  IMAD R3, R22, UR11, R3 ;  /* 0x0000000b16037c24 */ /* 0x000fe4000f8e0203 */
[----:B------:R-:W-:-:S03]  /*b190*/  IMAD.U32 R0, R0, 0x8, R1 ;  /* 0x0000000800007824 */ /* 0x000fc600078e0001 */
[----:B------:R-:W-:Y:S01]  /*b1a0*/  IADD3 R21, R21, R3, RZ ;  /* 0x0000000315157210 */ /* 0x000fe20007ffe0ff */
[----:B------:R-:W-:Y:S01]  /*b1b0*/  IMAD.U32 R3, RZ, RZ, UR12 ;  /* 0x0000000cff037e24 */ /* 0x000fe2000f8e00ff */
[----:B------:R-:W2:Y:S03]  /*b1c0*/  LDL.64 R22, [R0+0x18] ;  /* 0x0000180000167983 */ /* 0x000ea60000100a00 */
[----:B------:R-:W-:-:S05]  /*b1d0*/  IMAD.WIDE.U32 R20, R3, UR4, R20 ;  /* 0x0000000403147c25 */ /* 0x000fca000f8e0014 */
        /* <DEDUP_REMOVED lines=34> */
.L_x_8721:
[----:B------:R-:W0:Y:S01]  /*b400*/  S2R R21, SR_TID.X ;  /* 0x0000000000157919 */ /* 0x000e220000002100 */
[----:B------:R-:W-:Y:S02]  /*b410*/  ULDC.64 UR4, c[0x0][0x280] ;  /* 0x0000a00000047ab9 */ /* 0x000fe40000000a00 */
[----:B------:R-:W-:-:S06]  /*b420*/  UIMAD.WIDE.U32 UR4, UR8, 0x8, UR4 ;  /* 0x00000008080478a5 */ /* 0x000fcc000f8e0004 */
[----:B------:R-:W-:Y:S01]  /*b430*/  MOV R2, UR4 ;  /* 0x0000000400027c02 */ /* 0x000fe20008000f00 */
[----:B------:R-:W-:-:S04]  /*b440*/  IMAD.U32 R3, RZ, RZ, UR5 ;  /* 0x00000005ff037e24 */ /* 0x000fc8000f8e00ff */
[----:B0-----:R-:W-:-:S05]  /*b450*/  IMAD.WIDE R2, R21, 0x10, R2 ;  /* 0x0000001015027825 */ /* 0x001fca00078e0202 */
[----:B------:R-:W-:Y:S04]  /*b460*/  STG.E.128 desc[UR6][R2.64], R4 ;  /* 0x0000000402007986 */ /* 0x000fe8000c101d06 */
[----:B------:R-:W-:Y:S04]  /*b470*/  STG.E.128 desc[UR6][R2.64+0x800], R8 ;  /* 0x0008000802007986 */ /* 0x000fe8000c101d06 */
[----:B------:R-:W-:Y:S04]  /*b480*/  STG.E.128 desc[UR6][R2.64+0x1000], R12 ;  /* 0x0010000c02007986 */ /* 0x000fe8000c101d06 */
[----:B------:R-:W-:Y:S01]  /*b490*/  STG.E.128 desc[UR6][R2.64+0x1800], R16 ;  /* 0x0018001002007986 */ /* 0x000fe2000c101d06 */
[----:B------:R-:W-:Y:S05]  /*b4a0*/  EXIT ;  /* 0x000000000000794d */ /* 0x000fea0003800000 */
.L_x_8678:
[----:B------:R-:W0:Y:S01]  /*b4b0*/  S2R R0, SR_TID.X ;  /* 0x0000000000007919 */ /* 0x000e220000002100 */
[----:B------:R-:W-:Y:S01]  /*b4c0*/  ULDC UR4, c[0x0][0x210] ;  /* 0x0000840000047ab9 */ /* 0x000fe20000000800 */
[----:B------:R-:W-:Y:S01]  /*b4d0*/  CS2R R32, SRZ ;  /* 0x0000000000207805 */ /* 0x000fe2000001ff00 */
[----:B------:R-:W-:Y:S01]  /*b4e0*/  UIADD3 UR4, -UR8, UR4, URZ ;  /* 0x0000000408047290 */ /* 0x000fe2000fffe13f */
[----:B------:R-:W-:Y:S02]  /*b4f0*/  CS2R R30, SRZ ;  /* 0x00000000001e7805 */ /* 0x000fe4000001ff00 */
[----:B------:R-:W-:Y:S01]  /*b500*/  CS2R R28, SRZ ;  /* 0x00000000001c7805 */ /* 0x000fe2000001ff00 */
[----:B------:R-:W-:Y:S02]  /*b510*/  ULDC.64 UR12, c[0x0][0x218] ;  /* 0x00008600000c7ab9 */ /* 0x000fe40000000a00 */
[----:B0-----:R-:W-:Y:S02]  /*b520*/  ISETP.GE.AND P2, PT, R0, UR4, PT ;  /* 0x0000000400007c0c */ /* 0x001fe4000bf46270 */
[----:B------:R-:W-:-:S11]  /*b530*/  MOV R8, R0 ;  /* 0x0000000000087202 */ /* 0x000fd60000000f00 */
[C---:B------:R-:W-:Y:S01]  /*b540*/  @!P2 IADD3 R9, R8.reuse, UR8, RZ ;  /* 0x000000080809ac10 */ /* 0x040fe2000fffe0ff */
[----:B------:R-:W-:-:S05]  /*b550*/  @!P2 VIADD R8, R8, 0x80 ;  /* 0x000000800808a836 */ /* 0x000fca0000000000 */
[----:B------:R-:W-:-:S13]  /*b560*/  ISETP.GE.AND P6, PT, R8, UR4, PT ;  /* 0x0000000408007c0c */ /* 0x000fda000bfc6270 */
[C---:B------:R-:W-:Y:S01]  /*b570*/  @!P6 IADD3 R21, R8.reuse, UR8, RZ ;  /* 0x000000080815ec10 */ /* 0x040fe2000fffe0ff */
[----:B------:R-:W0:Y:S01]  /*b580*/  @!P6 LDC.64 R2, c[0x0][0x288] ;  /* 0x0000a200ff02eb82 */ /* 0x000e220000000a00 */
[----:B------:R-:W-:-:S04]  /*b590*/  @!P6 IADD3 R8, R8, 0x80, RZ ;  /* 0x000000800808e810 */ /* 0x000fc80007ffe0ff */
[----:B------:R-:W-:-:S13]  /*b5a0*/  ISETP.GE.AND P5, PT, R8, UR4, PT ;  /* 0x0000000408007c0c */ /* 0x000fda000bfa6270 */
[C---:B------:R-:W-:Y:S01]  /*b5b0*/  @!P5 VIADD R35, R8.reuse, UR8 ;  /* 0x000000080823dc36 */ /* 0x040fe20008000000 */
[----:B------:R-:W-:Y:S01]  /*b5c0*/  @!P5 IADD3 R8, R8, 0x80, RZ ;  /* 0x000000800808d810 */ /* 0x000fe20007ffe0ff */
[----:B------:R-:W1:Y:S03]  /*b5d0*/  @!P5 LDC.64 R22, c[0x0][0x288] ;  /* 0x0000a200ff16db82 */ /* 0x000e660000000a00 */
[----:B------:R-:W-:Y:S01]  /*b5e0*/  ISETP.GE.AND P4, PT, R8, UR4, PT ;  /* 0x0000000408007c0c */ /* 0x000fe2000bf86270 */
[----:B0-----:R-:W-:-:S04]  /*b5f0*/  @!P6 IMAD.WIDE.U32 R20, R21, 0x8, R2 ;  /* 0x000000081514e825 */ /* 0x001fc800078e0002 */
[----:B------:R-:W0:Y:S01]  /*b600*/  @!P2 LDC.64 R2, c[0x0][0x288] ;  /* 0x0000a200ff02ab82 */ /* 0x000e220000000a00 */
[----:B------:R2:W5:Y:S07]  /*b610*/  @!P6 LDG.E.64 R32, desc[UR6][R20.64] ;  /* 0x000000061420e981 */ /* 0x00056e000c1e1b00 */
[C---:B------:R-:W-:Y:S01]  /*b620*/  @!P4 IADD3 R27, R8.reuse, UR8, RZ ;  /* 0x00000008081bcc10 */ /* 0x040fe2000fffe0ff */
[----:B------:R-:W-:Y:S01]  /*b630*/  @!P4 VIADD R8, R8, 0x80 ;  /* 0x000000800808c836 */ /* 0x000fe20000000000 */
[----:B------:R-:W3:Y:S04]  /*b640*/  @!P4 LDC.64 R24, c[0x0][0x288] ;  /* 0x0000a200ff18cb82 */ /* 0x000ee80000000a00 */
[----:B------:R-:W-:-:S13]  /*b650*/  ISETP.GE.AND P3, PT, R8, UR4, PT ;  /* 0x0000000408007c0c */ /* 0x000fda000bf66270 */
[C---:B------:R-:W-:Y:S01]  /*b660*/  @!P3 IADD3 R15, R8.reuse, UR8, RZ ;  /* 0x00000008080fbc10 */ /* 0x040fe2000fffe0ff */
[----:B-1----:R-:W-:Y:S01]  /*b670*/  @!P5 IMAD.WIDE.U32 R34, R35, 0x8, R22 ;  /* 0x000000082322d825 */ /* 0x002fe200078e0016 */
[----:B------:R-:W-:Y:S01]  /*b680*/  @!P3 IADD3 R8, R8, 0x80, RZ ;  /* 0x000000800808b810 */ /* 0x000fe20007ffe0ff */
[----:B------:R-:W1:Y:S03]  /*b690*/  @!P3 LDC.64 R16, c[0x0][0x288] ;  /* 0x0000a200ff10bb82 */ /* 0x000e660000000a00 */
[C---:B------:R-:W-:Y:S02]  /*b6a0*/  ISETP.GE.AND P1, PT, R8.reuse, UR4, PT ;  /* 0x0000000408007c0c */ /* 0x040fe4000bf26270 */
[----:B------:R-:W-:Y:S01]  /*b6b0*/  CS2R R22, SRZ ;  /* 0x0000000000167805 */ /* 0x000fe2000001ff00 */
[----:B---3--:R-:W-:Y:S01]  /*b6c0*/  @!P4 IMAD.WIDE.U32 R24, R27, 0x8, R24 ;  /* 0x000000081b18c825 */ /* 0x008fe200078e0018 */
[----:B------:R3:W5:Y:S09]  /*b6d0*/  @!P5 LDG.E.64 R30, desc[UR6][R34.64] ;  /* 0x00000006221ed981 */ /* 0x000772000c1e1b00 */
[C---:B------:R-:W-:Y:S01]  /*b6e0*/  @!P1 VIADD R11, R8.reuse, UR8 ;  /* 0x00000008080b9c36 */ /* 0x040fe20008000000 */
[----:B------:R-:W-:Y:S01]  /*b6f0*/  @!P1 IADD3 R8, R8, 0x80, RZ ;  /* 0x0000008008089810 */ /* 0x000fe20007ffe0ff */
[----:B------:R-:W4:Y:S01]  /*b700*/  @!P1 LDC.64 R18, c[0x0][0x288] ;  /* 0x0000a200ff129b82 */ /* 0x000f220000000a00 */
[----:B0-----:R-:W-:Y:S01]  /*b710*/  @!P2 IMAD.WIDE.U32 R26, R9, 0x8, R2 ;  /* 0x00000008091aa825 */ /* 0x001fe200078e0002 */
[----:B--2---:R-:W-:-:S02]  /*b720*/  CS2R R20, SRZ ;  /* 0x0000000000147805 */ /* 0x004fc4000001ff00 */
[C---:B------:R-:W-:Y:S01]  /*b730*/  ISETP.GE.AND P0, PT, R8.reuse, UR4, PT ;  /* 0x0000000408007c0c */ /* 0x040fe2000bf06270 */
[----:B------:R-:W5:Y:S03]  /*b740*/  @!P4 LDG.E.64 R28, desc[UR6][R24.64] ;  /* 0x00000006181cc981 */ /* 0x000f66000c1e1b00 */
[----:B------:R-:W0:Y:S09]  /*b750*/  LDC.64 R2, c[0x0][0x218] ;  /* 0x00008600ff027b82 */ /* 0x000e320000000a00 */
[C---:B------:R-:W-:Y:S01]  /*b760*/  @!P0 IADD3 R13, R8.reuse, UR8, RZ ;  /* 0x00000008080d8c10 */ /* 0x040fe2000fffe0ff */
[----:B------:R-:W-:Y:S01]  /*b770*/  @!P0 VIADD R8, R8, 0x80 ;  /* 0x0000008008088836 */ /* 0x000fe20000000000 */
[----:B------:R-:W2:Y:S04]  /*b780*/  @!P0 LDC.64 R6, c[0x0][0x288] ;  /* 0x0000a200ff068b82 */ /* 0x000ea80000000a00 */
[----:B------:R-:W-:-:S13]  /*b790*/  ISETP.GE.AND P6, PT, R8, UR4, PT ;  /* 0x0000000408007c0c */ /* 0x000fda000bfc6270 */
[----:B------:R-:W1:Y:S01]  /*b7a0*/  @!P6 LDC.64 R4, c[0x0][0x288] ;  /* 0x0000a200ff04eb82 */ /* 0x000e620000000a00 */
[----:B----4-:R-:W-:Y:S01]  /*b7b0*/  @!P1 IMAD.WIDE.U32 R18, R11, 0x8, R18 ;  /* 0x000000080b129825 */ /* 0x010fe200078e0012 */
[----:B------:R-:W-:-:S03]  /*b7c0*/  @!P6 IADD3 R37, R8, UR8, RZ ;  /* 0x000000080825ec10 */ /* 0x000fc6000fffe0ff */
[----:B--2---:R-:W-:-:S03]  /*b7d0*/  @!P0 IMAD.WIDE.U32 R10, R13, 0x8, R6 ;  /* 0x000000080d0a8825 */ /* 0x004fc600078e0006 */
[----:B------:R-:W2:Y:S02]  /*b7e0*/  LDC.64 R8, c[0x0][0x228] ;  /* 0x00008a00ff087b82 */ /* 0x000ea40000000a00 */
[----:B------:R4:W5:Y:S01]  /*b7f0*/  @!P0 LDG.E.64 R22, desc[UR6][R10.64] ;  /* 0x000000060a168981 */ /* 0x000962000c1e1b00 */
[----:B---3--:R-:W-:Y:S01]  /*b800*/  CS2R R34, SRZ ;  /* 0x0000000000227805 */ /* 0x008fe2000001ff00 */
[----:B-1----:R-:W-:-:S04]  /*b810*/  @!P6 IMAD.WIDE.U32 R36, R37, 0x8, R4 ;  /* 0x000000082524e825 */ /* 0x002fc800078e0004 */
[----:B----4-:R-:W1:Y:S01]  /*b820*/  LDC.64 R10, c[0x0][0x230] ;  /* 0x00008c00ff0a7b82 */ /* 0x010e620000000a00 */
[----:B------:R-:W-:Y:S01]  /*b830*/  CS2R R6, SRZ ;  /* 0x0000000000067805 */ /* 0x000fe2000001ff00 */
[----:B------:R-:W5:Y:S01]  /*b840*/  @!P2 LDG.E.64 R34, desc[UR6][R26.64] ;  /* 0x000000061a22a981 */ /* 0x000f62000c1e1b00 */
[----:B------:R-:W-:-:S03]  /*b850*/  @!P3 IMAD.WIDE.U32 R16, R15, 0x8, R16 ;  /* 0x000000080f10b825 */ /* 0x000fc600078e0010 */
[----:B------:R-:W5:Y:S02]  /*b860*/  @!P6 LDG.E.64 R20, desc[UR6][R36.64] ;  /* 0x000000062414e981 */ /* 0x000f64000c1e1b00 */
[----:B------:R-:W3:Y:S02]  /*b870*/  LDC.64 R4, c[0x0][0x220] ;  /* 0x00008800ff047b82 */ /* 0x000ee40000000a00 */
[----:B------:R4:W5:Y:S04]  /*b880*/  @!P3 LDG.E.64 R6, desc[UR6][R16.64] ;  /* 0x000000061006b981 */ /* 0x000968000c1e1b00 */
[----:B0-----:R0:W-:Y:S02]  /*b890*/  STL.64 [R1], R2 ;  /* 0x0000000201007387 */ /* 0x0011e40000100a00 */
[----:B------:R-:W0:Y:S02]  /*b8a0*/  LDC.64 R12, c[0x0][0x238] ;  /* 0x00008e00ff0c7b82 */ /* 0x000e240000000a00 */
[----:B--2---:R-:W-:Y:S04]  /*b8b0*/  STL.64 [R1+0x10], R8 ;  /* 0x0000100801007387 */ /* 0x004fe80000100a00 */
[----:B-1----:R-:W-:Y:S02]  /*b8c0*/  STL.64 [R1+0x18], R10 ;  /* 0x0000180a01007387 */ /* 0x002fe40000100a00 */
[----:B------:R-:W1:Y:S02]  /*b8d0*/  LDC.64 R14, c[0x0][0x240] ;  /* 0x00009000ff0e7b82 */ /* 0x000e640000000a00 */
[----:B---3--:R2:W-:Y:S06]  /*b8e0*/  STL.64 [R1+0x8], R4 ;  /* 0x0000080401007387 */ /* 0x0085ec0000100a00 */
[----:B----4-:R-:W3:Y:S08]  /*b8f0*/  LDC.64 R16, c[0x0][0x248] ;  /* 0x00009200ff107b82 */ /* 0x010ef00000000a00 */
[----:B------:R-:W4:Y:S08]  /*b900*/  LDC.64 R26, c[0x0][0x250] ;  /* 0x00009400ff1a7b82 */ /* 0x000f300000000a00 */
[----:B------:R-:W4:Y:S08]  /*b910*/  LDC.64 R36, c[0x0][0x258] ;  /* 0x00009600ff247b82 */ /* 0x000f300000000a00 */
[----:B0-----:R-:W0:Y:S08]  /*b920*/  LDC.64 R2, c[0x0][0x260] ;  /* 0x00009800ff027b82 */ /* 0x001e300000000a00 */
[----:B--2---:R-:W2:Y:S08]  /*b930*/  LDC.64 R4, c[0x0][0x268] ;  /* 0x00009a00ff047b82 */ /* 0x004eb00000000a00 */
[----:B------:R-:W2:Y:S08]  /*b940*/  LDC.64 R8, c[0x0][0x270] ;  /* 0x00009c00ff087b82 */ /* 0x000eb00000000a00 */
[----:B------:R-:W2:Y:S01]  /*b950*/  LDC.64 R10, c[0x0][0x278] ;  /* 0x00009e00ff0a7b82 */ /* 0x000ea20000000a00 */
[----:B------:R-:W-:Y:S01]  /*b960*/  CS2R R24, SRZ ;  /* 0x0000000000187805 */ /* 0x000fe2000001ff00 */
[----:B------:R0:W-:Y:S05]  /*b970*/  STL.64 [R1+0x20], R12 ;  /* 0x0000200c01007387 */ /* 0x0001ea0000100a00 */
[----:B------:R2:W5:Y:S01]  /*b980*/  @!P1 LDG.E.64 R24, desc[UR6][R18.64] ;  /* 0x0000000612189981 */ /* 0x000562000c1e1b00 */
[----:B------:R-:W-:-:S03]  /*b990*/  ISETP.NE.U32.AND P1, PT, RZ, UR12, PT ;  /* 0x0000000cff007c0c */ /* 0x000fc6000bf25070 */
[----:B-1----:R1:W-:Y:S01]  /*b9a0*/  STL.64 [R1+0x28], R14 ;  /* 0x0000280e01007387 */ /* 0x0023e20000100a00 */
[----:B------:R-:W-:-:S03]  /*b9b0*/  ISETP.NE.AND.EX P1, PT, RZ, UR13, PT, P1 ;  /* 0x0000000dff007c0c */ /* 0x000fc6000bf25310 */
[----:B---3--:R1:W-:Y:S04]  /*b9c0*/  STL.64 [R1+0x30], R16 ;  /* 0x0000301001007387 */ /* 0x0083e80000100a00 */
[----:B----4-:R1:W-:Y:S04]  /*b9d0*/  STL.64 [R1+0x38], R26 ;  /* 0x0000381a01007387 */ /* 0x0103e80000100a00 */
[----:B------:R1:W-:Y:S04]  /*b9e0*/  STL.64 [R1+0x40], R36 ;  /* 0x0000402401007387 */ /* 0x0003e80000100a00 */
[----:B0-----:R1:W-:Y:S04]  /*b9f0*/  STL.64 [R1+0x48], R2 ;  /* 0x0000480201007387 */ /* 0x0013e80000100a00 */
[----:B--2---:R1:W-:Y:S04]  /*ba00*/  STL.64 [R1+0x50], R4 ;  /* 0x0000500401007387 */ /* 0x0043e80000100a00 */
[----:B------:R1:W-:Y:S04]  /*ba10*/  STL.64 [R1+0x58], R8 ;  /* 0x0000580801007387 */ /* 0x0003e80000100a00 */
[----:B------:R1:W-:Y:S01]  /*ba20*/  STL.64 [R1+0x60], R10 ;  /* 0x0000600a01007387 */ /* 0x0003e20000100a00 */
[----:B------:R-:W-:Y:S01]  /*ba30*/  ISETP.GE.OR P0, PT, R0, UR4, !P1 ;  /* 0x0000000400007c0c */ /* 0x000fe2000cf06670 */
[----:B------:R-:W-:Y:S01]  /*ba40*/  BSSY B0, `(.L_x_8727) ;  /* 0x000015e000007945 */ /* 0x000fe20003800000 */
[----:B------:R-:W-:-:S11]  /*ba50*/  CS2R R18, SRZ ;  /* 0x0000000000127805 */ /* 0x000fd6000001ff00 */
[----:B-1----:R-:W-:Y:S05]  /*ba60*/  @P0 BRA `(.L_x_8728) ;  /* 0x00000014006c0947 */ /* 0x002fea0003800000 */
[----:B------:R-:W-:Y:S02]  /*ba70*/  ULDC.64 UR10, c[0x0][0x228] ;  /* 0x00008a00000a7ab9 */ /* 0x000fe40000000a00 */
[----:B------:R-:W-:-:S04]  /*ba80*/  UISETP.GE.U32.AND UP0, UPT, UR10, 0x1, UPT ;  /* 0x000000010a00788c */ /* 0x000fc8000bf06070 */
[----:B------:R-:W-:-:S06]  /*ba90*/  UISETP.GE.AND.EX UP0, UPT, UR11, URZ, UPT, UP0 ;  /* 0x0000003f0b00728c */ /* 0x000fcc000bf06300 */
[----:B------:R-:W-:-:S13]  /*baa0*/  PLOP3.LUT P0, PT, PT, PT, UP0, 0x80, 0x0 ;  /* 0x000000000000781c */ /* 0x000fda0003f0f008 */
[----:B------:R-:W-:Y:S05]  /*bab0*/  @!P0 BRA `(.L_x_8728) ;  /* 0x0000001400588947 */ /* 0x000fea0003800000 */
[----:B------:R-:W-:Y:S01]  /*bac0*/  UIADD3 UR4, UP0, UR10, -0x1, URZ ;  /* 0xffffffff0a047890 */ /* 0x000fe2000ff1e03f */
[----:B------:R-:W-:Y:S01]  /*bad0*/  CS2R R18, SRZ ;  /* 0x0000000000127805 */ /* 0x000fe2000001ff00 */
[----:B------:R-:W-:Y:S02]  /*bae0*/  ULDC.64 UR16, c[0x0][0x270] ;  /* 0x00009c0000107ab9 */ /* 0x000fe40000000a00 */
[----:B------:R-:W-:Y:S02]  /*baf0*/  UIADD3.X UR5, UR11, -0x1, URZ, UP0, !UPT ;  /* 0xffffffff0b057890 */ /* 0x000fe400087fe43f */
        /* <DEDUP_REMOVED lines=11> */
[----:B------:R-:W-:Y:S02]  /*bbb0*/  ULOP3.LUT UR9, UR10, 0x3, URZ, 0xc0, !UPT ;  /* 0x000000030a097892 */ /* 0x000fe4000f8ec03f */
[----:B------:R-:W-:Y:S02]  /*bbc0*/  USHF.L.U32 UR17, UR17, 0x3, URZ ;  /* 0x0000000311117899 */ /* 0x000fe4000800063f */
[----:B------:R-:W-:Y:S01]  /*bbd0*/  UIADD3 UR9, UP0, -UR9, UR10, URZ ;  /* 0x0000000a09097290 */ /* 0x000fe2000ff1e13f */
[----:B------:R-:W-:Y:S01]  /*bbe0*/  UMOV UR4, URZ ;  /* 0x0000003f00047c82 */ /* 0x000fe20008000000 */
[----:B------:R-:W-:Y:S02]  /*bbf0*/  UMOV UR5, URZ ;  /* 0x0000003f00057c82 */ /* 0x000fe40008000000 */
[----:B------:R-:W-:Y:S02]  /*bc00*/  UIADD3.X UR14, UR11, -0x1, URZ, UP0, !UPT ;  /* 0xffffffff0b0e7890 */ /* 0x000fe400087fe43f */
[----:B------:R-:W-:Y:S01]  /*bc10*/  ISETP.LT.U32.AND P0, PT, RZ, UR9, PT ;  /* 0x00000009ff007c0c */ /* 0x000fe2000bf01070 */
[----:B------:R-:W-:-:S03]  /*bc20*/  UIMAD.WIDE.U32 UR10, UR16, 0x8, URZ ;  /* 0x00000008100a78a5 */ /* 0x000fc6000f8e003f */
[----:B------:R-:W-:Y:S01]  /*bc30*/  IMAD.U32 R0, RZ, RZ, UR14 ;  /* 0x0000000eff007e24 */ /* 0x000fe2000f8e00ff */
[----:B------:R-:W-:-:S04]  /*bc40*/  UIADD3 UR17, UR11, UR17, URZ ;  /* 0x000000110b117290 */ /* 0x000fc8000fffe03f */
[----:B------:R-:W-:Y:S02]  /*bc50*/  ISETP.GT.AND.EX P0, PT, R0, RZ, PT, P0 ;  /* 0x000000ff0000720c */ /* 0x000fe40003f04300 */
        /* <DEDUP_REMOVED lines=9> */
.L_x_8732:
[----:B------:R-:W-:Y:S01]  /*bcf0*/  ULEA UR16, UR4, UR15, 0x3 ;  /* 0x0000000f04107291 */ /* 0x000fe2000f8e183f */
[----:B------:R-:W-:-:S05]  /*bd00*/  MOV R8, R0 ;  /* 0x0000000000087202 */ /* 0x000fca0000000f00 */
[----:B------:R-:W2:Y:S04]  /*bd10*/  LDG.E.64 R16, desc[UR6][R8.64] ;  /* 0x0000000608107981 */ /* 0x000ea8000c1e1b00 */
[----:B------:R-:W2:Y:S01]  /*bd20*/  LDL.64 R26, [UR16+0x18] ;  /* 0x00001810ff1a7983 */ /* 0x000ea20008100a00 */
[----:B------:R-:W-:-:S03]  /*bd30*/  IADD3 R14, P3, R0, UR10, RZ ;  /* 0x0000000a000e7c10 */ /* 0x000fc6000ff7e0ff */
[----:B------:R-:W3:Y:S01]  /*bd40*/  LDL.64 R34, [UR16+0x28] ;  /* 0x00002810ff227983 */ /* 0x000ee20008100a00 */
[----:B------:R-:W-:Y:S02]  /*bd50*/  IADD3.X R15, R9, UR17, RZ, P3, !PT ;  /* 0x00000011090f7c10 */ /* 0x000fe40009ffe4ff */
[----:B------:R-:W-:Y:S01]  /*bd60*/  IADD3 R12, P3, R14, UR10, RZ ;  /* 0x0000000a0e0c7c10 */ /* 0x000fe2000ff7e0ff */
[----:B------:R-:W4:Y:S04]  /*bd70*/  LDL.64 R8, [UR16+0x20] ;  /* 0x00002010ff087983 */ /* 0x000f280008100a00 */
[----:B------:R0:W4:Y:S01]  /*bd80*/  LDG.E.64 R10, desc[UR6][R14.64] ;  /* 0x000000060e0a7981 */ /* 0x000122000c1e1b00 */
[----:B------:R-:W-:Y:S02]  /*bd90*/  IADD3.X R13, R15, UR17, RZ, P3, !PT ;  /* 0x000000110f0d7c10 */ /* 0x000fe40009ffe4ff */
[----:B------:R-:W-:-:S04]  /*bda0*/  IADD3 R36, P3, R12, UR10, RZ ;  /* 0x0000000a0c247c10 */ /* 0x000fc8000ff7e0ff */
[----:B------:R-:W-:Y:S01]  /*bdb0*/  IADD3.X R37, R13, UR17, RZ, P3, !PT ;  /* 0x000000110d257c10 */ /* 0x000fe20009ffe4ff */
[-C--:B--2---:R-:W-:Y:S02]  /*bdc0*/  IMAD R17, R17, R26.reuse, RZ ;  /* 0x0000001a11117224 */ /* 0x084fe400078e02ff */
[C---:B0-----:R-:W-:Y:S02]  /*bdd0*/  IMAD.WIDE.U32 R14, R16.reuse, R26, R18 ;  /* 0x0000001a100e7225 */ /* 0x041fe400078e0012 */
[----:B------:R-:W2:Y:S02]  /*bde0*/  LDL.64 R18, [UR16+0x30] ;  /* 0x00003010ff127983 */ /* 0x000ea40008100a00 */
[----:B------:R-:W-:Y:S02]  /*bdf0*/  IMAD R0, R16, R27, R17 ;  /* 0x0000001b10007224 */ /* 0x000fe400078e0211 */
[----:B------:R-:W3:Y:S04]  /*be00*/  LDG.E.64 R26, desc[UR6][R12.64] ;  /* 0x000000060c1a7981 */ /* 0x000ee8000c1e1b00 */
[----:B------:R-:W2:Y:S01]  /*be10*/  LDG.E.64 R16, desc[UR6][R36.64] ;  /* 0x0000000624107981 */ /* 0x000ea2000c1e1b00 */
[----:B------:R-:W-:Y:S01]  /*be20*/  IADD3 R15, R15, R0, RZ ;  /* 0x000000000f0f7210 */ /* 0x000fe20007ffe0ff */
[----:B----4-:R-:W-:-:S04]  /*be30*/  IMAD R11, R11, R8, RZ ;  /* 0x000000080b0b7224 */ /* 0x010fc800078e02ff */
[C---:B------:R-:W-:Y:S02]  /*be40*/  IMAD R0, R10.reuse, R9, R11 ;  /* 0x000000090a007224 */ /* 0x040fe400078e020b */
[----:B------:R-:W-:Y:S01]  /*be50*/  IMAD.WIDE.U32 R8, R10, R8, R14 ;  /* 0x000000080a087225 */ /* 0x000fe200078e000e */
[----:B------:R-:W-:-:S03]  /*be60*/  IADD3 R14, P3, R36, UR10, RZ ;  /* 0x0000000a240e7c10 */ /* 0x000fc6000ff7e0ff */
[----:B------:R-:W-:Y:S01]  /*be70*/  IMAD.IADD R9, R9, 0x1, R0 ;  /* 0x0000000109097824 */ /* 0x000fe200078e0200 */
[----:B------:R-:W-:Y:S01]  /*be80*/  IADD3.X R15, R37, UR17, RZ, P3, !PT ;  /* 0x00000011250f7c10 */ /* 0x000fe20009ffe4ff */
[----:B---3--:R-:W-:-:S04]  /*be90*/  IMAD R11, R27, R34, RZ ;  /* 0x000000221b0b7224 */ /* 0x008fc800078e02ff */
[C---:B------:R-:W-:Y:S02]  /*bea0*/  IMAD R0, R26.reuse, R35, R11 ;  /* 0x000000231a007224 */ /* 0x040fe400078e020b */
[----:B------:R-:W-:Y:S01]  /*beb0*/  IMAD.WIDE.U32 R26, R26, R34, R8 ;  /* 0x000000221a1a7225 */ /* 0x000fe200078e0008 */
[----:B------:R-:W-:Y:S01]  /*bec0*/  IADD3 R34, P3, R14, UR10, RZ ;  /* 0x0000000a0e227c10 */ /* 0x000fe2000ff7e0ff */
[----:B------:R-:W3:Y:S02]  /*bed0*/  LDL.64 R8, [UR16+0x38] ;  /* 0x00003810ff087983 */ /* 0x000ee40008100a00 */
[----:B--2---:R-:W-:Y:S02]  /*bee0*/  IMAD R13, R17, R18, RZ ;  /* 0x00000012110d7224 */ /* 0x004fe400078e02ff */
[----:B------:R-:W3:Y:S01]  /*bef0*/  LDG.E.64 R10, desc[UR6][R14.64] ;  /* 0x000000060e0a7981 */ /* 0x000ee2000c1e1b00 */
[----:B------:R-:W-:Y:S02]  /*bf00*/  IADD3 R27, R27, R0, RZ ;  /* 0x000000001b1b7210 */ /* 0x000fe40007ffe0ff */
[----:B------:R-:W-:Y:S01]  /*bf10*/  IADD3.X R35, R15, UR17, RZ, P3, !PT ;  /* 0x000000110f237c10 */ /* 0x000fe20009ffe4ff */
[----:B------:R-:W-:-:S02]  /*bf20*/  IMAD R0, R16, R19, R13 ;  /* 0x0000001310007224 */ /* 0x000fc400078e020d */
[----:B------:R-:W-:Y:S02]  /*bf30*/  IMAD.WIDE.U32 R16, R16, R18, R26 ;  /* 0x0000001210107225 */ /* 0x000fe400078e001a */
[----:B------:R-:W2:Y:S04]  /*bf40*/  LDL.64 R26, [UR16+0x40] ;  /* 0x00004010ff1a7983 */ /* 0x000ea80008100a00 */
[----:B------:R-:W2:Y:S01]  /*bf50*/  LDG.E.64 R18, desc[UR6][R34.64] ;  /* 0x0000000622127981 */ /* 0x000ea2000c1e1b00 */
[----:B------:R-:W-:-:S03]  /*bf60*/  IADD3 R36, P3, R34, UR10, RZ ;  /* 0x0000000a22247c10 */ /* 0x000fc6000ff7e0ff */
[----:B------:R-:W4:Y:S01]  /*bf70*/  LDL.64 R14, [UR16+0x48] ;  /* 0x00004810ff0e7983 */ /* 0x000f220008100a00 */
[----:B------:R-:W-:-:S05]  /*bf80*/  IADD3.X R37, R35, UR17, RZ, P3, !PT ;  /* 0x0000001123257c10 */ /* 0x000fca0009ffe4ff */
[----:B------:R-:W4:Y:S01]  /*bf90*/  LDG.E.64 R12, desc[UR6][R36.64] ;  /* 0x00000006240c7981 */ /* 0x000f22000c1e1b00 */
[----:B------:R-:W-:Y:S01]  /*bfa0*/  IADD3 R17, R17, R0, RZ ;  /* 0x0000000011117210 */ /* 0x000fe20007ffe0ff */
[----:B---3--:R-:W-:-:S04]  /*bfb0*/  IMAD R11, R11, R8, RZ ;  /* 0x000000080b0b7224 */ /* 0x008fc800078e02ff */
[C---:B------:R-:W-:Y:S02]  /*bfc0*/  IMAD R0, R10.reuse, R9, R11 ;  /* 0x000000090a007224 */ /* 0x040fe400078e020b */
[----:B------:R-:W-:Y:S01]  /*bfd0*/  IMAD.WIDE.U32 R8, R10, R8, R16 ;  /* 0x000000080a087225 */ /* 0x000fe200078e0010 */
[----:B------:R-:W-:-:S03]  /*bfe0*/  IADD3 R16, P3, R36, UR10, RZ ;  /* 0x0000000a24107c10 */ /* 0x000fc6000ff7e0ff */
[----:B------:R-:W-:Y:S02]  /*bff0*/  IMAD.IADD R9, R9, 0x1, R0 ;  /* 0x0000000109097824 */ /* 0x000fe400078e0200 */
[----:B--2---:R-:W-:Y:S01]  /*c000*/  IMAD R11, R19, R26, RZ ;  /* 0x0000001a130b7224 */ /* 0x004fe200078e02ff */
[----:B------:R-:W-:-:S03]  /*c010*/  IADD3.X R17, R37, UR17, RZ, P3, !PT ;  /* 0x0000001125117c10 */ /* 0x000fc60009ffe4ff */
[C---:B------:R-:W-:Y:S02]  /*c020*/  IMAD R0, R18.reuse, R27, R11 ;  /* 0x0000001b12007224 */ /* 0x040fe400078e020b */
[----:B------:R-:W-:Y:S01]  /*c030*/  IMAD.WIDE.U32 R18, R18, R26, R8 ;  /* 0x0000001a12127225 */ /* 0x000fe200078e0008 */
[----:B------:R-:W-:Y:S01]  /*c040*/  IADD3 R34, P3, R16, UR10, RZ ;  /* 0x0000000a10227c10 */ /* 0x000fe2000ff7e0ff */
[----:B------:R-:W2:Y:S04]  /*c050*/  LDL.64 R8, [UR16+0x50] ;  /* 0x00005010ff087983 */ /* 0x000ea80008100a00 */
[----:B------:R4:W2:Y:S01]  /*c060*/  LDG.E.64 R10, desc[UR6][R16.64] ;  /* 0x00000006100a7981 */ /* 0x0008a2000c1e1b00 */
[----:B------:R-:W-:Y:S02]  /*c070*/  IADD3 R19, R19, R0, RZ ;  /* 0x0000000013137210 */ /* 0x000fe40007ffe0ff */
[----:B------:R-:W-:Y:S01]  /*c080*/  IADD3.X R35, R17, UR17, RZ, P3, !PT ;  /* 0x0000001111237c10 */ /* 0x000fe20009ffe4ff */
[----:B------:R-:W3:Y:S01]  /*c090*/  LDL.64 R26, [UR16+0x58] ;  /* 0x00005810ff1a7983 */ /* 0x000ee20008100a00 */
[----:B----4-:R-:W-:-:S03]  /*c0a0*/  IMAD.WIDE.U32 R16, R12, R14, R18 ;  /* 0x0000000e0c107225 */ /* 0x010fc600078e0012 */
[----:B------:R-:W3:Y:S01]  /*c0b0*/  LDG.E.64 R18, desc[UR6][R34.64] ;  /* 0x0000000622127981 */ /* 0x000ee2000c1e1b00 */
[----:B------:R-:W-:Y:S01]  /*c0c0*/  IADD3 R36, P3, R34, UR10, RZ ;  /* 0x0000000a22247c10 */ /* 0x000fe2000ff7e0ff */
[----:B------:R-:W-:-:S03]  /*c0d0*/  IMAD R13, R13, R14, RZ ;  /* 0x0000000e0d0d7224 */ /* 0x000fc600078e02ff */
[----:B------:R-:W-:Y:S01]  /*c0e0*/  IADD3.X R37, R35, UR17, RZ, P3, !PT ;  /* 0x0000001123257c10 */ /* 0x000fe20009ffe4ff */
[----:B------:R-:W-:Y:S02]  /*c0f0*/  IMAD R0, R12, R15, R13 ;  /* 0x0000000f0c007224 */ /* 0x000fe400078e020d */
[----:B------:R-:W4:Y:S04]  /*c100*/  LDL.64 R14, [UR16+0x60] ;  /* 0x00006010ff0e7983 */ /* 0x000f280008100a00 */
[----:B------:R0:W4:Y:S01]  /*c110*/  LDG.E.64 R12, desc[UR6][R36.64] ;  /* 0x00000006240c7981 */ /* 0x000122000c1e1b00 */
[----:B------:R-:W-:Y:S01]  /*c120*/  IADD3 R17, R17, R0, RZ ;  /* 0x0000000011117210 */ /* 0x000fe20007ffe0ff */
[----:B--2---:R-:W-:-:S04]  /*c130*/  IMAD R11, R11, R8, RZ ;  /* 0x000000080b0b7224 */ /* 0x004fc800078e02ff */
[C---:B------:R-:W-:Y:S02]  /*c140*/  IMAD R0, R10.reuse, R9, R11 ;  /* 0x000000090a007224 */ /* 0x040fe400078e020b */
[----:B------:R-:W-:Y:S01]  /*c150*/  IMAD.WIDE.U32 R8, R10, R8, R16 ;  /* 0x000000080a087225 */ /* 0x000fe200078e0010 */
[----:B------:R-:W-:-:S03]  /*c160*/  IADD3 R16, P3, R36, UR10, RZ ;  /* 0x0000000a24107c10 */ /* 0x000fc6000ff7e0ff */
[----:B------:R-:W-:Y:S02]  /*c170*/  IMAD.IADD R9, R9, 0x1, R0 ;  /* 0x0000000109097824 */ /* 0x000fe400078e0200 */
[----:B---3--:R-:W-:Y:S01]  /*c180*/  IMAD R11, R19, R26, RZ ;  /* 0x0000001a130b7224 */ /* 0x008fe200078e02ff */
        /* <DEDUP_REMOVED lines=9> */
[----:B0-----:R-:W-:Y:S01]  /*c220*/  IADD3 R36, P3, R34, UR10, RZ ;  /* 0x0000000a22247c10 */ /* 0x001fe2000ff7e0ff */
[----:B----4-:R-:W-:-:S02]  /*c230*/  IMAD.WIDE.U32 R16, R12, R14, R18 ;  /* 0x0000000e0c107225 */ /* 0x010fc400078e0012 */
[----:B------:R-:W3:Y:S01]  /*c240*/  LDG.E.64 R18, desc[UR6][R34.64] ;  /* 0x0000000622127981 */ /* 0x000ee2000c1e1b00 */
[----:B------:R-:W-:Y:S01]  /*c250*/  IADD3.X R37, R35, UR17, RZ, P3, !PT ;  /* 0x0000001123257c10 */ /* 0x000fe20009ffe4ff */
[----:B------:R-:W-:-:S04]  /*c260*/  IMAD R13, R13, R14, RZ ;  /* 0x0000000e0d0d7224 */ /* 0x000fc800078e02ff */
[----:B------:R-:W-:Y:S02]  /*c270*/  IMAD R0, R12, R15, R13 ;  /* 0x0000000f0c007224 */ /* 0x000fe400078e020d */
[----:B------:R-:W4:Y:S04]  /*c280*/  LDG.E.64 R12, desc[UR6][R36.64] ;  /* 0x00000006240c7981 */ /* 0x000f28000c1e1b00 */
[----:B------:R-:W4:Y:S01]  /*c290*/  LDL.64 R14, [UR16+0x78] ;  /* 0x00007810ff0e7983 */ /* 0x000f220008100a00 */
[----:B------:R-:W-:Y:S01]  /*c2a0*/  IADD3 R17, R17, R0, RZ ;  /* 0x0000000011117210 */ /* 0x000fe20007ffe0ff */
[----:B--2---:R-:W-:-:S04]  /*c2b0*/  IMAD R11, R11, R8, RZ ;  /* 0x000000080b0b7224 */ /* 0x004fc800078e02ff */
[C---:B------:R-:W-:Y:S02]  /*c2c0*/  IMAD R0, R10.reuse, R9, R11 ;  /* 0x000000090a007224 */ /* 0x040fe400078e020b */
[----:B------:R-:W-:Y:S01]  /*c2d0*/  IMAD.WIDE.U32 R10, R10, R8, R16 ;  /* 0x000000080a0a7225 */ /* 0x000fe200078e0010 */
[----:B------:R-:W-:-:S03]  /*c2e0*/  IADD3 R8, P3, R36, UR10, RZ ;  /* 0x0000000a24087c10 */ /* 0x000fc6000ff7e0ff */
[----:B------:R-:W-:Y:S02]  /*c2f0*/  IMAD.IADD R11, R11, 0x1, R0 ;  /* 0x000000010b0b7824 */ /* 0x000fe400078e0200 */
[-C--:B---3--:R-:W-:Y:S01]  /*c300*/  IMAD R17, R19, R26.reuse, RZ ;  /* 0x0000001a13117224 */ /* 0x088fe200078e02ff */
[----:B------:R-:W-:Y:S02]  /*c310*/  IADD3.X R9, R37, UR17, RZ, P3, !PT ;  /* 0x0000001125097c10 */ /* 0x000fe40009ffe4ff */
[----:B------:R-:W2:Y:S01]  /*c320*/  LDL.64 R36, [UR16+0x90] ;  /* 0x00009010ff247983 */ /* 0x000ea20008100a00 */
[C---:B------:R-:W-:Y:S02]  /*c330*/  IMAD R0, R18.reuse, R27, R17 ;  /* 0x0000001b12007224 */ /* 0x040fe400078e0211 */
[----:B------:R-:W-:Y:S01]  /*c340*/  IMAD.WIDE.U32 R18, R18, R26, R10 ;  /* 0x0000001a12127225 */ /* 0x000fe200078e000a */
[----:B------:R-:W-:Y:S01]  /*c350*/  IADD3 R26, P3, R8, UR10, RZ ;  /* 0x0000000a081a7c10 */ /* 0x000fe2000ff7e0ff */
[----:B------:R-:W3:Y:S04]  /*c360*/  LDL.64 R10, [UR16+0x80] ;  /* 0x00008010ff0a7983 */ /* 0x000ee80008100a00 */
[----:B------:R0:W3:Y:S01]  /*c370*/  LDG.E.64 R16, desc[UR6][R8.64] ;  /* 0x0000000608107981 */ /* 0x0000e2000c1e1b00 */
[----:B------:R-:W-:Y:S01]  /*c380*/  IADD3 R19, R19, R0, RZ ;  /* 0x0000000013137210 */ /* 0x000fe20007ffe0ff */
[----:B----4-:R-:W-:Y:S01]  /*c390*/  IMAD R13, R13, R14, RZ ;  /* 0x0000000e0d0d7224 */ /* 0x010fe200078e02ff */
[----:B------:R-:W-:-:S03]  /*c3a0*/  IADD3.X R27, R9, UR17, RZ, P3, !PT ;  /* 0x00000011091b7c10 */ /* 0x000fc60009ffe4ff */
[C---:B------:R-:W-:Y:S02]  /*c3b0*/  IMAD R0, R12.reuse, R15, R13 ;  /* 0x0000000f0c007224 */ /* 0x040fe400078e020d */
[----:B------:R-:W-:Y:S02]  /*c3c0*/  IMAD.WIDE.U32 R18, R12, R14, R18 ;  /* 0x0000000e0c127225 */ /* 0x000fe400078e0012 */
[----:B------:R-:W4:Y:S01]  /*c3d0*/  LDL.64 R14, [UR16+0x88] ;  /* 0x00008810ff0e7983 */ /* 0x000f220008100a00 */
[----:B0-----:R-:W-:-:S03]  /*c3e0*/  IADD3 R8, P3, R26, UR10, RZ ;  /* 0x0000000a1a087c10 */ /* 0x001fc6000ff7e0ff */
[----:B------:R-:W4:Y:S01]  /*c3f0*/  LDG.E.64 R12, desc[UR6][R26.64] ;  /* 0x000000061a0c7981 */ /* 0x000f22000c1e1b00 */
[----:B------:R-:W-:-:S05]  /*c400*/  IADD3.X R9, R27, UR17, RZ, P3, !PT ;  /* 0x000000111b097c10 */ /* 0x000fca0009ffe4ff */
[----:B------:R0:W2:Y:S01]  /*c410*/  LDG.E.64 R34, desc[UR6][R8.64] ;  /* 0x0000000608227981 */ /* 0x0000a2000c1e1b00 */
[----:B------:R-:W-:Y:S01]  /*c420*/  UIADD3 UR9, UP0, UR9, -0x10, URZ ;  /* 0xfffffff009097890 */ /* 0x000fe2000ff1e03f */
[----:B------:R-:W-:-:S03]  /*c430*/  IADD3 R19, R19, R0, RZ ;  /* 0x0000000013137210 */ /* 0x000fc60007ffe0ff */
[----:B------:R-:W-:Y:S02]  /*c440*/  UIADD3.X UR14, UR14, -0x1, URZ, UP0, !UPT ;  /* 0xffffffff0e0e7890 */ /* 0x000fe400087fe43f */
[----:B------:R-:W-:-:S04]  /*c450*/  UISETP.GT.U32.AND UP0, UPT, UR9, 0xc, UPT ;  /* 0x0000000c0900788c */ /* 0x000fc8000bf04070 */
[----:B------:R-:W-:-:S06]  /*c460*/  UISETP.GT.AND.EX UP0, UPT, UR14, URZ, UPT, UP0 ;  /* 0x0000003f0e00728c */ /* 0x000fcc000bf04300 */
[----:B------:R-:W-:Y:S01]  /*c470*/  PLOP3.LUT P4, PT, PT, PT, UP0, 0x80, 0x0 ;  /* 0x000000000000781c */ /* 0x000fe20003f8f008 */
[----:B------:R-:W-:Y:S01]  /*c480*/  UIADD3 UR4, UP1, UR4, 0x10, URZ ;  /* 0x0000001004047890 */ /* 0x000fe2000ff3e03f */
[----:B------:R-:W-:-:S03]  /*c490*/  IADD3 R0, P3, R8, UR10, RZ ;  /* 0x0000000a08007c10 */ /* 0x000fc6000ff7e0ff */
[----:B------:R-:W-:Y:S01]  /*c4a0*/  UIADD3.X UR5, URZ, UR5, URZ, UP1, !UPT ;  /* 0x000000053f057290 */ /* 0x000fe20008ffe43f */
[----:B0-----:R-:W-:Y:S01]  /*c4b0*/  IADD3.X R9, R9, UR17, RZ, P3, !PT ;  /* 0x0000001109097c10 */ /* 0x001fe20009ffe4ff */
[----:B---3--:R-:W-:-:S04]  /*c4c0*/  IMAD R17, R17, R10, RZ ;  /* 0x0000000a11117224 */ /* 0x008fc800078e02ff */
        /* <DEDUP_REMOVED lines=9> */
[----:B------:R-:W-:-:S05]  /*c560*/  IMAD.WIDE.U32 R18, R34, R36, R12 ;  /* 0x0000002422127225 */ /* 0x000fca00078e000c */
[----:B------:R-:W-:Y:S01]  /*c570*/  IADD3 R19, R19, R11, RZ ;  /* 0x0000000b13137210 */ /* 0x000fe20007ffe0ff */
[----:B------:R-:W-:Y:S06]  /*c580*/  @P4 BRA `(.L_x_8732) ;  /* 0xfffffff400d84947 */ /* 0x000fec000383ffff */
.L_x_8731:
        /* <DEDUP_REMOVED lines=15> */
[----:B------:R-:W4:Y:S03]  /*c680*/  LDL.64 R26, [UR16+0x30] ;  /* 0x00003010ff1a7983 */ /* 0x000f260008100a00 */
[----:B------:R-:W-:Y:S01]  /*c690*/  IADD3.X R37, R35, UR17, RZ, P0, !PT ;  /* 0x0000001123257c10 */ /* 0x000fe200087fe4ff */
[-C--:B--2---:R-:W-:Y:S02]  /*c6a0*/  IMAD R13, R13, R14.reuse, RZ ;  /* 0x0000000e0d0d7224 */ /* 0x084fe400078e02ff */
[----:B------:R-:W-:-:S04]  /*c6b0*/  IMAD.WIDE.U32 R16, R12, R14, R18 ;  /* 0x0000000e0c107225 */ /* 0x000fc800078e0012 */
[----:B------:R-:W-:Y:S02]  /*c6c0*/  IMAD R19, R12, R15, R13 ;  /* 0x0000000f0c137224 */ /* 0x000fe400078e020d */
[----:B------:R-:W2:Y:S04]  /*c6d0*/  LDL.64 R12, [UR16+0x28] ;  /* 0x00002810ff0c7983 */ /* 0x000ea80008100a00 */
[----:B------:R0:W2:Y:S01]  /*c6e0*/  LDG.E.64 R14, desc[UR6][R34.64] ;  /* 0x00000006220e7981 */ /* 0x0000a2000c1e1b00 */
[----:B------:R-:W-:Y:S01]  /*c6f0*/  IADD3 R17, R17, R19, RZ ;  /* 0x0000001311117210 */ /* 0x000fe20007ffe0ff */
[----:B---3--:R-:W-:Y:S02]  /*c700*/  IMAD R11, R11, R8, RZ ;  /* 0x000000080b0b7224 */ /* 0x008fe400078e02ff */
[----:B------:R1:W4:Y:S02]  /*c710*/  LDG.E.64 R18, desc[UR6][R36.64] ;  /* 0x0000000624127981 */ /* 0x000324000c1e1b00 */
[----:B------:R-:W-:-:S02]  /*c720*/  IMAD R0, R10, R9, R11 ;  /* 0x000000090a007224 */ /* 0x000fc400078e020b */
[----:B------:R-:W-:Y:S01]  /*c730*/  IMAD.WIDE.U32 R16, R10, R8, R16 ;  /* 0x000000080a107225 */ /* 0x000fe200078e0010 */
[----:B0-----:R-:W-:Y:S01]  /*c740*/  IADD3 R34, P0, R36, UR10, RZ ;  /* 0x0000000a24227c10 */ /* 0x001fe2000ff1e0ff */
[----:B------:R-:W3:Y:S03]  /*c750*/  LDL.64 R10, [UR16+0x38] ;  /* 0x00003810ff0a7983 */ /* 0x000ee60008100a00 */
[----:B------:R-:W-:-:S05]  /*c760*/  IADD3.X R35, R37, UR17, RZ, P0, !PT ;  /* 0x0000001125237c10 */ /* 0x000fca00087fe4ff */
[----:B------:R-:W3:Y:S01]  /*c770*/  LDG.E.64 R8, desc[UR6][R34.64] ;  /* 0x0000000622087981 */ /* 0x000ee2000c1e1b00 */
[----:B------:R-:W-:Y:S02]  /*c780*/  IADD3 R17, R17, R0, RZ ;  /* 0x0000000011117210 */ /* 0x000fe40007ffe0ff */
[----:B-1----:R-:W-:-:S04]  /*c790*/  IADD3 R36, P0, R34, UR10, RZ ;  /* 0x0000000a22247c10 */ /* 0x002fc8000ff1e0ff */
[----:B------:R-:W-:Y:S01]  /*c7a0*/  IADD3.X R37, R35, UR17, RZ, P0, !PT ;  /* 0x0000001123257c10 */ /* 0x000fe200087fe4ff */
[----:B--2---:R-:W-:-:S04]  /*c7b0*/  IMAD R15, R15, R12, RZ ;  /* 0x0000000c0f0f7224 */ /* 0x004fc800078e02ff */
[C---:B------:R-:W-:Y:S02]  /*c7c0*/  IMAD R15, R14.reuse, R13, R15 ;  /* 0x0000000d0e0f7224 */ /* 0x040fe400078e020f */
[----:B------:R-:W-:-:S04]  /*c7d0*/  IMAD.WIDE.U32 R12, R14, R12, R16 ;  /* 0x0000000c0e0c7225 */ /* 0x000fc800078e0010 */
[----:B------:R-:W-:Y:S02]  /*c7e0*/  IMAD.IADD R13, R13, 0x1, R15 ;  /* 0x000000010d0d7824 */ /* 0x000fe400078e020f */
[----:B----4-:R-:W-:Y:S01]  /*c7f0*/  IMAD R15, R19, R26, RZ ;  /* 0x0000001a130f7224 */ /* 0x010fe200078e02ff */
[----:B------:R-:W-:-:S03]  /*c800*/  IADD3 R16, P0, R36, UR10, RZ ;  /* 0x0000000a24107c10 */ /* 0x000fc6000ff1e0ff */
[C---:B------:R-:W-:Y:S02]  /*c810*/  IMAD R17, R18.reuse, R27, R15 ;  /* 0x0000001b12117224 */ /* 0x040fe400078e020f */
[----:B------:R-:W-:Y:S01]  /*c820*/  IMAD.WIDE.U32 R18, R18, R26, R12 ;  /* 0x0000001a12127225 */ /* 0x000fe200078e000c */
[----:B------:R-:W2:Y:S04]  /*c830*/  LDL.64 R14, [UR16+0x40] ;  /* 0x00004010ff0e7983 */ /* 0x000ea80008100a00 */
[----:B------:R-:W2:Y:S01]  /*c840*/  LDG.E.64 R12, desc[UR6][R36.64] ;  /* 0x00000006240c7981 */ /* 0x000ea2000c1e1b00 */
[----:B------:R-:W-:Y:S01]  /*c850*/  IADD3 R19, R19, R17, RZ ;  /* 0x0000001113137210 */ /* 0x000fe20007ffe0ff */
[----:B---3--:R-:W-:Y:S01]  /*c860*/  IMAD R9, R9, R10, RZ ;  /* 0x0000000a09097224 */ /* 0x008fe200078e02ff */
[----:B------:R-:W-:-:S03]  /*c870*/  IADD3.X R17, R37, UR17, RZ, P0, !PT ;  /* 0x0000001125117c10 */ /* 0x000fc600087fe4ff */
[C---:B------:R-:W-:Y:S02]  /*c880*/  IMAD R0, R8.reuse, R11, R9 ;  /* 0x0000000b08007224 */ /* 0x040fe400078e0209 */
[----:B------:R-:W-:Y:S02]  /*c890*/  IMAD.WIDE.U32 R26, R8, R10, R18 ;  /* 0x0000000a081a7225 */ /* 0x000fe400078e0012 */
[----:B------:R-:W3:Y:S01]  /*c8a0*/  LDL.64 R18, [UR16+0x48] ;  /* 0x00004810ff127983 */ /* 0x000ee20008100a00 */
[----:B------:R-:W-:-:S03]  /*c8b0*/  IADD3 R8, P0, R16, UR10, RZ ;  /* 0x0000000a10087c10 */ /* 0x000fc6000ff1e0ff */
[----:B------:R-:W3:Y:S01]  /*c8c0*/  LDG.E.64 R10, desc[UR6][R16.64] ;  /* 0x00000006100a7981 */ /* 0x000ee2000c1e1b00 */
[----:B------:R-:W-:-:S03]  /*c8d0*/  IADD3.X R9, R17, UR17, RZ, P0, !PT ;  /* 0x0000001111097c10 */ /* 0x000fc600087fe4ff */
[----:B------:R-:W4:Y:S04]  /*c8e0*/  LDL.64 R36, [UR16+0x50] ;  /* 0x00005010ff247983 */ /* 0x000f280008100a00 */
[----:B------:R0:W4:Y:S01]  /*c8f0*/  LDG.E.64 R34, desc[UR6][R8.64] ;  /* 0x0000000608227981 */ /* 0x000122000c1e1b00 */
        /* <DEDUP_REMOVED lines=19> */
[----:B------:R-:W-:-:S07]  /*ca30*/  IADD3 R19, R19, R13, RZ ;  /* 0x0000000d13137210 */ /* 0x000fce0007ffe0ff */
.L_x_8733:
[----:B------:R-:W-:-:S04]  /*ca40*/  ISETP.NE.U32.AND P3, PT, RZ, UR9, PT ;  /* 0x00000009ff007c0c */ /* 0x000fc8000bf65070 */
[----:B------:R-:W-:-:S13]  /*ca50*/  ISETP.NE.OR.EX P0, PT, RZ, UR14, P0, P3 ;  /* 0x0000000eff007c0c */ /* 0x000fda0008705730 */
[----:B------:R-:W-:Y:S05]  /*ca60*/  @!P0 BRA `(.L_x_8729) ;  /* 0x0000000000a48947 */ /* 0x000fea0003800000 */
.L_x_8730:
[----:B------:R-:W-:Y:S01]  /*ca70*/  ULEA UR16, UR4, UR15, 0x3 ;  /* 0x0000000f04107291 */ /* 0x000fe2000f8e183f */
[----:B------:R-:W-:-:S05]  /*ca80*/  IMAD.MOV.U32 R8, RZ, RZ, R0 ;  /* 0x000000ffff087224 */ /* 0x000fca00078e0000 */
[----:B------:R-:W2:Y:S04]  /*ca90*/  LDG.E.64 R14, desc[UR6][R8.64] ;  /* 0x00000006080e7981 */ /* 0x000ea8000c1e1b00 */
[----:B------:R-:W2:Y:S01]  /*caa0*/  LDL.64 R16, [UR16+0x18] ;  /* 0x00001810ff107983 */ /* 0x000ea20008100a00 */
[----:B------:R-:W-:-:S03]  /*cab0*/  IADD3 R34, P0, R0, UR10, RZ ;  /* 0x0000000a00227c10 */ /* 0x000fc6000ff1e0ff */
[----:B------:R-:W3:Y:S01]  /*cac0*/  LDL.64 R26, [UR16+0x28] ;  /* 0x00002810ff1a7983 */ /* 0x000ee20008100a00 */
[----:B------:R-:W-:-:S03]  /*cad0*/  IADD3.X R35, R9, UR17, RZ, P0, !PT ;  /* 0x0000001109237c10 */ /* 0x000fc600087fe4ff */
[----:B------:R-:W4:Y:S01]  /*cae0*/  LDL.64 R8, [UR16+0x20] ;  /* 0x00002010ff087983 */ /* 0x000f220008100a00 */
[----:B------:R-:W-:-:S03]  /*caf0*/  IADD3 R12, P0, R34, UR10, RZ ;  /* 0x0000000a220c7c10 */ /* 0x000fc6000ff1e0ff */
[----:B------:R-:W4:Y:S01]  /*cb00*/  LDG.E.64 R10, desc[UR6][R34.64] ;  /* 0x00000006220a7981 */ /* 0x000f22000c1e1b00 */
[----:B------:R-:W-:-:S03]  /*cb10*/  IADD3.X R13, R35, UR17, RZ, P0, !PT ;  /* 0x00000011230d7c10 */ /* 0x000fc600087fe4ff */
[----:B------:R-:W5:Y:S01]  /*cb20*/  LDL.64 R36, [UR16+0x30] ;  /* 0x00003010ff247983 */ /* 0x000f620008100a00 */
[-C--:B--2---:R-:W-:Y:S02]  /*cb30*/  IMAD R15, R15, R16.reuse, RZ ;  /* 0x000000100f0f7224 */ /* 0x084fe400078e02ff */
[----:B------:R-:W-:-:S04]  /*cb40*/  IMAD.WIDE.U32 R18, R14, R16, R18 ;  /* 0x000000100e127225 */ /* 0x000fc800078e0012 */
[----:B------:R-:W-:Y:S01]  /*cb50*/  IMAD R0, R14, R17, R15 ;  /* 0x000000110e007224 */ /* 0x000fe200078e020f */
[----:B------:R-:W-:Y:S01]  /*cb60*/  IADD3 R14, P0, R12, UR10, RZ ;  /* 0x0000000a0c0e7c10 */ /* 0x000fe2000ff1e0ff */
[----:B------:R-:W3:Y:S03]  /*cb70*/  LDG.E.64 R16, desc[UR6][R12.64] ;  /* 0x000000060c107981 */ /* 0x000ee6000c1e1b00 */
[----:B------:R-:W-:-:S05]  /*cb80*/  IADD3.X R15, R13, UR17, RZ, P0, !PT ;  /* 0x000000110d0f7c10 */ /* 0x000fca00087fe4ff */
[----:B------:R-:W5:Y:S01]  /*cb90*/  LDG.E.64 R34, desc[UR6][R14.64] ;  /* 0x000000060e227981 */ /* 0x000f62000c1e1b00 */
[----:B------:R-:W-:Y:S01]  /*cba0*/  IADD3 R19, R19, R0, RZ ;  /* 0x0000000013137210 */ /* 0x000fe20007ffe0ff */
[----:B----4-:R-:W-:-:S04]  /*cbb0*/  IMAD R11, R11, R8, RZ ;  /* 0x000000080b0b7224 */ /* 0x010fc800078e02ff */
[C---:B------:R-:W-:Y:S02]  /*cbc0*/  IMAD R11, R10.reuse, R9, R11 ;  /* 0x000000090a0b7224 */ /* 0x040fe400078e020b */
[----:B------:R-:W-:Y:S01]  /*cbd0*/  IMAD.WIDE.U32 R8, R10, R8, R18 ;  /* 0x000000080a087225 */ /* 0x000fe200078e0012 */
[----:B------:R-:W-:-:S04]  /*cbe0*/  UIADD3 UR9, UP0, UR9, -0x4, URZ ;  /* 0xfffffffc09097890 */ /* 0x000fc8000ff1e03f */
[----:B------:R-:W-:Y:S01]  /*cbf0*/  IADD3 R9, R9, R11, RZ ;  /* 0x0000000b09097210 */ /* 0x000fe20007ffe0ff */
[----:B------:R-:W-:Y:S01]  /*cc00*/  UIADD3.X UR14, UR14, -0x1, URZ, UP0, !UPT ;  /* 0xffffffff0e0e7890 */ /* 0x000fe200087fe43f */
[----:B------:R-:W-:-:S05]  /*cc10*/  ISETP.NE.U32.AND P0, PT, RZ, UR9, PT ;  /* 0x00000009ff007c0c */ /* 0x000fca000bf05070 */
[----:B------:R-:W-:Y:S01]  /*cc20*/  ISETP.NE.AND.EX P0, PT, RZ, UR14, PT, P0 ;  /* 0x0000000eff007c0c */ /* 0x000fe2000bf05300 */
[----:B------:R-:W-:Y:S01]  /*cc30*/  UIADD3 UR4, UP0, UR4, 0x4, URZ ;  /* 0x0000000404047890 */ /* 0x000fe2000ff1e03f */
[----:B------:R-:W-:-:S03]  /*cc40*/  IADD3 R0, P3, R14, UR10, RZ ;  /* 0x0000000a0e007c10 */ /* 0x000fc6000ff7e0ff */
[----:B------:R-:W-:Y:S01]  /*cc50*/  UIADD3.X UR5, URZ, UR5, URZ, UP0, !UPT ;  /* 0x000000053f057290 */ /* 0x000fe200087fe43f */
[----:B---3--:R-:W-:-:S04]  /*cc60*/  IMAD R11, R17, R26, RZ ;  /* 0x0000001a110b7224 */ /* 0x008fc800078e02ff */
[C---:B------:R-:W-:Y:S02]  /*cc70*/  IMAD R11, R16.reuse, R27, R11 ;  /* 0x0000001b100b7224 */ /* 0x040fe400078e020b */
[----:B------:R-:W-:-:S04]  /*cc80*/  IMAD.WIDE.U32 R16, R16, R26, R8 ;  /* 0x0000001a10107225 */ /* 0x000fc800078e0008 */
[----:B------:R-:W-:Y:S02]  /*cc90*/  IMAD.IADD R17, R17, 0x1, R11 ;  /* 0x0000000111117824 */ /* 0x000fe400078e020b */
[-C--:B-----5:R-:W-:Y:S02]  /*cca0*/  IMAD R9, R35, R36.reuse, RZ ;  /* 0x0000002423097224 */ /* 0x0a0fe400078e02ff */
[----:B------:R-:W-:-:S04]  /*ccb0*/  IMAD.WIDE.U32 R18, R34, R36, R16 ;  /* 0x0000002422127225 */ /* 0x000fc800078e0010 */
[----:B------:R-:W-:-:S05]  /*ccc0*/  IMAD R9, R34, R37, R9 ;  /* 0x0000002522097224 */ /* 0x000fca00078e0209 */
[----:B------:R-:W-:Y:S02]  /*ccd0*/  IADD3 R19, R19, R9, RZ ;  /* 0x0000000913137210 */ /* 0x000fe40007ffe0ff */
[----:B------:R-:W-:Y:S01]  /*cce0*/  IADD3.X R9, R15, UR17, RZ, P3, !PT ;  /* 0x000000110f097c10 */ /* 0x000fe20009ffe4ff */
[----:B------:R-:W-:Y:S06]  /*ccf0*/  @P0 BRA `(.L_x_8730) ;  /* 0xfffffffc005c0947 */ /* 0x000fec000383ffff */
.L_x_8729:
[----:B------:R-:W0:Y:S02]  /*cd00*/  LDC R14, c[0x0][0x228] ;  /* 0x00008a00ff0e7b82 */ /* 0x000e240000000800 */
[----:B0-----:R-:W-:-:S04]  /*cd10*/  LOP3.LUT R14, R14, 0x3, RZ, 0xc0, !PT ;  /* 0x000000030e0e7812 */ /* 0x001fc800078ec0ff */
[----:B------:R-:W-:-:S04]  /*cd20*/  ISETP.NE.U32.AND P0, PT, R14, RZ, PT ;  /* 0x000000ff0e00720c */ /* 0x000fc80003f05070 */
[----:B------:R-:W-:-:S13]  /*cd30*/  ISETP.NE.AND.EX P0, PT, RZ, RZ, PT, P0 ;  /* 0x000000ffff00720c */ /* 0x000fda0003f05300 */
[----:B------:R-:W-:Y:S05]  /*cd40*/  @!P0 BRA `(.L_x_8728) ;  /* 0x0000000000b48947 */ /* 0x000fea0003800000 */
[----:B------:R-:W0:Y:S01]  /*cd50*/  LDC.64 R8, c[0x0][0x270] ;  /* 0x00009c00ff087b82 */ /* 0x000e220000000a00 */
[----:B------:R-:W-:Y:S01]  /*cd60*/  MOV R4, R2 ;  /* 0x0000000200047202 */ /* 0x000fe20000000f00 */
[----:B0-----:R-:W-:Y:S01]  /*cd70*/  IMAD R0, R8, UR5, RZ ;  /* 0x0000000508007c24 */ /* 0x001fe2000f8e02ff */
[----:B------:R-:W-:-:S03]  /*cd80*/  ULDC UR5, c[0x0][0x218] ;  /* 0x0000860000057ab9 */ /* 0x000fc60000000800 */
[----:B------:R-:W-:-:S04]  /*cd90*/  IMAD.WIDE.U32 R12, R8, UR4, R4 ;  /* 0x00000004080c7c25 */ /* 0x000fc8000f8e0004 */
[----:B------:R-:W-:Y:S01]  /*cda0*/  IMAD R15, R9, UR4, R0 ;  /* 0x00000004090f7c24 */ /* 0x000fe2000f8e0200 */
[----:B------:R-:W-:Y:S01]  /*cdb0*/  LEA R10, P0, R12, UR5, 0x3 ;  /* 0x000000050c0a7c11 */ /* 0x000fe2000f8018ff */
[----:B------:R-:W-:-:S03]  /*cdc0*/  IMAD.U32 R0, RZ, RZ, UR4 ;  /* 0x00000004ff007e24 */ /* 0x000fc6000f8e00ff */
[----:B------:R-:W-:Y:S02]  /*cdd0*/  IADD3 R11, R13, R15, RZ ;  /* 0x0000000f0d0b7210 */ /* 0x000fe40007ffe0ff */
[----:B------:R-:W-:Y:S02]  /*cde0*/  LEA R0, R0, R1, 0x3 ;  /* 0x0000000100007211 */ /* 0x000fe400078e18ff */
[----:B------:R-:W-:-:S03]  /*cdf0*/  LEA.HI.X R11, R12, UR13, R11, 0x3, P0 ;  /* 0x0000000d0c0b7c11 */ /* 0x000fc600080f1c0b */
        /* <DEDUP_REMOVED lines=10> */
[----:B------:R-:W-:Y:S02]  /*cea0*/  ISETP.NE.U32.AND P0, PT, R14, 0x2, PT ;  /* 0x000000020e00780c */ /* 0x000fe40003f05070 */
[----:B------:R-:W-:Y:S02]  /*ceb0*/  MOV R10, UR10 ;  /* 0x0000000a000a7c02 */ /* 0x000fe40008000f00 */
[----:B------:R-:W-:Y:S02]  /*cec0*/  MOV R11, UR11 ;  /* 0x0000000b000b7c02 */ /* 0x000fe40008000f00 */
[----:B------:R-:W-:Y:S01]  /*ced0*/  ISETP.NE.AND.EX P0, PT, RZ, RZ, PT, P0 ;  /* 0x000000ffff00720c */ /* 0x000fe20003f05300 */
[----:B------:R-:W-:-:S03]  /*cee0*/  IMAD.WIDE.U32 R10, R8, UR4, R10 ;  /* 0x00000004080a7c25 */ /* 0x000fc6000f8e000a */
        /* <DEDUP_REMOVED lines=19> */
.L_x_8728:
[----:B------:R-:W-:Y:S05]  /*d020*/  BSYNC B0 ;  /* 0x0000000000007941 */ /* 0x000fea0003800000 */
.L_x_8727:
[----:B------:R-:W0:Y:S01]  /*d030*/  S2R R0, SR_TID.X ;  /* 0x0000000000007919 */ /* 0x000e220000002100 */
[----:B------:R-:W-:Y:S01]  /*d040*/  ULDC UR9, c[0x0][0x210] ;  /* 0x0000840000097ab9 */ /* 0x000fe20000000800 */
[----:B------:R-:W-:Y:S01]  /*d050*/  BSSY B0, `(.L_x_8734) ;  /* 0x0000162000007945 */ /* 0x000fe20003800000 */
[----:B------:R-:W-:Y:S01]  /*d060*/  UIADD3 UR4, -UR8, UR9, URZ ;  /* 0x0000000908047290 */ /* 0x000fe2000fffe13f */
[----:B------:R-:W-:Y:S01]  /*d070*/  CS2R R16, SRZ ;  /* 0x0000000000107805 */ /* 0x000fe2000001ff00 */
[----:B0-----:R-:W-:-:S05]  /*d080*/  VIADD R0, R0, 0x80 ;  /* 0x0000008000007836 */ /* 0x001fca0000000000 */
[----:B------:R-:W-:-:S13]  /*d090*/  ISETP.GE.OR P0, PT, R0, UR4, !P1 ;  /* 0x0000000400007c0c */ /* 0x000fda000cf06670 */
[----:B------:R-:W-:Y:S05]  /*d0a0*/  @P0 BRA `(.L_x_8735) ;  /* 0x0000001400700947 */ /* 0x000fea0003800000 */
[----:B------:R-:W-:Y:S01]  /*d0b0*/  ULDC.64 UR10, c[0x0][0x228] ;  /* 0x00008a00000a7ab9 */ /* 0x000fe20000000a00 */
[----:B------:R-:W-:Y:S01]  /*d0c0*/  ULDC.64 UR4, c[0x0][0x220] ;  /* 0x0000880000047ab9 */ /* 0x000fe20000000a00 */
[----:B------:R-:W-:Y:S01]  /*d0d0*/  UISETP.GE.U32.AND UP0, UPT, UR10, 0x1, UPT ;  /* 0x000000010a00788c */ /* 0x000fe2000bf06070 */
[----:B-----5:R-:W-:Y:S01]  /*d0e0*/  IMAD R5, R33, UR4, RZ ;  /* 0x0000000421057c24 */ /* 0x020fe2000f8e02ff */
[----:B------:R-:W-:Y:S01]  /*d0f0*/  CS2R R16, SRZ ;  /* 0x0000000000107805 */ /* 0x000fe2000001ff00 */
[----:B------:R-:W-:Y:S01]  /*d100*/  IMAD.WIDE.U32 R2, R32, UR4, RZ ;  /* 0x0000000420027c25 */ /* 0x000fe2000f8e00ff */
[----:B------:R-:W-:-:S03]  /*d110*/  UISETP.GE.AND.EX UP0, UPT, UR11, URZ, UPT, UP0 ;  /* 0x0000003f0b00728c */ /* 0x000fc6000bf06300 */
[----:B------:R-:W-:-:S03]  /*d120*/  IMAD R5, R32, UR5, R5 ;  /* 0x0000000520057c24 */ /* 0x000fc6000f8e0205 */
[----:B------:R-:W-:-:S13]  /*d130*/  PLOP3.LUT P0, PT, PT, PT, UP0, 0x80, 0x0 ;  /* 0x000000000000781c */ /* 0x000fda0003f0f008 */
[----:B------:R-:W-:Y:S05]  /*d140*/  @!P0 BRA `(.L_x_8735) ;  /* 0x0000001400488947 */ /* 0x000fea0003800000 */
[----:B------:R-:W-:Y:S01]  /*d150*/  UIADD3 UR4, UP0, UR10, -0x1, URZ ;  /* 0xffffffff0a047890 */ /* 0x000fe2000ff1e03f */
[----:B------:R-:W-:Y:S01]  /*d160*/  IADD3 R5, R3, R5, RZ ;  /* 0x0000000503057210 */ /* 0x000fe20007ffe0ff */
[----:B------:R-:W-:Y:S01]  /*d170*/  ULOP3.LUT UR12, UR10, 0x3, URZ, 0xc0, !UPT ;  /* 0x000000030a0c7892 */ /* 0x000fe2000f8ec03f */
[----:B------:R-:W-:Y:S01]  /*d180*/  CS2R R16, SRZ ;  /* 0x0000000000107805 */ /* 0x000fe2000001ff00 */
        /* <DEDUP_REMOVED lines=8> */
[----:B------:R-:W-:Y:S02]  /*d210*/  UIADD3 UR12, UP0, -UR12, UR10, URZ ;  /* 0x0000000a0c0c7290 */ /* 0x000fe4000ff1e13f */
[----:B------:R-:W-:Y:S02]  /*d220*/  USHF.L.U32 UR17, UR17, 0x3, URZ ;  /* 0x0000000311117899 */ /* 0x000fe4000800063f */
[----:B------:R-:W-:Y:S02]  /*d230*/  UIADD3.X UR14, UR11, -0x1, URZ, UP0, !UPT ;  /* 0xffffffff0b0e7890 */ /* 0x000fe400087fe43f */
[----:B------:R-:W-:Y:S01]  /*d240*/  ISETP.LT.U32.AND P0, PT, RZ, UR12, PT ;  /* 0x0000000cff007c0c */ /* 0x000fe2000bf01070 */
[----:B------:R-:W-:Y:S01]  /*d250*/  UIMAD.WIDE.U32 UR10, UR16, 0x8, URZ ;  /* 0x00000008100a78a5 */ /* 0x000fe2000f8e003f */
[----:B------:R-:W-:Y:S02]  /*d260*/  ULDC UR4, c[0x0][0x218] ;  /* 0x0000860000047ab9 */ /* 0x000fe40000000800 */
[----:B------:R-:W-:Y:S01]  /*d270*/  MOV R0, UR14 ;  /* 0x0000000e00007c02 */ /* 0x000fe20008000f00 */
[----:B------:R-:W-:Y:S01]  /*d280*/  UIADD3 UR17, UR11, UR17, URZ ;  /* 0x000000110b117290 */ /* 0x000fe2000fffe03f */
[----:B------:R-:W-:-:S02]  /*d290*/  UMOV UR5, URZ ;  /* 0x0000003f00057c82 */ /* 0x000fc40008000000 */
[----:B------:R-:W-:Y:S02]  /*d2a0*/  ISETP.GT.AND.EX P0, PT, R0, RZ, PT, P0 ;  /* 0x000000ff0000720c */ /* 0x000fe40003f04300 */
[----:B------:R-:W-:Y:S01]  /*d2b0*/  LEA R0, P3, R2, UR4, 0x3 ;  /* 0x0000000402007c11 */ /* 0x000fe2000f8618ff */
[----:B------:R-:W-:-:S03]  /*d2c0*/  UMOV UR4, URZ ;  /* 0x0000003f00047c82 */ /* 0x000fc60008000000 */
        /* <DEDUP_REMOVED lines=8> */
.L_x_8739:
[----:B------:R-:W-:Y:S01]  /*d350*/  ULEA UR16, UR4, UR15, 0x3 ;  /* 0x0000000f04107291 */ /* 0x000fe2000f8e183f */
[----:B------:R-:W-:-:S05]  /*d360*/  IMAD.MOV.U32 R8, RZ, RZ, R0 ;  /* 0x000000ffff087224 */ /* 0x000fca00078e0000 */
        /* <DEDUP_REMOVED lines=13> */
[----:B------:R-:W2:Y:S02]  /*d440*/  LDG.E.64 R16, desc[UR6][R36.64] ;  /* 0x0000000624107981 */ /* 0x000ea4000c1e1b00 */
[----:B------:R-:W-:Y:S02]  /*d450*/  IMAD R0, R26, R33, R27 ;  /* 0x000000211a007224 */ /* 0x000fe400078e021b */
[----:B------:R-:W3:Y:S04]  /*d460*/  LDG.E.64 R32, desc[UR6][R12.64] ;  /* 0x000000060c207981 */ /* 0x000ee8000c1e1b00 */
[----:B------:R-:W2:Y:S01]  /*d470*/  LDL.64 R26, [UR16+0x30] ;  /* 0x00003010ff1a7983 */ /* 0x000ea20008100a00 */
[----:B------:R-:W-:Y:S01]  /*d480*/  IADD3 R15, R15, R0, RZ ;  /* 0x000000000f0f7210 */ /* 0x000fe20007ffe0ff */
[----:B----4-:R-:W-:-:S04]  /*d490*/  IMAD R11, R11, R8, RZ ;  /* 0x000000080b0b7224 */ /* 0x010fc800078e02ff */
[C---:B------:R-:W-:Y:S02]  /*d4a0*/  IMAD R0, R10.reuse, R9, R11 ;  /* 0x000000090a007224 */ /* 0x040fe400078e020b */
[----:B------:R-:W-:Y:S01]  /*d4b0*/  IMAD.WIDE.U32 R8, R10, R8, R14 ;  /* 0x000000080a087225 */ /* 0x000fe200078e000e */
[----:B------:R-:W-:-:S04]  /*d4c0*/  IADD3 R14, P3, R36, UR10, RZ ;  /* 0x0000000a240e7c10 */ /* 0x000fc8000ff7e0ff */
[----:B------:R-:W-:Y:S02]  /*d4d0*/  IADD3 R9, R9, R0, RZ ;  /* 0x0000000009097210 */ /* 0x000fe40007ffe0ff */
[----:B------:R-:W-:Y:S01]  /*d4e0*/  IADD3.X R15, R37, UR17, RZ, P3, !PT ;  /* 0x00000011250f7c10 */ /* 0x000fe20009ffe4ff */
[----:B---3--:R-:W-:-:S04]  /*d4f0*/  IMAD R11, R33, R34, RZ ;  /* 0x00000022210b7224 */ /* 0x008fc800078e02ff */
[C---:B------:R-:W-:Y:S02]  /*d500*/  IMAD R0, R32.reuse, R35, R11 ;  /* 0x0000002320007224 */ /* 0x040fe400078e020b */
[----:B------:R-:W-:Y:S01]  /*d510*/  IMAD.WIDE.U32 R32, R32, R34, R8 ;  /* 0x0000002220207225 */ /* 0x000fe200078e0008 */
[----:B------:R-:W3:Y:S01]  /*d520*/  LDG.E.64 R10, desc[UR6][R14.64] ;  /* 0x000000060e0a7981 */ /* 0x000ee2000c1e1b00 */
[----:B------:R-:W-:-:S03]  /*d530*/  IADD3 R34, P3, R14, UR10, RZ ;  /* 0x0000000a0e227c10 */ /* 0x000fc6000ff7e0ff */
[----:B------:R-:W3:Y:S01]  /*d540*/  LDL.64 R8, [UR16+0x38] ;  /* 0x00003810ff087983 */ /* 0x000ee20008100a00 */
[----:B------:R-:W-:Y:S01]  /*d550*/  IMAD.IADD R33, R33, 0x1, R0 ;  /* 0x0000000121217824 */ /* 0x000fe200078e0200 */
[----:B------:R-:W-:Y:S01]  /*d560*/  IADD3.X R35, R15, UR17, RZ, P3, !PT ;  /* 0x000000110f237c10 */ /* 0x000fe20009ffe4ff */
[-C--:B--2---:R-:W-:Y:S01]  /*d570*/  IMAD R13, R17, R26.reuse, RZ ;  /* 0x0000001a110d7224 */ /* 0x084fe200078e02ff */
[----:B------:R-:W2:Y:S03]  /*d580*/  LDL.64 R14, [UR16+0x48] ;  /* 0x00004810ff0e7983 */ /* 0x000ea60008100a00 */
[C---:B------:R-:W-:Y:S02]  /*d590*/  IMAD R0, R16.reuse, R27, R13 ;  /* 0x0000001b10007224 */ /* 0x040fe400078e020d */
[----:B------:R-:W-:Y:S02]  /*d5a0*/  IMAD.WIDE.U32 R16, R16, R26, R32 ;  /* 0x0000001a10107225 */ /* 0x000fe400078e0020 */
[----:B------:R-:W4:Y:S04]  /*d5b0*/  LDL.64 R32, [UR16+0x40] ;  /* 0x00004010ff207983 */ /* 0x000f280008100a00 */
[----:B------:R-:W4:Y:S01]  /*d5c0*/  LDG.E.64 R26, desc[UR6][R34.64] ;  /* 0x00000006221a7981 */ /* 0x000f22000c1e1b00 */
[----:B------:R-:W-:-:S04]  /*d5d0*/  IADD3 R36, P3, R34, UR10, RZ ;  /* 0x0000000a22247c10 */ /* 0x000fc8000ff7e0ff */
[----:B------:R-:W-:-:S05]  /*d5e0*/  IADD3.X R37, R35, UR17, RZ, P3, !PT ;  /* 0x0000001123257c10 */ /* 0x000fca0009ffe4ff */
[----:B------:R-:W2:Y:S01]  /*d5f0*/  LDG.E.64 R12, desc[UR6][R36.64] ;  /* 0x00000006240c7981 */ /* 0x000ea2000c1e1b00 */
[----:B------:R-:W-:Y:S01]  /*d600*/  IADD3 R17, R17, R0, RZ ;  /* 0x0000000011117210 */ /* 0x000fe20007ffe0ff */
[----:B---3--:R-:W-:-:S04]  /*d610*/  IMAD R11, R11, R8, RZ ;  /* 0x000000080b0b7224 */ /* 0x008fc800078e02ff */
[C---:B------:R-:W-:Y:S02]  /*d620*/  IMAD R0, R10.reuse, R9, R11 ;  /* 0x000000090a007224 */ /* 0x040fe400078e020b */
[----:B------:R-:W-:Y:S01]  /*d630*/  IMAD.WIDE.U32 R8, R10, R8, R16 ;  /* 0x000000080a087225 */ /* 0x000fe200078e0010 */
[----:B------:R-:W-:-:S04]  /*d640*/  IADD3 R16, P3, R36, UR10, RZ ;  /* 0x0000000a24107c10 */ /* 0x000fc8000ff7e0ff */
[----:B------:R-:W-:Y:S02]  /*d650*/  IADD3 R9, R9, R0, RZ ;  /* 0x0000000009097210 */ /* 0x000fe40007ffe0ff */
[----:B------:R-:W-:Y:S01]  /*d660*/  IADD3.X R17, R37, UR17, RZ, P3, !PT ;  /* 0x0000001125117c10 */ /* 0x000fe20009ffe4ff */
[----:B----4-:R-:W-:Y:S01]  /*d670*/  IMAD R11, R27, R32, RZ ;  /* 0x000000201b0b7224 */ /* 0x010fe200078e02ff */
[----:B------:R-:W-:-:S03]  /*d680*/  IADD3 R34, P3, R16, UR10, RZ ;  /* 0x0000000a10227c10 */ /* 0x000fc6000ff7e0ff */
[C---:B------:R-:W-:Y:S02]  /*d690*/  IMAD R0, R26.reuse, R33, R11 ;  /* 0x000000211a007224 */ /* 0x040fe400078e020b */
[----:B------:R-:W-:Y:S01]  /*d6a0*/  IMAD.WIDE.U32 R26, R26, R32, R8 ;  /* 0x000000201a1a7225 */ /* 0x000fe200078e0008 */
[----:B------:R2:W3:Y:S04]  /*d6b0*/  LDG.E.64 R10, desc[UR6][R16.64] ;  /* 0x00000006100a7981 */ /* 0x0004e8000c1e1b00 */
[----:B------:R-:W3:Y:S01]  /*d6c0*/  LDL.64 R8, [UR16+0x50] ;  /* 0x00005010ff087983 */ /* 0x000ee20008100a00 */
[----:B------:R-:W-:Y:S01]  /*d6d0*/  IMAD.IADD R27, R27, 0x1, R0 ;  /* 0x000000011b1b7824 */ /* 0x000fe200078e0200 */
[----:B------:R-:W-:Y:S02]  /*d6e0*/  IADD3.X R35, R17, UR17, RZ, P3, !PT ;  /* 0x0000001111237c10 */ /* 0x000fe40009ffe4ff */
[----:B------:R-:W4:Y:S01]  /*d6f0*/  LDL.64 R32, [UR16+0x58] ;  /* 0x00005810ff207983 */ /* 0x000f220008100a00 */
[----:B--2---:R-:W-:-:S03]  /*d700*/  IMAD.WIDE.U32 R16, R12, R14, R26 ;  /* 0x0000000e0c107225 */ /* 0x004fc600078e001a */
[----:B------:R-:W4:Y:S01]  /*d710*/  LDG.E.64 R26, desc[UR6][R34.64] ;  /* 0x00000006221a7981 */ /* 0x000f22000c1e1b00 */
[----:B------:R-:W-:Y:S01]  /*d720*/  IADD3 R36, P3, R34, UR10, RZ ;  /* 0x0000000a22247c10 */ /* 0x000fe2000ff7e0ff */
[----:B------:R-:W-:-:S03]  /*d730*/  IMAD R13, R13, R14, RZ ;  /* 0x0000000e0d0d7224 */ /* 0x000fc600078e02ff */
[----:B------:R-:W-:Y:S01]  /*d740*/  IADD3.X R37, R35, UR17, RZ, P3, !PT ;  /* 0x0000001123257c10 */ /* 0x000fe20009ffe4ff */
[----:B------:R-:W-:Y:S02]  /*d750*/  IMAD R0, R12, R15, R13 ;  /* 0x0000000f0c007224 */ /* 0x000fe400078e020d */
[----:B------:R-:W2:Y:S04]  /*d760*/  LDL.64 R14, [UR16+0x60] ;  /* 0x00006010ff0e7983 */ /* 0x000ea80008100a00 */
[----:B------:R0:W2:Y:S01]  /*d770*/  LDG.E.64 R12, desc[UR6][R36.64] ;  /* 0x00000006240c7981 */ /* 0x0000a2000c1e1b00 */
[----:B------:R-:W-:Y:S01]  /*d780*/  IADD3 R17, R17, R0, RZ ;  /* 0x0000000011117210 */ /* 0x000fe20007ffe0ff */
[----:B---3--:R-:W-:-:S04]  /*d790*/  IMAD R11, R11, R8, RZ ;  /* 0x000000080b0b7224 */ /* 0x008fc800078e02ff */
[C---:B------:R-:W-:Y:S02]  /*d7a0*/  IMAD R0, R10.reuse, R9, R11 ;  /* 0x000000090a007224 */ /* 0x040fe400078e020b */
[----:B------:R-:W-:Y:S01]  /*d7b0*/  IMAD.WIDE.U32 R8, R10, R8, R16 ;  /* 0x000000080a087225 */ /* 0x000fe200078e0010 */
[----:B------:R-:W-:-:S03]  /*d7c0*/  IADD3 R16, P3, R36, UR10, RZ ;  /* 0x0000000a24107c10 */ /* 0x000fc6000ff7e0ff */
[----:B----4-:R-:W-:Y:S01]  /*d7d0*/  IMAD R11, R27, R32, RZ ;  /* 0x000000201b0b7224 */ /* 0x010fe200078e02ff */
[----:B------:R-:W-:Y:S02]  /*d7e0*/  IADD3 R9, R9, R0, RZ ;  /* 0x0000000009097210 */ /* 0x000fe40007ffe0ff */
[----:B------:R-:W-:Y:S01]  /*d7f0*/  IADD3.X R17, R37, UR17, RZ, P3, !PT ;  /* 0x0000001125117c10 */ /* 0x000fe20009ffe4ff */
[C---:B------:R-:W-:Y:S02]  /*d800*/  IMAD R0, R26.reuse, R33, R11 ;  /* 0x000000211a007224 */ /* 0x040fe400078e020b */
[----:B------:R-:W-:Y:S01]  /*d810*/  IMAD.WIDE.U32 R26, R26, R32, R8 ;  /* 0x000000201a1a7225 */ /* 0x000fe200078e0008 */
[----:B------:R-:W-:Y:S01]  /*d820*/  IADD3 R34, P3, R16, UR10, RZ ;  /* 0x0000000a10227c10 */ /* 0x000fe2000ff7e0ff */
[----:B------:R-:W3:Y:S04]  /*d830*/  LDL.64 R8, [UR16+0x68] ;  /* 0x00006810ff087983 */ /* 0x000ee80008100a00 */
[----:B------:R2:W3:Y:S01]  /*d840*/  LDG.E.64 R10, desc[UR6][R16.64] ;  /* 0x00000006100a7981 */ /* 0x0004e2000c1e1b00 */
[----:B------:R-:W-:Y:S01]  /*d850*/  IMAD.IADD R27, R27, 0x1, R0 ;  /* 0x000000011b1b7824 */ /* 0x000fe200078e0200 */
[----:B------:R-:W-:-:S02]  /*d860*/  IADD3.X R35, R17, UR17, RZ, P3, !PT ;  /* 0x0000001111237c10 */ /* 0x000fc40009ffe4ff */
[----:B------:R-:W4:Y:S01]  /*d870*/  LDL.64 R32, [UR16+0x70] ;  /* 0x00007010ff207983 */ /* 0x000f220008100a00 */
[----:B0-----:R-:W-:Y:S01]  /*d880*/  IADD3 R36, P3, R34, UR10, RZ ;  /* 0x0000000a22247c10 */ /* 0x001fe2000ff7e0ff */
[-C--:B--2---:R-:W-:Y:S02]  /*d890*/  IMAD.WIDE.U32 R16, R12, R14.reuse, R26 ;  /* 0x0000000e0c107225 */ /* 0x084fe400078e001a */
[----:B------:R-:W4:Y:S01]  /*d8a0*/  LDG.E.64 R26, desc[UR6][R34.64] ;  /* 0x00000006221a7981 */ /* 0x000f22000c1e1b00 */
[----:B------:R-:W-:Y:S01]  /*d8b0*/  IADD3.X R37, R35, UR17, RZ, P3, !PT ;  /* 0x0000001123257c10 */ /* 0x000fe20009ffe4ff */
[----:B------:R-:W-:-:S04]  /*d8c0*/  IMAD R13, R13, R14, RZ ;  /* 0x0000000e0d0d7224 */ /* 0x000fc800078e02ff */
[----:B------:R-:W-:Y:S02]  /*d8d0*/  IMAD R0, R12, R15, R13 ;  /* 0x0000000f0c007224 */ /* 0x000fe400078e020d */
[----:B------:R-:W2:Y:S04]  /*d8e0*/  LDG.E.64 R12, desc[UR6][R36.64] ;  /* 0x00000006240c7981 */ /* 0x000ea8000c1e1b00 */
[----:B------:R-:W2:Y:S01]  /*d8f0*/  LDL.64 R14, [UR16+0x78] ;  /* 0x00007810ff0e7983 */ /* 0x000ea20008100a00 */
[----:B------:R-:W-:Y:S01]  /*d900*/  IADD3 R17, R17, R0, RZ ;  /* 0x0000000011117210 */ /* 0x000fe20007ffe0ff */
[----:B---3--:R-:W-:-:S04]  /*d910*/  IMAD R11, R11, R8, RZ ;  /* 0x000000080b0b7224 */ /* 0x008fc800078e02ff */
[C---:B------:R-:W-:Y:S02]  /*d920*/  IMAD R0, R10.reuse, R9, R11 ;  /* 0x000000090a007224 */ /* 0x040fe400078e020b */
[----:B------:R-:W-:Y:S01]  /*d930*/  IMAD.WIDE.U32 R10, R10, R8, R16 ;  /* 0x000000080a0a7225 */ /* 0x000fe200078e0010 */
[----:B------:R-:W-:-:S04]  /*d940*/  IADD3 R8, P3, R36, UR10, RZ ;  /* 0x0000000a24087c10 */ /* 0x000fc8000ff7e0ff */
[----:B------:R-:W-:Y:S01]  /*d950*/  IADD3 R11, R11, R0, RZ ;  /* 0x000000000b0b7210 */ /* 0x000fe20007ffe0ff */
[-C--:B----4-:R-:W-:Y:S01]  /*d960*/  IMAD R17, R27, R32.reuse, RZ ;  /* 0x000000201b117224 */ /* 0x090fe200078e02ff */
[----:B------:R-:W-:Y:S02]  /*d970*/  IADD3.X R9, R37, UR17, RZ, P3, !PT ;  /* 0x0000001125097c10 */ /* 0x000fe40009ffe4ff */
[----:B------:R-:W3:Y:S01]  /*d980*/  LDL.64 R36, [UR16+0x90] ;  /* 0x00009010ff247983 */ /* 0x000ee20008100a00 */
[C---:B------:R-:W-:Y:S02]  /*d990*/  IMAD R0, R26.reuse, R33, R17 ;  /* 0x000000211a007224 */ /* 0x040fe400078e0211 */
[----:B------:R-:W-:Y:S01]  /*d9a0*/  IMAD.WIDE.U32 R26, R26, R32, R10 ;  /* 0x000000201a1a7225 */ /* 0x000fe200078e000a */
[----:B------:R0:W4:Y:S01]  /*d9b0*/  LDG.E.64 R16, desc[UR6][R8.64] ;  /* 0x0000000608107981 */ /* 0x000122000c1e1b00 */
[----:B------:R-:W-:-:S03]  /*d9c0*/  IADD3 R32, P3, R8, UR10, RZ ;  /* 0x0000000a08207c10 */ /* 0x000fc6000ff7e0ff */
[----:B------:R-:W4:Y:S01]  /*d9d0*/  LDL.64 R10, [UR16+0x80] ;  /* 0x00008010ff0a7983 */ /* 0x000f220008100a00 */
[-C--:B--2---:R-:W-:Y:S01]  /*d9e0*/  IMAD R13, R13, R14.reuse, RZ ;  /* 0x0000000e0d0d7224 */ /* 0x084fe200078e02ff */
[----:B------:R-:W-:Y:S01]  /*d9f0*/  IADD3.X R33, R9, UR17, RZ, P3, !PT ;  /* 0x0000001109217c10 */ /* 0x000fe20009ffe4ff */
[----:B------:R-:W-:Y:S02]  /*da00*/  IMAD.IADD R27, R27, 0x1, R0 ;  /* 0x000000011b1b7824 */ /* 0x000fe400078e0200 */
[----:B------:R-:W-:Y:S01]  /*da10*/  IMAD R0, R12, R15, R13 ;  /* 0x0000000f0c007224 */ /* 0x000fe200078e020d */
[----:B0-----:R-:W-:Y:S01]  /*da20*/  IADD3 R8, P3, R32, UR10, RZ ;  /* 0x0000000a20087c10 */ /* 0x001fe2000ff7e0ff */
[----:B------:R-:W-:Y:S02]  /*da30*/  IMAD.WIDE.U32 R26, R12, R14, R26 ;  /* 0x0000000e0c1a7225 */ /* 0x000fe400078e001a */
[----:B------:R-:W2:Y:S04]  /*da40*/  LDL.64 R14, [UR16+0x88] ;  /* 0x00008810ff0e7983 */ /* 0x000ea80008100a00 */
[----:B------:R-:W2:Y:S01]  /*da50*/  LDG.E.64 R12, desc[UR6][R32.64] ;  /* 0x00000006200c7981 */ /* 0x000ea2000c1e1b00 */
[----:B------:R-:W-:-:S05]  /*da60*/  IADD3.X R9, R33, UR17, RZ, P3, !PT ;  /* 0x0000001121097c10 */ /* 0x000fca0009ffe4ff */
[----:B------:R0:W3:Y:S01]  /*da70*/  LDG.E.64 R34, desc[UR6][R8.64] ;  /* 0x0000000608227981 */ /* 0x0000e2000c1e1b00 */
        /* <DEDUP_REMOVED lines=18> */
[-C--:B---3--:R-:W-:Y:S02]  /*dba0*/  IMAD R11, R35, R36.reuse, RZ ;  /* 0x00000024230b7224 */ /* 0x088fe400078e02ff */
[----:B------:R-:W-:-:S04]  /*dbb0*/  IMAD.WIDE.U32 R16, R34, R36, R12 ;  /* 0x0000002422107225 */ /* 0x000fc800078e000c */
[----:B------:R-:W-:-:S05]  /*dbc0*/  IMAD R11, R34, R37, R11 ;  /* 0x00000025220b7224 */ /* 0x000fca00078e020b */
[----:B------:R-:W-:Y:S01]  /*dbd0*/  IADD3 R17, R17, R11, RZ ;  /* 0x0000000b11117210 */ /* 0x000fe20007ffe0ff */
[----:B------:R-:W-:Y:S06]  /*dbe0*/  @P4 BRA `(.L_x_8739) ;  /* 0xfffffff400d84947 */ /* 0x000fec000383ffff */
.L_x_8738:
        /* <DEDUP_REMOVED lines=14> */
[----:B------:R-:W-:-:S04]  /*dcd0*/  IADD3 R36, P0, R34, UR10, RZ ;  /* 0x0000000a22247c10 */ /* 0x000fc8000ff1e0ff */
[----:B------:R-:W-:-:S05]  /*dce0*/  IADD3.X R37, R35, UR17, RZ, P0, !PT ;  /* 0x0000001123257c10 */ /* 0x000fca00087fe4ff */
[----:B------:R-:W4:Y:S01]  /*dcf0*/  LDG.E.64 R26, desc[UR6][R36.64] ;  /* 0x00000006241a7981 */ /* 0x000f22000c1e1b00 */
[-C--:B--2---:R-:W-:Y:S02]  /*dd00*/  IMAD R13, R13, R14.reuse, RZ ;  /* 0x0000000e0d0d7224 */ /* 0x084fe400078e02ff */
[----:B------:R-:W-:-:S04]  /*dd10*/  IMAD.WIDE.U32 R16, R12, R14, R16 ;  /* 0x0000000e0c107225 */ /* 0x000fc800078e0010 */
[----:B------:R-:W-:Y:S02]  /*dd20*/  IMAD R33, R12, R15, R13 ;  /* 0x0000000f0c217224 */ /* 0x000fe400078e020d */
[----:B------:R-:W2:Y:S04]  /*dd30*/  LDL.64 R12, [UR16+0x28] ;  /* 0x00002810ff0c7983 */ /* 0x000ea80008100a00 */
[----:B------:R0:W2:Y:S01]  /*dd40*/  LDG.E.64 R14, desc[UR6][R34.64] ;  /* 0x00000006220e7981 */ /* 0x0000a2000c1e1b00 */
[----:B------:R-:W-:Y:S02]  /*dd50*/  IMAD.IADD R17, R17, 0x1, R33 ;  /* 0x0000000111117824 */ /* 0x000fe400078e0221 */
[-C--:B---3--:R-:W-:Y:S01]  /*dd60*/  IMAD R11, R11, R8.reuse, RZ ;  /* 0x000000080b0b7224 */ /* 0x088fe200078e02ff */
[----:B------:R-:W4:Y:S01]  /*dd70*/  LDL.64 R32, [UR16+0x30] ;  /* 0x00003010ff207983 */ /* 0x000f220008100a00 */
[----:B------:R-:W-:-:S04]  /*dd80*/  IMAD.WIDE.U32 R16, R10, R8, R16 ;  /* 0x000000080a107225 */ /* 0x000fc800078e0010 */
[----:B------:R-:W-:Y:S01]  /*dd90*/  IMAD R0, R10, R9, R11 ;  /* 0x000000090a007224 */ /* 0x000fe200078e020b */
[----:B0-----:R-:W-:Y:S01]  /*dda0*/  IADD3 R34, P0, R36, UR10, RZ ;  /* 0x0000000a24227c10 */ /* 0x001fe2000ff1e0ff */
[----:B------:R-:W3:Y:S03]  /*ddb0*/  LDL.64 R10, [UR16+0x38] ;  /* 0x00003810ff0a7983 */ /* 0x000ee60008100a00 */
[----:B------:R-:W-:-:S05]  /*ddc0*/  IADD3.X R35, R37, UR17, RZ, P0, !PT ;  /* 0x0000001125237c10 */ /* 0x000fca00087fe4ff */
[----:B------:R-:W3:Y:S01]  /*ddd0*/  LDG.E.64 R8, desc[UR6][R34.64] ;  /* 0x0000000622087981 */ /* 0x000ee2000c1e1b00 */
[----:B------:R-:W-:Y:S02]  /*dde0*/  IADD3 R17, R17, R0, RZ ;  /* 0x0000000011117210 */ /* 0x000fe40007ffe0ff */
[----:B------:R-:W-:-:S04]  /*ddf0*/  IADD3 R36, P0, R34, UR10, RZ ;  /* 0x0000000a22247c10 */ /* 0x000fc8000ff1e0ff */
[----:B------:R-:W-:Y:S01]  /*de00*/  IADD3.X R37, R35, UR17, RZ, P0, !PT ;  /* 0x0000001123257c10 */ /* 0x000fe200087fe4ff */
[----:B--2---:R-:W-:-:S04]  /*de10*/  IMAD R15, R15, R12, RZ ;  /* 0x0000000c0f0f7224 */ /* 0x004fc800078e02ff */
[C---:B------:R-:W-:Y:S02]  /*de20*/  IMAD R15, R14.reuse, R13, R15 ;  /* 0x0000000d0e0f7224 */ /* 0x040fe400078e020f */
[----:B------:R-:W-:-:S05]  /*de30*/  IMAD.WIDE.U32 R12, R14, R12, R16 ;  /* 0x0000000c0e0c7225 */ /* 0x000fca00078e0010 */
[----:B------:R-:W-:Y:S01]  /*de40*/  IADD3 R13, R13, R15, RZ ;  /* 0x0000000f0d0d7210 */ /* 0x000fe20007ffe0ff */
[----:B----4-:R-:W-:Y:S01]  /*de50*/  IMAD R15, R27, R32, RZ ;  /* 0x000000201b0f7224 */ /* 0x010fe200078e02ff */
[----:B------:R-:W-:-:S03]  /*de60*/  IADD3 R16, P0, R36, UR10, RZ ;  /* 0x0000000a24107c10 */ /* 0x000fc6000ff1e0ff */
[C---:B------:R-:W-:Y:S02]  /*de70*/  IMAD R17, R26.reuse, R33, R15 ;  /* 0x000000211a117224 */ /* 0x040fe400078e020f */
[----:B------:R-:W-:Y:S01]  /*de80*/  IMAD.WIDE.U32 R26, R26, R32, R12 ;  /* 0x000000201a1a7225 */ /* 0x000fe200078e000c */
[----:B------:R-:W2:Y:S04]  /*de90*/  LDL.64 R14, [UR16+0x40] ;  /* 0x00004010ff0e7983 */ /* 0x000ea80008100a00 */
[----:B------:R-:W2:Y:S01]  /*dea0*/  LDG.E.64 R12, desc[UR6][R36.64] ;  /* 0x00000006240c7981 */ /* 0x000ea2000c1e1b00 */
[----:B------:R-:W-:Y:S01]  /*deb0*/  IMAD.IADD R27, R27, 0x1, R17 ;  /* 0x000000011b1b7824 */ /* 0x000fe200078e0211 */
[----:B------:R-:W-:Y:S01]  /*dec0*/  IADD3.X R17, R37, UR17, RZ, P0, !PT ;  /* 0x0000001125117c10 */ /* 0x000fe200087fe4ff */
[----:B---3--:R-:W-:-:S02]  /*ded0*/  IMAD R9, R9, R10, RZ ;  /* 0x0000000a09097224 */ /* 0x008fc400078e02ff */
[C---:B------:R-:W-:Y:S02]  /*dee0*/  IMAD.WIDE.U32 R32, R8.reuse, R10, R26 ;  /* 0x0000000a08207225 */ /* 0x040fe400078e001a */
[----:B------:R-:W3:Y:S02]  /*def0*/  LDL.64 R26, [UR16+0x48] ;  /* 0x00004810ff1a7983 */ /* 0x000ee40008100a00 */
[----:B------:R-:W-:Y:S01]  /*df00*/  IMAD R0, R8, R11, R9 ;  /* 0x0000000b08007224 */ /* 0x000fe200078e0209 */
[----:B------:R-:W-:Y:S01]  /*df10*/  IADD3 R8, P0, R16, UR10, RZ ;  /* 0x0000000a10087c10 */ /* 0x000fe2000ff1e0ff */
[----:B------:R-:W3:Y:S03]  /*df20*/  LDG.E.64 R10, desc[UR6][R16.64] ;  /* 0x00000006100a7981 */ /* 0x000ee6000c1e1b00 */
[----:B------:R-:W-:Y:S01]  /*df30*/  IADD3.X R9, R17, UR17, RZ, P0, !PT ;  /* 0x0000001111097c10 */ /* 0x000fe200087fe4ff */
[----:B------:R-:W4:Y:S04]  /*df40*/  LDL.64 R36, [UR16+0x50] ;  /* 0x00005010ff247983 */ /* 0x000f280008100a00 */
[----:B------:R0:W4:Y:S01]  /*df50*/  LDG.E.64 R34, desc[UR6][R8.64] ;  /* 0x0000000608227981 */ /* 0x000122000c1e1b00 */
[----:B------:R-:W-:-:S02]  /*df60*/  IADD3 R33, R33, R0, RZ ;  /* 0x0000000021217210 */ /* 0x000fc40007ffe0ff */
[----:B------:R-:W-:Y:S01]  /*df70*/  IADD3 R0, P3, R8, UR10, RZ ;  /* 0x0000000a08007c10 */ /* 0x000fe2000ff7e0ff */
[----:B------:R-:W-:Y:S01]  /*df80*/  UIADD3 UR12, UP1, UR12, -0x8, URZ ;  /* 0xfffffff80c0c7890 */ /* 0x000fe2000ff3e03f */
[----:B------:R-:W-:Y:S01]  /*df90*/  PLOP3.LUT P0, PT, PT, PT, PT, 0x8, 0x0 ;  /* 0x000000000000781c */ /* 0x000fe20003f0e170 */
[----:B------:R-:W-:Y:S01]  /*dfa0*/  UIADD3 UR4, UP0, UR4, 0x8, URZ ;  /* 0x0000000804047890 */ /* 0x000fe2000ff1e03f */
[----:B0-----:R-:W-:Y:S01]  /*dfb0*/  IADD3.X R9, R9, UR17, RZ, P3, !PT ;  /* 0x0000001109097c10 */ /* 0x001fe20009ffe4ff */
        /* <DEDUP_REMOVED lines=9> */
[-C--:B----4-:R-:W-:Y:S02]  /*e050*/  IMAD R13, R35, R36.reuse, RZ ;  /* 0x00000024230d7224 */ /* 0x090fe400078e02ff */
[----:B------:R-:W-:Y:S02]  /*e060*/  IMAD.IADD R11, R11, 0x1, R15 ;  /* 0x000000010b0b7824 */ /* 0x000fe400078e020f */
[C---:B------:R-:W-:Y:S02]  /*e070*/  IMAD R13, R34.reuse, R37, R13 ;  /* 0x00000025220d7224 */ /* 0x040fe400078e020d */
[----:B------:R-:W-:-:S05]  /*e080*/  IMAD.WIDE.U32 R16, R34, R36, R10 ;  /* 0x0000002422107225 */ /* 0x000fca00078e000a */
[----:B------:R-:W-:-:S07]  /*e090*/  IADD3 R17, R17, R13, RZ ;  /* 0x0000000d11117210 */ /* 0x000fce0007ffe0ff */
.L_x_8740:
[----:B------:R-:W-:-:S04]  /*e0a0*/  ISETP.NE.U32.AND P3, PT, RZ, UR12, PT ;  /* 0x0000000cff007c0c */ /* 0x000fc8000bf65070 */
[----:B------:R-:W-:-:S13]  /*e0b0*/  ISETP.NE.OR.EX P0, PT, RZ, UR14, P0, P3 ;  /* 0x0000000eff007c0c */ /* 0x000fda0008705730 */
[----:B------:R-:W-:Y:S05]  /*e0c0*/  @!P0 BRA `(.L_x_8736) ;  /* 0x0000000000a48947 */ /* 0x000fea0003800000 */
.L_x_8737:
[----:B------:R-:W-:Y:S01]  /*e0d0*/  ULEA UR16, UR4, UR15, 0x3 ;  /* 0x0000000f04107291 */ /* 0x000fe2000f8e183f */
[----:B------:R-:W-:-:S05]  /*e0e0*/  MOV R8, R0 ;  /* 0x0000000000087202 */ /* 0x000fca0000000f00 */
        /* <DEDUP_REMOVED lines=12> */
[----:B------:R-:W-:Y:S02]  /*e1b0*/  IMAD R0, R14, R27, R15 ;  /* 0x0000001b0e007224 */ /* 0x000fe400078e020f */
[----:B------:R-:W3:Y:S01]  /*e1c0*/  LDG.E.64 R26, desc[UR6][R12.64] ;  /* 0x000000060c1a7981 */ /* 0x000ee2000c1e1b00 */
[----:B------:R-:W-:-:S04]  /*e1d0*/  IADD3 R14, P0, R12, UR10, RZ ;  /* 0x0000000a0c0e7c10 */ /* 0x000fc8000ff1e0ff */
[----:B------:R-:W-:-:S05]  /*e1e0*/  IADD3.X R15, R13, UR17, RZ, P0, !PT ;  /* 0x000000110d0f7c10 */ /* 0x000fca00087fe4ff */
[----:B------:R-:W5:Y:S01]  /*e1f0*/  LDG.E.64 R34, desc[UR6][R14.64] ;  /* 0x000000060e227981 */ /* 0x000f62000c1e1b00 */
[-C--:B----4-:R-:W-:Y:S02]  /*e200*/  IMAD R11, R11, R8.reuse, RZ ;  /* 0x000000080b0b7224 */ /* 0x090fe400078e02ff */
[----:B------:R-:W-:Y:S02]  /*e210*/  IMAD.IADD R17, R17, 0x1, R0 ;  /* 0x0000000111117824 */ /* 0x000fe400078e0200 */
        /* <DEDUP_REMOVED lines=13> */
[----:B-----5:R-:W-:Y:S01]  /*e2f0*/  IMAD R9, R35, R36, RZ ;  /* 0x0000002423097224 */ /* 0x020fe200078e02ff */
[----:B------:R-:W-:-:S03]  /*e300*/  IADD3 R27, R27, R11, RZ ;  /* 0x0000000b1b1b7210 */ /* 0x000fc60007ffe0ff */
[C---:B------:R-:W-:Y:S02]  /*e310*/  IMAD R9, R34.reuse, R37, R9 ;  /* 0x0000002522097224 */ /* 0x040fe400078e0209 */
[----:B------:R-:W-:-:S04]  /*e320*/  IMAD.WIDE.U32 R16, R34, R36, R26 ;  /* 0x0000002422107225 */ /* 0x000fc800078e001a */
[----:B------:R-:W-:Y:S01]  /*e330*/  IMAD.IADD R17, R17, 0x1, R9 ;  /* 0x0000000111117824 */ /* 0x000fe200078e0209 */
[----:B------:R-:W-:Y:S01]  /*e340*/  IADD3.X R9, R15, UR17, RZ, P3, !PT ;  /* 0x000000110f097c10 */ /* 0x000fe20009ffe4ff */
[----:B------:R-:W-:Y:S06]  /*e350*/  @P0 BRA `(.L_x_8737) ;  /* 0xfffffffc005c0947 */ /* 0x000fec000383ffff */
.L_x_8736:
[----:B------:R-:W0:Y:S02]  /*e360*/  LDC R10, c[0x0][0x228] ;  /* 0x00008a00ff0a7b82 */ /* 0x000e240000000800 */
[----:B0-----:R-:W-:-:S13]  /*e370*/  LOP3.LUT P0, RZ, R10, 0x3, RZ, 0xc0, !PT ;  /* 0x000000030aff7812 */ /* 0x001fda000780c0ff */
[----:B------:R-:W-:Y:S05]  /*e380*/  @!P0 BRA `(.L_x_8735) ;  /* 0x0000000000b88947 */ /* 0x000fea0003800000 */
[----:B------:R-:W0:Y:S01]  /*e390*/  LDC.64 R8, c[0x0][0x270] ;  /* 0x00009c00ff087b82 */ /* 0x000e220000000a00 */
[----:B------:R-:W-:Y:S01]  /*e3a0*/  MOV R4, R2 ;  /* 0x0000000200047202 */ /* 0x000fe20000000f00 */
[----:B0-----:R-:W-:Y:S01]  /*e3b0*/  IMAD R0, R8, UR5, RZ ;  /* 0x0000000508007c24 */ /* 0x001fe2000f8e02ff */
[----:B------:R-:W-:-:S03]  /*e3c0*/  ULDC UR5, c[0x0][0x218] ;  /* 0x0000860000057ab9 */ /* 0x000fc60000000800 */
[----:B------:R-:W-:-:S04]  /*e3d0*/  IMAD.WIDE.U32 R12, R8, UR4, R4 ;  /* 0x00000004080c7c25 */ /* 0x000fc8000f8e0004 */
[----:B------:R-:W-:Y:S01]  /*e3e0*/  IMAD R11, R9, UR4, R0 ;  /* 0x00000004090b7c24 */ /* 0x000fe2000f8e0200 */
[----:B------:R-:W-:Y:S02]  /*e3f0*/  LEA R14, P0, R12, UR5, 0x3 ;  /* 0x000000050c0e7c11 */ /* 0x000fe4000f8018ff */
[----:B------:R-:W-:Y:S01]  /*e400*/  MOV R0, UR4 ;  /* 0x0000000400007c02 */ /* 0x000fe20008000f00 */
[----:B------:R-:W-:-:S03]  /*e410*/  IMAD.IADD R13, R13, 0x1, R11 ;  /* 0x000000010d0d7824 */ /* 0x000fc600078e020b */
[----:B------:R-:W-:Y:S02]  /*e420*/  LEA R0, R0, R1, 0x3 ;  /* 0x0000000100007211 */ /* 0x000fe400078e18ff */
[----:B------:R-:W-:-:S03]  /*e430*/  LEA.HI.X R15, R12, UR13, R13, 0x3, P0 ;  /* 0x0000000d0c0f7c11 */ /* 0x000fc600080f1c0d */
[----:B------:R-:W2:Y:S04]  /*e440*/  LDL.64 R12, [R0+0x18] ;  /* 0x00001800000c7983 */ /* 0x000ea80000100a00 */
[----:B------:R-:W2:Y:S01]  /*e450*/  LDG.E.64 R14, desc[UR6][R14.64] ;  /* 0x000000060e0e7981 */ /* 0x000ea2000c1e1b00 */
[----:B------:R-:W-:-:S04]  /*e460*/  LOP3.LUT R10, R10, 0x3, RZ, 0xc0, !PT ;  /* 0x000000030a0a7812 */ /* 0x000fc800078ec0ff */
[----:B------:R-:W-:-:S04]  /*e470*/  ISETP.NE.U32.AND P0, PT, R10, 0x1, PT ;  /* 0x000000010a00780c */ /* 0x000fc80003f05070 */
[----:B------:R-:W-:Y:S01]  /*e480*/  ISETP.NE.AND.EX P0, PT, RZ, RZ, PT, P0 ;  /* 0x000000ffff00720c */ /* 0x000fe20003f05300 */
[-C--:B--2---:R-:W-:Y:S02]  /*e490*/  IMAD R27, R15, R12.reuse, RZ ;  /* 0x0000000c0f1b7224 */ /* 0x084fe400078e02ff */
[----:B------:R-:W-:-:S04]  /*e4a0*/  IMAD.WIDE.U32 R16, R14, R12, R16 ;  /* 0x0000000c0e107225 */ /* 0x000fc800078e0010 */
[----:B------:R-:W-:-:S05]  /*e4b0*/  IMAD R27, R14, R13, R27 ;  /* 0x0000000d0e1b7224 */ /* 0x000fca00078e021b */
[----:B------:R-:W-:Y:S01]  /*e4c0*/  IADD3 R17, R17, R27, RZ ;  /* 0x0000001b11117210 */ /* 0x000fe20007ffe0ff */
[----:B------:R-:W-:Y:S06]  /*e4d0*/  @!P0 BRA `(.L_x_8735) ;  /* 0x0000000000648947 */ /* 0x000fec0003800000 */
[----:B------:R-:W-:Y:S01]  /*e4e0*/  ULDC.64 UR10, c[0x0][0x270] ;  /* 0x00009c00000a7ab9 */ /* 0x000fe20000000a00 */
[----:B------:R-:W-:Y:S01]  /*e4f0*/  ISETP.NE.U32.AND P0, PT, R10, 0x2, PT ;  /* 0x000000020a00780c */ /* 0x000fe20003f05070 */
[----:B------:R-:W-:Y:S01]  /*e500*/  IMAD.U32 R12, RZ, RZ, UR10 ;  /* 0x0000000aff0c7e24 */ /* 0x000fe2000f8e00ff */
        /* <DEDUP_REMOVED lines=22> */
.L_x_8735:
[----:B------:R-:W-:Y:S05]  /*e670*/  BSYNC B0 ;  /* 0x0000000000007941 */ /* 0x000fea0003800000 */
.L_x_8734:
[----:B------:R-:W0:Y:S01]  /*e680*/  S2R R4, SR_TID.X ;  /* 0x0000000000047919 */ /* 0x000e220000002100 */
[----:B------:R-:W-:Y:S01]  /*e690*/  UIADD3 UR4, -UR8, UR9, URZ ;  /* 0x0000000908047290 */ /* 0x000fe2000fffe13f */
[----:B------:R-:W-:Y:S01]  /*e6a0*/  BSSY B0, `(.L_x_8741) ;  /* 0x0000163000007945 */ /* 0x000fe20003800000 */
[----:B------:R-:W-:Y:S02]  /*e6b0*/  CS2R R14, SRZ ;  /* 0x00000000000e7805 */ /* 0x000fe4000001ff00 */
[----:B0-----:R-:W-:-:S04]  /*e6c0*/  IADD3 R0, R4, 0x100, RZ ;  /* 0x0000010004007810 */ /* 0x001fc80007ffe0ff */
[----:B------:R-:W-:-:S13]  /*e6d0*/  ISETP.GE.OR P0, PT, R0, UR4, !P1 ;  /* 0x0000000400007c0c */ /* 0x000fda000cf06670 */
[----:B------:R-:W-:Y:S05]  /*e6e0*/  @P0 BRA `(.L_x_8742) ;  /* 0x0000001400780947 */ /* 0x000fea0003800000 */
        /* <DEDUP_REMOVED lines=18> */
[----:B------:R-:W-:-:S03]  /*e810*/  UMOV UR5, URZ ;  /* 0x0000003f00057c82 */ /* 0x000fc60008000000 */
[----:B------:R-:W-:-:S08]  /*e820*/  IMAD.IADD R9, R3, 0x1, R5 ;  /* 0x0000000103097824 */ /* 0x000fd000078e0205 */
        /* <DEDUP_REMOVED lines=21> */
.L_x_8746:
        /* <DEDUP_REMOVED lines=17> */
[----:B------:R-:W-:-:S02]  /*ea90*/  IADD3.X R33, R11, UR17, RZ, P3, !PT ;  /* 0x000000110b217c10 */ /* 0x000fc40009ffe4ff */
[----:B------:R-:W-:Y:S01]  /*eaa0*/  IADD3 R35, R35, R5, RZ ;  /* 0x0000000523237210 */ /* 0x000fe20007ffe0ff */
[----:B---3--:R-:W-:-:S04]  /*eab0*/  IMAD R5, R13, R26, RZ ;  /* 0x0000001a0d057224 */ /* 0x008fc800078e02ff */
[C---:B------:R-:W-:Y:S02]  /*eac0*/  IMAD R0, R12.reuse, R27, R5 ;  /* 0x0000001b0c007224 */ /* 0x040fe400078e0205 */
[----:B------:R-:W-:Y:S01]  /*ead0*/  IMAD.WIDE.U32 R36, R12, R26, R34 ;  /* 0x0000001a0c247225 */ /* 0x000fe200078e0022 */
[----:B------:R-:W3:Y:S04]  /*eae0*/  LDL.64 R10, [UR16+0x38] ;  /* 0x00003810ff0a7983 */ /* 0x000ee80008100a00 */
[----:B------:R-:W4:Y:S04]  /*eaf0*/  LDL.64 R12, [UR16+0x30] ;  /* 0x00003010ff0c7983 */ /* 0x000f280008100a00 */
[----:B------:R-:W4:Y:S01]  /*eb00*/  LDG.E.64 R26, desc[UR6][R32.64] ;  /* 0x00000006201a7981 */ /* 0x000f22000c1e1b00 */
[----:B------:R-:W-:-:S02]  /*eb10*/  IADD3 R34, P3, R32, UR10, RZ ;  /* 0x0000000a20227c10 */ /* 0x000fc4000ff7e0ff */
[----:B------:R-:W-:Y:S02]  /*eb20*/  IADD3 R37, R37, R0, RZ ;  /* 0x0000000025257210 */ /* 0x000fe40007ffe0ff */
[----:B------:R-:W-:Y:S01]  /*eb30*/  IADD3.X R35, R33, UR17, RZ, P3, !PT ;  /* 0x0000001121237c10 */ /* 0x000fe20009ffe4ff */
[-C--:B--2---:R-:W-:Y:S02]  /*eb40*/  IMAD R5, R31, R14.reuse, RZ ;  /* 0x0000000e1f057224 */ /* 0x084fe400078e02ff */
[----:B------:R-:W-:-:S04]  /*eb50*/  IMAD.WIDE.U32 R36, R30, R14, R36 ;  /* 0x0000000e1e247225 */ /* 0x000fc800078e0024 */
[----:B------:R-:W-:Y:S01]  /*eb60*/  IMAD R0, R30, R15, R5 ;  /* 0x0000000f1e007224 */ /* 0x000fe200078e0205 */
[----:B------:R-:W-:Y:S01]  /*eb70*/  IADD3 R30, P3, R34, UR10, RZ ;  /* 0x0000000a221e7c10 */ /* 0x000fe2000ff7e0ff */
[----:B------:R-:W3:Y:S02]  /*eb80*/  LDG.E.64 R14, desc[UR6][R34.64] ;  /* 0x00000006220e7981 */ /* 0x000ee4000c1e1b00 */
[----:B------:R-:W-:Y:S01]  /*eb90*/  IMAD.IADD R37, R37, 0x1, R0 ;  /* 0x0000000125257824 */ /* 0x000fe200078e0200 */
[----:B------:R-:W-:Y:S01]  /*eba0*/  IADD3.X R31, R35, UR17, RZ, P3, !PT ;  /* 0x00000011231f7c10 */ /* 0x000fe20009ffe4ff */
[-C--:B----4-:R-:W-:Y:S02]  /*ebb0*/  IMAD R5, R27, R12.reuse, RZ ;  /* 0x0000000c1b057224 */ /* 0x090fe400078e02ff */
[----:B------:R-:W-:-:S04]  /*ebc0*/  IMAD.WIDE.U32 R36, R26, R12, R36 ;  /* 0x0000000c1a247225 */ /* 0x000fc800078e0024 */
[----:B------:R-:W-:Y:S02]  /*ebd0*/  IMAD R0, R26, R13, R5 ;  /* 0x0000000d1a007224 */ /* 0x000fe400078e0205 */
[----:B------:R-:W2:Y:S04]  /*ebe0*/  LDL.64 R12, [UR16+0x40] ;  /* 0x00004010ff0c7983 */ /* 0x000ea80008100a00 */
[----:B------:R0:W2:Y:S01]  /*ebf0*/  LDG.E.64 R26, desc[UR6][R30.64] ;  /* 0x000000061e1a7981 */ /* 0x0000a2000c1e1b00 */
[----:B------:R-:W-:Y:S02]  /*ec00*/  IADD3 R32, P3, R30, UR10, RZ ;  /* 0x0000000a1e207c10 */ /* 0x000fe4000ff7e0ff */
[----:B------:R-:W-:Y:S02]  /*ec10*/  IADD3 R37, R37, R0, RZ ;  /* 0x0000000025257210 */ /* 0x000fe40007ffe0ff */
[----:B------:R-:W-:-:S02]  /*ec20*/  IADD3.X R33, R31, UR17, RZ, P3, !PT ;  /* 0x000000111f217c10 */ /* 0x000fc40009ffe4ff */
[----:B0-----:R-:W-:-:S04]  /*ec30*/  IADD3 R30, P3, R32, UR10, RZ ;  /* 0x0000000a201e7c10 */ /* 0x001fc8000ff7e0ff */
        /* <DEDUP_REMOVED lines=44> */
[----:B0-----:R-:W-:Y:S02]  /*ef00*/  IADD3 R32, P3, R30, UR10, RZ ;  /* 0x0000000a1e207c10 */ /* 0x001fe4000ff7e0ff */
[----:B------:R-:W-:Y:S02]  /*ef10*/  IADD3 R35, R35, R0, RZ ;  /* 0x0000000023237210 */ /* 0x000fe40007ffe0ff */
[----:B------:R-:W-:-:S02]  /*ef20*/  IADD3.X R33, R31, UR17, RZ, P3, !PT ;  /* 0x000000111f217c10 */ /* 0x000fc40009ffe4ff */
[----:B------:R-:W4:Y:S01]  /*ef30*/  LDL.64 R30, [UR16+0x88] ;  /* 0x00008810ff1e7983 */ /* 0x000f220008100a00 */
[-C--:B---3--:R-:W-:Y:S02]  /*ef40*/  IMAD R5, R15, R10.reuse, RZ ;  /* 0x0000000a0f057224 */ /* 0x088fe400078e02ff */
[----:B------:R-:W-:Y:S01]  /*ef50*/  IMAD.WIDE.U32 R36, R14, R10, R34 ;  /* 0x0000000a0e247225 */ /* 0x000fe200078e0022 */
[----:B------:R-:W-:-:S03]  /*ef60*/  IADD3 R34, P3, R32, UR10, RZ ;  /* 0x0000000a20227c10 */ /* 0x000fc6000ff7e0ff */
[----:B------:R-:W-:Y:S02]  /*ef70*/  IMAD R0, R14, R11, R5 ;  /* 0x0000000b0e007224 */ /* 0x000fe400078e0205 */
[----:B------:R-:W3:Y:S04]  /*ef80*/  LDL.64 R10, [UR16+0x78] ;  /* 0x00007810ff0a7983 */ /* 0x000ee80008100a00 */
[----:B------:R0:W3:Y:S01]  /*ef90*/  LDG.E.64 R14, desc[UR6][R32.64] ;  /* 0x00000006200e7981 */ /* 0x0000e2000c1e1b00 */
[----:B------:R-:W-:Y:S02]  /*efa0*/  IADD3 R37, R37, R0, RZ ;  /* 0x0000000025257210 */ /* 0x000fe40007ffe0ff */
[----:B------:R-:W-:Y:S01]  /*efb0*/  IADD3.X R35, R33, UR17, RZ, P3, !PT ;  /* 0x0000001121237c10 */ /* 0x000fe20009ffe4ff */
[----:B--2---:R-:W-:-:S02]  /*efc0*/  IMAD R5, R27, R12, RZ ;  /* 0x0000000c1b057224 */ /* 0x004fc400078e02ff */
        /* <DEDUP_REMOVED lines=9> */
[----:B------:R-:W-:-:S03]  /*f060*/  IADD3 R10, P3, R32, UR10, RZ ;  /* 0x0000000a200a7c10 */ /* 0x000fc6000ff7e0ff */
[----:B------:R-:W-:Y:S02]  /*f070*/  IMAD R5, R14, R11, R5 ;  /* 0x0000000b0e057224 */ /* 0x000fe400078e0205 */
[----:B------:R-:W4:Y:S01]  /*f080*/  LDG.E.64 R14, desc[UR6][R32.64] ;  /* 0x00000006200e7981 */ /* 0x000f22000c1e1b00 */
[----:B------:R-:W-:Y:S02]  /*f090*/  IADD3.X R11, R33, UR17, RZ, P3, !PT ;  /* 0x00000011210b7c10 */ /* 0x000fe40009ffe4ff */
[----:B------:R-:W-:Y:S01]  /*f0a0*/  IADD3 R37, R37, R5, RZ ;  /* 0x0000000525257210 */ /* 0x000fe20007ffe0ff */
[-C--:B--2---:R-:W-:Y:S02]  /*f0b0*/  IMAD R5, R27, R12.reuse, RZ ;  /* 0x0000000c1b057224 */ /* 0x084fe400078e02ff */
[----:B------:R-:W-:-:S04]  /*f0c0*/  IMAD.WIDE.U32 R36, R26, R12, R36 ;  /* 0x0000000c1a247225 */ /* 0x000fc800078e0024 */
[----:B------:R-:W-:Y:S02]  /*f0d0*/  IMAD R0, R26, R13, R5 ;  /* 0x0000000d1a007224 */ /* 0x000fe400078e0205 */
[----:B------:R-:W2:Y:S04]  /*f0e0*/  LDL.64 R26, [UR16+0x90] ;  /* 0x00009010ff1a7983 */ /* 0x000ea80008100a00 */
[----:B------:R-:W2:Y:S01]  /*f0f0*/  LDG.E.64 R12, desc[UR6][R10.64] ;  /* 0x000000060a0c7981 */ /* 0x000ea2000c1e1b00 */
        /* <DEDUP_REMOVED lines=9> */
[----:B----4-:R-:W-:-:S04]  /*f190*/  IMAD R5, R15, R30, RZ ;  /* 0x0000001e0f057224 */ /* 0x010fc800078e02ff */
[C---:B------:R-:W-:Y:S02]  /*f1a0*/  IMAD R5, R14.reuse, R31, R5 ;  /* 0x0000001f0e057224 */ /* 0x040fe400078e0205 */
[----:B------:R-:W-:-:S04]  /*f1b0*/  IMAD.WIDE.U32 R14, R14, R30, R36 ;  /* 0x0000001e0e0e7225 */ /* 0x000fc800078e0024 */
[----:B------:R-:W-:Y:S02]  /*f1c0*/  IMAD.IADD R15, R15, 0x1, R5 ;  /* 0x000000010f0f7824 */ /* 0x000fe400078e0205 */
[-C--:B--2---:R-:W-:Y:S02]  /*f1d0*/  IMAD R5, R13, R26.reuse, RZ ;  /* 0x0000001a0d057224 */ /* 0x084fe400078e02ff */
[----:B------:R-:W-:-:S04]  /*f1e0*/  IMAD.WIDE.U32 R14, R12, R26, R14 ;  /* 0x0000001a0c0e7225 */ /* 0x000fc800078e000e */
[----:B------:R-:W-:-:S05]  /*f1f0*/  IMAD R5, R12, R27, R5 ;  /* 0x0000001b0c057224 */ /* 0x000fca00078e0205 */
[----:B------:R-:W-:Y:S02]  /*f200*/  IADD3 R15, R15, R5, RZ ;  /* 0x000000050f0f7210 */ /* 0x000fe40007ffe0ff */
[----:B------:R-:W-:Y:S01]  /*f210*/  IADD3.X R5, R11, UR17, RZ, P3, !PT ;  /* 0x000000110b057c10 */ /* 0x000fe20009ffe4ff */
[----:B------:R-:W-:Y:S06]  /*f220*/  @P4 BRA `(.L_x_8746) ;  /* 0xfffffff400d44947 */ /* 0x000fec000383ffff */
.L_x_8745:
        /* <DEDUP_REMOVED lines=14> */
[----:B------:R-:W-:Y:S02]  /*f310*/  IADD3.X R27, R35, UR17, RZ, P0, !PT ;  /* 0x00000011231b7c10 */ /* 0x000fe400087fe4ff */
[----:B------:R-:W-:-:S04]  /*f320*/  IADD3 R36, P0, R26, UR10, RZ ;  /* 0x0000000a1a247c10 */ /* 0x000fc8000ff1e0ff */
[----:B------:R-:W-:Y:S01]  /*f330*/  IADD3.X R37, R27, UR17, RZ, P0, !PT ;  /* 0x000000111b257c10 */ /* 0x000fe200087fe4ff */
[-C--:B--2---:R-:W-:Y:S02]  /*f340*/  IMAD R5, R11, R12.reuse, RZ ;  /* 0x0000000c0b057224 */ /* 0x084fe400078e02ff */
[----:B------:R-:W-:-:S04]  /*f350*/  IMAD.WIDE.U32 R14, R10, R12, R14 ;  /* 0x0000000c0a0e7225 */ /* 0x000fc800078e000e */
[----:B------:R-:W-:Y:S02]  /*f360*/  IMAD R5, R10, R13, R5 ;  /* 0x0000000d0a057224 */ /* 0x000fe400078e0205 */
[----:B------:R-:W2:Y:S04]  /*f370*/  LDL.64 R10, [UR16+0x28] ;  /* 0x00002810ff0a7983 */ /* 0x000ea80008100a00 */
[----:B------:R-:W2:Y:S01]  /*f380*/  LDG.E.64 R12, desc[UR6][R26.64] ;  /* 0x000000061a0c7981 */ /* 0x000ea2000c1e1b00 */
[----:B------:R-:W-:Y:S01]  /*f390*/  IADD3 R15, R15, R5, RZ ;  /* 0x000000050f0f7210 */ /* 0x000fe20007ffe0ff */
[----:B---3--:R-:W-:-:S04]  /*f3a0*/  IMAD R5, R31, R32, RZ ;  /* 0x000000201f057224 */ /* 0x008fc800078e02ff */
[C---:B------:R-:W-:Y:S02]  /*f3b0*/  IMAD R0, R30.reuse, R33, R5 ;  /* 0x000000211e007224 */ /* 0x040fe400078e0205 */
[----:B------:R-:W-:Y:S02]  /*f3c0*/  IMAD.WIDE.U32 R32, R30, R32, R14 ;  /* 0x000000201e207225 */ /* 0x000fe400078e000e */
[----:B------:R-:W3:Y:S04]  /*f3d0*/  LDL.64 R14, [UR16+0x30] ;  /* 0x00003010ff0e7983 */ /* 0x000ee80008100a00 */
[----:B------:R-:W3:Y:S01]  /*f3e0*/  LDG.E.64 R30, desc[UR6][R36.64] ;  /* 0x00000006241e7981 */ /* 0x000ee2000c1e1b00 */
[----:B------:R-:W-:Y:S02]  /*f3f0*/  IADD3 R34, P0, R36, UR10, RZ ;  /* 0x0000000a24227c10 */ /* 0x000fe4000ff1e0ff */
[----:B------:R-:W-:Y:S01]  /*f400*/  IADD3 R33, R33, R0, RZ ;  /* 0x0000000021217210 */ /* 0x000fe20007ffe0ff */
[----:B------:R-:W4:Y:S01]  /*f410*/  LDL.64 R26, [UR16+0x38] ;  /* 0x00003810ff1a7983 */ /* 0x000f220008100a00 */
[----:B------:R-:W-:Y:S01]  /*f420*/  IADD3.X R35, R37, UR17, RZ, P0, !PT ;  /* 0x0000001125237c10 */ /* 0x000fe200087fe4ff */
[----:B--2---:R-:W-:-:S04]  /*f430*/  IMAD R5, R13, R10, RZ ;  /* 0x0000000a0d057224 */ /* 0x004fc800078e02ff */
[C---:B------:R-:W-:Y:S02]  /*f440*/  IMAD R0, R12.reuse, R11, R5 ;  /* 0x0000000b0c007224 */ /* 0x040fe400078e0205 */
[----:B------:R-:W-:Y:S02]  /*f450*/  IMAD.WIDE.U32 R10, R12, R10, R32 ;  /* 0x0000000a0c0a7225 */ /* 0x000fe400078e0020 */
[----:B------:R0:W4:Y:S02]  /*f460*/  LDG.E.64 R32, desc[UR6][R34.64] ;  /* 0x0000000622207981 */ /* 0x000124000c1e1b00 */
[----:B------:R-:W-:Y:S02]  /*f470*/  IMAD.IADD R11, R11, 0x1, R0 ;  /* 0x000000010b0b7824 */ /* 0x000fe400078e0200 */
[----:B---3--:R-:W-:Y:S01]  /*f480*/  IMAD R5, R31, R14, RZ ;  /* 0x0000000e1f057224 */ /* 0x008fe200078e02ff */
[----:B0-----:R-:W-:-:S03]  /*f490*/  IADD3 R34, P0, R34, UR10, RZ ;  /* 0x0000000a22227c10 */ /* 0x001fc6000ff1e0ff */
[C---:B------:R-:W-:Y:S01]  /*f4a0*/  IMAD R0, R30.reuse, R15, R5 ;  /* 0x0000000f1e007224 */ /* 0x040fe200078e0205 */
[----:B------:R-:W-:Y:S01]  /*f4b0*/  IADD3.X R35, R35, UR17, RZ, P0, !PT ;  /* 0x0000001123237c10 */ /* 0x000fe200087fe4ff */
[----:B------:R-:W-:Y:S02]  /*f4c0*/  IMAD.WIDE.U32 R14, R30, R14, R10 ;  /* 0x0000000e1e0e7225 */ /* 0x000fe400078e000a */
[----:B------:R-:W2:Y:S04]  /*f4d0*/  LDL.64 R10, [UR16+0x40] ;  /* 0x00004010ff0a7983 */ /* 0x000ea80008100a00 */
[----:B------:R-:W2:Y:S01]  /*f4e0*/  LDG.E.64 R12, desc[UR6][R34.64] ;  /* 0x00000006220c7981 */ /* 0x000ea2000c1e1b00 */
[----:B------:R-:W-:Y:S02]  /*f4f0*/  IADD3 R36, P0, R34, UR10, RZ ;  /* 0x0000000a22247c10 */ /* 0x000fe4000ff1e0ff */
[----:B------:R-:W-:Y:S01]  /*f500*/  IADD3 R15, R15, R0, RZ ;  /* 0x000000000f0f7210 */ /* 0x000fe20007ffe0ff */
[----:B------:R-:W3:Y:S01]  /*f510*/  LDL.64 R30, [UR16+0x48] ;  /* 0x00004810ff1e7983 */ /* 0x000ee20008100a00 */
[----:B------:R-:W-:Y:S01]  /*f520*/  IADD3.X R37, R35, UR17, RZ, P0, !PT ;  /* 0x0000001123257c10 */ /* 0x000fe200087fe4ff */
[----:B----4-:R-:W-:-:S04]  /*f530*/  IMAD R5, R33, R26, RZ ;  /* 0x0000001a21057224 */ /* 0x010fc800078e02ff */
[C---:B------:R-:W-:Y:S02]  /*f540*/  IMAD R5, R32.reuse, R27, R5 ;  /* 0x0000001b20057224 */ /* 0x040fe400078e0205 */
[----:B------:R-:W-:Y:S02]  /*f550*/  IMAD.WIDE.U32 R32, R32, R26, R14 ;  /* 0x0000001a20207225 */ /* 0x000fe400078e000e */
        /* <DEDUP_REMOVED lines=9> */
[----:B------:R-:W-:Y:S01]  /*f5f0*/  IMAD.IADD R33, R33, 0x1, R0 ;  /* 0x0000000121217824 */ /* 0x000fe200078e0200 */
[----:B------:R-:W-:Y:S01]  /*f600*/  IADD3 R0, P3, R26, UR10, RZ ;  /* 0x0000000a1a007c10 */ /* 0x000fe2000ff7e0ff */
[----:B------:R-:W-:Y:S01]  /*f610*/  UIADD3 UR12, UP1, UR12, -0x8, URZ ;  /* 0xfffffff80c0c7890 */ /* 0x000fe2000ff3e03f */
[----:B------:R-:W-:Y:S01]  /*f620*/  PLOP3.LUT P0, PT, PT, PT, PT, 0x8, 0x0 ;  /* 0x000000000000781c */ /* 0x000fe20003f0e170 */
[----:B------:R-:W-:-:S02]  /*f630*/  UIADD3 UR4, UP0, UR4, 0x8, URZ ;  /* 0x0000000804047890 */ /* 0x000fc4000ff1e03f */
[----:B------:R-:W-:Y:S02]  /*f640*/  UIADD3.X UR14, UR14, -0x1, URZ, UP1, !UPT ;  /* 0xffffffff0e0e7890 */ /* 0x000fe40008ffe43f */
[----:B------:R-:W-:Y:S01]  /*f650*/  UIADD3.X UR5, URZ, UR5, URZ, UP0, !UPT ;  /* 0x000000053f057290 */ /* 0x000fe200087fe43f */
[----:B---3--:R-:W-:-:S04]  /*f660*/  IMAD R5, R15, R30, RZ ;  /* 0x0000001e0f057224 */ /* 0x008fc800078e02ff */
[C---:B------:R-:W-:Y:S02]  /*f670*/  IMAD R5, R14.reuse, R31, R5 ;  /* 0x0000001f0e057224 */ /* 0x040fe400078e0205 */
[----:B------:R-:W-:-:S05]  /*f680*/  IMAD.WIDE.U32 R14, R14, R30, R32 ;  /* 0x0000001e0e0e7225 */ /* 0x000fca00078e0020 */
[----:B------:R-:W-:Y:S02]  /*f690*/  IADD3 R15, R15, R5, RZ ;  /* 0x000000050f0f7210 */ /* 0x000fe40007ffe0ff */
[----:B------:R-:W-:Y:S01]  /*f6a0*/  IADD3.X R5, R27, UR17, RZ, P3, !PT ;  /* 0x000000111b057c10 */ /* 0x000fe20009ffe4ff */
[-C--:B--2---:R-:W-:Y:S02]  /*f6b0*/  IMAD R11, R11, R12.reuse, RZ ;  /* 0x0000000c0b0b7224 */ /* 0x084fe400078e02ff */
[----:B------:R-:W-:-:S04]  /*f6c0*/  IMAD.WIDE.U32 R14, R10, R12, R14 ;  /* 0x0000000c0a0e7225 */ /* 0x000fc800078e000e */
[----:B------:R-:W-:-:S05]  /*f6d0*/  IMAD R11, R10, R13, R11 ;  /* 0x0000000d0a0b7224 */ /* 0x000fca00078e020b */
[----:B------:R-:W-:-:S07]  /*f6e0*/  IADD3 R15, R15, R11, RZ ;  /* 0x0000000b0f0f7210 */ /* 0x000fce0007ffe0ff */
.L_x_8747:
[----:B------:R-:W-:-:S04]  /*f6f0*/  ISETP.NE.U32.AND P3, PT, RZ, UR12, PT ;  /* 0x0000000cff007c0c */ /* 0x000fc8000bf65070 */
[----:B------:R-:W-:-:S13]  /*f700*/  ISETP.NE.OR.EX P0, PT, RZ, UR14, P0, P3 ;  /* 0x0000000eff007c0c */ /* 0x000fda0008705730 */
[----:B------:R-:W-:Y:S05]  /*f710*/  @!P0 BRA `(.L_x_8743) ;  /* 0x0000000000a88947 */ /* 0x000fea0003800000 */
.L_x_8744:
[----:B------:R-:W-:Y:S01]  /*f720*/  ULEA UR16, UR4, UR15, 0x3 ;  /* 0x0000000f04107291 */ /* 0x000fe2000f8e183f */
[----:B------:R-:W-:Y:S01]  /*f730*/  IMAD.MOV.U32 R12, RZ, RZ, R0 ;  /* 0x000000ffff0c7224 */ /* 0x000fe200078e0000 */
[----:B------:R-:W-:Y:S02]  /*f740*/  MOV R13, R5 ;  /* 0x00000005000d7202 */ /* 0x000fe40000000f00 */
[----:B------:R-:W-:-:S04]  /*f750*/  IADD3 R36, P0, R0, UR10, RZ ;  /* 0x0000000a00247c10 */ /* 0x000fc8000ff1e0ff */
[----:B------:R-:W2:Y:S04]  /*f760*/  LDG.E.64 R12, desc[UR6][R12.64] ;  /* 0x000000060c0c7981 */ /* 0x000ea8000c1e1b00 */
[----:B------:R-:W2:Y:S01]  /*f770*/  LDL.64 R10, [UR16+0x18] ;  /* 0x00001810ff0a7983 */ /* 0x000ea20008100a00 */
[----:B------:R-:W-:-:S03]  /*f780*/  IADD3.X R37, R5, UR17, RZ, P0, !PT ;  /* 0x0000001105257c10 */ /* 0x000fc600087fe4ff */
[----:B------:R-:W3:Y:S04]  /*f790*/  LDL.64 R26, [UR16+0x20] ;  /* 0x00002010ff1a7983 */ /* 0x000ee80008100a00 */
[----:B------:R-:W3:Y:S01]  /*f7a0*/  LDG.E.64 R30, desc[UR6][R36.64] ;  /* 0x00000006241e7981 */ /* 0x000ee2000c1e1b00 */
[----:B------:R-:W-:-:S03]  /*f7b0*/  IADD3 R32, P0, R36, UR10, RZ ;  /* 0x0000000a24207c10 */ /* 0x000fc6000ff1e0ff */
[----:B------:R-:W4:Y:S01]  /*f7c0*/  LDL.64 R34, [UR16+0x28] ;  /* 0x00002810ff227983 */ /* 0x000f220008100a00 */
[----:B------:R-:W-:Y:S01]  /*f7d0*/  IADD3.X R33, R37, UR17, RZ, P0, !PT ;  /* 0x0000001125217c10 */ /* 0x000fe200087fe4ff */
[-C--:B--2---:R-:W-:Y:S02]  /*f7e0*/  IMAD R5, R13, R10.reuse, RZ ;  /* 0x0000000a0d057224 */ /* 0x084fe400078e02ff */
[----:B------:R-:W-:Y:S01]  /*f7f0*/  IMAD.WIDE.U32 R14, R12, R10, R14 ;  /* 0x0000000a0c0e7225 */ /* 0x000fe200078e000e */
[----:B------:R-:W-:-:S03]  /*f800*/  IADD3 R10, P0, R32, UR10, RZ ;  /* 0x0000000a200a7c10 */ /* 0x000fc6000ff1e0ff */
[----:B------:R-:W-:Y:S02]  /*f810*/  IMAD R5, R12, R11, R5 ;  /* 0x0000000b0c057224 */ /* 0x000fe400078e0205 */
[----:B------:R-:W4:Y:S01]  /*f820*/  LDG.E.64 R12, desc[UR6][R32.64] ;  /* 0x00000006200c7981 */ /* 0x000f22000c1e1b00 */
[----:B------:R-:W-:Y:S02]  /*f830*/  IADD3.X R11, R33, UR17, RZ, P0, !PT ;  /* 0x00000011210b7c10 */ /* 0x000fe400087fe4ff */
[----:B------:R-:W-:Y:S01]  /*f840*/  IADD3 R15, R15, R5, RZ ;  /* 0x000000050f0f7210 */ /* 0x000fe20007ffe0ff */
[----:B---3--:R-:W-:-:S04]  /*f850*/  IMAD R5, R31, R26, RZ ;  /* 0x0000001a1f057224 */ /* 0x008fc800078e02ff */
        /* <DEDUP_REMOVED lines=19> */
[----:B------:R-:W-:Y:S02]  /*f990*/  IADD3 R15, R15, R5, RZ ;  /* 0x000000050f0f7210 */ /* 0x000fe40007ffe0ff */
[----:B------:R-:W-:Y:S01]  /*f9a0*/  IADD3.X R5, R11, UR17, RZ, P3, !PT ;  /* 0x000000110b057c10 */ /* 0x000fe20009ffe4ff */
[----:B------:R-:W-:Y:S06]  /*f9b0*/  @P0 BRA `(.L_x_8744) ;  /* 0xfffffffc00580947 */ /* 0x000fec000383ffff */
.L_x_8743:
[----:B------:R-:W0:Y:S02]  /*f9c0*/  LDC R30, c[0x0][0x228] ;  /* 0x00008a00ff1e7b82 */ /* 0x000e240000000800 */
[----:B0-----:R-:W-:-:S13]  /*f9d0*/  LOP3.LUT P0, RZ, R30, 0x3, RZ, 0xc0, !PT ;  /* 0x000000031eff7812 */ /* 0x001fda000780c0ff */
[----:B------:R-:W-:Y:S05]  /*f9e0*/  @!P0 BRA `(.L_x_8742) ;  /* 0x0000000000b88947 */ /* 0x000fea0003800000 */
[----:B------:R-:W0:Y:S01]  /*f9f0*/  LDC.64 R10, c[0x0][0x270] ;  /* 0x00009c00ff0a7b82 */ /* 0x000e220000000a00 */
[----:B------:R-:W-:Y:S02]  /*fa00*/  IMAD.MOV.U32 R8, RZ, RZ, R2 ;  /* 0x000000ffff087224 */ /* 0x000fe400078e0002 */
[C---:B0-----:R-:W-:Y:S01]  /*fa10*/  IMAD R0, R10.reuse, UR5, RZ ;  /* 0x000000050a007c24 */ /* 0x041fe2000f8e02ff */
[----:B------:R-:W-:Y:S01]  /*fa20*/  ULDC UR5, c[0x0][0x218] ;  /* 0x0000860000057ab9 */ /* 0x000fe20000000800 */
[----:B------:R-:W-:-:S04]  /*fa30*/  IMAD.WIDE.U32 R26, R10, UR4, R8 ;  /* 0x000000040a1a7c25 */ /* 0x000fc8000f8e0008 */
[----:B------:R-:W-:Y:S01]  /*fa40*/  IMAD R5, R11, UR4, R0 ;  /* 0x000000040b057c24 */ /* 0x000fe2000f8e0200 */
[----:B------:R-:W-:Y:S02]  /*fa50*/  MOV R0, UR4 ;  /* 0x0000000400007c02 */ /* 0x000fe40008000f00 */
[----:B------:R-:W-:Y:S02]  /*fa60*/  LEA R12, P0, R26, UR5, 0x3 ;  /* 0x000000051a0c7c11 */ /* 0x000fe4000f8018ff */
[----:B------:R-:W-:Y:S01]  /*fa70*/  IADD3 R13, R27, R5, RZ ;  /* 0x000000051b0d7210 */ /* 0x000fe20007ffe0ff */
        /* <DEDUP_REMOVED lines=16> */
[----:B------:R-:W-:-:S03]  /*fb80*/  ISETP.NE.AND.EX P0, PT, RZ, RZ, PT, P0 ;  /* 0x000000ffff00720c */ /* 0x000fc60003f05300 */
        /* <DEDUP_REMOVED lines=20> */
.L_x_8742:
[----:B------:R-:W-:Y:S05]  /*fcd0*/  BSYNC B0 ;  /* 0x0000000000007941 */ /* 0x000fea0003800000 */
.L_x_8741:
[----:B------:R-:W-:Y:S01]  /*fce0*/  UIADD3 UR20, -UR8, UR9, URZ ;  /* 0x0000000908147290 */ /* 0x000fe2000fffe13f */
[----:B------:R-:W-:Y:S01]  /*fcf0*/  IADD3 R4, R4, 0x180, RZ ;  /* 0x0000018004047810 */ /* 0x000fe20007ffe0ff */
[----:B------:R-:W-:Y:S01]  /*fd00*/  BSSY B0, `(.L_x_8748) ;  /* 0x0000163000007945 */ /* 0x000fe20003800000 */
[----:B------:R-:W-:-:S03]  /*fd10*/  CS2R R12, SRZ ;  /* 0x00000000000c7805 */ /* 0x000fc6000001ff00 */
        /* <DEDUP_REMOVED lines=30> */
[----:B------:R-:W-:Y:S01]  /*ff00*/  IMAD.U32 R0, RZ, RZ, UR11 ;  /* 0x0000000bff007e24 */ /* 0x000fe2000f8e00ff */
[----:B------:R-:W-:-:S03]  /*ff10*/  UIADD3 UR12, UR19, UR4, URZ ;  /* 0x00000004130c7290 */ /* 0x000fc6000fffe03f */
[----:B------:R-:W-:Y:S01]  /*ff20*/  UMOV UR4, URZ ;  /* 0x0000003f00047c82 */ /* 0x000fe20008000000 */
        /* <DEDUP_REMOVED lines=11> */
.L_x_8753:
        /* <DEDUP_REMOVED lines=9> */
[----:B------:R-:W4:Y:S01]  /*10070*/  LDG.E.64 R10, desc[UR6][R32.64] ;  /* 0x00000006200a7981 */ /* 0x000f22000c1e1b00 */
[----:B------:R-:W-:Y:S02]  /*10080*/  IADD3.X R27, R33, UR12, RZ, P3, !PT ;  /* 0x0000000c211b7c10 */ /* 0x000fe40009ffe4ff */
[----:B------:R-:W-:-:S03]  /*10090*/  IADD3 R36, P3, R26, UR18, RZ ;  /* 0x000000121a247c10 */ /* 0x000fc6000ff7e0ff */
[----:B------:R-:W3:Y:S01]  /*100a0*/  LDG.E.64 R32, desc[UR6][R26.64] ;  /* 0x000000061a207981 */ /* 0x000ee2000c1e1b00 */
[----:B------:R-:W-:Y:S01]  /*100b0*/  IADD3.X R37, R27, UR12, RZ, P3, !PT ;  /* 0x0000000c1b257c10 */ /* 0x000fe20009ffe4ff */
[-C--:B--2---:R-:W-:Y:S02]  /*100c0*/  IMAD R29, R29, R30.reuse, RZ ;  /* 0x0000001e1d1d7224 */ /* 0x084fe400078e02ff */
[----:B------:R-:W-:-:S04]  /*100d0*/  IMAD.WIDE.U32 R12, R28, R30, R12 ;  /* 0x0000001e1c0c7225 */ /* 0x000fc800078e000c */
[----:B------:R-:W-:Y:S02]  /*100e0*/  IMAD R0, R28, R31, R29 ;  /* 0x0000001f1c007224 */ /* 0x000fe400078e021d */
[----:B------:R0:W2:Y:S04]  /*100f0*/  LDG.E.64 R28, desc[UR6][R36.64] ;  /* 0x00000006241c7981 */ /* 0x0000a8000c1e1b00 */
[----:B------:R-:W2:Y:S01]  /*10100*/  LDL.64 R30, [UR14+0x30] ;  /* 0x0000300eff1e7983 */ /* 0x000ea20008100a00 */
[----:B------:R-:W-:Y:S01]  /*10110*/  IADD3 R13, R13, R0, RZ ;  /* 0x000000000d0d7210 */ /* 0x000fe20007ffe0ff */
[----:B----4-:R-:W-:-:S04]  /*10120*/  IMAD R11, R11, R8, RZ ;  /* 0x000000080b0b7224 */ /* 0x010fc800078e02ff */
[C---:B------:R-:W-:Y:S02]  /*10130*/  IMAD R0, R10.reuse, R9, R11 ;  /* 0x000000090a007224 */ /* 0x040fe400078e020b */
[----:B------:R-:W-:Y:S01]  /*10140*/  IMAD.WIDE.U32 R8, R10, R8, R12 ;  /* 0x000000080a087225 */ /* 0x000fe200078e000c */
[----:B------:R-:W-:-:S03]  /*10150*/  IADD3 R12, P3, R36, UR18, RZ ;  /* 0x00000012240c7c10 */ /* 0x000fc6000ff7e0ff */
[-C--:B---3--:R-:W-:Y:S02]  /*10160*/  IMAD R11, R33, R34.reuse, RZ ;  /* 0x00000022210b7224 */ /* 0x088fe400078e02ff */
[----:B------:R-:W-:Y:S01]  /*10170*/  IMAD.IADD R9, R9, 0x1, R0 ;  /* 0x0000000109097824 */ /* 0x000fe200078e0200 */
[----:B------:R-:W-:Y:S01]  /*10180*/  IADD3.X R13, R37, UR12, RZ, P3, !PT ;  /* 0x0000000c250d7c10 */ /* 0x000fe20009ffe4ff */
[C---:B------:R-:W-:Y:S02]  /*10190*/  IMAD R0, R32.reuse, R35, R11 ;  /* 0x0000002320007224 */ /* 0x040fe400078e020b */
[----:B------:R-:W-:Y:S01]  /*101a0*/  IMAD.WIDE.U32 R32, R32, R34, R8 ;  /* 0x0000002220207225 */ /* 0x000fe200078e0008 */
[----:B------:R-:W-:Y:S01]  /*101b0*/  IADD3 R34, P3, R12, UR18, RZ ;  /* 0x000000120c227c10 */ /* 0x000fe2000ff7e0ff */
[----:B------:R-:W3:Y:S04]  /*101c0*/  LDL.64 R8, [UR14+0x38] ;  /* 0x0000380eff087983 */ /* 0x000ee80008100a00 */
[----:B------:R-:W3:Y:S01]  /*101d0*/  LDG.E.64 R10, desc[UR6][R12.64] ;  /* 0x000000060c0a7981 */ /* 0x000ee2000c1e1b00 */
[----:B------:R-:W-:-:S02]  /*101e0*/  IADD3 R33, R33, R0, RZ ;  /* 0x0000000021217210 */ /* 0x000fc40007ffe0ff */
[----:B------:R-:W-:Y:S02]  /*101f0*/  IADD3.X R35, R13, UR12, RZ, P3, !PT ;  /* 0x0000000c0d237c10 */ /* 0x000fe40009ffe4ff */
[----:B0-----:R-:W-:-:S04]  /*10200*/  IADD3 R36, P3, R34, UR18, RZ ;  /* 0x0000001222247c10 */ /* 0x001fc8000ff7e0ff */
[----:B------:R-:W-:-:S05]  /*10210*/  IADD3.X R37, R35, UR12, RZ, P3, !PT ;  /* 0x0000000c23257c10 */ /* 0x000fca0009ffe4ff */
[----:B------:R-:W4:Y:S01]  /*10220*/  LDG.E.64 R12, desc[UR6][R36.64] ;  /* 0x00000006240c7981 */ /* 0x000f22000c1e1b00 */
[----:B--2---:R-:W-:-:S04]  /*10230*/  IMAD R27, R29, R30, RZ ;  /* 0x0000001e1d1b7224 */ /* 0x004fc800078e02ff */
[C---:B------:R-:W-:Y:S02]  /*10240*/  IMAD R0, R28.reuse, R31, R27 ;  /* 0x0000001f1c007224 */ /* 0x040fe400078e021b */
[----:B------:R-:W-:Y:S01]  /*10250*/  IMAD.WIDE.U32 R28, R28, R30, R32 ;  /* 0x0000001e1c1c7225 */ /* 0x000fe200078e0020 */
[----:B------:R-:W4:Y:S04]  /*10260*/  LDL.64 R26, [UR14+0x48] ;  /* 0x0000480eff1a7983 */ /* 0x000f280008100a00 */
[----:B------:R-:W2:Y:S04]  /*10270*/  LDL.64 R32, [UR14+0x40] ;  /* 0x0000400eff207983 */ /* 0x000ea80008100a00 */
[----:B------:R0:W2:Y:S01]  /*10280*/  LDG.E.64 R30, desc[UR6][R34.64] ;  /* 0x00000006221e7981 */ /* 0x0000a2000c1e1b00 */
[----:B------:R-:W-:Y:S01]  /*10290*/  IADD3 R29, R29, R0, RZ ;  /* 0x000000001d1d7210 */ /* 0x000fe20007ffe0ff */
[----:B---3--:R-:W-:-:S04]  /*102a0*/  IMAD R11, R11, R8, RZ ;  /* 0x000000080b0b7224 */ /* 0x008fc800078e02ff */
[C---:B------:R-:W-:Y:S02]  /*102b0*/  IMAD R0, R10.reuse, R9, R11 ;  /* 0x000000090a007224 */ /* 0x040fe400078e020b */
[----:B------:R-:W-:Y:S01]  /*102c0*/  IMAD.WIDE.U32 R8, R10, R8, R28 ;  /* 0x000000080a087225 */ /* 0x000fe200078e001c */
[----:B------:R-:W-:-:S03]  /*102d0*/  IADD3 R28, P3, R36, UR18, RZ ;  /* 0x00000012241c7c10 */ /* 0x000fc6000ff7e0ff */
[----:B------:R-:W-:Y:S01]  /*102e0*/  IMAD.IADD R9, R9, 0x1, R0 ;  /* 0x0000000109097824 */ /* 0x000fe200078e0200 */
[----:B------:R-:W-:Y:S02]  /*102f0*/  IADD3.X R29, R37, UR12, RZ, P3, !PT ;  /* 0x0000000c251d7c10 */ /* 0x000fe40009ffe4ff */
[----:B0-----:R-:W-:-:S04]  /*10300*/  IADD3 R34, P3, R28, UR18, RZ ;  /* 0x000000121c227c10 */ /* 0x001fc8000ff7e0ff */
[----:B------:R-:W-:Y:S02]  /*10310*/  IADD3.X R35, R29, UR12, RZ, P3, !PT ;  /* 0x0000000c1d237c10 */ /* 0x000fe40009ffe4ff */
[----:B------:R-:W-:-:S04]  /*10320*/  IADD3 R36, P3, R34, UR18, RZ ;  /* 0x0000001222247c10 */ /* 0x000fc8000ff7e0ff */
[----:B------:R-:W-:Y:S01]  /*10330*/  IADD3.X R37, R35, UR12, RZ, P3, !PT ;  /* 0x0000000c23257c10 */ /* 0x000fe20009ffe4ff */
[----:B--2---:R-:W-:-:S04]  /*10340*/  IMAD R11, R31, R32, RZ ;  /* 0x000000201f0b7224 */ /* 0x004fc800078e02ff */
[C---:B------:R-:W-:Y:S02]  /*10350*/  IMAD R0, R30.reuse, R33, R11 ;  /* 0x000000211e007224 */ /* 0x040fe400078e020b */
[----:B------:R-:W-:Y:S01]  /*10360*/  IMAD.WIDE.U32 R30, R30, R32, R8 ;  /* 0x000000201e1e7225 */ /* 0x000fe200078e0008 */
[----:B------:R4:W2:Y:S04]  /*10370*/  LDG.E.64 R10, desc[UR6][R28.64] ;  /* 0x000000061c0a7981 */ /* 0x0008a8000c1e1b00 */
[----:B------:R-:W2:Y:S01]  /*10380*/  LDL.64 R8, [UR14+0x50] ;  /* 0x0000500eff087983 */ /* 0x000ea20008100a00 */
[----:B------:R-:W-:-:S03]  /*10390*/  IADD3 R31, R31, R0, RZ ;  /* 0x000000001f1f7210 */ /* 0x000fc60007ffe0ff */
[----:B------:R-:W3:Y:S01]  /*103a0*/  LDL.64 R32, [UR14+0x58] ;  /* 0x0000580eff207983 */ /* 0x000ee20008100a00 */
[----:B----4-:R-:W-:-:S03]  /*103b0*/  IMAD.WIDE.U32 R28, R12, R26, R30 ;  /* 0x0000001a0c1c7225 */ /* 0x010fc600078e001e */
[----:B------:R-:W3:Y:S01]  /*103c0*/  LDG.E.64 R30, desc[UR6][R34.64] ;  /* 0x00000006221e7981 */ /* 0x000ee2000c1e1b00 */
[----:B------:R-:W-:-:S04]  /*103d0*/  IMAD R13, R13, R26, RZ ;  /* 0x0000001a0d0d7224 */ /* 0x000fc800078e02ff */
[----:B------:R-:W-:Y:S02]  /*103e0*/  IMAD R0, R12, R27, R13 ;  /* 0x0000001b0c007224 */ /* 0x000fe400078e020d */
[----:B------:R0:W4:Y:S04]  /*103f0*/  LDG.E.64 R12, desc[UR6][R36.64] ;  /* 0x00000006240c7981 */ /* 0x000128000c1e1b00 */
[----:B------:R-:W4:Y:S01]  /*10400*/  LDL.64 R26, [UR14+0x60] ;  /* 0x0000600eff1a7983 */ /* 0x000f220008100a00 */
[----:B------:R-:W-:Y:S01]  /*10410*/  IADD3 R29, R29, R0, RZ ;  /* 0x000000001d1d7210 */ /* 0x000fe20007ffe0ff */
[----:B--2---:R-:W-:-:S04]  /*10420*/  IMAD R11, R11, R8, RZ ;  /* 0x000000080b0b7224 */ /* 0x004fc800078e02ff */
        /* <DEDUP_REMOVED lines=9> */
[----:B------:R-:W2:Y:S04]  /*104c0*/  LDL.64 R8, [UR14+0x68] ;  /* 0x0000680eff087983 */ /* 0x000ea80008100a00 */
[----:B------:R4:W2:Y:S01]  /*104d0*/  LDG.E.64 R10, desc[UR6][R28.64] ;  /* 0x000000061c0a7981 */ /* 0x0008a2000c1e1b00 */
[----:B------:R-:W-:-:S02]  /*104e0*/  IADD3 R31, R31, R0, RZ ;  /* 0x000000001f1f7210 */ /* 0x000fc40007ffe0ff */
[----:B------:R-:W-:Y:S01]  /*104f0*/  IADD3.X R35, R29, UR12, RZ, P3, !PT ;  /* 0x0000000c1d237c10 */ /* 0x000fe20009ffe4ff */
[----:B------:R-:W3:Y:S01]  /*10500*/  LDL.64 R32, [UR14+0x70] ;  /* 0x0000700eff207983 */ /* 0x000ee20008100a00 */
[----:B0-----:R-:W-:Y:S01]  /*10510*/  IADD3 R36, P3, R34, UR18, RZ ;  /* 0x0000001222247c10 */ /* 0x001fe2000ff7e0ff */
[-C--:B----4-:R-:W-:Y:S02]  /*10520*/  IMAD.WIDE.U32 R28, R12, R26.reuse, R30 ;  /* 0x0000001a0c1c7225 */ /* 0x090fe400078e001e */
        /* <DEDUP_REMOVED lines=53> */
.L_x_8752:
        /* <DEDUP_REMOVED lines=18> */
[C---:B------:R-:W-:Y:S02]  /*109a0*/  IMAD.WIDE.U32 R30, R26.reuse, R28, R12 ;  /* 0x0000001c1a1e7225 */ /* 0x040fe400078e000c */
[----:B------:R-:W2:Y:S02]  /*109b0*/  LDL.64 R12, [UR14+0x28] ;  /* 0x0000280eff0c7983 */ /* 0x000ea40008100a00 */
[----:B------:R-:W-:-:S02]  /*109c0*/  IMAD R29, R26, R29, R27 ;  /* 0x0000001d1a1d7224 */ /* 0x000fc400078e021b */
[----:B------:R0:W2:Y:S03]  /*109d0*/  LDG.E.64 R26, desc[UR6][R34.64] ;  /* 0x00000006221a7981 */ /* 0x0000a6000c1e1b00 */
[----:B------:R-:W-:-:S03]  /*109e0*/  IADD3 R31, R31, R29, RZ ;  /* 0x0000001d1f1f7210 */ /* 0x000fc60007ffe0ff */
[----:B---3--:R-:W-:-:S03]  /*109f0*/  IMAD.WIDE.U32 R28, R10, R8, R30 ;  /* 0x000000080a1c7225 */ /* 0x008fc600078e001e */
[----:B------:R1:W4:Y:S01]  /*10a00*/  LDG.E.64 R30, desc[UR6][R36.64] ;  /* 0x00000006241e7981 */ /* 0x000322000c1e1b00 */
[----:B0-----:R-:W-:Y:S01]  /*10a10*/  IADD3 R34, P0, R36, UR18, RZ ;  /* 0x0000001224227c10 */ /* 0x001fe2000ff1e0ff */
[----:B------:R-:W-:-:S03]  /*10a20*/  IMAD R11, R11, R8, RZ ;  /* 0x000000080b0b7224 */ /* 0x000fc600078e02ff */
[----:B------:R-:W-:Y:S01]  /*10a30*/  IADD3.X R35, R37, UR12, RZ, P0, !PT ;  /* 0x0000000c25237c10 */ /* 0x000fe200087fe4ff */
[----:B------:R-:W-:Y:S02]  /*10a40*/  IMAD R0, R10, R9, R11 ;  /* 0x000000090a007224 */ /* 0x000fe400078e020b */
[----:B------:R-:W3:Y:S04]  /*10a50*/  LDL.64 R10, [UR14+0x38] ;  /* 0x0000380eff0a7983 */ /* 0x000ee80008100a00 */
        /* <DEDUP_REMOVED lines=18> */
[----:B------:R-:W-:Y:S01]  /*10b80*/  IMAD.WIDE.U32 R32, R8, R10, R30 ;  /* 0x0000000a08207225 */ /* 0x000fe200078e001e */
[----:B------:R-:W-:Y:S01]  /*10b90*/  IADD3 R8, P0, R28, UR18, RZ ;  /* 0x000000121c087c10 */ /* 0x000fe2000ff1e0ff */
[----:B------:R-:W3:Y:S04]  /*10ba0*/  LDL.64 R30, [UR14+0x48] ;  /* 0x0000480eff1e7983 */ /* 0x000ee80008100a00 */
        /* <DEDUP_REMOVED lines=24> */
.L_x_8754:
[----:B------:R-:W-:-:S04]  /*10d30*/  ISETP.NE.U32.AND P3, PT, RZ, UR10, PT ;  /* 0x0000000aff007c0c */ /* 0x000fc8000bf65070 */
[----:B------:R-:W-:-:S13]  /*10d40*/  ISETP.NE.OR.EX P0, PT, RZ, UR11, P0, P3 ;  /* 0x0000000bff007c0c */ /* 0x000fda0008705730 */
[----:B------:R-:W-:Y:S05]  /*10d50*/  @!P0 BRA `(.L_x_8750) ;  /* 0x0000000000a48947 */ /* 0x000fea0003800000 */
.L_x_8751:
        /* <DEDUP_REMOVED lines=41> */
.L_x_8750:
[----:B------:R-:W0:Y:S02]  /*10ff0*/  LDC R0, c[0x0][0x228] ;  /* 0x00008a00ff007b82 */ /* 0x000e240000000800 */
[----:B0-----:R-:W-:-:S04]  /*11000*/  LOP3.LUT R0, R0, 0x3, RZ, 0xc0, !PT ;  /* 0x0000000300007812 */ /* 0x001fc800078ec0ff */
[----:B------:R-:W-:-:S04]  /*11010*/  ISETP.NE.U32.AND P0, PT, R0, RZ, PT ;  /* 0x000000ff0000720c */ /* 0x000fc80003f05070 */
[----:B------:R-:W-:-:S13]  /*11020*/  ISETP.NE.AND.EX P0, PT, RZ, RZ, PT, P0 ;  /* 0x000000ffff00720c */ /* 0x000fda0003f05300 */
[----:B------:R-:W-:Y:S05]  /*11030*/  @!P0 BRA `(.L_x_8749) ;  /* 0x0000000000bc8947 */ /* 0x000fea0003800000 */
[----:B------:R-:W-:Y:S01]  /*11040*/  UIMAD UR5, UR5, UR16, URZ ;  /* 0x00000010050572a4 */ /* 0x000fe2000f8e023f */
[----:B------:R-:W-:Y:S01]  /*11050*/  MOV R9, UR4 ;  /* 0x0000000400097c02 */ /* 0x000fe20008000f00 */
[----:B------:R-:W-:Y:S01]  /*11060*/  IMAD.MOV.U32 R4, RZ, RZ, R2 ;  /* 0x000000ffff047224 */ /* 0x000fe200078e0002 */
[----:B------:R-:W-:Y:S01]  /*11070*/  ULDC UR18, c[0x0][0x274] ;  /* 0x00009d0000127ab9 */ /* 0x000fe20000000800 */
[----:B------:R-:W-:Y:S01]  /*11080*/  ULDC UR17, c[0x0][0x218] ;  /* 0x0000860000117ab9 */ /* 0x000fe20000000800 */
[----:B------:R-:W-:Y:S01]  /*11090*/  UIMAD UR12, UR4, UR18, UR5 ;  /* 0x00000012040c72a4 */ /* 0x000fe2000f8e0205 */
[----:B------:R-:W-:Y:S01]  /*110a0*/  IMAD.WIDE.U32 R8, R9, UR16, R4 ;  /* 0x0000001009087c25 */ /* 0x000fe2000f8e0004 */
[----:B------:R-:W-:-:S04]  /*110b0*/  ULEA UR14, UR4, UR15, 0x3 ;  /* 0x0000000f040e7291 */ /* 0x000fc8000f8e183f */
[----:B------:R-:W-:Y:S02]  /*110c0*/  IADD3 R9, R9, UR12, RZ ;  /* 0x0000000c09097c10 */ /* 0x000fe4000fffe0ff */
[----:B------:R-:W-:-:S03]  /*110d0*/  LEA R26, P0, R8, UR17, 0x3 ;  /* 0x00000011081a7c11 */ /* 0x000fc6000f8018ff */
[----:B------:R-:W2:Y:S01]  /*110e0*/  LDL.64 R10, [UR14+0x18] ;  /* 0x0000180eff0a7983 */ /* 0x000ea20008100a00 */
[----:B------:R-:W-:-:S05]  /*110f0*/  LEA.HI.X R27, R8, UR13, R9, 0x3, P0 ;  /* 0x0000000d081b7c11 */ /* 0x000fca00080f1c09 */
        /* <DEDUP_REMOVED lines=10> */
[----:B------:R-:W-:Y:S01]  /*111a0*/  UIMAD.WIDE.U32 UR4, UR4, UR16, UR10 ;  /* 0x00000010040472a5 */ /* 0x000fe2000f8e000a */
[----:B------:R-:W-:Y:S01]  /*111b0*/  IMAD.U32 R0, RZ, RZ, UR18 ;  /* 0x00000012ff007e24 */ /* 0x000fe2000f8e00ff */
[----:B------:R-:W2:Y:S01]  /*111c0*/  LDL.64 R8, [UR14+0x20] ;  /* 0x0000200eff087983 */ /* 0x000ea20008100a00 */
[----:B------:R-:W-:-:S03]  /*111d0*/  ISETP.NE.AND.EX P0, PT, RZ, RZ, PT, P0 ;  /* 0x000000ffff00720c */ /* 0x000fc60003f05300 */
[----:B------:R-:W-:Y:S01]  /*111e0*/  IMAD.U32 R3, RZ, RZ, UR5 ;  /* 0x00000005ff037e24 */ /* 0x000fe2000f8e00ff */
[----:B------:R-:W-:-:S04]  /*111f0*/  IADD3 R2, P3, R2, UR4, RZ ;  /* 0x0000000402027c10 */ /* 0x000fc8000ff7e0ff */
[----:B------:R-:W-:Y:S02]  /*11200*/  IADD3.X R5, R5, UR12, R3, P3, !PT ;  /* 0x0000000c05057c10 */ /* 0x000fe40009ffe403 */
[C---:B------:R-:W-:Y:S02]  /*11210*/  LEA R26, P3, R2.reuse, UR17, 0x3 ;  /* 0x00000011021a7c11 */ /* 0x040fe4000f8618ff */
[----:B------:R-:W-:Y:S02]  /*11220*/  MOV R3, UR16 ;  /* 0x0000001000037c02 */ /* 0x000fe40008000f00 */
[----:B------:R-:W-:Y:S02]  /*11230*/  LEA.HI.X R27, R2, UR13, R5, 0x3, P3 ;  /* 0x0000000d021b7c11 */ /* 0x000fe400098f1c05 */
[----:B------:R-:W-:Y:S02]  /*11240*/  MOV R5, UR16 ;  /* 0x0000001000057c02 */ /* 0x000fe40008000f00 */
[----:B------:R-:W-:Y:S01]  /*11250*/  @P0 LEA R4, P3, R3, R26, 0x3 ;  /* 0x0000001a03040211 */ /* 0x000fe200078618ff */
[----:B------:R-:W2:Y:S03]  /*11260*/  LDG.E.64 R10, desc[UR6][R26.64] ;  /* 0x000000061a0a7981 */ /* 0x000ea6000c1e1b00 */
[----:B------:R-:W-:Y:S01]  /*11270*/  @P0 LEA.HI.X R5, R5, R27, R0, 0x3, P3 ;  /* 0x0000001b05050211 */ /* 0x000fe200018f1c00 */
[----:B------:R-:W3:Y:S05]  /*11280*/  @P0 LDL.64 R2, [UR14+0x28] ;  /* 0x0000280eff020983 */ /* 0x000eea0008100a00 */
[----:B------:R-:W3:Y:S01]  /*11290*/  @P0 LDG.E.64 R4, desc[UR6][R4.64] ;  /* 0x0000000604040981 */ /* 0x000ee2000c1e1b00 */
        /* <DEDUP_REMOVED lines=9> */
.L_x_8749:
[----:B------:R-:W-:Y:S05]  /*11330*/  BSYNC B0 ;  /* 0x0000000000007941 */ /* 0x000fea0003800000 */
.L_x_8748:
[----:B------:R-:W0:Y:S01]  /*11340*/  S2R R4, SR_TID.X ;  /* 0x0000000000047919 */ /* 0x000e220000002100 */
[----:B------:R-:W-:Y:S01]  /*11350*/  BSSY B0, `(.L_x_8755) ;  /* 0x0000171000007945 */ /* 0x000fe20003800000 */
[----:B------:R-:W-:Y:S01]  /*11360*/  CS2R R2, SRZ ;  /* 0x0000000000027805 */ /* 0x000fe2000001ff00 */
[----:B-----5:R-:W-:Y:S01]  /*11370*/  IMAD.MOV.U32 R31, RZ, RZ, RZ ;  /* 0x000000ffff1f7224 */ /* 0x020fe200078e00ff */
[----:B0-----:R-:W-:-:S04]  /*11380*/  IADD3 R0, R4, 0x200, RZ ;  /* 0x0000020004007810 */ /* 0x001fc80007ffe0ff */
[----:B------:R-:W-:Y:S01]  /*11390*/  ISETP.GE.OR P0, PT, R0, UR20, !P1 ;  /* 0x0000001400007c0c */ /* 0x000fe2000cf06670 */
[----:B------:R-:W-:-:S12]  /*113a0*/  HFMA2.MMA R0, -RZ, RZ, 0, 0 ;  /* 0x00000000ff007435 */ /* 0x000fd800000001ff */
[----:B------:R-:W-:Y:S05]  /*113b0*/  @P0 BRA `(.L_x_8756) ;  /* 0x0000001400a80947 */ /* 0x000fea0003800000 */
[----:B------:R-:W-:Y:S02]  /*113c0*/  ULDC.64 UR10, c[0x0][0x228] ;  /* 0x00008a00000a7ab9 */ /* 0x000fe40000000a00 */
[----:B------:R-:W-:-:S04]  /*113d0*/  UISETP.GE.U32.AND UP0, UPT, UR10, 0x1, UPT ;  /* 0x000000010a00788c */ /* 0x000fc8000bf06070 */
[----:B------:R-:W-:-:S06]  /*113e0*/  UISETP.GE.AND.EX UP0, UPT, UR11, URZ, UPT, UP0 ;  /* 0x0000003f0b00728c */ /* 0x000fcc000bf06300 */
[----:B------:R-:W-:-:S13]  /*113f0*/  PLOP3.LUT P0, PT, PT, PT, UP0, 0x80, 0x0 ;  /* 0x000000000000781c */ /* 0x000fda0003f0f008 */
[----:B------:R-:W-:Y:S05]  /*11400*/  @!P0 BRA `(.L_x_8756) ;  /* 0x0000001400948947 */ /* 0x000fea0003800000 */
[----:B------:R-:W-:Y:S01]  /*11410*/  UIADD3 UR4, UP0, UR10, -0x1, URZ ;  /* 0xffffffff0a047890 */ /* 0x000fe2000ff1e03f */
[----:B------:R-:W-:Y:S01]  /*11420*/  HFMA2.MMA R0, -RZ, RZ, 0, 0 ;  /* 0x00000000ff007435 */ /* 0x000fe200000001ff */
[----:B------:R-:W-:Y:S01]  /*11430*/  ULDC.64 UR16, c[0x0][0x270] ;  /* 0x00009c0000107ab9 */ /* 0x000fe20000000a00 */
[----:B------:R-:W-:Y:S01]  /*11440*/  MOV R31, RZ ;  /* 0x000000ff001f7202 */ /* 0x000fe20000000f00 */
        /* <DEDUP_REMOVED lines=21> */
[C---:B------:R-:W-:Y:S01]  /*115a0*/  LEA R26, P3, R10.reuse, UR4, 0x3 ;  /* 0x000000040a1a7c11 */ /* 0x040fe2000f8618ff */
[----:B------:R-:W-:Y:S01]  /*115b0*/  UMOV UR4, URZ ;  /* 0x0000003f00047c82 */ /* 0x000fe20008000000 */
[----:B------:R-:W-:Y:S01]  /*115c0*/  ISETP.GT.AND.EX P0, PT, R5, RZ, PT, P0 ;  /* 0x000000ff0500720c */ /* 0x000fe20003f04300 */
[----:B------:R-:W-:Y:S01]  /*115d0*/  UMOV UR5, URZ ;  /* 0x0000003f00057c82 */ /* 0x000fe20008000000 */
[----:B------:R-:W-:-:S11]  /*115e0*/  LEA.HI.X R5, R10, UR13, R9, 0x3, P3 ;  /* 0x0000000d0a057c11 */ /* 0x000fd600098f1c09 */
[----:B------:R-:W-:Y:S05]  /*115f0*/  @!P0 BRA `(.L_x_8758) ;  /* 0x0000000c008c8947 */ /* 0x000fea0003800000 */
[----:B------:R-:W-:Y:S01]  /*11600*/  UISETP.GT.U32.AND UP0, UPT, UR12, 0xc, UPT ;  /* 0x0000000c0c00788c */ /* 0x000fe2000bf04070 */
[----:B------:R-:W-:-:S03]  /*11610*/  PLOP3.LUT P0, PT, PT, PT, PT, 0x80, 0x0 ;  /* 0x000000000000781c */ /* 0x000fc60003f0f070 */
[----:B------:R-:W-:-:S06]  /*11620*/  UISETP.GT.AND.EX UP0, UPT, UR14, URZ, UPT, UP0 ;  /* 0x0000003f0e00728c */ /* 0x000fcc000bf04300 */
[----:B------:R-:W-:-:S13]  /*11630*/  PLOP3.LUT P3, PT, PT, PT, UP0, 0x80, 0x0 ;  /* 0x000000000000781c */ /* 0x000fda0003f6f008 */
[----:B------:R-:W-:Y:S05]  /*11640*/  @!P3 BRA `(.L_x_8759) ;  /* 0x000000080038b947 */ /* 0x000fea0003800000 */
[----:B------:R-:W-:-:S13]  /*11650*/  PLOP3.LUT P0, PT, PT, PT, PT, 0x8, 0x0 ;  /* 0x000000000000781c */ /* 0x000fda0003f0e170 */
.L_x_8760:
[----:B------:R-:W-:Y:S01]  /*11660*/  ULEA UR16, UR4, UR15, 0x3 ;  /* 0x0000000f04107291 */ /* 0x000fe2000f8e183f */
[----:B------:R-:W-:Y:S01]  /*11670*/  MOV R28, R26 ;  /* 0x0000001a001c7202 */ /* 0x000fe20000000f00 */
[----:B------:R-:W-:-:S06]  /*11680*/  IMAD.MOV.U32 R29, RZ, RZ, R5 ;  /* 0x000000ffff1d7224 */ /* 0x000fcc00078e0005 */
[----:B------:R-:W2:Y:S04]  /*11690*/  LDG.E.64 R28, desc[UR6][R28.64] ;  /* 0x000000061c1c7981 */ /* 0x000ea8000c1e1b00 */
[----:B------:R-:W2:Y:S01]  /*116a0*/  LDL.64 R6, [UR16+0x18] ;  /* 0x00001810ff067983 */ /* 0x000ea20008100a00 */
[----:B------:R-:W-:-:S03]  /*116b0*/  IADD3 R26, P3, R26, UR10, RZ ;  /* 0x0000000a1a1a7c10 */ /* 0x000fc6000ff7e0ff */
[----:B------:R-:W3:Y:S01]  /*116c0*/  LDL.64 R32, [UR16+0x20] ;  /* 0x00002010ff207983 */ /* 0x000ee20008100a00 */
[----:B------:R-:W-:-:S05]  /*116d0*/  IADD3.X R27, R5, UR17, RZ, P3, !PT ;  /* 0x00000011051b7c10 */ /* 0x000fca0009ffe4ff */
[----:B------:R0:W3:Y:S01]  /*116e0*/  LDG.E.64 R34, desc[UR6][R26.64] ;  /* 0x000000061a227981 */ /* 0x0000e2000c1e1b00 */
[----:B------:R-:W-:Y:S02]  /*116f0*/  IADD3 R36, P3, R26, UR10, RZ ;  /* 0x0000000a1a247c10 */ /* 0x000fe4000ff7e0ff */
[----:B------:R-:W-:Y:S02]  /*11700*/  MOV R30, R0 ;  /* 0x00000000001e7202 */ /* 0x000fe40000000f00 */
[----:B------:R-:W-:Y:S02]  /*11710*/  IADD3.X R37, R27, UR17, RZ, P3, !PT ;  /* 0x000000111b257c10 */ /* 0x000fe40009ffe4ff */
[----:B0-----:R-:W-:-:S04]  /*11720*/  IADD3 R26, P3, R36, UR10, RZ ;  /* 0x0000000a241a7c10 */ /* 0x001fc8000ff7e0ff */
[----:B------:R-:W-:Y:S01]  /*11730*/  IADD3.X R27, R37, UR17, RZ, P3, !PT ;  /* 0x00000011251b7c10 */ /* 0x000fe20009ffe4ff */
[-C--:B--2---:R-:W-:Y:S02]  /*11740*/  IMAD R5, R29, R6.reuse, RZ ;  /* 0x000000061d057224 */ /* 0x084fe400078e02ff */
[----:B------:R-:W-:-:S04]  /*11750*/  IMAD.WIDE.U32 R30, R28, R6, R30 ;  /* 0x000000061c1e7225 */ /* 0x000fc800078e001e */
[----:B------:R-:W-:Y:S02]  /*11760*/  IMAD R5, R28, R7, R5 ;  /* 0x000000071c057224 */ /* 0x000fe400078e0205 */
[----:B------:R0:W2:Y:S04]  /*11770*/  LDG.E.64 R6, desc[UR6][R36.64] ;  /* 0x0000000624067981 */ /* 0x0000a8000c1e1b00 */
[----:B------:R-:W2:Y:S01]  /*11780*/  LDL.64 R28, [UR16+0x28] ;  /* 0x00002810ff1c7983 */ /* 0x000ea20008100a00 */
[----:B------:R-:W-:Y:S01]  /*11790*/  IADD3 R31, R31, R5, RZ ;  /* 0x000000051f1f7210 */ /* 0x000fe20007ffe0ff */
[----:B---3--:R-:W-:-:S04]  /*117a0*/  IMAD R5, R35, R32, RZ ;  /* 0x0000002023057224 */ /* 0x008fc800078e02ff */
[C---:B------:R-:W-:Y:S02]  /*117b0*/  IMAD R0, R34.reuse, R33, R5 ;  /* 0x0000002122007224 */ /* 0x040fe400078e0205 */
[----:B------:R-:W-:Y:S02]  /*117c0*/  IMAD.WIDE.U32 R30, R34, R32, R30 ;  /* 0x00000020221e7225 */ /* 0x000fe400078e001e */
[----:B------:R1:W3:Y:S04]  /*117d0*/  LDG.E.64 R34, desc[UR6][R26.64] ;  /* 0x000000061a227981 */ /* 0x0002e8000c1e1b00 */
[----:B------:R-:W3:Y:S01]  /*117e0*/  LDL.64 R32, [UR16+0x30] ;  /* 0x00003010ff207983 */ /* 0x000ee20008100a00 */
        /* <DEDUP_REMOVED lines=16> */
[----:B0-----:R-:W-:Y:S02]  /*118f0*/  IADD3 R36, P3, R26, UR10, RZ ;  /* 0x0000000a1a247c10 */ /* 0x001fe4000ff7e0ff */
[----:B------:R-:W-:-:S02]  /*11900*/  IADD3 R7, R7, R0, RZ ;  /* 0x0000000007077210 */ /* 0x000fc40007ffe0ff */
[----:B------:R-:W-:Y:S02]  /*11910*/  IADD3.X R37, R27, UR17, RZ, P3, !PT ;  /* 0x000000111b257c10 */ /* 0x000fe40009ffe4ff */
[----:B-1----:R-:W-:-:S04]  /*11920*/  IADD3 R26, P3, R36, UR10, RZ ;  /* 0x0000000a241a7c10 */ /* 0x002fc8000ff7e0ff */
[----:B------:R-:W-:Y:S01]  /*11930*/  IADD3.X R27, R37, UR17, RZ, P3, !PT ;  /* 0x00000011251b7c10 */ /* 0x000fe20009ffe4ff */
[-C--:B--2---:R-:W-:Y:S02]  /*11940*/  IMAD R5, R31, R28.reuse, RZ ;  /* 0x0000001c1f057224 */ /* 0x084fe400078e02ff */
[----:B------:R-:W-:-:S04]  /*11950*/  IMAD.WIDE.U32 R6, R30, R28, R6 ;  /* 0x0000001c1e067225 */ /* 0x000fc800078e0006 */
[----:B------:R-:W-:Y:S02]  /*11960*/  IMAD R0, R30, R29, R5 ;  /* 0x0000001d1e007224 */ /* 0x000fe400078e0205 */
[----:B------:R0:W2:Y:S04]  /*11970*/  LDG.E.64 R30, desc[UR6][R36.64] ;  /* 0x00000006241e7981 */ /* 0x0000a8000c1e1b00 */
[----:B------:R-:W2:Y:S01]  /*11980*/  LDL.64 R28, [UR16+0x48] ;  /* 0x00004810ff1c7983 */ /* 0x000ea20008100a00 */
[----:B------:R-:W-:Y:S02]  /*11990*/  IMAD.IADD R7, R7, 0x1, R0 ;  /* 0x0000000107077824 */ /* 0x000fe400078e0200 */
[-C--:B---3--:R-:W-:Y:S02]  /*119a0*/  IMAD R5, R35, R32.reuse, RZ ;  /* 0x0000002023057224 */ /* 0x088fe400078e02ff */
[----:B------:R-:W-:-:S04]  /*119b0*/  IMAD.WIDE.U32 R6, R34, R32, R6 ;  /* 0x0000002022067225 */ /* 0x000fc800078e0006 */
[----:B------:R-:W-:Y:S02]  /*119c0*/  IMAD R0, R34, R33, R5 ;  /* 0x0000002122007224 */ /* 0x000fe400078e0205 */
[----:B------:R1:W3:Y:S04]  /*119d0*/  LDG.E.64 R34, desc[UR6][R26.64] ;  /* 0x000000061a227981 */ /* 0x0002e8000c1e1b00 */
[----:B------:R-:W3:Y:S01]  /*119e0*/  LDL.64 R32, [UR16+0x50] ;  /* 0x00005010ff207983 */ /* 0x000ee20008100a00 */
        /* <DEDUP_REMOVED lines=8> */
[----:B------:R0:W2:Y:S04]  /*11a70*/  LDG.E.64 R30, desc[UR6][R36.64] ;  /* 0x00000006241e7981 */ /* 0x0000a8000c1e1b00 */
[----:B------:R-:W2:Y:S01]  /*11a80*/  LDL.64 R28, [UR16+0x58] ;  /* 0x00005810ff1c7983 */ /* 0x000ea20008100a00 */
[----:B------:R-:W-:Y:S01]  /*11a90*/  IADD3 R7, R7, R0, RZ ;  /* 0x0000000007077210 */ /* 0x000fe20007ffe0ff */
[-C--:B---3--:R-:W-:Y:S02]  /*11aa0*/  IMAD R5, R35, R32.reuse, RZ ;  /* 0x0000002023057224 */ /* 0x088fe400078e02ff */
[----:B------:R-:W-:-:S04]  /*11ab0*/  IMAD.WIDE.U32 R6, R34, R32, R6 ;  /* 0x0000002022067225 */ /* 0x000fc800078e0006 */
[----:B------:R-:W-:Y:S02]  /*11ac0*/  IMAD R0, R34, R33, R5 ;  /* 0x0000002122007224 */ /* 0x000fe400078e0205 */
[----:B------:R1:W3:Y:S04]  /*11ad0*/  LDG.E.64 R34, desc[UR6][R26.64] ;  /* 0x000000061a227981 */ /* 0x0002e8000c1e1b00 */
[----:B------:R-:W3:Y:S01]  /*11ae0*/  LDL.64 R32, [UR16+0x60] ;  /* 0x00006010ff207983 */ /* 0x000ee20008100a00 */
        /* <DEDUP_REMOVED lines=27> */
[----:B---3--:R-:W-:Y:S01]  /*11ca0*/  IMAD R5, R35, R32, RZ ;  /* 0x0000002023057224 */ /* 0x008fe200078e02ff */
[----:B------:R-:W3:Y:S03]  /*11cb0*/  LDL.64 R36, [UR16+0x88] ;  /* 0x00008810ff247983 */ /* 0x000ee60008100a00 */
[----:B------:R-:W-:-:S02]  /*11cc0*/  IMAD R0, R34, R33, R5 ;  /* 0x0000002122007224 */ /* 0x000fc400078e0205 */
[----:B------:R-:W-:Y:S02]  /*11cd0*/  IMAD.WIDE.U32 R34, R34, R32, R6 ;  /* 0x0000002022227225 */ /* 0x000fe400078e0006 */
[----:B------:R0:W4:Y:S04]  /*11ce0*/  LDG.E.64 R32, desc[UR6][R26.64] ;  /* 0x000000061a207981 */ /* 0x000128000c1e1b00 */
[----:B------:R-:W4:Y:S01]  /*11cf0*/  LDL.64 R6, [UR16+0x80] ;  /* 0x00008010ff067983 */ /* 0x000f220008100a00 */
[----:B------:R-:W-:Y:S01]  /*11d00*/  IADD3 R35, R35, R0, RZ ;  /* 0x0000000023237210 */ /* 0x000fe20007ffe0ff */
[----:B--2---:R-:W-:-:S04]  /*11d10*/  IMAD R5, R31, R28, RZ ;  /* 0x0000001c1f057224 */ /* 0x004fc800078e02ff */
[C---:B------:R-:W-:Y:S02]  /*11d20*/  IMAD R0, R30.reuse, R29, R5 ;  /* 0x0000001d1e007224 */ /* 0x040fe400078e0205 */
[----:B------:R-:W-:Y:S01]  /*11d30*/  IMAD.WIDE.U32 R28, R30, R28, R34 ;  /* 0x0000001c1e1c7225 */ /* 0x000fe200078e0022 */
[----:B------:R-:W-:-:S04]  /*11d40*/  IADD3 R34, P3, R26, UR10, RZ ;  /* 0x0000000a1a227c10 */ /* 0x000fc8000ff7e0ff */
[----:B------:R-:W-:Y:S02]  /*11d50*/  IADD3.X R35, R27, UR17, RZ, P3, !PT ;  /* 0x000000111b237c10 */ /* 0x000fe40009ffe4ff */
[----:B0-----:R-:W-:-:S03]  /*11d60*/  IADD3 R26, P3, R34, UR10, RZ ;  /* 0x0000000a221a7c10 */ /* 0x001fc6000ff7e0ff */
[----:B------:R-:W3:Y:S01]  /*11d70*/  LDG.E.64 R30, desc[UR6][R34.64] ;  /* 0x00000006221e7981 */ /* 0x000ee2000c1e1b00 */
[----:B------:R-:W-:Y:S01]  /*11d80*/  IADD3 R29, R29, R0, RZ ;  /* 0x000000001d1d7210 */ /* 0x000fe20007ffe0ff */
[----:B----4-:R-:W-:Y:S01]  /*11d90*/  IMAD R5, R33, R6, RZ ;  /* 0x0000000621057224 */ /* 0x010fe200078e02ff */
[----:B------:R-:W-:-:S03]  /*11da0*/  IADD3.X R27, R35, UR17, RZ, P3, !PT ;  /* 0x00000011231b7c10 */ /* 0x000fc60009ffe4ff */
[C---:B------:R-:W-:Y:S02]  /*11db0*/  IMAD R0, R32.reuse, R7, R5 ;  /* 0x0000000720007224 */ /* 0x040fe400078e0205 */
[----:B------:R-:W-:Y:S02]  /*11dc0*/  IMAD.WIDE.U32 R6, R32, R6, R28 ;  /* 0x0000000620067225 */ /* 0x000fe400078e001c */
[----:B------:R0:W2:Y:S04]  /*11dd0*/  LDG.E.64 R32, desc[UR6][R26.64] ;  /* 0x000000061a207981 */ /* 0x0000a8000c1e1b00 */
[----:B------:R-:W2:Y:S01]  /*11de0*/  LDL.64 R28, [UR16+0x90] ;  /* 0x00009010ff1c7983 */ /* 0x000ea20008100a00 */
[----:B------:R-:W-:Y:S01]  /*11df0*/  UIADD3 UR12, UP0, UR12, -0x10, URZ ;  /* 0xfffffff00c0c7890 */ /* 0x000fe2000ff1e03f */
[----:B------:R-:W-:-:S03]  /*11e00*/  IMAD.IADD R7, R7, 0x1, R0 ;  /* 0x0000000107077824 */ /* 0x000fc600078e0200 */
[----:B------:R-:W-:Y:S02]  /*11e10*/  UIADD3.X UR14, UR14, -0x1, URZ, UP0, !UPT ;  /* 0xffffffff0e0e7890 */ /* 0x000fe400087fe43f */
[----:B------:R-:W-:-:S04]  /*11e20*/  UISETP.GT.U32.AND UP0, UPT, UR12, 0xc, UPT ;  /* 0x0000000c0c00788c */ /* 0x000fc8000bf04070 */
        /* <DEDUP_REMOVED lines=9> */
[----:B--2---:R-:W-:-:S04]  /*11ec0*/  IMAD R5, R33, R28, RZ ;  /* 0x0000001c21057224 */ /* 0x004fc800078e02ff */
[C---:B------:R-:W-:Y:S02]  /*11ed0*/  IMAD R5, R32.reuse, R29, R5 ;  /* 0x0000001d20057224 */ /* 0x040fe400078e0205 */
[----:B------:R-:W-:-:S05]  /*11ee0*/  IMAD.WIDE.U32 R28, R32, R28, R6 ;  /* 0x0000001c201c7225 */ /* 0x000fca00078e0006 */
[----:B------:R-:W-:Y:S02]  /*11ef0*/  IADD3 R31, R29, R5, RZ ;  /* 0x000000051d1f7210 */ /* 0x000fe40007ffe0ff */
[----:B------:R-:W-:Y:S01]  /*11f00*/  IADD3.X R5, R27, UR17, RZ, P3, !PT ;  /* 0x000000111b057c10 */ /* 0x000fe20009ffe4ff */
[----:B------:R-:W-:Y:S01]  /*11f10*/  IMAD.MOV.U32 R0, RZ, RZ, R28 ;  /* 0x000000ffff007224 */ /* 0x000fe200078e001c */
[----:B------:R-:W-:Y:S06]  /*11f20*/  @P4 BRA `(.L_x_8760) ;  /* 0xfffffff400cc4947 */ /* 0x000fec000383ffff */
.L_x_8759:
        /* <DEDUP_REMOVED lines=22> */
[----:B------:R-:W-:Y:S02]  /*12090*/  IMAD.IADD R31, R31, 0x1, R5 ;  /* 0x000000011f1f7824 */ /* 0x000fe400078e0205 */
        /* <DEDUP_REMOVED lines=16> */
[----:B---3--:R-:W-:-:S02]  /*121a0*/  IMAD R5, R31, R28, RZ ;  /* 0x0000001c1f057224 */ /* 0x008fc400078e02ff */
[----:B------:R-:W-:-:S04]  /*121b0*/  IMAD.WIDE.U32 R6, R30, R28, R6 ;  /* 0x0000001c1e067225 */ /* 0x000fc800078e0006 */
[----:B------:R-:W-:Y:S02]  /*121c0*/  IMAD R0, R30, R29, R5 ;  /* 0x0000001d1e007224 */ /* 0x000fe400078e0205 */
[----:B------:R-:W3:Y:S04]  /*121d0*/  LDG.E.64 R30, desc[UR6][R36.64] ;  /* 0x00000006241e7981 */ /* 0x000ee8000c1e1b00 */
[----:B------:R-:W3:Y:S01]  /*121e0*/  LDL.64 R28, [UR16+0x40] ;  /* 0x00004010ff1c7983 */ /* 0x000ee20008100a00 */
[----:B------:R-:W-:Y:S01]  /*121f0*/  IMAD.IADD R7, R7, 0x1, R0 ;  /* 0x0000000107077824 */ /* 0x000fe200078e0200 */
[----:B0-----:R-:W-:-:S04]  /*12200*/  IADD3 R32, P0, R36, UR10, RZ ;  /* 0x0000000a24207c10 */ /* 0x001fc8000ff1e0ff */
[----:B------:R-:W-:Y:S01]  /*12210*/  IADD3.X R33, R37, UR17, RZ, P0, !PT ;  /* 0x0000001125217c10 */ /* 0x000fe200087fe4ff */
[----:B--2---:R-:W-:-:S04]  /*12220*/  IMAD R5, R35, R26, RZ ;  /* 0x0000001a23057224 */ /* 0x004fc800078e02ff */
[C---:B------:R-:W-:Y:S02]  /*12230*/  IMAD R0, R34.reuse, R27, R5 ;  /* 0x0000001b22007224 */ /* 0x040fe400078e0205 */
[----:B------:R-:W-:Y:S01]  /*12240*/  IMAD.WIDE.U32 R26, R34, R26, R6 ;  /* 0x0000001a221a7225 */ /* 0x000fe200078e0006 */
[----:B------:R-:W-:Y:S01]  /*12250*/  IADD3 R6, P0, R32, UR10, RZ ;  /* 0x0000000a20067c10 */ /* 0x000fe2000ff1e0ff */
[----:B------:R-:W2:Y:S03]  /*12260*/  LDL.64 R34, [UR16+0x48] ;  /* 0x00004810ff227983 */ /* 0x000ea60008100a00 */
[----:B------:R-:W-:Y:S02]  /*12270*/  IADD3.X R7, R33, UR17, RZ, P0, !PT ;  /* 0x0000001121077c10 */ /* 0x000fe400087fe4ff */
[----:B------:R-:W2:Y:S01]  /*12280*/  LDG.E.64 R32, desc[UR6][R32.64] ;  /* 0x0000000620207981 */ /* 0x000ea2000c1e1b00 */
[----:B------:R-:W-:Y:S01]  /*12290*/  IADD3 R27, R27, R0, RZ ;  /* 0x000000001b1b7210 */ /* 0x000fe20007ffe0ff */
[----:B---3--:R-:W-:-:S02]  /*122a0*/  IMAD R5, R31, R28, RZ ;  /* 0x0000001c1f057224 */ /* 0x008fc400078e02ff */
[----:B------:R-:W-:-:S04]  /*122b0*/  IMAD.WIDE.U32 R26, R30, R28, R26 ;  /* 0x0000001c1e1a7225 */ /* 0x000fc800078e001a */
[----:B------:R-:W-:Y:S02]  /*122c0*/  IMAD R0, R30, R29, R5 ;  /* 0x0000001d1e007224 */ /* 0x000fe400078e0205 */
[----:B------:R-:W3:Y:S04]  /*122d0*/  LDG.E.64 R30, desc[UR6][R6.64] ;  /* 0x00000006061e7981 */ /* 0x000ee8000c1e1b00 */
[----:B------:R-:W3:Y:S01]  /*122e0*/  LDL.64 R28, [UR16+0x50] ;  /* 0x00005010ff1c7983 */ /* 0x000ee20008100a00 */
[----:B------:R-:W-:Y:S01]  /*122f0*/  IADD3 R27, R27, R0, RZ ;  /* 0x000000001b1b7210 */ /* 0x000fe20007ffe0ff */
[----:B------:R-:W-:Y:S01]  /*12300*/  UIADD3 UR12, UP1, UR12, -0x8, URZ ;  /* 0xfffffff80c0c7890 */ /* 0x000fe2000ff3e03f */
[----:B------:R-:W-:Y:S01]  /*12310*/  PLOP3.LUT P0, PT, PT, PT, PT, 0x8, 0x0 ;  /* 0x000000000000781c */ /* 0x000fe20003f0e170 */
[----:B------:R-:W-:-:S02]  /*12320*/  UIADD3 UR4, UP0, UR4, 0x8, URZ ;  /* 0x0000000804047890 */ /* 0x000fc4000ff1e03f */
[----:B------:R-:W-:Y:S02]  /*12330*/  UIADD3.X UR14, UR14, -0x1, URZ, UP1, !UPT ;  /* 0xffffffff0e0e7890 */ /* 0x000fe40008ffe43f */
[----:B------:R-:W-:Y:S01]  /*12340*/  UIADD3.X UR5, URZ, UR5, URZ, UP0, !UPT ;  /* 0x000000053f057290 */ /* 0x000fe200087fe43f */
[-C--:B--2---:R-:W-:Y:S02]  /*12350*/  IMAD R5, R33, R34.reuse, RZ ;  /* 0x0000002221057224 */ /* 0x084fe400078e02ff */
[----:B------:R-:W-:-:S04]  /*12360*/  IMAD.WIDE.U32 R26, R32, R34, R26 ;  /* 0x00000022201a7225 */ /* 0x000fc800078e001a */
[----:B------:R-:W-:-:S04]  /*12370*/  IMAD R5, R32, R35, R5 ;  /* 0x0000002320057224 */ /* 0x000fc800078e0205 */
[----:B------:R-:W-:Y:S02]  /*12380*/  IMAD.IADD R27, R27, 0x1, R5 ;  /* 0x000000011b1b7824 */ /* 0x000fe400078e0205 */
[----:B---3--:R-:W-:-:S04]  /*12390*/  IMAD R31, R31, R28, RZ ;  /* 0x0000001c1f1f7224 */ /* 0x008fc800078e02ff */
[C---:B------:R-:W-:Y:S02]  /*123a0*/  IMAD R31, R30.reuse, R29, R31 ;  /* 0x0000001d1e1f7224 */ /* 0x040fe400078e021f */
[----:B------:R-:W-:Y:S01]  /*123b0*/  IMAD.WIDE.U32 R28, R30, R28, R26 ;  /* 0x0000001c1e1c7225 */ /* 0x000fe200078e001a */
[----:B------:R-:W-:-:S04]  /*123c0*/  IADD3 R26, P3, R6, UR10, RZ ;  /* 0x0000000a061a7c10 */ /* 0x000fc8000ff7e0ff */
[----:B------:R-:W-:Y:S02]  /*123d0*/  IADD3 R31, R29, R31, RZ ;  /* 0x0000001f1d1f7210 */ /* 0x000fe40007ffe0ff */
[----:B------:R-:W-:Y:S02]  /*123e0*/  MOV R0, R28 ;  /* 0x0000001c00007202 */ /* 0x000fe40000000f00 */
[----:B------:R-:W-:-:S07]  /*123f0*/  IADD3.X R5, R7, UR17, RZ, P3, !PT ;  /* 0x0000001107057c10 */ /* 0x000fce0009ffe4ff */
.L_x_8761:
[----:B------:R-:W-:-:S04]  /*12400*/  ISETP.NE.U32.AND P3, PT, RZ, UR12, PT ;  /* 0x0000000cff007c0c */ /* 0x000fc8000bf65070 */
[----:B------:R-:W-:-:S13]  /*12410*/  ISETP.NE.OR.EX P0, PT, RZ, UR14, P0, P3 ;  /* 0x0000000eff007c0c */ /* 0x000fda0008705730 */
[----:B------:R-:W-:Y:S05]  /*12420*/  @!P0 BRA `(.L_x_8757) ;  /* 0x0000000000b08947 */ /* 0x000fea0003800000 */
.L_x_8758:
[----:B------:R-:W-:Y:S01]  /*12430*/  ULEA UR16, UR4, UR15, 0x3 ;  /* 0x0000000f04107291 */ /* 0x000fe2000f8e183f */
[----:B------:R-:W-:Y:S01]  /*12440*/  IMAD.MOV.U32 R36, RZ, RZ, R26 ;  /* 0x000000ffff247224 */ /* 0x000fe200078e001a */
[----:B------:R-:W-:-:S05]  /*12450*/  MOV R37, R5 ;  /* 0x0000000500257202 */ /* 0x000fca0000000f00 */
[----:B------:R-:W2:Y:S04]  /*12460*/  LDG.E.64 R34, desc[UR6][R36.64] ;  /* 0x0000000624227981 */ /* 0x000ea8000c1e1b00 */
[----:B------:R-:W2:Y:S01]  /*12470*/  LDL.64 R6, [UR16+0x18] ;  /* 0x00001810ff067983 */ /* 0x000ea20008100a00 */
[----:B------:R-:W-:-:S03]  /*12480*/  IADD3 R26, P0, R26, UR10, RZ ;  /* 0x0000000a1a1a7c10 */ /* 0x000fc6000ff1e0ff */
[----:B------:R-:W3:Y:S01]  /*12490*/  LDL.64 R32, [UR16+0x20] ;  /* 0x00002010ff207983 */ /* 0x000ee20008100a00 */
[----:B------:R-:W-:-:S05]  /*124a0*/  IADD3.X R27, R5, UR17, RZ, P0, !PT ;  /* 0x00000011051b7c10 */ /* 0x000fca00087fe4ff */
[----:B------:R-:W3:Y:S01]  /*124b0*/  LDG.E.64 R28, desc[UR6][R26.64] ;  /* 0x000000061a1c7981 */ /* 0x000ee2000c1e1b00 */
[----:B------:R-:W-:Y:S01]  /*124c0*/  MOV R30, R0 ;  /* 0x00000000001e7202 */ /* 0x000fe20000000f00 */
[----:B--2---:R-:W-:-:S04]  /*124d0*/  IMAD R5, R35, R6, RZ ;  /* 0x0000000623057224 */ /* 0x004fc800078e02ff */
[----:B------:R-:W-:-:S04]  /*124e0*/  IMAD.WIDE.U32 R30, R34, R6, R30 ;  /* 0x00000006221e7225 */ /* 0x000fc800078e001e */
[----:B------:R-:W-:Y:S01]  /*124f0*/  IMAD R5, R34, R7, R5 ;  /* 0x0000000722057224 */ /* 0x000fe200078e0205 */
[----:B------:R-:W-:-:S04]  /*12500*/  IADD3 R34, P0, R26, UR10, RZ ;  /* 0x0000000a1a227c10 */ /* 0x000fc8000ff1e0ff */
[----:B------:R-:W-:Y:S02]  /*12510*/  IADD3.X R35, R27, UR17, RZ, P0, !PT ;  /* 0x000000111b237c10 */ /* 0x000fe400087fe4ff */
[----:B------:R-:W2:Y:S01]  /*12520*/  LDL.64 R26, [UR16+0x28] ;  /* 0x00002810ff1a7983 */ /* 0x000ea20008100a00 */
[----:B------:R-:W-:-:S03]  /*12530*/  IADD3 R6, P0, R34, UR10, RZ ;  /* 0x0000000a22067c10 */ /* 0x000fc6000ff1e0ff */
[----:B------:R-:W2:Y:S01]  /*12540*/  LDG.E.64 R36, desc[UR6][R34.64] ;  /* 0x0000000622247981 */ /* 0x000ea2000c1e1b00 */
[----:B------:R-:W-:Y:S01]  /*12550*/  IMAD.IADD R31, R31, 0x1, R5 ;  /* 0x000000011f1f7824 */ /* 0x000fe200078e0205 */
[----:B------:R-:W-:Y:S01]  /*12560*/  IADD3.X R7, R35, UR17, RZ, P0, !PT ;  /* 0x0000001123077c10 */ /* 0x000fe200087fe4ff */
[----:B---3--:R-:W-:-:S04]  /*12570*/  IMAD R5, R29, R32, RZ ;  /* 0x000000201d057224 */ /* 0x008fc800078e02ff */
[C---:B------:R-:W-:Y:S02]  /*12580*/  IMAD R5, R28.reuse, R33, R5 ;  /* 0x000000211c057224 */ /* 0x040fe400078e0205 */
[----:B------:R-:W-:Y:S02]  /*12590*/  IMAD.WIDE.U32 R28, R28, R32, R30 ;  /* 0x000000201c1c7225 */ /* 0x000fe400078e001e */
[----:B------:R-:W3:Y:S04]  /*125a0*/  LDG.E.64 R32, desc[UR6][R6.64] ;  /* 0x0000000606207981 */ /* 0x000ee8000c1e1b00 */
[----:B------:R-:W3:Y:S01]  /*125b0*/  LDL.64 R30, [UR16+0x30] ;  /* 0x00003010ff1e7983 */ /* 0x000ee20008100a00 */
[----:B------:R-:W-:Y:S01]  /*125c0*/  IADD3 R29, R29, R5, RZ ;  /* 0x000000051d1d7210 */ /* 0x000fe20007ffe0ff */
[----:B------:R-:W-:-:S04]  /*125d0*/  UIADD3 UR12, UP0, UR12, -0x4, URZ ;  /* 0xfffffffc0c0c7890 */ /* 0x000fc8000ff1e03f */
[----:B------:R-:W-:Y:S02]  /*125e0*/  UIADD3.X UR14, UR14, -0x1, URZ, UP0, !UPT ;  /* 0xffffffff0e0e7890 */ /* 0x000fe400087fe43f */
[----:B------:R-:W-:-:S04]  /*125f0*/  ISETP.NE.U32.AND P0, PT, RZ, UR12, PT ;  /* 0x0000000cff007c0c */ /* 0x000fc8000bf05070 */
[----:B------:R-:W-:Y:S01]  /*12600*/  ISETP.NE.AND.EX P0, PT, RZ, UR14, PT, P0 ;  /* 0x0000000eff007c0c */ /* 0x000fe2000bf05300 */
[----:B------:R-:W-:-:S04]  /*12610*/  UIADD3 UR4, UP0, UR4, 0x4, URZ ;  /* 0x0000000404047890 */ /* 0x000fc8000ff1e03f */
        /* <DEDUP_REMOVED lines=8> */
[----:B------:R-:W-:-:S03]  /*126a0*/  IADD3 R26, P3, R6, UR10, RZ ;  /* 0x0000000a061a7c10 */ /* 0x000fc6000ff7e0ff */
[----:B------:R-:W-:Y:S01]  /*126b0*/  IMAD.IADD R31, R31, 0x1, R5 ;  /* 0x000000011f1f7824 */ /* 0x000fe200078e0205 */
[----:B------:R-:W-:Y:S02]  /*126c0*/  IADD3.X R5, R7, UR17, RZ, P3, !PT ;  /* 0x0000001107057c10 */ /* 0x000fe40009ffe4ff */
[----:B------:R-:W-:Y:S01]  /*126d0*/  MOV R0, R30 ;  /* 0x0000001e00007202 */ /* 0x000fe20000000f00 */
[----:B------:R-:W-:Y:S06]  /*126e0*/  @P0 BRA `(.L_x_8758) ;  /* 0xfffffffc00500947 */ /* 0x000fec000383ffff */
.L_x_8757:
[----:B------:R-:W0:Y:S02]  /*126f0*/  LDC R5, c[0x0][0x228] ;  /* 0x00008a00ff057b82 */ /* 0x000e240000000800 */
[----:B0-----:R-:W-:-:S04]  /*12700*/  LOP3.LUT R5, R5, 0x3, RZ, 0xc0, !PT ;  /* 0x0000000305057812 */ /* 0x001fc800078ec0ff */
[----:B------:R-:W-:-:S04]  /*12710*/  ISETP.NE.U32.AND P0, PT, R5, RZ, PT ;  /* 0x000000ff0500720c */ /* 0x000fc80003f05070 */
[----:B------:R-:W-:-:S13]  /*12720*/  ISETP.NE.AND.EX P0, PT, RZ, RZ, PT, P0 ;  /* 0x000000ffff00720c */ /* 0x000fda0003f05300 */
[----:B------:R-:W-:Y:S05]  /*12730*/  @!P0 BRA `(.L_x_8756) ;  /* 0x0000000000c88947 */ /* 0x000fea0003800000 */
[----:B------:R-:W0:Y:S01]  /*12740*/  LDC.64 R6, c[0x0][0x270] ;  /* 0x00009c00ff067b82 */ /* 0x000e220000000a00 */
[----:B------:R-:W-:Y:S01]  /*12750*/  MOV R8, R10 ;  /* 0x0000000a00087202 */ /* 0x000fe20000000f00 */
[----:B------:R-:W-:-:S05]  /*12760*/  IMAD.U32 R32, RZ, RZ, UR4 ;  /* 0x00000004ff207e24 */ /* 0x000fca000f8e00ff */
[----:B------:R-:W-:Y:S01]  /*12770*/  LEA R32, R32, R1, 0x3 ;  /* 0x0000000120207211 */ /* 0x000fe200078e18ff */
[C---:B0-----:R-:W-:Y:S01]  /*12780*/  IMAD R28, R6.reuse, UR5, RZ ;  /* 0x00000005061c7c24 */ /* 0x041fe2000f8e02ff */
[----:B------:R-:W-:Y:S01]  /*12790*/  ULDC UR5, c[0x0][0x218] ;  /* 0x0000860000057ab9 */ /* 0x000fe20000000800 */
[----:B------:R-:W-:-:S04]  /*127a0*/  IMAD.WIDE.U32 R26, R6, UR4, R8 ;  /* 0x00000004061a7c25 */ /* 0x000fc8000f8e0008 */
[----:B------:R-:W-:Y:S01]  /*127b0*/  IMAD R33, R7, UR4, R28 ;  /* 0x0000000407217c24 */ /* 0x000fe2000f8e021c */
[----:B------:R-:W-:-:S04]  /*127c0*/  LEA R28, P0, R26, UR5, 0x3 ;  /* 0x000000051a1c7c11 */ /* 0x000fc8000f8018ff */
[----:B------:R-:W-:-:S04]  /*127d0*/  IADD3 R27, R27, R33, RZ ;  /* 0x000000211b1b7210 */ /* 0x000fc80007ffe0ff */
        /* <DEDUP_REMOVED lines=8> */
[----:B------:R-:W-:Y:S01]  /*12860*/  IMAD R35, R28, R27, R35 ;  /* 0x0000001b1c237224 */ /* 0x000fe200078e0223 */
[----:B------:R-:W-:-:S04]  /*12870*/  MOV R0, R30 ;  /* 0x0000001e00007202 */ /* 0x000fc80000000f00 */
        /* <DEDUP_REMOVED lines=19> */
[----:B--2---:R-:W-:-:S04]  /*129b0*/  IMAD R5, R9, R10, RZ ;  /* 0x0000000a09057224 */ /* 0x004fc800078e02ff */
[----:B------:R-:W-:-:S04]  /*129c0*/  IMAD.WIDE.U32 R30, R8, R10, R30 ;  /* 0x0000000a081e7225 */ /* 0x000fc800078e001e */
[----:B------:R-:W-:Y:S02]  /*129d0*/  IMAD R5, R8, R11, R5 ;  /* 0x0000000b08057224 */ /* 0x000fe400078e0205 */
[----:B------:R-:W-:Y:S02]  /*129e0*/  IMAD.MOV.U32 R0, RZ, RZ, R30 ;  /* 0x000000ffff007224 */ /* 0x000fe400078e001e */
[----:B---3--:R-:W-:Y:S01]  /*129f0*/  @P0 IMAD R9, R27, R6, RZ ;  /* 0x000000061b090224 */ /* 0x008fe200078e02ff */
[----:B------:R-:W-:Y:S02]  /*12a00*/  IADD3 R31, R31, R5, RZ ;  /* 0x000000051f1f7210 */ /* 0x000fe40007ffe0ff */
[----:B------:R-:W-:Y:S01]  /*12a10*/  @P0 MOV R30, R0 ;  /* 0x00000000001e0202 */ /* 0x000fe20000000f00 */
[----:B------:R-:W-:-:S04]  /*12a20*/  @P0 IMAD R9, R26, R7, R9 ;  /* 0x000000071a090224 */ /* 0x000fc800078e0209 */
[----:B------:R-:W-:-:S04]  /*12a30*/  @P0 IMAD.WIDE.U32 R6, R26, R6, R30 ;  /* 0x000000061a060225 */ /* 0x000fc800078e001e */
[----:B------:R-:W-:Y:S01]  /*12a40*/  @P0 IMAD.IADD R31, R7, 0x1, R9 ;  /* 0x00000001071f0824 */ /* 0x000fe200078e0209 */
[----:B------:R-:W-:-:S07]  /*12a50*/  @P0 MOV R0, R6 ;  /* 0x0000000600000202 */ /* 0x000fce0000000f00 */
.L_x_8756:
[----:B------:R-:W-:Y:S05]  /*12a60*/  BSYNC B0 ;  /* 0x0000000000007941 */ /* 0x000fea0003800000 */
.L_x_8755:
[----:B------:R-:W-:Y:S01]  /*12a70*/  UIADD3 UR9, -UR8, UR9, URZ ;  /* 0x0000000908097290 */ /* 0x000fe2000fffe13f */
[----:B------:R-:W-:Y:S01]  /*12a80*/  IADD3 R5, R4, 0x280, RZ ;  /* 0x0000028004057810 */ /* 0x000fe20007ffe0ff */
[----:B------:R-:W-:Y:S01]  /*12a90*/  BSSY B0, `(.L_x_8762) ;  /* 0x0000165000007945 */ /* 0x000fe20003800000 */
[----:B------:R-:W-:-:S03]  /*12aa0*/  IMAD.MOV.U32 R30, RZ, RZ, R0 ;  /* 0x000000ffff1e7224 */ /* 0x000fc600078e0000 */
        /* <DEDUP_REMOVED lines=8> */
[----:B------:R-:W-:-:S03]  /*12b30*/  ULDC.64 UR16, c[0x0][0x270] ;  /* 0x00009c0000107ab9 */ /* 0x000fc60000000a00 */
        /* <DEDUP_REMOVED lines=21> */
[----:B------:R-:W-:-:S03]  /*12c90*/  UIADD3 UR12, UR19, UR4, URZ ;  /* 0x00000004130c7290 */ /* 0x000fc6000fffe03f */
[----:B------:R-:W-:Y:S01]  /*12ca0*/  ISETP.GT.AND.EX P0, PT, R0, RZ, PT, P0 ;  /* 0x000000ff0000720c */ /* 0x000fe20003f04300 */
[----:B------:R-:W-:Y:S01]  /*12cb0*/  UMOV UR4, URZ ;  /* 0x0000003f00047c82 */ /* 0x000fe20008000000 */
        /* <DEDUP_REMOVED lines=10> */
.L_x_8767:
        /* <DEDUP_REMOVED lines=16> */
[----:B------:R-:W-:-:S02]  /*12e60*/  IADD3 R32, P3, R10, UR18, RZ ;  /* 0x000000120a207c10 */ /* 0x000fc4000ff7e0ff */
[----:B------:R-:W-:Y:S01]  /*12e70*/  IADD3 R35, R35, R5, RZ ;  /* 0x0000000523237210 */ /* 0x000fe20007ffe0ff */
[----:B---3--:R-:W-:Y:S01]  /*12e80*/  IMAD R5, R25, R26, RZ ;  /* 0x0000001a19057224 */ /* 0x008fe200078e02ff */
[----:B------:R-:W-:-:S03]  /*12e90*/  IADD3.X R33, R11, UR12, RZ, P3, !PT ;  /* 0x0000000c0b217c10 */ /* 0x000fc60009ffe4ff */
[C---:B------:R-:W-:Y:S02]  /*12ea0*/  IMAD R0, R24.reuse, R27, R5 ;  /* 0x0000001b18007224 */ /* 0x040fe400078e0205 */
[----:B------:R-:W-:Y:S02]  /*12eb0*/  IMAD.WIDE.U32 R36, R24, R26, R34 ;  /* 0x0000001a18247225 */ /* 0x000fe400078e0022 */
[----:B------:R-:W3:Y:S04]  /*12ec0*/  LDL.64 R24, [UR14+0x30] ;  /* 0x0000300eff187983 */ /* 0x000ee80008100a00 */
[----:B------:R-:W3:Y:S01]  /*12ed0*/  LDG.E.64 R26, desc[UR6][R32.64] ;  /* 0x00000006201a7981 */ /* 0x000ee2000c1e1b00 */
[----:B------:R-:W-:Y:S01]  /*12ee0*/  IADD3 R34, P3, R32, UR18, RZ ;  /* 0x0000001220227c10 */ /* 0x000fe2000ff7e0ff */
[----:B------:R-:W-:-:S03]  /*12ef0*/  IMAD.IADD R37, R37, 0x1, R0 ;  /* 0x0000000125257824 */ /* 0x000fc600078e0200 */
[----:B------:R-:W-:-:S05]  /*12f00*/  IADD3.X R35, R33, UR12, RZ, P3, !PT ;  /* 0x0000000c21237c10 */ /* 0x000fca0009ffe4ff */
[----:B------:R-:W4:Y:S01]  /*12f10*/  LDG.E.64 R10, desc[UR6][R34.64] ;  /* 0x00000006220a7981 */ /* 0x000f22000c1e1b00 */
[-C--:B--2---:R-:W-:Y:S02]  /*12f20*/  IMAD R5, R29, R2.reuse, RZ ;  /* 0x000000021d057224 */ /* 0x084fe400078e02ff */
[----:B------:R-:W-:-:S04]  /*12f30*/  IMAD.WIDE.U32 R36, R28, R2, R36 ;  /* 0x000000021c247225 */ /* 0x000fc800078e0024 */
[----:B------:R-:W-:Y:S02]  /*12f40*/  IMAD R0, R28, R3, R5 ;  /* 0x000000031c007224 */ /* 0x000fe400078e0205 */
[----:B------:R-:W4:Y:S01]  /*12f50*/  LDL.64 R2, [UR14+0x38] ;  /* 0x0000380eff027983 */ /* 0x000f220008100a00 */
[----:B------:R-:W-:Y:S02]  /*12f60*/  IADD3 R28, P3, R34, UR18, RZ ;  /* 0x00000012221c7c10 */ /* 0x000fe4000ff7e0ff */
[----:B------:R-:W-:Y:S02]  /*12f70*/  IADD3 R37, R37, R0, RZ ;  /* 0x0000000025257210 */ /* 0x000fe40007ffe0ff */
[----:B------:R-:W-:Y:S01]  /*12f80*/  IADD3.X R29, R35, UR12, RZ, P3, !PT ;  /* 0x0000000c231d7c10 */ /* 0x000fe20009ffe4ff */
[-C--:B---3--:R-:W-:Y:S02]  /*12f90*/  IMAD R5, R27, R24.reuse, RZ ;  /* 0x000000181b057224 */ /* 0x088fe400078e02ff */
        /* <DEDUP_REMOVED lines=62> */
[----:B------:R-:W-:Y:S01]  /*13380*/  IMAD.IADD R37, R37, 0x1, R0 ;  /* 0x0000000125257824 */ /* 0x000fe200078e0200 */
[----:B------:R-:W-:Y:S01]  /*13390*/  IADD3.X R35, R33, UR12, RZ, P3, !PT ;  /* 0x0000000c21237c10 */ /* 0x000fe20009ffe4ff */
[-C--:B--2---:R-:W-:Y:S02]  /*133a0*/  IMAD R5, R27, R24.reuse, RZ ;  /* 0x000000181b057224 */ /* 0x084fe400078e02ff */
[----:B------:R-:W-:-:S04]  /*133b0*/  IMAD.WIDE.U32 R36, R26, R24, R36 ;  /* 0x000000181a247225 */ /* 0x000fc800078e0024 */
[----:B------:R-:W-:Y:S02]  /*133c0*/  IMAD R0, R26, R25, R5 ;  /* 0x000000191a007224 */ /* 0x000fe400078e0205 */
[----:B------:R-:W2:Y:S04]  /*133d0*/  LDL.64 R24, [UR14+0x80] ;  /* 0x0000800eff187983 */ /* 0x000ea80008100a00 */
[----:B------:R-:W2:Y:S01]  /*133e0*/  LDG.E.64 R26, desc[UR6][R34.64] ;  /* 0x00000006221a7981 */ /* 0x000ea2000c1e1b00 */
[----:B0-----:R-:W-:Y:S02]  /*133f0*/  IADD3 R32, P3, R34, UR18, RZ ;  /* 0x0000001222207c10 */ /* 0x001fe4000ff7e0ff */
[----:B------:R-:W-:Y:S02]  /*13400*/  IADD3 R37, R37, R0, RZ ;  /* 0x0000000025257210 */ /* 0x000fe40007ffe0ff */
[----:B------:R-:W-:Y:S01]  /*13410*/  IADD3.X R33, R35, UR12, RZ, P3, !PT ;  /* 0x0000000c23217c10 */ /* 0x000fe20009ffe4ff */
[----:B---3--:R-:W-:-:S02]  /*13420*/  IMAD R5, R11, R2, RZ ;  /* 0x000000020b057224 */ /* 0x008fc400078e02ff */
[----:B------:R-:W-:-:S04]  /*13430*/  IMAD.WIDE.U32 R36, R10, R2, R36 ;  /* 0x000000020a247225 */ /* 0x000fc800078e0024 */
[----:B------:R-:W-:Y:S02]  /*13440*/  IMAD R5, R10, R3, R5 ;  /* 0x000000030a057224 */ /* 0x000fe400078e0205 */
[----:B------:R-:W4:Y:S01]  /*13450*/  LDG.E.64 R2, desc[UR6][R32.64] ;  /* 0x0000000620027981 */ /* 0x000f22000c1e1b00 */
[----:B------:R-:W-:Y:S02]  /*13460*/  IADD3 R10, P3, R32, UR18, RZ ;  /* 0x00000012200a7c10 */ /* 0x000fe4000ff7e0ff */
[----:B------:R-:W-:Y:S02]  /*13470*/  IADD3 R37, R37, R5, RZ ;  /* 0x0000000525257210 */ /* 0x000fe40007ffe0ff */
[----:B------:R-:W-:Y:S01]  /*13480*/  IADD3.X R11, R33, UR12, RZ, P3, !PT ;  /* 0x0000000c210b7c10 */ /* 0x000fe20009ffe4ff */
[-C--:B--2---:R-:W-:Y:S02]  /*13490*/  IMAD R5, R27, R24.reuse, RZ ;  /* 0x000000181b057224 */ /* 0x084fe400078e02ff */
[----:B------:R-:W-:-:S04]  /*134a0*/  IMAD.WIDE.U32 R36, R26, R24, R36 ;  /* 0x000000181a247225 */ /* 0x000fc800078e0024 */
[----:B------:R-:W-:Y:S02]  /*134b0*/  IMAD R0, R26, R25, R5 ;  /* 0x000000191a007224 */ /* 0x000fe400078e0205 */
[----:B------:R-:W2:Y:S04]  /*134c0*/  LDL.64 R26, [UR14+0x90] ;  /* 0x0000900eff1a7983 */ /* 0x000ea80008100a00 */
[----:B------:R-:W2:Y:S01]  /*134d0*/  LDG.E.64 R24, desc[UR6][R10.64] ;  /* 0x000000060a187981 */ /* 0x000ea2000c1e1b00 */
        /* <DEDUP_REMOVED lines=11> */
[----:B------:R-:W-:-:S05]  /*13590*/  IMAD.WIDE.U32 R2, R2, R28, R36 ;  /* 0x0000001c02027225 */ /* 0x000fca00078e0024 */
[----:B------:R-:W-:Y:S01]  /*135a0*/  IADD3 R3, R3, R5, RZ ;  /* 0x0000000503037210 */ /* 0x000fe20007ffe0ff */
[-C--:B--2---:R-:W-:Y:S02]  /*135b0*/  IMAD R5, R25, R26.reuse, RZ ;  /* 0x0000001a19057224 */ /* 0x084fe400078e02ff */
[----:B------:R-:W-:-:S04]  /*135c0*/  IMAD.WIDE.U32 R2, R24, R26, R2 ;  /* 0x0000001a18027225 */ /* 0x000fc800078e0002 */
[----:B------:R-:W-:-:S05]  /*135d0*/  IMAD R5, R24, R27, R5 ;  /* 0x0000001b18057224 */ /* 0x000fca00078e0205 */
[----:B------:R-:W-:Y:S02]  /*135e0*/  IADD3 R3, R3, R5, RZ ;  /* 0x0000000503037210 */ /* 0x000fe40007ffe0ff */
[----:B------:R-:W-:Y:S01]  /*135f0*/  IADD3.X R5, R11, UR12, RZ, P3, !PT ;  /* 0x0000000c0b057c10 */ /* 0x000fe20009ffe4ff */
[----:B------:R-:W-:Y:S06]  /*13600*/  @P4 BRA `(.L_x_8767) ;  /* 0xfffffff400d44947 */ /* 0x000fec000383ffff */
.L_x_8766:
[----:B------:R-:W-:-:S04]  /*13610*/  UISETP.GT.U32.AND UP0, UPT, UR10, 0x4, UPT ;  /* 0x000000040a00788c */ /* 0x000fc8000bf04070 */
[----:B------:R-:W-:-:S06]  /*13620*/  UISETP.GT.AND.EX UP0, UPT, UR11, URZ, UPT, UP0 ;  /* 0x0000003f0b00728c */ /* 0x000fcc000bf04300 */
[----:B------:R-:W-:-:S13]  /*13630*/  PLOP3.LUT P3, PT, PT, PT, UP0, 0x80, 0x0 ;  /* 0x000000000000781c */ /* 0x000fda0003f6f008 */
[----:B------:R-:W-:Y:S05]  /*13640*/  @!P3 BRA `(.L_x_8768) ;  /* 0x000000040020b947 */ /* 0x000fea0003800000 */
        /* <DEDUP_REMOVED lines=8> */
[----:B------:R0:W3:Y:S01]  /*136d0*/  LDG.E.64 R28, desc[UR6][R36.64] ;  /* 0x00000006241c7981 */ /* 0x0000e2000c1e1b00 */
[----:B------:R-:W-:-:S04]  /*136e0*/  IADD3 R26, P0, R36, UR18, RZ ;  /* 0x00000012241a7c10 */ /* 0x000fc8000ff1e0ff */
[----:B------:R-:W-:Y:S02]  /*136f0*/  IADD3.X R27, R37, UR12, RZ, P0, !PT ;  /* 0x0000000c251b7c10 */ /* 0x000fe400087fe4ff */
[----:B0-----:R-:W-:-:S04]  /*13700*/  IADD3 R36, P0, R26, UR18, RZ ;  /* 0x000000121a247c10 */ /* 0x001fc8000ff1e0ff */
[----:B------:R-:W-:Y:S01]  /*13710*/  IADD3.X R37, R27, UR12, RZ, P0, !PT ;  /* 0x0000000c1b257c10 */ /* 0x000fe200087fe4ff */
[-C--:B--2---:R-:W-:Y:S02]  /*13720*/  IMAD R5, R11, R24.reuse, RZ ;  /* 0x000000180b057224 */ /* 0x084fe400078e02ff */
[C---:B------:R-:W-:Y:S02]  /*13730*/  IMAD.WIDE.U32 R34, R10.reuse, R24, R2 ;  /* 0x000000180a227225 */ /* 0x040fe400078e0002 */
[----:B------:R-:W2:Y:S02]  /*13740*/  LDL.64 R2, [UR14+0x28] ;  /* 0x0000280eff027983 */ /* 0x000ea40008100a00 */
[----:B------:R-:W-:Y:S02]  /*13750*/  IMAD R5, R10, R25, R5 ;  /* 0x000000190a057224 */ /* 0x000fe400078e0205 */
[----:B------:R-:W2:Y:S03]  /*13760*/  LDG.E.64 R10, desc[UR6][R26.64] ;  /* 0x000000061a0a7981 */ /* 0x000ea6000c1e1b00 */
[----:B------:R-:W-:Y:S01]  /*13770*/  IADD3 R35, R35, R5, RZ ;  /* 0x0000000523237210 */ /* 0x000fe20007ffe0ff */
[----:B---3--:R-:W-:Y:S01]  /*13780*/  IMAD R5, R29, R32, RZ ;  /* 0x000000201d057224 */ /* 0x008fe200078e02ff */
[----:B------:R-:W3:Y:S03]  /*13790*/  LDL.64 R24, [UR14+0x30] ;  /* 0x0000300eff187983 */ /* 0x000ee60008100a00 */
[----:B------:R-:W-:-:S02]  /*137a0*/  IMAD R0, R28, R33, R5 ;  /* 0x000000211c007224 */ /* 0x000fc400078e0205 */
[----:B------:R-:W-:Y:S01]  /*137b0*/  IMAD.WIDE.U32 R32, R28, R32, R34 ;  /* 0x000000201c207225 */ /* 0x000fe200078e0022 */
[----:B------:R-:W4:Y:S04]  /*137c0*/  LDL.64 R26, [UR14+0x38] ;  /* 0x0000380eff1a7983 */ /* 0x000f280008100a00 */
[----:B------:R-:W3:Y:S01]  /*137d0*/  LDG.E.64 R28, desc[UR6][R36.64] ;  /* 0x00000006241c7981 */ /* 0x000ee2000c1e1b00 */
[----:B------:R-:W-:Y:S01]  /*137e0*/  IADD3 R34, P0, R36, UR18, RZ ;  /* 0x0000001224227c10 */ /* 0x000fe2000ff1e0ff */
[----:B------:R-:W-:-:S03]  /*137f0*/  IMAD.IADD R33, R33, 0x1, R0 ;  /* 0x0000000121217824 */ /* 0x000fc600078e0200 */
[----:B------:R-:W-:Y:S01]  /*13800*/  IADD3.X R35, R37, UR12, RZ, P0, !PT ;  /* 0x0000000c25237c10 */ /* 0x000fe200087fe4ff */
[----:B--2---:R-:W-:-:S04]  /*13810*/  IMAD R5, R11, R2, RZ ;  /* 0x000000020b057224 */ /* 0x004fc800078e02ff */
[C---:B------:R-:W-:Y:S02]  /*13820*/  IMAD R0, R10.reuse, R3, R5 ;  /* 0x000000030a007224 */ /* 0x040fe400078e0205 */
[----:B------:R-:W-:Y:S02]  /*13830*/  IMAD.WIDE.U32 R2, R10, R2, R32 ;  /* 0x000000020a027225 */ /* 0x000fe400078e0020 */
[----:B------:R0:W4:Y:S03]  /*13840*/  LDG.E.64 R32, desc[UR6][R34.64] ;  /* 0x0000000622207981 */ /* 0x000126000c1e1b00 */
[----:B------:R-:W-:Y:S01]  /*13850*/  IADD3 R3, R3, R0, RZ ;  /* 0x0000000003037210 */ /* 0x000fe20007ffe0ff */
        /* <DEDUP_REMOVED lines=13> */
[----:B------:R-:W-:Y:S01]  /*13930*/  IMAD.WIDE.U32 R32, R32, R26, R24 ;  /* 0x0000001a20207225 */ /* 0x000fe200078e0018 */
[----:B------:R-:W-:Y:S01]  /*13940*/  IADD3 R24, P0, R36, UR18, RZ ;  /* 0x0000001224187c10 */ /* 0x000fe2000ff1e0ff */
[----:B------:R-:W3:Y:S02]  /*13950*/  LDG.E.64 R26, desc[UR6][R36.64] ;  /* 0x00000006241a7981 */ /* 0x000ee4000c1e1b00 */
[----:B------:R-:W-:Y:S01]  /*13960*/  IMAD.IADD R33, R33, 0x1, R5 ;  /* 0x0000000121217824 */ /* 0x000fe200078e0205 */
[----:B------:R-:W-:Y:S01]  /*13970*/  IADD3.X R25, R37, UR12, RZ, P0, !PT ;  /* 0x0000000c25197c10 */ /* 0x000fe200087fe4ff */
[-C--:B--2---:R-:W-:Y:S02]  /*13980*/  IMAD R5, R11, R2.reuse, RZ ;  /* 0x000000020b057224 */ /* 0x084fe400078e02ff */
        /* <DEDUP_REMOVED lines=18> */
[----:B------:R-:W-:Y:S01]  /*13ab0*/  IMAD.IADD R3, R3, 0x1, R5 ;  /* 0x0000000103037824 */ /* 0x000fe200078e0205 */
[----:B------:R-:W-:-:S07]  /*13ac0*/  IADD3.X R5, R25, UR12, RZ, P3, !PT ;  /* 0x0000000c19057c10 */ /* 0x000fce0009ffe4ff */
.L_x_8768:
[----:B------:R-:W-:-:S04]  /*13ad0*/  ISETP.NE.U32.AND P3, PT, RZ, UR10, PT ;  /* 0x0000000aff007c0c */ /* 0x000fc8000bf65070 */
[----:B------:R-:W-:-:S13]  /*13ae0*/  ISETP.NE.OR.EX P0, PT, RZ, UR11, P0, P3 ;  /* 0x0000000bff007c0c */ /* 0x000fda0008705730 */
[----:B------:R-:W-:Y:S05]  /*13af0*/  @!P0 BRA `(.L_x_8764) ;  /* 0x0000000000a88947 */ /* 0x000fea0003800000 */
.L_x_8765:
[----:B------:R-:W-:Y:S01]  /*13b00*/  ULEA UR14, UR4, UR15, 0x3 ;  /* 0x0000000f040e7291 */ /* 0x000fe2000f8e183f */
[----:B------:R-:W-:Y:S02]  /*13b10*/  MOV R24, R0 ;  /* 0x0000000000187202 */ /* 0x000fe40000000f00 */
        /* <DEDUP_REMOVED lines=14> */
[----:B------:R-:W4:Y:S02]  /*13c00*/  LDG.E.64 R24, desc[UR6][R32.64] ;  /* 0x0000000620187981 */ /* 0x000f24000c1e1b00 */
[----:B------:R-:W-:Y:S01]  /*13c10*/  IMAD.IADD R3, R3, 0x1, R5 ;  /* 0x0000000103037824 */ /* 0x000fe200078e0205 */
[----:B------:R-:W-:Y:S01]  /*13c20*/  IADD3.X R11, R33, UR12, RZ, P0, !PT ;  /* 0x0000000c210b7c10 */ /* 0x000fe200087fe4ff */
[----:B---3--:R-:W-:-:S04]  /*13c30*/  IMAD R5, R29, R26, RZ ;  /* 0x0000001a1d057224 */ /* 0x008fc800078e02ff */
[C---:B------:R-:W-:Y:S02]  /*13c40*/  IMAD R0, R28.reuse, R27, R5 ;  /* 0x0000001b1c007224 */ /* 0x040fe400078e0205 */
[----:B------:R-:W-:Y:S02]  /*13c50*/  IMAD.WIDE.U32 R28, R28, R26, R2 ;  /* 0x0000001a1c1c7225 */ /* 0x000fe400078e0002 */
[----:B------:R-:W2:Y:S04]  /*13c60*/  LDL.64 R26, [UR14+0x30] ;  /* 0x0000300eff1a7983 */ /* 0x000ea80008100a00 */
[----:B------:R-:W2:Y:S01]  /*13c70*/  LDG.E.64 R2, desc[UR6][R10.64] ;  /* 0x000000060a027981 */ /* 0x000ea2000c1e1b00 */
[----:B------:R-:W-:Y:S01]  /*13c80*/  UIADD3 UR10, UP0, UR10, -0x4, URZ ;  /* 0xfffffffc0a0a7890 */ /* 0x000fe2000ff1e03f */
[----:B------:R-:W-:-:S03]  /*13c90*/  IADD3 R29, R29, R0, RZ ;  /* 0x000000001d1d7210 */ /* 0x000fc60007ffe0ff */
        /* <DEDUP_REMOVED lines=13> */
[----:B------:R-:W-:Y:S01]  /*13d70*/  IMAD.IADD R3, R3, 0x1, R5 ;  /* 0x0000000103037824 */ /* 0x000fe200078e0205 */
[----:B------:R-:W-:Y:S01]  /*13d80*/  IADD3.X R5, R11, UR12, RZ, P3, !PT ;  /* 0x0000000c0b057c10 */ /* 0x000fe20009ffe4ff */
[----:B------:R-:W-:Y:S06]  /*13d90*/  @P0 BRA `(.L_x_8765) ;  /* 0xfffffffc00580947 */ /* 0x000fec000383ffff */
.L_x_8764:
[----:B------:R-:W0:Y:S02]  /*13da0*/  LDC R0, c[0x0][0x228] ;  /* 0x00008a00ff007b82 */ /* 0x000e240000000800 */
[----:B0-----:R-:W-:-:S04]  /*13db0*/  LOP3.LUT R0, R0, 0x3, RZ, 0xc0, !PT ;  /* 0x0000000300007812 */ /* 0x001fc800078ec0ff */
[----:B------:R-:W-:-:S04]  /*13dc0*/  ISETP.NE.U32.AND P0, PT, R0, RZ, PT ;  /* 0x000000ff0000720c */ /* 0x000fc80003f05070 */
[----:B------:R-:W-:-:S13]  /*13dd0*/  ISETP.NE.AND.EX P0, PT, RZ, RZ, PT, P0 ;  /* 0x000000ffff00720c */ /* 0x000fda0003f05300 */
[----:B------:R-:W-:Y:S05]  /*13de0*/  @!P0 BRA `(.L_x_8763) ;  /* 0x0000000000bc8947 */ /* 0x000fea0003800000 */
[----:B------:R-:W-:Y:S01]  /*13df0*/  UIMAD UR5, UR5, UR16, URZ ;  /* 0x00000010050572a4 */ /* 0x000fe2000f8e023f */
[----:B------:R-:W-:Y:S01]  /*13e00*/  MOV R11, UR4 ;  /* 0x00000004000b7c02 */ /* 0x000fe20008000f00 */
[----:B------:R-:W-:Y:S01]  /*13e10*/  ULDC UR18, c[0x0][0x218] ;  /* 0x0000860000127ab9 */ /* 0x000fe20000000800 */
[----:B------:R-:W-:Y:S01]  /*13e20*/  MOV R8, R6 ;  /* 0x0000000600087202 */ /* 0x000fe20000000f00 */
[----:B------:R-:W-:Y:S02]  /*13e30*/  UIMAD UR12, UR4, UR17, UR5 ;  /* 0x00000011040c72a4 */ /* 0x000fe4000f8e0205 */
[----:B------:R-:W-:Y:S02]  /*13e40*/  ULEA UR14, UR4, UR15, 0x3 ;  /* 0x0000000f040e7291 */ /* 0x000fe4000f8e183f */
[----:B------:R-:W-:-:S04]  /*13e50*/  IMAD.WIDE.U32 R10, R11, UR16, R8 ;  /* 0x000000100b0a7c25 */ /* 0x000fc8000f8e0008 */
[----:B------:R-:W-:Y:S01]  /*13e60*/  VIADD R5, R11, UR12 ;  /* 0x0000000c0b057c36 */ /* 0x000fe20008000000 */
[----:B------:R-:W-:-:S04]  /*13e70*/  LEA R24, P0, R10, UR18, 0x3 ;  /* 0x000000120a187c11 */ /* 0x000fc8000f8018ff */
[----:B------:R-:W-:Y:S02]  /*13e80*/  LEA.HI.X R25, R10, UR13, R5, 0x3, P0 ;  /* 0x0000000d0a197c11 */ /* 0x000fe400080f1c05 */
[----:B------:R-:W2:Y:S04]  /*13e90*/  LDL.64 R10, [UR14+0x18] ;  /* 0x0000180eff0a7983 */ /* 0x000ea80008100a00 */
        /* <DEDUP_REMOVED lines=10> */
[----:B------:R-:W-:Y:S02]  /*13f40*/  UIMAD.WIDE.U32 UR4, UR4, UR16, UR10 ;  /* 0x00000010040472a5 */ /* 0x000fe4000f8e000a */
[----:B------:R-:W-:Y:S01]  /*13f50*/  MOV R25, UR16 ;  /* 0x0000001000197c02 */ /* 0x000fe20008000f00 */
[----:B------:R-:W2:Y:S01]  /*13f60*/  LDL.64 R10, [UR14+0x20] ;  /* 0x0000200eff0a7983 */ /* 0x000ea20008100a00 */
[----:B------:R-:W-:Y:S02]  /*13f70*/  ISETP.NE.AND.EX P0, PT, RZ, RZ, PT, P0 ;  /* 0x000000ffff00720c */ /* 0x000fe40003f05300 */
[----:B------:R-:W-:Y:S01]  /*13f80*/  MOV R5, UR16 ;  /* 0x0000001000057c02 */ /* 0x000fe20008000f00 */
[----:B------:R-:W-:Y:S01]  /*13f90*/  IMAD.U32 R7, RZ, RZ, UR5 ;  /* 0x00000005ff077e24 */ /* 0x000fe2000f8e00ff */
[----:B------:R-:W-:-:S02]  /*13fa0*/  IADD3 R0, P3, R6, UR4, RZ ;  /* 0x0000000406007c10 */ /* 0x000fc4000ff7e0ff */
[----:B------:R-:W-:Y:S02]  /*13fb0*/  MOV R6, UR4 ;  /* 0x0000000400067c02 */ /* 0x000fe40008000f00 */
[----:B------:R-:W-:Y:S02]  /*13fc0*/  IADD3.X R7, R9, UR12, R7, P3, !PT ;  /* 0x0000000c09077c10 */ /* 0x000fe40009ffe407 */
[----:B------:R-:W-:-:S04]  /*13fd0*/  LEA R26, P3, R0, UR18, 0x3 ;  /* 0x00000012001a7c11 */ /* 0x000fc8000f8618ff */
[----:B------:R-:W-:Y:S01]  /*13fe0*/  LEA.HI.X R27, R0, UR13, R7, 0x3, P3 ;  /* 0x0000000d001b7c11 */ /* 0x000fe200098f1c07 */
[----:B------:R-:W-:Y:S01]  /*13ff0*/  IMAD.U32 R0, RZ, RZ, UR17 ;  /* 0x00000011ff007e24 */ /* 0x000fe2000f8e00ff */
[----:B------:R-:W-:Y:S01]  /*14000*/  @P0 LEA R24, P3, R25, R26, 0x3 ;  /* 0x0000001a19180211 */ /* 0x000fe200078618ff */
[----:B------:R-:W3:Y:S04]  /*14010*/  @P0 LDL.64 R6, [UR14+0x28] ;  /* 0x0000280eff060983 */ /* 0x000ee80008100a00 */
[----:B------:R-:W2:Y:S01]  /*14020*/  LDG.E.64 R8, desc[UR6][R26.64] ;  /* 0x000000061a087981 */ /* 0x000ea2000c1e1b00 */
[----:B------:R-:W-:-:S06]  /*14030*/  @P0 LEA.HI.X R25, R5, R27, R0, 0x3, P3 ;  /* 0x0000001b05190211 */ /* 0x000fcc00018f1c00 */
        /* <DEDUP_REMOVED lines=10> */
.L_x_8763:
[----:B------:R-:W-:Y:S05]  /*140e0*/  BSYNC B0 ;  /* 0x0000000000007941 */ /* 0x000fea0003800000 */
.L_x_8762:
[----:B------:R-:W-:Y:S01]  /*140f0*/  IADD3 R0, R4, 0x300, RZ ;  /* 0x0000030004007810 */ /* 0x000fe20007ffe0ff */
[----:B------:R-:W-:Y:S01]  /*14100*/  BSSY B0, `(.L_x_8769) ;  /* 0x0000165000007945 */ /* 0x000fe20003800000 */
[----:B------:R-:W-:Y:S01]  /*14110*/  IMAD.MOV.U32 R5, RZ, RZ, RZ ;  /* 0x000000ffff057224 */ /* 0x000fe200078e00ff */
[----:B------:R-:W-:Y:S02]  /*14120*/  CS2R R6, SRZ ;  /* 0x0000000000067805 */ /* 0x000fe4000001ff00 */
        /* <DEDUP_REMOVED lines=25> */
[----:B------:R-:W-:Y:S01]  /*142c0*/  ULDC UR4, c[0x0][0x218] ;  /* 0x0000860000047ab9 */ /* 0x000fe20000000800 */
[----:B------:R-:W-:Y:S01]  /*142d0*/  UIMAD.WIDE.U32 UR18, UR16, 0x8, URZ ;  /* 0x00000008101278a5 */ /* 0x000fe2000f8e003f */
[C---:B------:R-:W-:Y:S01]  /*142e0*/  LEA R26, P3, R8.reuse, UR4, 0x3 ;  /* 0x00000004081a7c11 */ /* 0x040fe2000f8618ff */
[----:B------:R-:W-:Y:S02]  /*142f0*/  UIADD3.X UR11, UR11, -0x1, URZ, UP0, !UPT ;  /* 0xffffffff0b0b7890 */ /* 0x000fe400087fe43f */
[----:B------:R-:W-:Y:S01]  /*14300*/  ISETP.LT.U32.AND P0, PT, RZ, UR10, PT ;  /* 0x0000000aff007c0c */ /* 0x000fe2000bf01070 */
[----:B------:R-:W-:Y:S01]  /*14310*/  UMOV UR4, URZ ;  /* 0x0000003f00047c82 */ /* 0x000fe20008000000 */
[----:B------:R-:W-:Y:S01]  /*14320*/  UMOV UR5, URZ ;  /* 0x0000003f00057c82 */ /* 0x000fe20008000000 */
[----:B------:R-:W-:Y:S02]  /*14330*/  LEA.HI.X R27, R8, UR13, R11, 0x3, P3 ;  /* 0x0000000d081b7c11 */ /* 0x000fe400098f1c0b */
[----:B------:R-:W-:-:S04]  /*14340*/  MOV R22, UR11 ;  /* 0x0000000b00167c02 */ /* 0x000fc80008000f00 */
[----:B------:R-:W-:-:S13]  /*14350*/  ISETP.GT.AND.EX P0, PT, R22, RZ, PT, P0 ;  /* 0x000000ff1600720c */ /* 0x000fda0003f04300 */
[----:B------:R-:W-:Y:S05]  /*14360*/  @!P0 BRA `(.L_x_8772) ;  /* 0x0000000c00848947 */ /* 0x000fea0003800000 */
[----:B------:R-:W-:Y:S01]  /*14370*/  UISETP.GT.U32.AND UP0, UPT, UR10, 0xc, UPT ;  /* 0x0000000c0a00788c */ /* 0x000fe2000bf04070 */
[----:B------:R-:W-:-:S03]  /*14380*/  PLOP3.LUT P0, PT, PT, PT, PT, 0x80, 0x0 ;  /* 0x000000000000781c */ /* 0x000fc60003f0f070 */
[----:B------:R-:W-:-:S06]  /*14390*/  UISETP.GT.AND.EX UP0, UPT, UR11, URZ, UPT, UP0 ;  /* 0x0000003f0b00728c */ /* 0x000fcc000bf04300 */
[----:B------:R-:W-:-:S13]  /*143a0*/  PLOP3.LUT P3, PT, PT, PT, UP0, 0x80, 0x0 ;  /* 0x000000000000781c */ /* 0x000fda0003f6f008 */
[----:B------:R-:W-:Y:S05]  /*143b0*/  @!P3 BRA `(.L_x_8773) ;  /* 0x000000080034b947 */ /* 0x000fea0003800000 */
[----:B------:R-:W-:-:S13]  /*143c0*/  PLOP3.LUT P0, PT, PT, PT, PT, 0x8, 0x0 ;  /* 0x000000000000781c */ /* 0x000fda0003f0e170 */
.L_x_8774:
[----:B------:R-:W-:Y:S01]  /*143d0*/  ULEA UR14, UR4, UR15, 0x3 ;  /* 0x0000000f040e7291 */ /* 0x000fe2000f8e183f */
[----:B------:R0:W2:Y:S01]  /*143e0*/  LDG.E.64 R24, desc[UR6][R26.64] ;  /* 0x000000061a187981 */ /* 0x0000a2000c1e1b00 */
[----:B------:R-:W-:-:S07]  /*143f0*/  USHF.L.U32 UR12, UR17, 0x3, URZ ;  /* 0x00000003110c7899 */ /* 0x000fce000800063f */
[----:B------:R-:W2:Y:S01]  /*14400*/  LDL.64 R22, [UR14+0x18] ;  /* 0x0000180eff167983 */ /* 0x000ea20008100a00 */
[----:B------:R-:W-:Y:S01]  /*14410*/  UIADD3 UR12, UR19, UR12, URZ ;  /* 0x0000000c130c7290 */ /* 0x000fe2000fffe03f */
[----:B0-----:R-:W-:Y:S02]  /*14420*/  IADD3 R26, P3, R26, UR18, RZ ;  /* 0x000000121a1a7c10 */ /* 0x001fe4000ff7e0ff */
[----:B------:R-:W3:Y:S03]  /*14430*/  LDL.64 R28, [UR14+0x20] ;  /* 0x0000200eff1c7983 */ /* 0x000ee60008100a00 */
[----:B------:R-:W-:-:S05]  /*14440*/  IADD3.X R27, R27, UR12, RZ, P3, !PT ;  /* 0x0000000c1b1b7c10 */ /* 0x000fca0009ffe4ff */
[----:B------:R0:W3:Y:S01]  /*14450*/  LDG.E.64 R32, desc[UR6][R26.64] ;  /* 0x000000061a207981 */ /* 0x0000e2000c1e1b00 */
[----:B------:R-:W-:-:S04]  /*14460*/  IADD3 R34, P3, R26, UR18, RZ ;  /* 0x000000121a227c10 */ /* 0x000fc8000ff7e0ff */
        /* <DEDUP_REMOVED lines=8> */
[----:B---3--:R-:W-:Y:S02]  /*144f0*/  IMAD R33, R33, R28, RZ ;  /* 0x0000001c21217224 */ /* 0x008fe400078e02ff */
[----:B------:R-:W-:Y:S02]  /*14500*/  IMAD.IADD R7, R7, 0x1, R37 ;  /* 0x0000000107077824 */ /* 0x000fe400078e0225 */
[----:B------:R-:W-:-:S02]  /*14510*/  IMAD R37, R32, R29, R33 ;  /* 0x0000001d20257224 */ /* 0x000fc400078e0221 */
[----:B------:R-:W-:Y:S02]  /*14520*/  IMAD.WIDE.U32 R6, R32, R28, R6 ;  /* 0x0000001c20067225 */ /* 0x000fe400078e0006 */
[----:B------:R-:W3:Y:S04]  /*14530*/  LDG.E.64 R32, desc[UR6][R26.64] ;  /* 0x000000061a207981 */ /* 0x000ee8000c1e1b00 */
[----:B------:R-:W3:Y:S01]  /*14540*/  LDL.64 R28, [UR14+0x30] ;  /* 0x0000300eff1c7983 */ /* 0x000ee20008100a00 */
[----:B0-----:R-:W-:Y:S02]  /*14550*/  IADD3 R34, P3, R26, UR18, RZ ;  /* 0x000000121a227c10 */ /* 0x001fe4000ff7e0ff */
[----:B------:R-:W-:Y:S02]  /*14560*/  IADD3 R7, R7, R37, RZ ;  /* 0x0000002507077210 */ /* 0x000fe40007ffe0ff */
        /* <DEDUP_REMOVED lines=12> */
[----:B------:R0:W2:Y:S04]  /*14630*/  LDG.E.64 R32, desc[UR6][R22.64] ;  /* 0x0000000616207981 */ /* 0x0000a8000c1e1b00 */
[----:B------:R-:W2:Y:S01]  /*14640*/  LDL.64 R28, [UR14+0x40] ;  /* 0x0000400eff1c7983 */ /* 0x000ea20008100a00 */
[----:B------:R-:W-:Y:S01]  /*14650*/  IMAD.IADD R7, R7, 0x1, R26 ;  /* 0x0000000107077824 */ /* 0x000fe200078e021a */
[----:B------:R-:W-:-:S04]  /*14660*/  IADD3 R26, P3, R22, UR18, RZ ;  /* 0x00000012161a7c10 */ /* 0x000fc8000ff7e0ff */
[----:B------:R-:W-:Y:S02]  /*14670*/  IADD3.X R27, R23, UR12, RZ, P3, !PT ;  /* 0x0000000c171b7c10 */ /* 0x000fe40009ffe4ff */
[----:B0-----:R-:W-:-:S04]  /*14680*/  IADD3 R22, P3, R26, UR18, RZ ;  /* 0x000000121a167c10 */ /* 0x001fc8000ff7e0ff */
[----:B------:R-:W-:Y:S01]  /*14690*/  IADD3.X R23, R27, UR12, RZ, P3, !PT ;  /* 0x0000000c1b177c10 */ /* 0x000fe20009ffe4ff */
[-C--:B----4-:R-:W-:Y:S02]  /*146a0*/  IMAD R35, R37, R24.reuse, RZ ;  /* 0x0000001825237224 */ /* 0x090fe400078e02ff */
[----:B------:R-:W-:-:S04]  /*146b0*/  IMAD.WIDE.U32 R6, R36, R24, R6 ;  /* 0x0000001824067225 */ /* 0x000fc800078e0006 */
[----:B------:R-:W-:Y:S02]  /*146c0*/  IMAD R25, R36, R25, R35 ;  /* 0x0000001924197224 */ /* 0x000fe400078e0223 */
[----:B------:R-:W3:Y:S04]  /*146d0*/  LDG.E.64 R36, desc[UR6][R26.64] ;  /* 0x000000061a247981 */ /* 0x000ee8000c1e1b00 */
[----:B------:R-:W3:Y:S01]  /*146e0*/  LDL.64 R34, [UR14+0x48] ;  /* 0x0000480eff227983 */ /* 0x000ee20008100a00 */
[----:B------:R-:W-:Y:S01]  /*146f0*/  IADD3 R7, R7, R25, RZ ;  /* 0x0000001907077210 */ /* 0x000fe20007ffe0ff */
[-C--:B--2---:R-:W-:Y:S02]  /*14700*/  IMAD R25, R33, R28.reuse, RZ ;  /* 0x0000001c21197224 */ /* 0x084fe400078e02ff */
[----:B------:R-:W-:-:S04]  /*14710*/  IMAD.WIDE.U32 R6, R32, R28, R6 ;  /* 0x0000001c20067225 */ /* 0x000fc800078e0006 */
[----:B------:R-:W-:Y:S02]  /*14720*/  IMAD R24, R32, R29, R25 ;  /* 0x0000001d20187224 */ /* 0x000fe400078e0219 */
[----:B------:R0:W2:Y:S04]  /*14730*/  LDG.E.64 R32, desc[UR6][R22.64] ;  /* 0x0000000616207981 */ /* 0x0000a8000c1e1b00 */
[----:B------:R-:W2:Y:S01]  /*14740*/  LDL.64 R28, [UR14+0x50] ;  /* 0x0000500eff1c7983 */ /* 0x000ea20008100a00 */
[----:B------:R-:W-:Y:S02]  /*14750*/  IADD3 R7, R7, R24, RZ ;  /* 0x0000001807077210 */ /* 0x000fe40007ffe0ff */
[----:B------:R-:W-:-:S04]  /*14760*/  IADD3 R24, P3, R22, UR18, RZ ;  /* 0x0000001216187c10 */ /* 0x000fc8000ff7e0ff */
[----:B------:R-:W-:Y:S02]  /*14770*/  IADD3.X R25, R23, UR12, RZ, P3, !PT ;  /* 0x0000000c17197c10 */ /* 0x000fe40009ffe4ff */
[----:B0-----:R-:W-:-:S04]  /*14780*/  IADD3 R22, P3, R24, UR18, RZ ;  /* 0x0000001218167c10 */ /* 0x001fc8000ff7e0ff */
[----:B------:R-:W-:Y:S01]  /*14790*/  IADD3.X R23, R25, UR12, RZ, P3, !PT ;  /* 0x0000000c19177c10 */ /* 0x000fe20009ffe4ff */
[-C--:B---3--:R-:W-:Y:S02]  /*147a0*/  IMAD R27, R37, R34.reuse, RZ ;  /* 0x00000022251b7224 */ /* 0x088fe400078e02ff */
[----:B------:R-:W-:-:S04]  /*147b0*/  IMAD.WIDE.U32 R6, R36, R34, R6 ;  /* 0x0000002224067225 */ /* 0x000fc800078e0006 */
[----:B------:R-:W-:Y:S02]  /*147c0*/  IMAD R26, R36, R35, R27 ;  /* 0x00000023241a7224 */ /* 0x000fe400078e021b */
[----:B------:R0:W3:Y:S04]  /*147d0*/  LDG.E.64 R36, desc[UR6][R24.64] ;  /* 0x0000000618247981 */ /* 0x0000e8000c1e1b00 */
[----:B------:R-:W3:Y:S01]  /*147e0*/  LDL.64 R34, [UR14+0x58] ;  /* 0x0000580eff227983 */ /* 0x000ee20008100a00 */
[----:B------:R-:W-:Y:S02]  /*147f0*/  IMAD.IADD R7, R7, 0x1, R26 ;  /* 0x0000000107077824 */ /* 0x000fe400078e021a */
[-C--:B--2---:R-:W-:Y:S02]  /*14800*/  IMAD R27, R33, R28.reuse, RZ ;  /* 0x0000001c211b7224 */ /* 0x084fe400078e02ff */
[----:B------:R-:W-:-:S04]  /*14810*/  IMAD.WIDE.U32 R6, R32, R28, R6 ;  /* 0x0000001c20067225 */ /* 0x000fc800078e0006 */
[----:B------:R-:W-:Y:S02]  /*14820*/  IMAD R26, R32, R29, R27 ;  /* 0x0000001d201a7224 */ /* 0x000fe400078e021b */
[----:B------:R1:W2:Y:S04]  /*14830*/  LDG.E.64 R32, desc[UR6][R22.64] ;  /* 0x0000000616207981 */ /* 0x0002a8000c1e1b00 */
[----:B------:R-:W2:Y:S01]  /*14840*/  LDL.64 R28, [UR14+0x60] ;  /* 0x0000600eff1c7983 */ /* 0x000ea20008100a00 */
        /* <DEDUP_REMOVED lines=8> */
[----:B------:R0:W3:Y:S04]  /*148d0*/  LDG.E.64 R36, desc[UR6][R24.64] ;  /* 0x0000000618247981 */ /* 0x0000e8000c1e1b00 */
[----:B------:R-:W3:Y:S01]  /*148e0*/  LDL.64 R34, [UR14+0x68] ;  /* 0x0000680eff227983 */ /* 0x000ee20008100a00 */
[----:B------:R-:W-:Y:S01]  /*148f0*/  IADD3 R7, R7, R26, RZ ;  /* 0x0000001a07077210 */ /* 0x000fe20007ffe0ff */
[-C--:B--2---:R-:W-:Y:S02]  /*14900*/  IMAD R27, R33, R28.reuse, RZ ;  /* 0x0000001c211b7224 */ /* 0x084fe400078e02ff */
[----:B------:R-:W-:-:S04]  /*14910*/  IMAD.WIDE.U32 R6, R32, R28, R6 ;  /* 0x0000001c20067225 */ /* 0x000fc800078e0006 */
[----:B------:R-:W-:Y:S02]  /*14920*/  IMAD R26, R32, R29, R27 ;  /* 0x0000001d201a7224 */ /* 0x000fe400078e021b */
[----:B------:R1:W2:Y:S04]  /*14930*/  LDG.E.64 R32, desc[UR6][R22.64] ;  /* 0x0000000616207981 */ /* 0x0002a8000c1e1b00 */
[----:B------:R-:W2:Y:S01]  /*14940*/  LDL.64 R28, [UR14+0x70] ;  /* 0x0000700eff1c7983 */ /* 0x000ea20008100a00 */
        /* <DEDUP_REMOVED lines=8> */
[----:B------:R-:W3:Y:S04]  /*149d0*/  LDG.E.64 R36, desc[UR6][R24.64] ;  /* 0x0000000618247981 */ /* 0x000ee8000c1e1b00 */
[----:B------:R-:W3:Y:S01]  /*149e0*/  LDL.64 R34, [UR14+0x78] ;  /* 0x0000780eff227983 */ /* 0x000ee20008100a00 */
[----:B------:R-:W-:Y:S01]  /*149f0*/  IADD3 R7, R7, R26, RZ ;  /* 0x0000001a07077210 */ /* 0x000fe20007ffe0ff */
[----:B--2---:R-:W-:-:S04]  /*14a00*/  IMAD R27, R33, R28, RZ ;  /* 0x0000001c211b7224 */ /* 0x004fc800078e02ff */
[C---:B------:R-:W-:Y:S02]  /*14a10*/  IMAD R26, R32.reuse, R29, R27 ;  /* 0x0000001d201a7224 */ /* 0x040fe400078e021b */
[----:B------:R-:W-:Y:S02]  /*14a20*/  IMAD.WIDE.U32 R32, R32, R28, R6 ;  /* 0x0000001c20207225 */ /* 0x000fe400078e0006 */
[----:B------:R0:W2:Y:S04]  /*14a30*/  LDG.E.64 R28, desc[UR6][R22.64] ;  /* 0x00000006161c7981 */ /* 0x0000a8000c1e1b00 */
[----:B------:R-:W2:Y:S01]  /*14a40*/  LDL.64 R6, [UR14+0x80] ;  /* 0x0000800eff067983 */ /* 0x000ea20008100a00 */
[----:B------:R-:W-:Y:S01]  /*14a50*/  IADD3 R27, R33, R26, RZ ;  /* 0x0000001a211b7210 */ /* 0x000fe20007ffe0ff */
[----:B------:R-:W-:Y:S01]  /*14a60*/  IMAD.MOV.U32 R26, RZ, RZ, R32 ;  /* 0x000000ffff1a7224 */ /* 0x000fe200078e0020 */
[----:B------:R-:W-:-:S04]  /*14a70*/  IADD3 R32, P3, R22, UR18, RZ ;  /* 0x0000001216207c10 */ /* 0x000fc8000ff7e0ff */
[----:B------:R-:W-:Y:S02]  /*14a80*/  IADD3.X R33, R23, UR12, RZ, P3, !PT ;  /* 0x0000000c17217c10 */ /* 0x000fe40009ffe4ff */
[----:B0-----:R-:W-:-:S04]  /*14a90*/  IADD3 R22, P3, R32, UR18, RZ ;  /* 0x0000001220167c10 */ /* 0x001fc8000ff7e0ff */
[----:B------:R-:W-:Y:S01]  /*14aa0*/  IADD3.X R23, R33, UR12, RZ, P3, !PT ;  /* 0x0000000c21177c10 */ /* 0x000fe20009ffe4ff */
[----:B---3--:R-:W-:-:S04]  /*14ab0*/  IMAD R25, R37, R34, RZ ;  /* 0x0000002225197224 */ /* 0x008fc800078e02ff */
[C---:B------:R-:W-:Y:S02]  /*14ac0*/  IMAD R24, R36.reuse, R35, R25 ;  /* 0x0000002324187224 */ /* 0x040fe400078e0219 */
[----:B------:R-:W-:Y:S02]  /*14ad0*/  IMAD.WIDE.U32 R34, R36, R34, R26 ;  /* 0x0000002224227225 */ /* 0x000fe400078e001a */
[----:B------:R-:W3:Y:S03]  /*14ae0*/  LDG.E.64 R26, desc[UR6][R32.64] ;  /* 0x00000006201a7981 */ /* 0x000ee6000c1e1b00 */
[----:B------:R-:W-:Y:S01]  /*14af0*/  IADD3 R35, R35, R24, RZ ;  /* 0x0000001823237210 */ /* 0x000fe20007ffe0ff */
[----:B------:R-:W4:Y:S04]  /*14b00*/  LDG.E.64 R36, desc[UR6][R22.64] ;  /* 0x0000000616247981 */ /* 0x000f28000c1e1b00 */
[----:B------:R-:W3:Y:S01]  /*14b10*/  LDL.64 R24, [UR14+0x88] ;  /* 0x0000880eff187983 */ /* 0x000ee20008100a00 */
[----:B--2---:R-:W-:-:S04]  /*14b20*/  IMAD R29, R29, R6, RZ ;  /* 0x000000061d1d7224 */ /* 0x004fc800078e02ff */
[C---:B------:R-:W-:Y:S02]  /*14b30*/  IMAD R7, R28.reuse, R7, R29 ;  /* 0x000000071c077224 */ /* 0x040fe400078e021d */
[----:B------:R-:W-:Y:S02]  /*14b40*/  IMAD.WIDE.U32 R28, R28, R6, R34 ;  /* 0x000000061c1c7225 */ /* 0x000fe400078e0022 */
[----:B------:R-:W4:Y:S01]  /*14b50*/  LDL.64 R34, [UR14+0x90] ;  /* 0x0000900eff227983 */ /* 0x000f220008100a00 */
[----:B------:R-:W-:Y:S02]  /*14b60*/  UIADD3 UR10, UP0, UR10, -0x10, URZ ;  /* 0xfffffff00a0a7890 */ /* 0x000fe4000ff1e03f */
[----:B------:R-:W-:Y:S02]  /*14b70*/  IADD3 R29, R29, R7, RZ ;  /* 0x000000071d1d7210 */ /* 0x000fe40007ffe0ff */
        /* <DEDUP_REMOVED lines=10> */
[----:B----4-:R-:W-:Y:S01]  /*14c20*/  IMAD R7, R37, R34, RZ ;  /* 0x0000002225077224 */ /* 0x010fe200078e02ff */
[----:B------:R-:W-:-:S03]  /*14c30*/  IADD3 R26, P3, R22, UR18, RZ ;  /* 0x00000012161a7c10 */ /* 0x000fc6000ff7e0ff */
[C---:B------:R-:W-:Y:S02]  /*14c40*/  IMAD R27, R36.reuse, R35, R7 ;  /* 0x00000023241b7224 */ /* 0x040fe400078e0207 */
[----:B------:R-:W-:-:S05]  /*14c50*/  IMAD.WIDE.U32 R6, R36, R34, R24 ;  /* 0x0000002224067225 */ /* 0x000fca00078e0018 */
[----:B------:R-:W-:Y:S02]  /*14c60*/  IADD3 R7, R7, R27, RZ ;  /* 0x0000001b07077210 */ /* 0x000fe40007ffe0ff */
[----:B------:R-:W-:Y:S01]  /*14c70*/  IADD3.X R27, R23, UR12, RZ, P3, !PT ;  /* 0x0000000c171b7c10 */ /* 0x000fe20009ffe4ff */
[----:B------:R-:W-:Y:S06]  /*14c80*/  @P4 BRA `(.L_x_8774) ;  /* 0xfffffff400d04947 */ /* 0x000fec000383ffff */
.L_x_8773:
[----:B------:R-:W-:-:S04]  /*14c90*/  UISETP.GT.U32.AND UP0, UPT, UR10, 0x4, UPT ;  /* 0x000000040a00788c */ /* 0x000fc8000bf04070 */
[----:B------:R-:W-:-:S06]  /*14ca0*/  UISETP.GT.AND.EX UP0, UPT, UR11, URZ, UPT, UP0 ;  /* 0x0000003f0b00728c */ /* 0x000fcc000bf04300 */
[----:B------:R-:W-:-:S13]  /*14cb0*/  PLOP3.LUT P3, PT, PT, PT, UP0, 0x80, 0x0 ;  /* 0x000000000000781c */ /* 0x000fda0003f6f008 */
[----:B------:R-:W-:Y:S05]  /*14cc0*/  @!P3 BRA `(.L_x_8775) ;  /* 0x000000040020b947 */ /* 0x000fea0003800000 */
[----:B------:R-:W-:Y:S01]  /*14cd0*/  ULEA UR14, UR4, UR15, 0x3 ;  /* 0x0000000f040e7291 */ /* 0x000fe2000f8e183f */
[----:B------:R-:W2:Y:S01]  /*14ce0*/  LDG.E.64 R32, desc[UR6][R26.64] ;  /* 0x000000061a207981 */ /* 0x000ea2000c1e1b00 */
[----:B------:R-:W-:-:S07]  /*14cf0*/  USHF.L.U32 UR12, UR17, 0x3, URZ ;  /* 0x00000003110c7899 */ /* 0x000fce000800063f */
[----:B------:R-:W2:Y:S01]  /*14d00*/  LDL.64 R22, [UR14+0x18] ;  /* 0x0000180eff167983 */ /* 0x000ea20008100a00 */
[----:B------:R-:W-:Y:S01]  /*14d10*/  UIADD3 UR12, UR19, UR12, URZ ;  /* 0x0000000c130c7290 */ /* 0x000fe2000fffe03f */
[----:B------:R-:W-:-:S05]  /*14d20*/  IADD3 R34, P0, R26, UR18, RZ ;  /* 0x000000121a227c10 */ /* 0x000fca000ff1e0ff */
[----:B------:R-:W-:Y:S02]  /*14d30*/  IADD3.X R35, R27, UR12, RZ, P0, !PT ;  /* 0x0000000c1b237c10 */ /* 0x000fe400087fe4ff */
[----:B------:R-:W3:Y:S04]  /*14d40*/  LDL.64 R26, [UR14+0x20] ;  /* 0x0000200eff1a7983 */ /* 0x000ee80008100a00 */
        /* <DEDUP_REMOVED lines=14> */
[----:B------:R-:W3:Y:S04]  /*14e30*/  LDG.E.64 R24, desc[UR6][R34.64] ;  /* 0x0000000622187981 */ /* 0x000ee8000c1e1b00 */
[----:B------:R-:W3:Y:S01]  /*14e40*/  LDL.64 R26, [UR14+0x30] ;  /* 0x0000300eff1a7983 */ /* 0x000ee20008100a00 */
[----:B0-----:R-:W-:Y:S01]  /*14e50*/  IADD3 R28, P0, R34, UR18, RZ ;  /* 0x00000012221c7c10 */ /* 0x001fe2000ff1e0ff */
[----:B------:R-:W-:-:S03]  /*14e60*/  IMAD.IADD R7, R7, 0x1, R37 ;  /* 0x0000000107077824 */ /* 0x000fc600078e0225 */
[----:B------:R-:W-:-:S05]  /*14e70*/  IADD3.X R29, R35, UR12, RZ, P0, !PT ;  /* 0x0000000c231d7c10 */ /* 0x000fca00087fe4ff */
[----:B------:R0:W4:Y:S01]  /*14e80*/  LDG.E.64 R36, desc[UR6][R28.64] ;  /* 0x000000061c247981 */ /* 0x000122000c1e1b00 */
        /* <DEDUP_REMOVED lines=8> */
[----:B------:R-:W-:-:S02]  /*14f10*/  IMAD.WIDE.U32 R6, R24, R26, R6 ;  /* 0x0000001a18067225 */ /* 0x000fc400078e0006 */
[----:B------:R-:W2:Y:S02]  /*14f20*/  LDG.E.64 R34, desc[UR6][R22.64] ;  /* 0x0000000616227981 */ /* 0x000ea4000c1e1b00 */
[----:B------:R-:W-:Y:S02]  /*14f30*/  IMAD R25, R24, R27, R25 ;  /* 0x0000001b18197224 */ /* 0x000fe400078e0219 */
[----:B------:R-:W2:Y:S03]  /*14f40*/  LDL.64 R26, [UR14+0x40] ;  /* 0x0000400eff1a7983 */ /* 0x000ea60008100a00 */
[----:B------:R-:W-:Y:S02]  /*14f50*/  IADD3 R7, R7, R25, RZ ;  /* 0x0000001907077210 */ /* 0x000fe40007ffe0ff */
[----:B0-----:R-:W-:-:S04]  /*14f60*/  IADD3 R28, P0, R22, UR18, RZ ;  /* 0x00000012161c7c10 */ /* 0x001fc8000ff1e0ff */
[----:B------:R-:W-:Y:S02]  /*14f70*/  IADD3.X R29, R23, UR12, RZ, P0, !PT ;  /* 0x0000000c171d7c10 */ /* 0x000fe400087fe4ff */
[----:B------:R-:W3:Y:S01]  /*14f80*/  LDL.64 R22, [UR14+0x48] ;  /* 0x0000480eff167983 */ /* 0x000ee20008100a00 */
[-C--:B----4-:R-:W-:Y:S02]  /*14f90*/  IMAD R25, R37, R32.reuse, RZ ;  /* 0x0000002025197224 */ /* 0x090fe400078e02ff */
[----:B------:R-:W-:-:S04]  /*14fa0*/  IMAD.WIDE.U32 R6, R36, R32, R6 ;  /* 0x0000002024067225 */ /* 0x000fc800078e0006 */
[----:B------:R-:W-:-:S04]  /*14fb0*/  IMAD R24, R36, R33, R25 ;  /* 0x0000002124187224 */ /* 0x000fc800078e0219 */
[----:B------:R-:W-:Y:S01]  /*14fc0*/  IMAD.IADD R7, R7, 0x1, R24 ;  /* 0x0000000107077824 */ /* 0x000fe200078e0218 */
[----:B------:R-:W-:-:S04]  /*14fd0*/  IADD3 R24, P0, R28, UR18, RZ ;  /* 0x000000121c187c10 */ /* 0x000fc8000ff1e0ff */
[----:B------:R-:W-:Y:S02]  /*14fe0*/  IADD3.X R25, R29, UR12, RZ, P0, !PT ;  /* 0x0000000c1d197c10 */ /* 0x000fe400087fe4ff */
[----:B------:R-:W3:Y:S01]  /*14ff0*/  LDG.E.64 R28, desc[UR6][R28.64] ;  /* 0x000000061c1c7981 */ /* 0x000ee2000c1e1b00 */
[-C--:B--2---:R-:W-:Y:S02]  /*15000*/  IMAD R33, R35, R26.reuse, RZ ;  /* 0x0000001a23217224 */ /* 0x084fe400078e02ff */
[----:B------:R-:W-:-:S04]  /*15010*/  IMAD.WIDE.U32 R6, R34, R26, R6 ;  /* 0x0000001a22067225 */ /* 0x000fc800078e0006 */
[----:B------:R-:W-:Y:S02]  /*15020*/  IMAD R27, R34, R27, R33 ;  /* 0x0000001b221b7224 */ /* 0x000fe400078e0221 */
[----:B------:R-:W2:Y:S04]  /*15030*/  LDG.E.64 R34, desc[UR6][R24.64] ;  /* 0x0000000618227981 */ /* 0x000ea8000c1e1b00 */
[----:B------:R-:W2:Y:S01]  /*15040*/  LDL.64 R32, [UR14+0x50] ;  /* 0x0000500eff207983 */ /* 0x000ea20008100a00 */
[----:B------:R-:W-:Y:S02]  /*15050*/  IADD3 R7, R7, R27, RZ ;  /* 0x0000001b07077210 */ /* 0x000fe40007ffe0ff */
[----:B------:R-:W-:Y:S01]  /*15060*/  IADD3 R26, P3, R24, UR18, RZ ;  /* 0x00000012181a7c10 */ /* 0x000fe2000ff7e0ff */
[----:B------:R-:W-:Y:S01]  /*15070*/  UIADD3 UR10, UP1, UR10, -0x8, URZ ;  /* 0xfffffff80a0a7890 */ /* 0x000fe2000ff3e03f */
[----:B------:R-:W-:Y:S01]  /*15080*/  PLOP3.LUT P0, PT, PT, PT, PT, 0x8, 0x0 ;  /* 0x000000000000781c */ /* 0x000fe20003f0e170 */
[----:B------:R-:W-:-:S02]  /*15090*/  UIADD3 UR4, UP0, UR4, 0x8, URZ ;  /* 0x0000000804047890 */ /* 0x000fc4000ff1e03f */
[----:B------:R-:W-:Y:S02]  /*150a0*/  UIADD3.X UR11, UR11, -0x1, URZ, UP1, !UPT ;  /* 0xffffffff0b0b7890 */ /* 0x000fe40008ffe43f */
[----:B------:R-:W-:Y:S01]  /*150b0*/  UIADD3.X UR5, URZ, UR5, URZ, UP0, !UPT ;  /* 0x000000053f057290 */ /* 0x000fe200087fe43f */
[-C--:B---3--:R-:W-:Y:S02]  /*150c0*/  IMAD R27, R29, R22.reuse, RZ ;  /* 0x000000161d1b7224 */ /* 0x088fe400078e02ff */
[----:B------:R-:W-:-:S04]  /*150d0*/  IMAD.WIDE.U32 R6, R28, R22, R6 ;  /* 0x000000161c067225 */ /* 0x000fc800078e0006 */
[----:B------:R-:W-:-:S05]  /*150e0*/  IMAD R27, R28, R23, R27 ;  /* 0x000000171c1b7224 */ /* 0x000fca00078e021b */
[----:B------:R-:W-:Y:S01]  /*150f0*/  IADD3 R7, R7, R27, RZ ;  /* 0x0000001b07077210 */ /* 0x000fe20007ffe0ff */
[-C--:B--2---:R-:W-:Y:S02]  /*15100*/  IMAD R23, R35, R32.reuse, RZ ;  /* 0x0000002023177224 */ /* 0x084fe400078e02ff */
[----:B------:R-:W-:-:S04]  /*15110*/  IMAD.WIDE.U32 R6, R34, R32, R6 ;  /* 0x0000002022067225 */ /* 0x000fc800078e0006 */
[----:B------:R-:W-:Y:S01]  /*15120*/  IMAD R23, R34, R33, R23 ;  /* 0x0000002122177224 */ /* 0x000fe200078e0217 */
[----:B------:R-:W-:-:S03]  /*15130*/  IADD3.X R27, R25, UR12, RZ, P3, !PT ;  /* 0x0000000c191b7c10 */ /* 0x000fc60009ffe4ff */
[----:B------:R-:W-:-:S07]  /*15140*/  IMAD.IADD R7, R7, 0x1, R23 ;  /* 0x0000000107077824 */ /* 0x000fce00078e0217 */
.L_x_8775:
[----:B------:R-:W-:-:S04]  /*15150*/  ISETP.NE.U32.AND P3, PT, RZ, UR10, PT ;  /* 0x0000000aff007c0c */ /* 0x000fc8000bf65070 */
[----:B------:R-:W-:-:S13]  /*15160*/  ISETP.NE.OR.EX P0, PT, RZ, UR11, P0, P3 ;  /* 0x0000000bff007c0c */ /* 0x000fda0008705730 */
[----:B------:R-:W-:Y:S05]  /*15170*/  @!P0 BRA `(.L_x_8771) ;  /* 0x0000000000a88947 */ /* 0x000fea0003800000 */
.L_x_8772:
[----:B------:R-:W-:Y:S01]  /*15180*/  ULEA UR14, UR4, UR15, 0x3 ;  /* 0x0000000f040e7291 */ /* 0x000fe2000f8e183f */
[----:B------:R0:W2:Y:S01]  /*15190*/  LDG.E.64 R22, desc[UR6][R26.64] ;  /* 0x000000061a167981 */ /* 0x0000a2000c1e1b00 */
[----:B------:R-:W-:-:S04]  /*151a0*/  USHF.L.U32 UR12, UR17, 0x3, URZ ;  /* 0x00000003110c7899 */ /* 0x000fc8000800063f */
[----:B------:R-:W-:-:S03]  /*151b0*/  UIADD3 UR12, UR19, UR12, URZ ;  /* 0x0000000c130c7290 */ /* 0x000fc6000fffe03f */
[----:B------:R-:W2:Y:S01]  /*151c0*/  LDL.64 R24, [UR14+0x18] ;  /* 0x0000180eff187983 */ /* 0x000ea20008100a00 */
[----:B0-----:R-:W-:-:S03]  /*151d0*/  IADD3 R26, P0, R26, UR18, RZ ;  /* 0x000000121a1a7c10 */ /* 0x001fc6000ff1e0ff */
[----:B------:R-:W3:Y:S01]  /*151e0*/  LDL.64 R32, [UR14+0x20] ;  /* 0x0000200eff207983 */ /* 0x000ee20008100a00 */
[----:B------:R-:W-:-:S05]  /*151f0*/  IADD3.X R27, R27, UR12, RZ, P0, !PT ;  /* 0x0000000c1b1b7c10 */ /* 0x000fca00087fe4ff */
[----:B------:R-:W3:Y:S01]  /*15200*/  LDG.E.64 R28, desc[UR6][R26.64] ;  /* 0x000000061a1c7981 */ /* 0x000ee2000c1e1b00 */
[-C--:B--2---:R-:W-:Y:S02]  /*15210*/  IMAD R23, R23, R24.reuse, RZ ;  /* 0x0000001817177224 */ /* 0x084fe400078e02ff */
[----:B------:R-:W-:Y:S01]  /*15220*/  IMAD.WIDE.U32 R6, R22, R24, R6 ;  /* 0x0000001816067225 */ /* 0x000fe200078e0006 */
[----:B------:R-:W-:-:S03]  /*15230*/  IADD3 R24, P0, R26, UR18, RZ ;  /* 0x000000121a187c10 */ /* 0x000fc6000ff1e0ff */
[----:B------:R-:W-:Y:S01]  /*15240*/  IMAD R23, R22, R25, R23 ;  /* 0x0000001916177224 */ /* 0x000fe200078e0217 */
[----:B------:R-:W-:Y:S02]  /*15250*/  IADD3.X R25, R27, UR12, RZ, P0, !PT ;  /* 0x0000000c1b197c10 */ /* 0x000fe400087fe4ff */
[----:B------:R-:W-:Y:S01]  /*15260*/  IADD3 R22, P0, R24, UR18, RZ ;  /* 0x0000001218167c10 */ /* 0x000fe2000ff1e0ff */
[----:B------:R-:W2:Y:S01]  /*15270*/  LDL.64 R26, [UR14+0x28] ;  /* 0x0000280eff1a7983 */ /* 0x000ea20008100a00 */
[----:B------:R-:W-:-:S03]  /*15280*/  IADD3 R7, R7, R23, RZ ;  /* 0x0000001707077210 */ /* 0x000fc60007ffe0ff */
[----:B------:R-:W2:Y:S01]  /*15290*/  LDG.E.64 R34, desc[UR6][R24.64] ;  /* 0x0000000618227981 */ /* 0x000ea2000c1e1b00 */
[-C--:B---3--:R-:W-:Y:S01]  /*152a0*/  IMAD R29, R29, R32.reuse, RZ ;  /* 0x000000201d1d7224 */ /* 0x088fe200078e02ff */
[----:B------:R-:W-:Y:S01]  /*152b0*/  IADD3.X R23, R25, UR12, RZ, P0, !PT ;  /* 0x0000000c19177c10 */ /* 0x000fe200087fe4ff */
[----:B------:R-:W-:-:S04]  /*152c0*/  IMAD.WIDE.U32 R6, R28, R32, R6 ;  /* 0x000000201c067225 */ /* 0x000fc800078e0006 */
[----:B------:R-:W-:Y:S02]  /*152d0*/  IMAD R37, R28, R33, R29 ;  /* 0x000000211c257224 */ /* 0x000fe400078e021d */
[----:B------:R-:W3:Y:S04]  /*152e0*/  LDG.E.64 R28, desc[UR6][R22.64] ;  /* 0x00000006161c7981 */ /* 0x000ee8000c1e1b00 */
[----:B------:R-:W3:Y:S01]  /*152f0*/  LDL.64 R32, [UR14+0x30] ;  /* 0x0000300eff207983 */ /* 0x000ee20008100a00 */
[----:B------:R-:W-:Y:S01]  /*15300*/  UIADD3 UR10, UP0, UR10, -0x4, URZ ;  /* 0xfffffffc0a0a7890 */ /* 0x000fe2000ff1e03f */
[----:B------:R-:W-:-:S03]  /*15310*/  IADD3 R7, R7, R37, RZ ;  /* 0x0000002507077210 */ /* 0x000fc60007ffe0ff */
[----:B------:R-:W-:Y:S02]  /*15320*/  UIADD3.X UR11, UR11, -0x1, URZ, UP0, !UPT ;  /* 0xffffffff0b0b7890 */ /* 0x000fe400087fe43f */
[----:B------:R-:W-:-:S04]  /*15330*/  ISETP.NE.U32.AND P0, PT, RZ, UR10, PT ;  /* 0x0000000aff007c0c */ /* 0x000fc8000bf05070 */
[----:B------:R-:W-:Y:S01]  /*15340*/  ISETP.NE.AND.EX P0, PT, RZ, UR11, PT, P0 ;  /* 0x0000000bff007c0c */ /* 0x000fe2000bf05300 */
[----:B------:R-:W-:-:S04]  /*15350*/  UIADD3 UR4, UP0, UR4, 0x4, URZ ;  /* 0x0000000404047890 */ /* 0x000fc8000ff1e03f */
[----:B------:R-:W-:Y:S01]  /*15360*/  UIADD3.X UR5, URZ, UR5, URZ, UP0, !UPT ;  /* 0x000000053f057290 */ /* 0x000fe200087fe43f */
[-C--:B--2---:R-:W-:Y:S02]  /*15370*/  IMAD R25, R35, R26.reuse, RZ ;  /* 0x0000001a23197224 */ /* 0x084fe400078e02ff */
[----:B------:R-:W-:-:S04]  /*15380*/  IMAD.WIDE.U32 R6, R34, R26, R6 ;  /* 0x0000001a22067225 */ /* 0x000fc800078e0006 */
[----:B------:R-:W-:Y:S01]  /*15390*/  IMAD R25, R34, R27, R25 ;  /* 0x0000001b22197224 */ /* 0x000fe200078e0219 */
[----:B------:R-:W-:-:S03]  /*153a0*/  IADD3 R26, P3, R22, UR18, RZ ;  /* 0x00000012161a7c10 */ /* 0x000fc6000ff7e0ff */
[----:B------:R-:W-:Y:S02]  /*153b0*/  IMAD.IADD R7, R7, 0x1, R25 ;  /* 0x0000000107077824 */ /* 0x000fe400078e0219 */
[-C--:B---3--:R-:W-:Y:S02]  /*153c0*/  IMAD R25, R29, R32.reuse, RZ ;  /* 0x000000201d197224 */ /* 0x088fe400078e02ff */
[----:B------:R-:W-:Y:S01]  /*153d0*/  IMAD.WIDE.U32 R6, R28, R32, R6 ;  /* 0x000000201c067225 */ /* 0x000fe200078e0006 */
[----:B------:R-:W-:-:S03]  /*153e0*/  IADD3.X R27, R23, UR12, RZ, P3, !PT ;  /* 0x0000000c171b7c10 */ /* 0x000fc60009ffe4ff */
[----:B------:R-:W-:-:S05]  /*153f0*/  IMAD R25, R28, R33, R25 ;  /* 0x000000211c197224 */ /* 0x000fca00078e0219 */
[----:B------:R-:W-:Y:S01]  /*15400*/  IADD3 R7, R7, R25, RZ ;  /* 0x0000001907077210 */ /* 0x000fe20007ffe0ff */
[----:B------:R-:W-:Y:S06]  /*15410*/  @P0 BRA `(.L_x_8772) ;  /* 0xfffffffc00580947 */ /* 0x000fec000383ffff */
.L_x_8771:
        /* <DEDUP_REMOVED lines=9> */
[----:B------:R-:W-:Y:S02]  /*154b0*/  UIMAD UR12, UR4, UR17, UR5 ;  /* 0x00000011040c72a4 */ /* 0x000fe4000f8e0205 */
[----:B------:R-:W-:Y:S01]  /*154c0*/  IMAD.WIDE.U32 R22, R23, UR16, R10 ;  /* 0x0000001017167c25 */ /* 0x000fe2000f8e000a */
[----:B------:R-:W-:-:S04]  /*154d0*/  ULEA UR14, UR4, UR15, 0x3 ;  /* 0x0000000f040e7291 */ /* 0x000fc8000f8e183f */
[----:B------:R-:W-:Y:S02]  /*154e0*/  IADD3 R23, R23, UR12, RZ ;  /* 0x0000000c17177c10 */ /* 0x000fe4000fffe0ff */
        /* <DEDUP_REMOVED lines=15> */
[----:B------:R-:W-:Y:S01]  /*155e0*/  IMAD.U32 R22, RZ, RZ, UR17 ;  /* 0x00000011ff167e24 */ /* 0x000fe2000f8e00ff */
[----:B------:R-:W-:Y:S02]  /*155f0*/  ISETP.NE.AND.EX P0, PT, RZ, RZ, PT, P0 ;  /* 0x000000ffff00720c */ /* 0x000fe40003f05300 */
[----:B------:R-:W-:Y:S01]  /*15600*/  MOV R23, UR16 ;  /* 0x0000001000177c02 */ /* 0x000fe20008000f00 */
[----:B------:R-:W-:Y:S01]  /*15610*/  IMAD.U32 R9, RZ, RZ, UR5 ;  /* 0x00000005ff097e24 */ /* 0x000fe2000f8e00ff */
[----:B------:R-:W-:-:S04]  /*15620*/  IADD3 R8, P3, R8, UR4, RZ ;  /* 0x0000000408087c10 */ /* 0x000fc8000ff7e0ff */
[----:B------:R-:W-:Y:S02]  /*15630*/  IADD3.X R11, R11, UR12, R9, P3, !PT ;  /* 0x0000000c0b0b7c10 */ /* 0x000fe40009ffe409 */
[----:B------:R-:W-:-:S04]  /*15640*/  LEA R26, P3, R8, UR18, 0x3 ;  /* 0x00000012081a7c11 */ /* 0x000fc8000f8618ff */
[----:B------:R-:W-:Y:S02]  /*15650*/  LEA.HI.X R27, R8, UR13, R11, 0x3, P3 ;  /* 0x0000000d081b7c11 */ /* 0x000fe400098f1c0b */
[----:B------:R-:W-:Y:S01]  /*15660*/  @P0 LEA R24, P3, R25, R26, 0x3 ;  /* 0x0000001a19180211 */ /* 0x000fe200078618ff */
[----:B------:R-:W2:Y:S04]  /*15670*/  LDL.64 R8, [UR14+0x20] ;  /* 0x0000200eff087983 */ /* 0x000ea80008100a00 */
[----:B------:R-:W2:Y:S01]  /*15680*/  LDG.E.64 R10, desc[UR6][R26.64] ;  /* 0x000000061a0a7981 */ /* 0x000ea2000c1e1b00 */
[----:B------:R-:W-:-:S03]  /*15690*/  @P0 LEA.HI.X R25, R23, R27, R22, 0x3, P3 ;  /* 0x0000001b17190211 */ /* 0x000fc600018f1c16 */
[----:B------:R-:W3:Y:S04]  /*156a0*/  @P0 LDL.64 R22, [UR14+0x28] ;  /* 0x0000280eff160983 */ /* 0x000ee80008100a00 */
        /* <DEDUP_REMOVED lines=10> */
.L_x_8770:
[----:B------:R-:W-:Y:S05]  /*15750*/  BSYNC B0 ;  /* 0x0000000000007941 */ /* 0x000fea0003800000 */
.L_x_8769:
[----:B------:R-:W-:Y:S01]  /*15760*/  IADD3 R8, R4, 0x380, RZ ;  /* 0x0000038004087810 */ /* 0x000fe20007ffe0ff */
[----:B------:R-:W-:Y:S03]  /*15770*/  BSSY B0, `(.L_x_8776) ;  /* 0x0000170000007945 */ /* 0x000fe60003800000 */
        /* <DEDUP_REMOVED lines=20> */
[----:B------:R-:W-:Y:S01]  /*158c0*/  UMOV UR5, URZ ;  /* 0x0000003f00057c82 */ /* 0x000fe20008000000 */
[----:B------:R-:W-:-:S03]  /*158d0*/  IMAD.MOV.U32 R5, RZ, RZ, RZ ;  /* 0x000000ffff057224 */ /* 0x000fc600078e00ff */
        /* <DEDUP_REMOVED lines=10> */
[----:B------:R-:W-:Y:S01]  /*15980*/  LEA R24, P1, R8, UR5, 0x3 ;  /* 0x0000000508187c11 */ /* 0x000fe2000f8218ff */
        /* <DEDUP_REMOVED lines=11> */
.L_x_8781:
[----:B------:R-:W-:Y:S01]  /*15a40*/  ULEA UR14, UR4, UR15, 0x3 ;  /* 0x0000000f040e7291 */ /* 0x000fe2000f8e183f */
[----:B------:R-:W2:Y:S01]  /*15a50*/  LDG.E.64 R26, desc[UR6][R24.64] ;  /* 0x00000006181a7981 */ /* 0x000ea2000c1e1b00 */
[----:B------:R-:W-:-:S07]  /*15a60*/  IADD3 R34, P1, R24, UR20, RZ ;  /* 0x0000001418227c10 */ /* 0x000fce000ff3e0ff */
[----:B------:R-:W2:Y:S01]  /*15a70*/  LDL.64 R28, [UR14+0x18] ;  /* 0x0000180eff1c7983 */ /* 0x000ea20008100a00 */
[----:B------:R-:W-:-:S03]  /*15a80*/  IADD3.X R35, R25, UR12, RZ, P1, !PT ;  /* 0x0000000c19237c10 */ /* 0x000fc60008ffe4ff */
[----:B------:R-:W3:Y:S04]  /*15a90*/  LDL.64 R24, [UR14+0x20] ;  /* 0x0000200eff187983 */ /* 0x000ee80008100a00 */
[----:B------:R-:W3:Y:S01]  /*15aa0*/  LDG.E.64 R22, desc[UR6][R34.64] ;  /* 0x0000000622167981 */ /* 0x000ee2000c1e1b00 */
[----:B------:R-:W-:Y:S01]  /*15ab0*/  IADD3 R20, P1, R34, UR20, RZ ;  /* 0x0000001422147c10 */ /* 0x000fe2000ff3e0ff */
[----:B------:R-:W-:Y:S01]  /*15ac0*/  IMAD.MOV.U32 R32, RZ, RZ, R0 ;  /* 0x000000ffff207224 */ /* 0x000fe200078e0000 */
[----:B------:R-:W-:Y:S02]  /*15ad0*/  MOV R33, R5 ;  /* 0x0000000500217202 */ /* 0x000fe40000000f00 */
        /* <DEDUP_REMOVED lines=14> */
[----:B------:R-:W-:Y:S01]  /*15bc0*/  IADD3 R32, P1, R36, UR20, RZ ;  /* 0x0000001424207c10 */ /* 0x000fe2000ff3e0ff */
[----:B------:R-:W-:-:S02]  /*15bd0*/  IMAD.IADD R35, R35, 0x1, R0 ;  /* 0x0000000123237824 */ /* 0x000fc400078e0200 */
[----:B------:R-:W4:Y:S01]  /*15be0*/  LDL.64 R20, [UR14+0x38] ;  /* 0x0000380eff147983 */ /* 0x000f220008100a00 */
[----:B------:R-:W-:Y:S01]  /*15bf0*/  IADD3.X R33, R37, UR12, RZ, P1, !PT ;  /* 0x0000000c25217c10 */ /* 0x000fe20008ffe4ff */
[-C--:B--2---:R-:W-:Y:S02]  /*15c00*/  IMAD R5, R29, R26.reuse, RZ ;  /* 0x0000001a1d057224 */ /* 0x084fe400078e02ff */
[----:B------:R-:W-:-:S04]  /*15c10*/  IMAD.WIDE.U32 R34, R28, R26, R34 ;  /* 0x0000001a1c227225 */ /* 0x000fc800078e0022 */
[----:B------:R-:W-:Y:S02]  /*15c20*/  IMAD R0, R28, R27, R5 ;  /* 0x0000001b1c007224 */ /* 0x000fe400078e0205 */
[----:B------:R0:W4:Y:S01]  /*15c30*/  LDG.E.64 R26, desc[UR6][R32.64] ;  /* 0x00000006201a7981 */ /* 0x000122000c1e1b00 */
        /* <DEDUP_REMOVED lines=94> */
[----:B------:R-:W-:-:S04]  /*16220*/  UIADD3 UR4, UP1, UR4, 0x10, URZ ;  /* 0x0000001004047890 */ /* 0x000fc8000ff3e03f */
[----:B------:R-:W-:Y:S01]  /*16230*/  UIADD3.X UR5, URZ, UR5, URZ, UP1, !UPT ;  /* 0x000000053f057290 */ /* 0x000fe20008ffe43f */
[----:B----4-:R-:W-:-:S04]  /*16240*/  IMAD R5, R27, R28, RZ ;  /* 0x0000001c1b057224 */ /* 0x010fc800078e02ff */
[C---:B------:R-:W-:Y:S02]  /*16250*/  IMAD R5, R26.reuse, R29, R5 ;  /* 0x0000001d1a057224 */ /* 0x040fe400078e0205 */
[----:B------:R-:W-:-:S05]  /*16260*/  IMAD.WIDE.U32 R26, R26, R28, R36 ;  /* 0x0000001c1a1a7225 */ /* 0x000fca00078e0024 */
[----:B------:R-:W-:Y:S01]  /*16270*/  IADD3 R27, R27, R5, RZ ;  /* 0x000000051b1b7210 */ /* 0x000fe20007ffe0ff */
        /* <DEDUP_REMOVED lines=8> */
.L_x_8780:
[----:B------:R-:W-:-:S04]  /*16300*/  UISETP.GT.U32.AND UP0, UPT, UR10, 0x4, UPT ;  /* 0x000000040a00788c */ /* 0x000fc8000bf04070 */
[----:B------:R-:W-:-:S06]  /*16310*/  UISETP.GT.AND.EX UP0, UPT, UR11, URZ, UPT, UP0 ;  /* 0x0000003f0b00728c */ /* 0x000fcc000bf04300 */
[----:B------:R-:W-:-:S13]  /*16320*/  PLOP3.LUT P1, PT, PT, PT, UP0, 0x80, 0x0 ;  /* 0x000000000000781c */ /* 0x000fda0003f2f008 */
[----:B------:R-:W-:Y:S05]  /*16330*/  @!P1 BRA `(.L_x_8782) ;  /* 0x0000000400249947 */ /* 0x000fea0003800000 */
[----:B------:R-:W-:Y:S01]  /*16340*/  ULEA UR14, UR4, UR15, 0x3 ;  /* 0x0000000f040e7291 */ /* 0x000fe2000f8e183f */
[----:B------:R0:W2:Y:S01]  /*16350*/  LDG.E.64 R20, desc[UR6][R24.64] ;  /* 0x0000000618147981 */ /* 0x0000a2000c1e1b00 */
[----:B------:R-:W-:-:S07]  /*16360*/  IADD3 R34, P0, R24, UR20, RZ ;  /* 0x0000001418227c10 */ /* 0x000fce000ff1e0ff */
[----:B------:R-:W2:Y:S01]  /*16370*/  LDL.64 R22, [UR14+0x18] ;  /* 0x0000180eff167983 */ /* 0x000ea20008100a00 */
[----:B------:R-:W-:-:S03]  /*16380*/  IADD3.X R35, R25, UR12, RZ, P0, !PT ;  /* 0x0000000c19237c10 */ /* 0x000fc600087fe4ff */
[----:B------:R-:W3:Y:S04]  /*16390*/  LDL.64 R28, [UR14+0x20] ;  /* 0x0000200eff1c7983 */ /* 0x000ee80008100a00 */
[----:B------:R-:W3:Y:S01]  /*163a0*/  LDG.E.64 R26, desc[UR6][R34.64] ;  /* 0x00000006221a7981 */ /* 0x000ee2000c1e1b00 */
[----:B0-----:R-:W-:Y:S02]  /*163b0*/  IADD3 R24, P0, R34, UR20, RZ ;  /* 0x0000001422187c10 */ /* 0x001fe4000ff1e0ff */
[----:B------:R-:W-:Y:S02]  /*163c0*/  MOV R32, R0 ;  /* 0x0000000000207202 */ /* 0x000fe40000000f00 */
[----:B------:R-:W-:Y:S02]  /*163d0*/  MOV R33, R5 ;  /* 0x0000000500217202 */ /* 0x000fe40000000f00 */
[----:B------:R-:W-:-:S02]  /*163e0*/  IADD3.X R25, R35, UR12, RZ, P0, !PT ;  /* 0x0000000c23197c10 */ /* 0x000fc400087fe4ff */
[----:B------:R-:W-:-:S04]  /*163f0*/  IADD3 R36, P0, R24, UR20, RZ ;  /* 0x0000001418247c10 */ /* 0x000fc8000ff1e0ff */
[----:B------:R-:W-:Y:S01]  /*16400*/  IADD3.X R37, R25, UR12, RZ, P0, !PT ;  /* 0x0000000c19257c10 */ /* 0x000fe200087fe4ff */
[-C--:B--2---:R-:W-:Y:S02]  /*16410*/  IMAD R21, R21, R22.reuse, RZ ;  /* 0x0000001615157224 */ /* 0x084fe400078e02ff */
[----:B------:R-:W-:-:S04]  /*16420*/  IMAD.WIDE.U32 R32, R20, R22, R32 ;  /* 0x0000001614207225 */ /* 0x000fc800078e0020 */
[----:B------:R-:W-:Y:S02]  /*16430*/  IMAD R5, R20, R23, R21 ;  /* 0x0000001714057224 */ /* 0x000fe400078e0215 */
[----:B------:R-:W2:Y:S04]  /*16440*/  LDL.64 R20, [UR14+0x28] ;  /* 0x0000280eff147983 */ /* 0x000ea80008100a00 */
[----:B------:R-:W2:Y:S01]  /*16450*/  LDG.E.64 R22, desc[UR6][R24.64] ;  /* 0x0000000618167981 */ /* 0x000ea2000c1e1b00 */
[----:B------:R-:W-:Y:S02]  /*16460*/  IMAD.IADD R33, R33, 0x1, R5 ;  /* 0x0000000121217824 */ /* 0x000fe400078e0205 */
[-C--:B---3--:R-:W-:Y:S02]  /*16470*/  IMAD R5, R27, R28.reuse, RZ ;  /* 0x0000001c1b057224 */ /* 0x088fe400078e02ff */
[----:B------:R-:W-:-:S04]  /*16480*/  IMAD.WIDE.U32 R32, R26, R28, R32 ;  /* 0x0000001c1a207225 */ /* 0x000fc800078e0020 */
[----:B------:R-:W-:Y:S01]  /*16490*/  IMAD R0, R26, R29, R5 ;  /* 0x0000001d1a007224 */ /* 0x000fe200078e0205 */
[----:B------:R-:W-:Y:S01]  /*164a0*/  IADD3 R34, P0, R36, UR20, RZ ;  /* 0x0000001424227c10 */ /* 0x000fe2000ff1e0ff */
[----:B------:R-:W3:Y:S04]  /*164b0*/  LDL.64 R26, [UR14+0x30] ;  /* 0x0000300eff1a7983 */ /* 0x000ee80008100a00 */
[----:B------:R-:W3:Y:S01]  /*164c0*/  LDG.E.64 R28, desc[UR6][R36.64] ;  /* 0x00000006241c7981 */ /* 0x000ee2000c1e1b00 */
[----:B------:R-:W-:Y:S02]  /*164d0*/  IADD3 R33, R33, R0, RZ ;  /* 0x0000000021217210 */ /* 0x000fe40007ffe0ff */
[----:B------:R-:W-:Y:S01]  /*164e0*/  IADD3.X R35, R37, UR12, RZ, P0, !PT ;  /* 0x0000000c25237c10 */ /* 0x000fe200087fe4ff */
[----:B------:R-:W4:Y:S01]  /*164f0*/  LDL.64 R24, [UR14+0x38] ;  /* 0x0000380eff187983 */ /* 0x000f220008100a00 */
        /* <DEDUP_REMOVED lines=12> */
[----:B------:R-:W-:Y:S01]  /*165c0*/  IADD3 R36, P0, R34, UR20, RZ ;  /* 0x0000001422247c10 */ /* 0x000fe2000ff1e0ff */
[----:B------:R-:W-:-:S02]  /*165d0*/  IMAD.IADD R27, R27, 0x1, R0 ;  /* 0x000000011b1b7824 */ /* 0x000fc400078e0200 */
[----:B------:R-:W3:Y:S01]  /*165e0*/  LDL.64 R28, [UR14+0x48] ;  /* 0x0000480eff1c7983 */ /* 0x000ee20008100a00 */
[----:B------:R-:W-:Y:S01]  /*165f0*/  IADD3.X R37, R35, UR12, RZ, P0, !PT ;  /* 0x0000000c23257c10 */ /* 0x000fe200087fe4ff */
[----:B----4-:R-:W-:-:S04]  /*16600*/  IMAD R5, R33, R24, RZ ;  /* 0x0000001821057224 */ /* 0x010fc800078e02ff */
[C---:B------:R-:W-:Y:S02]  /*16610*/  IMAD R5, R32.reuse, R25, R5 ;  /* 0x0000001920057224 */ /* 0x040fe400078e0205 */
[----:B------:R-:W-:Y:S01]  /*16620*/  IMAD.WIDE.U32 R32, R32, R24, R26 ;  /* 0x0000001820207225 */ /* 0x000fe200078e001a */
[----:B------:R-:W-:Y:S01]  /*16630*/  IADD3 R24, P0, R36, UR20, RZ ;  /* 0x0000001424187c10 */ /* 0x000fe2000ff1e0ff */
[----:B------:R-:W3:Y:S03]  /*16640*/  LDG.E.64 R26, desc[UR6][R36.64] ;  /* 0x00000006241a7981 */ /* 0x000ee6000c1e1b00 */
[----:B------:R-:W-:Y:S02]  /*16650*/  IADD3 R33, R33, R5, RZ ;  /* 0x0000000521217210 */ /* 0x000fe40007ffe0ff */
[----:B------:R-:W-:Y:S01]  /*16660*/  IADD3.X R25, R37, UR12, RZ, P0, !PT ;  /* 0x0000000c25197c10 */ /* 0x000fe200087fe4ff */
[----:B--2---:R-:W-:-:S02]  /*16670*/  IMAD R5, R23, R20, RZ ;  /* 0x0000001417057224 */ /* 0x004fc400078e02ff */
[----:B------:R-:W-:-:S04]  /*16680*/  IMAD.WIDE.U32 R32, R22, R20, R32 ;  /* 0x0000001416207225 */ /* 0x000fc800078e0020 */
[----:B------:R-:W-:Y:S02]  /*16690*/  IMAD R0, R22, R21, R5 ;  /* 0x0000001516007224 */ /* 0x000fe400078e0205 */
[----:B------:R-:W2:Y:S04]  /*166a0*/  LDL.64 R22, [UR14+0x50] ;  /* 0x0000500eff167983 */ /* 0x000ea80008100a00 */
[----:B------:R0:W2:Y:S01]  /*166b0*/  LDG.E.64 R20, desc[UR6][R24.64] ;  /* 0x0000000618147981 */ /* 0x0000a2000c1e1b00 */
        /* <DEDUP_REMOVED lines=15> */
[----:B------:R-:W-:Y:S02]  /*167b0*/  IADD3 R5, R21, R5, RZ ;  /* 0x0000000515057210 */ /* 0x000fe40007ffe0ff */
[----:B------:R-:W-:-:S07]  /*167c0*/  MOV R0, R20 ;  /* 0x0000001400007202 */ /* 0x000fce0000000f00 */
.L_x_8782:
[----:B------:R-:W-:-:S04]  /*167d0*/  ISETP.NE.U32.AND P1, PT, RZ, UR10, PT ;  /* 0x0000000aff007c0c */ /* 0x000fc8000bf25070 */
[----:B------:R-:W-:-:S13]  /*167e0*/  ISETP.NE.OR.EX P0, PT, RZ, UR11, P0, P1 ;  /* 0x0000000bff007c0c */ /* 0x000fda0008705710 */
[----:B------:R-:W-:Y:S05]  /*167f0*/  @!P0 BRA `(.L_x_8778) ;  /* 0x0000000000ac8947 */ /* 0x000fea0003800000 */
.L_x_8779:
        /* <DEDUP_REMOVED lines=9> */
[----:B------:R-:W-:Y:S01]  /*16890*/  MOV R33, R5 ;  /* 0x0000000500217202 */ /* 0x000fe20000000f00 */
[----:B------:R-:W4:Y:S01]  /*168a0*/  LDL.64 R34, [UR14+0x28] ;  /* 0x0000280eff227983 */ /* 0x000f220008100a00 */
[----:B------:R-:W-:Y:S01]  /*168b0*/  IADD3.X R29, R37, UR12, RZ, P0, !PT ;  /* 0x0000000c251d7c10 */ /* 0x000fe200087fe4ff */
[----:B--2---:R-:W-:-:S02]  /*168c0*/  IMAD R23, R23, R20, RZ ;  /* 0x0000001417177224 */ /* 0x004fc400078e02ff */
[----:B------:R-:W-:Y:S01]  /*168d0*/  IMAD.WIDE.U32 R32, R22, R20, R32 ;  /* 0x0000001416207225 */ /* 0x000fe200078e0020 */
[----:B------:R-:W-:-:S03]  /*168e0*/  IADD3 R20, P0, R28, UR20, RZ ;  /* 0x000000141c147c10 */ /* 0x000fc6000ff1e0ff */
[----:B------:R-:W-:Y:S02]  /*168f0*/  IMAD R21, R22, R21, R23 ;  /* 0x0000001516157224 */ /* 0x000fe400078e0217 */
[----:B------:R-:W4:Y:S01]  /*16900*/  LDG.E.64 R22, desc[UR6][R28.64] ;  /* 0x000000061c167981 */ /* 0x000f22000c1e1b00 */
[-C--:B---3--:R-:W-:Y:S02]  /*16910*/  IMAD R5, R27, R24.reuse, RZ ;  /* 0x000000181b057224 */ /* 0x088fe400078e02ff */
[----:B------:R-:W-:Y:S02]  /*16920*/  IADD3 R33, R33, R21, RZ ;  /* 0x0000001521217210 */ /* 0x000fe40007ffe0ff */
[----:B------:R-:W-:Y:S01]  /*16930*/  IADD3.X R21, R29, UR12, RZ, P0, !PT ;  /* 0x0000000c1d157c10 */ /* 0x000fe200087fe4ff */
[C---:B------:R-:W-:Y:S02]  /*16940*/  IMAD R0, R26.reuse, R25, R5 ;  /* 0x000000191a007224 */ /* 0x040fe400078e0205 */
[----:B------:R-:W-:-:S02]  /*16950*/  IMAD.WIDE.U32 R32, R26, R24, R32 ;  /* 0x000000181a207225 */ /* 0x000fc400078e0020 */
        /* <DEDUP_REMOVED lines=21> */
.L_x_8778:
[----:B------:R-:W-:-:S04]  /*16ab0*/  ISETP.NE.U32.AND P0, PT, RZ, UR16, PT ;  /* 0x00000010ff007c0c */ /* 0x000fc8000bf05070 */
        /* <DEDUP_REMOVED lines=10> */
[C---:B------:R-:W-:Y:S02]  /*16b60*/  LEA R24, P0, R20.reuse, UR17, 0x3 ;  /* 0x0000001114187c11 */ /* 0x040fe4000f8018ff */
[----:B------:R-:W2:Y:S02]  /*16b70*/  LDL.64 R22, [UR14+0x18] ;  /* 0x0000180eff167983 */ /* 0x000ea40008100a00 */
[----:B------:R-:W-:-:S05]  /*16b80*/  LEA.HI.X R25, R20, UR13, R21, 0x3, P0 ;  /* 0x0000000d14197c11 */ /* 0x000fca00080f1c15 */
[----:B------:R-:W2:Y:S01]  /*16b90*/  LDG.E.64 R20, desc[UR6][R24.64] ;  /* 0x0000000618147981 */ /* 0x000ea2000c1e1b00 */
[----:B------:R-:W-:-:S04]  /*16ba0*/  UISETP.NE.U32.AND UP0, UPT, UR16, 0x1, UPT ;  /* 0x000000011000788c */ /* 0x000fc8000bf05070 */
[----:B------:R-:W-:Y:S01]  /*16bb0*/  UISETP.NE.AND.EX UP0, UPT, URZ, URZ, UPT, UP0 ;  /* 0x0000003f3f00728c */ /* 0x000fe2000bf05300 */
[----:B------:R-:W-:-:S05]  /*16bc0*/  MOV R26, R0 ;  /* 0x00000000001a7202 */ /* 0x000fca0000000f00 */
[----:B------:R-:W-:Y:S02]  /*16bd0*/  PLOP3.LUT P0, PT, PT, PT, UP0, 0x80, 0x0 ;  /* 0x000000000000781c */ /* 0x000fe40003f0f008 */
[----:B------:R-:W-:Y:S01]  /*16be0*/  MOV R27, R5 ;  /* 0x00000005001b7202 */ /* 0x000fe20000000f00 */
[-C--:B--2---:R-:W-:Y:S02]  /*16bf0*/  IMAD R21, R21, R22.reuse, RZ ;  /* 0x0000001615157224 */ /* 0x084fe400078e02ff */
[----:B------:R-:W-:-:S04]  /*16c00*/  IMAD.WIDE.U32 R26, R20, R22, R26 ;  /* 0x00000016141a7225 */ /* 0x000fc800078e001a */
[----:B------:R-:W-:Y:S02]  /*16c10*/  IMAD R21, R20, R23, R21 ;  /* 0x0000001714157224 */ /* 0x000fe400078e0215 */
[----:B------:R-:W-:-:S03]  /*16c20*/  IMAD.MOV.U32 R0, RZ, RZ, R26 ;  /* 0x000000ffff007224 */ /* 0x000fc600078e001a */
[----:B------:R-:W-:Y:S01]  /*16c30*/  IADD3 R5, R27, R21, RZ ;  /* 0x000000151b057210 */ /* 0x000fe20007ffe0ff */
[----:B------:R-:W-:Y:S06]  /*16c40*/  @!P0 BRA `(.L_x_8777) ;  /* 0x0000000000888947 */ /* 0x000fec0003800000 */
[----:B------:R-:W-:Y:S01]  /*16c50*/  ULDC.64 UR10, c[0x0][0x270] ;  /* 0x00009c00000a7ab9 */ /* 0x000fe20000000a00 */
[----:B------:R-:W-:Y:S01]  /*16c60*/  UISETP.NE.U32.AND UP0, UPT, UR16, 0x2, UPT ;  /* 0x000000021000788c */ /* 0x000fe2000bf05070 */
[----:B------:R-:W-:Y:S01]  /*16c70*/  MOV R23, UR18 ;  /* 0x0000001200177c02 */ /* 0x000fe20008000f00 */
[----:B------:R-:W-:Y:S01]  /*16c80*/  UIMAD.WIDE.U32 UR4, UR4, UR18, UR10 ;  /* 0x00000012040472a5 */ /* 0x000fe2000f8e000a */
[----:B------:R-:W2:Y:S01]  /*16c90*/  LDL.64 R20, [UR14+0x20] ;  /* 0x0000200eff147983 */ /* 0x000ea20008100a00 */
[----:B------:R-:W-:-:S04]  /*16ca0*/  UISETP.NE.AND.EX UP0, UPT, URZ, URZ, UPT, UP0 ;  /* 0x0000003f3f00728c */ /* 0x000fc8000bf05300 */
[----:B------:R-:W-:Y:S01]  /*16cb0*/  IMAD.U32 R9, RZ, RZ, UR5 ;  /* 0x00000005ff097e24 */ /* 0x000fe2000f8e00ff */
[----:B------:R-:W-:Y:S02]  /*16cc0*/  IADD3 R10, P0, R8, UR4, RZ ;  /* 0x00000004080a7c10 */ /* 0x000fe4000ff1e0ff */
[----:B------:R-:W-:Y:S02]  /*16cd0*/  PLOP3.LUT P1, PT, PT, PT, UP0, 0x80, 0x0 ;  /* 0x000000000000781c */ /* 0x000fe40003f2f008 */
[----:B------:R-:W-:Y:S02]  /*16ce0*/  IADD3.X R9, R11, UR12, R9, P0, !PT ;  /* 0x0000000c0b097c10 */ /* 0x000fe400087fe409 */
[C---:B------:R-:W-:Y:S02]  /*16cf0*/  LEA R24, P0, R10.reuse, UR17, 0x3 ;  /* 0x000000110a187c11 */ /* 0x040fe4000f8018ff */
[----:B------:R-:W-:Y:S01]  /*16d00*/  MOV R8, UR4 ;  /* 0x0000000400087c02 */ /* 0x000fe20008000f00 */
[----:B------:R-:W-:Y:S01]  /*16d10*/  IMAD.U32 R8, RZ, RZ, UR19 ;  /* 0x00000013ff087e24 */ /* 0x000fe2000f8e00ff */
[----:B------:R-:W-:-:S02]  /*16d20*/  LEA.HI.X R25, R10, UR13, R9, 0x3, P0 ;  /* 0x0000000d0a197c11 */ /* 0x000fc400080f1c09 */
[----:B------:R-:W-:-:S03]  /*16d30*/  MOV R9, UR18 ;  /* 0x0000001200097c02 */ /* 0x000fc60008000f00 */
[----:B------:R-:W2:Y:S01]  /*16d40*/  LDG.E.64 R10, desc[UR6][R24.64] ;  /* 0x00000006180a7981 */ /* 0x000ea2000c1e1b00 */
[----:B------:R-:W-:-:S04]  /*16d50*/  @P1 LEA R22, P0, R23, R24, 0x3 ;  /* 0x0000001817161211 */ /* 0x000fc800078018ff */
[----:B------:R-:W-:Y:S02]  /*16d60*/  @P1 LEA.HI.X R23, R9, R25, R8, 0x3, P0 ;  /* 0x0000001909171211 */ /* 0x000fe400000f1c08 */
[----:B------:R-:W3:Y:S04]  /*16d70*/  @P1 LDL.64 R8, [UR14+0x28] ;  /* 0x0000280eff081983 */ /* 0x000ee80008100a00 */
[----:B------:R-:W3:Y:S01]  /*16d80*/  @P1 LDG.E.64 R22, desc[UR6][R22.64] ;  /* 0x0000000616161981 */ /* 0x000ee2000c1e1b00 */
[----:B------:R-:W-:Y:S02]  /*16d90*/  MOV R26, R0 ;  /* 0x00000000001a7202 */ /* 0x000fe40000000f00 */
[----:B------:R-:W-:Y:S01]  /*16da0*/  MOV R27, R5 ;  /* 0x00000005001b7202 */ /* 0x000fe20000000f00 */
[----:B--2---:R-:W-:-:S02]  /*16db0*/  IMAD R11, R11, R20, RZ ;  /* 0x000000140b0b7224 */ /* 0x004fc400078e02ff */
[----:B------:R-:W-:-:S04]  /*16dc0*/  IMAD.WIDE.U32 R26, R10, R20, R26 ;  /* 0x000000140a1a7225 */ /* 0x000fc800078e001a */
[----:B------:R-:W-:Y:S02]  /*16dd0*/  IMAD R11, R10, R21, R11 ;  /* 0x000000150a0b7224 */ /* 0x000fe400078e020b */
[----:B------:R-:W-:-:S03]  /*16de0*/  IMAD.MOV.U32 R0, RZ, RZ, R26 ;  /* 0x000000ffff007224 */ /* 0x000fc600078e001a */
[----:B------:R-:W-:Y:S01]  /*16df0*/  IADD3 R5, R27, R11, RZ ;  /* 0x0000000b1b057210 */ /* 0x000fe20007ffe0ff */
[----:B---3--:R-:W-:Y:S01]  /*16e00*/  @P1 IMAD R21, R23, R8, RZ ;  /* 0x0000000817151224 */ /* 0x008fe200078e02ff */
[----:B------:R-:W-:-:S03]  /*16e10*/  @P1 MOV R10, R0 ;  /* 0x00000000000a1202 */ /* 0x000fc60000000f00 */
[----:B------:R-:W-:Y:S02]  /*16e20*/  @P1 IMAD.MOV.U32 R11, RZ, RZ, R5 ;  /* 0x000000ffff0b1224 */ /* 0x000fe400078e0005 */
[C---:B------:R-:W-:Y:S02]  /*16e30*/  @P1 IMAD R21, R22.reuse, R9, R21 ;  /* 0x0000000916151224 */ /* 0x040fe400078e0215 */
[----:B------:R-:W-:-:S05]  /*16e40*/  @P1 IMAD.WIDE.U32 R8, R22, R8, R10 ;  /* 0x0000000816081225 */ /* 0x000fca00078e000a */
[----:B------:R-:W-:Y:S02]  /*16e50*/  @P1 IADD3 R5, R9, R21, RZ ;  /* 0x0000001509051210 */ /* 0x000fe40007ffe0ff */
[----:B------:R-:W-:-:S07]  /*16e60*/  @P1 MOV R0, R8 ;  /* 0x0000000800001202 */ /* 0x000fce0000000f00 */
.L_x_8777:
[----:B------:R-:W-:Y:S05]  /*16e70*/  BSYNC B0 ;  /* 0x0000000000007941 */ /* 0x000fea0003800000 */
.L_x_8776:
[----:B------:R-:W0:Y:S01]  /*16e80*/  @!P2 LDC.64 R10, c[0x0][0x280] ;  /* 0x0000a000ff0aab82 */ /* 0x000e220000000a00 */
[C---:B------:R-:W-:Y:S01]  /*16e90*/  @!P2 VIADD R9, R4.reuse, UR8 ;  /* 0x000000080409ac36 */ /* 0x040fe20008000000 */
[----:B------:R-:W-:Y:S01]  /*16ea0*/  MOV R8, R4 ;  /* 0x0000000400087202 */ /* 0x000fe20000000f00 */
[----:B------:R-:W-:Y:S04]  /*16eb0*/  BSSY B0, `(.L_x_8783) ;  /* 0x0000032000007945 */ /* 0x000fe80003800000 */
[----:B------:R-:W-:Y:S01]  /*16ec0*/  BSSY B1, `(.L_x_8784) ;  /* 0x000002a000017945 */ /* 0x000fe20003800000 */
[----:B0-----:R-:W-:Y:S01]  /*16ed0*/  @!P2 IMAD.WIDE.U32 R10, R9, 0x8, R10 ;  /* 0x00000008090aa825 */ /* 0x001fe200078e000a */
[----:B------:R-:W-:Y:S02]  /*16ee0*/  IADD3 R9, R4, 0x80, RZ ;  /* 0x0000008004097810 */ /* 0x000fe40007ffe0ff */
[----:B------:R-:W-:-:S02]  /*16ef0*/  MOV R4, R0 ;  /* 0x0000000000047202 */ /* 0x000fc40000000f00 */
[----:B------:R0:W-:Y:S01]  /*16f00*/  @!P2 STG.E.64 desc[UR6][R10.64], R18 ;  /* 0x000000120a00a986 */ /* 0x0001e2000c101b06 */
[----:B------:R-:W-:-:S05]  /*16f10*/  @!P2 IMAD.MOV.U32 R8, RZ, RZ, R9 ;  /* 0x000000ffff08a224 */ /* 0x000fca00078e0009 */
[----:B------:R-:W-:-:S13]  /*16f20*/  ISETP.GE.AND P0, PT, R8, UR9, PT ;  /* 0x0000000908007c0c */ /* 0x000fda000bf06270 */
[----:B0-----:R-:W-:Y:S05]  /*16f30*/  @P0 BRA `(.L_x_8785) ;  /* 0x0000000000300947 */ /* 0x001fea0003800000 */
[----:B------:R-:W0:Y:S01]  /*16f40*/  LDC.64 R10, c[0x0][0x280] ;  /* 0x0000a000ff0a7b82 */ /* 0x000e220000000a00 */
        /* <DEDUP_REMOVED lines=11> */
.L_x_8785:
[----:B------:R-:W-:-:S13]  /*17000*/  ISETP.GE.AND P0, PT, R8, UR9, PT ;  /* 0x0000000908007c0c */ /* 0x000fda000bf06270 */
[----:B------:R-:W-:Y:S05]  /*17010*/  @P0 BRA `(.L_x_8787) ;  /* 0x0000000000300947 */ /* 0x000fea0003800000 */
[----:B0-----:R-:W0:Y:S01]  /*17020*/  LDC.64 R10, c[0x0][0x280] ;  /* 0x0000a000ff0a7b82 */ /* 0x001e220000000a00 */
[C---:B------:R-:W-:Y:S01]  /*17030*/  VIADD R9, R8.reuse, UR8 ;  /* 0x0000000808097c36 */ /* 0x040fe20008000000 */
[----:B------:R-:W-:-:S03]  /*17040*/  IADD3 R8, R8, 0x80, RZ ;  /* 0x0000008008087810 */ /* 0x000fc60007ffe0ff */
[----:B0-----:R-:W-:-:S05]  /*17050*/  IMAD.WIDE.U32 R10, R9, 0x8, R10 ;  /* 0x00000008090a7825 */ /* 0x001fca00078e000a */
[----:B------:R1:W-:Y:S02]  /*17060*/  STG.E.64 desc[UR6][R10.64], R12 ;  /* 0x0000000c0a007986 */ /* 0x0003e4000c101b06 */
.L_x_8786:
[----:B------:R-:W-:-:S13]  /*17070*/  ISETP.GE.AND P0, PT, R8, UR9, PT ;  /* 0x0000000908007c0c */ /* 0x000fda000bf06270 */
[----:B------:R-:W-:Y:S05]  /*17080*/  @P0 BRA `(.L_x_8788) ;  /* 0x0000000000340947 */ /* 0x000fea0003800000 */
[----:B01----:R-:W0:Y:S01]  /*17090*/  LDC.64 R10, c[0x0][0x280] ;  /* 0x0000a000ff0a7b82 */ /* 0x003e220000000a00 */
[C---:B------:R-:W-:Y:S01]  /*170a0*/  IADD3 R9, R8.reuse, UR8, RZ ;  /* 0x0000000808097c10 */ /* 0x040fe2000fffe0ff */
[----:B------:R-:W-:-:S04]  /*170b0*/  VIADD R8, R8, 0x80 ;  /* 0x0000008008087836 */ /* 0x000fc80000000000 */
[----:B0-----:R-:W-:-:S05]  /*170c0*/  IMAD.WIDE.U32 R10, R9, 0x8, R10 ;  /* 0x00000008090a7825 */ /* 0x001fca00078e000a */
[----:B------:R1:W-:Y:S02]  /*170d0*/  STG.E.64 desc[UR6][R10.64], R30 ;  /* 0x0000001e0a007986 */ /* 0x0003e4000c101b06 */
.L_x_8787:
[----:B------:R-:W-:-:S13]  /*170e0*/  ISETP.GE.AND P0, PT, R8, UR9, PT ;  /* 0x0000000908007c0c */ /* 0x000fda000bf06270 */
[----:B------:R-:W-:Y:S05]  /*170f0*/  @P0 BREAK B1 ;  /* 0x0000000000010942 */ /* 0x000fea0003800000 */
[----:B------:R-:W-:Y:S05]  /*17100*/  @P0 BRA `(.L_x_8789) ;  /* 0x0000000000300947 */ /* 0x000fea0003800000 */
[----:B01----:R-:W0:Y:S01]  /*17110*/  LDC.64 R10, c[0x0][0x280] ;  /* 0x0000a000ff0a7b82 */ /* 0x003e220000000a00 */
[C---:B------:R-:W-:Y:S02]  /*17120*/  IADD3 R9, R8.reuse, UR8, RZ ;  /* 0x0000000808097c10 */ /* 0x040fe4000fffe0ff */
[----:B------:R-:W-:-:S03]  /*17130*/  IADD3 R8, R8, 0x80, RZ ;  /* 0x0000008008087810 */ /* 0x000fc60007ffe0ff */
[----:B0-----:R-:W-:-:S05]  /*17140*/  IMAD.WIDE.U32 R10, R9, 0x8, R10 ;  /* 0x00000008090a7825 */ /* 0x001fca00078e000a */
[----:B------:R2:W-:Y:S02]  /*17150*/  STG.E.64 desc[UR6][R10.64], R2 ;  /* 0x000000020a007986 */ /* 0x0005e4000c101b06 */
.L_x_8788:
[----:B------:R-:W-:Y:S05]  /*17160*/  BSYNC B1 ;  /* 0x0000000000017941 */ /* 0x000fea0003800000 */
.L_x_8784:
[----:B------:R-:W-:-:S13]  /*17170*/  ISETP.GE.AND P0, PT, R8, UR9, PT ;  /* 0x0000000908007c0c */ /* 0x000fda000bf06270 */
[----:B--2---:R-:W2:Y:S01]  /*17180*/  @!P0 LDC.64 R2, c[0x0][0x280] ;  /* 0x0000a000ff028b82 */ /* 0x004ea20000000a00 */
[C---:B------:R-:W-:Y:S01]  /*17190*/  @!P0 VIADD R9, R8.reuse, UR8 ;  /* 0x0000000808098c36 */ /* 0x040fe20008000000 */
[----:B------:R-:W-:-:S03]  /*171a0*/  @!P0 IADD3 R8, R8, 0x80, RZ ;  /* 0x0000008008088810 */ /* 0x000fc60007ffe0ff */
[----:B--2---:R-:W-:-:S05]  /*171b0*/  @!P0 IMAD.WIDE.U32 R2, R9, 0x8, R2 ;  /* 0x0000000809028825 */ /* 0x004fca00078e0002 */
[----:B------:R2:W-:Y:S02]  /*171c0*/  @!P0 STG.E.64 desc[UR6][R2.64], R6 ;  /* 0x0000000602008986 */ /* 0x0005e4000c101b06 */
.L_x_8789:
[----:B------:R-:W-:Y:S05]  /*171d0*/  BSYNC B0 ;  /* 0x0000000000007941 */ /* 0x000fea0003800000 */
.L_x_8783:
[----:B------:R-:W-:Y:S05]  /*171e0*/  WARPSYNC.ALL ;  /* 0x0000000000007948 */ /* 0x000fea0003800000 */
[----:B------:R-:W-:-:S13]  /*171f0*/  ISETP.GE.AND P0, PT, R8, UR9, PT ;  /* 0x0000000908007c0c */ /* 0x000fda000bf06270 */
[----:B------:R-:W-:Y:S05]  /*17200*/  @P0 EXIT ;  /* 0x000000000000094d */ /* 0x000fea0003800000 */
[----:B--2---:R-:W2:Y:S01]  /*17210*/  LDC.64 R2, c[0x0][0x280] ;  /* 0x0000a000ff027b82 */ /* 0x004ea20000000a00 */
[----:B------:R-:W-:-:S05]  /*17220*/  IADD3 R7, R8, UR8, RZ ;  /* 0x0000000808077c10 */ /* 0x000fca000fffe0ff */
[----:B--2---:R-:W-:-:S05]  /*17230*/  IMAD.WIDE.U32 R2, R7, 0x8, R2 ;  /* 0x0000000807027825 */ /* 0x004fca00078e0002 */
[----:B------:R-:W-:Y:S01]  /*17240*/  STG.E.64 desc[UR6][R2.64], R4 ;  /* 0x0000000402007986 */ /* 0x000fe2000c101b06 */
[----:B------:R-:W-:Y:S05]  /*17250*/  EXIT ;  /* 0x000000000000794d */ /* 0x000fea0003800000 */
.L_x_8790:
        /* <DEDUP_REMOVED lines=10> */
.L_x_18589:


//--------------------- .text._ZN2at6native29vectorized_elementwise_kernelILi4EZZNS0_73_GLOBAL__N__c8866d80_35_SparseBinaryOpIntersectionKernel_cu_9e10b42f_311142_sparse_binary_op_intersection_kernel_implINS2_18CUDAKernelLauncherENS2_36CUDAValueSelectionIntersectionKernelINS2_9LhsProjOpEEElLl8EEEvRNS_6TensorERKS8_SB_RKSt6vectorIlSaIlEERKSt8optionalIS8_ESK_bbENKUlvE1_clEvEUllE_St5arrayIPcLm2EEEEviT0_T1_ --------------------------
	.section	.text._ZN2at6native29vectorized_elementwise_kernelILi4EZZNS0_73_GLOBAL__N__c8866d80_35_SparseBinaryOpIntersectionKernel_cu_9e10b42f_311142_sparse_binary_op_intersection_kernel_implINS2_18CUDAKernelLauncherENS2_36CUDAValueSelectionIntersectionKernelINS2_9LhsProjOpEEElLl8EEEvRNS_6TensorERKS8_SB_RKSt6vectorIlSaIlEERKSt8optionalIS8_ESK_bbENKUlvE1_clEvEUllE_St5arrayIPcLm2EEEEviT0_T1_,"ax",@progbits
	.align	128
        .global         _ZN2at6native29vectorized_elementwise_kernelILi4EZZNS0_73_GLOBAL__N__c8866d80_35_SparseBinaryOpIntersectionKernel_cu_9e10b42f_311142_sparse_binary_op_intersection_kernel_implINS2_18CUDAKernelLauncherENS2_36CUDAValueSelectionIntersectionKernelINS2_9LhsProjOpEEElLl8EEEvRNS_6TensorERKS8_SB_RKSt6vectorIlSaIlEERKSt8optionalIS8_ESK_bbENKUlvE1_clEvEUllE_St5arrayIPcLm2EEEEviT0_T1_
        .type           _ZN2at6native29vectorized_elementwise_kernelILi4EZZNS0_73_GLOBAL__N__c8866d80_35_SparseBinaryOpIntersectionKernel_cu_9e10b42f_311142_sparse_binary_op_intersection_kernel_implINS2_18CUDAKernelLauncherENS2_36CUDAValueSelectionIntersectionKernelINS2_9LhsProjOpEEElLl8EEEvRNS_6TensorERKS8_SB_RKSt6vectorIlSaIlEERKSt8optionalIS8_ESK_bbENKUlvE1_clEvEUllE_St5arrayIPcLm2EEEEviT0_T1_,@function
        .size           _ZN2at6native29vectorized_elementwise_kernelILi4EZZNS0_73_GLOBAL__N__c8866d80_35_SparseBinaryOpIntersectionKernel_cu_9e10b42f_311142_sparse_binary_op_intersection_kernel_implINS2_18CUDAKernelLauncherENS2_36CUDAValueSelectionIntersectionKernelINS2_9LhsProjOpEEElLl8EEEvRNS_6TensorERKS8_SB_RKSt6vectorIlSaIlEERKSt8optionalIS8_ESK_bbENKUlvE1_clEvEUllE_St5arrayIPcLm2EEEEviT0_T1_,(.L_x_18590 - _ZN2at6native29vectorized_elementwise_kernelILi4EZZNS0_73_GLOBAL__N__c8866d80_35_SparseBinaryOpIntersectionKernel_cu_9e10b42f_311142_sparse_binary_op_intersection_kernel_implINS2_18CUDAKernelLauncherENS2_36CUDAValueSelectionIntersectionKernelINS2_9LhsProjOpEEElLl8EEEvRNS_6TensorERKS8_SB_RKSt6vectorIlSaIlEERKSt8optionalIS8_ESK_bbENKUlvE1_clEvEUllE_St5arrayIPcLm2EEEEviT0_T1_)
        .other          _ZN2at6native29vectorized_elementwise_kernelILi4EZZNS0_73_GLOBAL__N__c8866d80_35_SparseBinaryOpIntersectionKernel_cu_9e10b42f_311142_sparse_binary_op_intersection_kernel_implINS2_18CUDAKernelLauncherENS2_36CUDAValueSelectionIntersectionKernelINS2_9LhsProjOpEEElLl8EEEvRNS_6TensorERKS8_SB_RKSt6vectorIlSaIlEERKSt8optionalIS8_ESK_bbENKUlvE1_clEvEUllE_St5arrayIPcLm2EEEEviT0_T1_,@"STO_CUDA_ENTRY STV_DEFAULT"
_ZN2at6native29vectorized_elementwise_kernelILi4EZZNS0_73_GLOBAL__N__c8866d80_35_SparseBinaryOpIntersectionKernel_cu_9e10b42f_311142_sparse_binary_op_intersection_kernel_implINS2_18CUDAKernelLauncherENS2_36CUDAValueSelectionIntersectionKernelINS2_9LhsProjOpEEElLl8EEEvRNS_6TensorERKS8_SB_RKSt6vectorIlSaIlEERKSt8optionalIS8_ESK_bbENKUlvE1_clEvEUllE_St5arrayIPcLm2EEEEviT0_T1_:
.text._ZN2at6native29vectorized_elementwise_kernelILi4EZZNS0_73_GLOBAL__N__c8866d80_35_SparseBinaryOpIntersectionKernel_cu_9e10b42f_311142_sparse_binary_op_intersection_kernel_implINS2_18CUDAKernelLauncherENS2_36CUDAValueSelectionIntersectionKernelINS2_9LhsProjOpEEElLl8EEEvRNS_6TensorERKS8_SB_RKSt6vectorIlSaIlEERKSt8optionalIS8_ESK_bbENKUlvE1_clEvEUllE_St5arrayIPcLm2EEEEviT0_T1_:
        /* <DEDUP_REMOVED lines=95> */
.L_x_8796:
        /* <DEDUP_REMOVED lines=141> */
.L_x_8795:
        /* <DEDUP_REMOVED lines=77> */
.L_x_8797:
[----:B------:R-:W-:-:S04]  /*1390*/  ISETP.NE.U32.AND P3, PT, RZ, UR9, PT ;  /* 0x00000009ff007c0c */ /* 0x000fc8000bf65070 */
[----:B------:R-:W-:-:S13]  /*13a0*/  ISETP.NE.OR.EX P0, PT, RZ, UR12, P0, P3 ;  /* 0x0000000cff007c0c */ /* 0x000fda0008705730 */
[----:B------:R-:W-:Y:S05]  /*13b0*/  @!P0 BRA `(.L_x_8793) ;  /* 0x0000000000b08947 */ /* 0x000fea0003800000 */
.L_x_8794:
        /* <DEDUP_REMOVED lines=44> */
.L_x_8793:
        /* <DEDUP_REMOVED lines=56> */
.L_x_8792:
        /* <DEDUP_REMOVED lines=44> */
.L_x_8802:
        /* <DEDUP_REMOVED lines=141> */
.L_x_8801:
        /* <DEDUP_REMOVED lines=76> */
.L_x_8803:
[----:B------:R-:W-:-:S04]  /*2a50*/  ISETP.NE.U32.AND P2, PT, RZ, UR9, PT ;  /* 0x00000009ff007c0c */ /* 0x000fc8000bf45070 */
[----:B------:R-:W-:-:S13]  /*2a60*/  ISETP.NE.OR.EX P0, PT, RZ, UR12, P0, P2 ;  /* 0x0000000cff007c0c */ /* 0x000fda0008705720 */
[----:B------:R-:W-:Y:S05]  /*2a70*/  @!P0 BRA `(.L_x_8799) ;  /* 0x0000000000a88947 */ /* 0x000fea0003800000 */
.L_x_8800:
        /* <DEDUP_REMOVED lines=42> */
.L_x_8799:
        /* <DEDUP_REMOVED lines=51> */
.L_x_8798:
        /* <DEDUP_REMOVED lines=46> */
.L_x_8808:
        /* <DEDUP_REMOVED lines=138> */
.L_x_8807:
        /* <DEDUP_REMOVED lines=75> */
.L_x_8809:
[----:B------:R-:W-:-:S04]  /*4080*/  ISETP.NE.U32.AND P2, PT, RZ, UR9, PT ;  /* 0x00000009ff007c0c */ /* 0x000fc8000bf45070 */
[----:B------:R-:W-:-:S13]  /*4090*/  ISETP.NE.OR.EX P0, PT, RZ, UR12, P0, P2 ;  /* 0x0000000cff007c0c */ /* 0x000fda0008705720 */
[----:B------:R-:W-:Y:S05]  /*40a0*/  @!P0 BRA `(.L_x_8805) ;  /* 0x0000000000a88947 */ /* 0x000fea0003800000 */
.L_x_8806:
        /* <DEDUP_REMOVED lines=42> */
.L_x_8805:
        /* <DEDUP_REMOVED lines=52> */
.L_x_8804:
        /* <DEDUP_REMOVED lines=36> */
.L_x_8814:
        /* <DEDUP_REMOVED lines=142> */
.L_x_8813:
        /* <DEDUP_REMOVED lines=77> */
.L_x_8815:
[----:B------:R-:W-:-:S04]  /*5680*/  ISETP.NE.U32.AND P2, PT, RZ, UR9, PT ;  /* 0x00000009ff007c0c */ /* 0x000fc8000bf45070 */
[----:B------:R-:W-:-:S13]  /*5690*/  ISETP.NE.OR.EX P0, PT, RZ, UR10, P0, P2 ;  /* 0x0000000aff007c0c */ /* 0x000fda0008705720 */
[----:B------:R-:W-:Y:S05]  /*56a0*/  @!P0 BRA `(.L_x_8811) ;  /* 0x0000000000ac8947 */ /* 0x000fea0003800000 */
.L_x_8812:
        /* <DEDUP_REMOVED lines=43> */
.L_x_8811:
        /* <DEDUP_REMOVED lines=51> */
.L_x_8810:
        /* <DEDUP_REMOVED lines=37> */
.L_x_8820:
        /* <DEDUP_REMOVED lines=141> */
.L_x_8819:
        /* <DEDUP_REMOVED lines=78> */
.L_x_8821:
[----:B------:R-:W-:-:S04]  /*6c90*/  ISETP.NE.U32.AND P2, PT, RZ, UR9, PT ;  /* 0x00000009ff007c0c */ /* 0x000fc8000bf45070 */
[----:B------:R-:W-:-:S13]  /*6ca0*/  ISETP.NE.OR.EX P0, PT, RZ, UR12, P0, P2 ;  /* 0x0000000cff007c0c */ /* 0x000fda0008705720 */
[----:B------:R-:W-:Y:S05]  /*6cb0*/  @!P0 BRA `(.L_x_8817) ;  /* 0x0000000000b48947 */ /* 0x000fea0003800000 */
.L_x_8818:
        /* <DEDUP_REMOVED lines=45> */
.L_x_8817:
        /* <DEDUP_REMOVED lines=51> */
.L_x_8816:
        /* <DEDUP_REMOVED lines=38> */
.L_x_8826:
        /* <DEDUP_REMOVED lines=139> */
.L_x_8825:
        /* <DEDUP_REMOVED lines=75> */
.L_x_8827:
[----:B------:R-:W-:-:S04]  /*8280*/  ISETP.NE.U32.AND P2, PT, RZ, UR9, PT ;  /* 0x00000009ff007c0c */ /* 0x000fc8000bf45070 */
[----:B------:R-:W-:-:S13]  /*8290*/  ISETP.NE.OR.EX P0, PT, RZ, UR10, P0, P2 ;  /* 0x0000000aff007c0c */ /* 0x000fda0008705720 */
[----:B------:R-:W-:Y:S05]  /*82a0*/  @!P0 BRA `(.L_x_8823) ;  /* 0x0000000000a88947 */ /* 0x000fea0003800000 */
.L_x_8824:
        /* <DEDUP_REMOVED lines=42> */
.L_x_8823:
        /* <DEDUP_REMOVED lines=51> */
.L_x_8822:
        /* <DEDUP_REMOVED lines=40> */
.L_x_8832:
        /* <DEDUP_REMOVED lines=138> */
.L_x_8831:
        /* <DEDUP_REMOVED lines=75> */
.L_x_8833:
[----:B------:R-:W-:-:S04]  /*9850*/  ISETP.NE.U32.AND P2, PT, RZ, UR9, PT ;  /* 0x00000009ff007c0c */ /* 0x000fc8000bf45070 */
[----:B------:R-:W-:-:S13]  /*9860*/  ISETP.NE.OR.EX P0, PT, RZ, UR10, P0, P2 ;  /* 0x0000000aff007c0c */ /* 0x000fda0008705720 */
[----:B------:R-:W-:Y:S05]  /*9870*/  @!P0 BRA `(.L_x_8829) ;  /* 0x0000000000a88947 */ /* 0x000fea0003800000 */
.L_x_8830:
        /* <DEDUP_REMOVED lines=42> */
.L_x_8829:
        /* <DEDUP_REMOVED lines=52> */
.L_x_8828:
        /* <DEDUP_REMOVED lines=38> */
.L_x_8838:
        /* <DEDUP_REMOVED lines=139> */
.L_x_8837:
        /* <DEDUP_REMOVED lines=75> */
.L_x_8839:
[----:B------:R-:W-:-:S04]  /*ae20*/  ISETP.NE.U32.AND P1, PT, RZ, UR9, PT ;  /* 0x00000009ff007c0c */ /* 0x000fc8000bf25070 */
[----:B------:R-:W-:-:S13]  /*ae30*/  ISETP.NE.OR.EX P0, PT, RZ, UR10, P0, P1 ;  /* 0x0000000aff007c0c */ /* 0x000fda0008705710 */
[----:B------:R-:W-:Y:S05]  /*ae40*/  @!P0 BRA `(.L_x_8835) ;  /* 0x0000000000a88947 */ /* 0x000fea0003800000 */
.L_x_8836:
        /* <DEDUP_REMOVED lines=42> */
.L_x_8835:
        /* <DEDUP_REMOVED lines=49> */
.L_x_8834:
        /* <DEDUP_REMOVED lines=11> */
.L_x_8791:
        /* <DEDUP_REMOVED lines=132> */
.L_x_8845:
        /* <DEDUP_REMOVED lines=138> */
.L_x_8844:
        /* <DEDUP_REMOVED lines=75> */
.L_x_8846:
[----:B------:R-:W-:-:S04]  /*ca40*/  ISETP.NE.U32.AND P3, PT, RZ, UR9, PT ;  /* 0x00000009ff007c0c */ /* 0x000fc8000bf65070 */
[----:B------:R-:W-:-:S13]  /*ca50*/  ISETP.NE.OR.EX P0, PT, RZ, UR14, P0, P3 ;  /* 0x0000000eff007c0c */ /* 0x000fda0008705730 */
[----:B------:R-:W-:Y:S05]  /*ca60*/  @!P0 BRA `(.L_x_8842) ;  /* 0x0000000000a48947 */ /* 0x000fea0003800000 */
.L_x_8843:
        /* <DEDUP_REMOVED lines=41> */
.L_x_8842:
        /* <DEDUP_REMOVED lines=50> */
.L_x_8841:
[----:B------:R-:W-:Y:S05]  /*d020*/  BSYNC B0 ;  /* 0x0000000000007941 */ /* 0x000fea0003800000 */
.L_x_8840:
        /* <DEDUP_REMOVED lines=50> */
.L_x_8852:
        /* <DEDUP_REMOVED lines=138> */
.L_x_8851:
        /* <DEDUP_REMOVED lines=75> */
.L_x_8853:
[----:B------:R-:W-:-:S04]  /*e0a0*/  ISETP.NE.U32.AND P3, PT, RZ, UR12, PT ;  /* 0x0000000cff007c0c */ /* 0x000fc8000bf65070 */
[----:B------:R-:W-:-:S13]  /*e0b0*/  ISETP.NE.OR.EX P0, PT, RZ, UR14, P0, P3 ;  /* 0x0000000eff007c0c */ /* 0x000fda0008705730 */
[----:B------:R-:W-:Y:S05]  /*e0c0*/  @!P0 BRA `(.L_x_8849) ;  /* 0x0000000000a48947 */ /* 0x000fea0003800000 */
.L_x_8850:
        /* <DEDUP_REMOVED lines=41> */
.L_x_8849:
        /* <DEDUP_REMOVED lines=49> */
.L_x_8848:
[----:B------:R-:W-:Y:S05]  /*e670*/  BSYNC B0 ;  /* 0x0000000000007941 */ /* 0x000fea0003800000 */
.L_x_8847:
        /* <DEDUP_REMOVED lines=48> */
.L_x_8859:
        /* <DEDUP_REMOVED lines=139> */
.L_x_8858:
        /* <DEDUP_REMOVED lines=76> */
.L_x_8860:
[----:B------:R-:W-:-:S04]  /*f6f0*/  ISETP.NE.U32.AND P3, PT, RZ, UR12, PT ;  /* 0x0000000cff007c0c */ /* 0x000fc8000bf65070 */
[----:B------:R-:W-:-:S13]  /*f700*/  ISETP.NE.OR.EX P0, PT, RZ, UR14, P0, P3 ;  /* 0x0000000eff007c0c */ /* 0x000fda0008705730 */
[----:B------:R-:W-:Y:S05]  /*f710*/  @!P0 BRA `(.L_x_8856) ;  /* 0x0000000000a88947 */ /* 0x000fea0003800000 */
.L_x_8857:
        /* <DEDUP_REMOVED lines=42> */
.L_x_8856:
        /* <DEDUP_REMOVED lines=49> */
.L_x_8855:
[----:B------:R-:W-:Y:S05]  /*fcd0*/  BSYNC B0 ;  /* 0x0000000000007941 */ /* 0x000fea0003800000 */
.L_x_8854:
        /* <DEDUP_REMOVED lines=48> */
.L_x_8866:
        /* <DEDUP_REMOVED lines=138> */
.L_x_8865:
        /* <DEDUP_REMOVED lines=75> */
.L_x_8867:
[----:B------:R-:W-:-:S04]  /*10d30*/  ISETP.NE.U32.AND P3, PT, RZ, UR10, PT ;  /* 0x0000000aff007c0c */ /* 0x000fc8000bf65070 */
[----:B------:R-:W-:-:S13]  /*10d40*/  ISETP.NE.OR.EX P0, PT, RZ, UR11, P0, P3 ;  /* 0x0000000bff007c0c */ /* 0x000fda0008705730 */
[----:B------:R-:W-:Y:S05]  /*10d50*/  @!P0 BRA `(.L_x_8863) ;  /* 0x0000000000a48947 */ /* 0x000fea0003800000 */
.L_x_8864:
        /* <DEDUP_REMOVED lines=41> */
.L_x_8863:
        /* <DEDUP_REMOVED lines=52> */
.L_x_8862:
[----:B------:R-:W-:Y:S05]  /*11330*/  BSYNC B0 ;  /* 0x0000000000007941 */ /* 0x000fea0003800000 */
.L_x_8861:
        /* <DEDUP_REMOVED lines=50> */
.L_x_8873:
        /* <DEDUP_REMOVED lines=141> */
.L_x_8872:
        /* <DEDUP_REMOVED lines=77> */
.L_x_8874:
[----:B------:R-:W-:-:S04]  /*12400*/  ISETP.NE.U32.AND P3, PT, RZ, UR12, PT ;  /* 0x0000000cff007c0c */ /* 0x000fc8000bf65070 */
[----:B------:R-:W-:-:S13]  /*12410*/  ISETP.NE.OR.EX P0, PT, RZ, UR14, P0, P3 ;  /* 0x0000000eff007c0c */ /* 0x000fda0008705730 */
[----:B------:R-:W-:Y:S05]  /*12420*/  @!P0 BRA `(.L_x_8870) ;  /* 0x0000000000b08947 */ /* 0x000fea0003800000 */
.L_x_8871:
        /* <DEDUP_REMOVED lines=44> */
.L_x_8870:
        /* <DEDUP_REMOVED lines=55> */
.L_x_8869:
[----:B------:R-:W-:Y:S05]  /*12a60*/  BSYNC B0 ;  /* 0x0000000000007941 */ /* 0x000fea0003800000 */
.L_x_8868:
        /* <DEDUP_REMOVED lines=47> */
.L_x_8880:
        /* <DEDUP_REMOVED lines=139> */
.L_x_8879:
        /* <DEDUP_REMOVED lines=76> */
.L_x_8881:
[----:B------:R-:W-:-:S04]  /*13ad0*/  ISETP.NE.U32.AND P3, PT, RZ, UR10, PT ;  /* 0x0000000aff007c0c */ /* 0x000fc8000bf65070 */
[----:B------:R-:W-:-:S13]  /*13ae0*/  ISETP.NE.OR.EX P0, PT, RZ, UR11, P0, P3 ;  /* 0x0000000bff007c0c */ /* 0x000fda0008705730 */
[----:B------:R-:W-:Y:S05]  /*13af0*/  @!P0 BRA `(.L_x_8877) ;  /* 0x0000000000a88947 */ /* 0x000fea0003800000 */
.L_x_8878:
        /* <DEDUP_REMOVED lines=42> */
.L_x_8877:
        /* <DEDUP_REMOVED lines=52> */
.L_x_8876:
[----:B------:R-:W-:Y:S05]  /*140e0*/  BSYNC B0 ;  /* 0x0000000000007941 */ /* 0x000fea0003800000 */
.L_x_8875:
        /* <DEDUP_REMOVED lines=46> */
.L_x_8887:
        /* <DEDUP_REMOVED lines=140> */
.L_x_8886:
        /* <DEDUP_REMOVED lines=76> */
.L_x_8888:
[----:B------:R-:W-:-:S04]  /*15150*/  ISETP.NE.U32.AND P3, PT, RZ, UR10, PT ;  /* 0x0000000aff007c0c */ /* 0x000fc8000bf65070 */
[----:B------:R-:W-:-:S13]  /*15160*/  ISETP.NE.OR.EX P0, PT, RZ, UR11, P0, P3 ;  /* 0x0000000bff007c0c */ /* 0x000fda0008705730 */
[----:B------:R-:W-:Y:S05]  /*15170*/  @!P0 BRA `(.L_x_8884) ;  /* 0x0000000000a88947 */ /* 0x000fea0003800000 */
.L_x_8885:
        /* <DEDUP_REMOVED lines=42> */
.L_x_8884:
        /* <DEDUP_REMOVED lines=51> */
.L_x_8883:
[----:B------:R-:W-:Y:S05]  /*15750*/  BSYNC B0 ;  /* 0x0000000000007941 */ /* 0x000fea0003800000 */
.L_x_8882:
        /* <DEDUP_REMOVED lines=46> */
.L_x_8894:
        /* <DEDUP_REMOVED lines=140> */
.L_x_8893:
        /* <DEDUP_REMOVED lines=77> */
.L_x_8895:
[----:B------:R-:W-:-:S04]  /*167d0*/  ISETP.NE.U32.AND P1, PT, RZ, UR10, PT ;  /* 0x0000000aff007c0c */ /* 0x000fc8000bf25070 */
[----:B------:R-:W-:-:S13]  /*167e0*/  ISETP.NE.OR.EX P0, PT, RZ, UR11, P0, P1 ;  /* 0x0000000bff007c0c */ /* 0x000fda0008705710 */
[----:B------:R-:W-:Y:S05]  /*167f0*/  @!P0 BRA `(.L_x_8891) ;  /* 0x0000000000ac8947 */ /* 0x000fea0003800000 */
.L_x_8892:
        /* <DEDUP_REMOVED lines=43> */
.L_x_8891:
        /* <DEDUP_REMOVED lines=60> */
.L_x_8890:
[----:B------:R-:W-:Y:S05]  /*16e70*/  BSYNC B0 ;  /* 0x0000000000007941 */ /* 0x000fea0003800000 */
.L_x_8889:
        /* <DEDUP_REMOVED lines=24> */
.L_x_8898:
[----:B------:R-:W-:-:S13]  /*17000*/  ISETP.GE.AND P0, PT, R8, UR9, PT ;  /* 0x0000000908007c0c */ /* 0x000fda000bf06270 */
[----:B------:R-:W-:Y:S05]  /*17010*/  @P0 BRA `(.L_x_8900) ;  /* 0x0000000000300947 */ /* 0x000fea0003800000 */
[----:B0-----:R-:W0:Y:S01]  /*17020*/  LDC.64 R10, c[0x0][0x280] ;  /* 0x0000a000ff0a7b82 */ /* 0x001e220000000a00 */
[C---:B------:R-:W-:Y:S01]  /*17030*/  VIADD R9, R8.reuse, UR8 ;  /* 0x0000000808097c36 */ /* 0x040fe20008000000 */
[----:B------:R-:W-:-:S03]  /*17040*/  IADD3 R8, R8, 0x80, RZ ;  /* 0x0000008008087810 */ /* 0x000fc60007ffe0ff */
[----:B0-----:R-:W-:-:S05]  /*17050*/  IMAD.WIDE.U32 R10, R9, 0x8, R10 ;  /* 0x00000008090a7825 */ /* 0x001fca00078e000a */
[----:B------:R1:W-:Y:S02]  /*17060*/  STG.E.64 desc[UR6][R10.64], R12 ;  /* 0x0000000c0a007986 */ /* 0x0003e4000c101b06 */
.L_x_8899:
[----:B------:R-:W-:-:S13]  /*17070*/  ISETP.GE.AND P0, PT, R8, UR9, PT ;  /* 0x0000000908007c0c */ /* 0x000fda000bf06270 */
[----:B------:R-:W-:Y:S05]  /*17080*/  @P0 BRA `(.L_x_8901) ;  /* 0x0000000000340947 */ /* 0x000fea0003800000 */
[----:B01----:R-:W0:Y:S01]  /*17090*/  LDC.64 R10, c[0x0][0x280] ;  /* 0x0000a000ff0a7b82 */ /* 0x003e220000000a00 */
[C---:B------:R-:W-:Y:S01]  /*170a0*/  IADD3 R9, R8.reuse, UR8, RZ ;  /* 0x0000000808097c10 */ /* 0x040fe2000fffe0ff */
[----:B------:R-:W-:-:S04]  /*170b0*/  VIADD R8, R8, 0x80 ;  /* 0x0000008008087836 */ /* 0x000fc80000000000 */
[----:B0-----:R-:W-:-:S05]  /*170c0*/  IMAD.WIDE.U32 R10, R9, 0x8, R10 ;  /* 0x00000008090a7825 */ /* 0x001fca00078e000a */
[----:B------:R1:W-:Y:S02]  /*170d0*/  STG.E.64 desc[UR6][R10.64], R30 ;  /* 0x0000001e0a007986 */ /* 0x0003e4000c101b06 */
.L_x_8900:
        /* <DEDUP_REMOVED lines=8> */
.L_x_8901:
[----:B------:R-:W-:Y:S05]  /*17160*/  BSYNC B1 ;  /* 0x0000000000017941 */ /* 0x000fea0003800000 */
.L_x_8897:
[----:B------:R-:W-:-:S13]  /*17170*/  ISETP.GE.AND P0, PT, R8, UR9, PT ;  /* 0x0000000908007c0c */ /* 0x000fda000bf06270 */
[----:B--2---:R-:W2:Y:S01]  /*17180*/  @!P0 LDC.64 R2, c[0x0][0x280] ;  /* 0x0000a000ff028b82 */ /* 0x004ea20000000a00 */
[C---:B------:R-:W-:Y:S01]  /*17190*/  @!P0 VIADD R9, R8.reuse, UR8 ;  /* 0x0000000808098c36 */ /* 0x040fe20008000000 */
[----:B------:R-:W-:-:S03]  /*171a0*/  @!P0 IADD3 R8, R8, 0x80, RZ ;  /* 0x0000008008088810 */ /* 0x000fc60007ffe0ff */
[----:B--2---:R-:W-:-:S05]  /*171b0*/  @!P0 IMAD.WIDE.U32 R2, R9, 0x8, R2 ;  /* 0x0000000809028825 */ /* 0x004fca00078e0002 */
[----:B------:R2:W-:Y:S02]  /*171c0*/  @!P0 STG.E.64 desc[UR6][R2.64], R6 ;  /* 0x0000000602008986 */ /* 0x0005e4000c101b06 */
.L_x_8902:
[----:B------:R-:W-:Y:S05]  /*171d0*/  BSYNC B0 ;  /* 0x0000000000007941 */ /* 0x000fea0003800000 */
.L_x_8896:
        /* <DEDUP_REMOVED lines=8> */
.L_x_8903:
        /* <DEDUP_REMOVED lines=10> */
.L_x_18590:


//--------------------- .text._ZN2at6native29vectorized_elementwise_kernelILi8EZZNS0_73_GLOBAL__N__c8866d80_35_SparseBinaryOpIntersectionKernel_cu_9e10b42f_311142_sparse_binary_op_intersection_kernel_implINS2_18CUDAKernelLauncherENS2_36CUDAValueSelectionIntersectionKernelINS2_9LhsProjOpEEElLl8EEEvRNS_6TensorERKS8_SB_RKSt6vectorIlSaIlEERKSt8optionalIS8_ESK_bbENKUlvE1_clEvEUllE_St5arrayIPcLm2EEEEviT0_T1_ --------------------------
	.section	.text._ZN2at6native29vectorized_elementwise_kernelILi8EZZNS0_73_GLOBAL__N__c8866d80_35_SparseBinaryOpIntersectionKernel_cu_9e10b42f_311142_sparse_binary_op_intersection_kernel_implINS2_18CUDAKernelLauncherENS2_36CUDAValueSelectionIntersectionKernelINS2_9LhsProjOpEEElLl8EEEvRNS_6TensorERKS8_SB_RKSt6vectorIlSaIlEERKSt8optionalIS8_ESK_bbENKUlvE1_clEvEUllE_St5arrayIPcLm2EEEEviT0_T1_,"ax",@progbits
	.align	128
        .global         _ZN2at6native29vectorized_elementwise_kernelILi8EZZNS0_73_GLOBAL__N__c8866d80_35_SparseBinaryOpIntersectionKernel_cu_9e10b42f_311142_sparse_binary_op_intersection_kernel_implINS2_18CUDAKernelLauncherENS2_36CUDAValueSelectionIntersectionKernelINS2_9LhsProjOpEEElLl8EEEvRNS_6TensorERKS8_SB_RKSt6vectorIlSaIlEERKSt8optionalIS8_ESK_bbENKUlvE1_clEvEUllE_St5arrayIPcLm2EEEEviT0_T1_
        .type           _ZN2at6native29vectorized_elementwise_kernelILi8EZZNS0_73_GLOBAL__N__c8866d80_35_SparseBinaryOpIntersectionKernel_cu_9e10b42f_311142_sparse_binary_op_intersection_kernel_implINS2_18CUDAKernelLauncherENS2_36CUDAValueSelectionIntersectionKernelINS2_9LhsProjOpEEElLl8EEEvRNS_6TensorERKS8_SB_RKSt6vectorIlSaIlEERKSt8optionalIS8_ESK_bbENKUlvE1_clEvEUllE_St5arrayIPcLm2EEEEviT0_T1_,@function
        .size           _ZN2at6native29vectorized_elementwise_kernelILi8EZZNS0_73_GLOBAL__N__c8866d80_35_SparseBinaryOpIntersectionKernel_cu_9e10b42f_311142_sparse_binary_op_intersection_kernel_implINS2_18CUDAKernelLauncherENS2_36CUDAValueSelectionIntersectionKernelINS2_9LhsProjOpEEElLl8EEEvRNS_6TensorERKS8_SB_RKSt6vectorIlSaIlEERKSt8optionalIS8_ESK_bbENKUlvE1_clEvEUllE_St5arrayIPcLm2EEEEviT0_T1_,(.L_x_18591 - _ZN2at6native29vectorized_elementwise_kernelILi8EZZNS0_73_GLOBAL__N__c8866d80_35_SparseBinaryOpIntersectionKernel_cu_9e10b42f_311142_sparse_binary_op_intersection_kernel_implINS2_18CUDAKernelLauncherENS2_36CUDAValueSelectionIntersectionKernelINS2_9LhsProjOpEEElLl8EEEvRNS_6TensorERKS8_SB_RKSt6vectorIlSaIlEERKSt8optionalIS8_ESK_bbENKUlvE1_clEvEUllE_St5arrayIPcLm2EEEEviT0_T1_)
        .other          _ZN2at6native29vectorized_elementwise_kernelILi8EZZNS0_73_GLOBAL__N__c8866d80_35_SparseBinaryOpIntersectionKernel_cu_9e10b42f_311142_sparse_binary_op_intersection_kernel_implINS2_18CUDAKernelLauncherENS2_36CUDAValueSelectionIntersectionKernelINS2_9LhsProjOpEEElLl8EEEvRNS_6TensorERKS8_SB_RKSt6vectorIlSaIlEERKSt8optionalIS8_ESK_bbENKUlvE1_clEvEUllE_St5arrayIPcLm2EEEEviT0_T1_,@"STO_CUDA_ENTRY STV_DEFAULT"
_ZN2at6native29vectorized_elementwise_kernelILi8EZZNS0_73_GLOBAL__N__c8866d80_35_SparseBinaryOpIntersectionKernel_cu_9e10b42f_311142_sparse_binary_op_intersection_kernel_implINS2_18CUDAKernelLauncherENS2_36CUDAValueSelectionIntersectionKernelINS2_9LhsProjOpEEElLl8EEEvRNS_6TensorERKS8_SB_RKSt6vectorIlSaIlEERKSt8optionalIS8_ESK_bbENKUlvE1_clEvEUllE_St5arrayIPcLm2EEEEviT0_T1_:
.text._ZN2at6native29vectorized_elementwise_kernelILi8EZZNS0_73_GLOBAL__N__c8866d80_35_SparseBinaryOpIntersectionKernel_cu_9e10b42f_311142_sparse_binary_op_intersection_kernel_implINS2_18CUDAKernelLauncherENS2_36CUDAValueSelectionIntersectionKernelINS2_9LhsProjOpEEElLl8EEEvRNS_6TensorERKS8_SB_RKSt6vectorIlSaIlEERKSt8optionalIS8_ESK_bbENKUlvE1_clEvEUllE_St5arrayIPcLm2EEEEviT0_T1_:
        /* <DEDUP_REMOVED lines=95> */
.L_x_8909:
        /* <DEDUP_REMOVED lines=141> */
.L_x_8908:
        /* <DEDUP_REMOVED lines=77> */
.L_x_8910:
[----:B------:R-:W-:-:S04]  /*1390*/  ISETP.NE.U32.AND P3, PT, RZ, UR9, PT ;  /* 0x00000009ff007c0c */ /* 0x000fc8000bf65070 */
[----:B------:R-:W-:-:S13]  /*13a0*/  ISETP.NE.OR.EX P0, PT, RZ, UR12, P0, P3 ;  /* 0x0000000cff007c0c */ /* 0x000fda0008705730 */
[----:B------:R-:W-:Y:S05]  /*13b0*/  @!P0 BRA `(.L_x_8906) ;  /* 0x0000000000b08947 */ /* 0x000fea0003800000 */
.L_x_8907:
        /* <DEDUP_REMOVED lines=44> */
.L_x_8906:
        /* <DEDUP_REMOVED lines=56> */
.L_x_8905:
        /* <DEDUP_REMOVED lines=44> */
.L_x_8915:
        /* <DEDUP_REMOVED lines=141> */
.L_x_8914:
        /* <DEDUP_REMOVED lines=76> */
.L_x_8916:
[----:B------:R-:W-:-:S04]  /*2a50*/  ISETP.NE.U32.AND P2, PT, RZ, UR9, PT ;  /* 0x00000009ff007c0c */ /* 0x000fc8000bf45070 */
[----:B------:R-:W-:-:S13]  /*2a60*/  ISETP.NE.OR.EX P0, PT, RZ, UR12, P0, P2 ;  /* 0x0000000cff007c0c */ /* 0x000fda0008705720 */
[----:B------:R-:W-:Y:S05]  /*2a70*/  @!P0 BRA `(.L_x_8912) ;  /* 0x0000000000a88947 */ /* 0x000fea0003800000 */
.L_x_8913:
        /* <DEDUP_REMOVED lines=42> */
.L_x_8912:
        /* <DEDUP_REMOVED lines=51> */
.L_x_8911:
        /* <DEDUP_REMOVED lines=46> */
.L_x_8921:
        /* <DEDUP_REMOVED lines=138> */
.L_x_8920:
        /* <DEDUP_REMOVED lines=75> */
.L_x_8922:
[----:B------:R-:W-:-:S04]  /*4080*/  ISETP.NE.U32.AND P2, PT, RZ, UR9, PT ;  /* 0x00000009ff007c0c */ /* 0x000fc8000bf45070 */
[----:B------:R-:W-:-:S13]  /*4090*/  ISETP.NE.OR.EX P0, PT, RZ, UR12, P0, P2 ;  /* 0x0000000cff007c0c */ /* 0x000fda0008705720 */
[----:B------:R-:W-:Y:S05]  /*40a0*/  @!P0 BRA `(.L_x_8918) ;  /* 0x0000000000a88947 */ /* 0x000fea0003800000 */
.L_x_8919:
        /* <DEDUP_REMOVED lines=42> */
.L_x_8918:
        /* <DEDUP_REMOVED lines=52> */
.L_x_8917:
        /* <DEDUP_REMOVED lines=36> */
.L_x_8927:
        /* <DEDUP_REMOVED lines=142> */
.L_x_8926:
        /* <DEDUP_REMOVED lines=77> */
.L_x_8928:
[----:B------:R-:W-:-:S04]  /*5680*/  ISETP.NE.U32.AND P2, PT, RZ, UR9, PT ;  /* 0x00000009ff007c0c */ /* 0x000fc8000bf45070 */
[----:B------:R-:W-:-:S13]  /*5690*/  ISETP.NE.OR.EX P0, PT, RZ, UR10, P0, P2 ;  /* 0x0000000aff007c0c */ /* 0x000fda0008705720 */
[----:B------:R-:W-:Y:S05]  /*56a0*/  @!P0 BRA `(.L_x_8924) ;  /* 0x0000000000ac8947 */ /* 0x000fea0003800000 */
.L_x_8925:
        /* <DEDUP_REMOVED lines=43> */
.L_x_8924:
        /* <DEDUP_REMOVED lines=51> */
.L_x_8923:
        /* <DEDUP_REMOVED lines=37> */
.L_x_8933:
        /* <DEDUP_REMOVED lines=141> */
.L_x_8932:
        /* <DEDUP_REMOVED lines=78> */
.L_x_8934:
[----:B------:R-:W-:-:S04]  /*6c90*/  ISETP.NE.U32.AND P2, PT, RZ, UR9, PT ;  /* 0x00000009ff007c0c */ /* 0x000fc8000bf45070 */
[----:B------:R-:W-:-:S13]  /*6ca0*/  ISETP.NE.OR.EX P0, PT, RZ, UR12, P0, P2 ;  /* 0x0000000cff007c0c */ /* 0x000fda0008705720 */
[----:B------:R-:W-:Y:S05]  /*6cb0*/  @!P0 BRA `(.L_x_8930) ;  /* 0x0000000000b48947 */ /* 0x000fea0003800000 */
.L_x_8931:
        /* <DEDUP_REMOVED lines=45> */
.L_x_8930:
        /* <DEDUP_REMOVED lines=51> */
.L_x_8929:
        /* <DEDUP_REMOVED lines=38> */
.L_x_8939:
        /* <DEDUP_REMOVED lines=139> */
.L_x_8938:
        /* <DEDUP_REMOVED lines=75> */
.L_x_8940:
[----:B------:R-:W-:-:S04]  /*8280*/  ISETP.NE.U32.AND P2, PT, RZ, UR9, PT ;  /* 0x00000009ff007c0c */ /* 0x000fc8000bf45070 */
[----:B------:R-:W-:-:S13]  /*8290*/  ISETP.NE.OR.EX P0, PT, RZ, UR10, P0, P2 ;  /* 0x0000000aff007c0c */ /* 0x000fda0008705720 */
[----:B------:R-:W-:Y:S05]  /*82a0*/  @!P0 BRA `(.L_x_8936) ;  /* 0x0000000000a88947 */ /* 0x000fea0003800000 */
.L_x_8937:
        /* <DEDUP_REMOVED lines=42> */
.L_x_8936:
        /* <DEDUP_REMOVED lines=51> */
.L_x_8935:
        /* <DEDUP_REMOVED lines=40> */
.L_x_8945:
        /* <DEDUP_REMOVED lines=138> */
.L_x_8944:
        /* <DEDUP_REMOVED lines=75> */
.L_x_8946:
[----:B------:R-:W-:-:S04]  /*9850*/  ISETP.NE.U32.AND P2, PT, RZ, UR9, PT ;  /* 0x00000009ff007c0c */ /* 0x000fc8000bf45070 */
[----:B------:R-:W-:-:S13]  /*9860*/  ISETP.NE.OR.EX P0, PT, RZ, UR10, P0, P2 ;  /* 0x0000000aff007c0c */ /* 0x000fda0008705720 */
[----:B------:R-:W-:Y:S05]  /*9870*/  @!P0 BRA `(.L_x_8942) ;  /* 0x0000000000a88947 */ /* 0x000fea0003800000 */
.L_x_8943:
        /* <DEDUP_REMOVED lines=42> */
.L_x_8942:
        /* <DEDUP_REMOVED lines=52> */
.L_x_8941:
        /* <DEDUP_REMOVED lines=38> */
.L_x_8951:
        /* <DEDUP_REMOVED lines=139> */
.L_x_8950:
        /* <DEDUP_REMOVED lines=75> */
.L_x_8952:
[----:B------:R-:W-:-:S04]  /*ae20*/  ISETP.NE.U32.AND P1, PT, RZ, UR9, PT ;  /* 0x00000009ff007c0c */ /* 0x000fc8000bf25070 */
[----:B------:R-:W-:-:S13]  /*ae30*/  ISETP.NE.OR.EX P0, PT, RZ, UR10, P0, P1 ;  /* 0x0000000aff007c0c */ /* 0x000fda0008705710 */
[----:B------:R-:W-:Y:S05]  /*ae40*/  @!P0 BRA `(.L_x_8948) ;  /* 0x0000000000a88947 */ /* 0x000fea0003800000 */
.L_x_8949:
        /* <DEDUP_REMOVED lines=42> */
.L_x_8948:
        /* <DEDUP_REMOVED lines=49> */
.L_x_8947:
        /* <DEDUP_REMOVED lines=11> */
.L_x_8904:
        /* <DEDUP_REMOVED lines=132> */
.L_x_8958:
        /* <DEDUP_REMOVED lines=138> */
.L_x_8957:
        /* <DEDUP_REMOVED lines=75> */
.L_x_8959:
[----:B------:R-:W-:-:S04]  /*ca40*/  ISETP.NE.U32.AND P3, PT, RZ, UR9, PT ;  /* 0x00000009ff007c0c */ /* 0x000fc8000bf65070 */
[----:B------:R-:W-:-:S13]  /*ca50*/  ISETP.NE.OR.EX P0, PT, RZ, UR14, P0, P3 ;  /* 0x0000000eff007c0c */ /* 0x000fda0008705730 */
[----:B------:R-:W-:Y:S05]  /*ca60*/  @!P0 BRA `(.L_x_8955) ;  /* 0x0000000000a48947 */ /* 0x000fea0003800000 */
.L_x_8956:
        /* <DEDUP_REMOVED lines=41> */
.L_x_8955:
        /* <DEDUP_REMOVED lines=50> */
.L_x_8954:
[----:B------:R-:W-:Y:S05]  /*d020*/  BSYNC B0 ;  /* 0x0000000000007941 */ /* 0x000fea0003800000 */
.L_x_8953:
        /* <DEDUP_REMOVED lines=50> */
.L_x_8965:
        /* <DEDUP_REMOVED lines=138> */
.L_x_8964:
        /* <DEDUP_REMOVED lines=75> */
.L_x_8966:
[----:B------:R-:W-:-:S04]  /*e0a0*/  ISETP.NE.U32.AND P3, PT, RZ, UR12, PT ;  /* 0x0000000cff007c0c */ /* 0x000fc8000bf65070 */
[----:B------:R-:W-:-:S13]  /*e0b0*/  ISETP.NE.OR.EX P0, PT, RZ, UR14, P0, P3 ;  /* 0x0000000eff007c0c */ /* 0x000fda0008705730 */
[----:B------:R-:W-:Y:S05]  /*e0c0*/  @!P0 BRA `(.L_x_8962) ;  /* 0x0000000000a48947 */ /* 0x000fea0003800000 */
.L_x_8963:
        /* <DEDUP_REMOVED lines=41> */
.L_x_8962:
        /* <DEDUP_REMOVED lines=49> */
.L_x_8961:
[----:B------:R-:W-:Y:S05]  /*e670*/  BSYNC B0 ;  /* 0x0000000000007941 */ /* 0x000fea0003800000 */
.L_x_8960:
        /* <DEDUP_REMOVED lines=48> */
.L_x_8972:
        /* <DEDUP_REMOVED lines=139> */
.L_x_8971:
        /* <DEDUP_REMOVED lines=76> */
.L_x_8973:
[----:B------:R-:W-:-:S04]  /*f6f0*/  ISETP.NE.U32.AND P3, PT, RZ, UR12, PT ;  /* 0x0000000cff007c0c */ /* 0x000fc8000bf65070 */
[----:B------:R-:W-:-:S13]  /*f700*/  ISETP.NE.OR.EX P0, PT, RZ, UR14, P0, P3 ;  /* 0x0000000eff007c0c */ /* 0x000fda0008705730 */
[----:B------:R-:W-:Y:S05]  /*f710*/  @!P0 BRA `(.L_x_8969) ;  /* 0x0000000000a88947 */ /* 0x000fea0003800000 */
.L_x_8970:
        /* <DEDUP_REMOVED lines=42> */
.L_x_8969:
        /* <DEDUP_REMOVED lines=49> */
.L_x_8968:
[----:B------:R-:W-:Y:S05]  /*fcd0*/  BSYNC B0 ;  /* 0x0000000000007941 */ /* 0x000fea0003800000 */
.L_x_8967:
        /* <DEDUP_REMOVED lines=48> */
.L_x_8979:
        /* <DEDUP_REMOVED lines=138> */
.L_x_8978:
        /* <DEDUP_REMOVED lines=75> */
.L_x_8980:
[----:B------:R-:W-:-:S04]  /*10d30*/  ISETP.NE.U32.AND P3, PT, RZ, UR10, PT ;  /* 0x0000000aff007c0c */ /* 0x000fc8000bf65070 */
[----:B------:R-:W-:-:S13]  /*10d40*/  ISETP.NE.OR.EX P0, PT, RZ, UR11, P0, P3 ;  /* 0x0000000bff007c0c */ /* 0x000fda0008705730 */
[----:B------:R-:W-:Y:S05]  /*10d50*/  @!P0 BRA `(.L_x_8976) ;  /* 0x0000000000a48947 */ /* 0x000fea0003800000 */
.L_x_8977:
        /* <DEDUP_REMOVED lines=41> */
.L_x_8976:
        /* <DEDUP_REMOVED lines=52> */
.L_x_8975:
[----:B------:R-:W-:Y:S05]  /*11330*/  BSYNC B0 ;  /* 0x0000000000007941 */ /* 0x000fea0003800000 */
.L_x_8974:
        /* <DEDUP_REMOVED lines=50> */
.L_x_8986:
        /* <DEDUP_REMOVED lines=141> */
.L_x_8985:
        /* <DEDUP_REMOVED lines=77> */
.L_x_8987:
[----:B------:R-:W-:-:S04]  /*12400*/  ISETP.NE.U32.AND P3, PT, RZ, UR12, PT ;  /* 0x0000000cff007c0c */ /* 0x000fc8000bf65070 */
[----:B------:R-:W-:-:S13]  /*12410*/  ISETP.NE.OR.EX P0, PT, RZ, UR14, P0, P3 ;  /* 0x0000000eff007c0c */ /* 0x000fda0008705730 */
[----:B------:R-:W-:Y:S05]  /*12420*/  @!P0 BRA `(.L_x_8983) ;  /* 0x0000000000b08947 */ /* 0x000fea0003800000 */
.L_x_8984:
        /* <DEDUP_REMOVED lines=44> */
.L_x_8983:
        /* <DEDUP_REMOVED lines=55> */
.L_x_8982:
[----:B------:R-:W-:Y:S05]  /*12a60*/  BSYNC B0 ;  /* 0x0000000000007941 */ /* 0x000fea0003800000 */
.L_x_8981:
        /* <DEDUP_REMOVED lines=47> */
.L_x_8993:
        /* <DEDUP_REMOVED lines=139> */
.L_x_8992:
        /* <DEDUP_REMOVED lines=76> */
.L_x_8994:
[----:B------:R-:W-:-:S04]  /*13ad0*/  ISETP.NE.U32.AND P3, PT, RZ, UR10, PT ;  /* 0x0000000aff007c0c */ /* 0x000fc8000bf65070 */
[----:B------:R-:W-:-:S13]  /*13ae0*/  ISETP.NE.OR.EX P0, PT, RZ, UR11, P0, P3 ;  /* 0x0000000bff007c0c */ /* 0x000fda0008705730 */
[----:B------:R-:W-:Y:S05]  /*13af0*/  @!P0 BRA `(.L_x_8990) ;  /* 0x0000000000a88947 */ /* 0x000fea0003800000 */
.L_x_8991:
        /* <DEDUP_REMOVED lines=42> */
.L_x_8990:
        /* <DEDUP_REMOVED lines=52> */
.L_x_8989:
[----:B------:R-:W-:Y:S05]  /*140e0*/  BSYNC B0 ;  /* 0x0000000000007941 */ /* 0x000fea0003800000 */
.L_x_8988:
        /* <DEDUP_REMOVED lines=46> */
.L_x_9000:
        /* <DEDUP_REMOVED lines=140> */
.L_x_8999:
        /* <DEDUP_REMOVED lines=76> */
.L_x_9001:
[----:B------:R-:W-:-:S04]  /*15150*/  ISETP.NE.U32.AND P3, PT, RZ, UR10, PT ;  /* 0x0000000aff007c0c */ /* 0x000fc8000bf65070 */
[----:B------:R-:W-:-:S13]  /*15160*/  ISETP.NE.OR.EX P0, PT, RZ, UR11, P0, P3 ;  /* 0x0000000bff007c0c */ /* 0x000fda0008705730 */
[----:B------:R-:W-:Y:S05]  /*15170*/  @!P0 BRA `(.L_x_8997) ;  /* 0x0000000000a88947 */ /* 0x000fea0003800000 */
.L_x_8998:
        /* <DEDUP_REMOVED lines=42> */
.L_x_8997:
        /* <DEDUP_REMOVED lines=51> */
.L_x_8996:
[----:B------:R-:W-:Y:S05]  /*15750*/  BSYNC B0 ;  /* 0x0000000000007941 */ /* 0x000fea0003800000 */
.L_x_8995:
        /* <DEDUP_REMOVED lines=46> */
.L_x_9007:
        /* <DEDUP_REMOVED lines=140> */
.L_x_9006:
        /* <DEDUP_REMOVED lines=77> */
.L_x_9008:
[----:B------:R-:W-:-:S04]  /*167d0*/  ISETP.NE.U32.AND P1, PT, RZ, UR10, PT ;  /* 0x0000000aff007c0c */ /* 0x000fc8000bf25070 */
[----:B------:R-:W-:-:S13]  /*167e0*/  ISETP.NE.OR.EX P0, PT, RZ, UR11, P0, P1 ;  /* 0x0000000bff007c0c */ /* 0x000fda0008705710 */
[----:B------:R-:W-:Y:S05]  /*167f0*/  @!P0 BRA `(.L_x_9004) ;  /* 0x0000000000ac8947 */ /* 0x000fea0003800000 */
.L_x_9005:
        /* <DEDUP_REMOVED lines=43> */
.L_x_9004:
        /* <DEDUP_REMOVED lines=60> */
.L_x_9003:
[----:B------:R-:W-:Y:S05]  /*16e70*/  BSYNC B0 ;  /* 0x0000000000007941 */ /* 0x000fea0003800000 */
.L_x_9002:
        /* <DEDUP_REMOVED lines=24> */
.L_x_9011:
[----:B------:R-:W-:-:S13]  /*17000*/  ISETP.GE.AND P0, PT, R8, UR9, PT ;  /* 0x0000000908007c0c */ /* 0x000fda000bf06270 */
[----:B------:R-:W-:Y:S05]  /*17010*/  @P0 BRA `(.L_x_9013) ;  /* 0x0000000000300947 */ /* 0x000fea0003800000 */
[----:B0-----:R-:W0:Y:S01]  /*17020*/  LDC.64 R10, c[0x0][0x280] ;  /* 0x0000a000ff0a7b82 */ /* 0x001e220000000a00 */
[C---:B------:R-:W-:Y:S01]  /*17030*/  VIADD R9, R8.reuse, UR8 ;  /* 0x0000000808097c36 */ /* 0x040fe20008000000 */
[----:B------:R-:W-:-:S03]  /*17040*/  IADD3 R8, R8, 0x80, RZ ;  /* 0x0000008008087810 */ /* 0x000fc60007ffe0ff */
[----:B0-----:R-:W-:-:S05]  /*17050*/  IMAD.WIDE.U32 R10, R9, 0x8, R10 ;  /* 0x00000008090a7825 */ /* 0x001fca00078e000a */
[----:B------:R1:W-:Y:S02]  /*17060*/  STG.E.64 desc[UR6][R10.64], R12 ;  /* 0x0000000c0a007986 */ /* 0x0003e4000c101b06 */
.L_x_9012:
[----:B------:R-:W-:-:S13]  /*17070*/  ISETP.GE.AND P0, PT, R8, UR9, PT ;  /* 0x0000000908007c0c */ /* 0x000fda000bf06270 */
[----:B------:R-:W-:Y:S05]  /*17080*/  @P0 BRA `(.L_x_9014) ;  /* 0x0000000000340947 */ /* 0x000fea0003800000 */
[----:B01----:R-:W0:Y:S01]  /*17090*/  LDC.64 R10, c[0x0][0x280] ;  /* 0x0000a000ff0a7b82 */ /* 0x003e220000000a00 */
[C---:B------:R-:W-:Y:S01]  /*170a0*/  IADD3 R9, R8.reuse, UR8, RZ ;  /* 0x0000000808097c10 */ /* 0x040fe2000fffe0ff */
[----:B------:R-:W-:-:S04]  /*170b0*/  VIADD R8, R8, 0x80 ;  /* 0x0000008008087836 */ /* 0x000fc80000000000 */
[----:B0-----:R-:W-:-:S05]  /*170c0*/  IMAD.WIDE.U32 R10, R9, 0x8, R10 ;  /* 0x00000008090a7825 */ /* 0x001fca00078e000a */
[----:B------:R1:W-:Y:S02]  /*170d0*/  STG.E.64 desc[UR6][R10.64], R30 ;  /* 0x0000001e0a007986 */ /* 0x0003e4000c101b06 */
.L_x_9013:
        /* <DEDUP_REMOVED lines=8> */
.L_x_9014:
[----:B------:R-:W-:Y:S05]  /*17160*/  BSYNC B1 ;  /* 0x0000000000017941 */ /* 0x000fea0003800000 */
.L_x_9010:
[----:B------:R-:W-:-:S13]  /*17170*/  ISETP.GE.AND P0, PT, R8, UR9, PT ;  /* 0x0000000908007c0c */ /* 0x000fda000bf06270 */
[----:B--2---:R-:W2:Y:S01]  /*17180*/  @!P0 LDC.64 R2, c[0x0][0x280] ;  /* 0x0000a000ff028b82 */ /* 0x004ea20000000a00 */
[C---:B------:R-:W-:Y:S01]  /*17190*/  @!P0 VIADD R9, R8.reuse, UR8 ;  /* 0x0000000808098c36 */ /* 0x040fe20008000000 */
[----:B------:R-:W-:-:S03]  /*171a0*/  @!P0 IADD3 R8, R8, 0x80, RZ ;  /* 0x0000008008088810 */ /* 0x000fc60007ffe0ff */
[----:B--2---:R-:W-:-:S05]  /*171b0*/  @!P0 IMAD.WIDE.U32 R2, R9, 0x8, R2 ;  /* 0x0000000809028825 */ /* 0x004fca00078e0002 */
[----:B------:R2:W-:Y:S02]  /*171c0*/  @!P0 STG.E.64 desc[UR6][R2.64], R6 ;  /* 0x0000000602008986 */ /* 0x0005e4000c101b06 */
.L_x_9015:
[----:B------:R-:W-:Y:S05]  /*171d0*/  BSYNC B0 ;  /* 0x0000000000007941 */ /* 0x000fea0003800000 */
.L_x_9009:
        /* <DEDUP_REMOVED lines=8> */
.L_x_9016:
        /* <DEDUP_REMOVED lines=10> */
.L_x_18591:


//--------------------- .text._ZN2at6native18elementwise_kernelILi128ELi4EZNS0_15gpu_kernel_implIZZNS0_73_GLOBAL__N__c8866d80_35_SparseBinaryOpIntersectionKernel_cu_9e10b42f_311142_sparse_binary_op_intersection_kernel_implINS3_18CUDAKernelLauncherENS3_36CUDAValueSelectionIntersectionKernelINS3_9RhsProjOpEEElLl0EEEvRNS_6TensorERKS9_SC_RKSt6vectorIlSaIlEERKSt8optionalIS9_ESL_bbENKUlvE3_clEvEUllE_EEvRNS_18TensorIteratorBaseERKT_EUliE_EEviT1_ --------------------------
	.section	.text._ZN2at6native18elementwise_kernelILi128ELi4EZNS0_15gpu_kernel_implIZZNS0_73_GLOBAL__N__c8866d80_35_SparseBinaryOpIntersectionKernel_cu_9e10b42f_311142_sparse_binary_op_intersection_kernel_implINS3_18CUDAKernelLauncherENS3_36CUDAValueSelectionIntersectionKernelINS3_9RhsProjOpEEElLl0EEEvRNS_6TensorERKS9_SC_RKSt6vectorIlSaIlEERKSt8optionalIS9_ESL_bbENKUlvE3_clEvEUllE_EEvRNS_18TensorIteratorBaseERKT_EUliE_EEviT1_,"ax",@progbits
	.align	128
        .global         _ZN2at6native18elementwise_kernelILi128ELi4EZNS0_15gpu_kernel_implIZZNS0_73_GLOBAL__N__c8866d80_35_SparseBinaryOpIntersectionKernel_cu_9e10b42f_311142_sparse_binary_op_intersection_kernel_implINS3_18CUDAKernelLauncherENS3_36CUDAValueSelectionIntersectionKernelINS3_9RhsProjOpEEElLl0EEEvRNS_6TensorERKS9_SC_RKSt6vectorIlSaIlEERKSt8optionalIS9_ESL_bbENKUlvE3_clEvEUllE_EEvRNS_18TensorIteratorBaseERKT_EUliE_EEviT1_
        .type           _ZN2at6native18elementwise_kernelILi128ELi4EZNS0_15gpu_kernel_implIZZNS0_73_GLOBAL__N__c8866d80_35_SparseBinaryOpIntersectionKernel_cu_9e10b42f_311142_sparse_binary_op_intersection_kernel_implINS3_18CUDAKernelLauncherENS3_36CUDAValueSelectionIntersectionKernelINS3_9RhsProjOpEEElLl0EEEvRNS_6TensorERKS9_SC_RKSt6vectorIlSaIlEERKSt8optionalIS9_ESL_bbENKUlvE3_clEvEUllE_EEvRNS_18TensorIteratorBaseERKT_EUliE_EEviT1_,@function
        .size           _ZN2at6native18elementwise_kernelILi128ELi4EZNS0_15gpu_kernel_implIZZNS0_73_GLOBAL__N__c8866d80_35_SparseBinaryOpIntersectionKernel_cu_9e10b42f_311142_sparse_binary_op_intersection_kernel_implINS3_18CUDAKernelLauncherENS3_36CUDAValueSelectionIntersectionKernelINS3_9RhsProjOpEEElLl0EEEvRNS_6TensorERKS9_SC_RKSt6vectorIlSaIlEERKSt8optionalIS9_ESL_bbENKUlvE3_clEvEUllE_EEvRNS_18TensorIteratorBaseERKT_EUliE_EEviT1_,(.L_x_18592 - _ZN2at6native18elementwise_kernelILi128ELi4EZNS0_15gpu_kernel_implIZZNS0_73_GLOBAL__N__c8866d80_35_SparseBinaryOpIntersectionKernel_cu_9e10b42f_311142_sparse_binary_op_intersection_kernel_implINS3_18CUDAKernelLauncherENS3_36CUDAValueSelectionIntersectionKernelINS3_9RhsProjOpEEElLl0EEEvRNS_6TensorERKS9_SC_RKSt6vectorIlSaIlEERKSt8optionalIS9_ESL_bbENKUlvE3_clEvEUllE_EEvRNS_18TensorIteratorBaseERKT_EUliE_EEviT1_)
        .other          _ZN2at6native18elementwise_kernelILi128ELi4EZNS0_15gpu_kernel_implIZZNS0_73_GLOBAL__N__c8866d80_35_SparseBinaryOpIntersectionKernel_cu_9e10b42f_311142_sparse_binary_op_intersection_kernel_implINS3_18CUDAKernelLauncherENS3_36CUDAValueSelectionIntersectionKernelINS3_9RhsProjOpEEElLl0EEEvRNS_6TensorERKS9_SC_RKSt6vectorIlSaIlEERKSt8optionalIS9_ESL_bbENKUlvE3_clEvEUllE_EEvRNS_18TensorIteratorBaseERKT_EUliE_EEviT1_,@"STO_CUDA_ENTRY STV_DEFAULT"
_ZN2at6native18elementwise_kernelILi128ELi4EZNS0_15gpu_kernel_implIZZNS0_73_GLOBAL__N__c8866d80_35_SparseBinaryOpIntersectionKernel_cu_9e10b42f_311142_sparse_binary_op_intersection_kernel_implINS3_18CUDAKernelLauncherENS3_36CUDAValueSelectionIntersectionKernelINS3_9RhsProjOpEEElLl0EEEvRNS_6TensorERKS9_SC_RKSt6vectorIlSaIlEERKSt8optionalIS9_ESL_bbENKUlvE3_clEvEUllE_EEvRNS_18TensorIteratorBaseERKT_EUliE_EEviT1_:
.text._ZN2at6native18elementwise_kernelILi128ELi4EZNS0_15gpu_kernel_implIZZNS0_73_GLOBAL__N__c8866d80_35_SparseBinaryOpIntersectionKernel_cu_9e10b42f_311142_sparse_binary_op_intersection_kernel_implINS3_18CUDAKernelLauncherENS3_36CUDAValueSelectionIntersectionKernelINS3_9RhsProjOpEEElLl0EEEvRNS_6TensorERKS9_SC_RKSt6vectorIlSaIlEERKSt8optionalIS9_ESL_bbENKUlvE3_clEvEUllE_EEvRNS_18TensorIteratorBaseERKT_EUliE_EEviT1_:
        /* <DEDUP_REMOVED lines=312> */
.L_x_9019:
        /* <DEDUP_REMOVED lines=21> */
.L_x_9023:
[----:B------:R0:W5:Y:S01]  /*14d0*/  LDG.E.U8 R2, desc[UR36][R4.64] ;  /* 0x0000002404027981 */ /* 0x000162000c1e1100 */
[----:B------:R-:W-:Y:S01]  /*14e0*/  MOV R3, RZ ;  /* 0x000000ff00037202 */ /* 0x000fe20000000f00 */
[----:B------:R-:W-:Y:S06]  /*14f0*/  BRA `(.L_x_9025) ;  /* 0x0000000c00487947 */ /* 0x000fec0003800000 */
.L_x_9022:
        /* <DEDUP_REMOVED lines=8> */
.L_x_9027:
[----:B------:R-:W2:Y:S02]  /*1580*/  LDG.E R2, desc[UR36][R4.64] ;  /* 0x0000002404027981 */ /* 0x000ea4000c1e1900 */
[----:B--2---:R-:W-:Y:S01]  /*1590*/  SHF.R.S32.HI R3, RZ, 0x1f, R2 ;  /* 0x0000001fff037819 */ /* 0x004fe20000011402 */
[----:B------:R-:W-:Y:S06]  /*15a0*/  BRA `(.L_x_9025) ;  /* 0x0000000c001c7947 */ /* 0x000fec0003800000 */
.L_x_9026:
[----:B------:R-:W2:Y:S02]  /*15b0*/  LDG.E.S16 R2, desc[UR36][R4.64] ;  /* 0x0000002404027981 */ /* 0x000ea4000c1e1700 */
[----:B--2---:R-:W-:Y:S01]  /*15c0*/  SHF.R.S32.HI R3, RZ, 0x1f, R2 ;  /* 0x0000001fff037819 */ /* 0x004fe20000011402 */
[----:B------:R-:W-:Y:S06]  /*15d0*/  BRA `(.L_x_9025) ;  /* 0x0000000c00107947 */ /* 0x000fec0003800000 */
.L_x_9021:
        /* <DEDUP_REMOVED lines=9> */
.L_x_9029:
[----:B------:R-:W2:Y:S02]  /*1670*/  LDG.E.U16 R4, desc[UR36][R4.64] ;  /* 0x0000002404047981 */ /* 0x000ea4000c1e1500 */
[----:B--2---:R-:W-:-:S06]  /*1680*/  HADD2.F32 R2, -RZ, R4.H0_H0 ;  /* 0x20000004ff027230 */ /* 0x004fcc0000004100 */
[----:B------:R-:W0:Y:S01]  /*1690*/  F2I.S64.TRUNC R2, R2 ;  /* 0x0000000200027311 */ /* 0x000e22000020d900 */
[----:B------:R-:W-:Y:S05]  /*16a0*/  BRA `(.L_x_9025) ;  /* 0x0000000800dc7947 */ /* 0x000fea0003800000 */
.L_x_9028:
        /* <DEDUP_REMOVED lines=9> */
.L_x_9031:
[----:B------:R-:W2:Y:S02]  /*1740*/  LDG.E.U16 R4, desc[UR36][R4.64] ;  /* 0x0000002404047981 */ /* 0x000ea4000c1e1500 */
[----:B--2---:R-:W-:-:S06]  /*1750*/  HADD2.F32 R2, -RZ, R4.H0_H0 ;  /* 0x20000004ff027230 */ /* 0x004fcc0000004100 */
[----:B------:R-:W0:Y:S01]  /*1760*/  F2I.S64.TRUNC R2, R2 ;  /* 0x0000000200027311 */ /* 0x000e22000020d900 */
[----:B------:R-:W-:Y:S05]  /*1770*/  BRA `(.L_x_9025) ;  /* 0x0000000800a87947 */ /* 0x000fea0003800000 */
.L_x_9030:
[----:B------:R-:W2:Y:S02]  /*1780*/  LDG.E.64 R2, desc[UR36][R4.64] ;  /* 0x0000002404027981 */ /* 0x000ea4000c1e1b00 */
[----:B--2---:R-:W0:Y:S01]  /*1790*/  F2I.S64.F64.TRUNC R2, R2 ;  /* 0x0000000200027311 */ /* 0x004e22000030d900 */
[----:B------:R-:W-:Y:S05]  /*17a0*/  BRA `(.L_x_9025) ;  /* 0x00000008009c7947 */ /* 0x000fea0003800000 */
.L_x_9020:
        /* <DEDUP_REMOVED lines=13> */
.L_x_9034:
[----:B------:R-:W2:Y:S02]  /*1880*/  LDG.E.64 R2, desc[UR36][R4.64] ;  /* 0x0000002404027981 */ /* 0x000ea4000c1e1b00 */
[----:B--2---:R-:W0:Y:S01]  /*1890*/  F2I.S64.F64.TRUNC R2, R2 ;  /* 0x0000000200027311 */ /* 0x004e22000030d900 */
[----:B------:R-:W-:Y:S05]  /*18a0*/  BRA `(.L_x_9025) ;  /* 0x00000008005c7947 */ /* 0x000fea0003800000 */
.L_x_9033:
        /* <DEDUP_REMOVED lines=27> */
.L_x_9036:
        /* <DEDUP_REMOVED lines=14> */
.L_x_9035:
[----:B------:R-:W2:Y:S02]  /*1b40*/  LDG.E.U16 R2, desc[UR36][R4.64] ;  /* 0x0000002404027981 */ /* 0x000ea4000c1e1500 */
[----:B--2---:R-:W-:-:S06]  /*1b50*/  IMAD.U32 R2, R2, 0x10000, RZ ;  /* 0x0001000002027824 */ /* 0x004fcc00078e00ff */
[----:B------:R-:W0:Y:S01]  /*1b60*/  F2I.S64.TRUNC R2, R2 ;  /* 0x0000000200027311 */ /* 0x000e22000020d900 */
[----:B------:R-:W-:Y:S05]  /*1b70*/  BRA `(.L_x_9025) ;  /* 0x0000000400a87947 */ /* 0x000fea0003800000 */
.L_x_9032:
        /* <DEDUP_REMOVED lines=11> */
.L_x_9039:
        /* <DEDUP_REMOVED lines=21> */
.L_x_9043:
[----:B------:R-:W-:Y:S05]  /*1d80*/  BSYNC B1 ;  /* 0x0000000000017941 */ /* 0x000fea0003800000 */
.L_x_9042:
[----:B------:R-:W-:Y:S01]  /*1d90*/  IMAD.SHL.U32 R2, R2, 0x100000, RZ ;  /* 0x0010000002027824 */ /* 0x000fe200078e00ff */
[----:B------:R-:W-:-:S04]  /*1da0*/  LEA R3, R0, 0x3b800000, 0x17 ;  /* 0x3b80000000037811 */ /* 0x000fc800078eb8ff */
[----:B------:R-:W-:-:S07]  /*1db0*/  LOP3.LUT R2, R3, R2, R4, 0xfe, !PT ;  /* 0x0000000203027212 */ /* 0x000fce00078efe04 */
.L_x_9041:
[----:B------:R-:W-:Y:S05]  /*1dc0*/  BSYNC B0 ;  /* 0x0000000000007941 */ /* 0x000fea0003800000 */
.L_x_9040:
[----:B------:R-:W1:Y:S01]  /*1dd0*/  F2I.S64.TRUNC R2, R2 ;  /* 0x0000000200027311 */ /* 0x000e62000020d900 */
[----:B------:R-:W-:Y:S05]  /*1de0*/  BRA `(.L_x_9025) ;  /* 0x00000004000c7947 */ /* 0x000fea0003800000 */
.L_x_9038:
        /* <DEDUP_REMOVED lines=21> */
.L_x_9047:
[----:B------:R-:W-:Y:S05]  /*1f40*/  BSYNC B1 ;  /* 0x0000000000017941 */ /* 0x000fea0003800000 */
.L_x_9046:
[----:B------:R-:W-:Y:S01]  /*1f50*/  IMAD.SHL.U32 R2, R2, 0x200000, RZ ;  /* 0x0020000002027824 */ /* 0x000fe200078e00ff */
[----:B------:R-:W-:-:S04]  /*1f60*/  LEA R3, R0, 0x37800000, 0x17 ;  /* 0x3780000000037811 */ /* 0x000fc800078eb8ff */
[----:B------:R-:W-:-:S07]  /*1f70*/  LOP3.LUT R2, R3, R2, R4, 0xfe, !PT ;  /* 0x0000000203027212 */ /* 0x000fce00078efe04 */
.L_x_9045:
[----:B------:R-:W-:Y:S05]  /*1f80*/  BSYNC B0 ;  /* 0x0000000000007941 */ /* 0x000fea0003800000 */
.L_x_9044:
[----:B------:R-:W2:Y:S01]  /*1f90*/  F2I.S64.TRUNC R2, R2 ;  /* 0x0000000200027311 */ /* 0x000ea2000020d900 */
[----:B------:R-:W-:Y:S05]  /*1fa0*/  BRA `(.L_x_9025) ;  /* 0x00000000009c7947 */ /* 0x000fea0003800000 */
.L_x_9037:
        /* <DEDUP_REMOVED lines=14> */
.L_x_9051:
[----:B------:R-:W-:Y:S05]  /*2090*/  BSYNC B0 ;  /* 0x0000000000007941 */ /* 0x000fea0003800000 */
.L_x_9050:
[----:B------:R-:W4:Y:S01]  /*20a0*/  F2I.S64.TRUNC R2, R2 ;  /* 0x0000000200027311 */ /* 0x000f22000020d900 */
[----:B------:R-:W-:Y:S05]  /*20b0*/  BRA `(.L_x_9025) ;  /* 0x0000000000587947 */ /* 0x000fea0003800000 */
.L_x_9024:
        /* <DEDUP_REMOVED lines=16> */
.L_x_9052:
[----:B------:R-:W-:Y:S01]  /*21c0*/  CS2R R2, SRZ ;  /* 0x0000000000027805 */ /* 0x000fe2000001ff00 */
[----:B------:R-:W-:Y:S06]  /*21d0*/  BRA `(.L_x_9025) ;  /* 0x0000000000107947 */ /* 0x000fec0003800000 */
.L_x_9049:
[----:B------:R0:W5:Y:S01]  /*21e0*/  LDG.E.64 R2, desc[UR36][R4.64] ;  /* 0x0000002404027981 */ /* 0x000162000c1e1b00 */
[----:B------:R-:W-:Y:S05]  /*21f0*/  BRA `(.L_x_9025) ;  /* 0x0000000000087947 */ /* 0x000fea0003800000 */
.L_x_9048:
[----:B------:R3:W5:Y:S01]  /*2200*/  LDG.E R2, desc[UR36][R4.64] ;  /* 0x0000002404027981 */ /* 0x000762000c1e1900 */
[----:B------:R-:W-:-:S07]  /*2210*/  IMAD.MOV.U32 R3, RZ, RZ, RZ ;  /* 0x000000ffff037224 */ /* 0x000fce00078e00ff */
.L_x_9025:
        /* <DEDUP_REMOVED lines=51> */
.L_x_9058:
        /* <DEDUP_REMOVED lines=140> */
.L_x_9057:
        /* <DEDUP_REMOVED lines=77> */
.L_x_9060:
[----:B------:R-:W-:Y:S05]  /*32e0*/  BSYNC B1 ;  /* 0x0000000000017941 */ /* 0x000fea0003800000 */
.L_x_9059:
[----:B------:R-:W-:-:S04]  /*32f0*/  ISETP.NE.U32.AND P1, PT, R14, RZ, PT ;  /* 0x000000ff0e00720c */ /* 0x000fc80003f25070 */
[----:B------:R-:W-:-:S13]  /*3300*/  ISETP.NE.OR.EX P0, PT, R0, RZ, P0, P1 ;  /* 0x000000ff0000720c */ /* 0x000fda0000705710 */
[----:B------:R-:W-:Y:S05]  /*3310*/  @!P0 BRA `(.L_x_9061) ;  /* 0x0000000000ac8947 */ /* 0x000fea0003800000 */
.L_x_9056:
        /* <DEDUP_REMOVED lines=43> */
.L_x_9061:
[----:B------:R-:W-:Y:S05]  /*35d0*/  BSYNC B0 ;  /* 0x0000000000007941 */ /* 0x000fea0003800000 */
.L_x_9055:
        /* <DEDUP_REMOVED lines=50> */
.L_x_9053:
[----:B012-45:R-:W-:-:S04]  /*3900*/  LEA R8, P0, R2, UR4, 0x3 ;  /* 0x0000000402087c11 */ /* 0x037fc8000f8018ff */
[----:B------:R-:W-:-:S06]  /*3910*/  LEA.HI.X R9, R2, UR5, R3, 0x3, P0 ;  /* 0x0000000502097c11 */ /* 0x000fcc00080f1c03 */
[----:B------:R-:W5:Y:S03]  /*3920*/  LDG.E.64 R8, desc[UR36][R8.64] ;  /* 0x0000002408087981 */ /* 0x000f66000c1e1b00 */
.L_x_9054:
        /* <DEDUP_REMOVED lines=20> */
.L_x_9063:
        /* <DEDUP_REMOVED lines=23> */
.L_x_9062:
        /* <DEDUP_REMOVED lines=11> */
.L_x_9065:
        /* <DEDUP_REMOVED lines=23> */
.L_x_9064:
        /* <DEDUP_REMOVED lines=32> */
.L_x_9069:
[----:B------:R0:W-:Y:S01]  /*4000*/  STG.E.U8 desc[UR36][R16.64], RZ ;  /* 0x000000ff10007986 */ /* 0x0001e2000c101124 */
[----:B------:R-:W-:Y:S05]  /*4010*/  BRA `(.L_x_9071) ;  /* 0x00000004008c7947 */ /* 0x000fea0003800000 */
.L_x_9068:
        /* <DEDUP_REMOVED lines=8> */
.L_x_9073:
[----:B------:R0:W-:Y:S01]  /*40a0*/  STG.E desc[UR36][R16.64], RZ ;  /* 0x000000ff10007986 */ /* 0x0001e2000c101924 */
[----:B------:R-:W-:Y:S05]  /*40b0*/  BRA `(.L_x_9071) ;  /* 0x0000000400647947 */ /* 0x000fea0003800000 */
.L_x_9072:
[----:B------:R0:W-:Y:S01]  /*40c0*/  STG.E.U16 desc[UR36][R16.64], RZ ;  /* 0x000000ff10007986 */ /* 0x0001e2000c101524 */
[----:B------:R-:W-:Y:S05]  /*40d0*/  BRA `(.L_x_9071) ;  /* 0x00000004005c7947 */ /* 0x000fea0003800000 */
.L_x_9067:
        /* <DEDUP_REMOVED lines=8> */
.L_x_9075:
[----:B------:R0:W-:Y:S01]  /*4160*/  STG.E.U16 desc[UR36][R16.64], RZ ;  /* 0x000000ff10007986 */ /* 0x0001e2000c101524 */
[----:B------:R-:W-:Y:S05]  /*4170*/  BRA `(.L_x_9071) ;  /* 0x0000000400347947 */ /* 0x000fea0003800000 */
.L_x_9074:
        /* <DEDUP_REMOVED lines=8> */
.L_x_9077:
[----:B------:R0:W-:Y:S01]  /*4200*/  STG.E desc[UR36][R16.64], RZ ;  /* 0x000000ff10007986 */ /* 0x0001e2000c101924 */
[----:B------:R-:W-:Y:S05]  /*4210*/  BRA `(.L_x_9071) ;  /* 0x00000004000c7947 */ /* 0x000fea0003800000 */
.L_x_9076:
[----:B------:R0:W-:Y:S01]  /*4220*/  STG.E.64 desc[UR36][R16.64], RZ ;  /* 0x000000ff10007986 */ /* 0x0001e2000c101b24 */
[----:B------:R-:W-:Y:S05]  /*4230*/  BRA `(.L_x_9071) ;  /* 0x0000000400047947 */ /* 0x000fea0003800000 */
.L_x_9066:
        /* <DEDUP_REMOVED lines=10> */
.L_x_9080:
[----:B------:R0:W-:Y:S01]  /*42e0*/  STG.E.128 desc[UR36][R16.64], RZ ;  /* 0x000000ff10007986 */ /* 0x0001e2000c101d24 */
[----:B------:R-:W-:Y:S05]  /*42f0*/  BRA `(.L_x_9071) ;  /* 0x0000000000d47947 */ /* 0x000fea0003800000 */
.L_x_9079:
        /* <DEDUP_REMOVED lines=8> */
.L_x_9082:
[----:B------:R0:W-:Y:S01]  /*4380*/  STG.E.U8 desc[UR36][R16.64], RZ ;  /* 0x000000ff10007986 */ /* 0x0001e2000c101124 */
[----:B------:R-:W-:Y:S05]  /*4390*/  BRA `(.L_x_9071) ;  /* 0x0000000000ac7947 */ /* 0x000fea0003800000 */
.L_x_9081:
[----:B------:R0:W-:Y:S01]  /*43a0*/  STG.E.U16 desc[UR36][R16.64], RZ ;  /* 0x000000ff10007986 */ /* 0x0001e2000c101524 */
[----:B------:R-:W-:Y:S05]  /*43b0*/  BRA `(.L_x_9071) ;  /* 0x0000000000a47947 */ /* 0x000fea0003800000 */
.L_x_9078:
        /* <DEDUP_REMOVED lines=10> */
.L_x_9085:
[----:B------:R1:W-:Y:S01]  /*4460*/  STG.E.U8 desc[UR36][R16.64], RZ ;  /* 0x000000ff10007986 */ /* 0x0003e2000c101124 */
[----:B------:R-:W-:Y:S05]  /*4470*/  BRA `(.L_x_9071) ;  /* 0x0000000000747947 */ /* 0x000fea0003800000 */
.L_x_9084:
[----:B------:R2:W-:Y:S01]  /*4480*/  STG.E.U8 desc[UR36][R16.64], RZ ;  /* 0x000000ff10007986 */ /* 0x0005e2000c101124 */
[----:B------:R-:W-:Y:S05]  /*4490*/  BRA `(.L_x_9071) ;  /* 0x00000000006c7947 */ /* 0x000fea0003800000 */
.L_x_9083:
[----:B------:R-:W-:-:S13]  /*44a0*/  ISETP.NE.AND P0, PT, R0, 0x1c, PT ;  /* 0x0000001c0000780c */ /* 0x000fda0003f05270 */
[----:B------:R-:W-:Y:S05]  /*44b0*/  @!P0 BRA `(.L_x_9086) ;  /* 0x0000000000608947 */ /* 0x000fea0003800000 */
[----:B------:R-:W-:-:S13]  /*44c0*/  ISETP.NE.AND P0, PT, R0, 0x1d, PT ;  /* 0x0000001d0000780c */ /* 0x000fda0003f05270 */
[----:B------:R-:W-:Y:S05]  /*44d0*/  @!P0 BRA `(.L_x_9087) ;  /* 0x0000000000508947 */ /* 0x000fea0003800000 */
[----:B------:R-:W-:-:S13]  /*44e0*/  ISETP.NE.AND P0, PT, R0, 0x2c, PT ;  /* 0x0000002c0000780c */ /* 0x000fda0003f05270 */
[----:B------:R3:W-:Y:S01]  /*44f0*/  @!P0 STG.E.U8 desc[UR36][R16.64], RZ ;  /* 0x000000ff10008986 */ /* 0x0007e2000c101124 */
[----:B------:R-:W-:Y:S05]  /*4500*/  @!P0 BRA `(.L_x_9071) ;  /* 0x0000000000508947 */ /* 0x000fea0003800000 */
.L_x_9070:
        /* <DEDUP_REMOVED lines=16> */
.L_x_9088:
[----:B------:R-:W-:Y:S05]  /*4610*/  BRA `(.L_x_9071) ;  /* 0x00000000000c7947 */ /* 0x000fea0003800000 */
.L_x_9087:
[----:B------:R4:W-:Y:S01]  /*4620*/  STG.E.64 desc[UR36][R16.64], RZ ;  /* 0x000000ff10007986 */ /* 0x0009e2000c101b24 */
[----:B------:R-:W-:Y:S05]  /*4630*/  BRA `(.L_x_9071) ;  /* 0x0000000000047947 */ /* 0x000fea0003800000 */
.L_x_9086:
[----:B------:R0:W-:Y:S02]  /*4640*/  STG.E desc[UR36][R16.64], RZ ;  /* 0x000000ff10007986 */ /* 0x0001e4000c101924 */
.L_x_9071:
[----:B------:R-:W5:Y:S01]  /*4650*/  S2R R0, SR_TID.X ;  /* 0x0000000000007919 */ /* 0x000f620000002100 */
[----:B------:R-:W5:Y:S02]  /*4660*/  S2R R3, SR_CTAID.X ;  /* 0x0000000000037919 */ /* 0x000f640000002500 */
[----:B-----5:R-:W-:-:S05]  /*4670*/  LEA R0, R3, R0, 0x9 ;  /* 0x0000000003007211 */ /* 0x020fca00078e48ff */
[----:B01234-:R-:W-:-:S07]  /*4680*/  VIADD R17, R0, 0x80 ;  /* 0x0000008000117836 */ /* 0x01ffce0000000000 */
.L_x_9018:
[----:B------:R-:W-:Y:S05]  /*4690*/  BSYNC B6 ;  /* 0x0000000000067941 */ /* 0x000fea0003800000 */
.L_x_9017:
        /* <DEDUP_REMOVED lines=307> */
.L_x_9091:
        /* <DEDUP_REMOVED lines=21> */
.L_x_9095:
[----:B------:R0:W5:Y:S01]  /*5b20*/  LDG.E.U8 R4, desc[UR36][R2.64] ;  /* 0x0000002402047981 */ /* 0x000162000c1e1100 */
[----:B------:R-:W-:Y:S01]  /*5b30*/  MOV R5, RZ ;  /* 0x000000ff00057202 */ /* 0x000fe20000000f00 */
[----:B------:R-:W-:Y:S06]  /*5b40*/  BRA `(.L_x_9097) ;  /* 0x0000000c00487947 */ /* 0x000fec0003800000 */
.L_x_9094:
        /* <DEDUP_REMOVED lines=8> */
.L_x_9099:
[----:B------:R-:W2:Y:S02]  /*5bd0*/  LDG.E R4, desc[UR36][R2.64] ;  /* 0x0000002402047981 */ /* 0x000ea4000c1e1900 */
[----:B--2---:R-:W-:Y:S01]  /*5be0*/  SHF.R.S32.HI R5, RZ, 0x1f, R4 ;  /* 0x0000001fff057819 */ /* 0x004fe20000011404 */
[----:B------:R-:W-:Y:S06]  /*5bf0*/  BRA `(.L_x_9097) ;  /* 0x0000000c001c7947 */ /* 0x000fec0003800000 */
.L_x_9098:
[----:B------:R-:W2:Y:S02]  /*5c00*/  LDG.E.S16 R4, desc[UR36][R2.64] ;  /* 0x0000002402047981 */ /* 0x000ea4000c1e1700 */
[----:B--2---:R-:W-:Y:S01]  /*5c10*/  SHF.R.S32.HI R5, RZ, 0x1f, R4 ;  /* 0x0000001fff057819 */ /* 0x004fe20000011404 */
[----:B------:R-:W-:Y:S06]  /*5c20*/  BRA `(.L_x_9097) ;  /* 0x0000000c00107947 */ /* 0x000fec0003800000 */
.L_x_9093:
        /* <DEDUP_REMOVED lines=9> */
.L_x_9101:
[----:B------:R-:W2:Y:S02]  /*5cc0*/  LDG.E.U16 R2, desc[UR36][R2.64] ;  /* 0x0000002402027981 */ /* 0x000ea4000c1e1500 */
[----:B--2---:R-:W-:-:S06]  /*5cd0*/  HADD2.F32 R4, -RZ, R2.H0_H0 ;  /* 0x20000002ff047230 */ /* 0x004fcc0000004100 */
[----:B------:R-:W0:Y:S01]  /*5ce0*/  F2I.S64.TRUNC R4, R4 ;  /* 0x0000000400047311 */ /* 0x000e22000020d900 */
[----:B------:R-:W-:Y:S05]  /*5cf0*/  BRA `(.L_x_9097) ;  /* 0x0000000800dc7947 */ /* 0x000fea0003800000 */
.L_x_9100:
        /* <DEDUP_REMOVED lines=9> */
.L_x_9103:
[----:B------:R-:W2:Y:S02]  /*5d90*/  LDG.E.U16 R2, desc[UR36][R2.64] ;  /* 0x0000002402027981 */ /* 0x000ea4000c1e1500 */
[----:B--2---:R-:W-:-:S06]  /*5da0*/  HADD2.F32 R4, -RZ, R2.H0_H0 ;  /* 0x20000002ff047230 */ /* 0x004fcc0000004100 */
[----:B------:R-:W3:Y:S01]  /*5db0*/  F2I.S64.TRUNC R4, R4 ;  /* 0x0000000400047311 */ /* 0x000ee2000020d900 */
[----:B------:R-:W-:Y:S05]  /*5dc0*/  BRA `(.L_x_9097) ;  /* 0x0000000800a87947 */ /* 0x000fea0003800000 */
.L_x_9102:
[----:B------:R-:W2:Y:S02]  /*5dd0*/  LDG.E.64 R2, desc[UR36][R2.64] ;  /* 0x0000002402027981 */ /* 0x000ea4000c1e1b00 */
[----:B--2---:R0:W1:Y:S01]  /*5de0*/  F2I.S64.F64.TRUNC R4, R2 ;  /* 0x0000000200047311 */ /* 0x004062000030d900 */
[----:B------:R-:W-:Y:S05]  /*5df0*/  BRA `(.L_x_9097) ;  /* 0x00000008009c7947 */ /* 0x000fea0003800000 */
.L_x_9092:
        /* <DEDUP_REMOVED lines=13> */
.L_x_9106:
[----:B------:R-:W2:Y:S02]  /*5ed0*/  LDG.E.64 R2, desc[UR36][R2.64] ;  /* 0x0000002402027981 */ /* 0x000ea4000c1e1b00 */
[----:B--2---:R0:W1:Y:S01]  /*5ee0*/  F2I.S64.F64.TRUNC R4, R2 ;  /* 0x0000000200047311 */ /* 0x004062000030d900 */
[----:B------:R-:W-:Y:S05]  /*5ef0*/  BRA `(.L_x_9097) ;  /* 0x00000008005c7947 */ /* 0x000fea0003800000 */
.L_x_9105:
        /* <DEDUP_REMOVED lines=27> */
.L_x_9108:
        /* <DEDUP_REMOVED lines=14> */
.L_x_9107:
[----:B------:R-:W2:Y:S02]  /*6190*/  LDG.E.U16 R4, desc[UR36][R2.64] ;  /* 0x0000002402047981 */ /* 0x000ea4000c1e1500 */
[----:B--2---:R-:W-:-:S06]  /*61a0*/  IMAD.U32 R4, R4, 0x10000, RZ ;  /* 0x0001000004047824 */ /* 0x004fcc00078e00ff */
[----:B------:R-:W0:Y:S01]  /*61b0*/  F2I.S64.TRUNC R4, R4 ;  /* 0x0000000400047311 */ /* 0x000e22000020d900 */
[----:B------:R-:W-:Y:S05]  /*61c0*/  BRA `(.L_x_9097) ;  /* 0x0000000400a87947 */ /* 0x000fea0003800000 */
.L_x_9104:
        /* <DEDUP_REMOVED lines=11> */
.L_x_9111:
        /* <DEDUP_REMOVED lines=21> */
.L_x_9115:
[----:B------:R-:W-:Y:S05]  /*63d0*/  BSYNC B1 ;  /* 0x0000000000017941 */ /* 0x000fea0003800000 */
.L_x_9114:
[----:B------:R-:W-:Y:S01]  /*63e0*/  IMAD.SHL.U32 R2, R2, 0x100000, RZ ;  /* 0x0010000002027824 */ /* 0x000fe200078e00ff */
[----:B------:R-:W-:-:S04]  /*63f0*/  LEA R3, R0, 0x3b800000, 0x17 ;  /* 0x3b80000000037811 */ /* 0x000fc800078eb8ff */
[----:B------:R-:W-:-:S07]  /*6400*/  LOP3.LUT R4, R3, R2, R4, 0xfe, !PT ;  /* 0x0000000203047212 */ /* 0x000fce00078efe04 */
.L_x_9113:
[----:B------:R-:W-:Y:S05]  /*6410*/  BSYNC B0 ;  /* 0x0000000000007941 */ /* 0x000fea0003800000 */
.L_x_9112:
[----:B------:R-:W0:Y:S01]  /*6420*/  F2I.S64.TRUNC R4, R4 ;  /* 0x0000000400047311 */ /* 0x000e22000020d900 */
[----:B------:R-:W-:Y:S05]  /*6430*/  BRA `(.L_x_9097) ;  /* 0x00000004000c7947 */ /* 0x000fea0003800000 */
.L_x_9110:
        /* <DEDUP_REMOVED lines=21> */
.L_x_9119:
[----:B------:R-:W-:Y:S05]  /*6590*/  BSYNC B1 ;  /* 0x0000000000017941 */ /* 0x000fea0003800000 */
.L_x_9118:
[----:B------:R-:W-:Y:S01]  /*65a0*/  IMAD.SHL.U32 R2, R2, 0x200000, RZ ;  /* 0x0020000002027824 */ /* 0x000fe200078e00ff */
[----:B------:R-:W-:-:S04]  /*65b0*/  LEA R3, R0, 0x37800000, 0x17 ;  /* 0x3780000000037811 */ /* 0x000fc800078eb8ff */
[----:B------:R-:W-:-:S07]  /*65c0*/  LOP3.LUT R4, R3, R2, R4, 0xfe, !PT ;  /* 0x0000000203047212 */ /* 0x000fce00078efe04 */
.L_x_9117:
[----:B------:R-:W-:Y:S05]  /*65d0*/  BSYNC B0 ;  /* 0x0000000000007941 */ /* 0x000fea0003800000 */
.L_x_9116:
[----:B------:R-:W0:Y:S01]  /*65e0*/  F2I.S64.TRUNC R4, R4 ;  /* 0x0000000400047311 */ /* 0x000e22000020d900 */
[----:B------:R-:W-:Y:S05]  /*65f0*/  BRA `(.L_x_9097) ;  /* 0x00000000009c7947 */ /* 0x000fea0003800000 */
.L_x_9109:
        /* <DEDUP_REMOVED lines=14> */
.L_x_9123:
[----:B------:R-:W-:Y:S05]  /*66e0*/  BSYNC B0 ;  /* 0x0000000000007941 */ /* 0x000fea0003800000 */
.L_x_9122:
[----:B------:R-:W0:Y:S01]  /*66f0*/  F2I.S64.TRUNC R4, R4 ;  /* 0x0000000400047311 */ /* 0x000e22000020d900 */
[----:B------:R-:W-:Y:S05]  /*6700*/  BRA `(.L_x_9097) ;  /* 0x0000000000587947 */ /* 0x000fea0003800000 */
.L_x_9096:
        /* <DEDUP_REMOVED lines=16> */
.L_x_9124:
[----:B------:R-:W-:Y:S01]  /*6810*/  CS2R R4, SRZ ;  /* 0x0000000000047805 */ /* 0x000fe2000001ff00 */
[----:B------:R-:W-:Y:S06]  /*6820*/  BRA `(.L_x_9097) ;  /* 0x0000000000107947 */ /* 0x000fec0003800000 */
.L_x_9121:
[----:B------:R0:W5:Y:S01]  /*6830*/  LDG.E.64 R4, desc[UR36][R2.64] ;  /* 0x0000002402047981 */ /* 0x000162000c1e1b00 */
[----:B------:R-:W-:Y:S05]  /*6840*/  BRA `(.L_x_9097) ;  /* 0x0000000000087947 */ /* 0x000fea0003800000 */
.L_x_9120:
[----:B------:R0:W5:Y:S01]  /*6850*/  LDG.E R4, desc[UR36][R2.64] ;  /* 0x0000002402047981 */ /* 0x000162000c1e1900 */
[----:B------:R-:W-:-:S07]  /*6860*/  IMAD.MOV.U32 R5, RZ, RZ, RZ ;  /* 0x000000ffff057224 */ /* 0x000fce00078e00ff */
.L_x_9097:
        /* <DEDUP_REMOVED lines=51> */
.L_x_9130:
        /* <DEDUP_REMOVED lines=141> */
.L_x_9129:
        /* <DEDUP_REMOVED lines=78> */
.L_x_9132:
[----:B------:R-:W-:Y:S05]  /*7950*/  BSYNC B1 ;  /* 0x0000000000017941 */ /* 0x000fea0003800000 */
.L_x_9131:
[----:B------:R-:W-:-:S04]  /*7960*/  ISETP.NE.U32.AND P1, PT, R78, RZ, PT ;  /* 0x000000ff4e00720c */ /* 0x000fc80003f25070 */
[----:B------:R-:W-:-:S13]  /*7970*/  ISETP.NE.OR.EX P0, PT, R0, RZ, P0, P1 ;  /* 0x000000ff0000720c */ /* 0x000fda0000705710 */
[----:B------:R-:W-:Y:S05]  /*7980*/  @!P0 BRA `(.L_x_9133) ;  /* 0x0000000000b08947 */ /* 0x000fea0003800000 */
.L_x_9128:
        /* <DEDUP_REMOVED lines=44> */
.L_x_9133:
[----:B------:R-:W-:Y:S05]  /*7c50*/  BSYNC B0 ;  /* 0x0000000000007941 */ /* 0x000fea0003800000 */
.L_x_9127:
        /* <DEDUP_REMOVED lines=49> */
.L_x_9125:
[----:B012345:R-:W-:-:S04]  /*7f70*/  LEA R2, P0, R4, UR4, 0x3 ;  /* 0x0000000404027c11 */ /* 0x03ffc8000f8018ff */
[----:B------:R-:W-:-:S06]  /*7f80*/  LEA.HI.X R3, R4, UR5, R5, 0x3, P0 ;  /* 0x0000000504037c11 */ /* 0x000fcc00080f1c05 */
[----:B------:R-:W5:Y:S03]  /*7f90*/  LDG.E.64 R2, desc[UR36][R2.64] ;  /* 0x0000002402027981 */ /* 0x000f66000c1e1b00 */
.L_x_9126:
        /* <DEDUP_REMOVED lines=23> */
.L_x_9135:
        /* <DEDUP_REMOVED lines=23> */
.L_x_9134:
[----:B------:R-:W-:Y:S05]  /*8280*/  @!P0 BRA `(.L_x_9136) ;  /* 0x0000000000608947 */ /* 0x000fea0003800000 */
[----:B------:R-:W-:Y:S01]  /*8290*/  BSSY B0, `(.L_x_9136) ;  /* 0x0000017000007945 */ /* 0x000fe20003800000 */
.L_x_9137:
        /* <DEDUP_REMOVED lines=23> */
.L_x_9136:
        /* <DEDUP_REMOVED lines=32> */
.L_x_9141:
[----:B------:R0:W-:Y:S01]  /*8610*/  STG.E.U8 desc[UR36][R18.64], RZ ;  /* 0x000000ff12007986 */ /* 0x0001e2000c101124 */
[----:B------:R-:W-:Y:S05]  /*8620*/  BRA `(.L_x_9143) ;  /* 0x00000004008c7947 */ /* 0x000fea0003800000 */
.L_x_9140:
        /* <DEDUP_REMOVED lines=8> */
.L_x_9145:
[----:B------:R3:W-:Y:S01]  /*86b0*/  STG.E desc[UR36][R18.64], RZ ;  /* 0x000000ff12007986 */ /* 0x0007e2000c101924 */
[----:B------:R-:W-:Y:S05]  /*86c0*/  BRA `(.L_x_9143) ;  /* 0x0000000400647947 */ /* 0x000fea0003800000 */
.L_x_9144:
[----:B------:R2:W-:Y:S01]  /*86d0*/  STG.E.U16 desc[UR36][R18.64], RZ ;  /* 0x000000ff12007986 */ /* 0x0005e2000c101524 */
[----:B------:R-:W-:Y:S05]  /*86e0*/  BRA `(.L_x_9143) ;  /* 0x00000004005c7947 */ /* 0x000fea0003800000 */
.L_x_9139:
        /* <DEDUP_REMOVED lines=8> */
.L_x_9147:
[----:B------:R0:W-:Y:S01]  /*8770*/  STG.E.U16 desc[UR36][R18.64], RZ ;  /* 0x000000ff12007986 */ /* 0x0001e2000c101524 */
[----:B------:R-:W-:Y:S05]  /*8780*/  BRA `(.L_x_9143) ;  /* 0x0000000400347947 */ /* 0x000fea0003800000 */
.L_x_9146:
        /* <DEDUP_REMOVED lines=8> */
.L_x_9149:
[----:B------:R0:W-:Y:S01]  /*8810*/  STG.E desc[UR36][R18.64], RZ ;  /* 0x000000ff12007986 */ /* 0x0001e2000c101924 */
[----:B------:R-:W-:Y:S05]  /*8820*/  BRA `(.L_x_9143) ;  /* 0x00000004000c7947 */ /* 0x000fea0003800000 */
.L_x_9148:
[----:B------:R0:W-:Y:S01]  /*8830*/  STG.E.64 desc[UR36][R18.64], RZ ;  /* 0x000000ff12007986 */ /* 0x0001e2000c101b24 */
[----:B------:R-:W-:Y:S05]  /*8840*/  BRA `(.L_x_9143) ;  /* 0x0000000400047947 */ /* 0x000fea0003800000 */
.L_x_9138:
        /* <DEDUP_REMOVED lines=10> */
.L_x_9152:
[----:B------:R0:W-:Y:S01]  /*88f0*/  STG.E.128 desc[UR36][R18.64], RZ ;  /* 0x000000ff12007986 */ /* 0x0001e2000c101d24 */
[----:B------:R-:W-:Y:S05]  /*8900*/  BRA `(.L_x_9143) ;  /* 0x0000000000d47947 */ /* 0x000fea0003800000 */
.L_x_9151:
        /* <DEDUP_REMOVED lines=8> */
.L_x_9154:
[----:B------:R0:W-:Y:S01]  /*8990*/  STG.E.U8 desc[UR36][R18.64], RZ ;  /* 0x000000ff12007986 */ /* 0x0001e2000c101124 */
[----:B------:R-:W-:Y:S05]  /*89a0*/  BRA `(.L_x_9143) ;  /* 0x0000000000ac7947 */ /* 0x000fea0003800000 */
.L_x_9153:
[----:B------:R0:W-:Y:S01]  /*89b0*/  STG.E.U16 desc[UR36][R18.64], RZ ;  /* 0x000000ff12007986 */ /* 0x0001e2000c101524 */
[----:B------:R-:W-:Y:S05]  /*89c0*/  BRA `(.L_x_9143) ;  /* 0x0000000000a47947 */ /* 0x000fea0003800000 */
.L_x_9150:
        /* <DEDUP_REMOVED lines=10> */
.L_x_9157:
[----:B------:R0:W-:Y:S01]  /*8a70*/  STG.E.U8 desc[UR36][R18.64], RZ ;  /* 0x000000ff12007986 */ /* 0x0001e2000c101124 */
[----:B------:R-:W-:Y:S05]  /*8a80*/  BRA `(.L_x_9143) ;  /* 0x0000000000747947 */ /* 0x000fea0003800000 */
.L_x_9156:
[----:B------:R0:W-:Y:S01]  /*8a90*/  STG.E.U8 desc[UR36][R18.64], RZ ;  /* 0x000000ff12007986 */ /* 0x0001e2000c101124 */
[----:B------:R-:W-:Y:S05]  /*8aa0*/  BRA `(.L_x_9143) ;  /* 0x00000000006c7947 */ /* 0x000fea0003800000 */
.L_x_9155:
[----:B------:R-:W-:-:S13]  /*8ab0*/  ISETP.NE.AND P0, PT, R0, 0x1c, PT ;  /* 0x0000001c0000780c */ /* 0x000fda0003f05270 */
[----:B------:R-:W-:Y:S05]  /*8ac0*/  @!P0 BRA `(.L_x_9158) ;  /* 0x0000000000608947 */ /* 0x000fea0003800000 */
[----:B------:R-:W-:-:S13]  /*8ad0*/  ISETP.NE.AND P0, PT, R0, 0x1d, PT ;  /* 0x0000001d0000780c */ /* 0x000fda0003f05270 */
[----:B------:R-:W-:Y:S05]  /*8ae0*/  @!P0 BRA `(.L_x_9159) ;  /* 0x0000000000508947 */ /* 0x000fea0003800000 */
[----:B------:R-:W-:-:S13]  /*8af0*/  ISETP.NE.AND P0, PT, R0, 0x2c, PT ;  /* 0x0000002c0000780c */ /* 0x000fda0003f05270 */
[----:B------:R0:W-:Y:S01]  /*8b00*/  @!P0 STG.E.U8 desc[UR36][R18.64], RZ ;  /* 0x000000ff12008986 */ /* 0x0001e2000c101124 */
[----:B------:R-:W-:Y:S05]  /*8b10*/  @!P0 BRA `(.L_x_9143) ;  /* 0x0000000000508947 */ /* 0x000fea0003800000 */
.L_x_9142:
        /* <DEDUP_REMOVED lines=16> */
.L_x_9160:
[----:B------:R-:W-:Y:S05]  /*8c20*/  BRA `(.L_x_9143) ;  /* 0x00000000000c7947 */ /* 0x000fea0003800000 */
.L_x_9159:
[----:B------:R0:W-:Y:S01]  /*8c30*/  STG.E.64 desc[UR36][R18.64], RZ ;  /* 0x000000ff12007986 */ /* 0x0001e2000c101b24 */
[----:B------:R-:W-:Y:S05]  /*8c40*/  BRA `(.L_x_9143) ;  /* 0x0000000000047947 */ /* 0x000fea0003800000 */
.L_x_9158:
[----:B------:R0:W-:Y:S02]  /*8c50*/  STG.E desc[UR36][R18.64], RZ ;  /* 0x000000ff12007986 */ /* 0x0001e4000c101924 */
.L_x_9143:
[----:B------:R-:W-:-:S07]  /*8c60*/  IADD3 R17, R17, 0x80, RZ ;  /* 0x0000008011117810 */ /* 0x000fce0007ffe0ff */
.L_x_9090:
[----:B------:R-:W-:Y:S05]  /*8c70*/  BSYNC B6 ;  /* 0x0000000000067941 */ /* 0x000fea0003800000 */
.L_x_9089:
        /* <DEDUP_REMOVED lines=307> */
.L_x_9163:
        /* <DEDUP_REMOVED lines=21> */
.L_x_9167:
[----:B------:R0:W5:Y:S01]  /*a100*/  LDG.E.U8 R4, desc[UR36][R2.64] ;  /* 0x0000002402047981 */ /* 0x000162000c1e1100 */
[----:B------:R-:W-:Y:S01]  /*a110*/  IMAD.MOV.U32 R5, RZ, RZ, RZ ;  /* 0x000000ffff057224 */ /* 0x000fe200078e00ff */
[----:B------:R-:W-:Y:S06]  /*a120*/  BRA `(.L_x_9169) ;  /* 0x0000000c00487947 */ /* 0x000fec0003800000 */
.L_x_9166:
        /* <DEDUP_REMOVED lines=8> */
.L_x_9171:
[----:B------:R-:W2:Y:S02]  /*a1b0*/  LDG.E R4, desc[UR36][R2.64] ;  /* 0x0000002402047981 */ /* 0x000ea4000c1e1900 */
[----:B--2---:R-:W-:Y:S01]  /*a1c0*/  SHF.R.S32.HI R5, RZ, 0x1f, R4 ;  /* 0x0000001fff057819 */ /* 0x004fe20000011404 */
[----:B------:R-:W-:Y:S06]  /*a1d0*/  BRA `(.L_x_9169) ;  /* 0x0000000c001c7947 */ /* 0x000fec0003800000 */
.L_x_9170:
[----:B------:R-:W2:Y:S02]  /*a1e0*/  LDG.E.S16 R4, desc[UR36][R2.64] ;  /* 0x0000002402047981 */ /* 0x000ea4000c1e1700 */
[----:B--2---:R-:W-:Y:S01]  /*a1f0*/  SHF.R.S32.HI R5, RZ, 0x1f, R4 ;  /* 0x0000001fff057819 */ /* 0x004fe20000011404 */
[----:B------:R-:W-:Y:S06]  /*a200*/  BRA `(.L_x_9169) ;  /* 0x0000000c00107947 */ /* 0x000fec0003800000 */
.L_x_9165:
        /* <DEDUP_REMOVED lines=9> */
.L_x_9173:
[----:B------:R-:W2:Y:S02]  /*a2a0*/  LDG.E.U16 R2, desc[UR36][R2.64] ;  /* 0x0000002402027981 */ /* 0x000ea4000c1e1500 */
[----:B--2---:R-:W-:-:S06]  /*a2b0*/  HADD2.F32 R4, -RZ, R2.H0_H0 ;  /* 0x20000002ff047230 */ /* 0x004fcc0000004100 */
[----:B------:R-:W0:Y:S01]  /*a2c0*/  F2I.S64.TRUNC R4, R4 ;  /* 0x0000000400047311 */ /* 0x000e22000020d900 */
[----:B------:R-:W-:Y:S05]  /*a2d0*/  BRA `(.L_x_9169) ;  /* 0x0000000800dc7947 */ /* 0x000fea0003800000 */
.L_x_9172:
        /* <DEDUP_REMOVED lines=9> */
.L_x_9175:
[----:B------:R-:W2:Y:S02]  /*a370*/  LDG.E.U16 R2, desc[UR36][R2.64] ;  /* 0x0000002402027981 */ /* 0x000ea4000c1e1500 */
[----:B--2---:R-:W-:-:S06]  /*a380*/  HADD2.F32 R4, -RZ, R2.H0_H0 ;  /* 0x20000002ff047230 */ /* 0x004fcc0000004100 */
[----:B------:R-:W0:Y:S01]  /*a390*/  F2I.S64.TRUNC R4, R4 ;  /* 0x0000000400047311 */ /* 0x000e22000020d900 */
[----:B------:R-:W-:Y:S05]  /*a3a0*/  BRA `(.L_x_9169) ;  /* 0x0000000800a87947 */ /* 0x000fea0003800000 */
.L_x_9174:
[----:B------:R-:W2:Y:S02]  /*a3b0*/  LDG.E.64 R2, desc[UR36][R2.64] ;  /* 0x0000002402027981 */ /* 0x000ea4000c1e1b00 */
[----:B--2---:R0:W1:Y:S01]  /*a3c0*/  F2I.S64.F64.TRUNC R4, R2 ;  /* 0x0000000200047311 */ /* 0x004062000030d900 */
[----:B------:R-:W-:Y:S05]  /*a3d0*/  BRA `(.L_x_9169) ;  /* 0x00000008009c7947 */ /* 0x000fea0003800000 */
.L_x_9164:
        /* <DEDUP_REMOVED lines=13> */
.L_x_9178:
[----:B------:R-:W2:Y:S02]  /*a4b0*/  LDG.E.64 R2, desc[UR36][R2.64] ;  /* 0x0000002402027981 */ /* 0x000ea4000c1e1b00 */
[----:B--2---:R0:W1:Y:S01]  /*a4c0*/  F2I.S64.F64.TRUNC R4, R2 ;  /* 0x0000000200047311 */ /* 0x004062000030d900 */
[----:B------:R-:W-:Y:S05]  /*a4d0*/  BRA `(.L_x_9169) ;  /* 0x00000008005c7947 */ /* 0x000fea0003800000 */
.L_x_9177:
        /* <DEDUP_REMOVED lines=27> */
.L_x_9180:
        /* <DEDUP_REMOVED lines=14> */
.L_x_9179:
[----:B------:R-:W2:Y:S02]  /*a770*/  LDG.E.U16 R4, desc[UR36][R2.64] ;  /* 0x0000002402047981 */ /* 0x000ea4000c1e1500 */
[----:B--2---:R-:W-:-:S06]  /*a780*/  IMAD.U32 R4, R4, 0x10000, RZ ;  /* 0x0001000004047824 */ /* 0x004fcc00078e00ff */
[----:B------:R-:W2:Y:S01]  /*a790*/  F2I.S64.TRUNC R4, R4 ;  /* 0x0000000400047311 */ /* 0x000ea2000020d900 */
[----:B------:R-:W-:Y:S05]  /*a7a0*/  BRA `(.L_x_9169) ;  /* 0x0000000400a87947 */ /* 0x000fea0003800000 */
.L_x_9176:
        /* <DEDUP_REMOVED lines=11> */
.L_x_9183:
        /* <DEDUP_REMOVED lines=21> */
.L_x_9187:
[----:B------:R-:W-:Y:S05]  /*a9b0*/  BSYNC B1 ;  /* 0x0000000000017941 */ /* 0x000fea0003800000 */
.L_x_9186:
[----:B------:R-:W-:Y:S02]  /*a9c0*/  LEA R3, R0, 0x3b800000, 0x17 ;  /* 0x3b80000000037811 */ /* 0x000fe400078eb8ff */
[----:B------:R-:W-:-:S04]  /*a9d0*/  SHF.L.U32 R2, R2, 0x14, RZ ;  /* 0x0000001402027819 */ /* 0x000fc800000006ff */
[----:B------:R-:W-:-:S07]  /*a9e0*/  LOP3.LUT R4, R3, R2, R4, 0xfe, !PT ;  /* 0x0000000203047212 */ /* 0x000fce00078efe04 */
.L_x_9185:
[----:B------:R-:W-:Y:S05]  /*a9f0*/  BSYNC B0 ;  /* 0x0000000000007941 */ /* 0x000fea0003800000 */
.L_x_9184:
[----:B------:R-:W0:Y:S01]  /*aa00*/  F2I.S64.TRUNC R4, R4 ;  /* 0x0000000400047311 */ /* 0x000e22000020d900 */
[----:B------:R-:W-:Y:S05]  /*aa10*/  BRA `(.L_x_9169) ;  /* 0x00000004000c7947 */ /* 0x000fea0003800000 */
.L_x_9182:
        /* <DEDUP_REMOVED lines=21> */
.L_x_9191:
[----:B------:R-:W-:Y:S05]  /*ab70*/  BSYNC B1 ;  /* 0x0000000000017941 */ /* 0x000fea0003800000 */
.L_x_9190:
[----:B------:R-:W-:Y:S01]  /*ab80*/  IMAD.SHL.U32 R2, R2, 0x200000, RZ ;  /* 0x0020000002027824 */ /* 0x000fe200078e00ff */
[----:B------:R-:W-:-:S04]  /*ab90*/  LEA R3, R0, 0x37800000, 0x17 ;  /* 0x3780000000037811 */ /* 0x000fc800078eb8ff */
[----:B------:R-:W-:-:S07]  /*aba0*/  LOP3.LUT R4, R3, R2, R4, 0xfe, !PT ;  /* 0x0000000203047212 */ /* 0x000fce00078efe04 */
.L_x_9189:
[----:B------:R-:W-:Y:S05]  /*abb0*/  BSYNC B0 ;  /* 0x0000000000007941 */ /* 0x000fea0003800000 */
.L_x_9188:
[----:B------:R-:W0:Y:S01]  /*abc0*/  F2I.S64.TRUNC R4, R4 ;  /* 0x0000000400047311 */ /* 0x000e22000020d900 */
[----:B------:R-:W-:Y:S05]  /*abd0*/  BRA `(.L_x_9169) ;  /* 0x00000000009c7947 */ /* 0x000fea0003800000 */
.L_x_9181:
        /* <DEDUP_REMOVED lines=14> */
.L_x_9195:
[----:B------:R-:W-:Y:S05]  /*acc0*/  BSYNC B0 ;  /* 0x0000000000007941 */ /* 0x000fea0003800000 */
.L_x_9194:
[----:B------:R-:W0:Y:S01]  /*acd0*/  F2I.S64.TRUNC R4, R4 ;  /* 0x0000000400047311 */ /* 0x000e22000020d900 */
[----:B------:R-:W-:Y:S05]  /*ace0*/  BRA `(.L_x_9169) ;  /* 0x0000000000587947 */ /* 0x000fea0003800000 */
.L_x_9168:
        /* <DEDUP_REMOVED lines=16> */
.L_x_9196:
[----:B------:R-:W-:Y:S01]  /*adf0*/  CS2R R4, SRZ ;  /* 0x0000000000047805 */ /* 0x000fe2000001ff00 */
[----:B------:R-:W-:Y:S06]  /*ae00*/  BRA `(.L_x_9169) ;  /* 0x0000000000107947 */ /* 0x000fec0003800000 */
.L_x_9193:
[----:B------:R0:W5:Y:S01]  /*ae10*/  LDG.E.64 R4, desc[UR36][R2.64] ;  /* 0x0000002402047981 */ /* 0x000162000c1e1b00 */
[----:B------:R-:W-:Y:S05]  /*ae20*/  BRA `(.L_x_9169) ;  /* 0x0000000000087947 */ /* 0x000fea0003800000 */
.L_x_9192:
[----:B------:R0:W5:Y:S01]  /*ae30*/  LDG.E R4, desc[UR36][R2.64] ;  /* 0x0000002402047981 */ /* 0x000162000c1e1900 */
[----:B------:R-:W-:-:S07]  /*ae40*/  IMAD.MOV.U32 R5, RZ, RZ, RZ ;  /* 0x000000ffff057224 */ /* 0x000fce00078e00ff */
.L_x_9169:
        /* <DEDUP_REMOVED lines=51> */
.L_x_9202:
        /* <DEDUP_REMOVED lines=141> */
.L_x_9201:
        /* <DEDUP_REMOVED lines=78> */
.L_x_9204:
[----:B------:R-:W-:Y:S05]  /*bf30*/  BSYNC B1 ;  /* 0x0000000000017941 */ /* 0x000fea0003800000 */
.L_x_9203:
[----:B------:R-:W-:-:S04]  /*bf40*/  ISETP.NE.U32.AND P1, PT, R78, RZ, PT ;  /* 0x000000ff4e00720c */ /* 0x000fc80003f25070 */
[----:B------:R-:W-:-:S13]  /*bf50*/  ISETP.NE.OR.EX P0, PT, R0, RZ, P0, P1 ;  /* 0x000000ff0000720c */ /* 0x000fda0000705710 */
[----:B------:R-:W-:Y:S05]  /*bf60*/  @!P0 BRA `(.L_x_9205) ;  /* 0x0000000000b08947 */ /* 0x000fea0003800000 */
.L_x_9200:
        /* <DEDUP_REMOVED lines=44> */
.L_x_9205:
[----:B------:R-:W-:Y:S05]  /*c230*/  BSYNC B0 ;  /* 0x0000000000007941 */ /* 0x000fea0003800000 */
.L_x_9199:
        /* <DEDUP_REMOVED lines=49> */
.L_x_9197:
[----:B012345:R-:W-:-:S04]  /*c550*/  LEA R2, P0, R4, UR4, 0x3 ;  /* 0x0000000404027c11 */ /* 0x03ffc8000f8018ff */
[----:B------:R-:W-:-:S06]  /*c560*/  LEA.HI.X R3, R4, UR5, R5, 0x3, P0 ;  /* 0x0000000504037c11 */ /* 0x000fcc00080f1c05 */
[----:B------:R-:W5:Y:S03]  /*c570*/  LDG.E.64 R2, desc[UR36][R2.64] ;  /* 0x0000002402027981 */ /* 0x000f66000c1e1b00 */
.L_x_9198:
        /* <DEDUP_REMOVED lines=23> */
.L_x_9207:
        /* <DEDUP_REMOVED lines=23> */
.L_x_9206:
[----:B------:R-:W-:Y:S05]  /*c860*/  @!P0 BRA `(.L_x_9208) ;  /* 0x0000000000608947 */ /* 0x000fea0003800000 */
[----:B------:R-:W-:Y:S01]  /*c870*/  BSSY B0, `(.L_x_9208) ;  /* 0x0000017000007945 */ /* 0x000fe20003800000 */
.L_x_9209:
        /* <DEDUP_REMOVED lines=23> */
.L_x_9208:
        /* <DEDUP_REMOVED lines=32> */
.L_x_9213:
[----:B------:R4:W-:Y:S01]  /*cbf0*/  STG.E.U8 desc[UR36][R18.64], RZ ;  /* 0x000000ff12007986 */ /* 0x0009e2000c101124 */
[----:B------:R-:W-:Y:S05]  /*cc00*/  BRA `(.L_x_9215) ;  /* 0x00000004008c7947 */ /* 0x000fea0003800000 */
.L_x_9212:
        /* <DEDUP_REMOVED lines=8> */
.L_x_9217:
[----:B------:R2:W-:Y:S01]  /*cc90*/  STG.E desc[UR36][R18.64], RZ ;  /* 0x000000ff12007986 */ /* 0x0005e2000c101924 */
[----:B------:R-:W-:Y:S05]  /*cca0*/  BRA `(.L_x_9215) ;  /* 0x0000000400647947 */ /* 0x000fea0003800000 */
.L_x_9216:
[----:B------:R0:W-:Y:S01]  /*ccb0*/  STG.E.U16 desc[UR36][R18.64], RZ ;  /* 0x000000ff12007986 */ /* 0x0001e2000c101524 */
[----:B------:R-:W-:Y:S05]  /*ccc0*/  BRA `(.L_x_9215) ;  /* 0x00000004005c7947 */ /* 0x000fea0003800000 */
.L_x_9211:
        /* <DEDUP_REMOVED lines=8> */
.L_x_9219:
[----:B------:R0:W-:Y:S01]  /*cd50*/  STG.E.U16 desc[UR36][R18.64], RZ ;  /* 0x000000ff12007986 */ /* 0x0001e2000c101524 */
[----:B------:R-:W-:Y:S05]  /*cd60*/  BRA `(.L_x_9215) ;  /* 0x0000000400347947 */ /* 0x000fea0003800000 */
.L_x_9218:
        /* <DEDUP_REMOVED lines=8> */
.L_x_9221:
[----:B------:R0:W-:Y:S01]  /*cdf0*/  STG.E desc[UR36][R18.64], RZ ;  /* 0x000000ff12007986 */ /* 0x0001e2000c101924 */
[----:B------:R-:W-:Y:S05]  /*ce00*/  BRA `(.L_x_9215) ;  /* 0x00000004000c7947 */ /* 0x000fea0003800000 */
.L_x_9220:
[----:B------:R0:W-:Y:S01]  /*ce10*/  STG.E.64 desc[UR36][R18.64], RZ ;  /* 0x000000ff12007986 */ /* 0x0001e2000c101b24 */
[----:B------:R-:W-:Y:S05]  /*ce20*/  BRA `(.L_x_9215) ;  /* 0x0000000400047947 */ /* 0x000fea0003800000 */
.L_x_9210:
        /* <DEDUP_REMOVED lines=10> */
.L_x_9224:
[----:B------:R0:W-:Y:S01]  /*ced0*/  STG.E.128 desc[UR36][R18.64], RZ ;  /* 0x000000ff12007986 */ /* 0x0001e2000c101d24 */
[----:B------:R-:W-:Y:S05]  /*cee0*/  BRA `(.L_x_9215) ;  /* 0x0000000000d47947 */ /* 0x000fea0003800000 */
.L_x_9223:
        /* <DEDUP_REMOVED lines=8> */
.L_x_9226:
[----:B------:R0:W-:Y:S01]  /*cf70*/  STG.E.U8 desc[UR36][R18.64], RZ ;  /* 0x000000ff12007986 */ /* 0x0001e2000c101124 */
[----:B------:R-:W-:Y:S05]  /*cf80*/  BRA `(.L_x_9215) ;  /* 0x0000000000ac7947 */ /* 0x000fea0003800000 */
.L_x_9225:
[----:B------:R0:W-:Y:S01]  /*cf90*/  STG.E.U16 desc[UR36][R18.64], RZ ;  /* 0x000000ff12007986 */ /* 0x0001e2000c101524 */
[----:B------:R-:W-:Y:S05]  /*cfa0*/  BRA `(.L_x_9215) ;  /* 0x0000000000a47947 */ /* 0x000fea0003800000 */
.L_x_9222:
        /* <DEDUP_REMOVED lines=10> */
.L_x_9229:
[----:B------:R0:W-:Y:S01]  /*d050*/  STG.E.U8 desc[UR36][R18.64], RZ ;  /* 0x000000ff12007986 */ /* 0x0001e2000c101124 */
[----:B------:R-:W-:Y:S05]  /*d060*/  BRA `(.L_x_9215) ;  /* 0x0000000000747947 */ /* 0x000fea0003800000 */
.L_x_9228:
[----:B------:R0:W-:Y:S01]  /*d070*/  STG.E.U8 desc[UR36][R18.64], RZ ;  /* 0x000000ff12007986 */ /* 0x0001e2000c101124 */
[----:B------:R-:W-:Y:S05]  /*d080*/  BRA `(.L_x_9215) ;  /* 0x00000000006c7947 */ /* 0x000fea0003800000 */
.L_x_9227:
[----:B------:R-:W-:-:S13]  /*d090*/  ISETP.NE.AND P0, PT, R0, 0x1c, PT ;  /* 0x0000001c0000780c */ /* 0x000fda0003f05270 */
[----:B------:R-:W-:Y:S05]  /*d0a0*/  @!P0 BRA `(.L_x_9230) ;  /* 0x0000000000608947 */ /* 0x000fea0003800000 */
[----:B------:R-:W-:-:S13]  /*d0b0*/  ISETP.NE.AND P0, PT, R0, 0x1d, PT ;  /* 0x0000001d0000780c */ /* 0x000fda0003f05270 */
[----:B------:R-:W-:Y:S05]  /*d0c0*/  @!P0 BRA `(.L_x_9231) ;  /* 0x0000000000508947 */ /* 0x000fea0003800000 */
[----:B------:R-:W-:-:S13]  /*d0d0*/  ISETP.NE.AND P0, PT, R0, 0x2c, PT ;  /* 0x0000002c0000780c */ /* 0x000fda0003f05270 */
[----:B------:R0:W-:Y:S01]  /*d0e0*/  @!P0 STG.E.U8 desc[UR36][R18.64], RZ ;  /* 0x000000ff12008986 */ /* 0x0001e2000c101124 */
[----:B------:R-:W-:Y:S05]  /*d0f0*/  @!P0 BRA `(.L_x_9215) ;  /* 0x0000000000508947 */ /* 0x000fea0003800000 */
.L_x_9214:
        /* <DEDUP_REMOVED lines=16> */
.L_x_9232:
[----:B------:R-:W-:Y:S05]  /*d200*/  BRA `(.L_x_9215) ;  /* 0x00000000000c7947 */ /* 0x000fea0003800000 */
.L_x_9231:
[----:B------:R0:W-:Y:S01]  /*d210*/  STG.E.64 desc[UR36][R18.64], RZ ;  /* 0x000000ff12007986 */ /* 0x0001e2000c101b24 */
[----:B------:R-:W-:Y:S05]  /*d220*/  BRA `(.L_x_9215) ;  /* 0x0000000000047947 */ /* 0x000fea0003800000 */
.L_x_9230:
[----:B------:R0:W-:Y:S02]  /*d230*/  STG.E desc[UR36][R18.64], RZ ;  /* 0x000000ff12007986 */ /* 0x0001e4000c101924 */
.L_x_9215:
[----:B------:R-:W-:-:S07]  /*d240*/  VIADD R17, R17, 0x80 ;  /* 0x0000008011117836 */ /* 0x000fce0000000000 */
.L_x_9162:
[----:B------:R-:W-:Y:S05]  /*d250*/  BSYNC B6 ;  /* 0x0000000000067941 */ /* 0x000fea0003800000 */
.L_x_9161:
        /* <DEDUP_REMOVED lines=306> */
.L_x_9233:
        /* <DEDUP_REMOVED lines=21> */
.L_x_9237:
[----:B------:R0:W5:Y:S01]  /*e6d0*/  LDG.E.U8 R2, desc[UR36][R4.64] ;  /* 0x0000002404027981 */ /* 0x000162000c1e1100 */
[----:B------:R-:W-:Y:S01]  /*e6e0*/  MOV R3, RZ ;  /* 0x000000ff00037202 */ /* 0x000fe20000000f00 */
[----:B------:R-:W-:Y:S06]  /*e6f0*/  BRA `(.L_x_9239) ;  /* 0x0000000c00487947 */ /* 0x000fec0003800000 */
.L_x_9236:
        /* <DEDUP_REMOVED lines=8> */
.L_x_9241:
[----:B------:R-:W5:Y:S02]  /*e780*/  LDG.E R2, desc[UR36][R4.64] ;  /* 0x0000002404027981 */ /* 0x000f64000c1e1900 */
[----:B-----5:R-:W-:Y:S01]  /*e790*/  SHF.R.S32.HI R3, RZ, 0x1f, R2 ;  /* 0x0000001fff037819 */ /* 0x020fe20000011402 */
[----:B------:R-:W-:Y:S06]  /*e7a0*/  BRA `(.L_x_9239) ;  /* 0x0000000c001c7947 */ /* 0x000fec0003800000 */
.L_x_9240:
[----:B------:R-:W5:Y:S02]  /*e7b0*/  LDG.E.S16 R2, desc[UR36][R4.64] ;  /* 0x0000002404027981 */ /* 0x000f64000c1e1700 */
[----:B-----5:R-:W-:Y:S01]  /*e7c0*/  SHF.R.S32.HI R3, RZ, 0x1f, R2 ;  /* 0x0000001fff037819 */ /* 0x020fe20000011402 */
[----:B------:R-:W-:Y:S06]  /*e7d0*/  BRA `(.L_x_9239) ;  /* 0x0000000c00107947 */ /* 0x000fec0003800000 */
.L_x_9235:
        /* <DEDUP_REMOVED lines=9> */
.L_x_9243:
[----:B------:R-:W5:Y:S02]  /*e870*/  LDG.E.U16 R4, desc[UR36][R4.64] ;  /* 0x0000002404047981 */ /* 0x000f64000c1e1500 */
[----:B-----5:R-:W-:-:S06]  /*e880*/  HADD2.F32 R2, -RZ, R4.H0_H0 ;  /* 0x20000004ff027230 */ /* 0x020fcc0000004100 */
[----:B------:R-:W0:Y:S01]  /*e890*/  F2I.S64.TRUNC R2, R2 ;  /* 0x0000000200027311 */ /* 0x000e22000020d900 */
[----:B------:R-:W-:Y:S05]  /*e8a0*/  BRA `(.L_x_9239) ;  /* 0x0000000800dc7947 */ /* 0x000fea0003800000 */
.L_x_9242:
        /* <DEDUP_REMOVED lines=9> */
.L_x_9245:
[----:B------:R-:W5:Y:S02]  /*e940*/  LDG.E.U16 R4, desc[UR36][R4.64] ;  /* 0x0000002404047981 */ /* 0x000f64000c1e1500 */
[----:B-----5:R-:W-:-:S06]  /*e950*/  HADD2.F32 R2, -RZ, R4.H0_H0 ;  /* 0x20000004ff027230 */ /* 0x020fcc0000004100 */
[----:B------:R-:W0:Y:S01]  /*e960*/  F2I.S64.TRUNC R2, R2 ;  /* 0x0000000200027311 */ /* 0x000e22000020d900 */
[----:B------:R-:W-:Y:S05]  /*e970*/  BRA `(.L_x_9239) ;  /* 0x0000000800a87947 */ /* 0x000fea0003800000 */
.L_x_9244:
[----:B------:R-:W5:Y:S02]  /*e980*/  LDG.E.64 R2, desc[UR36][R4.64] ;  /* 0x0000002404027981 */ /* 0x000f64000c1e1b00 */
[----:B-----5:R-:W0:Y:S01]  /*e990*/  F2I.S64.F64.TRUNC R2, R2 ;  /* 0x0000000200027311 */ /* 0x020e22000030d900 */
[----:B------:R-:W-:Y:S05]  /*e9a0*/  BRA `(.L_x_9239) ;  /* 0x00000008009c7947 */ /* 0x000fea0003800000 */
.L_x_9234:
        /* <DEDUP_REMOVED lines=13> */
.L_x_9248:
[----:B------:R-:W5:Y:S02]  /*ea80*/  LDG.E.64 R2, desc[UR36][R4.64] ;  /* 0x0000002404027981 */ /* 0x000f64000c1e1b00 */
[----:B-----5:R-:W0:Y:S01]  /*ea90*/  F2I.S64.F64.TRUNC R2, R2 ;  /* 0x0000000200027311 */ /* 0x020e22000030d900 */
[----:B------:R-:W-:Y:S05]  /*eaa0*/  BRA `(.L_x_9239) ;  /* 0x00000008005c7947 */ /* 0x000fea0003800000 */
.L_x_9247:
        /* <DEDUP_REMOVED lines=27> */
.L_x_9250:
        /* <DEDUP_REMOVED lines=14> */
.L_x_9249:
[----:B------:R-:W5:Y:S02]  /*ed40*/  LDG.E.U16 R2, desc[UR36][R4.64] ;  /* 0x0000002404027981 */ /* 0x000f64000c1e1500 */
[----:B-----5:R-:W-:-:S06]  /*ed50*/  IMAD.U32 R2, R2, 0x10000, RZ ;  /* 0x0001000002027824 */ /* 0x020fcc00078e00ff */
[----:B------:R-:W0:Y:S01]  /*ed60*/  F2I.S64.TRUNC R2, R2 ;  /* 0x0000000200027311 */ /* 0x000e22000020d900 */
[----:B------:R-:W-:Y:S05]  /*ed70*/  BRA `(.L_x_9239) ;  /* 0x0000000400a87947 */ /* 0x000fea0003800000 */
.L_x_9246:
        /* <DEDUP_REMOVED lines=11> */
.L_x_9253:
        /* <DEDUP_REMOVED lines=21> */
.L_x_9257:
[----:B------:R-:W-:Y:S05]  /*ef80*/  BSYNC B1 ;  /* 0x0000000000017941 */ /* 0x000fea0003800000 */
.L_x_9256:
[----:B------:R-:W-:Y:S01]  /*ef90*/  IMAD.SHL.U32 R2, R2, 0x100000, RZ ;  /* 0x0010000002027824 */ /* 0x000fe200078e00ff */
[----:B------:R-:W-:-:S04]  /*efa0*/  LEA R3, R0, 0x3b800000, 0x17 ;  /* 0x3b80000000037811 */ /* 0x000fc800078eb8ff */
[----:B------:R-:W-:-:S07]  /*efb0*/  LOP3.LUT R2, R3, R2, R4, 0xfe, !PT ;  /* 0x0000000203027212 */ /* 0x000fce00078efe04 */
.L_x_9255:
[----:B------:R-:W-:Y:S05]  /*efc0*/  BSYNC B0 ;  /* 0x0000000000007941 */ /* 0x000fea0003800000 */
.L_x_9254:
[----:B------:R-:W0:Y:S01]  /*efd0*/  F2I.S64.TRUNC R2, R2 ;  /* 0x0000000200027311 */ /* 0x000e22000020d900 */
[----:B------:R-:W-:Y:S05]  /*efe0*/  BRA `(.L_x_9239) ;  /* 0x00000004000c7947 */ /* 0x000fea0003800000 */
.L_x_9252:
        /* <DEDUP_REMOVED lines=21> */
.L_x_9261:
[----:B------:R-:W-:Y:S05]  /*f140*/  BSYNC B1 ;  /* 0x0000000000017941 */ /* 0x000fea0003800000 */
.L_x_9260:
[----:B------:R-:W-:Y:S01]  /*f150*/  IMAD.SHL.U32 R2, R2, 0x200000, RZ ;  /* 0x0020000002027824 */ /* 0x000fe200078e00ff */
[----:B------:R-:W-:-:S04]  /*f160*/  LEA R3, R0, 0x37800000, 0x17 ;  /* 0x3780000000037811 */ /* 0x000fc800078eb8ff */
[----:B------:R-:W-:-:S07]  /*f170*/  LOP3.LUT R2, R3, R2, R4, 0xfe, !PT ;  /* 0x0000000203027212 */ /* 0x000fce00078efe04 */
.L_x_9259:
[----:B------:R-:W-:Y:S05]  /*f180*/  BSYNC B0 ;  /* 0x0000000000007941 */ /* 0x000fea0003800000 */
.L_x_9258:
[----:B------:R-:W0:Y:S01]  /*f190*/  F2I.S64.TRUNC R2, R2 ;  /* 0x0000000200027311 */ /* 0x000e22000020d900 */
[----:B------:R-:W-:Y:S05]  /*f1a0*/  BRA `(.L_x_9239) ;  /* 0x00000000009c7947 */ /* 0x000fea0003800000 */
.L_x_9251:
        /* <DEDUP_REMOVED lines=14> */
.L_x_9265:
[----:B------:R-:W-:Y:S05]  /*f290*/  BSYNC B0 ;  /* 0x0000000000007941 */ /* 0x000fea0003800000 */
.L_x_9264:
[----:B------:R-:W0:Y:S01]  /*f2a0*/  F2I.S64.TRUNC R2, R2 ;  /* 0x0000000200027311 */ /* 0x000e22000020d900 */
[----:B------:R-:W-:Y:S05]  /*f2b0*/  BRA `(.L_x_9239) ;  /* 0x0000000000587947 */ /* 0x000fea0003800000 */
.L_x_9238:
        /* <DEDUP_REMOVED lines=16> */
.L_x_9266:
[----:B------:R-:W-:Y:S01]  /*f3c0*/  CS2R R2, SRZ ;  /* 0x0000000000027805 */ /* 0x000fe2000001ff00 */
[----:B------:R-:W-:Y:S06]  /*f3d0*/  BRA `(.L_x_9239) ;  /* 0x0000000000107947 */ /* 0x000fec0003800000 */
.L_x_9263:
[----:B------:R0:W5:Y:S01]  /*f3e0*/  LDG.E.64 R2, desc[UR36][R4.64] ;  /* 0x0000002404027981 */ /* 0x000162000c1e1b00 */
[----:B------:R-:W-:Y:S05]  /*f3f0*/  BRA `(.L_x_9239) ;  /* 0x0000000000087947 */ /* 0x000fea0003800000 */
.L_x_9262:
[----:B------:R0:W5:Y:S01]  /*f400*/  LDG.E R2, desc[UR36][R4.64] ;  /* 0x0000002404027981 */ /* 0x000162000c1e1900 */
[----:B------:R-:W-:-:S07]  /*f410*/  IMAD.MOV.U32 R3, RZ, RZ, RZ ;  /* 0x000000ffff037224 */ /* 0x000fce00078e00ff */
.L_x_9239:
        /* <DEDUP_REMOVED lines=51> */
.L_x_9272:
        /* <DEDUP_REMOVED lines=140> */
.L_x_9271:
        /* <DEDUP_REMOVED lines=77> */
.L_x_9274:
[----:B------:R-:W-:Y:S05]  /*104e0*/  BSYNC B1 ;  /* 0x0000000000017941 */ /* 0x000fea0003800000 */
.L_x_9273:
[----:B------:R-:W-:-:S04]  /*104f0*/  ISETP.NE.U32.AND P1, PT, R14, RZ, PT ;  /* 0x000000ff0e00720c */ /* 0x000fc80003f25070 */
[----:B------:R-:W-:-:S13]  /*10500*/  ISETP.NE.OR.EX P0, PT, R0, RZ, P0, P1 ;  /* 0x000000ff0000720c */ /* 0x000fda0000705710 */
[----:B------:R-:W-:Y:S05]  /*10510*/  @!P0 BRA `(.L_x_9275) ;  /* 0x0000000000ac8947 */ /* 0x000fea0003800000 */
.L_x_9270:
        /* <DEDUP_REMOVED lines=43> */
.L_x_9275:
[----:B------:R-:W-:Y:S05]  /*107d0*/  BSYNC B0 ;  /* 0x0000000000007941 */ /* 0x000fea0003800000 */
.L_x_9269:
        /* <DEDUP_REMOVED lines=49> */
.L_x_9267:
[----:B0----5:R-:W-:-:S04]  /*10af0*/  LEA R8, P0, R2, UR4, 0x3 ;  /* 0x0000000402087c11 */ /* 0x021fc8000f8018ff */
[----:B------:R-:W-:-:S06]  /*10b00*/  LEA.HI.X R9, R2, UR5, R3, 0x3, P0 ;  /* 0x0000000502097c11 */ /* 0x000fcc00080f1c03 */
[----:B------:R-:W5:Y:S03]  /*10b10*/  LDG.E.64 R8, desc[UR36][R8.64] ;  /* 0x0000002408087981 */ /* 0x000f66000c1e1b00 */
.L_x_9268:
        /* <DEDUP_REMOVED lines=23> */
.L_x_9277:
        /* <DEDUP_REMOVED lines=23> */
.L_x_9276:
[----:B------:R-:W-:Y:S05]  /*10e00*/  @!P0 BRA `(.L_x_9278) ;  /* 0x0000000000608947 */ /* 0x000fea0003800000 */
[----:B------:R-:W-:Y:S01]  /*10e10*/  BSSY B0, `(.L_x_9278) ;  /* 0x0000017000007945 */ /* 0x000fe20003800000 */
.L_x_9279:
        /* <DEDUP_REMOVED lines=23> */
.L_x_9278:
        /* <DEDUP_REMOVED lines=32> */
.L_x_9283:
[----:B------:R-:W-:Y:S01]  /*11190*/  STG.E.U8 desc[UR36][R16.64], RZ ;  /* 0x000000ff10007986 */ /* 0x000fe2000c101124 */
[----:B------:R-:W-:Y:S05]  /*111a0*/  EXIT ;  /* 0x000000000000794d */ /* 0x000fea0003800000 */
.L_x_9282:
        /* <DEDUP_REMOVED lines=8> */
.L_x_9286:
[----:B------:R-:W-:Y:S01]  /*11230*/  STG.E desc[UR36][R16.64], RZ ;  /* 0x000000ff10007986 */ /* 0x000fe2000c101924 */
[----:B------:R-:W-:Y:S05]  /*11240*/  EXIT ;  /* 0x000000000000794d */ /* 0x000fea0003800000 */
.L_x_9285:
[----:B------:R-:W-:Y:S01]  /*11250*/  STG.E.U16 desc[UR36][R16.64], RZ ;  /* 0x000000ff10007986 */ /* 0x000fe2000c101524 */
[----:B------:R-:W-:Y:S05]  /*11260*/  EXIT ;  /* 0x000000000000794d */ /* 0x000fea0003800000 */
.L_x_9281:
        /* <DEDUP_REMOVED lines=8> */
.L_x_9288:
[----:B------:R-:W-:Y:S01]  /*112f0*/  STG.E.U16 desc[UR36][R16.64], RZ ;  /* 0x000000ff10007986 */ /* 0x000fe2000c101524 */
[----:B------:R-:W-:Y:S05]  /*11300*/  EXIT ;  /* 0x000000000000794d */ /* 0x000fea0003800000 */
.L_x_9287:
        /* <DEDUP_REMOVED lines=8> */
.L_x_9290:
[----:B------:R-:W-:Y:S01]  /*11390*/  STG.E desc[UR36][R16.64], RZ ;  /* 0x000000ff10007986 */ /* 0x000fe2000c101924 */
[----:B------:R-:W-:Y:S05]  /*113a0*/  EXIT ;  /* 0x000000000000794d */ /* 0x000fea0003800000 */
.L_x_9289:
[----:B------:R-:W-:Y:S01]  /*113b0*/  STG.E.64 desc[UR36][R16.64], RZ ;  /* 0x000000ff10007986 */ /* 0x000fe2000c101b24 */
[----:B------:R-:W-:Y:S05]  /*113c0*/  EXIT ;  /* 0x000000000000794d */ /* 0x000fea0003800000 */
.L_x_9280:
        /* <DEDUP_REMOVED lines=10> */
.L_x_9293:
[----:B------:R-:W-:Y:S01]  /*11470*/  STG.E.128 desc[UR36][R16.64], RZ ;  /* 0x000000ff10007986 */ /* 0x000fe2000c101d24 */
[----:B------:R-:W-:Y:S05]  /*11480*/  EXIT ;  /* 0x000000000000794d */ /* 0x000fea0003800000 */
.L_x_9292:
        /* <DEDUP_REMOVED lines=8> */
.L_x_9295:
[----:B------:R-:W-:Y:S01]  /*11510*/  STG.E.U8 desc[UR36][R16.64], RZ ;  /* 0x000000ff10007986 */ /* 0x000fe2000c101124 */
[----:B------:R-:W-:Y:S05]  /*11520*/  EXIT ;  /* 0x000000000000794d */ /* 0x000fea0003800000 */
.L_x_9294:
[----:B------:R-:W-:Y:S01]  /*11530*/  STG.E.U16 desc[UR36][R16.64], RZ ;  /* 0x000000ff10007986 */ /* 0x000fe2000c101524 */
[----:B------:R-:W-:Y:S05]  /*11540*/  EXIT ;  /* 0x000000000000794d */ /* 0x000fea0003800000 */
.L_x_9291:
        /* <DEDUP_REMOVED lines=10> */
.L_x_9298:
[----:B------:R-:W-:Y:S01]  /*115f0*/  STG.E.U8 desc[UR36][R16.64], RZ ;  /* 0x000000ff10007986 */ /* 0x000fe2000c101124 */
[----:B------:R-:W-:Y:S05]  /*11600*/  EXIT ;  /* 0x000000000000794d */ /* 0x000fea0003800000 */
.L_x_9297:
[----:B------:R-:W-:Y:S01]  /*11610*/  STG.E.U8 desc[UR36][R16.64], RZ ;  /* 0x000000ff10007986 */ /* 0x000fe2000c101124 */
[----:B------:R-:W-:Y:S05]  /*11620*/  EXIT ;  /* 0x000000000000794d */ /* 0x000fea0003800000 */
.L_x_9296:
[----:B------:R-:W-:-:S13]  /*11630*/  ISETP.NE.AND P0, PT, R0, 0x1c, PT ;  /* 0x0000001c0000780c */ /* 0x000fda0003f05270 */
[----:B------:R-:W-:Y:S05]  /*11640*/  @!P0 BRA `(.L_x_9299) ;  /* 0x0000000000608947 */ /* 0x000fea0003800000 */
[----:B------:R-:W-:-:S13]  /*11650*/  ISETP.NE.AND P0, PT, R0, 0x1d, PT ;  /* 0x0000001d0000780c */ /* 0x000fda0003f05270 */
[----:B------:R-:W-:Y:S05]  /*11660*/  @!P0 BRA `(.L_x_9300) ;  /* 0x0000000000508947 */ /* 0x000fea0003800000 */
[----:B------:R-:W-:-:S13]  /*11670*/  ISETP.NE.AND P0, PT, R0, 0x2c, PT ;  /* 0x0000002c0000780c */ /* 0x000fda0003f05270 */
[----:B------:R0:W-:Y:S01]  /*11680*/  @!P0 STG.E.U8 desc[UR36][R16.64], RZ ;  /* 0x000000ff10008986 */ /* 0x0001e2000c101124 */
[----:B------:R-:W-:Y:S05]  /*11690*/  @!P0 EXIT ;  /* 0x000000000000894d */ /* 0x000fea0003800000 */
.L_x_9284:
        /* <DEDUP_REMOVED lines=16> */
.L_x_9301:
[----:B------:R-:W-:Y:S05]  /*117a0*/  EXIT ;  /* 0x000000000000794d */ /* 0x000fea0003800000 */
.L_x_9300:
[----:B------:R-:W-:Y:S01]  /*117b0*/  STG.E.64 desc[UR36][R16.64], RZ ;  /* 0x000000ff10007986 */ /* 0x000fe2000c101b24 */
[----:B------:R-:W-:Y:S05]  /*117c0*/  EXIT ;  /* 0x000000000000794d */ /* 0x000fea0003800000 */
.L_x_9299:
[----:B------:R-:W-:Y:S01]  /*117d0*/  STG.E desc[UR36][R16.64], RZ ;  /* 0x000000ff10007986 */ /* 0x000fe2000c101924 */
[----:B------:R-:W-:Y:S05]  /*117e0*/  EXIT ;  /* 0x000000000000794d */ /* 0x000fea0003800000 */
.L_x_9302:
        /* <DEDUP_REMOVED lines=9> */
.L_x_18592:


//--------------------- .text._ZN2at6native27unrolled_elementwise_kernelIZZNS0_73_GLOBAL__N__c8866d80_35_SparseBinaryOpIntersectionKernel_cu_9e10b42f_311142_sparse_binary_op_intersection_kernel_implINS2_18CUDAKernelLauncherENS2_36CUDAValueSelectionIntersectionKernelINS2_9RhsProjOpEEElLl0EEEvRNS_6TensorERKS8_SB_RKSt6vectorIlSaIlEERKSt8optionalIS8_ESK_bbENKUlvE3_clEvEUllE_St5arrayIPcLm2EELi4E23TrivialOffsetCalculatorILi1EjESR_NS0_6memory12LoadWithCastILi1EEENSS_13StoreWithCastILi1EEEEEviT_T0_T2_T3_T4_T5_ --------------------------
	.section	.text._ZN2at6native27unrolled_elementwise_kernelIZZNS0_73_GLOBAL__N__c8866d80_35_SparseBinaryOpIntersectionKernel_cu_9e10b42f_311142_sparse_binary_op_intersection_kernel_implINS2_18CUDAKernelLauncherENS2_36CUDAValueSelectionIntersectionKernelINS2_9RhsProjOpEEElLl0EEEvRNS_6TensorERKS8_SB_RKSt6vectorIlSaIlEERKSt8optionalIS8_ESK_bbENKUlvE3_clEvEUllE_St5arrayIPcLm2EELi4E23TrivialOffsetCalculatorILi1EjESR_NS0_6memory12LoadWithCastILi1EEENSS_13StoreWithCastILi1EEEEEviT_T0_T2_T3_T4_T5_,"ax",@progbits
	.align	128
        .global         _ZN2at6native27unrolled_elementwise_kernelIZZNS0_73_GLOBAL__N__c8866d80_35_SparseBinaryOpIntersectionKernel_cu_9e10b42f_311142_sparse_binary_op_intersection_kernel_implINS2_18CUDAKernelLauncherENS2_36CUDAValueSelectionIntersectionKernelINS2_9RhsProjOpEEElLl0EEEvRNS_6TensorERKS8_SB_RKSt6vectorIlSaIlEERKSt8optionalIS8_ESK_bbENKUlvE3_clEvEUllE_St5arrayIPcLm2EELi4E23TrivialOffsetCalculatorILi1EjESR_NS0_6memory12LoadWithCastILi1EEENSS_13StoreWithCastILi1EEEEEviT_T0_T2_T3_T4_T5_
        .type           _ZN2at6native27unrolled_elementwise_kernelIZZNS0_73_GLOBAL__N__c8866d80_35_SparseBinaryOpIntersectionKernel_cu_9e10b42f_311142_sparse_binary_op_intersection_kernel_implINS2_18CUDAKernelLauncherENS2_36CUDAValueSelectionIntersectionKernelINS2_9RhsProjOpEEElLl0EEEvRNS_6TensorERKS8_SB_RKSt6vectorIlSaIlEERKSt8optionalIS8_ESK_bbENKUlvE3_clEvEUllE_St5arrayIPcLm2EELi4E23TrivialOffsetCalculatorILi1EjESR_NS0_6memory12LoadWithCastILi1EEENSS_13StoreWithCastILi1EEEEEviT_T0_T2_T3_T4_T5_,@function
        .size           _ZN2at6native27unrolled_elementwise_kernelIZZNS0_73_GLOBAL__N__c8866d80_35_SparseBinaryOpIntersectionKernel_cu_9e10b42f_311142_sparse_binary_op_intersection_kernel_implINS2_18CUDAKernelLauncherENS2_36CUDAValueSelectionIntersectionKernelINS2_9RhsProjOpEEElLl0EEEvRNS_6TensorERKS8_SB_RKSt6vectorIlSaIlEERKSt8optionalIS8_ESK_bbENKUlvE3_clEvEUllE_St5arrayIPcLm2EELi4E23TrivialOffsetCalculatorILi1EjESR_NS0_6memory12LoadWithCastILi1EEENSS_13StoreWithCastILi1EEEEEviT_T0_T2_T3_T4_T5_,(.L_x_18593 - _ZN2at6native27unrolled_elementwise_kernelIZZNS0_73_GLOBAL__N__c8866d80_35_SparseBinaryOpIntersectionKernel_cu_9e10b42f_311142_sparse_binary_op_intersection_kernel_implINS2_18CUDAKernelLauncherENS2_36CUDAValueSelectionIntersectionKernelINS2_9RhsProjOpEEElLl0EEEvRNS_6TensorERKS8_SB_RKSt6vectorIlSaIlEERKSt8optionalIS8_ESK_bbENKUlvE3_clEvEUllE_St5arrayIPcLm2EELi4E23TrivialOffsetCalculatorILi1EjESR_NS0_6memory12LoadWithCastILi1EEENSS_13StoreWithCastILi1EEEEEviT_T0_T2_T3_T4_T5_)
        .other          _ZN2at6native27unrolled_elementwise_kernelIZZNS0_73_GLOBAL__N__c8866d80_35_SparseBinaryOpIntersectionKernel_cu_9e10b42f_311142_sparse_binary_op_intersection_kernel_implINS2_18CUDAKernelLauncherENS2_36CUDAValueSelectionIntersectionKernelINS2_9RhsProjOpEEElLl0EEEvRNS_6TensorERKS8_SB_RKSt6vectorIlSaIlEERKSt8optionalIS8_ESK_bbENKUlvE3_clEvEUllE_St5arrayIPcLm2EELi4E23TrivialOffsetCalculatorILi1EjESR_NS0_6memory12LoadWithCastILi1EEENSS_13StoreWithCastILi1EEEEEviT_T0_T2_T3_T4_T5_,@"STO_CUDA_ENTRY STV_DEFAULT"
_ZN2at6native27unrolled_elementwise_kernelIZZNS0_73_GLOBAL__N__c8866d80_35_SparseBinaryOpIntersectionKernel_cu_9e10b42f_311142_sparse_binary_op_intersection_kernel_implINS2_18CUDAKernelLauncherENS2_36CUDAValueSelectionIntersectionKernelINS2_9RhsProjOpEEElLl0EEEvRNS_6TensorERKS8_SB_RKSt6vectorIlSaIlEERKSt8optionalIS8_ESK_bbENKUlvE3_clEvEUllE_St5arrayIPcLm2EELi4E23TrivialOffsetCalculatorILi1EjESR_NS0_6memory12LoadWithCastILi1EEENSS_13StoreWithCastILi1EEEEEviT_T0_T2_T3_T4_T5_:
.text._ZN2at6native27unrolled_elementwise_kernelIZZNS0_73_GLOBAL__N__c8866d80_35_SparseBinaryOpIntersectionKernel_cu_9e10b42f_311142_sparse_binary_op_intersection_kernel_implINS2_18CUDAKernelLauncherENS2_36CUDAValueSelectionIntersectionKernelINS2_9RhsProjOpEEElLl0EEEvRNS_6TensorERKS8_SB_RKSt6vectorIlSaIlEERKSt8optionalIS8_ESK_bbENKUlvE3_clEvEUllE_St5arrayIPcLm2EELi4E23TrivialOffsetCalculatorILi1EjESR_NS0_6memory12LoadWithCastILi1EEENSS_13StoreWithCastILi1EEEEEviT_T0_T2_T3_T4_T5_:
        /* <DEDUP_REMOVED lines=32> */
.L_x_9308:
[----:B------:R1:W5:Y:S01]  /*0200*/  LDG.E.U8 R22, desc[UR36][R4.64] ;  /* 0x0000002404167981 */ /* 0x000362000c1e1100 */
[----:B------:R-:W-:Y:S01]  /*0210*/  IMAD.MOV.U32 R23, RZ, RZ, RZ ;  /* 0x000000ffff177224 */ /* 0x000fe200078e00ff */
[----:B------:R-:W-:Y:S06]  /*0220*/  BRA `(.L_x_9310) ;  /* 0x0000000c004c7947 */ /* 0x000fec0003800000 */
.L_x_9307:
        /* <DEDUP_REMOVED lines=8> */
.L_x_9312:
[----:B------:R-:W2:Y:S02]  /*02b0*/  LDG.E R22, desc[UR36][R4.64] ;  /* 0x0000002404167981 */ /* 0x000ea4000c1e1900 */
[----:B--2---:R-:W-:Y:S01]  /*02c0*/  SHF.R.S32.HI R23, RZ, 0x1f, R22 ;  /* 0x0000001fff177819 */ /* 0x004fe20000011416 */
[----:B------:R-:W-:Y:S06]  /*02d0*/  BRA `(.L_x_9310) ;  /* 0x0000000c00207947 */ /* 0x000fec0003800000 */
.L_x_9311:
[----:B------:R-:W2:Y:S02]  /*02e0*/  LDG.E.S16 R22, desc[UR36][R4.64] ;  /* 0x0000002404167981 */ /* 0x000ea4000c1e1700 */
[----:B--2---:R-:W-:Y:S01]  /*02f0*/  SHF.R.S32.HI R23, RZ, 0x1f, R22 ;  /* 0x0000001fff177819 */ /* 0x004fe20000011416 */
[----:B------:R-:W-:Y:S06]  /*0300*/  BRA `(.L_x_9310) ;  /* 0x0000000c00147947 */ /* 0x000fec0003800000 */
.L_x_9306:
        /* <DEDUP_REMOVED lines=9> */
.L_x_9314:
[----:B------:R-:W2:Y:S02]  /*03a0*/  LDG.E.U16 R4, desc[UR36][R4.64] ;  /* 0x0000002404047981 */ /* 0x000ea4000c1e1500 */
[----:B--2---:R-:W-:-:S06]  /*03b0*/  HADD2.F32 R22, -RZ, R4.H0_H0 ;  /* 0x20000004ff167230 */ /* 0x004fcc0000004100 */
[----:B------:R-:W0:Y:S01]  /*03c0*/  F2I.S64.TRUNC R22, R22 ;  /* 0x0000001600167311 */ /* 0x000e22000020d900 */
[----:B------:R-:W-:Y:S05]  /*03d0*/  BRA `(.L_x_9310) ;  /* 0x0000000800e07947 */ /* 0x000fea0003800000 */
.L_x_9313:
        /* <DEDUP_REMOVED lines=9> */
.L_x_9316:
[----:B------:R-:W2:Y:S02]  /*0470*/  LDG.E.U16 R4, desc[UR36][R4.64] ;  /* 0x0000002404047981 */ /* 0x000ea4000c1e1500 */
[----:B--2---:R-:W-:-:S06]  /*0480*/  HADD2.F32 R22, -RZ, R4.H0_H0 ;  /* 0x20000004ff167230 */ /* 0x004fcc0000004100 */
[----:B------:R-:W4:Y:S01]  /*0490*/  F2I.S64.TRUNC R22, R22 ;  /* 0x0000001600167311 */ /* 0x000f22000020d900 */
[----:B------:R-:W-:Y:S05]  /*04a0*/  BRA `(.L_x_9310) ;  /* 0x0000000800ac7947 */ /* 0x000fea0003800000 */
.L_x_9315:
[----:B------:R-:W2:Y:S02]  /*04b0*/  LDG.E.64 R4, desc[UR36][R4.64] ;  /* 0x0000002404047981 */ /* 0x000ea4000c1e1b00 */
[----:B--2---:R2:W3:Y:S01]  /*04c0*/  F2I.S64.F64.TRUNC R22, R4 ;  /* 0x0000000400167311 */ /* 0x0044e2000030d900 */
[----:B------:R-:W-:Y:S05]  /*04d0*/  BRA `(.L_x_9310) ;  /* 0x0000000800a07947 */ /* 0x000fea0003800000 */
.L_x_9305:
        /* <DEDUP_REMOVED lines=13> */
.L_x_9319:
[----:B------:R-:W2:Y:S02]  /*05b0*/  LDG.E.64 R4, desc[UR36][R4.64] ;  /* 0x0000002404047981 */ /* 0x000ea4000c1e1b00 */
[----:B--2---:R0:W1:Y:S01]  /*05c0*/  F2I.S64.F64.TRUNC R22, R4 ;  /* 0x0000000400167311 */ /* 0x004062000030d900 */
[----:B------:R-:W-:Y:S05]  /*05d0*/  BRA `(.L_x_9310) ;  /* 0x0000000800607947 */ /* 0x000fea0003800000 */
.L_x_9318:
        /* <DEDUP_REMOVED lines=27> */
.L_x_9321:
        /* <DEDUP_REMOVED lines=15> */
.L_x_9320:
[----:B------:R-:W2:Y:S02]  /*0880*/  LDG.E.U16 R22, desc[UR36][R4.64] ;  /* 0x0000002404167981 */ /* 0x000ea4000c1e1500 */
[----:B--2---:R-:W-:-:S06]  /*0890*/  IMAD.U32 R22, R22, 0x10000, RZ ;  /* 0x0001000016167824 */ /* 0x004fcc00078e00ff */
[----:B------:R-:W0:Y:S01]  /*08a0*/  F2I.S64.TRUNC R22, R22 ;  /* 0x0000001600167311 */ /* 0x000e22000020d900 */
[----:B------:R-:W-:Y:S05]  /*08b0*/  BRA `(.L_x_9310) ;  /* 0x0000000400a87947 */ /* 0x000fea0003800000 */
.L_x_9317:
        /* <DEDUP_REMOVED lines=11> */
.L_x_9324:
        /* <DEDUP_REMOVED lines=21> */
.L_x_9328:
[----:B------:R-:W-:Y:S05]  /*0ac0*/  BSYNC B1 ;  /* 0x0000000000017941 */ /* 0x000fea0003800000 */
.L_x_9327:
[----:B------:R-:W-:Y:S01]  /*0ad0*/  IMAD.SHL.U32 R3, R3, 0x100000, RZ ;  /* 0x0010000003037824 */ /* 0x000fe200078e00ff */
[----:B------:R-:W-:-:S04]  /*0ae0*/  LEA R5, R0, 0x3b800000, 0x17 ;  /* 0x3b80000000057811 */ /* 0x000fc800078eb8ff */
[----:B------:R-:W-:-:S07]  /*0af0*/  LOP3.LUT R22, R5, R3, R22, 0xfe, !PT ;  /* 0x0000000305167212 */ /* 0x000fce00078efe16 */
.L_x_9326:
[----:B------:R-:W-:Y:S05]  /*0b00*/  BSYNC B0 ;  /* 0x0000000000007941 */ /* 0x000fea0003800000 */
.L_x_9325:
[----:B------:R-:W0:Y:S01]  /*0b10*/  F2I.S64.TRUNC R22, R22 ;  /* 0x0000001600167311 */ /* 0x000e22000020d900 */
[----:B------:R-:W-:Y:S05]  /*0b20*/  BRA `(.L_x_9310) ;  /* 0x00000004000c7947 */ /* 0x000fea0003800000 */
.L_x_9323:
        /* <DEDUP_REMOVED lines=21> */
.L_x_9332:
[----:B------:R-:W-:Y:S05]  /*0c80*/  BSYNC B1 ;  /* 0x0000000000017941 */ /* 0x000fea0003800000 */
.L_x_9331:
[----:B------:R-:W-:Y:S01]  /*0c90*/  IMAD.SHL.U32 R3, R3, 0x200000, RZ ;  /* 0x0020000003037824 */ /* 0x000fe200078e00ff */
[----:B------:R-:W-:-:S04]  /*0ca0*/  LEA R5, R0, 0x37800000, 0x17 ;  /* 0x3780000000057811 */ /* 0x000fc800078eb8ff */
[----:B------:R-:W-:-:S07]  /*0cb0*/  LOP3.LUT R22, R5, R3, R22, 0xfe, !PT ;  /* 0x0000000305167212 */ /* 0x000fce00078efe16 */
.L_x_9330:
[----:B------:R-:W-:Y:S05]  /*0cc0*/  BSYNC B0 ;  /* 0x0000000000007941 */ /* 0x000fea0003800000 */
.L_x_9329:
[----:B------:R-:W0:Y:S01]  /*0cd0*/  F2I.S64.TRUNC R22, R22 ;  /* 0x0000001600167311 */ /* 0x000e22000020d900 */
[----:B------:R-:W-:Y:S05]  /*0ce0*/  BRA `(.L_x_9310) ;  /* 0x00000000009c7947 */ /* 0x000fea0003800000 */
.L_x_9322:
        /* <DEDUP_REMOVED lines=14> */
.L_x_9336:
[----:B------:R-:W-:Y:S05]  /*0dd0*/  BSYNC B0 ;  /* 0x0000000000007941 */ /* 0x000fea0003800000 */
.L_x_9335:
[----:B------:R-:W0:Y:S01]  /*0de0*/  F2I.S64.TRUNC R22, R22 ;  /* 0x0000001600167311 */ /* 0x000e22000020d900 */
[----:B------:R-:W-:Y:S05]  /*0df0*/  BRA `(.L_x_9310) ;  /* 0x0000000000587947 */ /* 0x000fea0003800000 */
.L_x_9309:
        /* <DEDUP_REMOVED lines=16> */
.L_x_9337:
[----:B------:R-:W-:Y:S01]  /*0f00*/  CS2R R22, SRZ ;  /* 0x0000000000167805 */ /* 0x000fe2000001ff00 */
[----:B------:R-:W-:Y:S06]  /*0f10*/  BRA `(.L_x_9310) ;  /* 0x0000000000107947 */ /* 0x000fec0003800000 */
.L_x_9334:
[----:B------:R0:W5:Y:S01]  /*0f20*/  LDG.E.64 R22, desc[UR36][R4.64] ;  /* 0x0000002404167981 */ /* 0x000162000c1e1b00 */
[----:B------:R-:W-:Y:S05]  /*0f30*/  BRA `(.L_x_9310) ;  /* 0x0000000000087947 */ /* 0x000fea0003800000 */
.L_x_9333:
[----:B------:R0:W5:Y:S01]  /*0f40*/  LDG.E R22, desc[UR36][R4.64] ;  /* 0x0000002404167981 */ /* 0x000162000c1e1900 */
[----:B------:R-:W-:-:S07]  /*0f50*/  IMAD.MOV.U32 R23, RZ, RZ, RZ ;  /* 0x000000ffff177224 */ /* 0x000fce00078e00ff */
.L_x_9310:
[----:B------:R-:W2:Y:S02]  /*0f60*/  S2R R27, SR_TID.X ;  /* 0x00000000001b7919 */ /* 0x000ea40000002100 */
[----:B--2---:R-:W-:-:S07]  /*0f70*/  VIADD R27, R27, 0x80 ;  /* 0x000000801b1b7836 */ /* 0x004fce0000000000 */
.L_x_9304:
[----:B------:R-:W-:Y:S05]  /*0f80*/  BSYNC B6 ;  /* 0x0000000000067941 */ /* 0x000fea0003800000 */
.L_x_9303:
        /* <DEDUP_REMOVED lines=24> */
.L_x_9343:
[----:B------:R0:W5:Y:S01]  /*1110*/  LDG.E.U8 R24, desc[UR36][R4.64] ;  /* 0x0000002404187981 */ /* 0x000162000c1e1100 */
[----:B------:R-:W-:Y:S01]  /*1120*/  IMAD.MOV.U32 R25, RZ, RZ, RZ ;  /* 0x000000ffff197224 */ /* 0x000fe200078e00ff */
[----:B------:R-:W-:Y:S06]  /*1130*/  BRA `(.L_x_9345) ;  /* 0x0000000c00487947 */ /* 0x000fec0003800000 */
.L_x_9342:
        /* <DEDUP_REMOVED lines=8> */
.L_x_9347:
[----:B------:R-:W2:Y:S02]  /*11c0*/  LDG.E R24, desc[UR36][R4.64] ;  /* 0x0000002404187981 */ /* 0x000ea4000c1e1900 */
[----:B--2---:R-:W-:Y:S01]  /*11d0*/  SHF.R.S32.HI R25, RZ, 0x1f, R24 ;  /* 0x0000001fff197819 */ /* 0x004fe20000011418 */
[----:B------:R-:W-:Y:S06]  /*11e0*/  BRA `(.L_x_9345) ;  /* 0x0000000c001c7947 */ /* 0x000fec0003800000 */
.L_x_9346:
[----:B------:R-:W2:Y:S02]  /*11f0*/  LDG.E.S16 R24, desc[UR36][R4.64] ;  /* 0x0000002404187981 */ /* 0x000ea4000c1e1700 */
[----:B--2---:R-:W-:Y:S01]  /*1200*/  SHF.R.S32.HI R25, RZ, 0x1f, R24 ;  /* 0x0000001fff197819 */ /* 0x004fe20000011418 */
[----:B------:R-:W-:Y:S06]  /*1210*/  BRA `(.L_x_9345) ;  /* 0x0000000c00107947 */ /* 0x000fec0003800000 */
.L_x_9341:
        /* <DEDUP_REMOVED lines=9> */
.L_x_9349:
[----:B------:R-:W2:Y:S02]  /*12b0*/  LDG.E.U16 R4, desc[UR36][R4.64] ;  /* 0x0000002404047981 */ /* 0x000ea4000c1e1500 */
[----:B--2---:R-:W-:-:S06]  /*12c0*/  HADD2.F32 R24, -RZ, R4.H0_H0 ;  /* 0x20000004ff187230 */ /* 0x004fcc0000004100 */
[----:B------:R-:W0:Y:S01]  /*12d0*/  F2I.S64.TRUNC R24, R24 ;  /* 0x0000001800187311 */ /* 0x000e22000020d900 */
[----:B------:R-:W-:Y:S05]  /*12e0*/  BRA `(.L_x_9345) ;  /* 0x0000000800dc7947 */ /* 0x000fea0003800000 */
.L_x_9348:
        /* <DEDUP_REMOVED lines=9> */
.L_x_9351:
[----:B------:R-:W2:Y:S02]  /*1380*/  LDG.E.U16 R4, desc[UR36][R4.64] ;  /* 0x0000002404047981 */ /* 0x000ea4000c1e1500 */
[----:B--2---:R-:W-:-:S06]  /*1390*/  HADD2.F32 R24, -RZ, R4.H0_H0 ;  /* 0x20000004ff187230 */ /* 0x004fcc0000004100 */
[----:B------:R-:W0:Y:S01]  /*13a0*/  F2I.S64.TRUNC R24, R24 ;  /* 0x0000001800187311 */ /* 0x000e22000020d900 */
[----:B------:R-:W-:Y:S05]  /*13b0*/  BRA `(.L_x_9345) ;  /* 0x0000000800a87947 */ /* 0x000fea0003800000 */
.L_x_9350:
[----:B------:R-:W2:Y:S02]  /*13c0*/  LDG.E.64 R4, desc[UR36][R4.64] ;  /* 0x0000002404047981 */ /* 0x000ea4000c1e1b00 */
[----:B--2---:R0:W1:Y:S01]  /*13d0*/  F2I.S64.F64.TRUNC R24, R4 ;  /* 0x0000000400187311 */ /* 0x004062000030d900 */
[----:B------:R-:W-:Y:S05]  /*13e0*/  BRA `(.L_x_9345) ;  /* 0x00000008009c7947 */ /* 0x000fea0003800000 */
.L_x_9340:
        /* <DEDUP_REMOVED lines=13> */
.L_x_9354:
[----:B------:R-:W2:Y:S02]  /*14c0*/  LDG.E.64 R4, desc[UR36][R4.64] ;  /* 0x0000002404047981 */ /* 0x000ea4000c1e1b00 */
[----:B--2---:R0:W1:Y:S01]  /*14d0*/  F2I.S64.F64.TRUNC R24, R4 ;  /* 0x0000000400187311 */ /* 0x004062000030d900 */
[----:B------:R-:W-:Y:S05]  /*14e0*/  BRA `(.L_x_9345) ;  /* 0x00000008005c7947 */ /* 0x000fea0003800000 */
.L_x_9353:
        /* <DEDUP_REMOVED lines=27> */
.L_x_9356:
        /* <DEDUP_REMOVED lines=14> */
.L_x_9355:
[----:B------:R-:W2:Y:S02]  /*1780*/  LDG.E.U16 R24, desc[UR36][R4.64] ;  /* 0x0000002404187981 */ /* 0x000ea4000c1e1500 */
[----:B--2---:R-:W-:-:S06]  /*1790*/  IMAD.U32 R24, R24, 0x10000, RZ ;  /* 0x0001000018187824 */ /* 0x004fcc00078e00ff */
[----:B------:R-:W0:Y:S01]  /*17a0*/  F2I.S64.TRUNC R24, R24 ;  /* 0x0000001800187311 */ /* 0x000e22000020d900 */
[----:B------:R-:W-:Y:S05]  /*17b0*/  BRA `(.L_x_9345) ;  /* 0x0000000400a87947 */ /* 0x000fea0003800000 */
.L_x_9352:
        /* <DEDUP_REMOVED lines=11> */
.L_x_9359:
        /* <DEDUP_REMOVED lines=21> */
.L_x_9363:
[----:B------:R-:W-:Y:S05]  /*19c0*/  BSYNC B1 ;  /* 0x0000000000017941 */ /* 0x000fea0003800000 */
.L_x_9362:
[----:B------:R-:W-:Y:S01]  /*19d0*/  IMAD.SHL.U32 R3, R3, 0x100000, RZ ;  /* 0x0010000003037824 */ /* 0x000fe200078e00ff */
[----:B------:R-:W-:-:S04]  /*19e0*/  LEA R5, R0, 0x3b800000, 0x17 ;  /* 0x3b80000000057811 */ /* 0x000fc800078eb8ff */
[----:B------:R-:W-:-:S07]  /*19f0*/  LOP3.LUT R24, R5, R3, R24, 0xfe, !PT ;  /* 0x0000000305187212 */ /* 0x000fce00078efe18 */
.L_x_9361:
[----:B------:R-:W-:Y:S05]  /*1a00*/  BSYNC B0 ;  /* 0x0000000000007941 */ /* 0x000fea0003800000 */
.L_x_9360:
[----:B------:R-:W0:Y:S01]  /*1a10*/  F2I.S64.TRUNC R24, R24 ;  /* 0x0000001800187311 */ /* 0x000e22000020d900 */
[----:B------:R-:W-:Y:S05]  /*1a20*/  BRA `(.L_x_9345) ;  /* 0x00000004000c7947 */ /* 0x000fea0003800000 */
.L_x_9358:
        /* <DEDUP_REMOVED lines=21> */
.L_x_9367:
[----:B------:R-:W-:Y:S05]  /*1b80*/  BSYNC B1 ;  /* 0x0000000000017941 */ /* 0x000fea0003800000 */
.L_x_9366:
[----:B------:R-:W-:Y:S01]  /*1b90*/  IMAD.SHL.U32 R3, R3, 0x200000, RZ ;  /* 0x0020000003037824 */ /* 0x000fe200078e00ff */
[----:B------:R-:W-:-:S04]  /*1ba0*/  LEA R5, R0, 0x37800000, 0x17 ;  /* 0x3780000000057811 */ /* 0x000fc800078eb8ff */
[----:B------:R-:W-:-:S07]  /*1bb0*/  LOP3.LUT R24, R5, R3, R24, 0xfe, !PT ;  /* 0x0000000305187212 */ /* 0x000fce00078efe18 */
.L_x_9365:
[----:B------:R-:W-:Y:S05]  /*1bc0*/  BSYNC B0 ;  /* 0x0000000000007941 */ /* 0x000fea0003800000 */
.L_x_9364:
[----:B------:R-:W0:Y:S01]  /*1bd0*/  F2I.S64.TRUNC R24, R24 ;  /* 0x0000001800187311 */ /* 0x000e22000020d900 */
[----:B------:R-:W-:Y:S05]  /*1be0*/  BRA `(.L_x_9345) ;  /* 0x00000000009c7947 */ /* 0x000fea0003800000 */
.L_x_9357:
        /* <DEDUP_REMOVED lines=14> */
.L_x_9371:
[----:B------:R-:W-:Y:S05]  /*1cd0*/  BSYNC B0 ;  /* 0x0000000000007941 */ /* 0x000fea0003800000 */
.L_x_9370:
[----:B------:R-:W0:Y:S01]  /*1ce0*/  F2I.S64.TRUNC R24, R24 ;  /* 0x0000001800187311 */ /* 0x000e22000020d900 */
[----:B------:R-:W-:Y:S05]  /*1cf0*/  BRA `(.L_x_9345) ;  /* 0x0000000000587947 */ /* 0x000fea0003800000 */
.L_x_9344:
        /* <DEDUP_REMOVED lines=16> */
.L_x_9372:
[----:B------:R-:W-:Y:S01]  /*1e00*/  CS2R R24, SRZ ;  /* 0x0000000000187805 */ /* 0x000fe2000001ff00 */
[----:B------:R-:W-:Y:S06]  /*1e10*/  BRA `(.L_x_9345) ;  /* 0x0000000000107947 */ /* 0x000fec0003800000 */
.L_x_9369:
[----:B------:R0:W5:Y:S01]  /*1e20*/  LDG.E.64 R24, desc[UR36][R4.64] ;  /* 0x0000002404187981 */ /* 0x000162000c1e1b00 */
[----:B------:R-:W-:Y:S05]  /*1e30*/  BRA `(.L_x_9345) ;  /* 0x0000000000087947 */ /* 0x000fea0003800000 */
.L_x_9368:
[----:B------:R0:W5:Y:S01]  /*1e40*/  LDG.E R24, desc[UR36][R4.64] ;  /* 0x0000002404187981 */ /* 0x000162000c1e1900 */
[----:B------:R-:W-:-:S07]  /*1e50*/  IMAD.MOV.U32 R25, RZ, RZ, RZ ;  /* 0x000000ffff197224 */ /* 0x000fce00078e00ff */
.L_x_9345:
[----:B------:R-:W-:-:S07]  /*1e60*/  VIADD R27, R27, 0x80 ;  /* 0x000000801b1b7836 */ /* 0x000fce0000000000 */
.L_x_9339:
[----:B------:R-:W-:Y:S05]  /*1e70*/  BSYNC B6 ;  /* 0x0000000000067941 */ /* 0x000fea0003800000 */
.L_x_9338:
        /* <DEDUP_REMOVED lines=26> */
.L_x_9378:
[----:B------:R0:W5:Y:S01]  /*2020*/  LDG.E.U8 R16, desc[UR36][R4.64] ;  /* 0x0000002404107981 */ /* 0x000162000c1e1100 */
[----:B------:R-:W-:Y:S01]  /*2030*/  IMAD.MOV.U32 R17, RZ, RZ, RZ ;  /* 0x000000ffff117224 */ /* 0x000fe200078e00ff */
[----:B------:R-:W-:Y:S06]  /*2040*/  BRA `(.L_x_9380) ;  /* 0x0000000c00487947 */ /* 0x000fec0003800000 */
.L_x_9377:
        /* <DEDUP_REMOVED lines=8> */
.L_x_9382:
[----:B------:R-:W2:Y:S02]  /*20d0*/  LDG.E R16, desc[UR36][R4.64] ;  /* 0x0000002404107981 */ /* 0x000ea4000c1e1900 */
[----:B--2---:R-:W-:Y:S01]  /*20e0*/  SHF.R.S32.HI R17, RZ, 0x1f, R16 ;  /* 0x0000001fff117819 */ /* 0x004fe20000011410 */
[----:B------:R-:W-:Y:S06]  /*20f0*/  BRA `(.L_x_9380) ;  /* 0x0000000c001c7947 */ /* 0x000fec0003800000 */
.L_x_9381:
[----:B------:R-:W2:Y:S02]  /*2100*/  LDG.E.S16 R16, desc[UR36][R4.64] ;  /* 0x0000002404107981 */ /* 0x000ea4000c1e1700 */
[----:B--2---:R-:W-:Y:S01]  /*2110*/  SHF.R.S32.HI R17, RZ, 0x1f, R16 ;  /* 0x0000001fff117819 */ /* 0x004fe20000011410 */
[----:B------:R-:W-:Y:S06]  /*2120*/  BRA `(.L_x_9380) ;  /* 0x0000000c00107947 */ /* 0x000fec0003800000 */
.L_x_9376:
        /* <DEDUP_REMOVED lines=9> */
.L_x_9384:
[----:B------:R-:W2:Y:S02]  /*21c0*/  LDG.E.U16 R4, desc[UR36][R4.64] ;  /* 0x0000002404047981 */ /* 0x000ea4000c1e1500 */
[----:B--2---:R-:W-:-:S06]  /*21d0*/  HADD2.F32 R16, -RZ, R4.H0_H0 ;  /* 0x20000004ff107230 */ /* 0x004fcc0000004100 */
[----:B------:R-:W0:Y:S01]  /*21e0*/  F2I.S64.TRUNC R16, R16 ;  /* 0x0000001000107311 */ /* 0x000e22000020d900 */
[----:B------:R-:W-:Y:S05]  /*21f0*/  BRA `(.L_x_9380) ;  /* 0x0000000800dc7947 */ /* 0x000fea0003800000 */
.L_x_9383:
        /* <DEDUP_REMOVED lines=9> */
.L_x_9386:
[----:B------:R-:W2:Y:S02]  /*2290*/  LDG.E.U16 R4, desc[UR36][R4.64] ;  /* 0x0000002404047981 */ /* 0x000ea4000c1e1500 */
[----:B--2---:R-:W-:-:S06]  /*22a0*/  HADD2.F32 R16, -RZ, R4.H0_H0 ;  /* 0x20000004ff107230 */ /* 0x004fcc0000004100 */
[----:B------:R-:W0:Y:S01]  /*22b0*/  F2I.S64.TRUNC R16, R16 ;  /* 0x0000001000107311 */ /* 0x000e22000020d900 */
[----:B------:R-:W-:Y:S05]  /*22c0*/  BRA `(.L_x_9380) ;  /* 0x0000000800a87947 */ /* 0x000fea0003800000 */
.L_x_9385:
[----:B------:R-:W2:Y:S02]  /*22d0*/  LDG.E.64 R4, desc[UR36][R4.64] ;  /* 0x0000002404047981 */ /* 0x000ea4000c1e1b00 */
[----:B--2---:R0:W1:Y:S01]  /*22e0*/  F2I.S64.F64.TRUNC R16, R4 ;  /* 0x0000000400107311 */ /* 0x004062000030d900 */
[----:B------:R-:W-:Y:S05]  /*22f0*/  BRA `(.L_x_9380) ;  /* 0x00000008009c7947 */ /* 0x000fea0003800000 */
.L_x_9375:
        /* <DEDUP_REMOVED lines=13> */
.L_x_9389:
[----:B------:R-:W2:Y:S02]  /*23d0*/  LDG.E.64 R4, desc[UR36][R4.64] ;  /* 0x0000002404047981 */ /* 0x000ea4000c1e1b00 */
[----:B--2---:R0:W1:Y:S01]  /*23e0*/  F2I.S64.F64.TRUNC R16, R4 ;  /* 0x0000000400107311 */ /* 0x004062000030d900 */
[----:B------:R-:W-:Y:S05]  /*23f0*/  BRA `(.L_x_9380) ;  /* 0x00000008005c7947 */ /* 0x000fea0003800000 */
.L_x_9388:
        /* <DEDUP_REMOVED lines=27> */
.L_x_9391:
        /* <DEDUP_REMOVED lines=14> */
.L_x_9390:
[----:B------:R-:W2:Y:S02]  /*2690*/  LDG.E.U16 R16, desc[UR36][R4.64] ;  /* 0x0000002404107981 */ /* 0x000ea4000c1e1500 */
[----:B--2---:R-:W-:-:S06]  /*26a0*/  IMAD.U32 R16, R16, 0x10000, RZ ;  /* 0x0001000010107824 */ /* 0x004fcc00078e00ff */
[----:B------:R-:W0:Y:S01]  /*26b0*/  F2I.S64.TRUNC R16, R16 ;  /* 0x0000001000107311 */ /* 0x000e22000020d900 */
[----:B------:R-:W-:Y:S05]  /*26c0*/  BRA `(.L_x_9380) ;  /* 0x0000000400a87947 */ /* 0x000fea0003800000 */
.L_x_9387:
        /* <DEDUP_REMOVED lines=11> */
.L_x_9394:
        /* <DEDUP_REMOVED lines=21> */
.L_x_9398:
[----:B------:R-:W-:Y:S05]  /*28d0*/  BSYNC B1 ;  /* 0x0000000000017941 */ /* 0x000fea0003800000 */
.L_x_9397:
[----:B------:R-:W-:Y:S01]  /*28e0*/  IMAD.SHL.U32 R3, R3, 0x100000, RZ ;  /* 0x0010000003037824 */ /* 0x000fe200078e00ff */
[----:B------:R-:W-:-:S04]  /*28f0*/  LEA R5, R0, 0x3b800000, 0x17 ;  /* 0x3b80000000057811 */ /* 0x000fc800078eb8ff */
[----:B------:R-:W-:-:S07]  /*2900*/  LOP3.LUT R16, R5, R3, R16, 0xfe, !PT ;  /* 0x0000000305107212 */ /* 0x000fce00078efe10 */
.L_x_9396:
[----:B------:R-:W-:Y:S05]  /*2910*/  BSYNC B0 ;  /* 0x0000000000007941 */ /* 0x000fea0003800000 */
.L_x_9395:
[----:B------:R-:W1:Y:S01]  /*2920*/  F2I.S64.TRUNC R16, R16 ;  /* 0x0000001000107311 */ /* 0x000e62000020d900 */
[----:B------:R-:W-:Y:S05]  /*2930*/  BRA `(.L_x_9380) ;  /* 0x00000004000c7947 */ /* 0x000fea0003800000 */
.L_x_9393:
        /* <DEDUP_REMOVED lines=21> */
.L_x_9402:
[----:B------:R-:W-:Y:S05]  /*2a90*/  BSYNC B1 ;  /* 0x0000000000017941 */ /* 0x000fea0003800000 */
.L_x_9401:
[----:B------:R-:W-:Y:S01]  /*2aa0*/  IMAD.SHL.U32 R3, R3, 0x200000, RZ ;  /* 0x0020000003037824 */ /* 0x000fe200078e00ff */
[----:B------:R-:W-:-:S04]  /*2ab0*/  LEA R5, R0, 0x37800000, 0x17 ;  /* 0x3780000000057811 */ /* 0x000fc800078eb8ff */
[----:B------:R-:W-:-:S07]  /*2ac0*/  LOP3.LUT R16, R5, R3, R16, 0xfe, !PT ;  /* 0x0000000305107212 */ /* 0x000fce00078efe10 */
.L_x_9400:
[----:B------:R-:W-:Y:S05]  /*2ad0*/  BSYNC B0 ;  /* 0x0000000000007941 */ /* 0x000fea0003800000 */
.L_x_9399:
[----:B------:R-:W2:Y:S01]  /*2ae0*/  F2I.S64.TRUNC R16, R16 ;  /* 0x0000001000107311 */ /* 0x000ea2000020d900 */
[----:B------:R-:W-:Y:S05]  /*2af0*/  BRA `(.L_x_9380) ;  /* 0x00000000009c7947 */ /* 0x000fea0003800000 */
.L_x_9392:
        /* <DEDUP_REMOVED lines=14> */
.L_x_9406:
[----:B------:R-:W-:Y:S05]  /*2be0*/  BSYNC B0 ;  /* 0x0000000000007941 */ /* 0x000fea0003800000 */
.L_x_9405:
[----:B------:R-:W0:Y:S01]  /*2bf0*/  F2I.S64.TRUNC R16, R16 ;  /* 0x0000001000107311 */ /* 0x000e22000020d900 */
[----:B------:R-:W-:Y:S05]  /*2c00*/  BRA `(.L_x_9380) ;  /* 0x0000000000587947 */ /* 0x000fea0003800000 */
.L_x_9379:
        /* <DEDUP_REMOVED lines=16> */
.L_x_9407:
[----:B------:R-:W-:Y:S01]  /*2d10*/  CS2R R16, SRZ ;  /* 0x0000000000107805 */ /* 0x000fe2000001ff00 */
[----:B------:R-:W-:Y:S06]  /*2d20*/  BRA `(.L_x_9380) ;  /* 0x0000000000107947 */ /* 0x000fec0003800000 */
.L_x_9404:
[----:B------:R0:W5:Y:S01]  /*2d30*/  LDG.E.64 R16, desc[UR36][R4.64] ;  /* 0x0000002404107981 */ /* 0x000162000c1e1b00 */
[----:B------:R-:W-:Y:S05]  /*2d40*/  BRA `(.L_x_9380) ;  /* 0x0000000000087947 */ /* 0x000fea0003800000 */
.L_x_9403:
[----:B------:R0:W5:Y:S01]  /*2d50*/  LDG.E R16, desc[UR36][R4.64] ;  /* 0x0000002404107981 */ /* 0x000162000c1e1900 */
[----:B------:R-:W-:-:S07]  /*2d60*/  IMAD.MOV.U32 R17, RZ, RZ, RZ ;  /* 0x000000ffff117224 */ /* 0x000fce00078e00ff */
.L_x_9380:
[----:B------:R-:W-:-:S07]  /*2d70*/  VIADD R27, R27, 0x80 ;  /* 0x000000801b1b7836 */ /* 0x000fce0000000000 */
.L_x_9374:
[----:B------:R-:W-:Y:S05]  /*2d80*/  BSYNC B6 ;  /* 0x0000000000067941 */ /* 0x000fea0003800000 */
.L_x_9373:
        /* <DEDUP_REMOVED lines=24> */
.L_x_9413:
[----:B------:R0:W5:Y:S01]  /*2f10*/  LDG.E.U8 R18, desc[UR36][R4.64] ;  /* 0x0000002404127981 */ /* 0x000162000c1e1100 */
[----:B------:R-:W-:Y:S01]  /*2f20*/  IMAD.MOV.U32 R19, RZ, RZ, RZ ;  /* 0x000000ffff137224 */ /* 0x000fe200078e00ff */
[----:B------:R-:W-:Y:S06]  /*2f30*/  BRA `(.L_x_9409) ;  /* 0x0000000c00447947 */ /* 0x000fec0003800000 */
.L_x_9412:
        /* <DEDUP_REMOVED lines=8> */
.L_x_9416:
[----:B------:R-:W2:Y:S02]  /*2fc0*/  LDG.E R18, desc[UR36][R4.64] ;  /* 0x0000002404127981 */ /* 0x000ea4000c1e1900 */
[----:B--2---:R-:W-:Y:S01]  /*2fd0*/  SHF.R.S32.HI R19, RZ, 0x1f, R18 ;  /* 0x0000001fff137819 */ /* 0x004fe20000011412 */
[----:B------:R-:W-:Y:S06]  /*2fe0*/  BRA `(.L_x_9409) ;  /* 0x0000000c00187947 */ /* 0x000fec0003800000 */
.L_x_9415:
[----:B------:R-:W2:Y:S02]  /*2ff0*/  LDG.E.S16 R18, desc[UR36][R4.64] ;  /* 0x0000002404127981 */ /* 0x000ea4000c1e1700 */
[----:B--2---:R-:W-:Y:S01]  /*3000*/  SHF.R.S32.HI R19, RZ, 0x1f, R18 ;  /* 0x0000001fff137819 */ /* 0x004fe20000011412 */
[----:B------:R-:W-:Y:S06]  /*3010*/  BRA `(.L_x_9409) ;  /* 0x0000000c000c7947 */ /* 0x000fec0003800000 */
.L_x_9411:
        /* <DEDUP_REMOVED lines=9> */
.L_x_9418:
[----:B------:R-:W2:Y:S02]  /*30b0*/  LDG.E.U16 R4, desc[UR36][R4.64] ;  /* 0x0000002404047981 */ /* 0x000ea4000c1e1500 */
[----:B--2---:R-:W-:-:S06]  /*30c0*/  HADD2.F32 R18, -RZ, R4.H0_H0 ;  /* 0x20000004ff127230 */ /* 0x004fcc0000004100 */
[----:B------:R-:W0:Y:S01]  /*30d0*/  F2I.S64.TRUNC R18, R18 ;  /* 0x0000001200127311 */ /* 0x000e22000020d900 */
[----:B------:R-:W-:Y:S05]  /*30e0*/  BRA `(.L_x_9409) ;  /* 0x0000000800d87947 */ /* 0x000fea0003800000 */
.L_x_9417:
        /* <DEDUP_REMOVED lines=9> */
.L_x_9420:
[----:B------:R-:W2:Y:S02]  /*3180*/  LDG.E.U16 R4, desc[UR36][R4.64] ;  /* 0x0000002404047981 */ /* 0x000ea4000c1e1500 */
[----:B--2---:R-:W-:-:S06]  /*3190*/  HADD2.F32 R18, -RZ, R4.H0_H0 ;  /* 0x20000004ff127230 */ /* 0x004fcc0000004100 */
[----:B------:R-:W0:Y:S01]  /*31a0*/  F2I.S64.TRUNC R18, R18 ;  /* 0x0000001200127311 */ /* 0x000e22000020d900 */
[----:B------:R-:W-:Y:S05]  /*31b0*/  BRA `(.L_x_9409) ;  /* 0x0000000800a47947 */ /* 0x000fea0003800000 */
.L_x_9419:
[----:B------:R-:W2:Y:S02]  /*31c0*/  LDG.E.64 R4, desc[UR36][R4.64] ;  /* 0x0000002404047981 */ /* 0x000ea4000c1e1b00 */
[----:B--2---:R0:W1:Y:S01]  /*31d0*/  F2I.S64.F64.TRUNC R18, R4 ;  /* 0x0000000400127311 */ /* 0x004062000030d900 */
[----:B------:R-:W-:Y:S05]  /*31e0*/  BRA `(.L_x_9409) ;  /* 0x0000000800987947 */ /* 0x000fea0003800000 */
.L_x_9410:
        /* <DEDUP_REMOVED lines=13> */
.L_x_9423:
[----:B------:R-:W2:Y:S02]  /*32c0*/  LDG.E.64 R4, desc[UR36][R4.64] ;  /* 0x0000002404047981 */ /* 0x000ea4000c1e1b00 */
[----:B--2---:R0:W1:Y:S01]  /*32d0*/  F2I.S64.F64.TRUNC R18, R4 ;  /* 0x0000000400127311 */ /* 0x004062000030d900 */
[----:B------:R-:W-:Y:S05]  /*32e0*/  BRA `(.L_x_9409) ;  /* 0x0000000800587947 */ /* 0x000fea0003800000 */
.L_x_9422:
        /* <DEDUP_REMOVED lines=27> */
.L_x_9425:
        /* <DEDUP_REMOVED lines=14> */
.L_x_9424:
[----:B------:R-:W2:Y:S02]  /*3580*/  LDG.E.U16 R18, desc[UR36][R4.64] ;  /* 0x0000002404127981 */ /* 0x000ea4000c1e1500 */
[----:B--2---:R-:W-:-:S06]  /*3590*/  IMAD.U32 R18, R18, 0x10000, RZ ;  /* 0x0001000012127824 */ /* 0x004fcc00078e00ff */
[----:B------:R-:W0:Y:S01]  /*35a0*/  F2I.S64.TRUNC R18, R18 ;  /* 0x0000001200127311 */ /* 0x000e22000020d900 */
[----:B------:R-:W-:Y:S05]  /*35b0*/  BRA `(.L_x_9409) ;  /* 0x0000000400a47947 */ /* 0x000fea0003800000 */
.L_x_9421:
        /* <DEDUP_REMOVED lines=11> */
.L_x_9428:
        /* <DEDUP_REMOVED lines=21> */
.L_x_9432:
[----:B------:R-:W-:Y:S05]  /*37c0*/  BSYNC B1 ;  /* 0x0000000000017941 */ /* 0x000fea0003800000 */
.L_x_9431:
[----:B------:R-:W-:Y:S01]  /*37d0*/  IMAD.SHL.U32 R3, R3, 0x100000, RZ ;  /* 0x0010000003037824 */ /* 0x000fe200078e00ff */
[----:B------:R-:W-:-:S04]  /*37e0*/  LEA R5, R0, 0x3b800000, 0x17 ;  /* 0x3b80000000057811 */ /* 0x000fc800078eb8ff */
[----:B------:R-:W-:-:S07]  /*37f0*/  LOP3.LUT R18, R5, R3, R18, 0xfe, !PT ;  /* 0x0000000305127212 */ /* 0x000fce00078efe12 */
.L_x_9430:
[----:B------:R-:W-:Y:S05]  /*3800*/  BSYNC B0 ;  /* 0x0000000000007941 */ /* 0x000fea0003800000 */
.L_x_9429:
[----:B------:R-:W0:Y:S01]  /*3810*/  F2I.S64.TRUNC R18, R18 ;  /* 0x0000001200127311 */ /* 0x000e22000020d900 */
[----:B------:R-:W-:Y:S05]  /*3820*/  BRA `(.L_x_9409) ;  /* 0x0000000400087947 */ /* 0x000fea0003800000 */
.L_x_9427:
        /* <DEDUP_REMOVED lines=21> */
.L_x_9436:
[----:B------:R-:W-:Y:S05]  /*3980*/  BSYNC B1 ;  /* 0x0000000000017941 */ /* 0x000fea0003800000 */
.L_x_9435:
[----:B------:R-:W-:Y:S01]  /*3990*/  IMAD.SHL.U32 R3, R3, 0x200000, RZ ;  /* 0x0020000003037824 */ /* 0x000fe200078e00ff */
[----:B------:R-:W-:-:S04]  /*39a0*/  LEA R5, R0, 0x37800000, 0x17 ;  /* 0x3780000000057811 */ /* 0x000fc800078eb8ff */
[----:B------:R-:W-:-:S07]  /*39b0*/  LOP3.LUT R18, R5, R3, R18, 0xfe, !PT ;  /* 0x0000000305127212 */ /* 0x000fce00078efe12 */
.L_x_9434:
[----:B------:R-:W-:Y:S05]  /*39c0*/  BSYNC B0 ;  /* 0x0000000000007941 */ /* 0x000fea0003800000 */
.L_x_9433:
[----:B------:R-:W0:Y:S01]  /*39d0*/  F2I.S64.TRUNC R18, R18 ;  /* 0x0000001200127311 */ /* 0x000e22000020d900 */
[----:B------:R-:W-:Y:S05]  /*39e0*/  BRA `(.L_x_9409) ;  /* 0x0000000000987947 */ /* 0x000fea0003800000 */
.L_x_9426:
        /* <DEDUP_REMOVED lines=14> */
.L_x_9440:
[----:B------:R-:W-:Y:S05]  /*3ad0*/  BSYNC B0 ;  /* 0x0000000000007941 */ /* 0x000fea0003800000 */
.L_x_9439:
[----:B------:R-:W0:Y:S01]  /*3ae0*/  F2I.S64.TRUNC R18, R18 ;  /* 0x0000001200127311 */ /* 0x000e22000020d900 */
[----:B------:R-:W-:Y:S05]  /*3af0*/  BRA `(.L_x_9409) ;  /* 0x0000000000547947 */ /* 0x000fea0003800000 */
.L_x_9414:
        /* <DEDUP_REMOVED lines=16> */
.L_x_9441:
[----:B------:R-:W-:Y:S05]  /*3c00*/  BRA `(.L_x_9409) ;  /* 0x0000000000107947 */ /* 0x000fea0003800000 */
.L_x_9438:
[----:B------:R0:W5:Y:S01]  /*3c10*/  LDG.E.64 R18, desc[UR36][R4.64] ;  /* 0x0000002404127981 */ /* 0x000162000c1e1b00 */
[----:B------:R-:W-:Y:S05]  /*3c20*/  BRA `(.L_x_9409) ;  /* 0x0000000000087947 */ /* 0x000fea0003800000 */
.L_x_9437:
[----:B------:R0:W5:Y:S01]  /*3c30*/  LDG.E R18, desc[UR36][R4.64] ;  /* 0x0000002404127981 */ /* 0x000162000c1e1900 */
[----:B------:R-:W-:-:S07]  /*3c40*/  IMAD.MOV.U32 R19, RZ, RZ, RZ ;  /* 0x000000ffff137224 */ /* 0x000fce00078e00ff */
.L_x_9409:
[----:B------:R-:W-:Y:S05]  /*3c50*/  BSYNC B6 ;  /* 0x0000000000067941 */ /* 0x000fea0003800000 */
.L_x_9408:
        /* <DEDUP_REMOVED lines=40> */
.L_x_9446:
[----:B------:R-:W-:Y:S05]  /*3ee0*/  BSYNC B1 ;  /* 0x0000000000017941 */ /* 0x000fea0003800000 */
.L_x_9445:
        /* <DEDUP_REMOVED lines=12> */
.L_x_9448:
[----:B------:R-:W-:Y:S05]  /*3fb0*/  BSYNC B1 ;  /* 0x0000000000017941 */ /* 0x000fea0003800000 */
.L_x_9447:
        /* <DEDUP_REMOVED lines=12> */
.L_x_9450:
[----:B------:R-:W-:Y:S05]  /*4080*/  BSYNC B1 ;  /* 0x0000000000017941 */ /* 0x000fea0003800000 */
.L_x_9449:
        /* <DEDUP_REMOVED lines=12> */
.L_x_9444:
        /* <DEDUP_REMOVED lines=16> */
.L_x_9455:
        /* <DEDUP_REMOVED lines=27> */
.L_x_9454:
        /* <DEDUP_REMOVED lines=8> */
.L_x_9457:
        /* <DEDUP_REMOVED lines=27> */
.L_x_9456:
        /* <DEDUP_REMOVED lines=17> */
.L_x_9453:
[----:B------:R-:W-:Y:S05]  /*4740*/  BSYNC B1 ;  /* 0x0000000000017941 */ /* 0x000fea0003800000 */
.L_x_9452:
        /* <DEDUP_REMOVED lines=21> */
.L_x_9461:
        /* <DEDUP_REMOVED lines=27> */
.L_x_9460:
[----:B------:R-:W-:Y:S01]  /*4a50*/  BSSY B2, `(.L_x_9462) ;  /* 0x000001f000027945 */ /* 0x000fe20003800000 */
[----:B------:R-:W-:Y:S02]  /*4a60*/  IMAD.MOV.U32 R22, RZ, RZ, R20 ;  /* 0x000000ffff167224 */ /* 0x000fe400078e0014 */
[----:B------:R-:W-:Y:S02]  /*4a70*/  IMAD.MOV.U32 R23, RZ, RZ, R21 ;  /* 0x000000ffff177224 */ /* 0x000fe400078e0015 */
[----:B------:R-:W-:Y:S02]  /*4a80*/  IMAD.MOV.U32 R25, RZ, RZ, R3 ;  /* 0x000000ffff197224 */ /* 0x000fe400078e0003 */
[----:B------:R-:W-:-:S07]  /*4a90*/  IMAD.MOV.U32 R26, RZ, RZ, R0 ;  /* 0x000000ffff1a7224 */ /* 0x000fce00078e0000 */
.L_x_9463:
        /* <DEDUP_REMOVED lines=27> */
.L_x_9462:
        /* <DEDUP_REMOVED lines=17> */
.L_x_9459:
[----:B------:R-:W-:Y:S05]  /*4d60*/  BSYNC B1 ;  /* 0x0000000000017941 */ /* 0x000fea0003800000 */
.L_x_9458:
        /* <DEDUP_REMOVED lines=19> */
.L_x_9467:
        /* <DEDUP_REMOVED lines=27> */
.L_x_9466:
[----:B------:R-:W-:Y:S01]  /*5050*/  BSSY B2, `(.L_x_9468) ;  /* 0x0000020000027945 */ /* 0x000fe20003800000 */
[--C-:B------:R-:W-:Y:S02]  /*5060*/  IMAD.MOV.U32 R21, RZ, RZ, R30.reuse ;  /* 0x000000ffff157224 */ /* 0x100fe400078e001e */
[----:B------:R-:W-:Y:S02]  /*5070*/  IMAD.MOV.U32 R20, RZ, RZ, R30 ;  /* 0x000000ffff147224 */ /* 0x000fe400078e001e */
[----:B------:R-:W-:Y:S02]  /*5080*/  IMAD.MOV.U32 R29, RZ, RZ, R17 ;  /* 0x000000ffff1d7224 */ /* 0x000fe400078e0011 */
[----:B------:R-:W-:Y:S02]  /*5090*/  IMAD.MOV.U32 R31, RZ, RZ, R3 ;  /* 0x000000ffff1f7224 */ /* 0x000fe400078e0003 */
[----:B------:R-:W-:-:S07]  /*50a0*/  IMAD.MOV.U32 R30, RZ, RZ, R0 ;  /* 0x000000ffff1e7224 */ /* 0x000fce00078e0000 */
.L_x_9469:
        /* <DEDUP_REMOVED lines=27> */
.L_x_9468:
        /* <DEDUP_REMOVED lines=17> */
.L_x_9465:
[----:B------:R-:W-:Y:S05]  /*5370*/  BSYNC B1 ;  /* 0x0000000000017941 */ /* 0x000fea0003800000 */
.L_x_9464:
        /* <DEDUP_REMOVED lines=18> */
.L_x_9471:
        /* <DEDUP_REMOVED lines=27> */
.L_x_9470:
[----:B------:R-:W-:Y:S01]  /*5650*/  BSSY B1, `(.L_x_9472) ;  /* 0x000001d000017945 */ /* 0x000fe20003800000 */
[----:B------:R-:W-:Y:S02]  /*5660*/  IMAD.MOV.U32 R21, RZ, RZ, R26 ;  /* 0x000000ffff157224 */ /* 0x000fe400078e001a */
[----:B------:R-:W-:-:S07]  /*5670*/  IMAD.MOV.U32 R24, RZ, RZ, R28 ;  /* 0x000000ffff187224 */ /* 0x000fce00078e001c */
.L_x_9473:
        /* <DEDUP_REMOVED lines=27> */
.L_x_9472:
        /* <DEDUP_REMOVED lines=18> */
.L_x_9443:
        /* <DEDUP_REMOVED lines=49> */
.L_x_9480:
        /* <DEDUP_REMOVED lines=141> */
.L_x_9479:
        /* <DEDUP_REMOVED lines=78> */
.L_x_9482:
[----:B------:R-:W-:Y:S05]  /*6a10*/  BSYNC B3 ;  /* 0x0000000000037941 */ /* 0x000fea0003800000 */
.L_x_9481:
[----:B------:R-:W-:-:S04]  /*6a20*/  ISETP.NE.U32.AND P2, PT, R26, RZ, PT ;  /* 0x000000ff1a00720c */ /* 0x000fc80003f45070 */
[----:B------:R-:W-:-:S13]  /*6a30*/  ISETP.NE.OR.EX P0, PT, R4, RZ, P0, P2 ;  /* 0x000000ff0400720c */ /* 0x000fda0000705720 */
[----:B------:R-:W-:Y:S05]  /*6a40*/  @!P0 BRA `(.L_x_9483) ;  /* 0x0000000000b48947 */ /* 0x000fea0003800000 */
.L_x_9478:
        /* <DEDUP_REMOVED lines=45> */
.L_x_9483:
[----:B------:R-:W-:Y:S05]  /*6d20*/  BSYNC B1 ;  /* 0x0000000000017941 */ /* 0x000fea0003800000 */
.L_x_9477:
        /* <DEDUP_REMOVED lines=54> */
.L_x_9476:
        /* <DEDUP_REMOVED lines=17> */
.L_x_9485:
        /* <DEDUP_REMOVED lines=27> */
.L_x_9484:
[----:B------:R-:W-:Y:S05]  /*7350*/  @!P0 BRA `(.L_x_9486) ;  /* 0x0000000000808947 */ /* 0x000fea0003800000 */
[----:B------:R-:W-:Y:S01]  /*7360*/  BSSY B1, `(.L_x_9486) ;  /* 0x000001f000017945 */ /* 0x000fe20003800000 */
[----:B------:R-:W-:Y:S02]  /*7370*/  IMAD.MOV.U32 R12, RZ, RZ, R10 ;  /* 0x000000ffff0c7224 */ /* 0x000fe400078e000a */
[----:B------:R-:W-:Y:S02]  /*7380*/  IMAD.MOV.U32 R13, RZ, RZ, R11 ;  /* 0x000000ffff0d7224 */ /* 0x000fe400078e000b */
[----:B------:R-:W-:Y:S02]  /*7390*/  IMAD.MOV.U32 R29, RZ, RZ, R3 ;  /* 0x000000ffff1d7224 */ /* 0x000fe400078e0003 */
[----:B------:R-:W-:-:S07]  /*73a0*/  IMAD.MOV.U32 R28, RZ, RZ, R0 ;  /* 0x000000ffff1c7224 */ /* 0x000fce00078e0000 */
.L_x_9487:
        /* <DEDUP_REMOVED lines=27> */
.L_x_9486:
        /* <DEDUP_REMOVED lines=19> */
.L_x_9475:
[----:B------:R-:W-:Y:S05]  /*7690*/  BSYNC B2 ;  /* 0x0000000000027941 */ /* 0x000fea0003800000 */
.L_x_9474:
        /* <DEDUP_REMOVED lines=50> */
.L_x_9494:
        /* <DEDUP_REMOVED lines=139> */
.L_x_9493:
        /* <DEDUP_REMOVED lines=76> */
.L_x_9496:
[----:B------:R-:W-:Y:S05]  /*8730*/  BSYNC B3 ;  /* 0x0000000000037941 */ /* 0x000fea0003800000 */
.L_x_9495:
[----:B------:R-:W-:-:S04]  /*8740*/  ISETP.NE.U32.AND P2, PT, R26, RZ, PT ;  /* 0x000000ff1a00720c */ /* 0x000fc80003f45070 */
[----:B------:R-:W-:-:S13]  /*8750*/  ISETP.NE.OR.EX P0, PT, R4, RZ, P0, P2 ;  /* 0x000000ff0400720c */ /* 0x000fda0000705720 */
[----:B------:R-:W-:Y:S05]  /*8760*/  @!P0 BRA `(.L_x_9497) ;  /* 0x0000000000a88947 */ /* 0x000fea0003800000 */
.L_x_9492:
        /* <DEDUP_REMOVED lines=42> */
.L_x_9497:
[----:B------:R-:W-:Y:S05]  /*8a10*/  BSYNC B1 ;  /* 0x0000000000017941 */ /* 0x000fea0003800000 */
.L_x_9491:
        /* <DEDUP_REMOVED lines=47> */
.L_x_9490:
        /* <DEDUP_REMOVED lines=17> */
.L_x_9499:
        /* <DEDUP_REMOVED lines=27> */
.L_x_9498:
[----:B------:R-:W-:Y:S05]  /*8fd0*/  @!P0 BRA `(.L_x_9500) ;  /* 0x0000000000808947 */ /* 0x000fea0003800000 */
[----:B------:R-:W-:Y:S01]  /*8fe0*/  BSSY B1, `(.L_x_9500) ;  /* 0x000001f000017945 */ /* 0x000fe20003800000 */
[----:B------:R-:W-:Y:S02]  /*8ff0*/  IMAD.MOV.U32 R26, RZ, RZ, R10 ;  /* 0x000000ffff1a7224 */ /* 0x000fe400078e000a */
[----:B------:R-:W-:Y:S02]  /*9000*/  IMAD.MOV.U32 R28, RZ, RZ, R11 ;  /* 0x000000ffff1c7224 */ /* 0x000fe400078e000b */
[----:B---345:R-:W-:Y:S02]  /*9010*/  IMAD.MOV.U32 R23, RZ, RZ, R3 ;  /* 0x000000ffff177224 */ /* 0x038fe400078e0003 */
[----:B------:R-:W-:-:S07]  /*9020*/  IMAD.MOV.U32 R22, RZ, RZ, R0 ;  /* 0x000000ffff167224 */ /* 0x000fce00078e0000 */
.L_x_9501:
        /* <DEDUP_REMOVED lines=27> */
.L_x_9500:
        /* <DEDUP_REMOVED lines=19> */
.L_x_9489:
[----:B------:R-:W-:Y:S05]  /*9310*/  BSYNC B2 ;  /* 0x0000000000027941 */ /* 0x000fea0003800000 */
.L_x_9488:
        /* <DEDUP_REMOVED lines=52> */
.L_x_9508:
        /* <DEDUP_REMOVED lines=141> */
.L_x_9507:
        /* <DEDUP_REMOVED lines=78> */
.L_x_9510:
[----:B------:R-:W-:Y:S05]  /*a410*/  BSYNC B3 ;  /* 0x0000000000037941 */ /* 0x000fea0003800000 */
.L_x_9509:
[----:B------:R-:W-:-:S04]  /*a420*/  ISETP.NE.U32.AND P2, PT, R32, RZ, PT ;  /* 0x000000ff2000720c */ /* 0x000fc80003f45070 */
[----:B------:R-:W-:-:S13]  /*a430*/  ISETP.NE.OR.EX P0, PT, R33, RZ, P0, P2 ;  /* 0x000000ff2100720c */ /* 0x000fda0000705720 */
[----:B------:R-:W-:Y:S05]  /*a440*/  @!P0 BRA `(.L_x_9511) ;  /* 0x0000000000b48947 */ /* 0x000fea0003800000 */
.L_x_9506:
        /* <DEDUP_REMOVED lines=45> */
.L_x_9511:
[----:B------:R-:W-:Y:S05]  /*a720*/  BSYNC B1 ;  /* 0x0000000000017941 */ /* 0x000fea0003800000 */
.L_x_9505:
        /* <DEDUP_REMOVED lines=49> */
.L_x_9504:
        /* <DEDUP_REMOVED lines=17> */
.L_x_9513:
        /* <DEDUP_REMOVED lines=27> */
.L_x_9512:
[----:B------:R-:W-:Y:S05]  /*ad00*/  @!P0 BRA `(.L_x_9514) ;  /* 0x0000000000808947 */ /* 0x000fea0003800000 */
[----:B------:R-:W-:Y:S01]  /*ad10*/  BSSY B1, `(.L_x_9514) ;  /* 0x000001f000017945 */ /* 0x000fe20003800000 */
[----:B-----5:R-:W-:Y:S02]  /*ad20*/  IMAD.MOV.U32 R25, RZ, RZ, R11 ;  /* 0x000000ffff197224 */ /* 0x020fe400078e000b */
[----:B------:R-:W-:Y:S02]  /*ad30*/  IMAD.MOV.U32 R26, RZ, RZ, R12 ;  /* 0x000000ffff1a7224 */ /* 0x000fe400078e000c */
[----:B------:R-:W-:Y:S02]  /*ad40*/  IMAD.MOV.U32 R24, RZ, RZ, R3 ;  /* 0x000000ffff187224 */ /* 0x000fe400078e0003 */
[----:B---34-:R-:W-:-:S07]  /*ad50*/  IMAD.MOV.U32 R23, RZ, RZ, R0 ;  /* 0x000000ffff177224 */ /* 0x018fce00078e0000 */
.L_x_9515:
        /* <DEDUP_REMOVED lines=27> */
.L_x_9514:
        /* <DEDUP_REMOVED lines=19> */
.L_x_9503:
[----:B------:R-:W-:Y:S05]  /*b040*/  BSYNC B2 ;  /* 0x0000000000027941 */ /* 0x000fea0003800000 */
.L_x_9502:
        /* <DEDUP_REMOVED lines=46> */
.L_x_9520:
        /* <DEDUP_REMOVED lines=141> */
.L_x_9519:
        /* <DEDUP_REMOVED lines=78> */
.L_x_9522:
[----:B------:R-:W-:Y:S05]  /*c0e0*/  BSYNC B2 ;  /* 0x0000000000027941 */ /* 0x000fea0003800000 */
.L_x_9521:
[----:B------:R-:W-:-:S04]  /*c0f0*/  ISETP.NE.U32.AND P2, PT, R26, RZ, PT ;  /* 0x000000ff1a00720c */ /* 0x000fc80003f45070 */
[----:B------:R-:W-:-:S13]  /*c100*/  ISETP.NE.OR.EX P0, PT, R4, RZ, P0, P2 ;  /* 0x000000ff0400720c */ /* 0x000fda0000705720 */
[----:B------:R-:W-:Y:S05]  /*c110*/  @!P0 BRA `(.L_x_9523) ;  /* 0x0000000000a88947 */ /* 0x000fea0003800000 */
.L_x_9518:
        /* <DEDUP_REMOVED lines=42> */
.L_x_9523:
[----:B------:R-:W-:Y:S05]  /*c3c0*/  BSYNC B1 ;  /* 0x0000000000017941 */ /* 0x000fea0003800000 */
.L_x_9517:
        /* <DEDUP_REMOVED lines=48> */
.L_x_9516:
        /* <DEDUP_REMOVED lines=17> */
.L_x_9525:
        /* <DEDUP_REMOVED lines=27> */
.L_x_9524:
[----:B------:R-:W-:Y:S05]  /*c990*/  @!P0 BRA `(.L_x_9526) ;  /* 0x0000000000788947 */ /* 0x000fea0003800000 */
[----:B------:R-:W-:Y:S01]  /*c9a0*/  BSSY B1, `(.L_x_9526) ;  /* 0x000001d000017945 */ /* 0x000fe20003800000 */
[----:B------:R-:W-:Y:S02]  /*c9b0*/  IMAD.MOV.U32 R14, RZ, RZ, R9 ;  /* 0x000000ffff0e7224 */ /* 0x000fe400078e0009 */
[----:B-----5:R-:W-:-:S07]  /*c9c0*/  IMAD.MOV.U32 R16, RZ, RZ, R7 ;  /* 0x000000ffff107224 */ /* 0x020fce00078e0007 */
.L_x_9527:
        /* <DEDUP_REMOVED lines=27> */
.L_x_9526:
        /* <DEDUP_REMOVED lines=19> */
.L_x_9451:
[----:B------:R-:W-:Y:S05]  /*ccb0*/  BSYNC B0 ;  /* 0x0000000000007941 */ /* 0x000fea0003800000 */
.L_x_9442:
        /* <DEDUP_REMOVED lines=23> */
.L_x_9533:
[----:B------:R0:W-:Y:S01]  /*ce30*/  STG.E.U8 desc[UR36][R4.64], RZ ;  /* 0x000000ff04007986 */ /* 0x0001e2000c101124 */
[----:B------:R-:W-:Y:S05]  /*ce40*/  BRA `(.L_x_9535) ;  /* 0x00000004008c7947 */ /* 0x000fea0003800000 */
.L_x_9532:
        /* <DEDUP_REMOVED lines=8> */
.L_x_9537:
[----:B------:R0:W-:Y:S01]  /*ced0*/  STG.E desc[UR36][R4.64], RZ ;  /* 0x000000ff04007986 */ /* 0x0001e2000c101924 */
[----:B------:R-:W-:Y:S05]  /*cee0*/  BRA `(.L_x_9535) ;  /* 0x0000000400647947 */ /* 0x000fea0003800000 */
.L_x_9536:
[----:B------:R0:W-:Y:S01]  /*cef0*/  STG.E.U16 desc[UR36][R4.64], RZ ;  /* 0x000000ff04007986 */ /* 0x0001e2000c101524 */
[----:B------:R-:W-:Y:S05]  /*cf00*/  BRA `(.L_x_9535) ;  /* 0x00000004005c7947 */ /* 0x000fea0003800000 */
.L_x_9531:
        /* <DEDUP_REMOVED lines=8> */
.L_x_9539:
[----:B------:R0:W-:Y:S01]  /*cf90*/  STG.E.U16 desc[UR36][R4.64], RZ ;  /* 0x000000ff04007986 */ /* 0x0001e2000c101524 */
[----:B------:R-:W-:Y:S05]  /*cfa0*/  BRA `(.L_x_9535) ;  /* 0x0000000400347947 */ /* 0x000fea0003800000 */
.L_x_9538:
        /* <DEDUP_REMOVED lines=8> */
.L_x_9541:
[----:B------:R0:W-:Y:S01]  /*d030*/  STG.E desc[UR36][R4.64], RZ ;  /* 0x000000ff04007986 */ /* 0x0001e2000c101924 */
[----:B------:R-:W-:Y:S05]  /*d040*/  BRA `(.L_x_9535) ;  /* 0x00000004000c7947 */ /* 0x000fea0003800000 */
.L_x_9540:
[----:B------:R0:W-:Y:S01]  /*d050*/  STG.E.64 desc[UR36][R4.64], RZ ;  /* 0x000000ff04007986 */ /* 0x0001e2000c101b24 */
[----:B------:R-:W-:Y:S05]  /*d060*/  BRA `(.L_x_9535) ;  /* 0x0000000400047947 */ /* 0x000fea0003800000 */
.L_x_9530:
        /* <DEDUP_REMOVED lines=10> */
.L_x_9544:
[----:B------:R0:W-:Y:S01]  /*d110*/  STG.E.128 desc[UR36][R4.64], RZ ;  /* 0x000000ff04007986 */ /* 0x0001e2000c101d24 */
[----:B------:R-:W-:Y:S05]  /*d120*/  BRA `(.L_x_9535) ;  /* 0x0000000000d47947 */ /* 0x000fea0003800000 */
.L_x_9543:
        /* <DEDUP_REMOVED lines=8> */
.L_x_9546:
[----:B------:R2:W-:Y:S01]  /*d1b0*/  STG.E.U8 desc[UR36][R4.64], RZ ;  /* 0x000000ff04007986 */ /* 0x0005e2000c101124 */
[----:B------:R-:W-:Y:S05]  /*d1c0*/  BRA `(.L_x_9535) ;  /* 0x0000000000ac7947 */ /* 0x000fea0003800000 */
.L_x_9545:
[----:B------:R0:W-:Y:S01]  /*d1d0*/  STG.E.U16 desc[UR36][R4.64], RZ ;  /* 0x000000ff04007986 */ /* 0x0001e2000c101524 */
[----:B------:R-:W-:Y:S05]  /*d1e0*/  BRA `(.L_x_9535) ;  /* 0x0000000000a47947 */ /* 0x000fea0003800000 */
.L_x_9542:
        /* <DEDUP_REMOVED lines=10> */
.L_x_9549:
[----:B------:R0:W-:Y:S01]  /*d290*/  STG.E.U8 desc[UR36][R4.64], RZ ;  /* 0x000000ff04007986 */ /* 0x0001e2000c101124 */
[----:B------:R-:W-:Y:S05]  /*d2a0*/  BRA `(.L_x_9535) ;  /* 0x0000000000747947 */ /* 0x000fea0003800000 */
.L_x_9548:
[----:B------:R0:W-:Y:S01]  /*d2b0*/  STG.E.U8 desc[UR36][R4.64], RZ ;  /* 0x000000ff04007986 */ /* 0x0001e2000c101124 */
[----:B------:R-:W-:Y:S05]  /*d2c0*/  BRA `(.L_x_9535) ;  /* 0x00000000006c7947 */ /* 0x000fea0003800000 */
.L_x_9547:
[----:B------:R-:W-:-:S13]  /*d2d0*/  ISETP.NE.AND P0, PT, R0, 0x1c, PT ;  /* 0x0000001c0000780c */ /* 0x000fda0003f05270 */
[----:B------:R-:W-:Y:S05]  /*d2e0*/  @!P0 BRA `(.L_x_9550) ;  /* 0x0000000000608947 */ /* 0x000fea0003800000 */
[----:B------:R-:W-:-:S13]  /*d2f0*/  ISETP.NE.AND P0, PT, R0, 0x1d, PT ;  /* 0x0000001d0000780c */ /* 0x000fda0003f05270 */
[----:B------:R-:W-:Y:S05]  /*d300*/  @!P0 BRA `(.L_x_9551) ;  /* 0x0000000000508947 */ /* 0x000fea0003800000 */
[----:B------:R-:W-:-:S13]  /*d310*/  ISETP.NE.AND P0, PT, R0, 0x2c, PT ;  /* 0x0000002c0000780c */ /* 0x000fda0003f05270 */
[----:B------:R0:W-:Y:S01]  /*d320*/  @!P0 STG.E.U8 desc[UR36][R4.64], RZ ;  /* 0x000000ff04008986 */ /* 0x0001e2000c101124 */
[----:B------:R-:W-:Y:S05]  /*d330*/  @!P0 BRA `(.L_x_9535) ;  /* 0x0000000000508947 */ /* 0x000fea0003800000 */
.L_x_9534:
        /* <DEDUP_REMOVED lines=16> */
.L_x_9552:
[----:B------:R-:W-:Y:S05]  /*d440*/  BRA `(.L_x_9535) ;  /* 0x00000000000c7947 */ /* 0x000fea0003800000 */
.L_x_9551:
[----:B------:R0:W-:Y:S01]  /*d450*/  STG.E.64 desc[UR36][R4.64], RZ ;  /* 0x000000ff04007986 */ /* 0x0001e2000c101b24 */
[----:B------:R-:W-:Y:S05]  /*d460*/  BRA `(.L_x_9535) ;  /* 0x0000000000047947 */ /* 0x000fea0003800000 */
.L_x_9550:
[----:B------:R0:W-:Y:S02]  /*d470*/  STG.E desc[UR36][R4.64], RZ ;  /* 0x000000ff04007986 */ /* 0x0001e4000c101924 */
.L_x_9535:
[----:B------:R-:W-:-:S07]  /*d480*/  VIADD R27, R27, 0x80 ;  /* 0x000000801b1b7836 */ /* 0x000fce0000000000 */
.L_x_9529:
[----:B------:R-:W-:Y:S05]  /*d490*/  BSYNC B6 ;  /* 0x0000000000067941 */ /* 0x000fea0003800000 */
.L_x_9528:
        /* <DEDUP_REMOVED lines=25> */
.L_x_9558:
[----:B------:R0:W-:Y:S01]  /*d630*/  STG.E.U8 desc[UR36][R4.64], RZ ;  /* 0x000000ff04007986 */ /* 0x0001e2000c101124 */
[----:B------:R-:W-:Y:S05]  /*d640*/  BRA `(.L_x_9560) ;  /* 0x00000004008c7947 */ /* 0x000fea0003800000 */
.L_x_9557:
        /* <DEDUP_REMOVED lines=8> */
.L_x_9562:
[----:B------:R0:W-:Y:S01]  /*d6d0*/  STG.E desc[UR36][R4.64], RZ ;  /* 0x000000ff04007986 */ /* 0x0001e2000c101924 */
[----:B------:R-:W-:Y:S05]  /*d6e0*/  BRA `(.L_x_9560) ;  /* 0x0000000400647947 */ /* 0x000fea0003800000 */
.L_x_9561:
[----:B------:R0:W-:Y:S01]  /*d6f0*/  STG.E.U16 desc[UR36][R4.64], RZ ;  /* 0x000000ff04007986 */ /* 0x0001e2000c101524 */
[----:B------:R-:W-:Y:S05]  /*d700*/  BRA `(.L_x_9560) ;  /* 0x00000004005c7947 */ /* 0x000fea0003800000 */
.L_x_9556:
        /* <DEDUP_REMOVED lines=8> */
.L_x_9564:
[----:B------:R1:W-:Y:S01]  /*d790*/  STG.E.U16 desc[UR36][R4.64], RZ ;  /* 0x000000ff04007986 */ /* 0x0003e2000c101524 */
[----:B------:R-:W-:Y:S05]  /*d7a0*/  BRA `(.L_x_9560) ;  /* 0x0000000400347947 */ /* 0x000fea0003800000 */
.L_x_9563:
        /* <DEDUP_REMOVED lines=8> */
.L_x_9566:
[----:B------:R0:W-:Y:S01]  /*d830*/  STG.E desc[UR36][R4.64], RZ ;  /* 0x000000ff04007986 */ /* 0x0001e2000c101924 */
[----:B------:R-:W-:Y:S05]  /*d840*/  BRA `(.L_x_9560) ;  /* 0x00000004000c7947 */ /* 0x000fea0003800000 */
.L_x_9565:
[----:B------:R2:W-:Y:S01]  /*d850*/  STG.E.64 desc[UR36][R4.64], RZ ;  /* 0x000000ff04007986 */ /* 0x0005e2000c101b24 */
[----:B------:R-:W-:Y:S05]  /*d860*/  BRA `(.L_x_9560) ;  /* 0x0000000400047947 */ /* 0x000fea0003800000 */
.L_x_9555:
        /* <DEDUP_REMOVED lines=10> */
.L_x_9569:
[----:B------:R0:W-:Y:S01]  /*d910*/  STG.E.128 desc[UR36][R4.64], RZ ;  /* 0x000000ff04007986 */ /* 0x0001e2000c101d24 */
[----:B------:R-:W-:Y:S05]  /*d920*/  BRA `(.L_x_9560) ;  /* 0x0000000000d47947 */ /* 0x000fea0003800000 */
.L_x_9568:
        /* <DEDUP_REMOVED lines=8> */
.L_x_9571:
[----:B------:R0:W-:Y:S01]  /*d9b0*/  STG.E.U8 desc[UR36][R4.64], RZ ;  /* 0x000000ff04007986 */ /* 0x0001e2000c101124 */
[----:B------:R-:W-:Y:S05]  /*d9c0*/  BRA `(.L_x_9560) ;  /* 0x0000000000ac7947 */ /* 0x000fea0003800000 */
.L_x_9570:
[----:B------:R0:W-:Y:S01]  /*d9d0*/  STG.E.U16 desc[UR36][R4.64], RZ ;  /* 0x000000ff04007986 */ /* 0x0001e2000c101524 */
[----:B------:R-:W-:Y:S05]  /*d9e0*/  BRA `(.L_x_9560) ;  /* 0x0000000000a47947 */ /* 0x000fea0003800000 */
.L_x_9567:
        /* <DEDUP_REMOVED lines=10> */
.L_x_9574:
[----:B------:R0:W-:Y:S01]  /*da90*/  STG.E.U8 desc[UR36][R4.64], RZ ;  /* 0x000000ff04007986 */ /* 0x0001e2000c101124 */
[----:B------:R-:W-:Y:S05]  /*daa0*/  BRA `(.L_x_9560) ;  /* 0x0000000000747947 */ /* 0x000fea0003800000 */
.L_x_9573:
[----:B------:R0:W-:Y:S01]  /*dab0*/  STG.E.U8 desc[UR36][R4.64], RZ ;  /* 0x000000ff04007986 */ /* 0x0001e2000c101124 */
[----:B------:R-:W-:Y:S05]  /*dac0*/  BRA `(.L_x_9560) ;  /* 0x00000000006c7947 */ /* 0x000fea0003800000 */
.L_x_9572:
[----:B------:R-:W-:-:S13]  /*dad0*/  ISETP.NE.AND P0, PT, R0, 0x1c, PT ;  /* 0x0000001c0000780c */ /* 0x000fda0003f05270 */
[----:B------:R-:W-:Y:S05]  /*dae0*/  @!P0 BRA `(.L_x_9575) ;  /* 0x0000000000608947 */ /* 0x000fea0003800000 */
[----:B------:R-:W-:-:S13]  /*daf0*/  ISETP.NE.AND P0, PT, R0, 0x1d, PT ;  /* 0x0000001d0000780c */ /* 0x000fda0003f05270 */
[----:B------:R-:W-:Y:S05]  /*db00*/  @!P0 BRA `(.L_x_9576) ;  /* 0x0000000000508947 */ /* 0x000fea0003800000 */
[----:B------:R-:W-:-:S13]  /*db10*/  ISETP.NE.AND P0, PT, R0, 0x2c, PT ;  /* 0x0000002c0000780c */ /* 0x000fda0003f05270 */
[----:B------:R0:W-:Y:S01]  /*db20*/  @!P0 STG.E.U8 desc[UR36][R4.64], RZ ;  /* 0x000000ff04008986 */ /* 0x0001e2000c101124 */
[----:B------:R-:W-:Y:S05]  /*db30*/  @!P0 BRA `(.L_x_9560) ;  /* 0x0000000000508947 */ /* 0x000fea0003800000 */
.L_x_9559:
        /* <DEDUP_REMOVED lines=16> */
.L_x_9577:
[----:B------:R-:W-:Y:S05]  /*dc40*/  BRA `(.L_x_9560) ;  /* 0x00000000000c7947 */ /* 0x000fea0003800000 */
.L_x_9576:
[----:B------:R0:W-:Y:S01]  /*dc50*/  STG.E.64 desc[UR36][R4.64], RZ ;  /* 0x000000ff04007986 */ /* 0x0001e2000c101b24 */
[----:B------:R-:W-:Y:S05]  /*dc60*/  BRA `(.L_x_9560) ;  /* 0x0000000000047947 */ /* 0x000fea0003800000 */
.L_x_9575:
[----:B------:R0:W-:Y:S02]  /*dc70*/  STG.E desc[UR36][R4.64], RZ ;  /* 0x000000ff04007986 */ /* 0x0001e4000c101924 */
.L_x_9560:
        /* <DEDUP_REMOVED lines=23> */
.L_x_9581:
[----:B------:R0:W-:Y:S01]  /*ddf0*/  STG.E.U8 desc[UR36][R4.64], RZ ;  /* 0x000000ff04007986 */ /* 0x0001e2000c101124 */
[----:B------:R-:W-:Y:S05]  /*de00*/  BRA `(.L_x_9583) ;  /* 0x00000004008c7947 */ /* 0x000fea0003800000 */
.L_x_9580:
        /* <DEDUP_REMOVED lines=8> */
.L_x_9585:
[----:B------:R2:W-:Y:S01]  /*de90*/  STG.E desc[UR36][R4.64], RZ ;  /* 0x000000ff04007986 */ /* 0x0005e2000c101924 */
[----:B------:R-:W-:Y:S05]  /*dea0*/  BRA `(.L_x_9583) ;  /* 0x0000000400647947 */ /* 0x000fea0003800000 */
.L_x_9584:
[----:B------:R0:W-:Y:S01]  /*deb0*/  STG.E.U16 desc[UR36][R4.64], RZ ;  /* 0x000000ff04007986 */ /* 0x0001e2000c101524 */
[----:B------:R-:W-:Y:S05]  /*dec0*/  BRA `(.L_x_9583) ;  /* 0x00000004005c7947 */ /* 0x000fea0003800000 */
.L_x_9579:
        /* <DEDUP_REMOVED lines=8> */
.L_x_9587:
[----:B------:R0:W-:Y:S01]  /*df50*/  STG.E.U16 desc[UR36][R4.64], RZ ;  /* 0x000000ff04007986 */ /* 0x0001e2000c101524 */
[----:B------:R-:W-:Y:S05]  /*df60*/  BRA `(.L_x_9583) ;  /* 0x0000000400347947 */ /* 0x000fea0003800000 */
.L_x_9586:
        /* <DEDUP_REMOVED lines=8> */
.L_x_9589:
[----:B------:R0:W-:Y:S01]  /*dff0*/  STG.E desc[UR36][R4.64], RZ ;  /* 0x000000ff04007986 */ /* 0x0001e2000c101924 */
[----:B------:R-:W-:Y:S05]  /*e000*/  BRA `(.L_x_9583) ;  /* 0x00000004000c7947 */ /* 0x000fea0003800000 */
.L_x_9588:
[----:B------:R0:W-:Y:S01]  /*e010*/  STG.E.64 desc[UR36][R4.64], RZ ;  /* 0x000000ff04007986 */ /* 0x0001e2000c101b24 */
[----:B------:R-:W-:Y:S05]  /*e020*/  BRA `(.L_x_9583) ;  /* 0x0000000400047947 */ /* 0x000fea0003800000 */
.L_x_9578:
        /* <DEDUP_REMOVED lines=10> */
.L_x_9592:
[----:B------:R0:W-:Y:S01]  /*e0d0*/  STG.E.128 desc[UR36][R4.64], RZ ;  /* 0x000000ff04007986 */ /* 0x0001e2000c101d24 */
[----:B------:R-:W-:Y:S05]  /*e0e0*/  BRA `(.L_x_9583) ;  /* 0x0000000000d47947 */ /* 0x000fea0003800000 */
.L_x_9591:
        /* <DEDUP_REMOVED lines=8> */
.L_x_9594:
[----:B------:R0:W-:Y:S01]  /*e170*/  STG.E.U8 desc[UR36][R4.64], RZ ;  /* 0x000000ff04007986 */ /* 0x0001e2000c101124 */
[----:B------:R-:W-:Y:S05]  /*e180*/  BRA `(.L_x_9583) ;  /* 0x0000000000ac7947 */ /* 0x000fea0003800000 */
.L_x_9593:
[----:B------:R0:W-:Y:S01]  /*e190*/  STG.E.U16 desc[UR36][R4.64], RZ ;  /* 0x000000ff04007986 */ /* 0x0001e2000c101524 */
[----:B------:R-:W-:Y:S05]  /*e1a0*/  BRA `(.L_x_9583) ;  /* 0x0000000000a47947 */ /* 0x000fea0003800000 */
.L_x_9590:
        /* <DEDUP_REMOVED lines=10> */
.L_x_9597:
[----:B------:R0:W-:Y:S01]  /*e250*/  STG.E.U8 desc[UR36][R4.64], RZ ;  /* 0x000000ff04007986 */ /* 0x0001e2000c101124 */
[----:B------:R-:W-:Y:S05]  /*e260*/  BRA `(.L_x_9583) ;  /* 0x0000000000747947 */ /* 0x000fea0003800000 */
.L_x_9596:
[----:B------:R0:W-:Y:S01]  /*e270*/  STG.E.U8 desc[UR36][R4.64], RZ ;  /* 0x000000ff04007986 */ /* 0x0001e2000c101124 */
[----:B------:R-:W-:Y:S05]  /*e280*/  BRA `(.L_x_9583) ;  /* 0x00000000006c7947 */ /* 0x000fea0003800000 */
.L_x_9595:
[----:B------:R-:W-:-:S13]  /*e290*/  ISETP.NE.AND P0, PT, R0, 0x1c, PT ;  /* 0x0000001c0000780c */ /* 0x000fda0003f05270 */
[----:B------:R-:W-:Y:S05]  /*e2a0*/  @!P0 BRA `(.L_x_9598) ;  /* 0x0000000000608947 */ /* 0x000fea0003800000 */
[----:B------:R-:W-:-:S13]  /*e2b0*/  ISETP.NE.AND P0, PT, R0, 0x1d, PT ;  /* 0x0000001d0000780c */ /* 0x000fda0003f05270 */
[----:B------:R-:W-:Y:S05]  /*e2c0*/  @!P0 BRA `(.L_x_9599) ;  /* 0x0000000000508947 */ /* 0x000fea0003800000 */
[----:B------:R-:W-:-:S13]  /*e2d0*/  ISETP.NE.AND P0, PT, R0, 0x2c, PT ;  /* 0x0000002c0000780c */ /* 0x000fda0003f05270 */
[----:B------:R0:W-:Y:S01]  /*e2e0*/  @!P0 STG.E.U8 desc[UR36][R4.64], RZ ;  /* 0x000000ff04008986 */ /* 0x0001e2000c101124 */
[----:B------:R-:W-:Y:S05]  /*e2f0*/  @!P0 BRA `(.L_x_9583) ;  /* 0x0000000000508947 */ /* 0x000fea0003800000 */
.L_x_9582:
        /* <DEDUP_REMOVED lines=16> */
.L_x_9600:
[----:B------:R-:W-:Y:S05]  /*e400*/  BRA `(.L_x_9583) ;  /* 0x00000000000c7947 */ /* 0x000fea0003800000 */
.L_x_9599:
[----:B------:R0:W-:Y:S01]  /*e410*/  STG.E.64 desc[UR36][R4.64], RZ ;  /* 0x000000ff04007986 */ /* 0x0001e2000c101b24 */
[----:B------:R-:W-:Y:S05]  /*e420*/  BRA `(.L_x_9583) ;  /* 0x0000000000047947 */ /* 0x000fea0003800000 */
.L_x_9598:
[----:B------:R0:W-:Y:S02]  /*e430*/  STG.E desc[UR36][R4.64], RZ ;  /* 0x000000ff04007986 */ /* 0x0001e4000c101924 */
.L_x_9583:
[----:B------:R-:W-:-:S07]  /*e440*/  VIADD R27, R27, 0x80 ;  /* 0x000000801b1b7836 */ /* 0x000fce0000000000 */
.L_x_9554:
[----:B------:R-:W-:Y:S05]  /*e450*/  BSYNC B6 ;  /* 0x0000000000067941 */ /* 0x000fea0003800000 */
.L_x_9553:
        /* <DEDUP_REMOVED lines=21> */
.L_x_9604:
[----:B------:R-:W-:Y:S01]  /*e5b0*/  STG.E.U8 desc[UR36][R2.64], RZ ;  /* 0x000000ff02007986 */ /* 0x000fe2000c101124 */
[----:B------:R-:W-:Y:S05]  /*e5c0*/  EXIT ;  /* 0x000000000000794d */ /* 0x000fea0003800000 */
.L_x_9603:
        /* <DEDUP_REMOVED lines=8> */
.L_x_9607:
[----:B------:R-:W-:Y:S01]  /*e650*/  STG.E desc[UR36][R2.64], RZ ;  /* 0x000000ff02007986 */ /* 0x000fe2000c101924 */
[----:B------:R-:W-:Y:S05]  /*e660*/  EXIT ;  /* 0x000000000000794d */ /* 0x000fea0003800000 */
.L_x_9606:
[----:B------:R-:W-:Y:S01]  /*e670*/  STG.E.U16 desc[UR36][R2.64], RZ ;  /* 0x000000ff02007986 */ /* 0x000fe2000c101524 */
[----:B------:R-:W-:Y:S05]  /*e680*/  EXIT ;  /* 0x000000000000794d */ /* 0x000fea0003800000 */
.L_x_9602:
        /* <DEDUP_REMOVED lines=8> */
.L_x_9609:
[----:B------:R-:W-:Y:S01]  /*e710*/  STG.E.U16 desc[UR36][R2.64], RZ ;  /* 0x000000ff02007986 */ /* 0x000fe2000c101524 */
[----:B------:R-:W-:Y:S05]  /*e720*/  EXIT ;  /* 0x000000000000794d */ /* 0x000fea0003800000 */
.L_x_9608:
        /* <DEDUP_REMOVED lines=8> */
.L_x_9611:
[----:B------:R-:W-:Y:S01]  /*e7b0*/  STG.E desc[UR36][R2.64], RZ ;  /* 0x000000ff02007986 */ /* 0x000fe2000c101924 */
[----:B------:R-:W-:Y:S05]  /*e7c0*/  EXIT ;  /* 0x000000000000794d */ /* 0x000fea0003800000 */
.L_x_9610:
[----:B------:R-:W-:Y:S01]  /*e7d0*/  STG.E.64 desc[UR36][R2.64], RZ ;  /* 0x000000ff02007986 */ /* 0x000fe2000c101b24 */
[----:B------:R-:W-:Y:S05]  /*e7e0*/  EXIT ;  /* 0x000000000000794d */ /* 0x000fea0003800000 */
.L_x_9601:
        /* <DEDUP_REMOVED lines=10> */
.L_x_9614:
[----:B------:R-:W-:Y:S01]  /*e890*/  STG.E.128 desc[UR36][R2.64], RZ ;  /* 0x000000ff02007986 */ /* 0x000fe2000c101d24 */
[----:B------:R-:W-:Y:S05]  /*e8a0*/  EXIT ;  /* 0x000000000000794d */ /* 0x000fea0003800000 */
.L_x_9613:
        /* <DEDUP_REMOVED lines=8> */
.L_x_9616:
[----:B------:R-:W-:Y:S01]  /*e930*/  STG.E.U8 desc[UR36][R2.64], RZ ;  /* 0x000000ff02007986 */ /* 0x000fe2000c101124 */
[----:B------:R-:W-:Y:S05]  /*e940*/  EXIT ;  /* 0x000000000000794d */ /* 0x000fea0003800000 */
.L_x_9615:
[----:B------:R-:W-:Y:S01]  /*e950*/  STG.E.U16 desc[UR36][R2.64], RZ ;  /* 0x000000ff02007986 */ /* 0x000fe2000c101524 */
[----:B------:R-:W-:Y:S05]  /*e960*/  EXIT ;  /* 0x000000000000794d */ /* 0x000fea0003800000 */
.L_x_9612:
        /* <DEDUP_REMOVED lines=10> */
.L_x_9619:
[----:B------:R-:W-:Y:S01]  /*ea10*/  STG.E.U8 desc[UR36][R2.64], RZ ;  /* 0x000000ff02007986 */ /* 0x000fe2000c101124 */
[----:B------:R-:W-:Y:S05]  /*ea20*/  EXIT ;  /* 0x000000000000794d */ /* 0x000fea0003800000 */
.L_x_9618:
[----:B------:R-:W-:Y:S01]  /*ea30*/  STG.E.U8 desc[UR36][R2.64], RZ ;  /* 0x000000ff02007986 */ /* 0x000fe2000c101124 */
[----:B------:R-:W-:Y:S05]  /*ea40*/  EXIT ;  /* 0x000000000000794d */ /* 0x000fea0003800000 */
.L_x_9617:
[----:B------:R-:W-:-:S13]  /*ea50*/  ISETP.NE.AND P0, PT, R0, 0x1c, PT ;  /* 0x0000001c0000780c */ /* 0x000fda0003f05270 */
[----:B------:R-:W-:Y:S05]  /*ea60*/  @!P0 BRA `(.L_x_9620) ;  /* 0x0000000000608947 */ /* 0x000fea0003800000 */
[----:B------:R-:W-:-:S13]  /*ea70*/  ISETP.NE.AND P0, PT, R0, 0x1d, PT ;  /* 0x0000001d0000780c */ /* 0x000fda0003f05270 */
[----:B------:R-:W-:Y:S05]  /*ea80*/  @!P0 BRA `(.L_x_9621) ;  /* 0x0000000000508947 */ /* 0x000fea0003800000 */
[----:B------:R-:W-:-:S13]  /*ea90*/  ISETP.NE.AND P0, PT, R0, 0x2c, PT ;  /* 0x0000002c0000780c */ /* 0x000fda0003f05270 */
[----:B------:R0:W-:Y:S01]  /*eaa0*/  @!P0 STG.E.U8 desc[UR36][R2.64], RZ ;  /* 0x000000ff02008986 */ /* 0x0001e2000c101124 */
[----:B------:R-:W-:Y:S05]  /*eab0*/  @!P0 EXIT ;  /* 0x000000000000894d */ /* 0x000fea0003800000 */
.L_x_9605:
        /* <DEDUP_REMOVED lines=16> */
.L_x_9622:
[----:B------:R-:W-:Y:S05]  /*ebc0*/  EXIT ;  /* 0x000000000000794d */ /* 0x000fea0003800000 */
.L_x_9621:
[----:B------:R-:W-:Y:S01]  /*ebd0*/  STG.E.64 desc[UR36][R2.64], RZ ;  /* 0x000000ff02007986 */ /* 0x000fe2000c101b24 */
[----:B------:R-:W-:Y:S05]  /*ebe0*/  EXIT ;  /* 0x000000000000794d */ /* 0x000fea0003800000 */
.L_x_9620:
[----:B------:R-:W-:Y:S01]  /*ebf0*/  STG.E desc[UR36][R2.64], RZ ;  /* 0x000000ff02007986 */ /* 0x000fe2000c101924 */
[----:B------:R-:W-:Y:S05]  /*ec00*/  EXIT ;  /* 0x000000000000794d */ /* 0x000fea0003800000 */
.L_x_9623:
        /* <DEDUP_REMOVED lines=15> */
.L_x_18593:


//--------------------- .text._ZN2at6native18elementwise_kernelILi128ELi2EZNS0_22gpu_kernel_impl_nocastIZZNS0_73_GLOBAL__N__c8866d80_35_SparseBinaryOpIntersectionKernel_cu_9e10b42f_311142_sparse_binary_op_intersection_kernel_implINS3_18CUDAKernelLauncherENS3_36CUDAValueSelectionIntersectionKernelINS3_9RhsProjOpEEElLl0EEEvRNS_6TensorERKS9_SC_RKSt6vectorIlSaIlEERKSt8optionalIS9_ESL_bbENKUlvE3_clEvEUllE_EEvRNS_18TensorIteratorBaseERKT_EUliE_EEviT1_ --------------------------
	.section	.text._ZN2at6native18elementwise_kernelILi128ELi2EZNS0_22gpu_kernel_impl_nocastIZZNS0_73_GLOBAL__N__c8866d80_35_SparseBinaryOpIntersectionKernel_cu_9e10b42f_311142_sparse_binary_op_intersection_kernel_implINS3_18CUDAKernelLauncherENS3_36CUDAValueSelectionIntersectionKernelINS3_9RhsProjOpEEElLl0EEEvRNS_6TensorERKS9_SC_RKSt6vectorIlSaIlEERKSt8optionalIS9_ESL_bbENKUlvE3_clEvEUllE_EEvRNS_18TensorIteratorBaseERKT_EUliE_EEviT1_,"ax",@progbits
	.align	128
        .global         _ZN2at6native18elementwise_kernelILi128ELi2EZNS0_22gpu_kernel_impl_nocastIZZNS0_73_GLOBAL__N__c8866d80_35_SparseBinaryOpIntersectionKernel_cu_9e10b42f_311142_sparse_binary_op_intersection_kernel_implINS3_18CUDAKernelLauncherENS3_36CUDAValueSelectionIntersectionKernelINS3_9RhsProjOpEEElLl0EEEvRNS_6TensorERKS9_SC_RKSt6vectorIlSaIlEERKSt8optionalIS9_ESL_bbENKUlvE3_clEvEUllE_EEvRNS_18TensorIteratorBaseERKT_EUliE_EEviT1_
        .type           _ZN2at6native18elementwise_kernelILi128ELi2EZNS0_22gpu_kernel_impl_nocastIZZNS0_73_GLOBAL__N__c8866d80_35_SparseBinaryOpIntersectionKernel_cu_9e10b42f_311142_sparse_binary_op_intersection_kernel_implINS3_18CUDAKernelLauncherENS3_36CUDAValueSelectionIntersectionKernelINS3_9RhsProjOpEEElLl0EEEvRNS_6TensorERKS9_SC_RKSt6vectorIlSaIlEERKSt8optionalIS9_ESL_bbENKUlvE3_clEvEUllE_EEvRNS_18TensorIteratorBaseERKT_EUliE_EEviT1_,@function
        .size           _ZN2at6native18elementwise_kernelILi128ELi2EZNS0_22gpu_kernel_impl_nocastIZZNS0_73_GLOBAL__N__c8866d80_35_SparseBinaryOpIntersectionKernel_cu_9e10b42f_311142_sparse_binary_op_intersection_kernel_implINS3_18CUDAKernelLauncherENS3_36CUDAValueSelectionIntersectionKernelINS3_9RhsProjOpEEElLl0EEEvRNS_6TensorERKS9_SC_RKSt6vectorIlSaIlEERKSt8optionalIS9_ESL_bbENKUlvE3_clEvEUllE_EEvRNS_18TensorIteratorBaseERKT_EUliE_EEviT1_,(.L_x_18594 - _ZN2at6native18elementwise_kernelILi128ELi2EZNS0_22gpu_kernel_impl_nocastIZZNS0_73_GLOBAL__N__c8866d80_35_SparseBinaryOpIntersectionKernel_cu_9e10b42f_311142_sparse_binary_op_intersection_kernel_implINS3_18CUDAKernelLauncherENS3_36CUDAValueSelectionIntersectionKernelINS3_9RhsProjOpEEElLl0EEEvRNS_6TensorERKS9_SC_RKSt6vectorIlSaIlEERKSt8optionalIS9_ESL_bbENKUlvE3_clEvEUllE_EEvRNS_18TensorIteratorBaseERKT_EUliE_EEviT1_)
        .other          _ZN2at6native18elementwise_kernelILi128ELi2EZNS0_22gpu_kernel_impl_nocastIZZNS0_73_GLOBAL__N__c8866d80_35_SparseBinaryOpIntersectionKernel_cu_9e10b42f_311142_sparse_binary_op_intersection_kernel_implINS3_18CUDAKernelLauncherENS3_36CUDAValueSelectionIntersectionKernelINS3_9RhsProjOpEEElLl0EEEvRNS_6TensorERKS9_SC_RKSt6vectorIlSaIlEERKSt8optionalIS9_ESL_bbENKUlvE3_clEvEUllE_EEvRNS_18TensorIteratorBaseERKT_EUliE_EEviT1_,@"STO_CUDA_ENTRY STV_DEFAULT"
_ZN2at6native18elementwise_kernelILi128ELi2EZNS0_22gpu_kernel_impl_nocastIZZNS0_73_GLOBAL__N__c8866d80_35_SparseBinaryOpIntersectionKernel_cu_9e10b42f_311142_sparse_binary_op_intersection_kernel_implINS3_18CUDAKernelLauncherENS3_36CUDAValueSelectionIntersectionKernelINS3_9RhsProjOpEEElLl0EEEvRNS_6TensorERKS9_SC_RKSt6vectorIlSaIlEERKSt8optionalIS9_ESL_bbENKUlvE3_clEvEUllE_EEvRNS_18TensorIteratorBaseERKT_EUliE_EEviT1_:
.text._ZN2at6native18elementwise_kernelILi128ELi2EZNS0_22gpu_kernel_impl_nocastIZZNS0_73_GLOBAL__N__c8866d80_35_SparseBinaryOpIntersectionKernel_cu_9e10b42f_311142_sparse_binary_op_intersection_kernel_implINS3_18CUDAKernelLauncherENS3_36CUDAValueSelectionIntersectionKernelINS3_9RhsProjOpEEElLl0EEEvRNS_6TensorERKS9_SC_RKSt6vectorIlSaIlEERKSt8optionalIS9_ESL_bbENKUlvE3_clEvEUllE_EEvRNS_18TensorIteratorBaseERKT_EUliE_EEviT1_:
        /* <DEDUP_REMOVED lines=312> */
.L_x_9626:
        /* <DEDUP_REMOVED lines=55> */
.L_x_9632:
        /* <DEDUP_REMOVED lines=141> */
.L_x_9631:
        /* <DEDUP_REMOVED lines=79> */
.L_x_9633:
[----:B------:R-:W-:-:S04]  /*24b0*/  ISETP.NE.U32.AND P1, PT, R82, RZ, PT ;  /* 0x000000ff5200720c */ /* 0x000fc80003f25070 */
[----:B------:R-:W-:-:S13]  /*24c0*/  ISETP.NE.OR.EX P0, PT, R0, RZ, P0, P1 ;  /* 0x000000ff0000720c */ /* 0x000fda0000705710 */
[----:B------:R-:W-:Y:S05]  /*24d0*/  @!P0 BRA `(.L_x_9629) ;  /* 0x0000000000b48947 */ /* 0x000fea0003800000 */
.L_x_9630:
        /* <DEDUP_REMOVED lines=45> */
.L_x_9629:
        /* <DEDUP_REMOVED lines=50> */
.L_x_9627:
[----:B-----5:R-:W-:-:S04]  /*2ad0*/  LEA R8, P0, R2, UR4, 0x3 ;  /* 0x0000000402087c11 */ /* 0x020fc8000f8018ff */
[----:B------:R-:W-:-:S06]  /*2ae0*/  LEA.HI.X R9, R2, UR5, R3, 0x3, P0 ;  /* 0x0000000502097c11 */ /* 0x000fcc00080f1c03 */
[----:B------:R-:W5:Y:S03]  /*2af0*/  LDG.E.64 R8, desc[UR8][R8.64] ;  /* 0x0000000808087981 */ /* 0x000f66000c1e1b00 */
.L_x_9628:
        /* <DEDUP_REMOVED lines=19> */
.L_x_9635:
        /* <DEDUP_REMOVED lines=23> */
.L_x_9634:
        /* <DEDUP_REMOVED lines=12> */
.L_x_9637:
        /* <DEDUP_REMOVED lines=23> */
.L_x_9636:
        /* <DEDUP_REMOVED lines=26> */
.L_x_9625:
[----:B------:R-:W-:Y:S05]  /*3170*/  BSYNC B0 ;  /* 0x0000000000007941 */ /* 0x000fea0003800000 */
.L_x_9624:
        /* <DEDUP_REMOVED lines=306> */
.L_x_9638:
        /* <DEDUP_REMOVED lines=58> */
.L_x_9644:
        /* <DEDUP_REMOVED lines=140> */
.L_x_9643:
        /* <DEDUP_REMOVED lines=78> */
.L_x_9645:
[----:B------:R-:W-:-:S04]  /*55e0*/  ISETP.NE.U32.AND P1, PT, R12, RZ, PT ;  /* 0x000000ff0c00720c */ /* 0x000fc80003f25070 */
[----:B------:R-:W-:-:S13]  /*55f0*/  ISETP.NE.OR.EX P0, PT, R0, RZ, P0, P1 ;  /* 0x000000ff0000720c */ /* 0x000fda0000705710 */
[----:B------:R-:W-:Y:S05]  /*5600*/  @!P0 BRA `(.L_x_9641) ;  /* 0x0000000000b08947 */ /* 0x000fea0003800000 */
.L_x_9642:
        /* <DEDUP_REMOVED lines=44> */
.L_x_9641:
        /* <DEDUP_REMOVED lines=51> */
.L_x_9639:
[----:B-----5:R-:W-:-:S04]  /*5c00*/  LEA R10, P0, R2, UR6, 0x3 ;  /* 0x00000006020a7c11 */ /* 0x020fc8000f8018ff */
[----:B------:R-:W-:-:S06]  /*5c10*/  LEA.HI.X R11, R2, UR7, R3, 0x3, P0 ;  /* 0x00000007020b7c11 */ /* 0x000fcc00080f1c03 */
[----:B------:R-:W5:Y:S03]  /*5c20*/  LDG.E.64 R10, desc[UR8][R10.64] ;  /* 0x000000080a0a7981 */ /* 0x000f66000c1e1b00 */
.L_x_9640:
        /* <DEDUP_REMOVED lines=24> */
.L_x_9647:
        /* <DEDUP_REMOVED lines=23> */
.L_x_9646:
[----:B------:R-:W-:Y:S05]  /*5f20*/  @!P0 BRA `(.L_x_9648) ;  /* 0x0000000000608947 */ /* 0x000fea0003800000 */
[----:B------:R-:W-:Y:S01]  /*5f30*/  BSSY B0, `(.L_x_9648) ;  /* 0x0000017000007945 */ /* 0x000fe20003800000 */
.L_x_9649:
        /* <DEDUP_REMOVED lines=23> */
.L_x_9648:
        /* <DEDUP_REMOVED lines=19> */
.L_x_9650:
        /* <DEDUP_REMOVED lines=10> */
.L_x_18594:


//--------------------- .text._ZN2at6native27unrolled_elementwise_kernelIZZNS0_73_GLOBAL__N__c8866d80_35_SparseBinaryOpIntersectionKernel_cu_9e10b42f_311142_sparse_binary_op_intersection_kernel_implINS2_18CUDAKernelLauncherENS2_36CUDAValueSelectionIntersectionKernelINS2_9RhsProjOpEEElLl0EEEvRNS_6TensorERKS8_SB_RKSt6vectorIlSaIlEERKSt8optionalIS8_ESK_bbENKUlvE3_clEvEUllE_St5arrayIPcLm2EELi4E23TrivialOffsetCalculatorILi1EjESR_NS0_6memory15LoadWithoutCastENSS_16StoreWithoutCastEEEviT_T0_T2_T3_T4_T5_ --------------------------
	.section	.text._ZN2at6native27unrolled_elementwise_kernelIZZNS0_73_GLOBAL__N__c8866d80_35_SparseBinaryOpIntersectionKernel_cu_9e10b42f_311142_sparse_binary_op_intersection_kernel_implINS2_18CUDAKernelLauncherENS2_36CUDAValueSelectionIntersectionKernelINS2_9RhsProjOpEEElLl0EEEvRNS_6TensorERKS8_SB_RKSt6vectorIlSaIlEERKSt8optionalIS8_ESK_bbENKUlvE3_clEvEUllE_St5arrayIPcLm2EELi4E23TrivialOffsetCalculatorILi1EjESR_NS0_6memory15LoadWithoutCastENSS_16StoreWithoutCastEEEviT_T0_T2_T3_T4_T5_,"ax",@progbits
	.align	128
        .global         _ZN2at6native27unrolled_elementwise_kernelIZZNS0_73_GLOBAL__N__c8866d80_35_SparseBinaryOpIntersectionKernel_cu_9e10b42f_311142_sparse_binary_op_intersection_kernel_implINS2_18CUDAKernelLauncherENS2_36CUDAValueSelectionIntersectionKernelINS2_9RhsProjOpEEElLl0EEEvRNS_6TensorERKS8_SB_RKSt6vectorIlSaIlEERKSt8optionalIS8_ESK_bbENKUlvE3_clEvEUllE_St5arrayIPcLm2EELi4E23TrivialOffsetCalculatorILi1EjESR_NS0_6memory15LoadWithoutCastENSS_16StoreWithoutCastEEEviT_T0_T2_T3_T4_T5_
        .type           _ZN2at6native27unrolled_elementwise_kernelIZZNS0_73_GLOBAL__N__c8866d80_35_SparseBinaryOpIntersectionKernel_cu_9e10b42f_311142_sparse_binary_op_intersection_kernel_implINS2_18CUDAKernelLauncherENS2_36CUDAValueSelectionIntersectionKernelINS2_9RhsProjOpEEElLl0EEEvRNS_6TensorERKS8_SB_RKSt6vectorIlSaIlEERKSt8optionalIS8_ESK_bbENKUlvE3_clEvEUllE_St5arrayIPcLm2EELi4E23TrivialOffsetCalculatorILi1EjESR_NS0_6memory15LoadWithoutCastENSS_16StoreWithoutCastEEEviT_T0_T2_T3_T4_T5_,@function
        .size           _ZN2at6native27unrolled_elementwise_kernelIZZNS0_73_GLOBAL__N__c8866d80_35_SparseBinaryOpIntersectionKernel_cu_9e10b42f_311142_sparse_binary_op_intersection_kernel_implINS2_18CUDAKernelLauncherENS2_36CUDAValueSelectionIntersectionKernelINS2_9RhsProjOpEEElLl0EEEvRNS_6TensorERKS8_SB_RKSt6vectorIlSaIlEERKSt8optionalIS8_ESK_bbENKUlvE3_clEvEUllE_St5arrayIPcLm2EELi4E23TrivialOffsetCalculatorILi1EjESR_NS0_6memory15LoadWithoutCastENSS_16StoreWithoutCastEEEviT_T0_T2_T3_T4_T5_,(.L_x_18595 - _ZN2at6native27unrolled_elementwise_kernelIZZNS0_73_GLOBAL__N__c8866d80_35_SparseBinaryOpIntersectionKernel_cu_9e10b42f_311142_sparse_binary_op_intersection_kernel_implINS2_18CUDAKernelLauncherENS2_36CUDAValueSelectionIntersectionKernelINS2_9RhsProjOpEEElLl0EEEvRNS_6TensorERKS8_SB_RKSt6vectorIlSaIlEERKSt8optionalIS8_ESK_bbENKUlvE3_clEvEUllE_St5arrayIPcLm2EELi4E23TrivialOffsetCalculatorILi1EjESR_NS0_6memory15LoadWithoutCastENSS_16StoreWithoutCastEEEviT_T0_T2_T3_T4_T5_)
        .other          _ZN2at6native27unrolled_elementwise_kernelIZZNS0_73_GLOBAL__N__c8866d80_35_SparseBinaryOpIntersectionKernel_cu_9e10b42f_311142_sparse_binary_op_intersection_kernel_implINS2_18CUDAKernelLauncherENS2_36CUDAValueSelectionIntersectionKernelINS2_9RhsProjOpEEElLl0EEEvRNS_6TensorERKS8_SB_RKSt6vectorIlSaIlEERKSt8optionalIS8_ESK_bbENKUlvE3_clEvEUllE_St5arrayIPcLm2EELi4E23TrivialOffsetCalculatorILi1EjESR_NS0_6memory15LoadWithoutCastENSS_16StoreWithoutCastEEEviT_T0_T2_T3_T4_T5_,@"STO_CUDA_ENTRY STV_DEFAULT"
_ZN2at6native27unrolled_elementwise_kernelIZZNS0_73_GLOBAL__N__c8866d80_35_SparseBinaryOpIntersectionKernel_cu_9e10b42f_311142_sparse_binary_op_intersection_kernel_implINS2_18CUDAKernelLauncherENS2_36CUDAValueSelectionIntersectionKernelINS2_9RhsProjOpEEElLl0EEEvRNS_6TensorERKS8_SB_RKSt6vectorIlSaIlEERKSt8optionalIS8_ESK_bbENKUlvE3_clEvEUllE_St5arrayIPcLm2EELi4E23TrivialOffsetCalculatorILi1EjESR_NS0_6memory15LoadWithoutCastENSS_16StoreWithoutCastEEEviT_T0_T2_T3_T4_T5_:
.text._ZN2at6native27unrolled_elementwise_kernelIZZNS0_73_GLOBAL__N__c8866d80_35_SparseBinaryOpIntersectionKernel_cu_9e10b42f_311142_sparse_binary_op_intersection_kernel_implINS2_18CUDAKernelLauncherENS2_36CUDAValueSelectionIntersectionKernelINS2_9RhsProjOpEEElLl0EEEvRNS_6TensorERKS8_SB_RKSt6vectorIlSaIlEERKSt8optionalIS8_ESK_bbENKUlvE3_clEvEUllE_St5arrayIPcLm2EELi4E23TrivialOffsetCalculatorILi1EjESR_NS0_6memory15LoadWithoutCastENSS_16StoreWithoutCastEEEviT_T0_T2_T3_T4_T5_:
        /* <DEDUP_REMOVED lines=75> */
.L_x_9655:
[----:B------:R-:W-:Y:S05]  /*04b0*/  BSYNC B1 ;  /* 0x0000000000017941 */ /* 0x000fea0003800000 */
.L_x_9654:
        /* <DEDUP_REMOVED lines=12> */
.L_x_9657:
[----:B------:R-:W-:Y:S05]  /*0580*/  BSYNC B1 ;  /* 0x0000000000017941 */ /* 0x000fea0003800000 */
.L_x_9656:
        /* <DEDUP_REMOVED lines=12> */
.L_x_9659:
[----:B------:R-:W-:Y:S05]  /*0650*/  BSYNC B1 ;  /* 0x0000000000017941 */ /* 0x000fea0003800000 */
.L_x_9658:
        /* <DEDUP_REMOVED lines=12> */
.L_x_9653:
        /* <DEDUP_REMOVED lines=14> */
.L_x_9664:
        /* <DEDUP_REMOVED lines=27> */
.L_x_9663:
        /* <DEDUP_REMOVED lines=8> */
.L_x_9666:
        /* <DEDUP_REMOVED lines=27> */
.L_x_9665:
        /* <DEDUP_REMOVED lines=17> */
.L_x_9662:
[----:B------:R-:W-:Y:S05]  /*0cf0*/  BSYNC B1 ;  /* 0x0000000000017941 */ /* 0x000fea0003800000 */
.L_x_9661:
        /* <DEDUP_REMOVED lines=22> */
.L_x_9670:
        /* <DEDUP_REMOVED lines=27> */
.L_x_9669:
[----:B------:R-:W-:Y:S01]  /*1010*/  BSSY B2, `(.L_x_9671) ;  /* 0x000001f000027945 */ /* 0x000fe20003800000 */
[----:B------:R-:W-:Y:S02]  /*1020*/  IMAD.MOV.U32 R23, RZ, RZ, R21 ;  /* 0x000000ffff177224 */ /* 0x000fe400078e0015 */
[----:B------:R-:W-:Y:S02]  /*1030*/  IMAD.MOV.U32 R24, RZ, RZ, R22 ;  /* 0x000000ffff187224 */ /* 0x000fe400078e0016 */
[----:B------:R-:W-:Y:S02]  /*1040*/  IMAD.MOV.U32 R30, RZ, RZ, R3 ;  /* 0x000000ffff1e7224 */ /* 0x000fe400078e0003 */
[----:B------:R-:W-:-:S07]  /*1050*/  IMAD.MOV.U32 R31, RZ, RZ, R2 ;  /* 0x000000ffff1f7224 */ /* 0x000fce00078e0002 */
.L_x_9672:
        /* <DEDUP_REMOVED lines=27> */
.L_x_9671:
        /* <DEDUP_REMOVED lines=17> */
.L_x_9668:
[----:B------:R-:W-:Y:S05]  /*1320*/  BSYNC B1 ;  /* 0x0000000000017941 */ /* 0x000fea0003800000 */
.L_x_9667:
        /* <DEDUP_REMOVED lines=21> */
.L_x_9676:
        /* <DEDUP_REMOVED lines=27> */
.L_x_9675:
[----:B------:R-:W-:Y:S01]  /*1630*/  BSSY B2, `(.L_x_9677) ;  /* 0x0000020000027945 */ /* 0x000fe20003800000 */
[--C-:B------:R-:W-:Y:S02]  /*1640*/  IMAD.MOV.U32 R29, RZ, RZ, R30.reuse ;  /* 0x000000ffff1d7224 */ /* 0x100fe400078e001e */
[----:B------:R-:W-:Y:S02]  /*1650*/  IMAD.MOV.U32 R27, RZ, RZ, R30 ;  /* 0x000000ffff1b7224 */ /* 0x000fe400078e001e */
[----:B------:R-:W-:Y:S02]  /*1660*/  IMAD.MOV.U32 R26, RZ, RZ, R20 ;  /* 0x000000ffff1a7224 */ /* 0x000fe400078e0014 */
[----:B------:R-:W-:Y:S02]  /*1670*/  IMAD.MOV.U32 R28, RZ, RZ, R3 ;  /* 0x000000ffff1c7224 */ /* 0x000fe400078e0003 */
[----:B------:R-:W-:-:S07]  /*1680*/  IMAD.MOV.U32 R30, RZ, RZ, R2 ;  /* 0x000000ffff1e7224 */ /* 0x000fce00078e0002 */
.L_x_9678:
        /* <DEDUP_REMOVED lines=27> */
.L_x_9677:
        /* <DEDUP_REMOVED lines=17> */
.L_x_9674:
[----:B------:R-:W-:Y:S05]  /*1950*/  BSYNC B1 ;  /* 0x0000000000017941 */ /* 0x000fea0003800000 */
.L_x_9673:
        /* <DEDUP_REMOVED lines=18> */
.L_x_9680:
        /* <DEDUP_REMOVED lines=27> */
.L_x_9679:
[----:B------:R-:W-:Y:S01]  /*1c30*/  BSSY B1, `(.L_x_9681) ;  /* 0x000001d000017945 */ /* 0x000fe20003800000 */
[----:B------:R-:W-:Y:S02]  /*1c40*/  IMAD.MOV.U32 R23, RZ, RZ, R26 ;  /* 0x000000ffff177224 */ /* 0x000fe400078e001a */
[----:B------:R-:W-:-:S07]  /*1c50*/  IMAD.MOV.U32 R22, RZ, RZ, R27 ;  /* 0x000000ffff167224 */ /* 0x000fce00078e001b */
.L_x_9682:
        /* <DEDUP_REMOVED lines=27> */
.L_x_9681:
        /* <DEDUP_REMOVED lines=18> */
.L_x_9652:
        /* <DEDUP_REMOVED lines=48> */
.L_x_9689:
        /* <DEDUP_REMOVED lines=141> */
.L_x_9688:
        /* <DEDUP_REMOVED lines=79> */
.L_x_9690:
[----:B------:R-:W-:-:S04]  /*2ff0*/  ISETP.NE.U32.AND P2, PT, RZ, UR6, PT ;  /* 0x00000006ff007c0c */ /* 0x000fc8000bf45070 */
[----:B------:R-:W-:-:S13]  /*3000*/  ISETP.NE.OR.EX P0, PT, RZ, UR7, P0, P2 ;  /* 0x00000007ff007c0c */ /* 0x000fda0008705720 */
[----:B------:R-:W-:Y:S05]  /*3010*/  @!P0 BRA `(.L_x_9686) ;  /* 0x0000000000ac8947 */ /* 0x000fea0003800000 */
.L_x_9687:
        /* <DEDUP_REMOVED lines=43> */
.L_x_9686:
        /* <DEDUP_REMOVED lines=61> */
.L_x_9685:
        /* <DEDUP_REMOVED lines=17> */
.L_x_9692:
        /* <DEDUP_REMOVED lines=27> */
.L_x_9691:
[----:B------:R-:W-:Y:S05]  /*3960*/  @!P0 BRA `(.L_x_9693) ;  /* 0x0000000000808947 */ /* 0x000fea0003800000 */
[----:B------:R-:W-:Y:S01]  /*3970*/  BSSY B2, `(.L_x_9693) ;  /* 0x000001f000027945 */ /* 0x000fe20003800000 */
[----:B------:R-:W-:Y:S02]  /*3980*/  IMAD.MOV.U32 R29, RZ, RZ, R21 ;  /* 0x000000ffff1d7224 */ /* 0x000fe400078e0015 */
[----:B------:R-:W-:Y:S02]  /*3990*/  IMAD.MOV.U32 R30, RZ, RZ, R17 ;  /* 0x000000ffff1e7224 */ /* 0x000fe400078e0011 */
[----:B------:R-:W-:Y:S02]  /*39a0*/  IMAD.MOV.U32 R25, RZ, RZ, R3 ;  /* 0x000000ffff197224 */ /* 0x000fe400078e0003 */
[----:B------:R-:W-:-:S07]  /*39b0*/  IMAD.MOV.U32 R27, RZ, RZ, R2 ;  /* 0x000000ffff1b7224 */ /* 0x000fce00078e0002 */
.L_x_9694:
        /* <DEDUP_REMOVED lines=27> */
.L_x_9693:
        /* <DEDUP_REMOVED lines=19> */
.L_x_9684:
[----:B------:R-:W-:Y:S05]  /*3ca0*/  BSYNC B1 ;  /* 0x0000000000017941 */ /* 0x000fea0003800000 */
.L_x_9683:
        /* <DEDUP_REMOVED lines=58> */
.L_x_9701:
        /* <DEDUP_REMOVED lines=141> */
.L_x_9700:
        /* <DEDUP_REMOVED lines=78> */
.L_x_9702:
[----:B------:R-:W-:-:S04]  /*4e00*/  ISETP.NE.U32.AND P2, PT, RZ, UR8, PT ;  /* 0x00000008ff007c0c */ /* 0x000fc8000bf45070 */
[----:B------:R-:W-:-:S13]  /*4e10*/  ISETP.NE.OR.EX P0, PT, RZ, UR9, P0, P2 ;  /* 0x00000009ff007c0c */ /* 0x000fda0008705720 */
[----:B------:R-:W-:Y:S05]  /*4e20*/  @!P0 BRA `(.L_x_9698) ;  /* 0x0000000000ac8947 */ /* 0x000fea0003800000 */
.L_x_9699:
        /* <DEDUP_REMOVED lines=43> */
.L_x_9698:
        /* <DEDUP_REMOVED lines=51> */
.L_x_9697:
        /* <DEDUP_REMOVED lines=17> */
.L_x_9704:
        /* <DEDUP_REMOVED lines=27> */
.L_x_9703:
[----:B------:R-:W-:Y:S05]  /*56d0*/  @!P0 BRA `(.L_x_9705) ;  /* 0x0000000000808947 */ /* 0x000fea0003800000 */
[----:B------:R-:W-:Y:S01]  /*56e0*/  BSSY B2, `(.L_x_9705) ;  /* 0x000001f000027945 */ /* 0x000fe20003800000 */
[----:B------:R-:W-:Y:S02]  /*56f0*/  IMAD.MOV.U32 R26, RZ, RZ, R16 ;  /* 0x000000ffff1a7224 */ /* 0x000fe400078e0010 */
[----:B------:R-:W-:Y:S02]  /*5700*/  IMAD.MOV.U32 R27, RZ, RZ, R17 ;  /* 0x000000ffff1b7224 */ /* 0x000fe400078e0011 */
[----:B------:R-:W-:Y:S02]  /*5710*/  IMAD.MOV.U32 R25, RZ, RZ, R3 ;  /* 0x000000ffff197224 */ /* 0x000fe400078e0003 */
[----:B------:R-:W-:-:S07]  /*5720*/  IMAD.MOV.U32 R24, RZ, RZ, R2 ;  /* 0x000000ffff187224 */ /* 0x000fce00078e0002 */
.L_x_9706:
        /* <DEDUP_REMOVED lines=27> */
.L_x_9705:
        /* <DEDUP_REMOVED lines=19> */
.L_x_9696:
[----:B------:R-:W-:Y:S05]  /*5a10*/  BSYNC B1 ;  /* 0x0000000000017941 */ /* 0x000fea0003800000 */
.L_x_9695:
        /* <DEDUP_REMOVED lines=55> */
.L_x_9713:
        /* <DEDUP_REMOVED lines=147> */
.L_x_9712:
        /* <DEDUP_REMOVED lines=78> */
.L_x_9714:
[----:B------:R-:W-:-:S04]  /*6ba0*/  ISETP.NE.U32.AND P2, PT, RZ, UR8, PT ;  /* 0x00000008ff007c0c */ /* 0x000fc8000bf45070 */
[----:B------:R-:W-:-:S13]  /*6bb0*/  ISETP.NE.OR.EX P0, PT, RZ, UR9, P0, P2 ;  /* 0x00000009ff007c0c */ /* 0x000fda0008705720 */
[----:B------:R-:W-:Y:S05]  /*6bc0*/  @!P0 BRA `(.L_x_9710) ;  /* 0x0000000000ac8947 */ /* 0x000fea0003800000 */
.L_x_9711:
        /* <DEDUP_REMOVED lines=43> */
.L_x_9710:
        /* <DEDUP_REMOVED lines=51> */
.L_x_9709:
        /* <DEDUP_REMOVED lines=17> */
.L_x_9716:
        /* <DEDUP_REMOVED lines=27> */
.L_x_9715:
[----:B------:R-:W-:Y:S05]  /*7470*/  @!P0 BRA `(.L_x_9717) ;  /* 0x0000000000808947 */ /* 0x000fea0003800000 */
[----:B------:R-:W-:Y:S01]  /*7480*/  BSSY B2, `(.L_x_9717) ;  /* 0x000001f000027945 */ /* 0x000fe20003800000 */
[----:B------:R-:W-:Y:S02]  /*7490*/  IMAD.MOV.U32 R23, RZ, RZ, R15 ;  /* 0x000000ffff177224 */ /* 0x000fe400078e000f */
[----:B------:R-:W-:Y:S02]  /*74a0*/  IMAD.MOV.U32 R25, RZ, RZ, R13 ;  /* 0x000000ffff197224 */ /* 0x000fe400078e000d */
[----:B------:R-:W-:Y:S02]  /*74b0*/  IMAD.MOV.U32 R21, RZ, RZ, R3 ;  /* 0x000000ffff157224 */ /* 0x000fe400078e0003 */
[----:B------:R-:W-:-:S07]  /*74c0*/  IMAD.MOV.U32 R24, RZ, RZ, R2 ;  /* 0x000000ffff187224 */ /* 0x000fce00078e0002 */
.L_x_9718:
        /* <DEDUP_REMOVED lines=27> */
.L_x_9717:
        /* <DEDUP_REMOVED lines=19> */
.L_x_9708:
[----:B------:R-:W-:Y:S05]  /*77b0*/  BSYNC B1 ;  /* 0x0000000000017941 */ /* 0x000fea0003800000 */
.L_x_9707:
        /* <DEDUP_REMOVED lines=52> */
.L_x_9723:
        /* <DEDUP_REMOVED lines=140> */
.L_x_9722:
        /* <DEDUP_REMOVED lines=78> */
.L_x_9724:
[----:B------:R-:W-:-:S04]  /*88a0*/  ISETP.NE.U32.AND P2, PT, RZ, UR8, PT ;  /* 0x00000008ff007c0c */ /* 0x000fc8000bf45070 */
[----:B------:R-:W-:-:S13]  /*88b0*/  ISETP.NE.OR.EX P0, PT, RZ, UR9, P0, P2 ;  /* 0x00000009ff007c0c */ /* 0x000fda0008705720 */
[----:B------:R-:W-:Y:S05]  /*88c0*/  @!P0 BRA `(.L_x_9720) ;  /* 0x0000000000ac8947 */ /* 0x000fea0003800000 */
.L_x_9721:
        /* <DEDUP_REMOVED lines=43> */
.L_x_9720:
        /* <DEDUP_REMOVED lines=51> */
.L_x_9719:
        /* <DEDUP_REMOVED lines=17> */
.L_x_9726:
        /* <DEDUP_REMOVED lines=27> */
.L_x_9725:
[----:B------:R-:W-:Y:S05]  /*9170*/  @!P0 BRA `(.L_x_9727) ;  /* 0x0000000000788947 */ /* 0x000fea0003800000 */
[----:B------:R-:W-:Y:S01]  /*9180*/  BSSY B1, `(.L_x_9727) ;  /* 0x000001d000017945 */ /* 0x000fe20003800000 */
[----:B------:R-:W-:Y:S02]  /*9190*/  IMAD.MOV.U32 R14, RZ, RZ, R11 ;  /* 0x000000ffff0e7224 */ /* 0x000fe400078e000b */
[----:B------:R-:W-:-:S07]  /*91a0*/  IMAD.MOV.U32 R16, RZ, RZ, R9 ;  /* 0x000000ffff107224 */ /* 0x000fce00078e0009 */
.L_x_9728:
        /* <DEDUP_REMOVED lines=27> */
.L_x_9727:
        /* <DEDUP_REMOVED lines=19> */
.L_x_9660:
[----:B------:R-:W-:Y:S05]  /*9490*/  BSYNC B0 ;  /* 0x0000000000007941 */ /* 0x000fea0003800000 */
.L_x_9651:
        /* <DEDUP_REMOVED lines=25> */
.L_x_9730:
[----:B------:R-:W-:Y:S05]  /*9630*/  BSYNC B0 ;  /* 0x0000000000007941 */ /* 0x000fea0003800000 */
.L_x_9729:
        /* <DEDUP_REMOVED lines=8> */
.L_x_9731:
        /* <DEDUP_REMOVED lines=12> */
.L_x_18595:


//--------------------- .text._ZN2at6native29vectorized_elementwise_kernelILi2EZZNS0_73_GLOBAL__N__c8866d80_35_SparseBinaryOpIntersectionKernel_cu_9e10b42f_311142_sparse_binary_op_intersection_kernel_implINS2_18CUDAKernelLauncherENS2_36CUDAValueSelectionIntersectionKernelINS2_9RhsProjOpEEElLl0EEEvRNS_6TensorERKS8_SB_RKSt6vectorIlSaIlEERKSt8optionalIS8_ESK_bbENKUlvE3_clEvEUllE_St5arrayIPcLm2EEEEviT0_T1_ --------------------------
	.section	.text._ZN2at6native29vectorized_elementwise_kernelILi2EZZNS0_73_GLOBAL__N__c8866d80_35_SparseBinaryOpIntersectionKernel_cu_9e10b42f_311142_sparse_binary_op_intersection_kernel_implINS2_18CUDAKernelLauncherENS2_36CUDAValueSelectionIntersectionKernelINS2_9RhsProjOpEEElLl0EEEvRNS_6TensorERKS8_SB_RKSt6vectorIlSaIlEERKSt8optionalIS8_ESK_bbENKUlvE3_clEvEUllE_St5arrayIPcLm2EEEEviT0_T1_,"ax",@progbits
	.align	128
        .global         _ZN2at6native29vectorized_elementwise_kernelILi2EZZNS0_73_GLOBAL__N__c8866d80_35_SparseBinaryOpIntersectionKernel_cu_9e10b42f_311142_sparse_binary_op_intersection_kernel_implINS2_18CUDAKernelLauncherENS2_36CUDAValueSelectionIntersectionKernelINS2_9RhsProjOpEEElLl0EEEvRNS_6TensorERKS8_SB_RKSt6vectorIlSaIlEERKSt8optionalIS8_ESK_bbENKUlvE3_clEvEUllE_St5arrayIPcLm2EEEEviT0_T1_
        .type           _ZN2at6native29vectorized_elementwise_kernelILi2EZZNS0_73_GLOBAL__N__c8866d80_35_SparseBinaryOpIntersectionKernel_cu_9e10b42f_311142_sparse_binary_op_intersection_kernel_implINS2_18CUDAKernelLauncherENS2_36CUDAValueSelectionIntersectionKernelINS2_9RhsProjOpEEElLl0EEEvRNS_6TensorERKS8_SB_RKSt6vectorIlSaIlEERKSt8optionalIS8_ESK_bbENKUlvE3_clEvEUllE_St5arrayIPcLm2EEEEviT0_T1_,@function
        .size           _ZN2at6native29vectorized_elementwise_kernelILi2EZZNS0_73_GLOBAL__N__c8866d80_35_SparseBinaryOpIntersectionKernel_cu_9e10b42f_311142_sparse_binary_op_intersection_kernel_implINS2_18CUDAKernelLauncherENS2_36CUDAValueSelectionIntersectionKernelINS2_9RhsProjOpEEElLl0EEEvRNS_6TensorERKS8_SB_RKSt6vectorIlSaIlEERKSt8optionalIS8_ESK_bbENKUlvE3_clEvEUllE_St5arrayIPcLm2EEEEviT0_T1_,(.L_x_18596 - _ZN2at6native29vectorized_elementwise_kernelILi2EZZNS0_73_GLOBAL__N__c8866d80_35_SparseBinaryOpIntersectionKernel_cu_9e10b42f_311142_sparse_binary_op_intersection_kernel_implINS2_18CUDAKernelLauncherENS2_36CUDAValueSelectionIntersectionKernelINS2_9RhsProjOpEEElLl0EEEvRNS_6TensorERKS8_SB_RKSt6vectorIlSaIlEERKSt8optionalIS8_ESK_bbENKUlvE3_clEvEUllE_St5arrayIPcLm2EEEEviT0_T1_)
        .other          _ZN2at6native29vectorized_elementwise_kernelILi2EZZNS0_73_GLOBAL__N__c8866d80_35_SparseBinaryOpIntersectionKernel_cu_9e10b42f_311142_sparse_binary_op_intersection_kernel_implINS2_18CUDAKernelLauncherENS2_36CUDAValueSelectionIntersectionKernelINS2_9RhsProjOpEEElLl0EEEvRNS_6TensorERKS8_SB_RKSt6vectorIlSaIlEERKSt8optionalIS8_ESK_bbENKUlvE3_clEvEUllE_St5arrayIPcLm2EEEEviT0_T1_,@"STO_CUDA_ENTRY STV_DEFAULT"
_ZN2at6native29vectorized_elementwise_kernelILi2EZZNS0_73_GLOBAL__N__c8866d80_35_SparseBinaryOpIntersectionKernel_cu_9e10b42f_311142_sparse_binary_op_intersection_kernel_implINS2_18CUDAKernelLauncherENS2_36CUDAValueSelectionIntersectionKernelINS2_9RhsProjOpEEElLl0EEEvRNS_6TensorERKS8_SB_RKSt6vectorIlSaIlEERKSt8optionalIS8_ESK_bbENKUlvE3_clEvEUllE_St5arrayIPcLm2EEEEviT0_T1_:
.text._ZN2at6native29vectorized_elementwise_kernelILi2EZZNS0_73_GLOBAL__N__c8866d80_35_SparseBinaryOpIntersectionKernel_cu_9e10b42f_311142_sparse_binary_op_intersection_kernel_implINS2_18CUDAKernelLauncherENS2_36CUDAValueSelectionIntersectionKernelINS2_9RhsProjOpEEElLl0EEEvRNS_6TensorERKS8_SB_RKSt6vectorIlSaIlEERKSt8optionalIS8_ESK_bbENKUlvE3_clEvEUllE_St5arrayIPcLm2EEEEviT0_T1_:
        /* <DEDUP_REMOVED lines=105> */
.L_x_9734:
[----:B------:R-:W-:Y:S01]  /*0690*/  BSSY B0, `(.L_x_9736) ;  /* 0x0000021000007945 */ /* 0x000fe20003800000 */
[----:B------:R-:W-:Y:S02]  /*06a0*/  IMAD.U32 R37, RZ, RZ, UR14 ;  /* 0x0000000eff257e24 */ /* 0x000fe4000f8e00ff */
[----:B------:R-:W-:Y:S02]  /*06b0*/  IMAD.U32 R36, RZ, RZ, UR15 ;  /* 0x0000000fff247e24 */ /* 0x000fe4000f8e00ff */
[----:B------:R-:W-:Y:S02]  /*06c0*/  IMAD.U32 R35, RZ, RZ, UR14 ;  /* 0x0000000eff237e24 */ /* 0x000fe4000f8e00ff */
[----:B------:R-:W-:Y:S02]  /*06d0*/  IMAD.U32 R34, RZ, RZ, UR15 ;  /* 0x0000000fff227e24 */ /* 0x000fe4000f8e00ff */
[----:B------:R-:W-:Y:S02]  /*06e0*/  IMAD.MOV.U32 R31, RZ, RZ, R32 ;  /* 0x000000ffff1f7224 */ /* 0x000fe400078e0020 */
[----:B------:R-:W-:-:S07]  /*06f0*/  IMAD.MOV.U32 R30, RZ, RZ, R33 ;  /* 0x000000ffff1e7224 */ /* 0x000fce00078e0021 */
.L_x_9737:
        /* <DEDUP_REMOVED lines=27> */
.L_x_9736:
        /* <DEDUP_REMOVED lines=8> */
.L_x_9739:
        /* <DEDUP_REMOVED lines=27> */
.L_x_9738:
        /* <DEDUP_REMOVED lines=28> */
.L_x_9741:
        /* <DEDUP_REMOVED lines=27> */
.L_x_9740:
[----:B------:R-:W-:Y:S01]  /*0e50*/  BSSY B0, `(.L_x_9742) ;  /* 0x0000021000007945 */ /* 0x000fe20003800000 */
[----:B------:R-:W-:Y:S01]  /*0e60*/  IMAD.MOV.U32 R34, RZ, RZ, R32 ;  /* 0x000000ffff227224 */ /* 0x000fe200078e0020 */
[----:B------:R-:W-:Y:S01]  /*0e70*/  MOV R31, UR8 ;  /* 0x00000008001f7c02 */ /* 0x000fe20008000f00 */
[----:B------:R-:W-:Y:S02]  /*0e80*/  IMAD.MOV.U32 R35, RZ, RZ, R33 ;  /* 0x000000ffff237224 */ /* 0x000fe400078e0021 */
[----:B------:R-:W-:Y:S02]  /*0e90*/  IMAD.U32 R30, RZ, RZ, UR9 ;  /* 0x00000009ff1e7e24 */ /* 0x000fe4000f8e00ff */
[----:B------:R-:W-:Y:S02]  /*0ea0*/  IMAD.U32 R28, RZ, RZ, UR8 ;  /* 0x00000008ff1c7e24 */ /* 0x000fe4000f8e00ff */
[----:B------:R-:W-:-:S07]  /*0eb0*/  IMAD.U32 R29, RZ, RZ, UR9 ;  /* 0x00000009ff1d7e24 */ /* 0x000fce000f8e00ff */
.L_x_9743:
        /* <DEDUP_REMOVED lines=27> */
.L_x_9742:
        /* <DEDUP_REMOVED lines=23> */
.L_x_9745:
        /* <DEDUP_REMOVED lines=27> */
.L_x_9744:
[----:B------:R-:W-:Y:S01]  /*1390*/  BSSY B0, `(.L_x_9746) ;  /* 0x0000021000007945 */ /* 0x000fe20003800000 */
[----:B------:R-:W-:Y:S01]  /*13a0*/  IMAD.MOV.U32 R38, RZ, RZ, R32 ;  /* 0x000000ffff267224 */ /* 0x000fe200078e0020 */
[----:B------:R-:W-:Y:S01]  /*13b0*/  MOV R35, R33 ;  /* 0x0000002100237202 */ /* 0x000fe20000000f00 */
[----:B------:R-:W-:Y:S02]  /*13c0*/  IMAD.U32 R34, RZ, RZ, UR8 ;  /* 0x00000008ff227e24 */ /* 0x000fe4000f8e00ff */
[----:B------:R-:W-:Y:S02]  /*13d0*/  IMAD.U32 R36, RZ, RZ, UR9 ;  /* 0x00000009ff247e24 */ /* 0x000fe4000f8e00ff */
[----:B------:R-:W-:Y:S02]  /*13e0*/  IMAD.U32 R30, RZ, RZ, UR8 ;  /* 0x00000008ff1e7e24 */ /* 0x000fe4000f8e00ff */
[----:B------:R-:W-:-:S07]  /*13f0*/  IMAD.U32 R24, RZ, RZ, UR9 ;  /* 0x00000009ff187e24 */ /* 0x000fce000f8e00ff */
.L_x_9747:
        /* <DEDUP_REMOVED lines=27> */
.L_x_9746:
        /* <DEDUP_REMOVED lines=28> */
.L_x_9749:
        /* <DEDUP_REMOVED lines=27> */
.L_x_9748:
[----:B------:R-:W-:Y:S01]  /*1920*/  BSSY B0, `(.L_x_9750) ;  /* 0x0000021000007945 */ /* 0x000fe20003800000 */
[----:B------:R-:W-:Y:S01]  /*1930*/  MOV R34, R32 ;  /* 0x0000002000227202 */ /* 0x000fe20000000f00 */
[----:B------:R-:W-:Y:S02]  /*1940*/  IMAD.MOV.U32 R35, RZ, RZ, R33 ;  /* 0x000000ffff237224 */ /* 0x000fe400078e0021 */
[----:B------:R-:W-:Y:S02]  /*1950*/  IMAD.U32 R30, RZ, RZ, UR8 ;  /* 0x00000008ff1e7e24 */ /* 0x000fe4000f8e00ff */
[----:B------:R-:W-:Y:S02]  /*1960*/  IMAD.U32 R31, RZ, RZ, UR9 ;  /* 0x00000009ff1f7e24 */ /* 0x000fe4000f8e00ff */
[----:B------:R-:W-:Y:S02]  /*1970*/  IMAD.U32 R29, RZ, RZ, UR8 ;  /* 0x00000008ff1d7e24 */ /* 0x000fe4000f8e00ff */
[----:B------:R-:W-:-:S07]  /*1980*/  IMAD.U32 R9, RZ, RZ, UR9 ;  /* 0x00000009ff097e24 */ /* 0x000fce000f8e00ff */
.L_x_9751:
        /* <DEDUP_REMOVED lines=27> */
.L_x_9750:
        /* <DEDUP_REMOVED lines=26> */
.L_x_9753:
        /* <DEDUP_REMOVED lines=27> */
.L_x_9752:
[----:B------:R-:W-:Y:S01]  /*1e90*/  BSSY B0, `(.L_x_9754) ;  /* 0x0000021000007945 */ /* 0x000fe20003800000 */
[----:B------:R-:W-:Y:S02]  /*1ea0*/  IMAD.MOV.U32 R31, RZ, RZ, R32 ;  /* 0x000000ffff1f7224 */ /* 0x000fe400078e0020 */
[----:B------:R-:W-:Y:S02]  /*1eb0*/  IMAD.MOV.U32 R30, RZ, RZ, R33 ;  /* 0x000000ffff1e7224 */ /* 0x000fe400078e0021 */
[----:B------:R-:W-:Y:S02]  /*1ec0*/  IMAD.U32 R27, RZ, RZ, UR8 ;  /* 0x00000008ff1b7e24 */ /* 0x000fe4000f8e00ff */
[----:B------:R-:W-:Y:S02]  /*1ed0*/  IMAD.U32 R29, RZ, RZ, UR9 ;  /* 0x00000009ff1d7e24 */ /* 0x000fe4000f8e00ff */
[----:B------:R-:W-:Y:S02]  /*1ee0*/  IMAD.U32 R25, RZ, RZ, UR8 ;  /* 0x00000008ff197e24 */ /* 0x000fe4000f8e00ff */
[----:B------:R-:W-:-:S07]  /*1ef0*/  IMAD.U32 R9, RZ, RZ, UR9 ;  /* 0x00000009ff097e24 */ /* 0x000fce000f8e00ff */
.L_x_9755:
        /* <DEDUP_REMOVED lines=27> */
.L_x_9754:
        /* <DEDUP_REMOVED lines=26> */
.L_x_9757:
        /* <DEDUP_REMOVED lines=27> */
.L_x_9756:
[----:B------:R-:W-:Y:S01]  /*2400*/  BSSY B0, `(.L_x_9758) ;  /* 0x0000021000007945 */ /* 0x000fe20003800000 */
[----:B------:R-:W-:Y:S01]  /*2410*/  IMAD.MOV.U32 R29, RZ, RZ, R32 ;  /* 0x000000ffff1d7224 */ /* 0x000fe200078e0020 */
[----:B------:R-:W-:Y:S01]  /*2420*/  MOV R27, UR9 ;  /* 0x00000009001b7c02 */ /* 0x000fe20008000f00 */
[----:B------:R-:W-:Y:S02]  /*2430*/  IMAD.MOV.U32 R28, RZ, RZ, R33 ;  /* 0x000000ffff1c7224 */ /* 0x000fe400078e0021 */
[----:B------:R-:W-:Y:S02]  /*2440*/  IMAD.U32 R24, RZ, RZ, UR8 ;  /* 0x00000008ff187e24 */ /* 0x000fe4000f8e00ff */
[----:B------:R-:W-:Y:S02]  /*2450*/  IMAD.U32 R26, RZ, RZ, UR9 ;  /* 0x00000009ff1a7e24 */ /* 0x000fe4000f8e00ff */
[----:B------:R-:W-:-:S07]  /*2460*/  IMAD.U32 R25, RZ, RZ, UR8 ;  /* 0x00000008ff197e24 */ /* 0x000fce000f8e00ff */
.L_x_9759:
        /* <DEDUP_REMOVED lines=27> */
.L_x_9758:
        /* <DEDUP_REMOVED lines=26> */
.L_x_9761:
        /* <DEDUP_REMOVED lines=27> */
.L_x_9760:
[----:B------:R-:W-:Y:S01]  /*2970*/  BSSY B0, `(.L_x_9762) ;  /* 0x0000021000007945 */ /* 0x000fe20003800000 */
[----:B------:R-:W-:Y:S01]  /*2980*/  IMAD.MOV.U32 R27, RZ, RZ, R32 ;  /* 0x000000ffff1b7224 */ /* 0x000fe200078e0020 */
[----:B------:R-:W-:Y:S01]  /*2990*/  MOV R23, UR8 ;  /* 0x0000000800177c02 */ /* 0x000fe20008000f00 */
[----:B------:R-:W-:Y:S02]  /*29a0*/  IMAD.MOV.U32 R26, RZ, RZ, R33 ;  /* 0x000000ffff1a7224 */ /* 0x000fe400078e0021 */
[----:B------:R-:W-:Y:S02]  /*29b0*/  IMAD.U32 R22, RZ, RZ, UR8 ;  /* 0x00000008ff167e24 */ /* 0x000fe4000f8e00ff */
[----:B------:R-:W-:Y:S02]  /*29c0*/  IMAD.U32 R24, RZ, RZ, UR9 ;  /* 0x00000009ff187e24 */ /* 0x000fe4000f8e00ff */
[----:B------:R-:W-:-:S07]  /*29d0*/  IMAD.U32 R25, RZ, RZ, UR9 ;  /* 0x00000009ff197e24 */ /* 0x000fce000f8e00ff */
.L_x_9763:
        /* <DEDUP_REMOVED lines=27> */
.L_x_9762:
        /* <DEDUP_REMOVED lines=26> */
.L_x_9765:
        /* <DEDUP_REMOVED lines=27> */
.L_x_9764:
[----:B------:R-:W-:Y:S01]  /*2ee0*/  BSSY B0, `(.L_x_9766) ;  /* 0x000001d000007945 */ /* 0x000fe20003800000 */
[----:B------:R-:W-:Y:S02]  /*2ef0*/  IMAD.U32 R19, RZ, RZ, UR8 ;  /* 0x00000008ff137e24 */ /* 0x000fe4000f8e00ff */
[----:B------:R-:W-:-:S07]  /*2f00*/  IMAD.U32 R22, RZ, RZ, UR9 ;  /* 0x00000009ff167e24 */ /* 0x000fce000f8e00ff */
.L_x_9767:
        /* <DEDUP_REMOVED lines=27> */
.L_x_9766:
        /* <DEDUP_REMOVED lines=15> */
.L_x_9733:
        /* <DEDUP_REMOVED lines=45> */
.L_x_9772:
        /* <DEDUP_REMOVED lines=140> */
.L_x_9771:
        /* <DEDUP_REMOVED lines=79> */
.L_x_9773:
[----:B------:R-:W-:-:S04]  /*4230*/  ISETP.NE.U32.AND P2, PT, R2, RZ, PT ;  /* 0x000000ff0200720c */ /* 0x000fc80003f45070 */
[----:B------:R-:W-:-:S13]  /*4240*/  ISETP.NE.OR.EX P0, PT, R3, RZ, P0, P2 ;  /* 0x000000ff0300720c */ /* 0x000fda0000705720 */
[----:B------:R-:W-:Y:S05]  /*4250*/  @!P0 BRA `(.L_x_9769) ;  /* 0x0000000000b08947 */ /* 0x000fea0003800000 */
.L_x_9770:
        /* <DEDUP_REMOVED lines=44> */
.L_x_9769:
        /* <DEDUP_REMOVED lines=50> */
.L_x_9768:
        /* <DEDUP_REMOVED lines=21> */
.L_x_9775:
        /* <DEDUP_REMOVED lines=27> */
.L_x_9774:
        /* <DEDUP_REMOVED lines=9> */
.L_x_9777:
        /* <DEDUP_REMOVED lines=27> */
.L_x_9776:
        /* <DEDUP_REMOVED lines=54> */
.L_x_9782:
        /* <DEDUP_REMOVED lines=142> */
.L_x_9781:
        /* <DEDUP_REMOVED lines=79> */
.L_x_9783:
[----:B------:R-:W-:-:S04]  /*5eb0*/  ISETP.NE.U32.AND P3, PT, R41, RZ, PT ;  /* 0x000000ff2900720c */ /* 0x000fc80003f65070 */
[----:B------:R-:W-:-:S13]  /*5ec0*/  ISETP.NE.OR.EX P0, PT, R40, RZ, P0, P3 ;  /* 0x000000ff2800720c */ /* 0x000fda0000705730 */
[----:B------:R-:W-:Y:S05]  /*5ed0*/  @!P0 BRA `(.L_x_9779) ;  /* 0x0000000000b48947 */ /* 0x000fea0003800000 */
.L_x_9780:
        /* <DEDUP_REMOVED lines=45> */
.L_x_9779:
        /* <DEDUP_REMOVED lines=51> */
.L_x_9778:
        /* <DEDUP_REMOVED lines=15> */
.L_x_9785:
        /* <DEDUP_REMOVED lines=27> */
.L_x_9784:
        /* <DEDUP_REMOVED lines=8> */
.L_x_9787:
        /* <DEDUP_REMOVED lines=27> */
.L_x_9786:
        /* <DEDUP_REMOVED lines=54> */
.L_x_9792:
        /* <DEDUP_REMOVED lines=142> */
.L_x_9791:
        /* <DEDUP_REMOVED lines=79> */
.L_x_9793:
[----:B------:R-:W-:-:S04]  /*7ae0*/  ISETP.NE.U32.AND P3, PT, R41, RZ, PT ;  /* 0x000000ff2900720c */ /* 0x000fc80003f65070 */
[----:B------:R-:W-:-:S13]  /*7af0*/  ISETP.NE.OR.EX P0, PT, R40, RZ, P0, P3 ;  /* 0x000000ff2800720c */ /* 0x000fda0000705730 */
[----:B------:R-:W-:Y:S05]  /*7b00*/  @!P0 BRA `(.L_x_9789) ;  /* 0x0000000000b48947 */ /* 0x000fea0003800000 */
.L_x_9790:
        /* <DEDUP_REMOVED lines=45> */
.L_x_9789:
        /* <DEDUP_REMOVED lines=52> */
.L_x_9788:
        /* <DEDUP_REMOVED lines=15> */
.L_x_9795:
        /* <DEDUP_REMOVED lines=27> */
.L_x_9794:
        /* <DEDUP_REMOVED lines=8> */
.L_x_9797:
        /* <DEDUP_REMOVED lines=27> */
.L_x_9796:
        /* <DEDUP_REMOVED lines=50> */
.L_x_9802:
        /* <DEDUP_REMOVED lines=141> */
.L_x_9801:
        /* <DEDUP_REMOVED lines=79> */
.L_x_9803:
[----:B------:R-:W-:-:S04]  /*96d0*/  ISETP.NE.U32.AND P3, PT, R7, RZ, PT ;  /* 0x000000ff0700720c */ /* 0x000fc80003f65070 */
[----:B------:R-:W-:-:S13]  /*96e0*/  ISETP.NE.OR.EX P0, PT, R6, RZ, P0, P3 ;  /* 0x000000ff0600720c */ /* 0x000fda0000705730 */
[----:B------:R-:W-:Y:S05]  /*96f0*/  @!P0 BRA `(.L_x_9799) ;  /* 0x0000000000b48947 */ /* 0x000fea0003800000 */
.L_x_9800:
        /* <DEDUP_REMOVED lines=45> */
.L_x_9799:
        /* <DEDUP_REMOVED lines=51> */
.L_x_9798:
        /* <DEDUP_REMOVED lines=15> */
.L_x_9805:
        /* <DEDUP_REMOVED lines=27> */
.L_x_9804:
        /* <DEDUP_REMOVED lines=8> */
.L_x_9807:
        /* <DEDUP_REMOVED lines=27> */
.L_x_9806:
        /* <DEDUP_REMOVED lines=51> */
.L_x_9812:
        /* <DEDUP_REMOVED lines=139> */
.L_x_9811:
        /* <DEDUP_REMOVED lines=79> */
.L_x_9813:
[----:B------:R-:W-:-:S04]  /*b2a0*/  ISETP.NE.U32.AND P3, PT, R40, RZ, PT ;  /* 0x000000ff2800720c */ /* 0x000fc80003f65070 */
[----:B------:R-:W-:-:S13]  /*b2b0*/  ISETP.NE.OR.EX P0, PT, R42, RZ, P0, P3 ;  /* 0x000000ff2a00720c */ /* 0x000fda0000705730 */
[----:B------:R-:W-:Y:S05]  /*b2c0*/  @!P0 BRA `(.L_x_9809) ;  /* 0x0000000000b48947 */ /* 0x000fea0003800000 */
.L_x_9810:
        /* <DEDUP_REMOVED lines=45> */
.L_x_9809:
        /* <DEDUP_REMOVED lines=51> */
.L_x_9808:
        /* <DEDUP_REMOVED lines=14> */
.L_x_9815:
        /* <DEDUP_REMOVED lines=27> */
.L_x_9814:
        /* <DEDUP_REMOVED lines=8> */
.L_x_9817:
        /* <DEDUP_REMOVED lines=27> */
.L_x_9816:
        /* <DEDUP_REMOVED lines=51> */
.L_x_9822:
        /* <DEDUP_REMOVED lines=141> */
.L_x_9821:
        /* <DEDUP_REMOVED lines=79> */
.L_x_9823:
[----:B------:R-:W-:-:S04]  /*ce80*/  ISETP.NE.U32.AND P3, PT, R7, RZ, PT ;  /* 0x000000ff0700720c */ /* 0x000fc80003f65070 */
[----:B------:R-:W-:-:S13]  /*ce90*/  ISETP.NE.OR.EX P0, PT, R6, RZ, P0, P3 ;  /* 0x000000ff0600720c */ /* 0x000fda0000705730 */
[----:B------:R-:W-:Y:S05]  /*cea0*/  @!P0 BRA `(.L_x_9819) ;  /* 0x0000000000b48947 */ /* 0x000fea0003800000 */
.L_x_9820:
        /* <DEDUP_REMOVED lines=45> */
.L_x_9819:
        /* <DEDUP_REMOVED lines=51> */
.L_x_9818:
        /* <DEDUP_REMOVED lines=14> */
.L_x_9825:
        /* <DEDUP_REMOVED lines=27> */
.L_x_9824:
        /* <DEDUP_REMOVED lines=8> */
.L_x_9827:
        /* <DEDUP_REMOVED lines=27> */
.L_x_9826:
        /* <DEDUP_REMOVED lines=51> */
.L_x_9832:
        /* <DEDUP_REMOVED lines=146> */
.L_x_9831:
        /* <DEDUP_REMOVED lines=79> */
.L_x_9833:
[----:B------:R-:W-:-:S04]  /*eab0*/  ISETP.NE.U32.AND P3, PT, R6, RZ, PT ;  /* 0x000000ff0600720c */ /* 0x000fc80003f65070 */
[----:B------:R-:W-:-:S13]  /*eac0*/  ISETP.NE.OR.EX P0, PT, R40, RZ, P0, P3 ;  /* 0x000000ff2800720c */ /* 0x000fda0000705730 */
[----:B------:R-:W-:Y:S05]  /*ead0*/  @!P0 BRA `(.L_x_9829) ;  /* 0x0000000000b48947 */ /* 0x000fea0003800000 */
.L_x_9830:
        /* <DEDUP_REMOVED lines=45> */
.L_x_9829:
        /* <DEDUP_REMOVED lines=50> */
.L_x_9828:
        /* <DEDUP_REMOVED lines=14> */
.L_x_9835:
        /* <DEDUP_REMOVED lines=27> */
.L_x_9834:
        /* <DEDUP_REMOVED lines=8> */
.L_x_9837:
        /* <DEDUP_REMOVED lines=27> */
.L_x_9836:
        /* <DEDUP_REMOVED lines=51> */
.L_x_9842:
        /* <DEDUP_REMOVED lines=139> */
.L_x_9841:
        /* <DEDUP_REMOVED lines=77> */
.L_x_9843:
[----:B------:R-:W-:-:S04]  /*10640*/  ISETP.NE.U32.AND P1, PT, R6, RZ, PT ;  /* 0x000000ff0600720c */ /* 0x000fc80003f25070 */
[----:B------:R-:W-:-:S13]  /*10650*/  ISETP.NE.OR.EX P0, PT, R40, RZ, P0, P1 ;  /* 0x000000ff2800720c */ /* 0x000fda0000705710 */
[----:B------:R-:W-:Y:S05]  /*10660*/  @!P0 BRA `(.L_x_9839) ;  /* 0x0000000000ac8947 */ /* 0x000fea0003800000 */
.L_x_9840:
        /* <DEDUP_REMOVED lines=43> */
.L_x_9839:
        /* <DEDUP_REMOVED lines=50> */
.L_x_9838:
        /* <DEDUP_REMOVED lines=14> */
.L_x_9845:
        /* <DEDUP_REMOVED lines=27> */
.L_x_9844:
[----:B------:R-:W-:Y:S05]  /*10ed0*/  @!P2 BRA `(.L_x_9846) ;  /* 0x000000000078a947 */ /* 0x000fea0003800000 */
[----:B------:R-:W-:Y:S01]  /*10ee0*/  BSSY B0, `(.L_x_9846) ;  /* 0x000001d000007945 */ /* 0x000fe20003800000 */
[----:B------:R-:W-:Y:S02]  /*10ef0*/  IMAD.U32 R11, RZ, RZ, UR16 ;  /* 0x00000010ff0b7e24 */ /* 0x000fe4000f8e00ff */
[----:B------:R-:W-:-:S07]  /*10f00*/  IMAD.U32 R9, RZ, RZ, UR17 ;  /* 0x00000011ff097e24 */ /* 0x000fce000f8e00ff */
.L_x_9847:
        /* <DEDUP_REMOVED lines=27> */
.L_x_9846:
        /* <DEDUP_REMOVED lines=14> */
.L_x_9735:
        /* <DEDUP_REMOVED lines=9> */
.L_x_9732:
        /* <DEDUP_REMOVED lines=90> */
.L_x_9853:
        /* <DEDUP_REMOVED lines=27> */
.L_x_9852:
        /* <DEDUP_REMOVED lines=9> */
.L_x_9855:
        /* <DEDUP_REMOVED lines=27> */
.L_x_9854:
        /* <DEDUP_REMOVED lines=17> */
.L_x_9851:
[----:B------:R-:W-:Y:S05]  /*11cd0*/  BSYNC B1 ;  /* 0x0000000000017941 */ /* 0x000fea0003800000 */
.L_x_9850:
        /* <DEDUP_REMOVED lines=26> */
.L_x_9859:
        /* <DEDUP_REMOVED lines=27> */
.L_x_9858:
[----:B------:R-:W-:Y:S02]  /*12030*/  ULDC UR8, c[0x0][0x248] ;  /* 0x0000920000087ab9 */ /* 0x000fe40000000800 */
[----:B------:R-:W-:Y:S01]  /*12040*/  IMAD.U32 R32, RZ, RZ, UR8 ;  /* 0x00000008ff207e24 */ /* 0x000fe2000f8e00ff */
[----:B------:R-:W-:Y:S06]  /*12050*/  @!P0 BRA `(.L_x_9860) ;  /* 0x00000000007c8947 */ /* 0x000fec0003800000 */
[----:B------:R-:W-:Y:S01]  /*12060*/  BSSY B2, `(.L_x_9860) ;  /* 0x000001e000027945 */ /* 0x000fe20003800000 */
[----:B------:R-:W-:Y:S02]  /*12070*/  IMAD.MOV.U32 R34, RZ, RZ, R33 ;  /* 0x000000ffff227224 */ /* 0x000fe400078e0021 */
[----:B------:R-:W-:Y:S02]  /*12080*/  IMAD.U32 R35, RZ, RZ, UR8 ;  /* 0x00000008ff237e24 */ /* 0x000fe4000f8e00ff */
[----:B------:R-:W-:-:S07]  /*12090*/  IMAD.U32 R32, RZ, RZ, UR8 ;  /* 0x00000008ff207e24 */ /* 0x000fce000f8e00ff */
.L_x_9861:
        /* <DEDUP_REMOVED lines=27> */
.L_x_9860:
        /* <DEDUP_REMOVED lines=17> */
.L_x_9857:
[----:B------:R-:W-:Y:S05]  /*12360*/  BSYNC B1 ;  /* 0x0000000000017941 */ /* 0x000fea0003800000 */
.L_x_9856:
        /* <DEDUP_REMOVED lines=26> */
.L_x_9865:
        /* <DEDUP_REMOVED lines=27> */
.L_x_9864:
[----:B------:R-:W-:Y:S01]  /*126c0*/  IMAD.U32 R33, RZ, RZ, UR13 ;  /* 0x0000000dff217e24 */ /* 0x000fe2000f8e00ff */
[----:B------:R-:W-:Y:S06]  /*126d0*/  @!P0 BRA `(.L_x_9866) ;  /* 0x0000000000808947 */ /* 0x000fec0003800000 */
[----:B------:R-:W-:Y:S01]  /*126e0*/  BSSY B2, `(.L_x_9866) ;  /* 0x000001f000027945 */ /* 0x000fe20003800000 */
[----:B------:R-:W-:Y:S01]  /*126f0*/  IMAD.U32 R35, RZ, RZ, UR12 ;  /* 0x0000000cff237e24 */ /* 0x000fe2000f8e00ff */
[----:B------:R-:W-:Y:S01]  /*12700*/  MOV R33, UR13 ;  /* 0x0000000d00217c02 */ /* 0x000fe20008000f00 */
[----:B------:R-:W-:Y:S02]  /*12710*/  IMAD.U32 R34, RZ, RZ, UR13 ;  /* 0x0000000dff227e24 */ /* 0x000fe4000f8e00ff */
[----:B------:R-:W-:-:S07]  /*12720*/  IMAD.U32 R30, RZ, RZ, UR12 ;  /* 0x0000000cff1e7e24 */ /* 0x000fce000f8e00ff */
.L_x_9867:
        /* <DEDUP_REMOVED lines=27> */
.L_x_9866:
        /* <DEDUP_REMOVED lines=17> */
.L_x_9863:
[----:B------:R-:W-:Y:S05]  /*129f0*/  BSYNC B1 ;  /* 0x0000000000017941 */ /* 0x000fea0003800000 */
.L_x_9862:
        /* <DEDUP_REMOVED lines=25> */
.L_x_9871:
        /* <DEDUP_REMOVED lines=27> */
.L_x_9870:
[----:B------:R-:W-:Y:S05]  /*12d40*/  @!P0 BRA `(.L_x_9872) ;  /* 0x0000000000808947 */ /* 0x000fea0003800000 */
[----:B------:R-:W-:Y:S01]  /*12d50*/  BSSY B2, `(.L_x_9872) ;  /* 0x000001f000027945 */ /* 0x000fe20003800000 */
[----:B------:R-:W-:Y:S01]  /*12d60*/  IMAD.U32 R37, RZ, RZ, UR12 ;  /* 0x0000000cff257e24 */ /* 0x000fe2000f8e00ff */
[----:B------:R-:W-:Y:S01]  /*12d70*/  MOV R29, UR12 ;  /* 0x0000000c001d7c02 */ /* 0x000fe20008000f00 */
[----:B------:R-:W-:Y:S02]  /*12d80*/  IMAD.U32 R38, RZ, RZ, UR13 ;  /* 0x0000000dff267e24 */ /* 0x000fe4000f8e00ff */
[----:B------:R-:W-:-:S07]  /*12d90*/  IMAD.U32 R27, RZ, RZ, UR13 ;  /* 0x0000000dff1b7e24 */ /* 0x000fce000f8e00ff */
.L_x_9873:
        /* <DEDUP_REMOVED lines=27> */
.L_x_9872:
        /* <DEDUP_REMOVED lines=17> */
.L_x_9869:
[----:B------:R-:W-:Y:S05]  /*13060*/  BSYNC B1 ;  /* 0x0000000000017941 */ /* 0x000fea0003800000 */
.L_x_9868:
        /* <DEDUP_REMOVED lines=25> */
.L_x_9877:
        /* <DEDUP_REMOVED lines=27> */
.L_x_9876:
[----:B------:R-:W-:Y:S05]  /*133b0*/  @!P0 BRA `(.L_x_9878) ;  /* 0x0000000000808947 */ /* 0x000fea0003800000 */
[----:B------:R-:W-:Y:S01]  /*133c0*/  BSSY B2, `(.L_x_9878) ;  /* 0x000001f000027945 */ /* 0x000fe20003800000 */
[----:B------:R-:W-:Y:S01]  /*133d0*/  IMAD.U32 R37, RZ, RZ, UR12 ;  /* 0x0000000cff257e24 */ /* 0x000fe2000f8e00ff */
[----:B------:R-:W-:Y:S01]  /*133e0*/  MOV R36, UR13 ;  /* 0x0000000d00247c02 */ /* 0x000fe20008000f00 */
[----:B------:R-:W-:Y:S02]  /*133f0*/  IMAD.U32 R27, RZ, RZ, UR12 ;  /* 0x0000000cff1b7e24 */ /* 0x000fe4000f8e00ff */
[----:B------:R-:W-:-:S07]  /*13400*/  IMAD.U32 R20, RZ, RZ, UR13 ;  /* 0x0000000dff147e24 */ /* 0x000fce000f8e00ff */
.L_x_9879:
        /* <DEDUP_REMOVED lines=27> */
.L_x_9878:
        /* <DEDUP_REMOVED lines=17> */
.L_x_9875:
[----:B------:R-:W-:Y:S05]  /*136d0*/  BSYNC B1 ;  /* 0x0000000000017941 */ /* 0x000fea0003800000 */
.L_x_9874:
        /* <DEDUP_REMOVED lines=25> */
.L_x_9883:
        /* <DEDUP_REMOVED lines=27> */
.L_x_9882:
[----:B------:R-:W-:Y:S05]  /*13a20*/  @!P0 BRA `(.L_x_9884) ;  /* 0x0000000000808947 */ /* 0x000fea0003800000 */
[----:B------:R-:W-:Y:S01]  /*13a30*/  BSSY B2, `(.L_x_9884) ;  /* 0x000001f000027945 */ /* 0x000fe20003800000 */
[----:B------:R-:W-:Y:S01]  /*13a40*/  MOV R35, UR12 ;  /* 0x0000000c00237c02 */ /* 0x000fe20008000f00 */
[----:B------:R-:W-:Y:S02]  /*13a50*/  IMAD.U32 R32, RZ, RZ, UR13 ;  /* 0x0000000dff207e24 */ /* 0x000fe4000f8e00ff */
[----:B------:R-:W-:Y:S02]  /*13a60*/  IMAD.U32 R25, RZ, RZ, UR12 ;  /* 0x0000000cff197e24 */ /* 0x000fe4000f8e00ff */
[----:B------:R-:W-:-:S07]  /*13a70*/  IMAD.U32 R20, RZ, RZ, UR13 ;  /* 0x0000000dff147e24 */ /* 0x000fce000f8e00ff */
.L_x_9885:
        /* <DEDUP_REMOVED lines=27> */
.L_x_9884:
        /* <DEDUP_REMOVED lines=17> */
.L_x_9881:
[----:B------:R-:W-:Y:S05]  /*13d40*/  BSYNC B1 ;  /* 0x0000000000017941 */ /* 0x000fea0003800000 */
.L_x_9880:
        /* <DEDUP_REMOVED lines=25> */
.L_x_9889:
        /* <DEDUP_REMOVED lines=27> */
.L_x_9888:
[----:B------:R-:W-:Y:S05]  /*14090*/  @!P0 BRA `(.L_x_9890) ;  /* 0x0000000000808947 */ /* 0x000fea0003800000 */
[----:B------:R-:W-:Y:S01]  /*140a0*/  BSSY B2, `(.L_x_9890) ;  /* 0x000001f000027945 */ /* 0x000fe20003800000 */
[----:B------:R-:W-:Y:S02]  /*140b0*/  IMAD.U32 R33, RZ, RZ, UR12 ;  /* 0x0000000cff217e24 */ /* 0x000fe4000f8e00ff */
[----:B------:R-:W-:Y:S02]  /*140c0*/  IMAD.U32 R30, RZ, RZ, UR13 ;  /* 0x0000000dff1e7e24 */ /* 0x000fe4000f8e00ff */
[----:B------:R-:W-:Y:S02]  /*140d0*/  IMAD.U32 R23, RZ, RZ, UR12 ;  /* 0x0000000cff177e24 */ /* 0x000fe4000f8e00ff */
[----:B------:R-:W-:-:S07]  /*140e0*/  IMAD.U32 R20, RZ, RZ, UR13 ;  /* 0x0000000dff147e24 */ /* 0x000fce000f8e00ff */
.L_x_9891:
        /* <DEDUP_REMOVED lines=27> */
.L_x_9890:
        /* <DEDUP_REMOVED lines=17> */
.L_x_9887:
[----:B------:R-:W-:Y:S05]  /*143b0*/  BSYNC B1 ;  /* 0x0000000000017941 */ /* 0x000fea0003800000 */
.L_x_9886:
        /* <DEDUP_REMOVED lines=24> */
.L_x_9894:
        /* <DEDUP_REMOVED lines=27> */
.L_x_9893:
[----:B------:R-:W-:Y:S05]  /*146f0*/  @!P0 BRA `(.L_x_9895) ;  /* 0x0000000000788947 */ /* 0x000fea0003800000 */
[----:B------:R-:W-:Y:S01]  /*14700*/  BSSY B1, `(.L_x_9895) ;  /* 0x000001d000017945 */ /* 0x000fe20003800000 */
[----:B------:R-:W-:Y:S02]  /*14710*/  IMAD.U32 R17, RZ, RZ, UR12 ;  /* 0x0000000cff117e24 */ /* 0x000fe4000f8e00ff */
[----:B------:R-:W-:-:S07]  /*14720*/  IMAD.U32 R13, RZ, RZ, UR13 ;  /* 0x0000000dff0d7e24 */ /* 0x000fce000f8e00ff */
.L_x_9896:
        /* <DEDUP_REMOVED lines=27> */
.L_x_9895:
        /* <DEDUP_REMOVED lines=18> */
.L_x_9849:
        /* <DEDUP_REMOVED lines=47> */
.L_x_9903:
        /* <DEDUP_REMOVED lines=141> */
.L_x_9902:
        /* <DEDUP_REMOVED lines=79> */
.L_x_9904:
[----:B------:R-:W-:-:S04]  /*15ab0*/  ISETP.NE.U32.AND P2, PT, R3, RZ, PT ;  /* 0x000000ff0300720c */ /* 0x000fc80003f45070 */
[----:B------:R-:W-:-:S13]  /*15ac0*/  ISETP.NE.OR.EX P0, PT, R19, RZ, P0, P2 ;  /* 0x000000ff1300720c */ /* 0x000fda0000705720 */
[----:B------:R-:W-:Y:S05]  /*15ad0*/  @!P0 BRA `(.L_x_9900) ;  /* 0x0000000000b48947 */ /* 0x000fea0003800000 */
.L_x_9901:
        /* <DEDUP_REMOVED lines=45> */
.L_x_9900:
        /* <DEDUP_REMOVED lines=54> */
.L_x_9899:
        /* <DEDUP_REMOVED lines=16> */
.L_x_9906:
        /* <DEDUP_REMOVED lines=27> */
.L_x_9905:
[----:B------:R-:W-:Y:S05]  /*163c0*/  @!P0 BRA `(.L_x_9907) ;  /* 0x0000000000788947 */ /* 0x000fea0003800000 */
[----:B------:R-:W-:Y:S01]  /*163d0*/  BSSY B2, `(.L_x_9907) ;  /* 0x000001d000027945 */ /* 0x000fe20003800000 */
[----:B------:R-:W-:Y:S01]  /*163e0*/  MOV R29, R23 ;  /* 0x00000017001d7202 */ /* 0x000fe20000000f00 */
[----:B------:R-:W-:-:S07]  /*163f0*/  IMAD.MOV.U32 R30, RZ, RZ, R26 ;  /* 0x000000ffff1e7224 */ /* 0x000fce00078e001a */
.L_x_9908:
        /* <DEDUP_REMOVED lines=27> */
.L_x_9907:
        /* <DEDUP_REMOVED lines=19> */
.L_x_9898:
[----:B------:R-:W-:Y:S05]  /*166e0*/  BSYNC B1 ;  /* 0x0000000000017941 */ /* 0x000fea0003800000 */
.L_x_9897:
        /* <DEDUP_REMOVED lines=48> */
.L_x_9915:
        /* <DEDUP_REMOVED lines=139> */
.L_x_9914:
        /* <DEDUP_REMOVED lines=78> */
.L_x_9916:
[----:B------:R-:W-:-:S04]  /*17780*/  ISETP.NE.U32.AND P2, PT, R42, RZ, PT ;  /* 0x000000ff2a00720c */ /* 0x000fc80003f45070 */
[----:B------:R-:W-:-:S13]  /*17790*/  ISETP.NE.OR.EX P0, PT, R43, RZ, P0, P2 ;  /* 0x000000ff2b00720c */ /* 0x000fda0000705720 */
[----:B------:R-:W-:Y:S05]  /*177a0*/  @!P0 BRA `(.L_x_9912) ;  /* 0x0000000000ac8947 */ /* 0x000fea0003800000 */
.L_x_9913:
        /* <DEDUP_REMOVED lines=43> */
.L_x_9912:
        /* <DEDUP_REMOVED lines=52> */
.L_x_9911:
        /* <DEDUP_REMOVED lines=16> */
.L_x_9918:
        /* <DEDUP_REMOVED lines=27> */
.L_x_9917:
[----:B------:R-:W-:Y:S05]  /*18050*/  @!P0 BRA `(.L_x_9919) ;  /* 0x0000000000788947 */ /* 0x000fea0003800000 */
[----:B------:R-:W-:Y:S01]  /*18060*/  BSSY B2, `(.L_x_9919) ;  /* 0x000001d000027945 */ /* 0x000fe20003800000 */
[----:B------:R-:W-:Y:S02]  /*18070*/  IMAD.MOV.U32 R28, RZ, RZ, R23 ;  /* 0x000000ffff1c7224 */ /* 0x000fe400078e0017 */
[----:B------:R-:W-:-:S07]  /*18080*/  IMAD.MOV.U32 R29, RZ, RZ, R22 ;  /* 0x000000ffff1d7224 */ /* 0x000fce00078e0016 */
.L_x_9920:
        /* <DEDUP_REMOVED lines=27> */
.L_x_9919:
        /* <DEDUP_REMOVED lines=19> */
.L_x_9910:
[----:B------:R-:W-:Y:S05]  /*18370*/  BSYNC B1 ;  /* 0x0000000000017941 */ /* 0x000fea0003800000 */
.L_x_9909:
        /* <DEDUP_REMOVED lines=48> */
.L_x_9927:
        /* <DEDUP_REMOVED lines=139> */
.L_x_9926:
        /* <DEDUP_REMOVED lines=77> */
.L_x_9928:
[----:B------:R-:W-:-:S04]  /*19400*/  ISETP.NE.U32.AND P2, PT, R16, RZ, PT ;  /* 0x000000ff1000720c */ /* 0x000fc80003f45070 */
[----:B------:R-:W-:-:S13]  /*19410*/  ISETP.NE.OR.EX P0, PT, R23, RZ, P0, P2 ;  /* 0x000000ff1700720c */ /* 0x000fda0000705720 */
[----:B------:R-:W-:Y:S05]  /*19420*/  @!P0 BRA `(.L_x_9924) ;  /* 0x0000000000b48947 */ /* 0x000fea0003800000 */
.L_x_9925:
        /* <DEDUP_REMOVED lines=45> */
.L_x_9924:
        /* <DEDUP_REMOVED lines=47> */
.L_x_9923:
        /* <DEDUP_REMOVED lines=16> */
.L_x_9930:
        /* <DEDUP_REMOVED lines=27> */
.L_x_9929:
[----:B------:R-:W-:Y:S05]  /*19ca0*/  @!P0 BRA `(.L_x_9931) ;  /* 0x00000000007c8947 */ /* 0x000fea0003800000 */
[----:B------:R-:W-:Y:S01]  /*19cb0*/  BSSY B2, `(.L_x_9931) ;  /* 0x000001e000027945 */ /* 0x000fe20003800000 */
[----:B------:R-:W-:Y:S02]  /*19cc0*/  IMAD.MOV.U32 R35, RZ, RZ, R27 ;  /* 0x000000ffff237224 */ /* 0x000fe400078e001b */
[----:B------:R-:W-:Y:S02]  /*19cd0*/  IMAD.MOV.U32 R32, RZ, RZ, R22 ;  /* 0x000000ffff207224 */ /* 0x000fe400078e0016 */
[----:B------:R-:W-:-:S07]  /*19ce0*/  IMAD.MOV.U32 R33, RZ, RZ, R23 ;  /* 0x000000ffff217224 */ /* 0x000fce00078e0017 */
.L_x_9932:
        /* <DEDUP_REMOVED lines=27> */
.L_x_9931:
        /* <DEDUP_REMOVED lines=19> */
.L_x_9922:
[----:B------:R-:W-:Y:S05]  /*19fd0*/  BSYNC B1 ;  /* 0x0000000000017941 */ /* 0x000fea0003800000 */
.L_x_9921:
        /* <DEDUP_REMOVED lines=49> */
.L_x_9939:
        /* <DEDUP_REMOVED lines=141> */
.L_x_9938:
        /* <DEDUP_REMOVED lines=79> */
.L_x_9940:
[----:B------:R-:W-:-:S04]  /*1b0b0*/  ISETP.NE.U32.AND P2, PT, R42, RZ, PT ;  /* 0x000000ff2a00720c */ /* 0x000fc80003f45070 */
[----:B------:R-:W-:-:S13]  /*1b0c0*/  ISETP.NE.OR.EX P0, PT, R43, RZ, P0, P2 ;  /* 0x000000ff2b00720c */ /* 0x000fda0000705720 */
[----:B------:R-:W-:Y:S05]  /*1b0d0*/  @!P0 BRA `(.L_x_9936) ;  /* 0x0000000000b48947 */ /* 0x000fea0003800000 */
.L_x_9937:
        /* <DEDUP_REMOVED lines=45> */
.L_x_9936:
        /* <DEDUP_REMOVED lines=47> */
.L_x_9935:
        /* <DEDUP_REMOVED lines=16> */
.L_x_9942:
        /* <DEDUP_REMOVED lines=27> */
.L_x_9941:
[----:B------:R-:W-:Y:S05]  /*1b950*/  @!P0 BRA `(.L_x_9943) ;  /* 0x0000000000808947 */ /* 0x000fea0003800000 */
[----:B------:R-:W-:Y:S01]  /*1b960*/  BSSY B2, `(.L_x_9943) ;  /* 0x000001f000027945 */ /* 0x000fe20003800000 */
[----:B------:R-:W-:Y:S01]  /*1b970*/  IMAD.U32 R31, RZ, RZ, UR10 ;  /* 0x0000000aff1f7e24 */ /* 0x000fe2000f8e00ff */
[----:B------:R-:W-:Y:S01]  /*1b980*/  MOV R32, UR11 ;  /* 0x0000000b00207c02 */ /* 0x000fe20008000f00 */
[----:B------:R-:W-:Y:S02]  /*1b990*/  IMAD.U32 R23, RZ, RZ, UR10 ;  /* 0x0000000aff177e24 */ /* 0x000fe4000f8e00ff */
[----:B------:R-:W-:-:S07]  /*1b9a0*/  IMAD.U32 R21, RZ, RZ, UR11 ;  /* 0x0000000bff157e24 */ /* 0x000fce000f8e00ff */
.L_x_9944:
        /* <DEDUP_REMOVED lines=27> */
.L_x_9943:
        /* <DEDUP_REMOVED lines=19> */
.L_x_9934:
[----:B------:R-:W-:Y:S05]  /*1bc90*/  BSYNC B1 ;  /* 0x0000000000017941 */ /* 0x000fea0003800000 */
.L_x_9933:
        /* <DEDUP_REMOVED lines=48> */
.L_x_9951:
        /* <DEDUP_REMOVED lines=142> */
.L_x_9950:
        /* <DEDUP_REMOVED lines=79> */
.L_x_9952:
[----:B------:R-:W-:-:S04]  /*1cd70*/  ISETP.NE.U32.AND P2, PT, R39, RZ, PT ;  /* 0x000000ff2700720c */ /* 0x000fc80003f45070 */
[----:B------:R-:W-:-:S13]  /*1cd80*/  ISETP.NE.OR.EX P0, PT, R38, RZ, P0, P2 ;  /* 0x000000ff2600720c */ /* 0x000fda0000705720 */
[----:B------:R-:W-:Y:S05]  /*1cd90*/  @!P0 BRA `(.L_x_9948) ;  /* 0x0000000000b48947 */ /* 0x000fea0003800000 */
.L_x_9949:
        /* <DEDUP_REMOVED lines=45> */
.L_x_9948:
        /* <DEDUP_REMOVED lines=48> */
.L_x_9947:
        /* <DEDUP_REMOVED lines=16> */
.L_x_9954:
        /* <DEDUP_REMOVED lines=27> */
.L_x_9953:
[----:B------:R-:W-:Y:S05]  /*1d620*/  @!P0 BRA `(.L_x_9955) ;  /* 0x0000000000808947 */ /* 0x000fea0003800000 */
[----:B------:R-:W-:Y:S01]  /*1d630*/  BSSY B2, `(.L_x_9955) ;  /* 0x000001f000027945 */ /* 0x000fe20003800000 */
[----:B------:R-:W-:Y:S01]  /*1d640*/  IMAD.U32 R29, RZ, RZ, UR10 ;  /* 0x0000000aff1d7e24 */ /* 0x000fe2000f8e00ff */
[----:B------:R-:W-:Y:S01]  /*1d650*/  MOV R19, UR11 ;  /* 0x0000000b00137c02 */ /* 0x000fe20008000f00 */
[----:B------:R-:W-:Y:S02]  /*1d660*/  IMAD.U32 R30, RZ, RZ, UR11 ;  /* 0x0000000bff1e7e24 */ /* 0x000fe4000f8e00ff */
[----:B------:R-:W-:-:S07]  /*1d670*/  IMAD.U32 R21, RZ, RZ, UR10 ;  /* 0x0000000aff157e24 */ /* 0x000fce000f8e00ff */
.L_x_9956:
        /* <DEDUP_REMOVED lines=27> */
.L_x_9955:
        /* <DEDUP_REMOVED lines=19> */
.L_x_9946:
[----:B------:R-:W-:Y:S05]  /*1d960*/  BSYNC B1 ;  /* 0x0000000000017941 */ /* 0x000fea0003800000 */
.L_x_9945:
        /* <DEDUP_REMOVED lines=48> */
.L_x_9963:
        /* <DEDUP_REMOVED lines=142> */
.L_x_9962:
        /* <DEDUP_REMOVED lines=77> */
.L_x_9964:
[----:B------:R-:W-:-:S04]  /*1ea20*/  ISETP.NE.U32.AND P2, PT, R38, RZ, PT ;  /* 0x000000ff2600720c */ /* 0x000fc80003f45070 */
[----:B------:R-:W-:-:S13]  /*1ea30*/  ISETP.NE.OR.EX P0, PT, R42, RZ, P0, P2 ;  /* 0x000000ff2a00720c */ /* 0x000fda0000705720 */
[----:B------:R-:W-:Y:S05]  /*1ea40*/  @!P0 BRA `(.L_x_9960) ;  /* 0x0000000000b08947 */ /* 0x000fea0003800000 */
.L_x_9961:
        /* <DEDUP_REMOVED lines=44> */
.L_x_9960:
        /* <DEDUP_REMOVED lines=48> */
.L_x_9959:
        /* <DEDUP_REMOVED lines=16> */
.L_x_9966:
        /* <DEDUP_REMOVED lines=27> */
.L_x_9965:
[----:B------:R-:W-:Y:S05]  /*1f2c0*/  @!P0 BRA `(.L_x_9967) ;  /* 0x0000000000808947 */ /* 0x000fea0003800000 */
[----:B------:R-:W-:Y:S01]  /*1f2d0*/  BSSY B2, `(.L_x_9967) ;  /* 0x000001f000027945 */ /* 0x000fe20003800000 */
[----:B------:R-:W-:Y:S01]  /*1f2e0*/  IMAD.U32 R27, RZ, RZ, UR10 ;  /* 0x0000000aff1b7e24 */ /* 0x000fe2000f8e00ff */
[----:B------:R-:W-:Y:S01]  /*1f2f0*/  MOV R19, UR10 ;  /* 0x0000000a00137c02 */ /* 0x000fe20008000f00 */
[----:B------:R-:W-:Y:S02]  /*1f300*/  IMAD.U32 R28, RZ, RZ, UR11 ;  /* 0x0000000bff1c7e24 */ /* 0x000fe4000f8e00ff */
[----:B------:R-:W-:-:S07]  /*1f310*/  IMAD.U32 R17, RZ, RZ, UR11 ;  /* 0x0000000bff117e24 */ /* 0x000fce000f8e00ff */
.L_x_9968:
        /* <DEDUP_REMOVED lines=27> */
.L_x_9967:
        /* <DEDUP_REMOVED lines=19> */
.L_x_9958:
[----:B------:R-:W-:Y:S05]  /*1f600*/  BSYNC B1 ;  /* 0x0000000000017941 */ /* 0x000fea0003800000 */
.L_x_9957:
        /* <DEDUP_REMOVED lines=48> */
.L_x_9975:
        /* <DEDUP_REMOVED lines=141> */
.L_x_9974:
        /* <DEDUP_REMOVED lines=77> */
.L_x_9976:
[----:B------:R-:W-:-:S04]  /*206b0*/  ISETP.NE.U32.AND P2, PT, R38, RZ, PT ;  /* 0x000000ff2600720c */ /* 0x000fc80003f45070 */
[----:B------:R-:W-:-:S13]  /*206c0*/  ISETP.NE.OR.EX P0, PT, R41, RZ, P0, P2 ;  /* 0x000000ff2900720c */ /* 0x000fda0000705720 */
[----:B------:R-:W-:Y:S05]  /*206d0*/  @!P0 BRA `(.L_x_9972) ;  /* 0x0000000000ac8947 */ /* 0x000fea0003800000 */
.L_x_9973:
        /* <DEDUP_REMOVED lines=43> */
.L_x_9972:
        /* <DEDUP_REMOVED lines=48> */
.L_x_9971:
        /* <DEDUP_REMOVED lines=16> */
.L_x_9978:
        /* <DEDUP_REMOVED lines=27> */
.L_x_9977:
[----:B------:R-:W-:Y:S05]  /*20f40*/  @!P0 BRA `(.L_x_9979) ;  /* 0x0000000000808947 */ /* 0x000fea0003800000 */
[----:B------:R-:W-:Y:S01]  /*20f50*/  BSSY B2, `(.L_x_9979) ;  /* 0x000001f000027945 */ /* 0x000fe20003800000 */
[----:B------:R-:W-:Y:S01]  /*20f60*/  IMAD.U32 R25, RZ, RZ, UR10 ;  /* 0x0000000aff197e24 */ /* 0x000fe2000f8e00ff */
[----:B------:R-:W-:Y:S01]  /*20f70*/  MOV R15, UR11 ;  /* 0x0000000b000f7c02 */ /* 0x000fe20008000f00 */
[----:B------:R-:W-:Y:S02]  /*20f80*/  IMAD.U32 R26, RZ, RZ, UR11 ;  /* 0x0000000bff1a7e24 */ /* 0x000fe4000f8e00ff */
[----:B------:R-:W-:-:S07]  /*20f90*/  IMAD.U32 R17, RZ, RZ, UR10 ;  /* 0x0000000aff117e24 */ /* 0x000fce000f8e00ff */
.L_x_9980:
        /* <DEDUP_REMOVED lines=27> */
.L_x_9979:
        /* <DEDUP_REMOVED lines=19> */
.L_x_9970:
[----:B------:R-:W-:Y:S05]  /*21280*/  BSYNC B1 ;  /* 0x0000000000017941 */ /* 0x000fea0003800000 */
.L_x_9969:
        /* <DEDUP_REMOVED lines=47> */
.L_x_9985:
        /* <DEDUP_REMOVED lines=144> */
.L_x_9984:
        /* <DEDUP_REMOVED lines=79> */
.L_x_9986:
[----:B------:R-:W-:-:S04]  /*22370*/  ISETP.NE.U32.AND P2, PT, R8, RZ, PT ;  /* 0x000000ff0800720c */ /* 0x000fc80003f45070 */
[----:B------:R-:W-:-:S13]  /*22380*/  ISETP.NE.OR.EX P0, PT, R40, RZ, P0, P2 ;  /* 0x000000ff2800720c */ /* 0x000fda0000705720 */
[----:B------:R-:W-:Y:S05]  /*22390*/  @!P0 BRA `(.L_x_9982) ;  /* 0x0000000000b48947 */ /* 0x000fea0003800000 */
.L_x_9983:
        /* <DEDUP_REMOVED lines=45> */
.L_x_9982:
        /* <DEDUP_REMOVED lines=48> */
.L_x_9981:
        /* <DEDUP_REMOVED lines=16> */
.L_x_9988:
        /* <DEDUP_REMOVED lines=27> */
.L_x_9987:
[----:B------:R-:W-:Y:S05]  /*22c20*/  @!P0 BRA `(.L_x_9989) ;  /* 0x0000000000808947 */ /* 0x000fea0003800000 */
[----:B------:R-:W-:Y:S01]  /*22c30*/  BSSY B1, `(.L_x_9989) ;  /* 0x000001f000017945 */ /* 0x000fe20003800000 */
[----:B------:R-:W-:Y:S01]  /*22c40*/  IMAD.U32 R21, RZ, RZ, UR10 ;  /* 0x0000000aff157e24 */ /* 0x000fe2000f8e00ff */
[----:B------:R-:W-:Y:S01]  /*22c50*/  MOV R11, UR11 ;  /* 0x0000000b000b7c02 */ /* 0x000fe20008000f00 */
[----:B------:R-:W-:Y:S02]  /*22c60*/  IMAD.U32 R23, RZ, RZ, UR11 ;  /* 0x0000000bff177e24 */ /* 0x000fe4000f8e00ff */
[----:B------:R-:W-:-:S07]  /*22c70*/  IMAD.U32 R15, RZ, RZ, UR10 ;  /* 0x0000000aff0f7e24 */ /* 0x000fce000f8e00ff */
.L_x_9990:
        /* <DEDUP_REMOVED lines=27> */
.L_x_9989:
        /* <DEDUP_REMOVED lines=19> */
.L_x_9892:
[----:B------:R-:W-:Y:S05]  /*22f60*/  BSYNC B0 ;  /* 0x0000000000007941 */ /* 0x000fea0003800000 */
.L_x_9848:
        /* <DEDUP_REMOVED lines=23> */
.L_x_9993:
[----:B------:R-:W-:-:S13]  /*230e0*/  ISETP.GE.AND P0, PT, R7, R2, PT ;  /* 0x000000020700720c */ /* 0x000fda0003f06270 */
[----:B------:R-:W-:Y:S05]  /*230f0*/  @P0 BRA `(.L_x_9995) ;  /* 0x0000000000300947 */ /* 0x000fea0003800000 */
[----:B0-----:R-:W0:Y:S01]  /*23100*/  LDC.64 R4, c[0x0][0x270] ;  /* 0x00009c00ff047b82 */ /* 0x001e220000000a00 */
[----:B------:R-:W-:Y:S02]  /*23110*/  IMAD.IADD R3, R0, 0x1, R7 ;  /* 0x0000000100037824 */ /* 0x000fe400078e0207 */
[----:B------:R-:W-:Y:S02]  /*23120*/  VIADD R7, R7, 0x80 ;  /* 0x0000008007077836 */ /* 0x000fe40000000000 */
[----:B0-----:R-:W-:-:S05]  /*23130*/  IMAD.WIDE.U32 R4, R3, 0x8, R4 ;  /* 0x0000000803047825 */ /* 0x001fca00078e0004 */
[----:B------:R1:W-:Y:S02]  /*23140*/  STG.E.64 desc[UR6][R4.64], RZ ;  /* 0x000000ff04007986 */ /* 0x0003e4000c101b06 */
.L_x_9994:
[----:B------:R-:W-:-:S13]  /*23150*/  ISETP.GE.AND P0, PT, R7, R2, PT ;  /* 0x000000020700720c */ /* 0x000fda0003f06270 */
[----:B------:R-:W-:Y:S05]  /*23160*/  @P0 BRA `(.L_x_9996) ;  /* 0x0000000000340947 */ /* 0x000fea0003800000 */
[----:B01----:R-:W0:Y:S01]  /*23170*/  LDC.64 R4, c[0x0][0x270] ;  /* 0x00009c00ff047b82 */ /* 0x003e220000000a00 */
[----:B------:R-:W-:Y:S02]  /*23180*/  IMAD.IADD R3, R0, 0x1, R7 ;  /* 0x0000000100037824 */ /* 0x000fe400078e0207 */
[----:B------:R-:W-:Y:S02]  /*23190*/  VIADD R7, R7, 0x80 ;  /* 0x0000008007077836 */ /* 0x000fe40000000000 */
[----:B0-----:R-:W-:-:S05]  /*231a0*/  IMAD.WIDE.U32 R4, R3, 0x8, R4 ;  /* 0x0000000803047825 */ /* 0x001fca00078e0004 */
[----:B------:R1:W-:Y:S02]  /*231b0*/  STG.E.64 desc[UR6][R4.64], RZ ;  /* 0x000000ff04007986 */ /* 0x0003e4000c101b06 */
.L_x_9995:
        /* <DEDUP_REMOVED lines=8> */
.L_x_9996:
[----:B------:R-:W-:Y:S05]  /*23240*/  BSYNC B1 ;  /* 0x0000000000017941 */ /* 0x000fea0003800000 */
.L_x_9992:
[----:B------:R-:W-:-:S13]  /*23250*/  ISETP.GE.AND P0, PT, R7, R2, PT ;  /* 0x000000020700720c */ /* 0x000fda0003f06270 */
[----:B012---:R-:W0:Y:S01]  /*23260*/  @!P0 LDC.64 R4, c[0x0][0x270] ;  /* 0x00009c00ff048b82 */ /* 0x007e220000000a00 */
[----:B------:R-:W-:Y:S02]  /*23270*/  @!P0 IMAD.IADD R3, R0, 0x1, R7 ;  /* 0x0000000100038824 */ /* 0x000fe400078e0207 */
[----:B------:R-:W-:Y:S02]  /*23280*/  @!P0 VIADD R7, R7, 0x80 ;  /* 0x0000008007078836 */ /* 0x000fe40000000000 */
[----:B0-----:R-:W-:-:S05]  /*23290*/  @!P0 IMAD.WIDE.U32 R4, R3, 0x8, R4 ;  /* 0x0000000803048825 */ /* 0x001fca00078e0004 */
[----:B------:R2:W-:Y:S02]  /*232a0*/  @!P0 STG.E.64 desc[UR6][R4.64], RZ ;  /* 0x000000ff04008986 */ /* 0x0005e4000c101b06 */
.L_x_9997:
[----:B------:R-:W-:Y:S05]  /*232b0*/  BSYNC B0 ;  /* 0x0000000000007941 */ /* 0x000fea0003800000 */
.L_x_9991:
        /* <DEDUP_REMOVED lines=8> */
.L_x_9998:
        /* <DEDUP_REMOVED lines=12> */
.L_x_18596:


//--------------------- .text._ZN2at6native29vectorized_elementwise_kernelILi4EZZNS0_73_GLOBAL__N__c8866d80_35_SparseBinaryOpIntersectionKernel_cu_9e10b42f_311142_sparse_binary_op_intersection_kernel_implINS2_18CUDAKernelLauncherENS2_36CUDAValueSelectionIntersectionKernelINS2_9RhsProjOpEEElLl0EEEvRNS_6TensorERKS8_SB_RKSt6vectorIlSaIlEERKSt8optionalIS8_ESK_bbENKUlvE3_clEvEUllE_St5arrayIPcLm2EEEEviT0_T1_ --------------------------
	.section	.text._ZN2at6native29vectorized_elementwise_kernelILi4EZZNS0_73_GLOBAL__N__c8866d80_35_SparseBinaryOpIntersectionKernel_cu_9e10b42f_311142_sparse_binary_op_intersection_kernel_implINS2_18CUDAKernelLauncherENS2_36CUDAValueSelectionIntersectionKernelINS2_9RhsProjOpEEElLl0EEEvRNS_6TensorERKS8_SB_RKSt6vectorIlSaIlEERKSt8optionalIS8_ESK_bbENKUlvE3_clEvEUllE_St5arrayIPcLm2EEEEviT0_T1_,"ax",@progbits
	.align	128
        .global         _ZN2at6native29vectorized_elementwise_kernelILi4EZZNS0_73_GLOBAL__N__c8866d80_35_SparseBinaryOpIntersectionKernel_cu_9e10b42f_311142_sparse_binary_op_intersection_kernel_implINS2_18CUDAKernelLauncherENS2_36CUDAValueSelectionIntersectionKernelINS2_9RhsProjOpEEElLl0EEEvRNS_6TensorERKS8_SB_RKSt6vectorIlSaIlEERKSt8optionalIS8_ESK_bbENKUlvE3_clEvEUllE_St5arrayIPcLm2EEEEviT0_T1_
        .type           _ZN2at6native29vectorized_elementwise_kernelILi4EZZNS0_73_GLOBAL__N__c8866d80_35_SparseBinaryOpIntersectionKernel_cu_9e10b42f_311142_sparse_binary_op_intersection_kernel_implINS2_18CUDAKernelLauncherENS2_36CUDAValueSelectionIntersectionKernelINS2_9RhsProjOpEEElLl0EEEvRNS_6TensorERKS8_SB_RKSt6vectorIlSaIlEERKSt8optionalIS8_ESK_bbENKUlvE3_clEvEUllE_St5arrayIPcLm2EEEEviT0_T1_,@function
        .size           _ZN2at6native29vectorized_elementwise_kernelILi4EZZNS0_73_GLOBAL__N__c8866d80_35_SparseBinaryOpIntersectionKernel_cu_9e10b42f_311142_sparse_binary_op_intersection_kernel_implINS2_18CUDAKernelLauncherENS2_36CUDAValueSelectionIntersectionKernelINS2_9RhsProjOpEEElLl0EEEvRNS_6TensorERKS8_SB_RKSt6vectorIlSaIlEERKSt8optionalIS8_ESK_bbENKUlvE3_clEvEUllE_St5arrayIPcLm2EEEEviT0_T1_,(.L_x_18597 - _ZN2at6native29vectorized_elementwise_kernelILi4EZZNS0_73_GLOBAL__N__c8866d80_35_SparseBinaryOpIntersectionKernel_cu_9e10b42f_311142_sparse_binary_op_intersection_kernel_implINS2_18CUDAKernelLauncherENS2_36CUDAValueSelectionIntersectionKernelINS2_9RhsProjOpEEElLl0EEEvRNS_6TensorERKS8_SB_RKSt6vectorIlSaIlEERKSt8optionalIS8_ESK_bbENKUlvE3_clEvEUllE_St5arrayIPcLm2EEEEviT0_T1_)
        .other          _ZN2at6native29vectorized_elementwise_kernelILi4EZZNS0_73_GLOBAL__N__c8866d80_35_SparseBinaryOpIntersectionKernel_cu_9e10b42f_311142_sparse_binary_op_intersection_kernel_implINS2_18CUDAKernelLauncherENS2_36CUDAValueSelectionIntersectionKernelINS2_9RhsProjOpEEElLl0EEEvRNS_6TensorERKS8_SB_RKSt6vectorIlSaIlEERKSt8optionalIS8_ESK_bbENKUlvE3_clEvEUllE_St5arrayIPcLm2EEEEviT0_T1_,@"STO_CUDA_ENTRY STV_DEFAULT"
_ZN2at6native29vectorized_elementwise_kernelILi4EZZNS0_73_GLOBAL__N__c8866d80_35_SparseBinaryOpIntersectionKernel_cu_9e10b42f_311142_sparse_binary_op_intersection_kernel_implINS2_18CUDAKernelLauncherENS2_36CUDAValueSelectionIntersectionKernelINS2_9RhsProjOpEEElLl0EEEvRNS_6TensorERKS8_SB_RKSt6vectorIlSaIlEERKSt8optionalIS8_ESK_bbENKUlvE3_clEvEUllE_St5arrayIPcLm2EEEEviT0_T1_:
.text._ZN2at6native29vectorized_elementwise_kernelILi4EZZNS0_73_GLOBAL__N__c8866d80_35_SparseBinaryOpIntersectionKernel_cu_9e10b42f_311142_sparse_binary_op_intersection_kernel_implINS2_18CUDAKernelLauncherENS2_36CUDAValueSelectionIntersectionKernelINS2_9RhsProjOpEEElLl0EEEvRNS_6TensorERKS8_SB_RKSt6vectorIlSaIlEERKSt8optionalIS8_ESK_bbENKUlvE3_clEvEUllE_St5arrayIPcLm2EEEEviT0_T1_:
        /* <DEDUP_REMOVED lines=105> */
.L_x_10001:
[----:B------:R-:W-:Y:S01]  /*0690*/  BSSY B0, `(.L_x_10003) ;  /* 0x0000021000007945 */ /* 0x000fe20003800000 */
[----:B------:R-:W-:Y:S02]  /*06a0*/  IMAD.U32 R37, RZ, RZ, UR14 ;  /* 0x0000000eff257e24 */ /* 0x000fe4000f8e00ff */
[----:B------:R-:W-:Y:S02]  /*06b0*/  IMAD.U32 R36, RZ, RZ, UR15 ;  /* 0x0000000fff247e24 */ /* 0x000fe4000f8e00ff */
[----:B------:R-:W-:Y:S02]  /*06c0*/  IMAD.U32 R35, RZ, RZ, UR14 ;  /* 0x0000000eff237e24 */ /* 0x000fe4000f8e00ff */
[----:B------:R-:W-:Y:S02]  /*06d0*/  IMAD.U32 R34, RZ, RZ, UR15 ;  /* 0x0000000fff227e24 */ /* 0x000fe4000f8e00ff */
[----:B------:R-:W-:Y:S02]  /*06e0*/  IMAD.MOV.U32 R31, RZ, RZ, R32 ;  /* 0x000000ffff1f7224 */ /* 0x000fe400078e0020 */
[----:B------:R-:W-:-:S07]  /*06f0*/  IMAD.MOV.U32 R30, RZ, RZ, R33 ;  /* 0x000000ffff1e7224 */ /* 0x000fce00078e0021 */
.L_x_10004:
        /* <DEDUP_REMOVED lines=27> */
.L_x_10003:
        /* <DEDUP_REMOVED lines=8> */
.L_x_10006:
        /* <DEDUP_REMOVED lines=27> */
.L_x_10005:
        /* <DEDUP_REMOVED lines=28> */
.L_x_10008:
        /* <DEDUP_REMOVED lines=27> */
.L_x_10007:
[----:B------:R-:W-:Y:S01]  /*0e50*/  BSSY B0, `(.L_x_10009) ;  /* 0x0000021000007945 */ /* 0x000fe20003800000 */
[----:B------:R-:W-:Y:S01]  /*0e60*/  IMAD.MOV.U32 R34, RZ, RZ, R32 ;  /* 0x000000ffff227224 */ /* 0x000fe200078e0020 */
[----:B------:R-:W-:Y:S01]  /*0e70*/  MOV R31, UR8 ;  /* 0x00000008001f7c02 */ /* 0x000fe20008000f00 */
[----:B------:R-:W-:Y:S02]  /*0e80*/  IMAD.MOV.U32 R35, RZ, RZ, R33 ;  /* 0x000000ffff237224 */ /* 0x000fe400078e0021 */
[----:B------:R-:W-:Y:S02]  /*0e90*/  IMAD.U32 R30, RZ, RZ, UR9 ;  /* 0x00000009ff1e7e24 */ /* 0x000fe4000f8e00ff */
[----:B------:R-:W-:Y:S02]  /*0ea0*/  IMAD.U32 R28, RZ, RZ, UR8 ;  /* 0x00000008ff1c7e24 */ /* 0x000fe4000f8e00ff */
[----:B------:R-:W-:-:S07]  /*0eb0*/  IMAD.U32 R29, RZ, RZ, UR9 ;  /* 0x00000009ff1d7e24 */ /* 0x000fce000f8e00ff */
.L_x_10010:
        /* <DEDUP_REMOVED lines=27> */
.L_x_10009:
        /* <DEDUP_REMOVED lines=23> */
.L_x_10012:
        /* <DEDUP_REMOVED lines=27> */
.L_x_10011:
[----:B------:R-:W-:Y:S01]  /*1390*/  BSSY B0, `(.L_x_10013) ;  /* 0x0000021000007945 */ /* 0x000fe20003800000 */
[----:B------:R-:W-:Y:S01]  /*13a0*/  IMAD.MOV.U32 R38, RZ, RZ, R32 ;  /* 0x000000ffff267224 */ /* 0x000fe200078e0020 */
[----:B------:R-:W-:Y:S01]  /*13b0*/  MOV R35, R33 ;  /* 0x0000002100237202 */ /* 0x000fe20000000f00 */
[----:B------:R-:W-:Y:S02]  /*13c0*/  IMAD.U32 R34, RZ, RZ, UR8 ;  /* 0x00000008ff227e24 */ /* 0x000fe4000f8e00ff */
[----:B------:R-:W-:Y:S02]  /*13d0*/  IMAD.U32 R36, RZ, RZ, UR9 ;  /* 0x00000009ff247e24 */ /* 0x000fe4000f8e00ff */
[----:B------:R-:W-:Y:S02]  /*13e0*/  IMAD.U32 R30, RZ, RZ, UR8 ;  /* 0x00000008ff1e7e24 */ /* 0x000fe4000f8e00ff */
[----:B------:R-:W-:-:S07]  /*13f0*/  IMAD.U32 R24, RZ, RZ, UR9 ;  /* 0x00000009ff187e24 */ /* 0x000fce000f8e00ff */
.L_x_10014:
        /* <DEDUP_REMOVED lines=27> */
.L_x_10013:
        /* <DEDUP_REMOVED lines=28> */
.L_x_10016:
        /* <DEDUP_REMOVED lines=27> */
.L_x_10015:
[----:B------:R-:W-:Y:S01]  /*1920*/  BSSY B0, `(.L_x_10017) ;  /* 0x0000021000007945 */ /* 0x000fe20003800000 */
[----:B------:R-:W-:Y:S01]  /*1930*/  MOV R34, R32 ;  /* 0x0000002000227202 */ /* 0x000fe20000000f00 */
[----:B------:R-:W-:Y:S02]  /*1940*/  IMAD.MOV.U32 R35, RZ, RZ, R33 ;  /* 0x000000ffff237224 */ /* 0x000fe400078e0021 */
[----:B------:R-:W-:Y:S02]  /*1950*/  IMAD.U32 R30, RZ, RZ, UR8 ;  /* 0x00000008ff1e7e24 */ /* 0x000fe4000f8e00ff */
[----:B------:R-:W-:Y:S02]  /*1960*/  IMAD.U32 R31, RZ, RZ, UR9 ;  /* 0x00000009ff1f7e24 */ /* 0x000fe4000f8e00ff */
[----:B------:R-:W-:Y:S02]  /*1970*/  IMAD.U32 R29, RZ, RZ, UR8 ;  /* 0x00000008ff1d7e24 */ /* 0x000fe4000f8e00ff */
[----:B------:R-:W-:-:S07]  /*1980*/  IMAD.U32 R9, RZ, RZ, UR9 ;  /* 0x00000009ff097e24 */ /* 0x000fce000f8e00ff */
.L_x_10018:
        /* <DEDUP_REMOVED lines=27> */
.L_x_10017:
        /* <DEDUP_REMOVED lines=26> */
.L_x_10020:
        /* <DEDUP_REMOVED lines=27> */
.L_x_10019:
[----:B------:R-:W-:Y:S01]  /*1e90*/  BSSY B0, `(.L_x_10021) ;  /* 0x0000021000007945 */ /* 0x000fe20003800000 */
[----:B------:R-:W-:Y:S02]  /*1ea0*/  IMAD.MOV.U32 R31, RZ, RZ, R32 ;  /* 0x000000ffff1f7224 */ /* 0x000fe400078e0020 */
[----:B------:R-:W-:Y:S02]  /*1eb0*/  IMAD.MOV.U32 R30, RZ, RZ, R33 ;  /* 0x000000ffff1e7224 */ /* 0x000fe400078e0021 */
[----:B------:R-:W-:Y:S02]  /*1ec0*/  IMAD.U32 R27, RZ, RZ, UR8 ;  /* 0x00000008ff1b7e24 */ /* 0x000fe4000f8e00ff */
[----:B------:R-:W-:Y:S02]  /*1ed0*/  IMAD.U32 R29, RZ, RZ, UR9 ;  /* 0x00000009ff1d7e24 */ /* 0x000fe4000f8e00ff */
[----:B------:R-:W-:Y:S02]  /*1ee0*/  IMAD.U32 R25, RZ, RZ, UR8 ;  /* 0x00000008ff197e24 */ /* 0x000fe4000f8e00ff */
[----:B------:R-:W-:-:S07]  /*1ef0*/  IMAD.U32 R9, RZ, RZ, UR9 ;  /* 0x00000009ff097e24 */ /* 0x000fce000f8e00ff */
.L_x_10022:
        /* <DEDUP_REMOVED lines=27> */
.L_x_10021:
        /* <DEDUP_REMOVED lines=26> */
.L_x_10024:
        /* <DEDUP_REMOVED lines=27> */
.L_x_10023:
[----:B------:R-:W-:Y:S01]  /*2400*/  BSSY B0, `(.L_x_10025) ;  /* 0x0000021000007945 */ /* 0x000fe20003800000 */
[----:B------:R-:W-:Y:S01]  /*2410*/  IMAD.MOV.U32 R29, RZ, RZ, R32 ;  /* 0x000000ffff1d7224 */ /* 0x000fe200078e0020 */
[----:B------:R-:W-:Y:S01]  /*2420*/  MOV R27, UR9 ;  /* 0x00000009001b7c02 */ /* 0x000fe20008000f00 */
[----:B------:R-:W-:Y:S02]  /*2430*/  IMAD.MOV.U32 R28, RZ, RZ, R33 ;  /* 0x000000ffff1c7224 */ /* 0x000fe400078e0021 */
[----:B------:R-:W-:Y:S02]  /*2440*/  IMAD.U32 R24, RZ, RZ, UR8 ;  /* 0x00000008ff187e24 */ /* 0x000fe4000f8e00ff */
[----:B------:R-:W-:Y:S02]  /*2450*/  IMAD.U32 R26, RZ, RZ, UR9 ;  /* 0x00000009ff1a7e24 */ /* 0x000fe4000f8e00ff */
[----:B------:R-:W-:-:S07]  /*2460*/  IMAD.U32 R25, RZ, RZ, UR8 ;  /* 0x00000008ff197e24 */ /* 0x000fce000f8e00ff */
.L_x_10026:
        /* <DEDUP_REMOVED lines=27> */
.L_x_10025:
        /* <DEDUP_REMOVED lines=26> */
.L_x_10028:
        /* <DEDUP_REMOVED lines=27> */
.L_x_10027:
[----:B------:R-:W-:Y:S01]  /*2970*/  BSSY B0, `(.L_x_10029) ;  /* 0x0000021000007945 */ /* 0x000fe20003800000 */
[----:B------:R-:W-:Y:S01]  /*2980*/  IMAD.MOV.U32 R27, RZ, RZ, R32 ;  /* 0x000000ffff1b7224 */ /* 0x000fe200078e0020 */
[----:B------:R-:W-:Y:S01]  /*2990*/  MOV R23, UR8 ;  /* 0x0000000800177c02 */ /* 0x000fe20008000f00 */
[----:B------:R-:W-:Y:S02]  /*29a0*/  IMAD.MOV.U32 R26, RZ, RZ, R33 ;  /* 0x000000ffff1a7224 */ /* 0x000fe400078e0021 */
[----:B------:R-:W-:Y:S02]  /*29b0*/  IMAD.U32 R22, RZ, RZ, UR8 ;  /* 0x00000008ff167e24 */ /* 0x000fe4000f8e00ff */
[----:B------:R-:W-:Y:S02]  /*29c0*/  IMAD.U32 R24, RZ, RZ, UR9 ;  /* 0x00000009ff187e24 */ /* 0x000fe4000f8e00ff */
[----:B------:R-:W-:-:S07]  /*29d0*/  IMAD.U32 R25, RZ, RZ, UR9 ;  /* 0x00000009ff197e24 */ /* 0x000fce000f8e00ff */
.L_x_10030:
        /* <DEDUP_REMOVED lines=27> */
.L_x_10029:
        /* <DEDUP_REMOVED lines=26> */
.L_x_10032:
        /* <DEDUP_REMOVED lines=27> */
.L_x_10031:
[----:B------:R-:W-:Y:S01]  /*2ee0*/  BSSY B0, `(.L_x_10033) ;  /* 0x000001d000007945 */ /* 0x000fe20003800000 */
[----:B------:R-:W-:Y:S02]  /*2ef0*/  IMAD.U32 R19, RZ, RZ, UR8 ;  /* 0x00000008ff137e24 */ /* 0x000fe4000f8e00ff */
[----:B------:R-:W-:-:S07]  /*2f00*/  IMAD.U32 R22, RZ, RZ, UR9 ;  /* 0x00000009ff167e24 */ /* 0x000fce000f8e00ff */
.L_x_10034:
        /* <DEDUP_REMOVED lines=27> */
.L_x_10033:
        /* <DEDUP_REMOVED lines=15> */
.L_x_10000:
        /* <DEDUP_REMOVED lines=45> */
.L_x_10039:
        /* <DEDUP_REMOVED lines=140> */
.L_x_10038:
        /* <DEDUP_REMOVED lines=79> */
.L_x_10040:
[----:B------:R-:W-:-:S04]  /*4230*/  ISETP.NE.U32.AND P2, PT, R2, RZ, PT ;  /* 0x000000ff0200720c */ /* 0x000fc80003f45070 */
[----:B------:R-:W-:-:S13]  /*4240*/  ISETP.NE.OR.EX P0, PT, R3, RZ, P0, P2 ;  /* 0x000000ff0300720c */ /* 0x000fda0000705720 */
[----:B------:R-:W-:Y:S05]  /*4250*/  @!P0 BRA `(.L_x_10036) ;  /* 0x0000000000b08947 */ /* 0x000fea0003800000 */
.L_x_10037:
        /* <DEDUP_REMOVED lines=44> */
.L_x_10036:
        /* <DEDUP_REMOVED lines=50> */
.L_x_10035:
        /* <DEDUP_REMOVED lines=21> */
.L_x_10042:
        /* <DEDUP_REMOVED lines=27> */
.L_x_10041:
        /* <DEDUP_REMOVED lines=9> */
.L_x_10044:
        /* <DEDUP_REMOVED lines=27> */
.L_x_10043:
        /* <DEDUP_REMOVED lines=54> */
.L_x_10049:
        /* <DEDUP_REMOVED lines=142> */
.L_x_10048:
        /* <DEDUP_REMOVED lines=79> */
.L_x_10050:
[----:B------:R-:W-:-:S04]  /*5eb0*/  ISETP.NE.U32.AND P3, PT, R41, RZ, PT ;  /* 0x000000ff2900720c */ /* 0x000fc80003f65070 */
[----:B------:R-:W-:-:S13]  /*5ec0*/  ISETP.NE.OR.EX P0, PT, R40, RZ, P0, P3 ;  /* 0x000000ff2800720c */ /* 0x000fda0000705730 */
[----:B------:R-:W-:Y:S05]  /*5ed0*/  @!P0 BRA `(.L_x_10046) ;  /* 0x0000000000b48947 */ /* 0x000fea0003800000 */
.L_x_10047:
        /* <DEDUP_REMOVED lines=45> */
.L_x_10046:
        /* <DEDUP_REMOVED lines=51> */
.L_x_10045:
        /* <DEDUP_REMOVED lines=15> */
.L_x_10052:
        /* <DEDUP_REMOVED lines=27> */
.L_x_10051:
        /* <DEDUP_REMOVED lines=8> */
.L_x_10054:
        /* <DEDUP_REMOVED lines=27> */
.L_x_10053:
        /* <DEDUP_REMOVED lines=54> */
.L_x_10059:
        /* <DEDUP_REMOVED lines=142> */
.L_x_10058:
        /* <DEDUP_REMOVED lines=79> */
.L_x_10060:
[----:B------:R-:W-:-:S04]  /*7ae0*/  ISETP.NE.U32.AND P3, PT, R41, RZ, PT ;  /* 0x000000ff2900720c */ /* 0x000fc80003f65070 */
[----:B------:R-:W-:-:S13]  /*7af0*/  ISETP.NE.OR.EX P0, PT, R40, RZ, P0, P3 ;  /* 0x000000ff2800720c */ /* 0x000fda0000705730 */
[----:B------:R-:W-:Y:S05]  /*7b00*/  @!P0 BRA `(.L_x_10056) ;  /* 0x0000000000b48947 */ /* 0x000fea0003800000 */
.L_x_10057:
        /* <DEDUP_REMOVED lines=45> */
.L_x_10056:
        /* <DEDUP_REMOVED lines=52> */
.L_x_10055:
        /* <DEDUP_REMOVED lines=15> */
.L_x_10062:
        /* <DEDUP_REMOVED lines=27> */
.L_x_10061:
        /* <DEDUP_REMOVED lines=8> */
.L_x_10064:
        /* <DEDUP_REMOVED lines=27> */
.L_x_10063:
        /* <DEDUP_REMOVED lines=50> */
.L_x_10069:
        /* <DEDUP_REMOVED lines=141> */
.L_x_10068:
        /* <DEDUP_REMOVED lines=79> */
.L_x_10070:
[----:B------:R-:W-:-:S04]  /*96d0*/  ISETP.NE.U32.AND P3, PT, R7, RZ, PT ;  /* 0x000000ff0700720c */ /* 0x000fc80003f65070 */
[----:B------:R-:W-:-:S13]  /*96e0*/  ISETP.NE.OR.EX P0, PT, R6, RZ, P0, P3 ;  /* 0x000000ff0600720c */ /* 0x000fda0000705730 */
[----:B------:R-:W-:Y:S05]  /*96f0*/  @!P0 BRA `(.L_x_10066) ;  /* 0x0000000000b48947 */ /* 0x000fea0003800000 */
.L_x_10067:
        /* <DEDUP_REMOVED lines=45> */
.L_x_10066:
        /* <DEDUP_REMOVED lines=51> */
.L_x_10065:
        /* <DEDUP_REMOVED lines=15> */
.L_x_10072:
        /* <DEDUP_REMOVED lines=27> */
.L_x_10071:
        /* <DEDUP_REMOVED lines=8> */
.L_x_10074:
        /* <DEDUP_REMOVED lines=27> */
.L_x_10073:
        /* <DEDUP_REMOVED lines=51> */
.L_x_10079:
        /* <DEDUP_REMOVED lines=139> */
.L_x_10078:
        /* <DEDUP_REMOVED lines=79> */
.L_x_10080:
[----:B------:R-:W-:-:S04]  /*b2a0*/  ISETP.NE.U32.AND P3, PT, R40, RZ, PT ;  /* 0x000000ff2800720c */ /* 0x000fc80003f65070 */
[----:B------:R-:W-:-:S13]  /*b2b0*/  ISETP.NE.OR.EX P0, PT, R42, RZ, P0, P3 ;  /* 0x000000ff2a00720c */ /* 0x000fda0000705730 */
[----:B------:R-:W-:Y:S05]  /*b2c0*/  @!P0 BRA `(.L_x_10076) ;  /* 0x0000000000b48947 */ /* 0x000fea0003800000 */
.L_x_10077:
        /* <DEDUP_REMOVED lines=45> */
.L_x_10076:
        /* <DEDUP_REMOVED lines=51> */
.L_x_10075:
        /* <DEDUP_REMOVED lines=14> */
.L_x_10082:
        /* <DEDUP_REMOVED lines=27> */
.L_x_10081:
        /* <DEDUP_REMOVED lines=8> */
.L_x_10084:
        /* <DEDUP_REMOVED lines=27> */
.L_x_10083:
        /* <DEDUP_REMOVED lines=51> */
.L_x_10089:
        /* <DEDUP_REMOVED lines=141> */
.L_x_10088:
        /* <DEDUP_REMOVED lines=79> */
.L_x_10090:
[----:B------:R-:W-:-:S04]  /*ce80*/  ISETP.NE.U32.AND P3, PT, R7, RZ, PT ;  /* 0x000000ff0700720c */ /* 0x000fc80003f65070 */
[----:B------:R-:W-:-:S13]  /*ce90*/  ISETP.NE.OR.EX P0, PT, R6, RZ, P0, P3 ;  /* 0x000000ff0600720c */ /* 0x000fda0000705730 */
[----:B------:R-:W-:Y:S05]  /*cea0*/  @!P0 BRA `(.L_x_10086) ;  /* 0x0000000000b48947 */ /* 0x000fea0003800000 */
.L_x_10087:
        /* <DEDUP_REMOVED lines=45> */
.L_x_10086:
        /* <DEDUP_REMOVED lines=51> */
.L_x_10085:
        /* <DEDUP_REMOVED lines=14> */
.L_x_10092:
        /* <DEDUP_REMOVED lines=27> */
.L_x_10091:
        /* <DEDUP_REMOVED lines=8> */
.L_x_10094:
        /* <DEDUP_REMOVED lines=27> */
.L_x_10093:
        /* <DEDUP_REMOVED lines=51> */
.L_x_10099:
        /* <DEDUP_REMOVED lines=146> */
.L_x_10098:
        /* <DEDUP_REMOVED lines=79> */
.L_x_10100:
[----:B------:R-:W-:-:S04]  /*eab0*/  ISETP.NE.U32.AND P3, PT, R6, RZ, PT ;  /* 0x000000ff0600720c */ /* 0x000fc80003f65070 */
[----:B------:R-:W-:-:S13]  /*eac0*/  ISETP.NE.OR.EX P0, PT, R40, RZ, P0, P3 ;  /* 0x000000ff2800720c */ /* 0x000fda0000705730 */
[----:B------:R-:W-:Y:S05]  /*ead0*/  @!P0 BRA `(.L_x_10096) ;  /* 0x0000000000b48947 */ /* 0x000fea0003800000 */
.L_x_10097:
        /* <DEDUP_REMOVED lines=45> */
.L_x_10096:
        /* <DEDUP_REMOVED lines=50> */
.L_x_10095:
        /* <DEDUP_REMOVED lines=14> */
.L_x_10102:
        /* <DEDUP_REMOVED lines=27> */
.L_x_10101:
        /* <DEDUP_REMOVED lines=8> */
.L_x_10104:
        /* <DEDUP_REMOVED lines=27> */
.L_x_10103:
        /* <DEDUP_REMOVED lines=51> */
.L_x_10109:
        /* <DEDUP_REMOVED lines=139> */
.L_x_10108:
        /* <DEDUP_REMOVED lines=77> */
.L_x_10110:
[----:B------:R-:W-:-:S04]  /*10640*/  ISETP.NE.U32.AND P1, PT, R6, RZ, PT ;  /* 0x000000ff0600720c */ /* 0x000fc80003f25070 */
[----:B------:R-:W-:-:S13]  /*10650*/  ISETP.NE.OR.EX P0, PT, R40, RZ, P0, P1 ;  /* 0x000000ff2800720c */ /* 0x000fda0000705710 */
[----:B------:R-:W-:Y:S05]  /*10660*/  @!P0 BRA `(.L_x_10106) ;  /* 0x0000000000ac8947 */ /* 0x000fea0003800000 */
.L_x_10107:
        /* <DEDUP_REMOVED lines=43> */
.L_x_10106:
        /* <DEDUP_REMOVED lines=50> */
.L_x_10105:
        /* <DEDUP_REMOVED lines=14> */
.L_x_10112:
        /* <DEDUP_REMOVED lines=27> */
.L_x_10111:
[----:B------:R-:W-:Y:S05]  /*10ed0*/  @!P2 BRA `(.L_x_10113) ;  /* 0x000000000078a947 */ /* 0x000fea0003800000 */
[----:B------:R-:W-:Y:S01]  /*10ee0*/  BSSY B0, `(.L_x_10113) ;  /* 0x000001d000007945 */ /* 0x000fe20003800000 */
[----:B------:R-:W-:Y:S02]  /*10ef0*/  IMAD.U32 R11, RZ, RZ, UR16 ;  /* 0x00000010ff0b7e24 */ /* 0x000fe4000f8e00ff */
[----:B------:R-:W-:-:S07]  /*10f00*/  IMAD.U32 R9, RZ, RZ, UR17 ;  /* 0x00000011ff097e24 */ /* 0x000fce000f8e00ff */
.L_x_10114:
        /* <DEDUP_REMOVED lines=27> */
.L_x_10113:
        /* <DEDUP_REMOVED lines=14> */
.L_x_10002:
        /* <DEDUP_REMOVED lines=9> */
.L_x_9999:
        /* <DEDUP_REMOVED lines=90> */
.L_x_10120:
        /* <DEDUP_REMOVED lines=27> */
.L_x_10119:
        /* <DEDUP_REMOVED lines=9> */
.L_x_10122:
        /* <DEDUP_REMOVED lines=27> */
.L_x_10121:
        /* <DEDUP_REMOVED lines=17> */
.L_x_10118:
[----:B------:R-:W-:Y:S05]  /*11cd0*/  BSYNC B1 ;  /* 0x0000000000017941 */ /* 0x000fea0003800000 */
.L_x_10117:
        /* <DEDUP_REMOVED lines=26> */
.L_x_10126:
        /* <DEDUP_REMOVED lines=27> */
.L_x_10125:
[----:B------:R-:W-:Y:S02]  /*12030*/  ULDC UR8, c[0x0][0x248] ;  /* 0x0000920000087ab9 */ /* 0x000fe40000000800 */
[----:B------:R-:W-:Y:S01]  /*12040*/  IMAD.U32 R32, RZ, RZ, UR8 ;  /* 0x00000008ff207e24 */ /* 0x000fe2000f8e00ff */
[----:B------:R-:W-:Y:S06]  /*12050*/  @!P0 BRA `(.L_x_10127) ;  /* 0x00000000007c8947 */ /* 0x000fec0003800000 */
[----:B------:R-:W-:Y:S01]  /*12060*/  BSSY B2, `(.L_x_10127) ;  /* 0x000001e000027945 */ /* 0x000fe20003800000 */
[----:B------:R-:W-:Y:S02]  /*12070*/  IMAD.MOV.U32 R34, RZ, RZ, R33 ;  /* 0x000000ffff227224 */ /* 0x000fe400078e0021 */
[----:B------:R-:W-:Y:S02]  /*12080*/  IMAD.U32 R35, RZ, RZ, UR8 ;  /* 0x00000008ff237e24 */ /* 0x000fe4000f8e00ff */
[----:B------:R-:W-:-:S07]  /*12090*/  IMAD.U32 R32, RZ, RZ, UR8 ;  /* 0x00000008ff207e24 */ /* 0x000fce000f8e00ff */
.L_x_10128:
        /* <DEDUP_REMOVED lines=27> */
.L_x_10127:
        /* <DEDUP_REMOVED lines=17> */
.L_x_10124:
[----:B------:R-:W-:Y:S05]  /*12360*/  BSYNC B1 ;  /* 0x0000000000017941 */ /* 0x000fea0003800000 */
.L_x_10123:
        /* <DEDUP_REMOVED lines=26> */
.L_x_10132:
        /* <DEDUP_REMOVED lines=27> */
.L_x_10131:
[----:B------:R-:W-:Y:S01]  /*126c0*/  IMAD.U32 R33, RZ, RZ, UR13 ;  /* 0x0000000dff217e24 */ /* 0x000fe2000f8e00ff */
[----:B------:R-:W-:Y:S06]  /*126d0*/  @!P0 BRA `(.L_x_10133) ;  /* 0x0000000000808947 */ /* 0x000fec0003800000 */
[----:B------:R-:W-:Y:S01]  /*126e0*/  BSSY B2, `(.L_x_10133) ;  /* 0x000001f000027945 */ /* 0x000fe20003800000 */
[----:B------:R-:W-:Y:S01]  /*126f0*/  IMAD.U32 R35, RZ, RZ, UR12 ;  /* 0x0000000cff237e24 */ /* 0x000fe2000f8e00ff */
[----:B------:R-:W-:Y:S01]  /*12700*/  MOV R33, UR13 ;  /* 0x0000000d00217c02 */ /* 0x000fe20008000f00 */
[----:B------:R-:W-:Y:S02]  /*12710*/  IMAD.U32 R34, RZ, RZ, UR13 ;  /* 0x0000000dff227e24 */ /* 0x000fe4000f8e00ff */
[----:B------:R-:W-:-:S07]  /*12720*/  IMAD.U32 R30, RZ, RZ, UR12 ;  /* 0x0000000cff1e7e24 */ /* 0x000fce000f8e00ff */
.L_x_10134:
        /* <DEDUP_REMOVED lines=27> */
.L_x_10133:
        /* <DEDUP_REMOVED lines=17> */
.L_x_10130:
[----:B------:R-:W-:Y:S05]  /*129f0*/  BSYNC B1 ;  /* 0x0000000000017941 */ /* 0x000fea0003800000 */
.L_x_10129:
        /* <DEDUP_REMOVED lines=25> */
.L_x_10138:
        /* <DEDUP_REMOVED lines=27> */
.L_x_10137:
[----:B------:R-:W-:Y:S05]  /*12d40*/  @!P0 BRA `(.L_x_10139) ;  /* 0x0000000000808947 */ /* 0x000fea0003800000 */
[----:B------:R-:W-:Y:S01]  /*12d50*/  BSSY B2, `(.L_x_10139) ;  /* 0x000001f000027945 */ /* 0x000fe20003800000 */
[----:B------:R-:W-:Y:S01]  /*12d60*/  IMAD.U32 R37, RZ, RZ, UR12 ;  /* 0x0000000cff257e24 */ /* 0x000fe2000f8e00ff */
[----:B------:R-:W-:Y:S01]  /*12d70*/  MOV R29, UR12 ;  /* 0x0000000c001d7c02 */ /* 0x000fe20008000f00 */
[----:B------:R-:W-:Y:S02]  /*12d80*/  IMAD.U32 R38, RZ, RZ, UR13 ;  /* 0x0000000dff267e24 */ /* 0x000fe4000f8e00ff */
[----:B------:R-:W-:-:S07]  /*12d90*/  IMAD.U32 R27, RZ, RZ, UR13 ;  /* 0x0000000dff1b7e24 */ /* 0x000fce000f8e00ff */
.L_x_10140:
        /* <DEDUP_REMOVED lines=27> */
.L_x_10139:
        /* <DEDUP_REMOVED lines=17> */
.L_x_10136:
[----:B------:R-:W-:Y:S05]  /*13060*/  BSYNC B1 ;  /* 0x0000000000017941 */ /* 0x000fea0003800000 */
.L_x_10135:
        /* <DEDUP_REMOVED lines=25> */
.L_x_10144:
        /* <DEDUP_REMOVED lines=27> */
.L_x_10143:
[----:B------:R-:W-:Y:S05]  /*133b0*/  @!P0 BRA `(.L_x_10145) ;  /* 0x0000000000808947 */ /* 0x000fea0003800000 */
[----:B------:R-:W-:Y:S01]  /*133c0*/  BSSY B2, `(.L_x_10145) ;  /* 0x000001f000027945 */ /* 0x000fe20003800000 */
[----:B------:R-:W-:Y:S01]  /*133d0*/  IMAD.U32 R37, RZ, RZ, UR12 ;  /* 0x0000000cff257e24 */ /* 0x000fe2000f8e00ff */
[----:B------:R-:W-:Y:S01]  /*133e0*/  MOV R36, UR13 ;  /* 0x0000000d00247c02 */ /* 0x000fe20008000f00 */
[----:B------:R-:W-:Y:S02]  /*133f0*/  IMAD.U32 R27, RZ, RZ, UR12 ;  /* 0x0000000cff1b7e24 */ /* 0x000fe4000f8e00ff */
[----:B------:R-:W-:-:S07]  /*13400*/  IMAD.U32 R20, RZ, RZ, UR13 ;  /* 0x0000000dff147e24 */ /* 0x000fce000f8e00ff */
.L_x_10146:
        /* <DEDUP_REMOVED lines=27> */
.L_x_10145:
        /* <DEDUP_REMOVED lines=17> */
.L_x_10142:
[----:B------:R-:W-:Y:S05]  /*136d0*/  BSYNC B1 ;  /* 0x0000000000017941 */ /* 0x000fea0003800000 */
.L_x_10141:
        /* <DEDUP_REMOVED lines=25> */
.L_x_10150:
        /* <DEDUP_REMOVED lines=27> */
.L_x_10149:
[----:B------:R-:W-:Y:S05]  /*13a20*/  @!P0 BRA `(.L_x_10151) ;  /* 0x0000000000808947 */ /* 0x000fea0003800000 */
[----:B------:R-:W-:Y:S01]  /*13a30*/  BSSY B2, `(.L_x_10151) ;  /* 0x000001f000027945 */ /* 0x000fe20003800000 */
[----:B------:R-:W-:Y:S01]  /*13a40*/  MOV R35, UR12 ;  /* 0x0000000c00237c02 */ /* 0x000fe20008000f00 */
[----:B------:R-:W-:Y:S02]  /*13a50*/  IMAD.U32 R32, RZ, RZ, UR13 ;  /* 0x0000000dff207e24 */ /* 0x000fe4000f8e00ff */
[----:B------:R-:W-:Y:S02]  /*13a60*/  IMAD.U32 R25, RZ, RZ, UR12 ;  /* 0x0000000cff197e24 */ /* 0x000fe4000f8e00ff */
[----:B------:R-:W-:-:S07]  /*13a70*/  IMAD.U32 R20, RZ, RZ, UR13 ;  /* 0x0000000dff147e24 */ /* 0x000fce000f8e00ff */
.L_x_10152:
        /* <DEDUP_REMOVED lines=27> */
.L_x_10151:
        /* <DEDUP_REMOVED lines=17> */
.L_x_10148:
[----:B------:R-:W-:Y:S05]  /*13d40*/  BSYNC B1 ;  /* 0x0000000000017941 */ /* 0x000fea0003800000 */
.L_x_10147:
        /* <DEDUP_REMOVED lines=25> */
.L_x_10156:
        /* <DEDUP_REMOVED lines=27> */
.L_x_10155:
[----:B------:R-:W-:Y:S05]  /*14090*/  @!P0 BRA `(.L_x_10157) ;  /* 0x0000000000808947 */ /* 0x000fea0003800000 */
[----:B------:R-:W-:Y:S01]  /*140a0*/  BSSY B2, `(.L_x_10157) ;  /* 0x000001f000027945 */ /* 0x000fe20003800000 */
[----:B------:R-:W-:Y:S02]  /*140b0*/  IMAD.U32 R33, RZ, RZ, UR12 ;  /* 0x0000000cff217e24 */ /* 0x000fe4000f8e00ff */
[----:B------:R-:W-:Y:S02]  /*140c0*/  IMAD.U32 R30, RZ, RZ, UR13 ;  /* 0x0000000dff1e7e24 */ /* 0x000fe4000f8e00ff */
[----:B------:R-:W-:Y:S02]  /*140d0*/  IMAD.U32 R23, RZ, RZ, UR12 ;  /* 0x0000000cff177e24 */ /* 0x000fe4000f8e00ff */
[----:B------:R-:W-:-:S07]  /*140e0*/  IMAD.U32 R20, RZ, RZ, UR13 ;  /* 0x0000000dff147e24 */ /* 0x000fce000f8e00ff */
.L_x_10158:
        /* <DEDUP_REMOVED lines=27> */
.L_x_10157:
        /* <DEDUP_REMOVED lines=17> */
.L_x_10154:
[----:B------:R-:W-:Y:S05]  /*143b0*/  BSYNC B1 ;  /* 0x0000000000017941 */ /* 0x000fea0003800000 */
.L_x_10153:
        /* <DEDUP_REMOVED lines=24> */
.L_x_10161:
        /* <DEDUP_REMOVED lines=27> */
.L_x_10160:
[----:B------:R-:W-:Y:S05]  /*146f0*/  @!P0 BRA `(.L_x_10162) ;  /* 0x0000000000788947 */ /* 0x000fea0003800000 */
[----:B------:R-:W-:Y:S01]  /*14700*/  BSSY B1, `(.L_x_10162) ;  /* 0x000001d000017945 */ /* 0x000fe20003800000 */
[----:B------:R-:W-:Y:S02]  /*14710*/  IMAD.U32 R17, RZ, RZ, UR12 ;  /* 0x0000000cff117e24 */ /* 0x000fe4000f8e00ff */
[----:B------:R-:W-:-:S07]  /*14720*/  IMAD.U32 R13, RZ, RZ, UR13 ;  /* 0x0000000dff0d7e24 */ /* 0x000fce000f8e00ff */
.L_x_10163:
        /* <DEDUP_REMOVED lines=27> */
.L_x_10162:
        /* <DEDUP_REMOVED lines=18> */
.L_x_10116:
        /* <DEDUP_REMOVED lines=47> */
.L_x_10170:
        /* <DEDUP_REMOVED lines=141> */
.L_x_10169:
        /* <DEDUP_REMOVED lines=79> */
.L_x_10171:
[----:B------:R-:W-:-:S04]  /*15ab0*/  ISETP.NE.U32.AND P2, PT, R3, RZ, PT ;  /* 0x000000ff0300720c */ /* 0x000fc80003f45070 */
[----:B------:R-:W-:-:S13]  /*15ac0*/  ISETP.NE.OR.EX P0, PT, R19, RZ, P0, P2 ;  /* 0x000000ff1300720c */ /* 0x000fda0000705720 */
[----:B------:R-:W-:Y:S05]  /*15ad0*/  @!P0 BRA `(.L_x_10167) ;  /* 0x0000000000b48947 */ /* 0x000fea0003800000 */
.L_x_10168:
        /* <DEDUP_REMOVED lines=45> */
.L_x_10167:
        /* <DEDUP_REMOVED lines=54> */
.L_x_10166:
        /* <DEDUP_REMOVED lines=16> */
.L_x_10173:
        /* <DEDUP_REMOVED lines=27> */
.L_x_10172:
[----:B------:R-:W-:Y:S05]  /*163c0*/  @!P0 BRA `(.L_x_10174) ;  /* 0x0000000000788947 */ /* 0x000fea0003800000 */
[----:B------:R-:W-:Y:S01]  /*163d0*/  BSSY B2, `(.L_x_10174) ;  /* 0x000001d000027945 */ /* 0x000fe20003800000 */
[----:B------:R-:W-:Y:S01]  /*163e0*/  MOV R29, R23 ;  /* 0x00000017001d7202 */ /* 0x000fe20000000f00 */
[----:B------:R-:W-:-:S07]  /*163f0*/  IMAD.MOV.U32 R30, RZ, RZ, R26 ;  /* 0x000000ffff1e7224 */ /* 0x000fce00078e001a */
.L_x_10175:
        /* <DEDUP_REMOVED lines=27> */
.L_x_10174:
        /* <DEDUP_REMOVED lines=19> */
.L_x_10165:
[----:B------:R-:W-:Y:S05]  /*166e0*/  BSYNC B1 ;  /* 0x0000000000017941 */ /* 0x000fea0003800000 */
.L_x_10164:
        /* <DEDUP_REMOVED lines=48> */
.L_x_10182:
        /* <DEDUP_REMOVED lines=139> */
.L_x_10181:
        /* <DEDUP_REMOVED lines=78> */
.L_x_10183:
[----:B------:R-:W-:-:S04]  /*17780*/  ISETP.NE.U32.AND P2, PT, R42, RZ, PT ;  /* 0x000000ff2a00720c */ /* 0x000fc80003f45070 */
[----:B------:R-:W-:-:S13]  /*17790*/  ISETP.NE.OR.EX P0, PT, R43, RZ, P0, P2 ;  /* 0x000000ff2b00720c */ /* 0x000fda0000705720 */
[----:B------:R-:W-:Y:S05]  /*177a0*/  @!P0 BRA `(.L_x_10179) ;  /* 0x0000000000ac8947 */ /* 0x000fea0003800000 */
.L_x_10180:
        /* <DEDUP_REMOVED lines=43> */
.L_x_10179:
        /* <DEDUP_REMOVED lines=52> */
.L_x_10178:
        /* <DEDUP_REMOVED lines=16> */
.L_x_10185:
        /* <DEDUP_REMOVED lines=27> */
.L_x_10184:
[----:B------:R-:W-:Y:S05]  /*18050*/  @!P0 BRA `(.L_x_10186) ;  /* 0x0000000000788947 */ /* 0x000fea0003800000 */
[----:B------:R-:W-:Y:S01]  /*18060*/  BSSY B2, `(.L_x_10186) ;  /* 0x000001d000027945 */ /* 0x000fe20003800000 */
[----:B------:R-:W-:Y:S02]  /*18070*/  IMAD.MOV.U32 R28, RZ, RZ, R23 ;  /* 0x000000ffff1c7224 */ /* 0x000fe400078e0017 */
[----:B------:R-:W-:-:S07]  /*18080*/  IMAD.MOV.U32 R29, RZ, RZ, R22 ;  /* 0x000000ffff1d7224 */ /* 0x000fce00078e0016 */
.L_x_10187:
        /* <DEDUP_REMOVED lines=27> */
.L_x_10186:
        /* <DEDUP_REMOVED lines=19> */
.L_x_10177:
[----:B------:R-:W-:Y:S05]  /*18370*/  BSYNC B1 ;  /* 0x0000000000017941 */ /* 0x000fea0003800000 */
.L_x_10176:
        /* <DEDUP_REMOVED lines=48> */
.L_x_10194:
        /* <DEDUP_REMOVED lines=139> */
.L_x_10193:
        /* <DEDUP_REMOVED lines=77> */
.L_x_10195:
[----:B------:R-:W-:-:S04]  /*19400*/  ISETP.NE.U32.AND P2, PT, R16, RZ, PT ;  /* 0x000000ff1000720c */ /* 0x000fc80003f45070 */
[----:B------:R-:W-:-:S13]  /*19410*/  ISETP.NE.OR.EX P0, PT, R23, RZ, P0, P2 ;  /* 0x000000ff1700720c */ /* 0x000fda0000705720 */
[----:B------:R-:W-:Y:S05]  /*19420*/  @!P0 BRA `(.L_x_10191) ;  /* 0x0000000000b48947 */ /* 0x000fea0003800000 */
.L_x_10192:
        /* <DEDUP_REMOVED lines=45> */
.L_x_10191:
        /* <DEDUP_REMOVED lines=47> */
.L_x_10190:
        /* <DEDUP_REMOVED lines=16> */
.L_x_10197:
        /* <DEDUP_REMOVED lines=27> */
.L_x_10196:
[----:B------:R-:W-:Y:S05]  /*19ca0*/  @!P0 BRA `(.L_x_10198) ;  /* 0x00000000007c8947 */ /* 0x000fea0003800000 */
[----:B------:R-:W-:Y:S01]  /*19cb0*/  BSSY B2, `(.L_x_10198) ;  /* 0x000001e000027945 */ /* 0x000fe20003800000 */
[----:B------:R-:W-:Y:S02]  /*19cc0*/  IMAD.MOV.U32 R35, RZ, RZ, R27 ;  /* 0x000000ffff237224 */ /* 0x000fe400078e001b */
[----:B------:R-:W-:Y:S02]  /*19cd0*/  IMAD.MOV.U32 R32, RZ, RZ, R22 ;  /* 0x000000ffff207224 */ /* 0x000fe400078e0016 */
[----:B------:R-:W-:-:S07]  /*19ce0*/  IMAD.MOV.U32 R33, RZ, RZ, R23 ;  /* 0x000000ffff217224 */ /* 0x000fce00078e0017 */
.L_x_10199:
        /* <DEDUP_REMOVED lines=27> */
.L_x_10198:
        /* <DEDUP_REMOVED lines=19> */
.L_x_10189:
[----:B------:R-:W-:Y:S05]  /*19fd0*/  BSYNC B1 ;  /* 0x0000000000017941 */ /* 0x000fea0003800000 */
.L_x_10188:
        /* <DEDUP_REMOVED lines=49> */
.L_x_10206:
        /* <DEDUP_REMOVED lines=141> */
.L_x_10205:
        /* <DEDUP_REMOVED lines=79> */
.L_x_10207:
[----:B------:R-:W-:-:S04]  /*1b0b0*/  ISETP.NE.U32.AND P2, PT, R42, RZ, PT ;  /* 0x000000ff2a00720c */ /* 0x000fc80003f45070 */
[----:B------:R-:W-:-:S13]  /*1b0c0*/  ISETP.NE.OR.EX P0, PT, R43, RZ, P0, P2 ;  /* 0x000000ff2b00720c */ /* 0x000fda0000705720 */
[----:B------:R-:W-:Y:S05]  /*1b0d0*/  @!P0 BRA `(.L_x_10203) ;  /* 0x0000000000b48947 */ /* 0x000fea0003800000 */
.L_x_10204:
        /* <DEDUP_REMOVED lines=45> */
.L_x_10203:
        /* <DEDUP_REMOVED lines=47> */
.L_x_10202:
        /* <DEDUP_REMOVED lines=16> */
.L_x_10209:
        /* <DEDUP_REMOVED lines=27> */
.L_x_10208:
[----:B------:R-:W-:Y:S05]  /*1b950*/  @!P0 BRA `(.L_x_10210) ;  /* 0x0000000000808947 */ /* 0x000fea0003800000 */
[----:B------:R-:W-:Y:S01]  /*1b960*/  BSSY B2, `(.L_x_10210) ;  /* 0x000001f000027945 */ /* 0x000fe20003800000 */
[----:B------:R-:W-:Y:S01]  /*1b970*/  IMAD.U32 R31, RZ, RZ, UR10 ;  /* 0x0000000aff1f7e24 */ /* 0x000fe2000f8e00ff */
[----:B------:R-:W-:Y:S01]  /*1b980*/  MOV R32, UR11 ;  /* 0x0000000b00207c02 */ /* 0x000fe20008000f00 */
[----:B------:R-:W-:Y:S02]  /*1b990*/  IMAD.U32 R23, RZ, RZ, UR10 ;  /* 0x0000000aff177e24 */ /* 0x000fe4000f8e00ff */
[----:B------:R-:W-:-:S07]  /*1b9a0*/  IMAD.U32 R21, RZ, RZ, UR11 ;  /* 0x0000000bff157e24 */ /* 0x000fce000f8e00ff */
.L_x_10211:
        /* <DEDUP_REMOVED lines=27> */
.L_x_10210:
        /* <DEDUP_REMOVED lines=19> */
.L_x_10201:
[----:B------:R-:W-:Y:S05]  /*1bc90*/  BSYNC B1 ;  /* 0x0000000000017941 */ /* 0x000fea0003800000 */
.L_x_10200:
        /* <DEDUP_REMOVED lines=48> */
.L_x_10218:
        /* <DEDUP_REMOVED lines=142> */
.L_x_10217:
        /* <DEDUP_REMOVED lines=79> */
.L_x_10219:
[----:B------:R-:W-:-:S04]  /*1cd70*/  ISETP.NE.U32.AND P2, PT, R39, RZ, PT ;  /* 0x000000ff2700720c */ /* 0x000fc80003f45070 */
[----:B------:R-:W-:-:S13]  /*1cd80*/  ISETP.NE.OR.EX P0, PT, R38, RZ, P0, P2 ;  /* 0x000000ff2600720c */ /* 0x000fda0000705720 */
[----:B------:R-:W-:Y:S05]  /*1cd90*/  @!P0 BRA `(.L_x_10215) ;  /* 0x0000000000b48947 */ /* 0x000fea0003800000 */
.L_x_10216:
        /* <DEDUP_REMOVED lines=45> */
.L_x_10215:
        /* <DEDUP_REMOVED lines=48> */
.L_x_10214:
        /* <DEDUP_REMOVED lines=16> */
.L_x_10221:
        /* <DEDUP_REMOVED lines=27> */
.L_x_10220:
[----:B------:R-:W-:Y:S05]  /*1d620*/  @!P0 BRA `(.L_x_10222) ;  /* 0x0000000000808947 */ /* 0x000fea0003800000 */
[----:B------:R-:W-:Y:S01]  /*1d630*/  BSSY B2, `(.L_x_10222) ;  /* 0x000001f000027945 */ /* 0x000fe20003800000 */
[----:B------:R-:W-:Y:S01]  /*1d640*/  IMAD.U32 R29, RZ, RZ, UR10 ;  /* 0x0000000aff1d7e24 */ /* 0x000fe2000f8e00ff */
[----:B------:R-:W-:Y:S01]  /*1d650*/  MOV R19, UR11 ;  /* 0x0000000b00137c02 */ /* 0x000fe20008000f00 */
[----:B------:R-:W-:Y:S02]  /*1d660*/  IMAD.U32 R30, RZ, RZ, UR11 ;  /* 0x0000000bff1e7e24 */ /* 0x000fe4000f8e00ff */
[----:B------:R-:W-:-:S07]  /*1d670*/  IMAD.U32 R21, RZ, RZ, UR10 ;  /* 0x0000000aff157e24 */ /* 0x000fce000f8e00ff */
.L_x_10223:
        /* <DEDUP_REMOVED lines=27> */
.L_x_10222:
        /* <DEDUP_REMOVED lines=19> */
.L_x_10213:
[----:B------:R-:W-:Y:S05]  /*1d960*/  BSYNC B1 ;  /* 0x0000000000017941 */ /* 0x000fea0003800000 */
.L_x_10212:
        /* <DEDUP_REMOVED lines=48> */
.L_x_10230:
        /* <DEDUP_REMOVED lines=142> */
.L_x_10229:
        /* <DEDUP_REMOVED lines=77> */
.L_x_10231:
[----:B------:R-:W-:-:S04]  /*1ea20*/  ISETP.NE.U32.AND P2, PT, R38, RZ, PT ;  /* 0x000000ff2600720c */ /* 0x000fc80003f45070 */
[----:B------:R-:W-:-:S13]  /*1ea30*/  ISETP.NE.OR.EX P0, PT, R42, RZ, P0, P2 ;  /* 0x000000ff2a00720c */ /* 0x000fda0000705720 */
[----:B------:R-:W-:Y:S05]  /*1ea40*/  @!P0 BRA `(.L_x_10227) ;  /* 0x0000000000b08947 */ /* 0x000fea0003800000 */
.L_x_10228:
        /* <DEDUP_REMOVED lines=44> */
.L_x_10227:
        /* <DEDUP_REMOVED lines=48> */
.L_x_10226:
        /* <DEDUP_REMOVED lines=16> */
.L_x_10233:
        /* <DEDUP_REMOVED lines=27> */
.L_x_10232:
[----:B------:R-:W-:Y:S05]  /*1f2c0*/  @!P0 BRA `(.L_x_10234) ;  /* 0x0000000000808947 */ /* 0x000fea0003800000 */
[----:B------:R-:W-:Y:S01]  /*1f2d0*/  BSSY B2, `(.L_x_10234) ;  /* 0x000001f000027945 */ /* 0x000fe20003800000 */
[----:B------:R-:W-:Y:S01]  /*1f2e0*/  IMAD.U32 R27, RZ, RZ, UR10 ;  /* 0x0000000aff1b7e24 */ /* 0x000fe2000f8e00ff */
[----:B------:R-:W-:Y:S01]  /*1f2f0*/  MOV R19, UR10 ;  /* 0x0000000a00137c02 */ /* 0x000fe20008000f00 */
[----:B------:R-:W-:Y:S02]  /*1f300*/  IMAD.U32 R28, RZ, RZ, UR11 ;  /* 0x0000000bff1c7e24 */ /* 0x000fe4000f8e00ff */
[----:B------:R-:W-:-:S07]  /*1f310*/  IMAD.U32 R17, RZ, RZ, UR11 ;  /* 0x0000000bff117e24 */ /* 0x000fce000f8e00ff */
.L_x_10235:
        /* <DEDUP_REMOVED lines=27> */
.L_x_10234:
        /* <DEDUP_REMOVED lines=19> */
.L_x_10225:
[----:B------:R-:W-:Y:S05]  /*1f600*/  BSYNC B1 ;  /* 0x0000000000017941 */ /* 0x000fea0003800000 */
.L_x_10224:
        /* <DEDUP_REMOVED lines=48> */
.L_x_10242:
        /* <DEDUP_REMOVED lines=141> */
.L_x_10241:
        /* <DEDUP_REMOVED lines=77> */
.L_x_10243:
[----:B------:R-:W-:-:S04]  /*206b0*/  ISETP.NE.U32.AND P2, PT, R38, RZ, PT ;  /* 0x000000ff2600720c */ /* 0x000fc80003f45070 */
[----:B------:R-:W-:-:S13]  /*206c0*/  ISETP.NE.OR.EX P0, PT, R41, RZ, P0, P2 ;  /* 0x000000ff2900720c */ /* 0x000fda0000705720 */
[----:B------:R-:W-:Y:S05]  /*206d0*/  @!P0 BRA `(.L_x_10239) ;  /* 0x0000000000ac8947 */ /* 0x000fea0003800000 */
.L_x_10240:
        /* <DEDUP_REMOVED lines=43> */
.L_x_10239:
        /* <DEDUP_REMOVED lines=48> */
.L_x_10238:
        /* <DEDUP_REMOVED lines=16> */
.L_x_10245:
        /* <DEDUP_REMOVED lines=27> */
.L_x_10244:
[----:B------:R-:W-:Y:S05]  /*20f40*/  @!P0 BRA `(.L_x_10246) ;  /* 0x0000000000808947 */ /* 0x000fea0003800000 */
[----:B------:R-:W-:Y:S01]  /*20f50*/  BSSY B2, `(.L_x_10246) ;  /* 0x000001f000027945 */ /* 0x000fe20003800000 */
[----:B------:R-:W-:Y:S01]  /*20f60*/  IMAD.U32 R25, RZ, RZ, UR10 ;  /* 0x0000000aff197e24 */ /* 0x000fe2000f8e00ff */
[----:B------:R-:W-:Y:S01]  /*20f70*/  MOV R15, UR11 ;  /* 0x0000000b000f7c02 */ /* 0x000fe20008000f00 */
[----:B------:R-:W-:Y:S02]  /*20f80*/  IMAD.U32 R26, RZ, RZ, UR11 ;  /* 0x0000000bff1a7e24 */ /* 0x000fe4000f8e00ff */
[----:B------:R-:W-:-:S07]  /*20f90*/  IMAD.U32 R17, RZ, RZ, UR10 ;  /* 0x0000000aff117e24 */ /* 0x000fce000f8e00ff */
.L_x_10247:
        /* <DEDUP_REMOVED lines=27> */
.L_x_10246:
        /* <DEDUP_REMOVED lines=19> */
.L_x_10237:
[----:B------:R-:W-:Y:S05]  /*21280*/  BSYNC B1 ;  /* 0x0000000000017941 */ /* 0x000fea0003800000 */
.L_x_10236:
        /* <DEDUP_REMOVED lines=47> */
.L_x_10252:
        /* <DEDUP_REMOVED lines=144> */
.L_x_10251:
        /* <DEDUP_REMOVED lines=79> */
.L_x_10253:
[----:B------:R-:W-:-:S04]  /*22370*/  ISETP.NE.U32.AND P2, PT, R8, RZ, PT ;  /* 0x000000ff0800720c */ /* 0x000fc80003f45070 */
[----:B------:R-:W-:-:S13]  /*22380*/  ISETP.NE.OR.EX P0, PT, R40, RZ, P0, P2 ;  /* 0x000000ff2800720c */ /* 0x000fda0000705720 */
[----:B------:R-:W-:Y:S05]  /*22390*/  @!P0 BRA `(.L_x_10249) ;  /* 0x0000000000b48947 */ /* 0x000fea0003800000 */
.L_x_10250:
        /* <DEDUP_REMOVED lines=45> */
.L_x_10249:
        /* <DEDUP_REMOVED lines=48> */
.L_x_10248:
        /* <DEDUP_REMOVED lines=16> */
.L_x_10255:
        /* <DEDUP_REMOVED lines=27> */
.L_x_10254:
[----:B------:R-:W-:Y:S05]  /*22c20*/  @!P0 BRA `(.L_x_10256) ;  /* 0x0000000000808947 */ /* 0x000fea0003800000 */
[----:B------:R-:W-:Y:S01]  /*22c30*/  BSSY B1, `(.L_x_10256) ;  /* 0x000001f000017945 */ /* 0x000fe20003800000 */
[----:B------:R-:W-:Y:S01]  /*22c40*/  IMAD.U32 R21, RZ, RZ, UR10 ;  /* 0x0000000aff157e24 */ /* 0x000fe2000f8e00ff */
[----:B------:R-:W-:Y:S01]  /*22c50*/  MOV R11, UR11 ;  /* 0x0000000b000b7c02 */ /* 0x000fe20008000f00 */
[----:B------:R-:W-:Y:S02]  /*22c60*/  IMAD.U32 R23, RZ, RZ, UR11 ;  /* 0x0000000bff177e24 */ /* 0x000fe4000f8e00ff */
[----:B------:R-:W-:-:S07]  /*22c70*/  IMAD.U32 R15, RZ, RZ, UR10 ;  /* 0x0000000aff0f7e24 */ /* 0x000fce000f8e00ff */
.L_x_10257:
        /* <DEDUP_REMOVED lines=27> */
.L_x_10256:
        /* <DEDUP_REMOVED lines=19> */
.L_x_10159:
[----:B------:R-:W-:Y:S05]  /*22f60*/  BSYNC B0 ;  /* 0x0000000000007941 */ /* 0x000fea0003800000 */
.L_x_10115:
        /* <DEDUP_REMOVED lines=23> */
.L_x_10260:
[----:B------:R-:W-:-:S13]  /*230e0*/  ISETP.GE.AND P0, PT, R7, R2, PT ;  /* 0x000000020700720c */ /* 0x000fda0003f06270 */
[----:B------:R-:W-:Y:S05]  /*230f0*/  @P0 BRA `(.L_x_10262) ;  /* 0x0000000000300947 */ /* 0x000fea0003800000 */
[----:B0-----:R-:W0:Y:S01]  /*23100*/  LDC.64 R4, c[0x0][0x270] ;  /* 0x00009c00ff047b82 */ /* 0x001e220000000a00 */
[----:B------:R-:W-:Y:S02]  /*23110*/  IMAD.IADD R3, R0, 0x1, R7 ;  /* 0x0000000100037824 */ /* 0x000fe400078e0207 */
[----:B------:R-:W-:Y:S02]  /*23120*/  VIADD R7, R7, 0x80 ;  /* 0x0000008007077836 */ /* 0x000fe40000000000 */
[----:B0-----:R-:W-:-:S05]  /*23130*/  IMAD.WIDE.U32 R4, R3, 0x8, R4 ;  /* 0x0000000803047825 */ /* 0x001fca00078e0004 */
[----:B------:R1:W-:Y:S02]  /*23140*/  STG.E.64 desc[UR6][R4.64], RZ ;  /* 0x000000ff04007986 */ /* 0x0003e4000c101b06 */
.L_x_10261:
[----:B------:R-:W-:-:S13]  /*23150*/  ISETP.GE.AND P0, PT, R7, R2, PT ;  /* 0x000000020700720c */ /* 0x000fda0003f06270 */
[----:B------:R-:W-:Y:S05]  /*23160*/  @P0 BRA `(.L_x_10263) ;  /* 0x0000000000340947 */ /* 0x000fea0003800000 */
[----:B01----:R-:W0:Y:S01]  /*23170*/  LDC.64 R4, c[0x0][0x270] ;  /* 0x00009c00ff047b82 */ /* 0x003e220000000a00 */
[----:B------:R-:W-:Y:S02]  /*23180*/  IMAD.IADD R3, R0, 0x1, R7 ;  /* 0x0000000100037824 */ /* 0x000fe400078e0207 */
[----:B------:R-:W-:Y:S02]  /*23190*/  VIADD R7, R7, 0x80 ;  /* 0x0000008007077836 */ /* 0x000fe40000000000 */
[----:B0-----:R-:W-:-:S05]  /*231a0*/  IMAD.WIDE.U32 R4, R3, 0x8, R4 ;  /* 0x0000000803047825 */ /* 0x001fca00078e0004 */
[----:B------:R1:W-:Y:S02]  /*231b0*/  STG.E.64 desc[UR6][R4.64], RZ ;  /* 0x000000ff04007986 */ /* 0x0003e4000c101b06 */
.L_x_10262:
        /* <DEDUP_REMOVED lines=8> */
.L_x_10263:
[----:B------:R-:W-:Y:S05]  /*23240*/  BSYNC B1 ;  /* 0x0000000000017941 */ /* 0x000fea0003800000 */
.L_x_10259:
[----:B------:R-:W-:-:S13]  /*23250*/  ISETP.GE.AND P0, PT, R7, R2, PT ;  /* 0x000000020700720c */ /* 0x000fda0003f06270 */
[----:B012---:R-:W0:Y:S01]  /*23260*/  @!P0 LDC.64 R4, c[0x0][0x270] ;  /* 0x00009c00ff048b82 */ /* 0x007e220000000a00 */
[----:B------:R-:W-:Y:S02]  /*23270*/  @!P0 IMAD.IADD R3, R0, 0x1, R7 ;  /* 0x0000000100038824 */ /* 0x000fe400078e0207 */
[----:B------:R-:W-:Y:S02]  /*23280*/  @!P0 VIADD R7, R7, 0x80 ;  /* 0x0000008007078836 */ /* 0x000fe40000000000 */
[----:B0-----:R-:W-:-:S05]  /*23290*/  @!P0 IMAD.WIDE.U32 R4, R3, 0x8, R4 ;  /* 0x0000000803048825 */ /* 0x001fca00078e0004 */
[----:B------:R2:W-:Y:S02]  /*232a0*/  @!P0 STG.E.64 desc[UR6][R4.64], RZ ;  /* 0x000000ff04008986 */ /* 0x0005e4000c101b06 */
.L_x_10264:
[----:B------:R-:W-:Y:S05]  /*232b0*/  BSYNC B0 ;  /* 0x0000000000007941 */ /* 0x000fea0003800000 */
.L_x_10258:
        /* <DEDUP_REMOVED lines=8> */
.L_x_10265:
        /* <DEDUP_REMOVED lines=12> */
.L_x_18597:


//--------------------- .text._ZN2at6native29vectorized_elementwise_kernelILi8EZZNS0_73_GLOBAL__N__c8866d80_35_SparseBinaryOpIntersectionKernel_cu_9e10b42f_311142_sparse_binary_op_intersection_kernel_implINS2_18CUDAKernelLauncherENS2_36CUDAValueSelectionIntersectionKernelINS2_9RhsProjOpEEElLl0EEEvRNS_6TensorERKS8_SB_RKSt6vectorIlSaIlEERKSt8optionalIS8_ESK_bbENKUlvE3_clEvEUllE_St5arrayIPcLm2EEEEviT0_T1_ --------------------------
	.section	.text._ZN2at6native29vectorized_elementwise_kernelILi8EZZNS0_73_GLOBAL__N__c8866d80_35_SparseBinaryOpIntersectionKernel_cu_9e10b42f_311142_sparse_binary_op_intersection_kernel_implINS2_18CUDAKernelLauncherENS2_36CUDAValueSelectionIntersectionKernelINS2_9RhsProjOpEEElLl0EEEvRNS_6TensorERKS8_SB_RKSt6vectorIlSaIlEERKSt8optionalIS8_ESK_bbENKUlvE3_clEvEUllE_St5arrayIPcLm2EEEEviT0_T1_,"ax",@progbits
	.align	128
        .global         _ZN2at6native29vectorized_elementwise_kernelILi8EZZNS0_73_GLOBAL__N__c8866d80_35_SparseBinaryOpIntersectionKernel_cu_9e10b42f_311142_sparse_binary_op_intersection_kernel_implINS2_18CUDAKernelLauncherENS2_36CUDAValueSelectionIntersectionKernelINS2_9RhsProjOpEEElLl0EEEvRNS_6TensorERKS8_SB_RKSt6vectorIlSaIlEERKSt8optionalIS8_ESK_bbENKUlvE3_clEvEUllE_St5arrayIPcLm2EEEEviT0_T1_
        .type           _ZN2at6native29vectorized_elementwise_kernelILi8EZZNS0_73_GLOBAL__N__c8866d80_35_SparseBinaryOpIntersectionKernel_cu_9e10b42f_311142_sparse_binary_op_intersection_kernel_implINS2_18CUDAKernelLauncherENS2_36CUDAValueSelectionIntersectionKernelINS2_9RhsProjOpEEElLl0EEEvRNS_6TensorERKS8_SB_RKSt6vectorIlSaIlEERKSt8optionalIS8_ESK_bbENKUlvE3_clEvEUllE_St5arrayIPcLm2EEEEviT0_T1_,@function
        .size           _ZN2at6native29vectorized_elementwise_kernelILi8EZZNS0_73_GLOBAL__N__c8866d80_35_SparseBinaryOpIntersectionKernel_cu_9e10b42f_311142_sparse_binary_op_intersection_kernel_implINS2_18CUDAKernelLauncherENS2_36CUDAValueSelectionIntersectionKernelINS2_9RhsProjOpEEElLl0EEEvRNS_6TensorERKS8_SB_RKSt6vectorIlSaIlEERKSt8optionalIS8_ESK_bbENKUlvE3_clEvEUllE_St5arrayIPcLm2EEEEviT0_T1_,(.L_x_18598 - _ZN2at6native29vectorized_elementwise_kernelILi8EZZNS0_73_GLOBAL__N__c8866d80_35_SparseBinaryOpIntersectionKernel_cu_9e10b42f_311142_sparse_binary_op_intersection_kernel_implINS2_18CUDAKernelLauncherENS2_36CUDAValueSelectionIntersectionKernelINS2_9RhsProjOpEEElLl0EEEvRNS_6TensorERKS8_SB_RKSt6vectorIlSaIlEERKSt8optionalIS8_ESK_bbENKUlvE3_clEvEUllE_St5arrayIPcLm2EEEEviT0_T1_)
        .other          _ZN2at6native29vectorized_elementwise_kernelILi8EZZNS0_73_GLOBAL__N__c8866d80_35_SparseBinaryOpIntersectionKernel_cu_9e10b42f_311142_sparse_binary_op_intersection_kernel_implINS2_18CUDAKernelLauncherENS2_36CUDAValueSelectionIntersectionKernelINS2_9RhsProjOpEEElLl0EEEvRNS_6TensorERKS8_SB_RKSt6vectorIlSaIlEERKSt8optionalIS8_ESK_bbENKUlvE3_clEvEUllE_St5arrayIPcLm2EEEEviT0_T1_,@"STO_CUDA_ENTRY STV_DEFAULT"
_ZN2at6native29vectorized_elementwise_kernelILi8EZZNS0_73_GLOBAL__N__c8866d80_35_SparseBinaryOpIntersectionKernel_cu_9e10b42f_311142_sparse_binary_op_intersection_kernel_implINS2_18CUDAKernelLauncherENS2_36CUDAValueSelectionIntersectionKernelINS2_9RhsProjOpEEElLl0EEEvRNS_6TensorERKS8_SB_RKSt6vectorIlSaIlEERKSt8optionalIS8_ESK_bbENKUlvE3_clEvEUllE_St5arrayIPcLm2EEEEviT0_T1_:
.text._ZN2at6native29vectorized_elementwise_kernelILi8EZZNS0_73_GLOBAL__N__c8866d80_35_SparseBinaryOpIntersectionKernel_cu_9e10b42f_311142_sparse_binary_op_intersection_kernel_implINS2_18CUDAKernelLauncherENS2_36CUDAValueSelectionIntersectionKernelINS2_9RhsProjOpEEElLl0EEEvRNS_6TensorERKS8_SB_RKSt6vectorIlSaIlEERKSt8optionalIS8_ESK_bbENKUlvE3_clEvEUllE_St5arrayIPcLm2EEEEviT0_T1_:
        /* <DEDUP_REMOVED lines=105> */
.L_x_10268:
[----:B------:R-:W-:Y:S01]  /*0690*/  BSSY B0, `(.L_x_10270) ;  /* 0x0000021000007945 */ /* 0x000fe20003800000 */
[----:B------:R-:W-:Y:S02]  /*06a0*/  IMAD.U32 R37, RZ, RZ, UR14 ;  /* 0x0000000eff257e24 */ /* 0x000fe4000f8e00ff */
[----:B------:R-:W-:Y:S02]  /*06b0*/  IMAD.U32 R36, RZ, RZ, UR15 ;  /* 0x0000000fff247e24 */ /* 0x000fe4000f8e00ff */
[----:B------:R-:W-:Y:S02]  /*06c0*/  IMAD.U32 R35, RZ, RZ, UR14 ;  /* 0x0000000eff237e24 */ /* 0x000fe4000f8e00ff */
[----:B------:R-:W-:Y:S02]  /*06d0*/  IMAD.U32 R34, RZ, RZ, UR15 ;  /* 0x0000000fff227e24 */ /* 0x000fe4000f8e00ff */
[----:B------:R-:W-:Y:S02]  /*06e0*/  IMAD.MOV.U32 R31, RZ, RZ, R32 ;  /* 0x000000ffff1f7224 */ /* 0x000fe400078e0020 */
[----:B------:R-:W-:-:S07]  /*06f0*/  IMAD.MOV.U32 R30, RZ, RZ, R33 ;  /* 0x000000ffff1e7224 */ /* 0x000fce00078e0021 */
.L_x_10271:
        /* <DEDUP_REMOVED lines=27> */
.L_x_10270:
        /* <DEDUP_REMOVED lines=8> */
.L_x_10273:
        /* <DEDUP_REMOVED lines=27> */
.L_x_10272:
        /* <DEDUP_REMOVED lines=28> */
.L_x_10275:
        /* <DEDUP_REMOVED lines=27> */
.L_x_10274:
[----:B------:R-:W-:Y:S01]  /*0e50*/  BSSY B0, `(.L_x_10276) ;  /* 0x0000021000007945 */ /* 0x000fe20003800000 */
[----:B------:R-:W-:Y:S01]  /*0e60*/  IMAD.MOV.U32 R34, RZ, RZ, R32 ;  /* 0x000000ffff227224 */ /* 0x000fe200078e0020 */
[----:B------:R-:W-:Y:S01]  /*0e70*/  MOV R31, UR8 ;  /* 0x00000008001f7c02 */ /* 0x000fe20008000f00 */
[----:B------:R-:W-:Y:S02]  /*0e80*/  IMAD.MOV.U32 R35, RZ, RZ, R33 ;  /* 0x000000ffff237224 */ /* 0x000fe400078e0021 */
[----:B------:R-:W-:Y:S02]  /*0e90*/  IMAD.U32 R30, RZ, RZ, UR9 ;  /* 0x00000009ff1e7e24 */ /* 0x000fe4000f8e00ff */
[----:B------:R-:W-:Y:S02]  /*0ea0*/  IMAD.U32 R28, RZ, RZ, UR8 ;  /* 0x00000008ff1c7e24 */ /* 0x000fe4000f8e00ff */
[----:B------:R-:W-:-:S07]  /*0eb0*/  IMAD.U32 R29, RZ, RZ, UR9 ;  /* 0x00000009ff1d7e24 */ /* 0x000fce000f8e00ff */
.L_x_10277:
        /* <DEDUP_REMOVED lines=27> */
.L_x_10276:
        /* <DEDUP_REMOVED lines=23> */
.L_x_10279:
        /* <DEDUP_REMOVED lines=27> */
.L_x_10278:
[----:B------:R-:W-:Y:S01]  /*1390*/  BSSY B0, `(.L_x_10280) ;  /* 0x0000021000007945 */ /* 0x000fe20003800000 */
[----:B------:R-:W-:Y:S01]  /*13a0*/  IMAD.MOV.U32 R38, RZ, RZ, R32 ;  /* 0x000000ffff267224 */ /* 0x000fe200078e0020 */
[----:B------:R-:W-:Y:S01]  /*13b0*/  MOV R35, R33 ;  /* 0x0000002100237202 */ /* 0x000fe20000000f00 */
[----:B------:R-:W-:Y:S02]  /*13c0*/  IMAD.U32 R34, RZ, RZ, UR8 ;  /* 0x00000008ff227e24 */ /* 0x000fe4000f8e00ff */
[----:B------:R-:W-:Y:S02]  /*13d0*/  IMAD.U32 R36, RZ, RZ, UR9 ;  /* 0x00000009ff247e24 */ /* 0x000fe4000f8e00ff */
[----:B------:R-:W-:Y:S02]  /*13e0*/  IMAD.U32 R30, RZ, RZ, UR8 ;  /* 0x00000008ff1e7e24 */ /* 0x000fe4000f8e00ff */
[----:B------:R-:W-:-:S07]  /*13f0*/  IMAD.U32 R24, RZ, RZ, UR9 ;  /* 0x00000009ff187e24 */ /* 0x000fce000f8e00ff */
.L_x_10281:
        /* <DEDUP_REMOVED lines=27> */
.L_x_10280:
        /* <DEDUP_REMOVED lines=28> */
.L_x_10283:
        /* <DEDUP_REMOVED lines=27> */
.L_x_10282:
[----:B------:R-:W-:Y:S01]  /*1920*/  BSSY B0, `(.L_x_10284) ;  /* 0x0000021000007945 */ /* 0x000fe20003800000 */
[----:B------:R-:W-:Y:S01]  /*1930*/  MOV R34, R32 ;  /* 0x0000002000227202 */ /* 0x000fe20000000f00 */
[----:B------:R-:W-:Y:S02]  /*1940*/  IMAD.MOV.U32 R35, RZ, RZ, R33 ;  /* 0x000000ffff237224 */ /* 0x000fe400078e0021 */
[----:B------:R-:W-:Y:S02]  /*1950*/  IMAD.U32 R30, RZ, RZ, UR8 ;  /* 0x00000008ff1e7e24 */ /* 0x000fe4000f8e00ff */
[----:B------:R-:W-:Y:S02]  /*1960*/  IMAD.U32 R31, RZ, RZ, UR9 ;  /* 0x00000009ff1f7e24 */ /* 0x000fe4000f8e00ff */
[----:B------:R-:W-:Y:S02]  /*1970*/  IMAD.U32 R29, RZ, RZ, UR8 ;  /* 0x00000008ff1d7e24 */ /* 0x000fe4000f8e00ff */
[----:B------:R-:W-:-:S07]  /*1980*/  IMAD.U32 R9, RZ, RZ, UR9 ;  /* 0x00000009ff097e24 */ /* 0x000fce000f8e00ff */
.L_x_10285:
        /* <DEDUP_REMOVED lines=27> */
.L_x_10284:
        /* <DEDUP_REMOVED lines=26> */
.L_x_10287:
        /* <DEDUP_REMOVED lines=27> */
.L_x_10286:
[----:B------:R-:W-:Y:S01]  /*1e90*/  BSSY B0, `(.L_x_10288) ;  /* 0x0000021000007945 */ /* 0x000fe20003800000 */
[----:B------:R-:W-:Y:S02]  /*1ea0*/  IMAD.MOV.U32 R31, RZ, RZ, R32 ;  /* 0x000000ffff1f7224 */ /* 0x000fe400078e0020 */
[----:B------:R-:W-:Y:S02]  /*1eb0*/  IMAD.MOV.U32 R30, RZ, RZ, R33 ;  /* 0x000000ffff1e7224 */ /* 0x000fe400078e0021 */
[----:B------:R-:W-:Y:S02]  /*1ec0*/  IMAD.U32 R27, RZ, RZ, UR8 ;  /* 0x00000008ff1b7e24 */ /* 0x000fe4000f8e00ff */
[----:B------:R-:W-:Y:S02]  /*1ed0*/  IMAD.U32 R29, RZ, RZ, UR9 ;  /* 0x00000009ff1d7e24 */ /* 0x000fe4000f8e00ff */
[----:B------:R-:W-:Y:S02]  /*1ee0*/  IMAD.U32 R25, RZ, RZ, UR8 ;  /* 0x00000008ff197e24 */ /* 0x000fe4000f8e00ff */
[----:B------:R-:W-:-:S07]  /*1ef0*/  IMAD.U32 R9, RZ, RZ, UR9 ;  /* 0x00000009ff097e24 */ /* 0x000fce000f8e00ff */
.L_x_10289:
        /* <DEDUP_REMOVED lines=27> */
.L_x_10288:
        /* <DEDUP_REMOVED lines=26> */
.L_x_10291:
        /* <DEDUP_REMOVED lines=27> */
.L_x_10290:
[----:B------:R-:W-:Y:S01]  /*2400*/  BSSY B0, `(.L_x_10292) ;  /* 0x0000021000007945 */ /* 0x000fe20003800000 */
[----:B------:R-:W-:Y:S01]  /*2410*/  IMAD.MOV.U32 R29, RZ, RZ, R32 ;  /* 0x000000ffff1d7224 */ /* 0x000fe200078e0020 */
[----:B------:R-:W-:Y:S01]  /*2420*/  MOV R27, UR9 ;  /* 0x00000009001b7c02 */ /* 0x000fe20008000f00 */
[----:B------:R-:W-:Y:S02]  /*2430*/  IMAD.MOV.U32 R28, RZ, RZ, R33 ;  /* 0x000000ffff1c7224 */ /* 0x000fe400078e0021 */
[----:B------:R-:W-:Y:S02]  /*2440*/  IMAD.U32 R24, RZ, RZ, UR8 ;  /* 0x00000008ff187e24 */ /* 0x000fe4000f8e00ff */
[----:B------:R-:W-:Y:S02]  /*2450*/  IMAD.U32 R26, RZ, RZ, UR9 ;  /* 0x00000009ff1a7e24 */ /* 0x000fe4000f8e00ff */
[----:B------:R-:W-:-:S07]  /*2460*/  IMAD.U32 R25, RZ, RZ, UR8 ;  /* 0x00000008ff197e24 */ /* 0x000fce000f8e00ff */
.L_x_10293:
        /* <DEDUP_REMOVED lines=27> */
.L_x_10292:
        /* <DEDUP_REMOVED lines=26> */
.L_x_10295:
        /* <DEDUP_REMOVED lines=27> */
.L_x_10294:
[----:B------:R-:W-:Y:S01]  /*2970*/  BSSY B0, `(.L_x_10296) ;  /* 0x0000021000007945 */ /* 0x000fe20003800000 */
[----:B------:R-:W-:Y:S01]  /*2980*/  IMAD.MOV.U32 R27, RZ, RZ, R32 ;  /* 0x000000ffff1b7224 */ /* 0x000fe200078e0020 */
[----:B------:R-:W-:Y:S01]  /*2990*/  MOV R23, UR8 ;  /* 0x0000000800177c02 */ /* 0x000fe20008000f00 */
[----:B------:R-:W-:Y:S02]  /*29a0*/  IMAD.MOV.U32 R26, RZ, RZ, R33 ;  /* 0x000000ffff1a7224 */ /* 0x000fe400078e0021 */
[----:B------:R-:W-:Y:S02]  /*29b0*/  IMAD.U32 R22, RZ, RZ, UR8 ;  /* 0x00000008ff167e24 */ /* 0x000fe4000f8e00ff */
[----:B------:R-:W-:Y:S02]  /*29c0*/  IMAD.U32 R24, RZ, RZ, UR9 ;  /* 0x00000009ff187e24 */ /* 0x000fe4000f8e00ff */
[----:B------:R-:W-:-:S07]  /*29d0*/  IMAD.U32 R25, RZ, RZ, UR9 ;  /* 0x00000009ff197e24 */ /* 0x000fce000f8e00ff */
.L_x_10297:
        /* <DEDUP_REMOVED lines=27> */
.L_x_10296:
        /* <DEDUP_REMOVED lines=26> */
.L_x_10299:
        /* <DEDUP_REMOVED lines=27> */
.L_x_10298:
[----:B------:R-:W-:Y:S01]  /*2ee0*/  BSSY B0, `(.L_x_10300) ;  /* 0x000001d000007945 */ /* 0x000fe20003800000 */
[----:B------:R-:W-:Y:S02]  /*2ef0*/  IMAD.U32 R19, RZ, RZ, UR8 ;  /* 0x00000008ff137e24 */ /* 0x000fe4000f8e00ff */
[----:B------:R-:W-:-:S07]  /*2f00*/  IMAD.U32 R22, RZ, RZ, UR9 ;  /* 0x00000009ff167e24 */ /* 0x000fce000f8e00ff */
.L_x_10301:
        /* <DEDUP_REMOVED lines=27> */
.L_x_10300:
        /* <DEDUP_REMOVED lines=15> */
.L_x_10267:
        /* <DEDUP_REMOVED lines=45> */
.L_x_10306:
        /* <DEDUP_REMOVED lines=140> */
.L_x_10305:
        /* <DEDUP_REMOVED lines=79> */
.L_x_10307:
[----:B------:R-:W-:-:S04]  /*4230*/  ISETP.NE.U32.AND P2, PT, R2, RZ, PT ;  /* 0x000000ff0200720c */ /* 0x000fc80003f45070 */
[----:B------:R-:W-:-:S13]  /*4240*/  ISETP.NE.OR.EX P0, PT, R3, RZ, P0, P2 ;  /* 0x000000ff0300720c */ /* 0x000fda0000705720 */
[----:B------:R-:W-:Y:S05]  /*4250*/  @!P0 BRA `(.L_x_10303) ;  /* 0x0000000000b08947 */ /* 0x000fea0003800000 */
.L_x_10304:
        /* <DEDUP_REMOVED lines=44> */
.L_x_10303:
        /* <DEDUP_REMOVED lines=50> */
.L_x_10302:
        /* <DEDUP_REMOVED lines=21> */
.L_x_10309:
        /* <DEDUP_REMOVED lines=27> */
.L_x_10308:
        /* <DEDUP_REMOVED lines=9> */
.L_x_10311:
        /* <DEDUP_REMOVED lines=27> */
.L_x_10310:
        /* <DEDUP_REMOVED lines=54> */
.L_x_10316:
        /* <DEDUP_REMOVED lines=142> */
.L_x_10315:
        /* <DEDUP_REMOVED lines=79> */
.L_x_10317:
[----:B------:R-:W-:-:S04]  /*5eb0*/  ISETP.NE.U32.AND P3, PT, R41, RZ, PT ;  /* 0x000000ff2900720c */ /* 0x000fc80003f65070 */
[----:B------:R-:W-:-:S13]  /*5ec0*/  ISETP.NE.OR.EX P0, PT, R40, RZ, P0, P3 ;  /* 0x000000ff2800720c */ /* 0x000fda0000705730 */
[----:B------:R-:W-:Y:S05]  /*5ed0*/  @!P0 BRA `(.L_x_10313) ;  /* 0x0000000000b48947 */ /* 0x000fea0003800000 */
.L_x_10314:
        /* <DEDUP_REMOVED lines=45> */
.L_x_10313:
        /* <DEDUP_REMOVED lines=51> */
.L_x_10312:
        /* <DEDUP_REMOVED lines=15> */
.L_x_10319:
        /* <DEDUP_REMOVED lines=27> */
.L_x_10318:
        /* <DEDUP_REMOVED lines=8> */
.L_x_10321:
        /* <DEDUP_REMOVED lines=27> */
.L_x_10320:
        /* <DEDUP_REMOVED lines=54> */
.L_x_10326:
        /* <DEDUP_REMOVED lines=142> */
.L_x_10325:
        /* <DEDUP_REMOVED lines=79> */
.L_x_10327:
[----:B------:R-:W-:-:S04]  /*7ae0*/  ISETP.NE.U32.AND P3, PT, R41, RZ, PT ;  /* 0x000000ff2900720c */ /* 0x000fc80003f65070 */
[----:B------:R-:W-:-:S13]  /*7af0*/  ISETP.NE.OR.EX P0, PT, R40, RZ, P0, P3 ;  /* 0x000000ff2800720c */ /* 0x000fda0000705730 */
[----:B------:R-:W-:Y:S05]  /*7b00*/  @!P0 BRA `(.L_x_10323) ;  /* 0x0000000000b48947 */ /* 0x000fea0003800000 */
.L_x_10324:
        /* <DEDUP_REMOVED lines=45> */
.L_x_10323:
        /* <DEDUP_REMOVED lines=52> */
.L_x_10322:
        /* <DEDUP_REMOVED lines=15> */
.L_x_10329:
        /* <DEDUP_REMOVED lines=27> */
.L_x_10328:
        /* <DEDUP_REMOVED lines=8> */
.L_x_10331:
        /* <DEDUP_REMOVED lines=27> */
.L_x_10330:
        /* <DEDUP_REMOVED lines=50> */
.L_x_10336:
        /* <DEDUP_REMOVED lines=141> */
.L_x_10335:
        /* <DEDUP_REMOVED lines=79> */
.L_x_10337:
[----:B------:R-:W-:-:S04]  /*96d0*/  ISETP.NE.U32.AND P3, PT, R7, RZ, PT ;  /* 0x000000ff0700720c */ /* 0x000fc80003f65070 */
[----:B------:R-:W-:-:S13]  /*96e0*/  ISETP.NE.OR.EX P0, PT, R6, RZ, P0, P3 ;  /* 0x000000ff0600720c */ /* 0x000fda0000705730 */
[----:B------:R-:W-:Y:S05]  /*96f0*/  @!P0 BRA `(.L_x_10333) ;  /* 0x0000000000b48947 */ /* 0x000fea0003800000 */
.L_x_10334:
        /* <DEDUP_REMOVED lines=45> */
.L_x_10333:
        /* <DEDUP_REMOVED lines=51> */
.L_x_10332:
        /* <DEDUP_REMOVED lines=15> */
.L_x_10339:
        /* <DEDUP_REMOVED lines=27> */
.L_x_10338:
        /* <DEDUP_REMOVED lines=8> */
.L_x_10341:
        /* <DEDUP_REMOVED lines=27> */
.L_x_10340:
        /* <DEDUP_REMOVED lines=51> */
.L_x_10346:
        /* <DEDUP_REMOVED lines=139> */
.L_x_10345:
        /* <DEDUP_REMOVED lines=79> */
.L_x_10347:
[----:B------:R-:W-:-:S04]  /*b2a0*/  ISETP.NE.U32.AND P3, PT, R40, RZ, PT ;  /* 0x000000ff2800720c */ /* 0x000fc80003f65070 */
[----:B------:R-:W-:-:S13]  /*b2b0*/  ISETP.NE.OR.EX P0, PT, R42, RZ, P0, P3 ;  /* 0x000000ff2a00720c */ /* 0x000fda0000705730 */
[----:B------:R-:W-:Y:S05]  /*b2c0*/  @!P0 BRA `(.L_x_10343) ;  /* 0x0000000000b48947 */ /* 0x000fea0003800000 */
.L_x_10344:
        /* <DEDUP_REMOVED lines=45> */
.L_x_10343:
        /* <DEDUP_REMOVED lines=51> */
.L_x_10342:
        /* <DEDUP_REMOVED lines=14> */
.L_x_10349:
        /* <DEDUP_REMOVED lines=27> */
.L_x_10348:
        /* <DEDUP_REMOVED lines=8> */
.L_x_10351:
        /* <DEDUP_REMOVED lines=27> */
.L_x_10350:
        /* <DEDUP_REMOVED lines=51> */
.L_x_10356:
        /* <DEDUP_REMOVED lines=141> */
.L_x_10355:
        /* <DEDUP_REMOVED lines=79> */
.L_x_10357:
[----:B------:R-:W-:-:S04]  /*ce80*/  ISETP.NE.U32.AND P3, PT, R7, RZ, PT ;  /* 0x000000ff0700720c */ /* 0x000fc80003f65070 */
[----:B------:R-:W-:-:S13]  /*ce90*/  ISETP.NE.OR.EX P0, PT, R6, RZ, P0, P3 ;  /* 0x000000ff0600720c */ /* 0x000fda0000705730 */
[----:B------:R-:W-:Y:S05]  /*cea0*/  @!P0 BRA `(.L_x_10353) ;  /* 0x0000000000b48947 */ /* 0x000fea0003800000 */
.L_x_10354:
        /* <DEDUP_REMOVED lines=45> */
.L_x_10353:
        /* <DEDUP_REMOVED lines=51> */
.L_x_10352:
        /* <DEDUP_REMOVED lines=14> */
.L_x_10359:
        /* <DEDUP_REMOVED lines=27> */
.L_x_10358:
        /* <DEDUP_REMOVED lines=8> */
.L_x_10361:
        /* <DEDUP_REMOVED lines=27> */
.L_x_10360:
        /* <DEDUP_REMOVED lines=51> */
.L_x_10366:
        /* <DEDUP_REMOVED lines=146> */
.L_x_10365:
        /* <DEDUP_REMOVED lines=79> */
.L_x_10367:
[----:B------:R-:W-:-:S04]  /*eab0*/  ISETP.NE.U32.AND P3, PT, R6, RZ, PT ;  /* 0x000000ff0600720c */ /* 0x000fc80003f65070 */
[----:B------:R-:W-:-:S13]  /*eac0*/  ISETP.NE.OR.EX P0, PT, R40, RZ, P0, P3 ;  /* 0x000000ff2800720c */ /* 0x000fda0000705730 */
[----:B------:R-:W-:Y:S05]  /*ead0*/  @!P0 BRA `(.L_x_10363) ;  /* 0x0000000000b48947 */ /* 0x000fea0003800000 */
.L_x_10364:
        /* <DEDUP_REMOVED lines=45> */
.L_x_10363:
        /* <DEDUP_REMOVED lines=50> */
.L_x_10362:
        /* <DEDUP_REMOVED lines=14> */
.L_x_10369:
        /* <DEDUP_REMOVED lines=27> */
.L_x_10368:
        /* <DEDUP_REMOVED lines=8> */
.L_x_10371:
        /* <DEDUP_REMOVED lines=27> */
.L_x_10370:
        /* <DEDUP_REMOVED lines=51> */
.L_x_10376:
        /* <DEDUP_REMOVED lines=139> */
.L_x_10375:
        /* <DEDUP_REMOVED lines=77> */
.L_x_10377:
[----:B------:R-:W-:-:S04]  /*10640*/  ISETP.NE.U32.AND P1, PT, R6, RZ, PT ;  /* 0x000000ff0600720c */ /* 0x000fc80003f25070 */
[----:B------:R-:W-:-:S13]  /*10650*/  ISETP.NE.OR.EX P0, PT, R40, RZ, P0, P1 ;  /* 0x000000ff2800720c */ /* 0x000fda0000705710 */
[----:B------:R-:W-:Y:S05]  /*10660*/  @!P0 BRA `(.L_x_10373) ;  /* 0x0000000000ac8947 */ /* 0x000fea0003800000 */
.L_x_10374:
        /* <DEDUP_REMOVED lines=43> */
.L_x_10373:
        /* <DEDUP_REMOVED lines=50> */
.L_x_10372:
        /* <DEDUP_REMOVED lines=14> */
.L_x_10379:
        /* <DEDUP_REMOVED lines=27> */
.L_x_10378:
[----:B------:R-:W-:Y:S05]  /*10ed0*/  @!P2 BRA `(.L_x_10380) ;  /* 0x000000000078a947 */ /* 0x000fea0003800000 */
[----:B------:R-:W-:Y:S01]  /*10ee0*/  BSSY B0, `(.L_x_10380) ;  /* 0x000001d000007945 */ /* 0x000fe20003800000 */
[----:B------:R-:W-:Y:S02]  /*10ef0*/  IMAD.U32 R11, RZ, RZ, UR16 ;  /* 0x00000010ff0b7e24 */ /* 0x000fe4000f8e00ff */
[----:B------:R-:W-:-:S07]  /*10f00*/  IMAD.U32 R9, RZ, RZ, UR17 ;  /* 0x00000011ff097e24 */ /* 0x000fce000f8e00ff */
.L_x_10381:
        /* <DEDUP_REMOVED lines=27> */
.L_x_10380:
        /* <DEDUP_REMOVED lines=14> */
.L_x_10269:
        /* <DEDUP_REMOVED lines=9> */
.L_x_10266:
        /* <DEDUP_REMOVED lines=90> */
.L_x_10387:
        /* <DEDUP_REMOVED lines=27> */
.L_x_10386:
        /* <DEDUP_REMOVED lines=9> */
.L_x_10389:
        /* <DEDUP_REMOVED lines=27> */
.L_x_10388:
        /* <DEDUP_REMOVED lines=17> */
.L_x_10385:
[----:B------:R-:W-:Y:S05]  /*11cd0*/  BSYNC B1 ;  /* 0x0000000000017941 */ /* 0x000fea0003800000 */
.L_x_10384:
        /* <DEDUP_REMOVED lines=26> */
.L_x_10393:
        /* <DEDUP_REMOVED lines=27> */
.L_x_10392:
[----:B------:R-:W-:Y:S02]  /*12030*/  ULDC UR8, c[0x0][0x248] ;  /* 0x0000920000087ab9 */ /* 0x000fe40000000800 */
[----:B------:R-:W-:Y:S01]  /*12040*/  IMAD.U32 R32, RZ, RZ, UR8 ;  /* 0x00000008ff207e24 */ /* 0x000fe2000f8e00ff */
[----:B------:R-:W-:Y:S06]  /*12050*/  @!P0 BRA `(.L_x_10394) ;  /* 0x00000000007c8947 */ /* 0x000fec0003800000 */
[----:B------:R-:W-:Y:S01]  /*12060*/  BSSY B2, `(.L_x_10394) ;  /* 0x000001e000027945 */ /* 0x000fe20003800000 */
[----:B------:R-:W-:Y:S02]  /*12070*/  IMAD.MOV.U32 R34, RZ, RZ, R33 ;  /* 0x000000ffff227224 */ /* 0x000fe400078e0021 */
[----:B------:R-:W-:Y:S02]  /*12080*/  IMAD.U32 R35, RZ, RZ, UR8 ;  /* 0x00000008ff237e24 */ /* 0x000fe4000f8e00ff */
[----:B------:R-:W-:-:S07]  /*12090*/  IMAD.U32 R32, RZ, RZ, UR8 ;  /* 0x00000008ff207e24 */ /* 0x000fce000f8e00ff */
.L_x_10395:
        /* <DEDUP_REMOVED lines=27> */
.L_x_10394:
        /* <DEDUP_REMOVED lines=17> */
.L_x_10391:
[----:B------:R-:W-:Y:S05]  /*12360*/  BSYNC B1 ;  /* 0x0000000000017941 */ /* 0x000fea0003800000 */
.L_x_10390:
        /* <DEDUP_REMOVED lines=26> */
.L_x_10399:
        /* <DEDUP_REMOVED lines=27> */
.L_x_10398:
[----:B------:R-:W-:Y:S01]  /*126c0*/  IMAD.U32 R33, RZ, RZ, UR13 ;  /* 0x0000000dff217e24 */ /* 0x000fe2000f8e00ff */
[----:B------:R-:W-:Y:S06]  /*126d0*/  @!P0 BRA `(.L_x_10400) ;  /* 0x0000000000808947 */ /* 0x000fec0003800000 */
[----:B------:R-:W-:Y:S01]  /*126e0*/  BSSY B2, `(.L_x_10400) ;  /* 0x000001f000027945 */ /* 0x000fe20003800000 */
[----:B------:R-:W-:Y:S01]  /*126f0*/  IMAD.U32 R35, RZ, RZ, UR12 ;  /* 0x0000000cff237e24 */ /* 0x000fe2000f8e00ff */
[----:B------:R-:W-:Y:S01]  /*12700*/  MOV R33, UR13 ;  /* 0x0000000d00217c02 */ /* 0x000fe20008000f00 */
[----:B------:R-:W-:Y:S02]  /*12710*/  IMAD.U32 R34, RZ, RZ, UR13 ;  /* 0x0000000dff227e24 */ /* 0x000fe4000f8e00ff */
[----:B------:R-:W-:-:S07]  /*12720*/  IMAD.U32 R30, RZ, RZ, UR12 ;  /* 0x0000000cff1e7e24 */ /* 0x000fce000f8e00ff */
.L_x_10401:
        /* <DEDUP_REMOVED lines=27> */
.L_x_10400:
        /* <DEDUP_REMOVED lines=17> */
.L_x_10397:
[----:B------:R-:W-:Y:S05]  /*129f0*/  BSYNC B1 ;  /* 0x0000000000017941 */ /* 0x000fea0003800000 */
.L_x_10396:
        /* <DEDUP_REMOVED lines=25> */
.L_x_10405:
        /* <DEDUP_REMOVED lines=27> */
.L_x_10404:
[----:B------:R-:W-:Y:S05]  /*12d40*/  @!P0 BRA `(.L_x_10406) ;  /* 0x0000000000808947 */ /* 0x000fea0003800000 */
[----:B------:R-:W-:Y:S01]  /*12d50*/  BSSY B2, `(.L_x_10406) ;  /* 0x000001f000027945 */ /* 0x000fe20003800000 */
[----:B------:R-:W-:Y:S01]  /*12d60*/  IMAD.U32 R37, RZ, RZ, UR12 ;  /* 0x0000000cff257e24 */ /* 0x000fe2000f8e00ff */
[----:B------:R-:W-:Y:S01]  /*12d70*/  MOV R29, UR12 ;  /* 0x0000000c001d7c02 */ /* 0x000fe20008000f00 */
[----:B------:R-:W-:Y:S02]  /*12d80*/  IMAD.U32 R38, RZ, RZ, UR13 ;  /* 0x0000000dff267e24 */ /* 0x000fe4000f8e00ff */
[----:B------:R-:W-:-:S07]  /*12d90*/  IMAD.U32 R27, RZ, RZ, UR13 ;  /* 0x0000000dff1b7e24 */ /* 0x000fce000f8e00ff */
.L_x_10407:
        /* <DEDUP_REMOVED lines=27> */
.L_x_10406:
        /* <DEDUP_REMOVED lines=17> */
.L_x_10403:
[----:B------:R-:W-:Y:S05]  /*13060*/  BSYNC B1 ;  /* 0x0000000000017941 */ /* 0x000fea0003800000 */
.L_x_10402:
        /* <DEDUP_REMOVED lines=25> */
.L_x_10411:
        /* <DEDUP_REMOVED lines=27> */
.L_x_10410:
[----:B------:R-:W-:Y:S05]  /*133b0*/  @!P0 BRA `(.L_x_10412) ;  /* 0x0000000000808947 */ /* 0x000fea0003800000 */
[----:B------:R-:W-:Y:S01]  /*133c0*/  BSSY B2, `(.L_x_10412) ;  /* 0x000001f000027945 */ /* 0x000fe20003800000 */
[----:B------:R-:W-:Y:S01]  /*133d0*/  IMAD.U32 R37, RZ, RZ, UR12 ;  /* 0x0000000cff257e24 */ /* 0x000fe2000f8e00ff */
[----:B------:R-:W-:Y:S01]  /*133e0*/  MOV R36, UR13 ;  /* 0x0000000d00247c02 */ /* 0x000fe20008000f00 */
[----:B------:R-:W-:Y:S02]  /*133f0*/  IMAD.U32 R27, RZ, RZ, UR12 ;  /* 0x0000000cff1b7e24 */ /* 0x000fe4000f8e00ff */
[----:B------:R-:W-:-:S07]  /*13400*/  IMAD.U32 R20, RZ, RZ, UR13 ;  /* 0x0000000dff147e24 */ /* 0x000fce000f8e00ff */
.L_x_10413:
        /* <DEDUP_REMOVED lines=27> */
.L_x_10412:
        /* <DEDUP_REMOVED lines=17> */
.L_x_10409:
[----:B------:R-:W-:Y:S05]  /*136d0*/  BSYNC B1 ;  /* 0x0000000000017941 */ /* 0x000fea0003800000 */
.L_x_10408:
        /* <DEDUP_REMOVED lines=25> */
.L_x_10417:
        /* <DEDUP_REMOVED lines=27> */
.L_x_10416:
[----:B------:R-:W-:Y:S05]  /*13a20*/  @!P0 BRA `(.L_x_10418) ;  /* 0x0000000000808947 */ /* 0x000fea0003800000 */
[----:B------:R-:W-:Y:S01]  /*13a30*/  BSSY B2, `(.L_x_10418) ;  /* 0x000001f000027945 */ /* 0x000fe20003800000 */
[----:B------:R-:W-:Y:S01]  /*13a40*/  MOV R35, UR12 ;  /* 0x0000000c00237c02 */ /* 0x000fe20008000f00 */
[----:B------:R-:W-:Y:S02]  /*13a50*/  IMAD.U32 R32, RZ, RZ, UR13 ;  /* 0x0000000dff207e24 */ /* 0x000fe4000f8e00ff */
[----:B------:R-:W-:Y:S02]  /*13a60*/  IMAD.U32 R25, RZ, RZ, UR12 ;  /* 0x0000000cff197e24 */ /* 0x000fe4000f8e00ff */
[----:B------:R-:W-:-:S07]  /*13a70*/  IMAD.U32 R20, RZ, RZ, UR13 ;  /* 0x0000000dff147e24 */ /* 0x000fce000f8e00ff */
.L_x_10419:
        /* <DEDUP_REMOVED lines=27> */
.L_x_10418:
        /* <DEDUP_REMOVED lines=17> */
.L_x_10415:
[----:B------:R-:W-:Y:S05]  /*13d40*/  BSYNC B1 ;  /* 0x0000000000017941 */ /* 0x000fea0003800000 */
.L_x_10414:
        /* <DEDUP_REMOVED lines=25> */
.L_x_10423:
        /* <DEDUP_REMOVED lines=27> */
.L_x_10422:
[----:B------:R-:W-:Y:S05]  /*14090*/  @!P0 BRA `(.L_x_10424) ;  /* 0x0000000000808947 */ /* 0x000fea0003800000 */
[----:B------:R-:W-:Y:S01]  /*140a0*/  BSSY B2, `(.L_x_10424) ;  /* 0x000001f000027945 */ /* 0x000fe20003800000 */
[----:B------:R-:W-:Y:S02]  /*140b0*/  IMAD.U32 R33, RZ, RZ, UR12 ;  /* 0x0000000cff217e24 */ /* 0x000fe4000f8e00ff */
[----:B------:R-:W-:Y:S02]  /*140c0*/  IMAD.U32 R30, RZ, RZ, UR13 ;  /* 0x0000000dff1e7e24 */ /* 0x000fe4000f8e00ff */
[----:B------:R-:W-:Y:S02]  /*140d0*/  IMAD.U32 R23, RZ, RZ, UR12 ;  /* 0x0000000cff177e24 */ /* 0x000fe4000f8e00ff */
[----:B------:R-:W-:-:S07]  /*140e0*/  IMAD.U32 R20, RZ, RZ, UR13 ;  /* 0x0000000dff147e24 */ /* 0x000fce000f8e00ff */
.L_x_10425:
        /* <DEDUP_REMOVED lines=27> */
.L_x_10424:
        /* <DEDUP_REMOVED lines=17> */
.L_x_10421:
[----:B------:R-:W-:Y:S05]  /*143b0*/  BSYNC B1 ;  /* 0x0000000000017941 */ /* 0x000fea0003800000 */
.L_x_10420:
        /* <DEDUP_REMOVED lines=24> */
.L_x_10428:
        /* <DEDUP_REMOVED lines=27> */
.L_x_10427:
[----:B------:R-:W-:Y:S05]  /*146f0*/  @!P0 BRA `(.L_x_10429) ;  /* 0x0000000000788947 */ /* 0x000fea0003800000 */
[----:B------:R-:W-:Y:S01]  /*14700*/  BSSY B1, `(.L_x_10429) ;  /* 0x000001d000017945 */ /* 0x000fe20003800000 */
[----:B------:R-:W-:Y:S02]  /*14710*/  IMAD.U32 R17, RZ, RZ, UR12 ;  /* 0x0000000cff117e24 */ /* 0x000fe4000f8e00ff */
[----:B------:R-:W-:-:S07]  /*14720*/  IMAD.U32 R13, RZ, RZ, UR13 ;  /* 0x0000000dff0d7e24 */ /* 0x000fce000f8e00ff */
.L_x_10430:
        /* <DEDUP_REMOVED lines=27> */
.L_x_10429:
        /* <DEDUP_REMOVED lines=18> */
.L_x_10383:
        /* <DEDUP_REMOVED lines=47> */
.L_x_10437:
        /* <DEDUP_REMOVED lines=141> */
.L_x_10436:
        /* <DEDUP_REMOVED lines=79> */
.L_x_10438:
[----:B------:R-:W-:-:S04]  /*15ab0*/  ISETP.NE.U32.AND P2, PT, R3, RZ, PT ;  /* 0x000000ff0300720c */ /* 0x000fc80003f45070 */
[----:B------:R-:W-:-:S13]  /*15ac0*/  ISETP.NE.OR.EX P0, PT, R19, RZ, P0, P2 ;  /* 0x000000ff1300720c */ /* 0x000fda0000705720 */
[----:B------:R-:W-:Y:S05]  /*15ad0*/  @!P0 BRA `(.L_x_10434) ;  /* 0x0000000000b48947 */ /* 0x000fea0003800000 */
.L_x_10435:
        /* <DEDUP_REMOVED lines=45> */
.L_x_10434:
        /* <DEDUP_REMOVED lines=54> */
.L_x_10433:
        /* <DEDUP_REMOVED lines=16> */
.L_x_10440:
        /* <DEDUP_REMOVED lines=27> */
.L_x_10439:
[----:B------:R-:W-:Y:S05]  /*163c0*/  @!P0 BRA `(.L_x_10441) ;  /* 0x0000000000788947 */ /* 0x000fea0003800000 */
[----:B------:R-:W-:Y:S01]  /*163d0*/  BSSY B2, `(.L_x_10441) ;  /* 0x000001d000027945 */ /* 0x000fe20003800000 */
[----:B------:R-:W-:Y:S01]  /*163e0*/  MOV R29, R23 ;  /* 0x00000017001d7202 */ /* 0x000fe20000000f00 */
[----:B------:R-:W-:-:S07]  /*163f0*/  IMAD.MOV.U32 R30, RZ, RZ, R26 ;  /* 0x000000ffff1e7224 */ /* 0x000fce00078e001a */
.L_x_10442:
        /* <DEDUP_REMOVED lines=27> */
.L_x_10441:
        /* <DEDUP_REMOVED lines=19> */
.L_x_10432:
[----:B------:R-:W-:Y:S05]  /*166e0*/  BSYNC B1 ;  /* 0x0000000000017941 */ /* 0x000fea0003800000 */
.L_x_10431:
        /* <DEDUP_REMOVED lines=48> */
.L_x_10449:
        /* <DEDUP_REMOVED lines=139> */
.L_x_10448:
        /* <DEDUP_REMOVED lines=78> */
.L_x_10450:
[----:B------:R-:W-:-:S04]  /*17780*/  ISETP.NE.U32.AND P2, PT, R42, RZ, PT ;  /* 0x000000ff2a00720c */ /* 0x000fc80003f45070 */
[----:B------:R-:W-:-:S13]  /*17790*/  ISETP.NE.OR.EX P0, PT, R43, RZ, P0, P2 ;  /* 0x000000ff2b00720c */ /* 0x000fda0000705720 */
[----:B------:R-:W-:Y:S05]  /*177a0*/  @!P0 BRA `(.L_x_10446) ;  /* 0x0000000000ac8947 */ /* 0x000fea0003800000 */
.L_x_10447:
        /* <DEDUP_REMOVED lines=43> */
.L_x_10446:
        /* <DEDUP_REMOVED lines=52> */
.L_x_10445:
        /* <DEDUP_REMOVED lines=16> */
.L_x_10452:
        /* <DEDUP_REMOVED lines=27> */
.L_x_10451:
[----:B------:R-:W-:Y:S05]  /*18050*/  @!P0 BRA `(.L_x_10453) ;  /* 0x0000000000788947 */ /* 0x000fea0003800000 */
[----:B------:R-:W-:Y:S01]  /*18060*/  BSSY B2, `(.L_x_10453) ;  /* 0x000001d000027945 */ /* 0x000fe20003800000 */
[----:B------:R-:W-:Y:S02]  /*18070*/  IMAD.MOV.U32 R28, RZ, RZ, R23 ;  /* 0x000000ffff1c7224 */ /* 0x000fe400078e0017 */
[----:B------:R-:W-:-:S07]  /*18080*/  IMAD.MOV.U32 R29, RZ, RZ, R22 ;  /* 0x000000ffff1d7224 */ /* 0x000fce00078e0016 */
.L_x_10454:
        /* <DEDUP_REMOVED lines=27> */
.L_x_10453:
        /* <DEDUP_REMOVED lines=19> */
.L_x_10444:
[----:B------:R-:W-:Y:S05]  /*18370*/  BSYNC B1 ;  /* 0x0000000000017941 */ /* 0x000fea0003800000 */
.L_x_10443:
        /* <DEDUP_REMOVED lines=48> */
.L_x_10461:
        /* <DEDUP_REMOVED lines=139> */
.L_x_10460:
        /* <DEDUP_REMOVED lines=77> */
.L_x_10462:
[----:B------:R-:W-:-:S04]  /*19400*/  ISETP.NE.U32.AND P2, PT, R16, RZ, PT ;  /* 0x000000ff1000720c */ /* 0x000fc80003f45070 */
[----:B------:R-:W-:-:S13]  /*19410*/  ISETP.NE.OR.EX P0, PT, R23, RZ, P0, P2 ;  /* 0x000000ff1700720c */ /* 0x000fda0000705720 */
[----:B------:R-:W-:Y:S05]  /*19420*/  @!P0 BRA `(.L_x_10458) ;  /* 0x0000000000b48947 */ /* 0x000fea0003800000 */
.L_x_10459:
        /* <DEDUP_REMOVED lines=45> */
.L_x_10458:
        /* <DEDUP_REMOVED lines=47> */
.L_x_10457:
        /* <DEDUP_REMOVED lines=16> */
.L_x_10464:
        /* <DEDUP_REMOVED lines=27> */
.L_x_10463:
[----:B------:R-:W-:Y:S05]  /*19ca0*/  @!P0 BRA `(.L_x_10465) ;  /* 0x00000000007c8947 */ /* 0x000fea0003800000 */
[----:B------:R-:W-:Y:S01]  /*19cb0*/  BSSY B2, `(.L_x_10465) ;  /* 0x000001e000027945 */ /* 0x000fe20003800000 */
[----:B------:R-:W-:Y:S02]  /*19cc0*/  IMAD.MOV.U32 R35, RZ, RZ, R27 ;  /* 0x000000ffff237224 */ /* 0x000fe400078e001b */
[----:B------:R-:W-:Y:S02]  /*19cd0*/  IMAD.MOV.U32 R32, RZ, RZ, R22 ;  /* 0x000000ffff207224 */ /* 0x000fe400078e0016 */
[----:B------:R-:W-:-:S07]  /*19ce0*/  IMAD.MOV.U32 R33, RZ, RZ, R23 ;  /* 0x000000ffff217224 */ /* 0x000fce00078e0017 */
.L_x_10466:
        /* <DEDUP_REMOVED lines=27> */
.L_x_10465:
        /* <DEDUP_REMOVED lines=19> */
.L_x_10456:
[----:B------:R-:W-:Y:S05]  /*19fd0*/  BSYNC B1 ;  /* 0x0000000000017941 */ /* 0x000fea0003800000 */
.L_x_10455:
        /* <DEDUP_REMOVED lines=49> */
.L_x_10473:
        /* <DEDUP_REMOVED lines=141> */
.L_x_10472:
        /* <DEDUP_REMOVED lines=79> */
.L_x_10474:
[----:B------:R-:W-:-:S04]  /*1b0b0*/  ISETP.NE.U32.AND P2, PT, R42, RZ, PT ;  /* 0x000000ff2a00720c */ /* 0x000fc80003f45070 */
[----:B------:R-:W-:-:S13]  /*1b0c0*/  ISETP.NE.OR.EX P0, PT, R43, RZ, P0, P2 ;  /* 0x000000ff2b00720c */ /* 0x000fda0000705720 */
[----:B------:R-:W-:Y:S05]  /*1b0d0*/  @!P0 BRA `(.L_x_10470) ;  /* 0x0000000000b48947 */ /* 0x000fea0003800000 */
.L_x_10471:
        /* <DEDUP_REMOVED lines=45> */
.L_x_10470:
        /* <DEDUP_REMOVED lines=47> */
.L_x_10469:
        /* <DEDUP_REMOVED lines=16> */
.L_x_10476:
        /* <DEDUP_REMOVED lines=27> */
.L_x_10475:
[----:B------:R-:W-:Y:S05]  /*1b950*/  @!P0 BRA `(.L_x_10477) ;  /* 0x0000000000808947 */ /* 0x000fea0003800000 */
[----:B------:R-:W-:Y:S01]  /*1b960*/  BSSY B2, `(.L_x_10477) ;  /* 0x000001f000027945 */ /* 0x000fe20003800000 */
[----:B------:R-:W-:Y:S01]  /*1b970*/  IMAD.U32 R31, RZ, RZ, UR10 ;  /* 0x0000000aff1f7e24 */ /* 0x000fe2000f8e00ff */
[----:B------:R-:W-:Y:S01]  /*1b980*/  MOV R32, UR11 ;  /* 0x0000000b00207c02 */ /* 0x000fe20008000f00 */
[----:B------:R-:W-:Y:S02]  /*1b990*/  IMAD.U32 R23, RZ, RZ, UR10 ;  /* 0x0000000aff177e24 */ /* 0x000fe4000f8e00ff */
[----:B------:R-:W-:-:S07]  /*1b9a0*/  IMAD.U32 R21, RZ, RZ, UR11 ;  /* 0x0000000bff157e24 */ /* 0x000fce000f8e00ff */
.L_x_10478:
        /* <DEDUP_REMOVED lines=27> */
.L_x_10477:
        /* <DEDUP_REMOVED lines=19> */
.L_x_10468:
[----:B------:R-:W-:Y:S05]  /*1bc90*/  BSYNC B1 ;  /* 0x0000000000017941 */ /* 0x000fea0003800000 */
.L_x_10467:
        /* <DEDUP_REMOVED lines=48> */
.L_x_10485:
        /* <DEDUP_REMOVED lines=142> */
.L_x_10484:
        /* <DEDUP_REMOVED lines=79> */
.L_x_10486:
[----:B------:R-:W-:-:S04]  /*1cd70*/  ISETP.NE.U32.AND P2, PT, R39, RZ, PT ;  /* 0x000000ff2700720c */ /* 0x000fc80003f45070 */
[----:B------:R-:W-:-:S13]  /*1cd80*/  ISETP.NE.OR.EX P0, PT, R38, RZ, P0, P2 ;  /* 0x000000ff2600720c */ /* 0x000fda0000705720 */
[----:B------:R-:W-:Y:S05]  /*1cd90*/  @!P0 BRA `(.L_x_10482) ;  /* 0x0000000000b48947 */ /* 0x000fea0003800000 */
.L_x_10483:
        /* <DEDUP_REMOVED lines=45> */
.L_x_10482:
        /* <DEDUP_REMOVED lines=48> */
.L_x_10481:
        /* <DEDUP_REMOVED lines=16> */
.L_x_10488:
        /* <DEDUP_REMOVED lines=27> */
.L_x_10487:
[----:B------:R-:W-:Y:S05]  /*1d620*/  @!P0 BRA `(.L_x_10489) ;  /* 0x0000000000808947 */ /* 0x000fea0003800000 */
[----:B------:R-:W-:Y:S01]  /*1d630*/  BSSY B2, `(.L_x_10489) ;  /* 0x000001f000027945 */ /* 0x000fe20003800000 */
[----:B------:R-:W-:Y:S01]  /*1d640*/  IMAD.U32 R29, RZ, RZ, UR10 ;  /* 0x0000000aff1d7e24 */ /* 0x000fe2000f8e00ff */
[----:B------:R-:W-:Y:S01]  /*1d650*/  MOV R19, UR11 ;  /* 0x0000000b00137c02 */ /* 0x000fe20008000f00 */
[----:B------:R-:W-:Y:S02]  /*1d660*/  IMAD.U32 R30, RZ, RZ, UR11 ;  /* 0x0000000bff1e7e24 */ /* 0x000fe4000f8e00ff */
[----:B------:R-:W-:-:S07]  /*1d670*/  IMAD.U32 R21, RZ, RZ, UR10 ;  /* 0x0000000aff157e24 */ /* 0x000fce000f8e00ff */
.L_x_10490:
        /* <DEDUP_REMOVED lines=27> */
.L_x_10489:
        /* <DEDUP_REMOVED lines=19> */
.L_x_10480:
[----:B------:R-:W-:Y:S05]  /*1d960*/  BSYNC B1 ;  /* 0x0000000000017941 */ /* 0x000fea0003800000 */
.L_x_10479:
        /* <DEDUP_REMOVED lines=48> */
.L_x_10497:
        /* <DEDUP_REMOVED lines=142> */
.L_x_10496:
        /* <DEDUP_REMOVED lines=77> */
.L_x_10498:
[----:B------:R-:W-:-:S04]  /*1ea20*/  ISETP.NE.U32.AND P2, PT, R38, RZ, PT ;  /* 0x000000ff2600720c */ /* 0x000fc80003f45070 */
[----:B------:R-:W-:-:S13]  /*1ea30*/  ISETP.NE.OR.EX P0, PT, R42, RZ, P0, P2 ;  /* 0x000000ff2a00720c */ /* 0x000fda0000705720 */
[----:B------:R-:W-:Y:S05]  /*1ea40*/  @!P0 BRA `(.L_x_10494) ;  /* 0x0000000000b08947 */ /* 0x000fea0003800000 */
.L_x_10495:
        /* <DEDUP_REMOVED lines=44> */
.L_x_10494:
        /* <DEDUP_REMOVED lines=48> */
.L_x_10493:
        /* <DEDUP_REMOVED lines=16> */
.L_x_10500:
        /* <DEDUP_REMOVED lines=27> */
.L_x_10499:
[----:B------:R-:W-:Y:S05]  /*1f2c0*/  @!P0 BRA `(.L_x_10501) ;  /* 0x0000000000808947 */ /* 0x000fea0003800000 */
[----:B------:R-:W-:Y:S01]  /*1f2d0*/  BSSY B2, `(.L_x_10501) ;  /* 0x000001f000027945 */ /* 0x000fe20003800000 */
[----:B------:R-:W-:Y:S01]  /*1f2e0*/  IMAD.U32 R27, RZ, RZ, UR10 ;  /* 0x0000000aff1b7e24 */ /* 0x000fe2000f8e00ff */
[----:B------:R-:W-:Y:S01]  /*1f2f0*/  MOV R19, UR10 ;  /* 0x0000000a00137c02 */ /* 0x000fe20008000f00 */
[----:B------:R-:W-:Y:S02]  /*1f300*/  IMAD.U32 R28, RZ, RZ, UR11 ;  /* 0x0000000bff1c7e24 */ /* 0x000fe4000f8e00ff */
[----:B------:R-:W-:-:S07]  /*1f310*/  IMAD.U32 R17, RZ, RZ, UR11 ;  /* 0x0000000bff117e24 */ /* 0x000fce000f8e00ff */
.L_x_10502:
        /* <DEDUP_REMOVED lines=27> */
.L_x_10501:
        /* <DEDUP_REMOVED lines=19> */
.L_x_10492:
[----:B------:R-:W-:Y:S05]  /*1f600*/  BSYNC B1 ;  /* 0x0000000000017941 */ /* 0x000fea0003800000 */
.L_x_10491:
        /* <DEDUP_REMOVED lines=48> */
.L_x_10509:
        /* <DEDUP_REMOVED lines=141> */
.L_x_10508:
        /* <DEDUP_REMOVED lines=77> */
.L_x_10510:
[----:B------:R-:W-:-:S04]  /*206b0*/  ISETP.NE.U32.AND P2, PT, R38, RZ, PT ;  /* 0x000000ff2600720c */ /* 0x000fc80003f45070 */
[----:B------:R-:W-:-:S13]  /*206c0*/  ISETP.NE.OR.EX P0, PT, R41, RZ, P0, P2 ;  /* 0x000000ff2900720c */ /* 0x000fda0000705720 */
[----:B------:R-:W-:Y:S05]  /*206d0*/  @!P0 BRA `(.L_x_10506) ;  /* 0x0000000000ac8947 */ /* 0x000fea0003800000 */
.L_x_10507:
        /* <DEDUP_REMOVED lines=43> */
.L_x_10506:
        /* <DEDUP_REMOVED lines=48> */
.L_x_10505:
        /* <DEDUP_REMOVED lines=16> */
.L_x_10512:
        /* <DEDUP_REMOVED lines=27> */
.L_x_10511:
[----:B------:R-:W-:Y:S05]  /*20f40*/  @!P0 BRA `(.L_x_10513) ;  /* 0x0000000000808947 */ /* 0x000fea0003800000 */
[----:B------:R-:W-:Y:S01]  /*20f50*/  BSSY B2, `(.L_x_10513) ;  /* 0x000001f000027945 */ /* 0x000fe20003800000 */
[----:B------:R-:W-:Y:S01]  /*20f60*/  IMAD.U32 R25, RZ, RZ, UR10 ;  /* 0x0000000aff197e24 */ /* 0x000fe2000f8e00ff */
[----:B------:R-:W-:Y:S01]  /*20f70*/  MOV R15, UR11 ;  /* 0x0000000b000f7c02 */ /* 0x000fe20008000f00 */
[----:B------:R-:W-:Y:S02]  /*20f80*/  IMAD.U32 R26, RZ, RZ, UR11 ;  /* 0x0000000bff1a7e24 */ /* 0x000fe4000f8e00ff */
[----:B------:R-:W-:-:S07]  /*20f90*/  IMAD.U32 R17, RZ, RZ, UR10 ;  /* 0x0000000aff117e24 */ /* 0x000fce000f8e00ff */
.L_x_10514:
        /* <DEDUP_REMOVED lines=27> */
.L_x_10513:
        /* <DEDUP_REMOVED lines=19> */
.L_x_10504:
[----:B------:R-:W-:Y:S05]  /*21280*/  BSYNC B1 ;  /* 0x0000000000017941 */ /* 0x000fea0003800000 */
.L_x_10503:
        /* <DEDUP_REMOVED lines=47> */
.L_x_10519:
        /* <DEDUP_REMOVED lines=144> */
.L_x_10518:
        /* <DEDUP_REMOVED lines=79> */
.L_x_10520:
[----:B------:R-:W-:-:S04]  /*22370*/  ISETP.NE.U32.AND P2, PT, R8, RZ, PT ;  /* 0x000000ff0800720c */ /* 0x000fc80003f45070 */
[----:B------:R-:W-:-:S13]  /*22380*/  ISETP.NE.OR.EX P0, PT, R40, RZ, P0, P2 ;  /* 0x000000ff2800720c */ /* 0x000fda0000705720 */
[----:B------:R-:W-:Y:S05]  /*22390*/  @!P0 BRA `(.L_x_10516) ;  /* 0x0000000000b48947 */ /* 0x000fea0003800000 */
.L_x_10517:
        /* <DEDUP_REMOVED lines=45> */
.L_x_10516:
        /* <DEDUP_REMOVED lines=48> */
.L_x_10515:
        /* <DEDUP_REMOVED lines=16> */
.L_x_10522:
        /* <DEDUP_REMOVED lines=27> */
.L_x_10521:
[----:B------:R-:W-:Y:S05]  /*22c20*/  @!P0 BRA `(.L_x_10523) ;  /* 0x0000000000808947 */ /* 0x000fea0003800000 */
[----:B------:R-:W-:Y:S01]  /*22c30*/  BSSY B1, `(.L_x_10523) ;  /* 0x000001f000017945 */ /* 0x000fe20003800000 */
[----:B------:R-:W-:Y:S01]  /*22c40*/  IMAD.U32 R21, RZ, RZ, UR10 ;  /* 0x0000000aff157e24 */ /* 0x000fe2000f8e00ff */
[----:B------:R-:W-:Y:S01]  /*22c50*/  MOV R11, UR11 ;  /* 0x0000000b000b7c02 */ /* 0x000fe20008000f00 */
[----:B------:R-:W-:Y:S02]  /*22c60*/  IMAD.U32 R23, RZ, RZ, UR11 ;  /* 0x0000000bff177e24 */ /* 0x000fe4000f8e00ff */
[----:B------:R-:W-:-:S07]  /*22c70*/  IMAD.U32 R15, RZ, RZ, UR10 ;  /* 0x0000000aff0f7e24 */ /* 0x000fce000f8e00ff */
.L_x_10524:
        /* <DEDUP_REMOVED lines=27> */
.L_x_10523:
        /* <DEDUP_REMOVED lines=19> */
.L_x_10426:
[----:B------:R-:W-:Y:S05]  /*22f60*/  BSYNC B0 ;  /* 0x0000000000007941 */ /* 0x000fea0003800000 */
.L_x_10382:
        /* <DEDUP_REMOVED lines=23> */
.L_x_10527:
[----:B------:R-:W-:-:S13]  /*230e0*/  ISETP.GE.AND P0, PT, R7, R2, PT ;  /* 0x000000020700720c */ /* 0x000fda0003f06270 */
[----:B------:R-:W-:Y:S05]  /*230f0*/  @P0 BRA `(.L_x_10529) ;  /* 0x0000000000300947 */ /* 0x000fea0003800000 */
[----:B0-----:R-:W0:Y:S01]  /*23100*/  LDC.64 R4, c[0x0][0x270] ;  /* 0x00009c00ff047b82 */ /* 0x001e220000000a00 */
[----:B------:R-:W-:Y:S02]  /*23110*/  IMAD.IADD R3, R0, 0x1, R7 ;  /* 0x0000000100037824 */ /* 0x000fe400078e0207 */
[----:B------:R-:W-:Y:S02]  /*23120*/  VIADD R7, R7, 0x80 ;  /* 0x0000008007077836 */ /* 0x000fe40000000000 */
[----:B0-----:R-:W-:-:S05]  /*23130*/  IMAD.WIDE.U32 R4, R3, 0x8, R4 ;  /* 0x0000000803047825 */ /* 0x001fca00078e0004 */
[----:B------:R1:W-:Y:S02]  /*23140*/  STG.E.64 desc[UR6][R4.64], RZ ;  /* 0x000000ff04007986 */ /* 0x0003e4000c101b06 */
.L_x_10528:
[----:B------:R-:W-:-:S13]  /*23150*/  ISETP.GE.AND P0, PT, R7, R2, PT ;  /* 0x000000020700720c */ /* 0x000fda0003f06270 */
[----:B------:R-:W-:Y:S05]  /*23160*/  @P0 BRA `(.L_x_10530) ;  /* 0x0000000000340947 */ /* 0x000fea0003800000 */
[----:B01----:R-:W0:Y:S01]  /*23170*/  LDC.64 R4, c[0x0][0x270] ;  /* 0x00009c00ff047b82 */ /* 0x003e220000000a00 */
[----:B------:R-:W-:Y:S02]  /*23180*/  IMAD.IADD R3, R0, 0x1, R7 ;  /* 0x0000000100037824 */ /* 0x000fe400078e0207 */
[----:B------:R-:W-:Y:S02]  /*23190*/  VIADD R7, R7, 0x80 ;  /* 0x0000008007077836 */ /* 0x000fe40000000000 */
[----:B0-----:R-:W-:-:S05]  /*231a0*/  IMAD.WIDE.U32 R4, R3, 0x8, R4 ;  /* 0x0000000803047825 */ /* 0x001fca00078e0004 */
[----:B------:R1:W-:Y:S02]  /*231b0*/  STG.E.64 desc[UR6][R4.64], RZ ;  /* 0x000000ff04007986 */ /* 0x0003e4000c101b06 */
.L_x_10529:
        /* <DEDUP_REMOVED lines=8> */
.L_x_10530:
[----:B------:R-:W-:Y:S05]  /*23240*/  BSYNC B1 ;  /* 0x0000000000017941 */ /* 0x000fea0003800000 */
.L_x_10526:
[----:B------:R-:W-:-:S13]  /*23250*/  ISETP.GE.AND P0, PT, R7, R2, PT ;  /* 0x000000020700720c */ /* 0x000fda0003f06270 */
[----:B012---:R-:W0:Y:S01]  /*23260*/  @!P0 LDC.64 R4, c[0x0][0x270] ;  /* 0x00009c00ff048b82 */ /* 0x007e220000000a00 */
[----:B------:R-:W-:Y:S02]  /*23270*/  @!P0 IMAD.IADD R3, R0, 0x1, R7 ;  /* 0x0000000100038824 */ /* 0x000fe400078e0207 */
[----:B------:R-:W-:Y:S02]  /*23280*/  @!P0 VIADD R7, R7, 0x80 ;  /* 0x0000008007078836 */ /* 0x000fe40000000000 */
[----:B0-----:R-:W-:-:S05]  /*23290*/  @!P0 IMAD.WIDE.U32 R4, R3, 0x8, R4 ;  /* 0x0000000803048825 */ /* 0x001fca00078e0004 */
[----:B------:R2:W-:Y:S02]  /*232a0*/  @!P0 STG.E.64 desc[UR6][R4.64], RZ ;  /* 0x000000ff04008986 */ /* 0x0005e4000c101b06 */
.L_x_10531:
[----:B------:R-:W-:Y:S05]  /*232b0*/  BSYNC B0 ;  /* 0x0000000000007941 */ /* 0x000fea0003800000 */
.L_x_10525:
        /* <DEDUP_REMOVED lines=8> */
.L_x_10532:
        /* <DEDUP_REMOVED lines=12> */
.L_x_18598:


//--------------------- .text._ZN2at6native18elementwise_kernelILi128ELi4EZNS0_15gpu_kernel_implIZZNS0_73_GLOBAL__N__c8866d80_35_SparseBinaryOpIntersectionKernel_cu_9e10b42f_311142_sparse_binary_op_intersection_kernel_implINS3_18CUDAKernelLauncherENS3_36CUDAValueSelectionIntersectionKernelINS3_9RhsProjOpEEElLl0EEEvRNS_6TensorERKS9_SC_RKSt6vectorIlSaIlEERKSt8optionalIS9_ESL_bbENKUlvE1_clEvEUllE_EEvRNS_18TensorIteratorBaseERKT_EUliE_EEviT1_ --------------------------
	.section	.text._ZN2at6native18elementwise_kernelILi128ELi4EZNS0_15gpu_kernel_implIZZNS0_73_GLOBAL__N__c8866d80_35_SparseBinaryOpIntersectionKernel_cu_9e10b42f_311142_sparse_binary_op_intersection_kernel_implINS3_18CUDAKernelLauncherENS3_36CUDAValueSelectionIntersectionKernelINS3_9RhsProjOpEEElLl0EEEvRNS_6TensorERKS9_SC_RKSt6vectorIlSaIlEERKSt8optionalIS9_ESL_bbENKUlvE1_clEvEUllE_EEvRNS_18TensorIteratorBaseERKT_EUliE_EEviT1_,"ax",@progbits
	.align	128
        .global         _ZN2at6native18elementwise_kernelILi128ELi4EZNS0_15gpu_kernel_implIZZNS0_73_GLOBAL__N__c8866d80_35_SparseBinaryOpIntersectionKernel_cu_9e10b42f_311142_sparse_binary_op_intersection_kernel_implINS3_18CUDAKernelLauncherENS3_36CUDAValueSelectionIntersectionKernelINS3_9RhsProjOpEEElLl0EEEvRNS_6TensorERKS9_SC_RKSt6vectorIlSaIlEERKSt8optionalIS9_ESL_bbENKUlvE1_clEvEUllE_EEvRNS_18TensorIteratorBaseERKT_EUliE_EEviT1_
        .type           _ZN2at6native18elementwise_kernelILi128ELi4EZNS0_15gpu_kernel_implIZZNS0_73_GLOBAL__N__c8866d80_35_SparseBinaryOpIntersectionKernel_cu_9e10b42f_311142_sparse_binary_op_intersection_kernel_implINS3_18CUDAKernelLauncherENS3_36CUDAValueSelectionIntersectionKernelINS3_9RhsProjOpEEElLl0EEEvRNS_6TensorERKS9_SC_RKSt6vectorIlSaIlEERKSt8optionalIS9_ESL_bbENKUlvE1_clEvEUllE_EEvRNS_18TensorIteratorBaseERKT_EUliE_EEviT1_,@function
        .size           _ZN2at6native18elementwise_kernelILi128ELi4EZNS0_15gpu_kernel_implIZZNS0_73_GLOBAL__N__c8866d80_35_SparseBinaryOpIntersectionKernel_cu_9e10b42f_311142_sparse_binary_op_intersection_kernel_implINS3_18CUDAKernelLauncherENS3_36CUDAValueSelectionIntersectionKernelINS3_9RhsProjOpEEElLl0EEEvRNS_6TensorERKS9_SC_RKSt6vectorIlSaIlEERKSt8optionalIS9_ESL_bbENKUlvE1_clEvEUllE_EEvRNS_18TensorIteratorBaseERKT_EUliE_EEviT1_,(.L_x_18599 - _ZN2at6native18elementwise_kernelILi128ELi4EZNS0_15gpu_kernel_implIZZNS0_73_GLOBAL__N__c8866d80_35_SparseBinaryOpIntersectionKernel_cu_9e10b42f_311142_sparse_binary_op_intersection_kernel_implINS3_18CUDAKernelLauncherENS3_36CUDAValueSelectionIntersectionKernelINS3_9RhsProjOpEEElLl0EEEvRNS_6TensorERKS9_SC_RKSt6vectorIlSaIlEERKSt8optionalIS9_ESL_bbENKUlvE1_clEvEUllE_EEvRNS_18TensorIteratorBaseERKT_EUliE_EEviT1_)
        .other          _ZN2at6native18elementwise_kernelILi128ELi4EZNS0_15gpu_kernel_implIZZNS0_73_GLOBAL__N__c8866d80_35_SparseBinaryOpIntersectionKernel_cu_9e10b42f_311142_sparse_binary_op_intersection_kernel_implINS3_18CUDAKernelLauncherENS3_36CUDAValueSelectionIntersectionKernelINS3_9RhsProjOpEEElLl0EEEvRNS_6TensorERKS9_SC_RKSt6vectorIlSaIlEERKSt8optionalIS9_ESL_bbENKUlvE1_clEvEUllE_EEvRNS_18TensorIteratorBaseERKT_EUliE_EEviT1_,@"STO_CUDA_ENTRY STV_DEFAULT"
_ZN2at6native18elementwise_kernelILi128ELi4EZNS0_15gpu_kernel_implIZZNS0_73_GLOBAL__N__c8866d80_35_SparseBinaryOpIntersectionKernel_cu_9e10b42f_311142_sparse_binary_op_intersection_kernel_implINS3_18CUDAKernelLauncherENS3_36CUDAValueSelectionIntersectionKernelINS3_9RhsProjOpEEElLl0EEEvRNS_6TensorERKS9_SC_RKSt6vectorIlSaIlEERKSt8optionalIS9_ESL_bbENKUlvE1_clEvEUllE_EEvRNS_18TensorIteratorBaseERKT_EUliE_EEviT1_:
.text._ZN2at6native18elementwise_kernelILi128ELi4EZNS0_15gpu_kernel_implIZZNS0_73_GLOBAL__N__c8866d80_35_SparseBinaryOpIntersectionKernel_cu_9e10b42f_311142_sparse_binary_op_intersection_kernel_implINS3_18CUDAKernelLauncherENS3_36CUDAValueSelectionIntersectionKernelINS3_9RhsProjOpEEElLl0EEEvRNS_6TensorERKS9_SC_RKSt6vectorIlSaIlEERKSt8optionalIS9_ESL_bbENKUlvE1_clEvEUllE_EEvRNS_18TensorIteratorBaseERKT_EUliE_EEviT1_:
        /* <DEDUP_REMOVED lines=312> */
.L_x_10535:
        /* <DEDUP_REMOVED lines=21> */
.L_x_10539:
[----:B------:R0:W5:Y:S01]  /*14d0*/  LDG.E.U8 R2, desc[UR36][R4.64] ;  /* 0x0000002404027981 */ /* 0x000162000c1e1100 */
[----:B------:R-:W-:Y:S01]  /*14e0*/  IMAD.MOV.U32 R3, RZ, RZ, RZ ;  /* 0x000000ffff037224 */ /* 0x000fe200078e00ff */
[----:B------:R-:W-:Y:S06]  /*14f0*/  BRA `(.L_x_10541) ;  /* 0x0000000c00487947 */ /* 0x000fec0003800000 */
.L_x_10538:
        /* <DEDUP_REMOVED lines=8> */
.L_x_10543:
[----:B------:R-:W2:Y:S02]  /*1580*/  LDG.E R2, desc[UR36][R4.64] ;  /* 0x0000002404027981 */ /* 0x000ea4000c1e1900 */
[----:B--2---:R-:W-:Y:S01]  /*1590*/  SHF.R.S32.HI R3, RZ, 0x1f, R2 ;  /* 0x0000001fff037819 */ /* 0x004fe20000011402 */
[----:B------:R-:W-:Y:S06]  /*15a0*/  BRA `(.L_x_10541) ;  /* 0x0000000c001c7947 */ /* 0x000fec0003800000 */
.L_x_10542:
[----:B------:R-:W2:Y:S02]  /*15b0*/  LDG.E.S16 R2, desc[UR36][R4.64] ;  /* 0x0000002404027981 */ /* 0x000ea4000c1e1700 */
[----:B--2---:R-:W-:Y:S01]  /*15c0*/  SHF.R.S32.HI R3, RZ, 0x1f, R2 ;  /* 0x0000001fff037819 */ /* 0x004fe20000011402 */
[----:B------:R-:W-:Y:S06]  /*15d0*/  BRA `(.L_x_10541) ;  /* 0x0000000c00107947 */ /* 0x000fec0003800000 */
.L_x_10537:
        /* <DEDUP_REMOVED lines=9> */
.L_x_10545:
[----:B------:R-:W2:Y:S02]  /*1670*/  LDG.E.U16 R4, desc[UR36][R4.64] ;  /* 0x0000002404047981 */ /* 0x000ea4000c1e1500 */
[----:B--2---:R-:W-:-:S06]  /*1680*/  HADD2.F32 R2, -RZ, R4.H0_H0 ;  /* 0x20000004ff027230 */ /* 0x004fcc0000004100 */
[----:B------:R-:W0:Y:S01]  /*1690*/  F2I.S64.TRUNC R2, R2 ;  /* 0x0000000200027311 */ /* 0x000e22000020d900 */
[----:B------:R-:W-:Y:S05]  /*16a0*/  BRA `(.L_x_10541) ;  /* 0x0000000800dc7947 */ /* 0x000fea0003800000 */
.L_x_10544:
        /* <DEDUP_REMOVED lines=9> */
.L_x_10547:
[----:B------:R-:W2:Y:S02]  /*1740*/  LDG.E.U16 R4, desc[UR36][R4.64] ;  /* 0x0000002404047981 */ /* 0x000ea4000c1e1500 */
[----:B--2---:R-:W-:-:S06]  /*1750*/  HADD2.F32 R2, -RZ, R4.H0_H0 ;  /* 0x20000004ff027230 */ /* 0x004fcc0000004100 */
[----:B------:R-:W0:Y:S01]  /*1760*/  F2I.S64.TRUNC R2, R2 ;  /* 0x0000000200027311 */ /* 0x000e22000020d900 */
[----:B------:R-:W-:Y:S05]  /*1770*/  BRA `(.L_x_10541) ;  /* 0x0000000800a87947 */ /* 0x000fea0003800000 */
.L_x_10546:
[----:B------:R-:W2:Y:S02]  /*1780*/  LDG.E.64 R2, desc[UR36][R4.64] ;  /* 0x0000002404027981 */ /* 0x000ea4000c1e1b00 */
[----:B--2---:R-:W0:Y:S01]  /*1790*/  F2I.S64.F64.TRUNC R2, R2 ;  /* 0x0000000200027311 */ /* 0x004e22000030d900 */
[----:B------:R-:W-:Y:S05]  /*17a0*/  BRA `(.L_x_10541) ;  /* 0x00000008009c7947 */ /* 0x000fea0003800000 */
.L_x_10536:
        /* <DEDUP_REMOVED lines=13> */
.L_x_10550:
[----:B------:R-:W2:Y:S02]  /*1880*/  LDG.E.64 R2, desc[UR36][R4.64] ;  /* 0x0000002404027981 */ /* 0x000ea4000c1e1b00 */
[----:B--2---:R-:W0:Y:S01]  /*1890*/  F2I.S64.F64.TRUNC R2, R2 ;  /* 0x0000000200027311 */ /* 0x004e22000030d900 */
[----:B------:R-:W-:Y:S05]  /*18a0*/  BRA `(.L_x_10541) ;  /* 0x00000008005c7947 */ /* 0x000fea0003800000 */
.L_x_10549:
        /* <DEDUP_REMOVED lines=27> */
.L_x_10552:
        /* <DEDUP_REMOVED lines=14> */
.L_x_10551:
[----:B------:R-:W2:Y:S02]  /*1b40*/  LDG.E.U16 R2, desc[UR36][R4.64] ;  /* 0x0000002404027981 */ /* 0x000ea4000c1e1500 */
[----:B--2---:R-:W-:-:S06]  /*1b50*/  IMAD.U32 R2, R2, 0x10000, RZ ;  /* 0x0001000002027824 */ /* 0x004fcc00078e00ff */
[----:B------:R-:W0:Y:S01]  /*1b60*/  F2I.S64.TRUNC R2, R2 ;  /* 0x0000000200027311 */ /* 0x000e22000020d900 */
[----:B------:R-:W-:Y:S05]  /*1b70*/  BRA `(.L_x_10541) ;  /* 0x0000000400a87947 */ /* 0x000fea0003800000 */
.L_x_10548:
        /* <DEDUP_REMOVED lines=11> */
.L_x_10555:
        /* <DEDUP_REMOVED lines=21> */
.L_x_10559:
[----:B------:R-:W-:Y:S05]  /*1d80*/  BSYNC B1 ;  /* 0x0000000000017941 */ /* 0x000fea0003800000 */
.L_x_10558:
[----:B------:R-:W-:Y:S01]  /*1d90*/  IMAD.SHL.U32 R2, R2, 0x100000, RZ ;  /* 0x0010000002027824 */ /* 0x000fe200078e00ff */
[----:B------:R-:W-:-:S04]  /*1da0*/  LEA R3, R0, 0x3b800000, 0x17 ;  /* 0x3b80000000037811 */ /* 0x000fc800078eb8ff */
[----:B------:R-:W-:-:S07]  /*1db0*/  LOP3.LUT R2, R3, R2, R4, 0xfe, !PT ;  /* 0x0000000203027212 */ /* 0x000fce00078efe04 */
.L_x_10557:
[----:B------:R-:W-:Y:S05]  /*1dc0*/  BSYNC B0 ;  /* 0x0000000000007941 */ /* 0x000fea0003800000 */
.L_x_10556:
[----:B------:R-:W1:Y:S01]  /*1dd0*/  F2I.S64.TRUNC R2, R2 ;  /* 0x0000000200027311 */ /* 0x000e62000020d900 */
[----:B------:R-:W-:Y:S05]  /*1de0*/  BRA `(.L_x_10541) ;  /* 0x00000004000c7947 */ /* 0x000fea0003800000 */
.L_x_10554:
        /* <DEDUP_REMOVED lines=21> */
.L_x_10563:
[----:B------:R-:W-:Y:S05]  /*1f40*/  BSYNC B1 ;  /* 0x0000000000017941 */ /* 0x000fea0003800000 */
.L_x_10562:
[----:B------:R-:W-:Y:S01]  /*1f50*/  IMAD.SHL.U32 R2, R2, 0x200000, RZ ;  /* 0x0020000002027824 */ /* 0x000fe200078e00ff */
[----:B------:R-:W-:-:S04]  /*1f60*/  LEA R3, R0, 0x37800000, 0x17 ;  /* 0x3780000000037811 */ /* 0x000fc800078eb8ff */
[----:B------:R-:W-:-:S07]  /*1f70*/  LOP3.LUT R2, R3, R2, R4, 0xfe, !PT ;  /* 0x0000000203027212 */ /* 0x000fce00078efe04 */
.L_x_10561:
[----:B------:R-:W-:Y:S05]  /*1f80*/  BSYNC B0 ;  /* 0x0000000000007941 */ /* 0x000fea0003800000 */
.L_x_10560:
[----:B------:R-:W2:Y:S01]  /*1f90*/  F2I.S64.TRUNC R2, R2 ;  /* 0x0000000200027311 */ /* 0x000ea2000020d900 */
[----:B------:R-:W-:Y:S05]  /*1fa0*/  BRA `(.L_x_10541) ;  /* 0x00000000009c7947 */ /* 0x000fea0003800000 */
.L_x_10553:
        /* <DEDUP_REMOVED lines=14> */
.L_x_10567:
[----:B------:R-:W-:Y:S05]  /*2090*/  BSYNC B0 ;  /* 0x0000000000007941 */ /* 0x000fea0003800000 */
.L_x_10566:
[----:B------:R-:W4:Y:S01]  /*20a0*/  F2I.S64.TRUNC R2, R2 ;  /* 0x0000000200027311 */ /* 0x000f22000020d900 */
[----:B------:R-:W-:Y:S05]  /*20b0*/  BRA `(.L_x_10541) ;  /* 0x0000000000587947 */ /* 0x000fea0003800000 */
.L_x_10540:
        /* <DEDUP_REMOVED lines=16> */
.L_x_10568:
[----:B------:R-:W-:Y:S01]  /*21c0*/  CS2R R2, SRZ ;  /* 0x0000000000027805 */ /* 0x000fe2000001ff00 */
[----:B------:R-:W-:Y:S06]  /*21d0*/  BRA `(.L_x_10541) ;  /* 0x0000000000107947 */ /* 0x000fec0003800000 */
.L_x_10565:
[----:B------:R0:W5:Y:S01]  /*21e0*/  LDG.E.64 R2, desc[UR36][R4.64] ;  /* 0x0000002404027981 */ /* 0x000162000c1e1b00 */
[----:B------:R-:W-:Y:S05]  /*21f0*/  BRA `(.L_x_10541) ;  /* 0x0000000000087947 */ /* 0x000fea0003800000 */
.L_x_10564:
[----:B------:R3:W5:Y:S01]  /*2200*/  LDG.E R2, desc[UR36][R4.64] ;  /* 0x0000002404027981 */ /* 0x000762000c1e1900 */
[----:B------:R-:W-:-:S07]  /*2210*/  IMAD.MOV.U32 R3, RZ, RZ, RZ ;  /* 0x000000ffff037224 */ /* 0x000fce00078e00ff */
.L_x_10541:
        /* <DEDUP_REMOVED lines=43> */
.L_x_10571:
        /* <DEDUP_REMOVED lines=44> */
.L_x_10570:
        /* <DEDUP_REMOVED lines=41> */
.L_x_10569:
        /* <DEDUP_REMOVED lines=14> */
.L_x_10575:
[----:B------:R0:W-:Y:S01]  /*2b00*/  STG.E.U8 desc[UR36][R16.64], R36 ;  /* 0x0000002410007986 */ /* 0x0001e2000c101124 */
[----:B------:R-:W-:Y:S05]  /*2b10*/  BRA `(.L_x_10577) ;  /* 0x0000000c004c7947 */ /* 0x000fea0003800000 */
.L_x_10574:
        /* <DEDUP_REMOVED lines=8> */
.L_x_10579:
[----:B------:R0:W-:Y:S01]  /*2ba0*/  STG.E desc[UR36][R16.64], R36 ;  /* 0x0000002410007986 */ /* 0x0001e2000c101924 */
[----:B------:R-:W-:Y:S05]  /*2bb0*/  BRA `(.L_x_10577) ;  /* 0x0000000c00247947 */ /* 0x000fea0003800000 */
.L_x_10578:
[----:B------:R0:W-:Y:S01]  /*2bc0*/  STG.E.U16 desc[UR36][R16.64], R36 ;  /* 0x0000002410007986 */ /* 0x0001e2000c101524 */
[----:B------:R-:W-:Y:S05]  /*2bd0*/  BRA `(.L_x_10577) ;  /* 0x0000000c001c7947 */ /* 0x000fea0003800000 */
.L_x_10573:
        /* <DEDUP_REMOVED lines=9> */
.L_x_10581:
[----:B------:R-:W0:Y:S02]  /*2c70*/  I2F.S64 R0, R36 ;  /* 0x0000002400007312 */ /* 0x000e240000301400 */
[----:B0-----:R-:W-:-:S05]  /*2c80*/  F2FP.F16.F32.PACK_AB R0, RZ, R0 ;  /* 0x00000000ff00723e */ /* 0x001fca00000000ff */
[----:B------:R0:W-:Y:S01]  /*2c90*/  STG.E.U16 desc[UR36][R16.64], R0 ;  /* 0x0000000010007986 */ /* 0x0001e2000c101524 */
[----:B------:R-:W-:Y:S05]  /*2ca0*/  BRA `(.L_x_10577) ;  /* 0x0000000800e87947 */ /* 0x000fea0003800000 */
.L_x_10580:
        /* <DEDUP_REMOVED lines=10> */
.L_x_10583:
[----:B------:R-:W0:Y:S02]  /*2d50*/  I2F.S64 R36, R36 ;  /* 0x0000002400247312 */ /* 0x000e240000301400 */
[----:B0-----:R-:W-:-:S04]  /*2d60*/  F2FP.F16.F32.PACK_AB R3, RZ, R36 ;  /* 0x00000024ff03723e */ /* 0x001fc800000000ff */
[----:B------:R-:W-:-:S05]  /*2d70*/  PRMT R3, R3, 0x5410, RZ ;  /* 0x0000541003037816 */ /* 0x000fca00000000ff */
[----:B------:R0:W-:Y:S01]  /*2d80*/  STG.E desc[UR36][R16.64], R3 ;  /* 0x0000000310007986 */ /* 0x0001e2000c101924 */
[----:B------:R-:W-:Y:S05]  /*2d90*/  BRA `(.L_x_10577) ;  /* 0x0000000800ac7947 */ /* 0x000fea0003800000 */
.L_x_10582:
[----:B------:R-:W0:Y:S02]  /*2da0*/  I2F.F64.S64 R2, R36 ;  /* 0x0000002400027312 */ /* 0x000e240000301c00 */
[----:B0-----:R0:W-:Y:S01]  /*2db0*/  STG.E.64 desc[UR36][R16.64], R2 ;  /* 0x0000000210007986 */ /* 0x0011e2000c101b24 */
[----:B------:R-:W-:Y:S05]  /*2dc0*/  BRA `(.L_x_10577) ;  /* 0x0000000800a07947 */ /* 0x000fea0003800000 */
.L_x_10572:
        /* <DEDUP_REMOVED lines=13> */
.L_x_10586:
[----:B------:R-:W0:Y:S01]  /*2ea0*/  I2F.F64.S64 R36, R36 ;  /* 0x0000002400247312 */ /* 0x000e220000301c00 */
[----:B------:R-:W-:-:S05]  /*2eb0*/  CS2R R38, SRZ ;  /* 0x0000000000267805 */ /* 0x000fca000001ff00 */
[----:B0-----:R3:W-:Y:S01]  /*2ec0*/  STG.E.128 desc[UR36][R16.64], R36 ;  /* 0x0000002410007986 */ /* 0x0017e2000c101d24 */
[----:B------:R-:W-:Y:S05]  /*2ed0*/  BRA `(.L_x_10577) ;  /* 0x00000008005c7947 */ /* 0x000fea0003800000 */
.L_x_10585:
        /* <DEDUP_REMOVED lines=21> */
.L_x_10590:
[----:B------:R-:W-:Y:S05]  /*3030*/  BSYNC B0 ;  /* 0x0000000000007941 */ /* 0x000fea0003800000 */
.L_x_10589:
[----:B------:R-:W-:-:S05]  /*3040*/  LOP3.LUT R3, R0, R3, RZ, 0xfc, !PT ;  /* 0x0000000300037212 */ /* 0x000fca00078efcff */
[----:B------:R0:W-:Y:S01]  /*3050*/  STG.E.U8 desc[UR36][R16.64], R3 ;  /* 0x0000000310007986 */ /* 0x0001e2000c101124 */
[----:B------:R-:W-:Y:S05]  /*3060*/  BRA `(.L_x_10577) ;  /* 0x0000000400f87947 */ /* 0x000fea0003800000 */
.L_x_10588:
        /* <DEDUP_REMOVED lines=13> */
.L_x_10592:
[----:B------:R-:W-:Y:S01]  /*3140*/  IMAD.MOV.U32 R0, RZ, RZ, 0x7f ;  /* 0x0000007fff007424 */ /* 0x000fe200078e00ff */
[----:B------:R-:W-:-:S04]  /*3150*/  ISETP.GT.U32.AND P0, PT, R2, 0x7f800000, PT ;  /* 0x7f8000000200780c */ /* 0x000fc80003f04070 */
[----:B------:R-:W-:-:S09]  /*3160*/  SEL R0, R0, 0x7c, P0 ;  /* 0x0000007c00007807 */ /* 0x000fd20000000000 */
.L_x_10593:
[----:B------:R-:W-:Y:S05]  /*3170*/  BSYNC B0 ;  /* 0x0000000000007941 */ /* 0x000fea0003800000 */
.L_x_10591:
[----:B------:R-:W-:-:S04]  /*3180*/  LOP3.LUT R2, R37, 0x80000000, RZ, 0xc0, !PT ;  /* 0x8000000025027812 */ /* 0x000fc800078ec0ff */
[----:B------:R-:W-:-:S04]  /*3190*/  SHF.R.U32.HI R3, RZ, 0x18, R2 ;  /* 0x00000018ff037819 */ /* 0x000fc80000011602 */
[----:B------:R-:W-:-:S05]  /*31a0*/  LOP3.LUT R3, R0, R3, RZ, 0xfc, !PT ;  /* 0x0000000300037212 */ /* 0x000fca00078efcff */
[----:B------:R1:W-:Y:S01]  /*31b0*/  STG.E.U8 desc[UR36][R16.64], R3 ;  /* 0x0000000310007986 */ /* 0x0003e2000c101124 */
[----:B------:R-:W-:Y:S05]  /*31c0*/  BRA `(.L_x_10577) ;  /* 0x0000000400a07947 */ /* 0x000fea0003800000 */
.L_x_10587:
[----:B------:R-:W0:Y:S02]  /*31d0*/  I2F.S64 R0, R36 ;  /* 0x0000002400007312 */ /* 0x000e240000301400 */
[----:B0-----:R-:W-:-:S05]  /*31e0*/  F2FP.BF16.F32.PACK_AB R0, RZ, R0 ;  /* 0x00000000ff00723e */ /* 0x001fca00000010ff */
[----:B------:R2:W-:Y:S01]  /*31f0*/  STG.E.U16 desc[UR36][R16.64], R0 ;  /* 0x0000000010007986 */ /* 0x0005e2000c101524 */
[----:B------:R-:W-:Y:S05]  /*3200*/  BRA `(.L_x_10577) ;  /* 0x0000000400907947 */ /* 0x000fea0003800000 */
.L_x_10584:
        /* <DEDUP_REMOVED lines=10> */
.L_x_10596:
        /* <DEDUP_REMOVED lines=17> */
.L_x_10599:
[----:B------:R-:W-:-:S04]  /*33c0*/  LOP3.LUT R2, R37, 0x80000000, RZ, 0xc0, !PT ;  /* 0x8000000025027812 */ /* 0x000fc800078ec0ff */
[----:B------:R-:W-:-:S04]  /*33d0*/  SHF.R.U32.HI R3, RZ, 0x18, R2 ;  /* 0x00000018ff037819 */ /* 0x000fc80000011602 */
[----:B------:R-:W-:-:S04]  /*33e0*/  LOP3.LUT R0, R0, R3, RZ, 0xfc, !PT ;  /* 0x0000000300007212 */ /* 0x000fc800078efcff */
[----:B------:R-:W-:-:S07]  /*33f0*/  PRMT R8, R0, 0x7610, R8 ;  /* 0x0000761000087816 */ /* 0x000fce0000000008 */
.L_x_10598:
[----:B------:R-:W-:Y:S05]  /*3400*/  BSYNC B0 ;  /* 0x0000000000007941 */ /* 0x000fea0003800000 */
.L_x_10597:
[----:B------:R0:W-:Y:S01]  /*3410*/  STG.E.U8 desc[UR36][R16.64], R8 ;  /* 0x0000000810007986 */ /* 0x0001e2000c101124 */
[----:B------:R-:W-:Y:S05]  /*3420*/  BRA `(.L_x_10577) ;  /* 0x0000000400087947 */ /* 0x000fea0003800000 */
.L_x_10595:
        /* <DEDUP_REMOVED lines=17> */
.L_x_10602:
[----:B------:R-:W-:-:S04]  /*3540*/  LOP3.LUT R2, R37, 0x80000000, RZ, 0xc0, !PT ;  /* 0x8000000025027812 */ /* 0x000fc800078ec0ff */
[----:B------:R-:W-:-:S04]  /*3550*/  SHF.R.U32.HI R3, RZ, 0x18, R2 ;  /* 0x00000018ff037819 */ /* 0x000fc80000011602 */
[----:B------:R-:W-:-:S04]  /*3560*/  LOP3.LUT R0, R0, R3, RZ, 0xfc, !PT ;  /* 0x0000000300007212 */ /* 0x000fc800078efcff */
[----:B------:R-:W-:-:S07]  /*3570*/  PRMT R8, R0, 0x7610, R8 ;  /* 0x0000761000087816 */ /* 0x000fce0000000008 */
.L_x_10601:
[----:B------:R-:W-:Y:S05]  /*3580*/  BSYNC B0 ;  /* 0x0000000000007941 */ /* 0x000fea0003800000 */
.L_x_10600:
[----:B------:R0:W-:Y:S01]  /*3590*/  STG.E.U8 desc[UR36][R16.64], R8 ;  /* 0x0000000810007986 */ /* 0x0001e2000c101124 */
[----:B------:R-:W-:Y:S05]  /*35a0*/  BRA `(.L_x_10577) ;  /* 0x0000000000a87947 */ /* 0x000fea0003800000 */
.L_x_10594:
        /* <DEDUP_REMOVED lines=22> */
.L_x_10576:
        /* <DEDUP_REMOVED lines=16> */
.L_x_10605:
[----:B------:R-:W-:Y:S05]  /*3810*/  BRA `(.L_x_10577) ;  /* 0x00000000000c7947 */ /* 0x000fea0003800000 */
.L_x_10604:
[----:B------:R0:W-:Y:S01]  /*3820*/  STG.E.64 desc[UR36][R16.64], R36 ;  /* 0x0000002410007986 */ /* 0x0001e2000c101b24 */
[----:B------:R-:W-:Y:S05]  /*3830*/  BRA `(.L_x_10577) ;  /* 0x0000000000047947 */ /* 0x000fea0003800000 */
.L_x_10603:
[----:B------:R0:W-:Y:S02]  /*3840*/  STG.E desc[UR36][R16.64], R36 ;  /* 0x0000002410007986 */ /* 0x0001e4000c101924 */
.L_x_10577:
[----:B------:R-:W-:-:S07]  /*3850*/  VIADD R19, R19, 0x80 ;  /* 0x0000008013137836 */ /* 0x000fce0000000000 */
.L_x_10534:
[----:B------:R-:W-:Y:S05]  /*3860*/  BSYNC B6 ;  /* 0x0000000000067941 */ /* 0x000fea0003800000 */
.L_x_10533:
        /* <DEDUP_REMOVED lines=307> */
.L_x_10608:
        /* <DEDUP_REMOVED lines=21> */
.L_x_10612:
[----:B------:R0:W5:Y:S01]  /*4cf0*/  LDG.E.U8 R2, desc[UR36][R4.64] ;  /* 0x0000002404027981 */ /* 0x000162000c1e1100 */
[----:B------:R-:W-:Y:S01]  /*4d00*/  IMAD.MOV.U32 R3, RZ, RZ, RZ ;  /* 0x000000ffff037224 */ /* 0x000fe200078e00ff */
[----:B------:R-:W-:Y:S06]  /*4d10*/  BRA `(.L_x_10614) ;  /* 0x0000000c00487947 */ /* 0x000fec0003800000 */
.L_x_10611:
        /* <DEDUP_REMOVED lines=8> */
.L_x_10616:
[----:B------:R-:W2:Y:S02]  /*4da0*/  LDG.E R2, desc[UR36][R4.64] ;  /* 0x0000002404027981 */ /* 0x000ea4000c1e1900 */
[----:B--2---:R-:W-:Y:S01]  /*4db0*/  SHF.R.S32.HI R3, RZ, 0x1f, R2 ;  /* 0x0000001fff037819 */ /* 0x004fe20000011402 */
[----:B------:R-:W-:Y:S06]  /*4dc0*/  BRA `(.L_x_10614) ;  /* 0x0000000c001c7947 */ /* 0x000fec0003800000 */
.L_x_10615:
[----:B------:R-:W2:Y:S02]  /*4dd0*/  LDG.E.S16 R2, desc[UR36][R4.64] ;  /* 0x0000002404027981 */ /* 0x000ea4000c1e1700 */
[----:B--2---:R-:W-:Y:S01]  /*4de0*/  SHF.R.S32.HI R3, RZ, 0x1f, R2 ;  /* 0x0000001fff037819 */ /* 0x004fe20000011402 */
[----:B------:R-:W-:Y:S06]  /*4df0*/  BRA `(.L_x_10614) ;  /* 0x0000000c00107947 */ /* 0x000fec0003800000 */
.L_x_10610:
        /* <DEDUP_REMOVED lines=9> */
.L_x_10618:
[----:B------:R-:W2:Y:S02]  /*4e90*/  LDG.E.U16 R4, desc[UR36][R4.64] ;  /* 0x0000002404047981 */ /* 0x000ea4000c1e1500 */
[----:B--2---:R-:W-:-:S06]  /*4ea0*/  HADD2.F32 R2, -RZ, R4.H0_H0 ;  /* 0x20000004ff027230 */ /* 0x004fcc0000004100 */
[----:B------:R-:W0:Y:S01]  /*4eb0*/  F2I.S64.TRUNC R2, R2 ;  /* 0x0000000200027311 */ /* 0x000e22000020d900 */
[----:B------:R-:W-:Y:S05]  /*4ec0*/  BRA `(.L_x_10614) ;  /* 0x0000000800dc7947 */ /* 0x000fea0003800000 */
.L_x_10617:
        /* <DEDUP_REMOVED lines=9> */
.L_x_10620:
[----:B------:R-:W2:Y:S02]  /*4f60*/  LDG.E.U16 R4, desc[UR36][R4.64] ;  /* 0x0000002404047981 */ /* 0x000ea4000c1e1500 */
[----:B--2---:R-:W-:-:S06]  /*4f70*/  HADD2.F32 R2, -RZ, R4.H0_H0 ;  /* 0x20000004ff027230 */ /* 0x004fcc0000004100 */
[----:B------:R-:W2:Y:S01]  /*4f80*/  F2I.S64.TRUNC R2, R2 ;  /* 0x0000000200027311 */ /* 0x000ea2000020d900 */
[----:B------:R-:W-:Y:S05]  /*4f90*/  BRA `(.L_x_10614) ;  /* 0x0000000800a87947 */ /* 0x000fea0003800000 */
.L_x_10619:
[----:B------:R-:W2:Y:S02]  /*4fa0*/  LDG.E.64 R2, desc[UR36][R4.64] ;  /* 0x0000002404027981 */ /* 0x000ea4000c1e1b00 */
[----:B--2---:R-:W4:Y:S01]  /*4fb0*/  F2I.S64.F64.TRUNC R2, R2 ;  /* 0x0000000200027311 */ /* 0x004f22000030d900 */
[----:B------:R-:W-:Y:S05]  /*4fc0*/  BRA `(.L_x_10614) ;  /* 0x00000008009c7947 */ /* 0x000fea0003800000 */
.L_x_10609:
        /* <DEDUP_REMOVED lines=13> */
.L_x_10623:
[----:B------:R-:W2:Y:S02]  /*50a0*/  LDG.E.64 R2, desc[UR36][R4.64] ;  /* 0x0000002404027981 */ /* 0x000ea4000c1e1b00 */
[----:B--2---:R-:W0:Y:S01]  /*50b0*/  F2I.S64.F64.TRUNC R2, R2 ;  /* 0x0000000200027311 */ /* 0x004e22000030d900 */
[----:B------:R-:W-:Y:S05]  /*50c0*/  BRA `(.L_x_10614) ;  /* 0x00000008005c7947 */ /* 0x000fea0003800000 */
.L_x_10622:
        /* <DEDUP_REMOVED lines=27> */
.L_x_10625:
        /* <DEDUP_REMOVED lines=14> */
.L_x_10624:
[----:B------:R-:W2:Y:S02]  /*5360*/  LDG.E.U16 R2, desc[UR36][R4.64] ;  /* 0x0000002404027981 */ /* 0x000ea4000c1e1500 */
[----:B--2---:R-:W-:-:S06]  /*5370*/  IMAD.U32 R2, R2, 0x10000, RZ ;  /* 0x0001000002027824 */ /* 0x004fcc00078e00ff */
[----:B------:R-:W0:Y:S01]  /*5380*/  F2I.S64.TRUNC R2, R2 ;  /* 0x0000000200027311 */ /* 0x000e22000020d900 */
[----:B------:R-:W-:Y:S05]  /*5390*/  BRA `(.L_x_10614) ;  /* 0x0000000400a87947 */ /* 0x000fea0003800000 */
.L_x_10621:
        /* <DEDUP_REMOVED lines=11> */
.L_x_10628:
        /* <DEDUP_REMOVED lines=21> */
.L_x_10632:
[----:B------:R-:W-:Y:S05]  /*55a0*/  BSYNC B1 ;  /* 0x0000000000017941 */ /* 0x000fea0003800000 */
.L_x_10631:
[----:B------:R-:W-:Y:S01]  /*55b0*/  IMAD.SHL.U32 R2, R2, 0x100000, RZ ;  /* 0x0010000002027824 */ /* 0x000fe200078e00ff */
[----:B------:R-:W-:-:S04]  /*55c0*/  LEA R3, R0, 0x3b800000, 0x17 ;  /* 0x3b80000000037811 */ /* 0x000fc800078eb8ff */
[----:B------:R-:W-:-:S07]  /*55d0*/  LOP3.LUT R2, R3, R2, R4, 0xfe, !PT ;  /* 0x0000000203027212 */ /* 0x000fce00078efe04 */
.L_x_10630:
[----:B------:R-:W-:Y:S05]  /*55e0*/  BSYNC B0 ;  /* 0x0000000000007941 */ /* 0x000fea0003800000 */
.L_x_10629:
[----:B------:R-:W0:Y:S01]  /*55f0*/  F2I.S64.TRUNC R2, R2 ;  /* 0x0000000200027311 */ /* 0x000e22000020d900 */
[----:B------:R-:W-:Y:S05]  /*5600*/  BRA `(.L_x_10614) ;  /* 0x00000004000c7947 */ /* 0x000fea0003800000 */
.L_x_10627:
        /* <DEDUP_REMOVED lines=21> */
.L_x_10636:
[----:B------:R-:W-:Y:S05]  /*5760*/  BSYNC B1 ;  /* 0x0000000000017941 */ /* 0x000fea0003800000 */
.L_x_10635:
[----:B------:R-:W-:Y:S01]  /*5770*/  IMAD.SHL.U32 R2, R2, 0x200000, RZ ;  /* 0x0020000002027824 */ /* 0x000fe200078e00ff */
[----:B------:R-:W-:-:S04]  /*5780*/  LEA R3, R0, 0x37800000, 0x17 ;  /* 0x3780000000037811 */ /* 0x000fc800078eb8ff */
[----:B------:R-:W-:-:S07]  /*5790*/  LOP3.LUT R2, R3, R2, R4, 0xfe, !PT ;  /* 0x0000000203027212 */ /* 0x000fce00078efe04 */
.L_x_10634:
[----:B------:R-:W-:Y:S05]  /*57a0*/  BSYNC B0 ;  /* 0x0000000000007941 */ /* 0x000fea0003800000 */
.L_x_10633:
[----:B------:R-:W0:Y:S01]  /*57b0*/  F2I.S64.TRUNC R2, R2 ;  /* 0x0000000200027311 */ /* 0x000e22000020d900 */
[----:B------:R-:W-:Y:S05]  /*57c0*/  BRA `(.L_x_10614) ;  /* 0x00000000009c7947 */ /* 0x000fea0003800000 */
.L_x_10626:
        /* <DEDUP_REMOVED lines=14> */
.L_x_10640:
[----:B------:R-:W-:Y:S05]  /*58b0*/  BSYNC B0 ;  /* 0x0000000000007941 */ /* 0x000fea0003800000 */
.L_x_10639:
[----:B------:R-:W0:Y:S01]  /*58c0*/  F2I.S64.TRUNC R2, R2 ;  /* 0x0000000200027311 */ /* 0x000e22000020d900 */
[----:B------:R-:W-:Y:S05]  /*58d0*/  BRA `(.L_x_10614) ;  /* 0x0000000000587947 */ /* 0x000fea0003800000 */
.L_x_10613:
        /* <DEDUP_REMOVED lines=16> */
.L_x_10641:
[----:B------:R-:W-:Y:S01]  /*59e0*/  CS2R R2, SRZ ;  /* 0x0000000000027805 */ /* 0x000fe2000001ff00 */
[----:B------:R-:W-:Y:S06]  /*59f0*/  BRA `(.L_x_10614) ;  /* 0x0000000000107947 */ /* 0x000fec0003800000 */
.L_x_10638:
[----:B------:R0:W5:Y:S01]  /*5a00*/  LDG.E.64 R2, desc[UR36][R4.64] ;  /* 0x0000002404027981 */ /* 0x000162000c1e1b00 */
[----:B------:R-:W-:Y:S05]  /*5a10*/  BRA `(.L_x_10614) ;  /* 0x0000000000087947 */ /* 0x000fea0003800000 */
.L_x_10637:
[----:B------:R0:W5:Y:S01]  /*5a20*/  LDG.E R2, desc[UR36][R4.64] ;  /* 0x0000002404027981 */ /* 0x000162000c1e1900 */
[----:B------:R-:W-:-:S07]  /*5a30*/  IMAD.MOV.U32 R3, RZ, RZ, RZ ;  /* 0x000000ffff037224 */ /* 0x000fce00078e00ff */
.L_x_10614:
        /* <DEDUP_REMOVED lines=43> */
.L_x_10644:
        /* <DEDUP_REMOVED lines=44> */
.L_x_10643:
        /* <DEDUP_REMOVED lines=41> */
.L_x_10642:
        /* <DEDUP_REMOVED lines=14> */
.L_x_10648:
[----:B------:R1:W-:Y:S01]  /*6320*/  STG.E.U8 desc[UR36][R16.64], R36 ;  /* 0x0000002410007986 */ /* 0x0003e2000c101124 */
[----:B------:R-:W-:Y:S05]  /*6330*/  BRA `(.L_x_10650) ;  /* 0x0000000c004c7947 */ /* 0x000fea0003800000 */
.L_x_10647:
        /* <DEDUP_REMOVED lines=8> */
.L_x_10652:
[----:B------:R1:W-:Y:S01]  /*63c0*/  STG.E desc[UR36][R16.64], R36 ;  /* 0x0000002410007986 */ /* 0x0003e2000c101924 */
[----:B------:R-:W-:Y:S05]  /*63d0*/  BRA `(.L_x_10650) ;  /* 0x0000000c00247947 */ /* 0x000fea0003800000 */
.L_x_10651:
[----:B------:R1:W-:Y:S01]  /*63e0*/  STG.E.U16 desc[UR36][R16.64], R36 ;  /* 0x0000002410007986 */ /* 0x0003e2000c101524 */
[----:B------:R-:W-:Y:S05]  /*63f0*/  BRA `(.L_x_10650) ;  /* 0x0000000c001c7947 */ /* 0x000fea0003800000 */
.L_x_10646:
        /* <DEDUP_REMOVED lines=9> */
.L_x_10654:
[----:B------:R-:W1:Y:S02]  /*6490*/  I2F.S64 R0, R36 ;  /* 0x0000002400007312 */ /* 0x000e640000301400 */
[----:B-1----:R-:W-:-:S05]  /*64a0*/  F2FP.F16.F32.PACK_AB R0, RZ, R0 ;  /* 0x00000000ff00723e */ /* 0x002fca00000000ff */
[----:B------:R1:W-:Y:S01]  /*64b0*/  STG.E.U16 desc[UR36][R16.64], R0 ;  /* 0x0000000010007986 */ /* 0x0003e2000c101524 */
[----:B------:R-:W-:Y:S05]  /*64c0*/  BRA `(.L_x_10650) ;  /* 0x0000000800e87947 */ /* 0x000fea0003800000 */
.L_x_10653:
        /* <DEDUP_REMOVED lines=10> */
.L_x_10656:
[----:B------:R-:W1:Y:S02]  /*6570*/  I2F.S64 R36, R36 ;  /* 0x0000002400247312 */ /* 0x000e640000301400 */
[----:B-1----:R-:W-:-:S04]  /*6580*/  F2FP.F16.F32.PACK_AB R3, RZ, R36 ;  /* 0x00000024ff03723e */ /* 0x002fc800000000ff */
[----:B------:R-:W-:-:S05]  /*6590*/  PRMT R3, R3, 0x5410, RZ ;  /* 0x0000541003037816 */ /* 0x000fca00000000ff */
[----:B------:R1:W-:Y:S01]  /*65a0*/  STG.E desc[UR36][R16.64], R3 ;  /* 0x0000000310007986 */ /* 0x0003e2000c101924 */
[----:B------:R-:W-:Y:S05]  /*65b0*/  BRA `(.L_x_10650) ;  /* 0x0000000800ac7947 */ /* 0x000fea0003800000 */
.L_x_10655:
[----:B------:R-:W1:Y:S02]  /*65c0*/  I2F.F64.S64 R2, R36 ;  /* 0x0000002400027312 */ /* 0x000e640000301c00 */
[----:B-1----:R1:W-:Y:S01]  /*65d0*/  STG.E.64 desc[UR36][R16.64], R2 ;  /* 0x0000000210007986 */ /* 0x0023e2000c101b24 */
[----:B------:R-:W-:Y:S05]  /*65e0*/  BRA `(.L_x_10650) ;  /* 0x0000000800a07947 */ /* 0x000fea0003800000 */
.L_x_10645:
        /* <DEDUP_REMOVED lines=13> */
.L_x_10659:
[----:B------:R-:W1:Y:S01]  /*66c0*/  I2F.F64.S64 R36, R36 ;  /* 0x0000002400247312 */ /* 0x000e620000301c00 */
[----:B------:R-:W-:-:S05]  /*66d0*/  CS2R R38, SRZ ;  /* 0x0000000000267805 */ /* 0x000fca000001ff00 */
[----:B-1----:R1:W-:Y:S01]  /*66e0*/  STG.E.128 desc[UR36][R16.64], R36 ;  /* 0x0000002410007986 */ /* 0x0023e2000c101d24 */
[----:B------:R-:W-:Y:S05]  /*66f0*/  BRA `(.L_x_10650) ;  /* 0x00000008005c7947 */ /* 0x000fea0003800000 */
.L_x_10658:
        /* <DEDUP_REMOVED lines=21> */
.L_x_10663:
[----:B------:R-:W-:Y:S05]  /*6850*/  BSYNC B0 ;  /* 0x0000000000007941 */ /* 0x000fea0003800000 */
.L_x_10662:
[----:B------:R-:W-:-:S05]  /*6860*/  LOP3.LUT R3, R0, R3, RZ, 0xfc, !PT ;  /* 0x0000000300037212 */ /* 0x000fca00078efcff */
[----:B------:R1:W-:Y:S01]  /*6870*/  STG.E.U8 desc[UR36][R16.64], R3 ;  /* 0x0000000310007986 */ /* 0x0003e2000c101124 */
[----:B------:R-:W-:Y:S05]  /*6880*/  BRA `(.L_x_10650) ;  /* 0x0000000400f87947 */ /* 0x000fea0003800000 */
.L_x_10661:
        /* <DEDUP_REMOVED lines=13> */
.L_x_10665:
[----:B------:R-:W-:Y:S01]  /*6960*/  IMAD.MOV.U32 R0, RZ, RZ, 0x7f ;  /* 0x0000007fff007424 */ /* 0x000fe200078e00ff */
[----:B------:R-:W-:-:S04]  /*6970*/  ISETP.GT.U32.AND P0, PT, R2, 0x7f800000, PT ;  /* 0x7f8000000200780c */ /* 0x000fc80003f04070 */
[----:B------:R-:W-:-:S09]  /*6980*/  SEL R0, R0, 0x7c, P0 ;  /* 0x0000007c00007807 */ /* 0x000fd20000000000 */
.L_x_10666:
[----:B------:R-:W-:Y:S05]  /*6990*/  BSYNC B0 ;  /* 0x0000000000007941 */ /* 0x000fea0003800000 */
.L_x_10664:
[----:B------:R-:W-:-:S04]  /*69a0*/  LOP3.LUT R2, R37, 0x80000000, RZ, 0xc0, !PT ;  /* 0x8000000025027812 */ /* 0x000fc800078ec0ff */
[----:B------:R-:W-:-:S04]  /*69b0*/  SHF.R.U32.HI R3, RZ, 0x18, R2 ;  /* 0x00000018ff037819 */ /* 0x000fc80000011602 */
[----:B------:R-:W-:-:S05]  /*69c0*/  LOP3.LUT R3, R0, R3, RZ, 0xfc, !PT ;  /* 0x0000000300037212 */ /* 0x000fca00078efcff */
[----:B------:R1:W-:Y:S01]  /*69d0*/  STG.E.U8 desc[UR36][R16.64], R3 ;  /* 0x0000000310007986 */ /* 0x0003e2000c101124 */
[----:B------:R-:W-:Y:S05]  /*69e0*/  BRA `(.L_x_10650) ;  /* 0x0000000400a07947 */ /* 0x000fea0003800000 */
.L_x_10660:
[----:B------:R-:W1:Y:S02]  /*69f0*/  I2F.S64 R0, R36 ;  /* 0x0000002400007312 */ /* 0x000e640000301400 */
[----:B-1----:R-:W-:-:S05]  /*6a00*/  F2FP.BF16.F32.PACK_AB R0, RZ, R0 ;  /* 0x00000000ff00723e */ /* 0x002fca00000010ff */
[----:B------:R1:W-:Y:S01]  /*6a10*/  STG.E.U16 desc[UR36][R16.64], R0 ;  /* 0x0000000010007986 */ /* 0x0003e2000c101524 */
[----:B------:R-:W-:Y:S05]  /*6a20*/  BRA `(.L_x_10650) ;  /* 0x0000000400907947 */ /* 0x000fea0003800000 */
.L_x_10657:
        /* <DEDUP_REMOVED lines=10> */
.L_x_10669:
        /* <DEDUP_REMOVED lines=17> */
.L_x_10672:
[----:B------:R-:W-:-:S04]  /*6be0*/  LOP3.LUT R2, R37, 0x80000000, RZ, 0xc0, !PT ;  /* 0x8000000025027812 */ /* 0x000fc800078ec0ff */
[----:B------:R-:W-:-:S04]  /*6bf0*/  SHF.R.U32.HI R3, RZ, 0x18, R2 ;  /* 0x00000018ff037819 */ /* 0x000fc80000011602 */
[----:B------:R-:W-:-:S04]  /*6c00*/  LOP3.LUT R0, R0, R3, RZ, 0xfc, !PT ;  /* 0x0000000300007212 */ /* 0x000fc800078efcff */
[----:B------:R-:W-:-:S07]  /*6c10*/  PRMT R8, R0, 0x7610, R8 ;  /* 0x0000761000087816 */ /* 0x000fce0000000008 */
.L_x_10671:
[----:B------:R-:W-:Y:S05]  /*6c20*/  BSYNC B0 ;  /* 0x0000000000007941 */ /* 0x000fea0003800000 */
.L_x_10670:
[----:B------:R4:W-:Y:S01]  /*6c30*/  STG.E.U8 desc[UR36][R16.64], R8 ;  /* 0x0000000810007986 */ /* 0x0009e2000c101124 */
[----:B------:R-:W-:Y:S05]  /*6c40*/  BRA `(.L_x_10650) ;  /* 0x0000000400087947 */ /* 0x000fea0003800000 */
.L_x_10668:
        /* <DEDUP_REMOVED lines=17> */
.L_x_10675:
[----:B------:R-:W-:-:S04]  /*6d60*/  LOP3.LUT R2, R37, 0x80000000, RZ, 0xc0, !PT ;  /* 0x8000000025027812 */ /* 0x000fc800078ec0ff */
[----:B------:R-:W-:-:S04]  /*6d70*/  SHF.R.U32.HI R3, RZ, 0x18, R2 ;  /* 0x00000018ff037819 */ /* 0x000fc80000011602 */
[----:B------:R-:W-:-:S04]  /*6d80*/  LOP3.LUT R0, R0, R3, RZ, 0xfc, !PT ;  /* 0x0000000300007212 */ /* 0x000fc800078efcff */
[----:B------:R-:W-:-:S07]  /*6d90*/  PRMT R8, R0, 0x7610, R8 ;  /* 0x0000761000087816 */ /* 0x000fce0000000008 */
.L_x_10674:
[----:B------:R-:W-:Y:S05]  /*6da0*/  BSYNC B0 ;  /* 0x0000000000007941 */ /* 0x000fea0003800000 */
.L_x_10673:
[----:B------:R1:W-:Y:S01]  /*6db0*/  STG.E.U8 desc[UR36][R16.64], R8 ;  /* 0x0000000810007986 */ /* 0x0003e2000c101124 */
[----:B------:R-:W-:Y:S05]  /*6dc0*/  BRA `(.L_x_10650) ;  /* 0x0000000000a87947 */ /* 0x000fea0003800000 */
.L_x_10667:
        /* <DEDUP_REMOVED lines=22> */
.L_x_10649:
        /* <DEDUP_REMOVED lines=16> */
.L_x_10678:
[----:B------:R-:W-:Y:S05]  /*7030*/  BRA `(.L_x_10650) ;  /* 0x00000000000c7947 */ /* 0x000fea0003800000 */
.L_x_10677:
[----:B------:R3:W-:Y:S01]  /*7040*/  STG.E.64 desc[UR36][R16.64], R36 ;  /* 0x0000002410007986 */ /* 0x0007e2000c101b24 */
[----:B------:R-:W-:Y:S05]  /*7050*/  BRA `(.L_x_10650) ;  /* 0x0000000000047947 */ /* 0x000fea0003800000 */
.L_x_10676:
[----:B------:R1:W-:Y:S02]  /*7060*/  STG.E desc[UR36][R16.64], R36 ;  /* 0x0000002410007986 */ /* 0x0003e4000c101924 */
.L_x_10650:
[----:B------:R-:W-:-:S07]  /*7070*/  VIADD R19, R19, 0x80 ;  /* 0x0000008013137836 */ /* 0x000fce0000000000 */
.L_x_10607:
[----:B------:R-:W-:Y:S05]  /*7080*/  BSYNC B6 ;  /* 0x0000000000067941 */ /* 0x000fea0003800000 */
.L_x_10606:
        /* <DEDUP_REMOVED lines=307> */
.L_x_10681:
        /* <DEDUP_REMOVED lines=21> */
.L_x_10685:
[----:B------:R0:W5:Y:S01]  /*8510*/  LDG.E.U8 R2, desc[UR36][R4.64] ;  /* 0x0000002404027981 */ /* 0x000162000c1e1100 */
[----:B------:R-:W-:Y:S01]  /*8520*/  IMAD.MOV.U32 R3, RZ, RZ, RZ ;  /* 0x000000ffff037224 */ /* 0x000fe200078e00ff */
[----:B------:R-:W-:Y:S06]  /*8530*/  BRA `(.L_x_10687) ;  /* 0x0000000c00487947 */ /* 0x000fec0003800000 */
.L_x_10684:
        /* <DEDUP_REMOVED lines=8> */
.L_x_10689:
[----:B------:R-:W2:Y:S02]  /*85c0*/  LDG.E R2, desc[UR36][R4.64] ;  /* 0x0000002404027981 */ /* 0x000ea4000c1e1900 */
[----:B--2---:R-:W-:Y:S01]  /*85d0*/  SHF.R.S32.HI R3, RZ, 0x1f, R2 ;  /* 0x0000001fff037819 */ /* 0x004fe20000011402 */
[----:B------:R-:W-:Y:S06]  /*85e0*/  BRA `(.L_x_10687) ;  /* 0x0000000c001c7947 */ /* 0x000fec0003800000 */
.L_x_10688:
[----:B------:R-:W2:Y:S02]  /*85f0*/  LDG.E.S16 R2, desc[UR36][R4.64] ;  /* 0x0000002404027981 */ /* 0x000ea4000c1e1700 */
[----:B--2---:R-:W-:Y:S01]  /*8600*/  SHF.R.S32.HI R3, RZ, 0x1f, R2 ;  /* 0x0000001fff037819 */ /* 0x004fe20000011402 */
[----:B------:R-:W-:Y:S06]  /*8610*/  BRA `(.L_x_10687) ;  /* 0x0000000c00107947 */ /* 0x000fec0003800000 */
.L_x_10683:
        /* <DEDUP_REMOVED lines=9> */
.L_x_10691:
[----:B------:R-:W2:Y:S02]  /*86b0*/  LDG.E.U16 R4, desc[UR36][R4.64] ;  /* 0x0000002404047981 */ /* 0x000ea4000c1e1500 */
[----:B--2---:R-:W-:-:S06]  /*86c0*/  HADD2.F32 R2, -RZ, R4.H0_H0 ;  /* 0x20000004ff027230 */ /* 0x004fcc0000004100 */
[----:B------:R-:W0:Y:S01]  /*86d0*/  F2I.S64.TRUNC R2, R2 ;  /* 0x0000000200027311 */ /* 0x000e22000020d900 */
[----:B------:R-:W-:Y:S05]  /*86e0*/  BRA `(.L_x_10687) ;  /* 0x0000000800dc7947 */ /* 0x000fea0003800000 */
.L_x_10690:
        /* <DEDUP_REMOVED lines=9> */
.L_x_10693:
[----:B------:R-:W2:Y:S02]  /*8780*/  LDG.E.U16 R4, desc[UR36][R4.64] ;  /* 0x0000002404047981 */ /* 0x000ea4000c1e1500 */
[----:B--2---:R-:W-:-:S06]  /*8790*/  HADD2.F32 R2, -RZ, R4.H0_H0 ;  /* 0x20000004ff027230 */ /* 0x004fcc0000004100 */
[----:B------:R-:W0:Y:S01]  /*87a0*/  F2I.S64.TRUNC R2, R2 ;  /* 0x0000000200027311 */ /* 0x000e22000020d900 */
[----:B------:R-:W-:Y:S05]  /*87b0*/  BRA `(.L_x_10687) ;  /* 0x0000000800a87947 */ /* 0x000fea0003800000 */
.L_x_10692:
[----:B------:R-:W2:Y:S02]  /*87c0*/  LDG.E.64 R2, desc[UR36][R4.64] ;  /* 0x0000002404027981 */ /* 0x000ea4000c1e1b00 */
[----:B--2---:R-:W0:Y:S01]  /*87d0*/  F2I.S64.F64.TRUNC R2, R2 ;  /* 0x0000000200027311 */ /* 0x004e22000030d900 */
[----:B------:R-:W-:Y:S05]  /*87e0*/  BRA `(.L_x_10687) ;  /* 0x00000008009c7947 */ /* 0x000fea0003800000 */
.L_x_10682:
        /* <DEDUP_REMOVED lines=13> */
.L_x_10696:
[----:B------:R-:W2:Y:S02]  /*88c0*/  LDG.E.64 R2, desc[UR36][R4.64] ;  /* 0x0000002404027981 */ /* 0x000ea4000c1e1b00 */
[----:B--2---:R-:W0:Y:S01]  /*88d0*/  F2I.S64.F64.TRUNC R2, R2 ;  /* 0x0000000200027311 */ /* 0x004e22000030d900 */
[----:B------:R-:W-:Y:S05]  /*88e0*/  BRA `(.L_x_10687) ;  /* 0x00000008005c7947 */ /* 0x000fea0003800000 */
.L_x_10695:
        /* <DEDUP_REMOVED lines=27> */
.L_x_10698:
        /* <DEDUP_REMOVED lines=14> */
.L_x_10697:
[----:B------:R-:W2:Y:S02]  /*8b80*/  LDG.E.U16 R2, desc[UR36][R4.64] ;  /* 0x0000002404027981 */ /* 0x000ea4000c1e1500 */
[----:B--2---:R-:W-:-:S06]  /*8b90*/  IMAD.U32 R2, R2, 0x10000, RZ ;  /* 0x0001000002027824 */ /* 0x004fcc00078e00ff */
[----:B------:R-:W1:Y:S01]  /*8ba0*/  F2I.S64.TRUNC R2, R2 ;  /* 0x0000000200027311 */ /* 0x000e62000020d900 */
[----:B------:R-:W-:Y:S05]  /*8bb0*/  BRA `(.L_x_10687) ;  /* 0x0000000400a87947 */ /* 0x000fea0003800000 */
.L_x_10694:
        /* <DEDUP_REMOVED lines=11> */
.L_x_10701:
        /* <DEDUP_REMOVED lines=21> */
.L_x_10705:
[----:B------:R-:W-:Y:S05]  /*8dc0*/  BSYNC B1 ;  /* 0x0000000000017941 */ /* 0x000fea0003800000 */
.L_x_10704:
[----:B------:R-:W-:Y:S01]  /*8dd0*/  IMAD.SHL.U32 R2, R2, 0x100000, RZ ;  /* 0x0010000002027824 */ /* 0x000fe200078e00ff */
[----:B------:R-:W-:-:S04]  /*8de0*/  LEA R3, R0, 0x3b800000, 0x17 ;  /* 0x3b80000000037811 */ /* 0x000fc800078eb8ff */
[----:B------:R-:W-:-:S07]  /*8df0*/  LOP3.LUT R2, R3, R2, R4, 0xfe, !PT ;  /* 0x0000000203027212 */ /* 0x000fce00078efe04 */
.L_x_10703:
[----:B------:R-:W-:Y:S05]  /*8e00*/  BSYNC B0 ;  /* 0x0000000000007941 */ /* 0x000fea0003800000 */
.L_x_10702:
[----:B------:R-:W4:Y:S01]  /*8e10*/  F2I.S64.TRUNC R2, R2 ;  /* 0x0000000200027311 */ /* 0x000f22000020d900 */
[----:B------:R-:W-:Y:S05]  /*8e20*/  BRA `(.L_x_10687) ;  /* 0x00000004000c7947 */ /* 0x000fea0003800000 */
.L_x_10700:
        /* <DEDUP_REMOVED lines=21> */
.L_x_10709:
[----:B------:R-:W-:Y:S05]  /*8f80*/  BSYNC B1 ;  /* 0x0000000000017941 */ /* 0x000fea0003800000 */
.L_x_10708:
[----:B------:R-:W-:Y:S01]  /*8f90*/  IMAD.SHL.U32 R2, R2, 0x200000, RZ ;  /* 0x0020000002027824 */ /* 0x000fe200078e00ff */
[----:B------:R-:W-:-:S04]  /*8fa0*/  LEA R3, R0, 0x37800000, 0x17 ;  /* 0x3780000000037811 */ /* 0x000fc800078eb8ff */
[----:B------:R-:W-:-:S07]  /*8fb0*/  LOP3.LUT R2, R3, R2, R4, 0xfe, !PT ;  /* 0x0000000203027212 */ /* 0x000fce00078efe04 */
.L_x_10707:
[----:B------:R-:W-:Y:S05]  /*8fc0*/  BSYNC B0 ;  /* 0x0000000000007941 */ /* 0x000fea0003800000 */
.L_x_10706:
[----:B------:R-:W0:Y:S01]  /*8fd0*/  F2I.S64.TRUNC R2, R2 ;  /* 0x0000000200027311 */ /* 0x000e22000020d900 */
[----:B------:R-:W-:Y:S05]  /*8fe0*/  BRA `(.L_x_10687) ;  /* 0x00000000009c7947 */ /* 0x000fea0003800000 */
.L_x_10699:
        /* <DEDUP_REMOVED lines=14> */
.L_x_10713:
[----:B------:R-:W-:Y:S05]  /*90d0*/  BSYNC B0 ;  /* 0x0000000000007941 */ /* 0x000fea0003800000 */
.L_x_10712:
[----:B------:R-:W0:Y:S01]  /*90e0*/  F2I.S64.TRUNC R2, R2 ;  /* 0x0000000200027311 */ /* 0x000e22000020d900 */
[----:B------:R-:W-:Y:S05]  /*90f0*/  BRA `(.L_x_10687) ;  /* 0x0000000000587947 */ /* 0x000fea0003800000 */
.L_x_10686:
        /* <DEDUP_REMOVED lines=16> */
.L_x_10714:
[----:B------:R-:W-:Y:S01]  /*9200*/  CS2R R2, SRZ ;  /* 0x0000000000027805 */ /* 0x000fe2000001ff00 */
[----:B------:R-:W-:Y:S06]  /*9210*/  BRA `(.L_x_10687) ;  /* 0x0000000000107947 */ /* 0x000fec0003800000 */
.L_x_10711:
[----:B------:R0:W5:Y:S01]  /*9220*/  LDG.E.64 R2, desc[UR36][R4.64] ;  /* 0x0000002404027981 */ /* 0x000162000c1e1b00 */
[----:B------:R-:W-:Y:S05]  /*9230*/  BRA `(.L_x_10687) ;  /* 0x0000000000087947 */ /* 0x000fea0003800000 */
.L_x_10710:
[----:B------:R0:W5:Y:S01]  /*9240*/  LDG.E R2, desc[UR36][R4.64] ;  /* 0x0000002404027981 */ /* 0x000162000c1e1900 */
[----:B------:R-:W-:-:S07]  /*9250*/  IMAD.MOV.U32 R3, RZ, RZ, RZ ;  /* 0x000000ffff037224 */ /* 0x000fce00078e00ff */
.L_x_10687:
        /* <DEDUP_REMOVED lines=43> */
.L_x_10717:
        /* <DEDUP_REMOVED lines=44> */
.L_x_10716:
        /* <DEDUP_REMOVED lines=41> */
.L_x_10715:
        /* <DEDUP_REMOVED lines=14> */
.L_x_10721:
[----:B------:R1:W-:Y:S01]  /*9b40*/  STG.E.U8 desc[UR36][R16.64], R36 ;  /* 0x0000002410007986 */ /* 0x0003e2000c101124 */
[----:B------:R-:W-:Y:S05]  /*9b50*/  BRA `(.L_x_10723) ;  /* 0x0000000c004c7947 */ /* 0x000fea0003800000 */
.L_x_10720:
        /* <DEDUP_REMOVED lines=8> */
.L_x_10725:
[----:B------:R4:W-:Y:S01]  /*9be0*/  STG.E desc[UR36][R16.64], R36 ;  /* 0x0000002410007986 */ /* 0x0009e2000c101924 */
[----:B------:R-:W-:Y:S05]  /*9bf0*/  BRA `(.L_x_10723) ;  /* 0x0000000c00247947 */ /* 0x000fea0003800000 */
.L_x_10724:
[----:B------:R3:W-:Y:S01]  /*9c00*/  STG.E.U16 desc[UR36][R16.64], R36 ;  /* 0x0000002410007986 */ /* 0x0007e2000c101524 */
[----:B------:R-:W-:Y:S05]  /*9c10*/  BRA `(.L_x_10723) ;  /* 0x0000000c001c7947 */ /* 0x000fea0003800000 */
.L_x_10719:
        /* <DEDUP_REMOVED lines=9> */
.L_x_10727:
[----:B------:R-:W1:Y:S02]  /*9cb0*/  I2F.S64 R0, R36 ;  /* 0x0000002400007312 */ /* 0x000e640000301400 */
[----:B-1----:R-:W-:-:S05]  /*9cc0*/  F2FP.F16.F32.PACK_AB R0, RZ, R0 ;  /* 0x00000000ff00723e */ /* 0x002fca00000000ff */
[----:B------:R1:W-:Y:S01]  /*9cd0*/  STG.E.U16 desc[UR36][R16.64], R0 ;  /* 0x0000000010007986 */ /* 0x0003e2000c101524 */
[----:B------:R-:W-:Y:S05]  /*9ce0*/  BRA `(.L_x_10723) ;  /* 0x0000000800e87947 */ /* 0x000fea0003800000 */
.L_x_10726:
        /* <DEDUP_REMOVED lines=10> */
.L_x_10729:
[----:B------:R-:W1:Y:S02]  /*9d90*/  I2F.S64 R36, R36 ;  /* 0x0000002400247312 */ /* 0x000e640000301400 */
[----:B-1----:R-:W-:-:S04]  /*9da0*/  F2FP.F16.F32.PACK_AB R3, RZ, R36 ;  /* 0x00000024ff03723e */ /* 0x002fc800000000ff */
[----:B------:R-:W-:-:S05]  /*9db0*/  PRMT R3, R3, 0x5410, RZ ;  /* 0x0000541003037816 */ /* 0x000fca00000000ff */
[----:B------:R1:W-:Y:S01]  /*9dc0*/  STG.E desc[UR36][R16.64], R3 ;  /* 0x0000000310007986 */ /* 0x0003e2000c101924 */
[----:B------:R-:W-:Y:S05]  /*9dd0*/  BRA `(.L_x_10723) ;  /* 0x0000000800ac7947 */ /* 0x000fea0003800000 */
.L_x_10728:
[----:B------:R-:W1:Y:S02]  /*9de0*/  I2F.F64.S64 R2, R36 ;  /* 0x0000002400027312 */ /* 0x000e640000301c00 */
[----:B-1----:R1:W-:Y:S01]  /*9df0*/  STG.E.64 desc[UR36][R16.64], R2 ;  /* 0x0000000210007986 */ /* 0x0023e2000c101b24 */
[----:B------:R-:W-:Y:S05]  /*9e00*/  BRA `(.L_x_10723) ;  /* 0x0000000800a07947 */ /* 0x000fea0003800000 */
.L_x_10718:
        /* <DEDUP_REMOVED lines=13> */
.L_x_10732:
[----:B------:R-:W1:Y:S01]  /*9ee0*/  I2F.F64.S64 R36, R36 ;  /* 0x0000002400247312 */ /* 0x000e620000301c00 */
[----:B------:R-:W-:-:S05]  /*9ef0*/  CS2R R38, SRZ ;  /* 0x0000000000267805 */ /* 0x000fca000001ff00 */
[----:B-1----:R1:W-:Y:S01]  /*9f00*/  STG.E.128 desc[UR36][R16.64], R36 ;  /* 0x0000002410007986 */ /* 0x0023e2000c101d24 */
[----:B------:R-:W-:Y:S05]  /*9f10*/  BRA `(.L_x_10723) ;  /* 0x00000008005c7947 */ /* 0x000fea0003800000 */
.L_x_10731:
        /* <DEDUP_REMOVED lines=21> */
.L_x_10736:
[----:B------:R-:W-:Y:S05]  /*a070*/  BSYNC B0 ;  /* 0x0000000000007941 */ /* 0x000fea0003800000 */
.L_x_10735:
[----:B------:R-:W-:-:S05]  /*a080*/  LOP3.LUT R3, R0, R3, RZ, 0xfc, !PT ;  /* 0x0000000300037212 */ /* 0x000fca00078efcff */
[----:B------:R1:W-:Y:S01]  /*a090*/  STG.E.U8 desc[UR36][R16.64], R3 ;  /* 0x0000000310007986 */ /* 0x0003e2000c101124 */
[----:B------:R-:W-:Y:S05]  /*a0a0*/  BRA `(.L_x_10723) ;  /* 0x0000000400f87947 */ /* 0x000fea0003800000 */
.L_x_10734:
        /* <DEDUP_REMOVED lines=13> */
.L_x_10738:
[----:B------:R-:W-:Y:S01]  /*a180*/  IMAD.MOV.U32 R0, RZ, RZ, 0x7f ;  /* 0x0000007fff007424 */ /* 0x000fe200078e00ff */
[----:B------:R-:W-:-:S04]  /*a190*/  ISETP.GT.U32.AND P0, PT, R2, 0x7f800000, PT ;  /* 0x7f8000000200780c */ /* 0x000fc80003f04070 */
[----:B------:R-:W-:-:S09]  /*a1a0*/  SEL R0, R0, 0x7c, P0 ;  /* 0x0000007c00007807 */ /* 0x000fd20000000000 */
.L_x_10739:
[----:B------:R-:W-:Y:S05]  /*a1b0*/  BSYNC B0 ;  /* 0x0000000000007941 */ /* 0x000fea0003800000 */
.L_x_10737:
[----:B------:R-:W-:-:S04]  /*a1c0*/  LOP3.LUT R2, R37, 0x80000000, RZ, 0xc0, !PT ;  /* 0x8000000025027812 */ /* 0x000fc800078ec0ff */
[----:B------:R-:W-:-:S04]  /*a1d0*/  SHF.R.U32.HI R3, RZ, 0x18, R2 ;  /* 0x00000018ff037819 */ /* 0x000fc80000011602 */
[----:B------:R-:W-:-:S05]  /*a1e0*/  LOP3.LUT R3, R0, R3, RZ, 0xfc, !PT ;  /* 0x0000000300037212 */ /* 0x000fca00078efcff */
[----:B------:R1:W-:Y:S01]  /*a1f0*/  STG.E.U8 desc[UR36][R16.64], R3 ;  /* 0x0000000310007986 */ /* 0x0003e2000c101124 */
[----:B------:R-:W-:Y:S05]  /*a200*/  BRA `(.L_x_10723) ;  /* 0x0000000400a07947 */ /* 0x000fea0003800000 */
.L_x_10733:
[----:B------:R-:W1:Y:S02]  /*a210*/  I2F.S64 R0, R36 ;  /* 0x0000002400007312 */ /* 0x000e640000301400 */
[----:B-1----:R-:W-:-:S05]  /*a220*/  F2FP.BF16.F32.PACK_AB R0, RZ, R0 ;  /* 0x00000000ff00723e */ /* 0x002fca00000010ff */
[----:B------:R1:W-:Y:S01]  /*a230*/  STG.E.U16 desc[UR36][R16.64], R0 ;  /* 0x0000000010007986 */ /* 0x0003e2000c101524 */
[----:B------:R-:W-:Y:S05]  /*a240*/  BRA `(.L_x_10723) ;  /* 0x0000000400907947 */ /* 0x000fea0003800000 */
.L_x_10730:
        /* <DEDUP_REMOVED lines=10> */
.L_x_10742:
        /* <DEDUP_REMOVED lines=17> */
.L_x_10745:
[----:B------:R-:W-:-:S04]  /*a400*/  LOP3.LUT R2, R37, 0x80000000, RZ, 0xc0, !PT ;  /* 0x8000000025027812 */ /* 0x000fc800078ec0ff */
[----:B------:R-:W-:-:S04]  /*a410*/  SHF.R.U32.HI R3, RZ, 0x18, R2 ;  /* 0x00000018ff037819 */ /* 0x000fc80000011602 */
[----:B------:R-:W-:-:S04]  /*a420*/  LOP3.LUT R0, R0, R3, RZ, 0xfc, !PT ;  /* 0x0000000300007212 */ /* 0x000fc800078efcff */
[----:B------:R-:W-:-:S07]  /*a430*/  PRMT R8, R0, 0x7610, R8 ;  /* 0x0000761000087816 */ /* 0x000fce0000000008 */
.L_x_10744:
[----:B------:R-:W-:Y:S05]  /*a440*/  BSYNC B0 ;  /* 0x0000000000007941 */ /* 0x000fea0003800000 */
.L_x_10743:
[----:B------:R1:W-:Y:S01]  /*a450*/  STG.E.U8 desc[UR36][R16.64], R8 ;  /* 0x0000000810007986 */ /* 0x0003e2000c101124 */
[----:B------:R-:W-:Y:S05]  /*a460*/  BRA `(.L_x_10723) ;  /* 0x0000000400087947 */ /* 0x000fea0003800000 */
.L_x_10741:
        /* <DEDUP_REMOVED lines=17> */
.L_x_10748:
[----:B------:R-:W-:-:S04]  /*a580*/  LOP3.LUT R2, R37, 0x80000000, RZ, 0xc0, !PT ;  /* 0x8000000025027812 */ /* 0x000fc800078ec0ff */
[----:B------:R-:W-:-:S04]  /*a590*/  SHF.R.U32.HI R3, RZ, 0x18, R2 ;  /* 0x00000018ff037819 */ /* 0x000fc80000011602 */
[----:B------:R-:W-:-:S04]  /*a5a0*/  LOP3.LUT R0, R0, R3, RZ, 0xfc, !PT ;  /* 0x0000000300007212 */ /* 0x000fc800078efcff */
[----:B------:R-:W-:-:S07]  /*a5b0*/  PRMT R8, R0, 0x7610, R8 ;  /* 0x0000761000087816 */ /* 0x000fce0000000008 */
.L_x_10747:
[----:B------:R-:W-:Y:S05]  /*a5c0*/  BSYNC B0 ;  /* 0x0000000000007941 */ /* 0x000fea0003800000 */
.L_x_10746:
[----:B------:R1:W-:Y:S01]  /*a5d0*/  STG.E.U8 desc[UR36][R16.64], R8 ;  /* 0x0000000810007986 */ /* 0x0003e2000c101124 */
[----:B------:R-:W-:Y:S05]  /*a5e0*/  BRA `(.L_x_10723) ;  /* 0x0000000000a87947 */ /* 0x000fea0003800000 */
.L_x_10740:
        /* <DEDUP_REMOVED lines=22> */
.L_x_10722:
        /* <DEDUP_REMOVED lines=16> */
.L_x_10751:
[----:B------:R-:W-:Y:S05]  /*a850*/  BRA `(.L_x_10723) ;  /* 0x00000000000c7947 */ /* 0x000fea0003800000 */
.L_x_10750:
[----:B------:R1:W-:Y:S01]  /*a860*/  STG.E.64 desc[UR36][R16.64], R36 ;  /* 0x0000002410007986 */ /* 0x0003e2000c101b24 */
[----:B------:R-:W-:Y:S05]  /*a870*/  BRA `(.L_x_10723) ;  /* 0x0000000000047947 */ /* 0x000fea0003800000 */
.L_x_10749:
[----:B------:R1:W-:Y:S02]  /*a880*/  STG.E desc[UR36][R16.64], R36 ;  /* 0x0000002410007986 */ /* 0x0003e4000c101924 */
.L_x_10723:
[----:B------:R-:W-:-:S07]  /*a890*/  VIADD R19, R19, 0x80 ;  /* 0x0000008013137836 */ /* 0x000fce0000000000 */
.L_x_10680:
[----:B------:R-:W-:Y:S05]  /*a8a0*/  BSYNC B6 ;  /* 0x0000000000067941 */ /* 0x000fea0003800000 */
.L_x_10679:
        /* <DEDUP_REMOVED lines=306> */
.L_x_10752:
        /* <DEDUP_REMOVED lines=21> */
.L_x_10756:
[----:B------:R0:W5:Y:S01]  /*bd20*/  LDG.E.U8 R2, desc[UR36][R4.64] ;  /* 0x0000002404027981 */ /* 0x000162000c1e1100 */
[----:B------:R-:W-:Y:S01]  /*bd30*/  IMAD.MOV.U32 R3, RZ, RZ, RZ ;  /* 0x000000ffff037224 */ /* 0x000fe200078e00ff */
[----:B------:R-:W-:Y:S06]  /*bd40*/  BRA `(.L_x_10758) ;  /* 0x0000000c00487947 */ /* 0x000fec0003800000 */
.L_x_10755:
        /* <DEDUP_REMOVED lines=8> */
.L_x_10760:
[----:B------:R-:W2:Y:S02]  /*bdd0*/  LDG.E R2, desc[UR36][R4.64] ;  /* 0x0000002404027981 */ /* 0x000ea4000c1e1900 */
[----:B--2---:R-:W-:Y:S01]  /*bde0*/  SHF.R.S32.HI R3, RZ, 0x1f, R2 ;  /* 0x0000001fff037819 */ /* 0x004fe20000011402 */
[----:B------:R-:W-:Y:S06]  /*bdf0*/  BRA `(.L_x_10758) ;  /* 0x0000000c001c7947 */ /* 0x000fec0003800000 */
.L_x_10759:
[----:B------:R-:W2:Y:S02]  /*be00*/  LDG.E.S16 R2, desc[UR36][R4.64] ;  /* 0x0000002404027981 */ /* 0x000ea4000c1e1700 */
[----:B--2---:R-:W-:Y:S01]  /*be10*/  SHF.R.S32.HI R3, RZ, 0x1f, R2 ;  /* 0x0000001fff037819 */ /* 0x004fe20000011402 */
[----:B------:R-:W-:Y:S06]  /*be20*/  BRA `(.L_x_10758) ;  /* 0x0000000c00107947 */ /* 0x000fec0003800000 */
.L_x_10754:
        /* <DEDUP_REMOVED lines=9> */
.L_x_10762:
[----:B------:R-:W2:Y:S02]  /*bec0*/  LDG.E.U16 R4, desc[UR36][R4.64] ;  /* 0x0000002404047981 */ /* 0x000ea4000c1e1500 */
[----:B--2---:R-:W-:-:S06]  /*bed0*/  HADD2.F32 R2, -RZ, R4.H0_H0 ;  /* 0x20000004ff027230 */ /* 0x004fcc0000004100 */
[----:B------:R-:W1:Y:S01]  /*bee0*/  F2I.S64.TRUNC R2, R2 ;  /* 0x0000000200027311 */ /* 0x000e62000020d900 */
[----:B------:R-:W-:Y:S05]  /*bef0*/  BRA `(.L_x_10758) ;  /* 0x0000000800dc7947 */ /* 0x000fea0003800000 */
.L_x_10761:
        /* <DEDUP_REMOVED lines=9> */
.L_x_10764:
[----:B------:R-:W2:Y:S02]  /*bf90*/  LDG.E.U16 R4, desc[UR36][R4.64] ;  /* 0x0000002404047981 */ /* 0x000ea4000c1e1500 */
[----:B--2---:R-:W-:-:S06]  /*bfa0*/  HADD2.F32 R2, -RZ, R4.H0_H0 ;  /* 0x20000004ff027230 */ /* 0x004fcc0000004100 */
[----:B------:R-:W4:Y:S01]  /*bfb0*/  F2I.S64.TRUNC R2, R2 ;  /* 0x0000000200027311 */ /* 0x000f22000020d900 */
[----:B------:R-:W-:Y:S05]  /*bfc0*/  BRA `(.L_x_10758) ;  /* 0x0000000800a87947 */ /* 0x000fea0003800000 */
.L_x_10763:
[----:B------:R-:W2:Y:S02]  /*bfd0*/  LDG.E.64 R2, desc[UR36][R4.64] ;  /* 0x0000002404027981 */ /* 0x000ea4000c1e1b00 */
[----:B--2---:R-:W2:Y:S01]  /*bfe0*/  F2I.S64.F64.TRUNC R2, R2 ;  /* 0x0000000200027311 */ /* 0x004ea2000030d900 */
[----:B------:R-:W-:Y:S05]  /*bff0*/  BRA `(.L_x_10758) ;  /* 0x00000008009c7947 */ /* 0x000fea0003800000 */
.L_x_10753:
        /* <DEDUP_REMOVED lines=13> */
.L_x_10767:
[----:B------:R-:W2:Y:S02]  /*c0d0*/  LDG.E.64 R2, desc[UR36][R4.64] ;  /* 0x0000002404027981 */ /* 0x000ea4000c1e1b00 */
[----:B--2---:R-:W0:Y:S01]  /*c0e0*/  F2I.S64.F64.TRUNC R2, R2 ;  /* 0x0000000200027311 */ /* 0x004e22000030d900 */
[----:B------:R-:W-:Y:S05]  /*c0f0*/  BRA `(.L_x_10758) ;  /* 0x00000008005c7947 */ /* 0x000fea0003800000 */
.L_x_10766:
        /* <DEDUP_REMOVED lines=27> */
.L_x_10769:
        /* <DEDUP_REMOVED lines=14> */
.L_x_10768:
[----:B------:R-:W2:Y:S02]  /*c390*/  LDG.E.U16 R2, desc[UR36][R4.64] ;  /* 0x0000002404027981 */ /* 0x000ea4000c1e1500 */
[----:B--2---:R-:W-:-:S06]  /*c3a0*/  IMAD.U32 R2, R2, 0x10000, RZ ;  /* 0x0001000002027824 */ /* 0x004fcc00078e00ff */
[----:B------:R-:W0:Y:S01]  /*c3b0*/  F2I.S64.TRUNC R2, R2 ;  /* 0x0000000200027311 */ /* 0x000e22000020d900 */
[----:B------:R-:W-:Y:S05]  /*c3c0*/  BRA `(.L_x_10758) ;  /* 0x0000000400a87947 */ /* 0x000fea0003800000 */
.L_x_10765:
        /* <DEDUP_REMOVED lines=11> */
.L_x_10772:
        /* <DEDUP_REMOVED lines=21> */
.L_x_10776:
[----:B------:R-:W-:Y:S05]  /*c5d0*/  BSYNC B1 ;  /* 0x0000000000017941 */ /* 0x000fea0003800000 */
.L_x_10775:
[----:B------:R-:W-:Y:S01]  /*c5e0*/  IMAD.SHL.U32 R2, R2, 0x100000, RZ ;  /* 0x0010000002027824 */ /* 0x000fe200078e00ff */
[----:B------:R-:W-:-:S04]  /*c5f0*/  LEA R3, R0, 0x3b800000, 0x17 ;  /* 0x3b80000000037811 */ /* 0x000fc800078eb8ff */
[----:B------:R-:W-:-:S07]  /*c600*/  LOP3.LUT R2, R3, R2, R4, 0xfe, !PT ;  /* 0x0000000203027212 */ /* 0x000fce00078efe04 */
.L_x_10774:
[----:B------:R-:W-:Y:S05]  /*c610*/  BSYNC B0 ;  /* 0x0000000000007941 */ /* 0x000fea0003800000 */
.L_x_10773:
[----:B------:R-:W0:Y:S01]  /*c620*/  F2I.S64.TRUNC R2, R2 ;  /* 0x0000000200027311 */ /* 0x000e22000020d900 */
[----:B------:R-:W-:Y:S05]  /*c630*/  BRA `(.L_x_10758) ;  /* 0x00000004000c7947 */ /* 0x000fea0003800000 */
.L_x_10771:
        /* <DEDUP_REMOVED lines=21> */
.L_x_10780:
[----:B------:R-:W-:Y:S05]  /*c790*/  BSYNC B1 ;  /* 0x0000000000017941 */ /* 0x000fea0003800000 */
.L_x_10779:
[----:B------:R-:W-:Y:S01]  /*c7a0*/  IMAD.SHL.U32 R2, R2, 0x200000, RZ ;  /* 0x0020000002027824 */ /* 0x000fe200078e00ff */
[----:B------:R-:W-:-:S04]  /*c7b0*/  LEA R3, R0, 0x37800000, 0x17 ;  /* 0x3780000000037811 */ /* 0x000fc800078eb8ff */
[----:B------:R-:W-:-:S07]  /*c7c0*/  LOP3.LUT R2, R3, R2, R4, 0xfe, !PT ;  /* 0x0000000203027212 */ /* 0x000fce00078efe04 */
.L_x_10778:
[----:B------:R-:W-:Y:S05]  /*c7d0*/  BSYNC B0 ;  /* 0x0000000000007941 */ /* 0x000fea0003800000 */
.L_x_10777:
[----:B------:R-:W0:Y:S01]  /*c7e0*/  F2I.S64.TRUNC R2, R2 ;  /* 0x0000000200027311 */ /* 0x000e22000020d900 */
[----:B------:R-:W-:Y:S05]  /*c7f0*/  BRA `(.L_x_10758) ;  /* 0x00000000009c7947 */ /* 0x000fea0003800000 */
.L_x_10770:
        /* <DEDUP_REMOVED lines=14> */
.L_x_10784:
[----:B------:R-:W-:Y:S05]  /*c8e0*/  BSYNC B0 ;  /* 0x0000000000007941 */ /* 0x000fea0003800000 */
.L_x_10783:
[----:B------:R-:W0:Y:S01]  /*c8f0*/  F2I.S64.TRUNC R2, R2 ;  /* 0x0000000200027311 */ /* 0x000e22000020d900 */
[----:B------:R-:W-:Y:S05]  /*c900*/  BRA `(.L_x_10758) ;  /* 0x0000000000587947 */ /* 0x000fea0003800000 */
.L_x_10757:
        /* <DEDUP_REMOVED lines=16> */
.L_x_10785:
[----:B------:R-:W-:Y:S01]  /*ca10*/  CS2R R2, SRZ ;  /* 0x0000000000027805 */ /* 0x000fe2000001ff00 */
[----:B------:R-:W-:Y:S06]  /*ca20*/  BRA `(.L_x_10758) ;  /* 0x0000000000107947 */ /* 0x000fec0003800000 */
.L_x_10782:
[----:B------:R0:W5:Y:S01]  /*ca30*/  LDG.E.64 R2, desc[UR36][R4.64] ;  /* 0x0000002404027981 */ /* 0x000162000c1e1b00 */
[----:B------:R-:W-:Y:S05]  /*ca40*/  BRA `(.L_x_10758) ;  /* 0x0000000000087947 */ /* 0x000fea0003800000 */
.L_x_10781:
[----:B------:R0:W5:Y:S01]  /*ca50*/  LDG.E R2, desc[UR36][R4.64] ;  /* 0x0000002404027981 */ /* 0x000162000c1e1900 */
[----:B------:R-:W-:-:S07]  /*ca60*/  IMAD.MOV.U32 R3, RZ, RZ, RZ ;  /* 0x000000ffff037224 */ /* 0x000fce00078e00ff */
.L_x_10758:
        /* <DEDUP_REMOVED lines=41> */
.L_x_10788:
        /* <DEDUP_REMOVED lines=44> */
.L_x_10787:
        /* <DEDUP_REMOVED lines=41> */
.L_x_10786:
        /* <DEDUP_REMOVED lines=14> */
.L_x_10792:
[----:B------:R-:W-:Y:S01]  /*d330*/  STG.E.U8 desc[UR36][R16.64], R34 ;  /* 0x0000002210007986 */ /* 0x000fe2000c101124 */
[----:B------:R-:W-:Y:S05]  /*d340*/  EXIT ;  /* 0x000000000000794d */ /* 0x000fea0003800000 */
.L_x_10791:
        /* <DEDUP_REMOVED lines=8> */
.L_x_10795:
[----:B------:R-:W-:Y:S01]  /*d3d0*/  STG.E desc[UR36][R16.64], R34 ;  /* 0x0000002210007986 */ /* 0x000fe2000c101924 */
[----:B------:R-:W-:Y:S05]  /*d3e0*/  EXIT ;  /* 0x000000000000794d */ /* 0x000fea0003800000 */
.L_x_10794:
[----:B------:R-:W-:Y:S01]  /*d3f0*/  STG.E.U16 desc[UR36][R16.64], R34 ;  /* 0x0000002210007986 */ /* 0x000fe2000c101524 */
[----:B------:R-:W-:Y:S05]  /*d400*/  EXIT ;  /* 0x000000000000794d */ /* 0x000fea0003800000 */
.L_x_10790:
        /* <DEDUP_REMOVED lines=9> */
.L_x_10797:
[----:B------:R-:W1:Y:S02]  /*d4a0*/  I2F.S64 R0, R34 ;  /* 0x0000002200007312 */ /* 0x000e640000301400 */
[----:B-1----:R-:W-:-:S05]  /*d4b0*/  F2FP.F16.F32.PACK_AB R0, RZ, R0 ;  /* 0x00000000ff00723e */ /* 0x002fca00000000ff */
[----:B------:R-:W-:Y:S01]  /*d4c0*/  STG.E.U16 desc[UR36][R16.64], R0 ;  /* 0x0000000010007986 */ /* 0x000fe2000c101524 */
[----:B------:R-:W-:Y:S05]  /*d4d0*/  EXIT ;  /* 0x000000000000794d */ /* 0x000fea0003800000 */
.L_x_10796:
        /* <DEDUP_REMOVED lines=10> */
.L_x_10799:
[----:B------:R-:W1:Y:S02]  /*d580*/  I2F.S64 R34, R34 ;  /* 0x0000002200227312 */ /* 0x000e640000301400 */
[----:B-1----:R-:W-:-:S04]  /*d590*/  F2FP.F16.F32.PACK_AB R3, RZ, R34 ;  /* 0x00000022ff03723e */ /* 0x002fc800000000ff */
[----:B------:R-:W-:-:S05]  /*d5a0*/  PRMT R3, R3, 0x5410, RZ ;  /* 0x0000541003037816 */ /* 0x000fca00000000ff */
[----:B------:R-:W-:Y:S01]  /*d5b0*/  STG.E desc[UR36][R16.64], R3 ;  /* 0x0000000310007986 */ /* 0x000fe2000c101924 */
[----:B------:R-:W-:Y:S05]  /*d5c0*/  EXIT ;  /* 0x000000000000794d */ /* 0x000fea0003800000 */
.L_x_10798:
[----:B------:R-:W1:Y:S02]  /*d5d0*/  I2F.F64.S64 R2, R34 ;  /* 0x0000002200027312 */ /* 0x000e640000301c00 */
[----:B-1----:R-:W-:Y:S01]  /*d5e0*/  STG.E.64 desc[UR36][R16.64], R2 ;  /* 0x0000000210007986 */ /* 0x002fe2000c101b24 */
[----:B------:R-:W-:Y:S05]  /*d5f0*/  EXIT ;  /* 0x000000000000794d */ /* 0x000fea0003800000 */
.L_x_10789:
        /* <DEDUP_REMOVED lines=13> */
.L_x_10802:
[----:B------:R-:W1:Y:S01]  /*d6d0*/  I2F.F64.S64 R4, R34 ;  /* 0x0000002200047312 */ /* 0x000e620000301c00 */
[----:B0-----:R-:W-:-:S05]  /*d6e0*/  CS2R R6, SRZ ;  /* 0x0000000000067805 */ /* 0x001fca000001ff00 */
[----:B-1----:R-:W-:Y:S01]  /*d6f0*/  STG.E.128 desc[UR36][R16.64], R4 ;  /* 0x0000000410007986 */ /* 0x002fe2000c101d24 */
[----:B------:R-:W-:Y:S05]  /*d700*/  EXIT ;  /* 0x000000000000794d */ /* 0x000fea0003800000 */
.L_x_10801:
        /* <DEDUP_REMOVED lines=21> */
.L_x_10806:
[----:B------:R-:W-:Y:S05]  /*d860*/  BSYNC B0 ;  /* 0x0000000000007941 */ /* 0x000fea0003800000 */
.L_x_10805:
[----:B------:R-:W-:-:S05]  /*d870*/  LOP3.LUT R3, R0, R3, RZ, 0xfc, !PT ;  /* 0x0000000300037212 */ /* 0x000fca00078efcff */
[----:B------:R-:W-:Y:S01]  /*d880*/  STG.E.U8 desc[UR36][R16.64], R3 ;  /* 0x0000000310007986 */ /* 0x000fe2000c101124 */
[----:B------:R-:W-:Y:S05]  /*d890*/  EXIT ;  /* 0x000000000000794d */ /* 0x000fea0003800000 */
.L_x_10804:
        /* <DEDUP_REMOVED lines=13> */
.L_x_10808:
[----:B------:R-:W-:Y:S01]  /*d970*/  IMAD.MOV.U32 R0, RZ, RZ, 0x7f ;  /* 0x0000007fff007424 */ /* 0x000fe200078e00ff */
[----:B------:R-:W-:-:S04]  /*d980*/  ISETP.GT.U32.AND P0, PT, R2, 0x7f800000, PT ;  /* 0x7f8000000200780c */ /* 0x000fc80003f04070 */
[----:B------:R-:W-:-:S09]  /*d990*/  SEL R0, R0, 0x7c, P0 ;  /* 0x0000007c00007807 */ /* 0x000fd20000000000 */
.L_x_10809:
[----:B------:R-:W-:Y:S05]  /*d9a0*/  BSYNC B0 ;  /* 0x0000000000007941 */ /* 0x000fea0003800000 */
.L_x_10807:
[----:B------:R-:W-:-:S04]  /*d9b0*/  LOP3.LUT R2, R35, 0x80000000, RZ, 0xc0, !PT ;  /* 0x8000000023027812 */ /* 0x000fc800078ec0ff */
[----:B------:R-:W-:-:S04]  /*d9c0*/  SHF.R.U32.HI R3, RZ, 0x18, R2 ;  /* 0x00000018ff037819 */ /* 0x000fc80000011602 */
[----:B------:R-:W-:-:S05]  /*d9d0*/  LOP3.LUT R3, R0, R3, RZ, 0xfc, !PT ;  /* 0x0000000300037212 */ /* 0x000fca00078efcff */
[----:B------:R-:W-:Y:S01]  /*d9e0*/  STG.E.U8 desc[UR36][R16.64], R3 ;  /* 0x0000000310007986 */ /* 0x000fe2000c101124 */
[----:B------:R-:W-:Y:S05]  /*d9f0*/  EXIT ;  /* 0x000000000000794d */ /* 0x000fea0003800000 */
.L_x_10803:
[----:B------:R-:W1:Y:S02]  /*da00*/  I2F.S64 R0, R34 ;  /* 0x0000002200007312 */ /* 0x000e640000301400 */
[----:B-1----:R-:W-:-:S05]  /*da10*/  F2FP.BF16.F32.PACK_AB R0, RZ, R0 ;  /* 0x00000000ff00723e */ /* 0x002fca00000010ff */
[----:B------:R-:W-:Y:S01]  /*da20*/  STG.E.U16 desc[UR36][R16.64], R0 ;  /* 0x0000000010007986 */ /* 0x000fe2000c101524 */
[----:B------:R-:W-:Y:S05]  /*da30*/  EXIT ;  /* 0x000000000000794d */ /* 0x000fea0003800000 */
.L_x_10800:
        /* <DEDUP_REMOVED lines=10> */
.L_x_10812:
        /* <DEDUP_REMOVED lines=17> */
.L_x_10815:
[----:B------:R-:W-:-:S04]  /*dbf0*/  LOP3.LUT R2, R35, 0x80000000, RZ, 0xc0, !PT ;  /* 0x8000000023027812 */ /* 0x000fc800078ec0ff */
[----:B------:R-:W-:-:S04]  /*dc00*/  SHF.R.U32.HI R3, RZ, 0x18, R2 ;  /* 0x00000018ff037819 */ /* 0x000fc80000011602 */
[----:B------:R-:W-:-:S04]  /*dc10*/  LOP3.LUT R0, R0, R3, RZ, 0xfc, !PT ;  /* 0x0000000300007212 */ /* 0x000fc800078efcff */
[----:B------:R-:W-:-:S07]  /*dc20*/  PRMT R8, R0, 0x7610, R8 ;  /* 0x0000761000087816 */ /* 0x000fce0000000008 */
.L_x_10814:
[----:B------:R-:W-:Y:S05]  /*dc30*/  BSYNC B0 ;  /* 0x0000000000007941 */ /* 0x000fea0003800000 */
.L_x_10813:
[----:B------:R-:W-:Y:S01]  /*dc40*/  STG.E.U8 desc[UR36][R16.64], R8 ;  /* 0x0000000810007986 */ /* 0x000fe2000c101124 */
[----:B------:R-:W-:Y:S05]  /*dc50*/  EXIT ;  /* 0x000000000000794d */ /* 0x000fea0003800000 */
.L_x_10811:
        /* <DEDUP_REMOVED lines=17> */
.L_x_10818:
[----:B------:R-:W-:-:S04]  /*dd70*/  LOP3.LUT R2, R35, 0x80000000, RZ, 0xc0, !PT ;  /* 0x8000000023027812 */ /* 0x000fc800078ec0ff */
[----:B------:R-:W-:-:S04]  /*dd80*/  SHF.R.U32.HI R3, RZ, 0x18, R2 ;  /* 0x00000018ff037819 */ /* 0x000fc80000011602 */
[----:B------:R-:W-:-:S04]  /*dd90*/  LOP3.LUT R0, R0, R3, RZ, 0xfc, !PT ;  /* 0x0000000300007212 */ /* 0x000fc800078efcff */
[----:B------:R-:W-:-:S07]  /*dda0*/  PRMT R8, R0, 0x7610, R8 ;  /* 0x0000761000087816 */ /* 0x000fce0000000008 */
.L_x_10817:
[----:B------:R-:W-:Y:S05]  /*ddb0*/  BSYNC B0 ;  /* 0x0000000000007941 */ /* 0x000fea0003800000 */
.L_x_10816:
[----:B------:R-:W-:Y:S01]  /*ddc0*/  STG.E.U8 desc[UR36][R16.64], R8 ;  /* 0x0000000810007986 */ /* 0x000fe2000c101124 */
[----:B------:R-:W-:Y:S05]  /*ddd0*/  EXIT ;  /* 0x000000000000794d */ /* 0x000fea0003800000 */
.L_x_10810:
        /* <DEDUP_REMOVED lines=22> */
.L_x_10793:
        /* <DEDUP_REMOVED lines=16> */
.L_x_10821:
[----:B------:R-:W-:Y:S05]  /*e040*/  EXIT ;  /* 0x000000000000794d */ /* 0x000fea0003800000 */
.L_x_10820:
[----:B------:R-:W-:Y:S01]  /*e050*/  STG.E.64 desc[UR36][R16.64], R34 ;  /* 0x0000002210007986 */ /* 0x000fe2000c101b24 */
[----:B------:R-:W-:Y:S05]  /*e060*/  EXIT ;  /* 0x000000000000794d */ /* 0x000fea0003800000 */
.L_x_10819:
[----:B------:R-:W-:Y:S01]  /*e070*/  STG.E desc[UR36][R16.64], R34 ;  /* 0x0000002210007986 */ /* 0x000fe2000c101924 */
[----:B------:R-:W-:Y:S05]  /*e080*/  EXIT ;  /* 0x000000000000794d */ /* 0x000fea0003800000 */
.L_x_10822:
        /* <DEDUP_REMOVED lines=15> */
.L_x_18599:


//--------------------- .text._ZN2at6native27unrolled_elementwise_kernelIZZNS0_73_GLOBAL__N__c8866d80_35_SparseBinaryOpIntersectionKernel_cu_9e10b42f_311142_sparse_binary_op_intersection_kernel_implINS2_18CUDAKernelLauncherENS2_36CUDAValueSelectionIntersectionKernelINS2_9RhsProjOpEEElLl0EEEvRNS_6TensorERKS8_SB_RKSt6vectorIlSaIlEERKSt8optionalIS8_ESK_bbENKUlvE1_clEvEUllE_St5arrayIPcLm2EELi4E23TrivialOffsetCalculatorILi1EjESR_NS0_6memory12LoadWithCastILi1EEENSS_13StoreWithCastILi1EEEEEviT_T0_T2_T3_T4_T5_ --------------------------
	.section	.text._ZN2at6native27unrolled_elementwise_kernelIZZNS0_73_GLOBAL__N__c8866d80_35_SparseBinaryOpIntersectionKernel_cu_9e10b42f_311142_sparse_binary_op_intersection_kernel_implINS2_18CUDAKernelLauncherENS2_36CUDAValueSelectionIntersectionKernelINS2_9RhsProjOpEEElLl0EEEvRNS_6TensorERKS8_SB_RKSt6vectorIlSaIlEERKSt8optionalIS8_ESK_bbENKUlvE1_clEvEUllE_St5arrayIPcLm2EELi4E23TrivialOffsetCalculatorILi1EjESR_NS0_6memory12LoadWithCastILi1EEENSS_13StoreWithCastILi1EEEEEviT_T0_T2_T3_T4_T5_,"ax",@progbits
	.align	128
        .global         _ZN2at6native27unrolled_elementwise_kernelIZZNS0_73_GLOBAL__N__c8866d80_35_SparseBinaryOpIntersectionKernel_cu_9e10b42f_311142_sparse_binary_op_intersection_kernel_implINS2_18CUDAKernelLauncherENS2_36CUDAValueSelectionIntersectionKernelINS2_9RhsProjOpEEElLl0EEEvRNS_6TensorERKS8_SB_RKSt6vectorIlSaIlEERKSt8optionalIS8_ESK_bbENKUlvE1_clEvEUllE_St5arrayIPcLm2EELi4E23TrivialOffsetCalculatorILi1EjESR_NS0_6memory12LoadWithCastILi1EEENSS_13StoreWithCastILi1EEEEEviT_T0_T2_T3_T4_T5_
        .type           _ZN2at6native27unrolled_elementwise_kernelIZZNS0_73_GLOBAL__N__c8866d80_35_SparseBinaryOpIntersectionKernel_cu_9e10b42f_311142_sparse_binary_op_intersection_kernel_implINS2_18CUDAKernelLauncherENS2_36CUDAValueSelectionIntersectionKernelINS2_9RhsProjOpEEElLl0EEEvRNS_6TensorERKS8_SB_RKSt6vectorIlSaIlEERKSt8optionalIS8_ESK_bbENKUlvE1_clEvEUllE_St5arrayIPcLm2EELi4E23TrivialOffsetCalculatorILi1EjESR_NS0_6memory12LoadWithCastILi1EEENSS_13StoreWithCastILi1EEEEEviT_T0_T2_T3_T4_T5_,@function
        .size           _ZN2at6native27unrolled_elementwise_kernelIZZNS0_73_GLOBAL__N__c8866d80_35_SparseBinaryOpIntersectionKernel_cu_9e10b42f_311142_sparse_binary_op_intersection_kernel_implINS2_18CUDAKernelLauncherENS2_36CUDAValueSelectionIntersectionKernelINS2_9RhsProjOpEEElLl0EEEvRNS_6TensorERKS8_SB_RKSt6vectorIlSaIlEERKSt8optionalIS8_ESK_bbENKUlvE1_clEvEUllE_St5arrayIPcLm2EELi4E23TrivialOffsetCalculatorILi1EjESR_NS0_6memory12LoadWithCastILi1EEENSS_13StoreWithCastILi1EEEEEviT_T0_T2_T3_T4_T5_,(.L_x_18600 - _ZN2at6native27unrolled_elementwise_kernelIZZNS0_73_GLOBAL__N__c8866d80_35_SparseBinaryOpIntersectionKernel_cu_9e10b42f_311142_sparse_binary_op_intersection_kernel_implINS2_18CUDAKernelLauncherENS2_36CUDAValueSelectionIntersectionKernelINS2_9RhsProjOpEEElLl0EEEvRNS_6TensorERKS8_SB_RKSt6vectorIlSaIlEERKSt8optionalIS8_ESK_bbENKUlvE1_clEvEUllE_St5arrayIPcLm2EELi4E23TrivialOffsetCalculatorILi1EjESR_NS0_6memory12LoadWithCastILi1EEENSS_13StoreWithCastILi1EEEEEviT_T0_T2_T3_T4_T5_)
        .other          _ZN2at6native27unrolled_elementwise_kernelIZZNS0_73_GLOBAL__N__c8866d80_35_SparseBinaryOpIntersectionKernel_cu_9e10b42f_311142_sparse_binary_op_intersection_kernel_implINS2_18CUDAKernelLauncherENS2_36CUDAValueSelectionIntersectionKernelINS2_9RhsProjOpEEElLl0EEEvRNS_6TensorERKS8_SB_RKSt6vectorIlSaIlEERKSt8optionalIS8_ESK_bbENKUlvE1_clEvEUllE_St5arrayIPcLm2EELi4E23TrivialOffsetCalculatorILi1EjESR_NS0_6memory12LoadWithCastILi1EEENSS_13StoreWithCastILi1EEEEEviT_T0_T2_T3_T4_T5_,@"STO_CUDA_ENTRY STV_DEFAULT"
_ZN2at6native27unrolled_elementwise_kernelIZZNS0_73_GLOBAL__N__c8866d80_35_SparseBinaryOpIntersectionKernel_cu_9e10b42f_311142_sparse_binary_op_intersection_kernel_implINS2_18CUDAKernelLauncherENS2_36CUDAValueSelectionIntersectionKernelINS2_9RhsProjOpEEElLl0EEEvRNS_6TensorERKS8_SB_RKSt6vectorIlSaIlEERKSt8optionalIS8_ESK_bbENKUlvE1_clEvEUllE_St5arrayIPcLm2EELi4E23TrivialOffsetCalculatorILi1EjESR_NS0_6memory12LoadWithCastILi1EEENSS_13StoreWithCastILi1EEEEEviT_T0_T2_T3_T4_T5_:
.text._ZN2at6native27unrolled_elementwise_kernelIZZNS0_73_GLOBAL__N__c8866d80_35_SparseBinaryOpIntersectionKernel_cu_9e10b42f_311142_sparse_binary_op_intersection_kernel_implINS2_18CUDAKernelLauncherENS2_36CUDAValueSelectionIntersectionKernelINS2_9RhsProjOpEEElLl0EEEvRNS_6TensorERKS8_SB_RKSt6vectorIlSaIlEERKSt8optionalIS8_ESK_bbENKUlvE1_clEvEUllE_St5arrayIPcLm2EELi4E23TrivialOffsetCalculatorILi1EjESR_NS0_6memory12LoadWithCastILi1EEENSS_13StoreWithCastILi1EEEEEviT_T0_T2_T3_T4_T5_:
        /* <DEDUP_REMOVED lines=32> */
.L_x_10828:
[----:B------:R1:W5:Y:S01]  /*0200*/  LDG.E.U8 R22, desc[UR36][R4.64] ;  /* 0x0000002404167981 */ /* 0x000362000c1e1100 */
[----:B------:R-:W-:Y:S01]  /*0210*/  IMAD.MOV.U32 R23, RZ, RZ, RZ ;  /* 0x000000ffff177224 */ /* 0x000fe200078e00ff */
[----:B------:R-:W-:Y:S06]  /*0220*/  BRA `(.L_x_10830) ;  /* 0x0000000c004c7947 */ /* 0x000fec0003800000 */
.L_x_10827:
        /* <DEDUP_REMOVED lines=8> */
.L_x_10832:
[----:B------:R-:W2:Y:S02]  /*02b0*/  LDG.E R22, desc[UR36][R4.64] ;  /* 0x0000002404167981 */ /* 0x000ea4000c1e1900 */
[----:B--2---:R-:W-:Y:S01]  /*02c0*/  SHF.R.S32.HI R23, RZ, 0x1f, R22 ;  /* 0x0000001fff177819 */ /* 0x004fe20000011416 */
[----:B------:R-:W-:Y:S06]  /*02d0*/  BRA `(.L_x_10830) ;  /* 0x0000000c00207947 */ /* 0x000fec0003800000 */
.L_x_10831:
[----:B------:R-:W2:Y:S02]  /*02e0*/  LDG.E.S16 R22, desc[UR36][R4.64] ;  /* 0x0000002404167981 */ /* 0x000ea4000c1e1700 */
[----:B--2---:R-:W-:Y:S01]  /*02f0*/  SHF.R.S32.HI R23, RZ, 0x1f, R22 ;  /* 0x0000001fff177819 */ /* 0x004fe20000011416 */
[----:B------:R-:W-:Y:S06]  /*0300*/  BRA `(.L_x_10830) ;  /* 0x0000000c00147947 */ /* 0x000fec0003800000 */
.L_x_10826:
        /* <DEDUP_REMOVED lines=9> */
.L_x_10834:
[----:B------:R-:W2:Y:S02]  /*03a0*/  LDG.E.U16 R4, desc[UR36][R4.64] ;  /* 0x0000002404047981 */ /* 0x000ea4000c1e1500 */
[----:B--2---:R-:W-:-:S06]  /*03b0*/  HADD2.F32 R22, -RZ, R4.H0_H0 ;  /* 0x20000004ff167230 */ /* 0x004fcc0000004100 */
[----:B------:R-:W0:Y:S01]  /*03c0*/  F2I.S64.TRUNC R22, R22 ;  /* 0x0000001600167311 */ /* 0x000e22000020d900 */
[----:B------:R-:W-:Y:S05]  /*03d0*/  BRA `(.L_x_10830) ;  /* 0x0000000800e07947 */ /* 0x000fea0003800000 */
.L_x_10833:
        /* <DEDUP_REMOVED lines=9> */
.L_x_10836:
[----:B------:R-:W2:Y:S02]  /*0470*/  LDG.E.U16 R4, desc[UR36][R4.64] ;  /* 0x0000002404047981 */ /* 0x000ea4000c1e1500 */
[----:B--2---:R-:W-:-:S06]  /*0480*/  HADD2.F32 R22, -RZ, R4.H0_H0 ;  /* 0x20000004ff167230 */ /* 0x004fcc0000004100 */
[----:B------:R-:W4:Y:S01]  /*0490*/  F2I.S64.TRUNC R22, R22 ;  /* 0x0000001600167311 */ /* 0x000f22000020d900 */
[----:B------:R-:W-:Y:S05]  /*04a0*/  BRA `(.L_x_10830) ;  /* 0x0000000800ac7947 */ /* 0x000fea0003800000 */
.L_x_10835:
[----:B------:R-:W2:Y:S02]  /*04b0*/  LDG.E.64 R4, desc[UR36][R4.64] ;  /* 0x0000002404047981 */ /* 0x000ea4000c1e1b00 */
[----:B--2---:R2:W3:Y:S01]  /*04c0*/  F2I.S64.F64.TRUNC R22, R4 ;  /* 0x0000000400167311 */ /* 0x0044e2000030d900 */
[----:B------:R-:W-:Y:S05]  /*04d0*/  BRA `(.L_x_10830) ;  /* 0x0000000800a07947 */ /* 0x000fea0003800000 */
.L_x_10825:
        /* <DEDUP_REMOVED lines=13> */
.L_x_10839:
[----:B------:R-:W2:Y:S02]  /*05b0*/  LDG.E.64 R4, desc[UR36][R4.64] ;  /* 0x0000002404047981 */ /* 0x000ea4000c1e1b00 */
[----:B--2---:R0:W1:Y:S01]  /*05c0*/  F2I.S64.F64.TRUNC R22, R4 ;  /* 0x0000000400167311 */ /* 0x004062000030d900 */
[----:B------:R-:W-:Y:S05]  /*05d0*/  BRA `(.L_x_10830) ;  /* 0x0000000800607947 */ /* 0x000fea0003800000 */
.L_x_10838:
        /* <DEDUP_REMOVED lines=27> */
.L_x_10841:
        /* <DEDUP_REMOVED lines=15> */
.L_x_10840:
[----:B------:R-:W2:Y:S02]  /*0880*/  LDG.E.U16 R22, desc[UR36][R4.64] ;  /* 0x0000002404167981 */ /* 0x000ea4000c1e1500 */
[----:B--2---:R-:W-:-:S06]  /*0890*/  IMAD.U32 R22, R22, 0x10000, RZ ;  /* 0x0001000016167824 */ /* 0x004fcc00078e00ff */
[----:B------:R-:W0:Y:S01]  /*08a0*/  F2I.S64.TRUNC R22, R22 ;  /* 0x0000001600167311 */ /* 0x000e22000020d900 */
[----:B------:R-:W-:Y:S05]  /*08b0*/  BRA `(.L_x_10830) ;  /* 0x0000000400a87947 */ /* 0x000fea0003800000 */
.L_x_10837:
        /* <DEDUP_REMOVED lines=11> */
.L_x_10844:
        /* <DEDUP_REMOVED lines=21> */
.L_x_10848:
[----:B------:R-:W-:Y:S05]  /*0ac0*/  BSYNC B1 ;  /* 0x0000000000017941 */ /* 0x000fea0003800000 */
.L_x_10847:
[----:B------:R-:W-:Y:S01]  /*0ad0*/  IMAD.SHL.U32 R3, R3, 0x100000, RZ ;  /* 0x0010000003037824 */ /* 0x000fe200078e00ff */
[----:B------:R-:W-:-:S04]  /*0ae0*/  LEA R5, R0, 0x3b800000, 0x17 ;  /* 0x3b80000000057811 */ /* 0x000fc800078eb8ff */
[----:B------:R-:W-:-:S07]  /*0af0*/  LOP3.LUT R22, R5, R3, R22, 0xfe, !PT ;  /* 0x0000000305167212 */ /* 0x000fce00078efe16 */
.L_x_10846:
[----:B------:R-:W-:Y:S05]  /*0b00*/  BSYNC B0 ;  /* 0x0000000000007941 */ /* 0x000fea0003800000 */
.L_x_10845:
[----:B------:R-:W0:Y:S01]  /*0b10*/  F2I.S64.TRUNC R22, R22 ;  /* 0x0000001600167311 */ /* 0x000e22000020d900 */
[----:B------:R-:W-:Y:S05]  /*0b20*/  BRA `(.L_x_10830) ;  /* 0x00000004000c7947 */ /* 0x000fea0003800000 */
.L_x_10843:
        /* <DEDUP_REMOVED lines=21> */
.L_x_10852:
[----:B------:R-:W-:Y:S05]  /*0c80*/  BSYNC B1 ;  /* 0x0000000000017941 */ /* 0x000fea0003800000 */
.L_x_10851:
[----:B------:R-:W-:Y:S01]  /*0c90*/  IMAD.SHL.U32 R3, R3, 0x200000, RZ ;  /* 0x0020000003037824 */ /* 0x000fe200078e00ff */
[----:B------:R-:W-:-:S04]  /*0ca0*/  LEA R5, R0, 0x37800000, 0x17 ;  /* 0x3780000000057811 */ /* 0x000fc800078eb8ff */
[----:B------:R-:W-:-:S07]  /*0cb0*/  LOP3.LUT R22, R5, R3, R22, 0xfe, !PT ;  /* 0x0000000305167212 */ /* 0x000fce00078efe16 */
.L_x_10850:
[----:B------:R-:W-:Y:S05]  /*0cc0*/  BSYNC B0 ;  /* 0x0000000000007941 */ /* 0x000fea0003800000 */
.L_x_10849:
[----:B------:R-:W0:Y:S01]  /*0cd0*/  F2I.S64.TRUNC R22, R22 ;  /* 0x0000001600167311 */ /* 0x000e22000020d900 */
[----:B------:R-:W-:Y:S05]  /*0ce0*/  BRA `(.L_x_10830) ;  /* 0x00000000009c7947 */ /* 0x000fea0003800000 */
.L_x_10842:
        /* <DEDUP_REMOVED lines=14> */
.L_x_10856:
[----:B------:R-:W-:Y:S05]  /*0dd0*/  BSYNC B0 ;  /* 0x0000000000007941 */ /* 0x000fea0003800000 */
.L_x_10855:
[----:B------:R-:W0:Y:S01]  /*0de0*/  F2I.S64.TRUNC R22, R22 ;  /* 0x0000001600167311 */ /* 0x000e22000020d900 */
[----:B------:R-:W-:Y:S05]  /*0df0*/  BRA `(.L_x_10830) ;  /* 0x0000000000587947 */ /* 0x000fea0003800000 */
.L_x_10829:
        /* <DEDUP_REMOVED lines=16> */
.L_x_10857:
[----:B------:R-:W-:Y:S01]  /*0f00*/  CS2R R22, SRZ ;  /* 0x0000000000167805 */ /* 0x000fe2000001ff00 */
[----:B------:R-:W-:Y:S06]  /*0f10*/  BRA `(.L_x_10830) ;  /* 0x0000000000107947 */ /* 0x000fec0003800000 */
.L_x_10854:
[----:B------:R0:W5:Y:S01]  /*0f20*/  LDG.E.64 R22, desc[UR36][R4.64] ;  /* 0x0000002404167981 */ /* 0x000162000c1e1b00 */
[----:B------:R-:W-:Y:S05]  /*0f30*/  BRA `(.L_x_10830) ;  /* 0x0000000000087947 */ /* 0x000fea0003800000 */
.L_x_10853:
[----:B------:R0:W5:Y:S01]  /*0f40*/  LDG.E R22, desc[UR36][R4.64] ;  /* 0x0000002404167981 */ /* 0x000162000c1e1900 */
[----:B------:R-:W-:-:S07]  /*0f50*/  IMAD.MOV.U32 R23, RZ, RZ, RZ ;  /* 0x000000ffff177224 */ /* 0x000fce00078e00ff */
.L_x_10830:
[----:B------:R-:W2:Y:S02]  /*0f60*/  S2R R27, SR_TID.X ;  /* 0x00000000001b7919 */ /* 0x000ea40000002100 */
[----:B--2---:R-:W-:-:S07]  /*0f70*/  VIADD R27, R27, 0x80 ;  /* 0x000000801b1b7836 */ /* 0x004fce0000000000 */
.L_x_10824:
[----:B------:R-:W-:Y:S05]  /*0f80*/  BSYNC B6 ;  /* 0x0000000000067941 */ /* 0x000fea0003800000 */
.L_x_10823:
        /* <DEDUP_REMOVED lines=24> */
.L_x_10863:
[----:B------:R0:W5:Y:S01]  /*1110*/  LDG.E.U8 R24, desc[UR36][R4.64] ;  /* 0x0000002404187981 */ /* 0x000162000c1e1100 */
[----:B------:R-:W-:Y:S01]  /*1120*/  IMAD.MOV.U32 R25, RZ, RZ, RZ ;  /* 0x000000ffff197224 */ /* 0x000fe200078e00ff */
[----:B------:R-:W-:Y:S06]  /*1130*/  BRA `(.L_x_10865) ;  /* 0x0000000c00487947 */ /* 0x000fec0003800000 */
.L_x_10862:
        /* <DEDUP_REMOVED lines=8> */
.L_x_10867:
[----:B------:R-:W2:Y:S02]  /*11c0*/  LDG.E R24, desc[UR36][R4.64] ;  /* 0x0000002404187981 */ /* 0x000ea4000c1e1900 */
[----:B--2---:R-:W-:Y:S01]  /*11d0*/  SHF.R.S32.HI R25, RZ, 0x1f, R24 ;  /* 0x0000001fff197819 */ /* 0x004fe20000011418 */
[----:B------:R-:W-:Y:S06]  /*11e0*/  BRA `(.L_x_10865) ;  /* 0x0000000c001c7947 */ /* 0x000fec0003800000 */
.L_x_10866:
[----:B------:R-:W2:Y:S02]  /*11f0*/  LDG.E.S16 R24, desc[UR36][R4.64] ;  /* 0x0000002404187981 */ /* 0x000ea4000c1e1700 */
[----:B--2---:R-:W-:Y:S01]  /*1200*/  SHF.R.S32.HI R25, RZ, 0x1f, R24 ;  /* 0x0000001fff197819 */ /* 0x004fe20000011418 */
[----:B------:R-:W-:Y:S06]  /*1210*/  BRA `(.L_x_10865) ;  /* 0x0000000c00107947 */ /* 0x000fec0003800000 */
.L_x_10861:
        /* <DEDUP_REMOVED lines=9> */
.L_x_10869:
[----:B------:R-:W2:Y:S02]  /*12b0*/  LDG.E.U16 R4, desc[UR36][R4.64] ;  /* 0x0000002404047981 */ /* 0x000ea4000c1e1500 */
[----:B--2---:R-:W-:-:S06]  /*12c0*/  HADD2.F32 R24, -RZ, R4.H0_H0 ;  /* 0x20000004ff187230 */ /* 0x004fcc0000004100 */
[----:B------:R-:W0:Y:S01]  /*12d0*/  F2I.S64.TRUNC R24, R24 ;  /* 0x0000001800187311 */ /* 0x000e22000020d900 */
[----:B------:R-:W-:Y:S05]  /*12e0*/  BRA `(.L_x_10865) ;  /* 0x0000000800dc7947 */ /* 0x000fea0003800000 */
.L_x_10868:
        /* <DEDUP_REMOVED lines=9> */
.L_x_10871:
[----:B------:R-:W2:Y:S02]  /*1380*/  LDG.E.U16 R4, desc[UR36][R4.64] ;  /* 0x0000002404047981 */ /* 0x000ea4000c1e1500 */
[----:B--2---:R-:W-:-:S06]  /*1390*/  HADD2.F32 R24, -RZ, R4.H0_H0 ;  /* 0x20000004ff187230 */ /* 0x004fcc0000004100 */
[----:B------:R-:W0:Y:S01]  /*13a0*/  F2I.S64.TRUNC R24, R24 ;  /* 0x0000001800187311 */ /* 0x000e22000020d900 */
[----:B------:R-:W-:Y:S05]  /*13b0*/  BRA `(.L_x_10865) ;  /* 0x0000000800a87947 */ /* 0x000fea0003800000 */
.L_x_10870:
[----:B------:R-:W2:Y:S02]  /*13c0*/  LDG.E.64 R4, desc[UR36][R4.64] ;  /* 0x0000002404047981 */ /* 0x000ea4000c1e1b00 */
[----:B--2---:R0:W1:Y:S01]  /*13d0*/  F2I.S64.F64.TRUNC R24, R4 ;  /* 0x0000000400187311 */ /* 0x004062000030d900 */
[----:B------:R-:W-:Y:S05]  /*13e0*/  BRA `(.L_x_10865) ;  /* 0x00000008009c7947 */ /* 0x000fea0003800000 */
.L_x_10860:
        /* <DEDUP_REMOVED lines=13> */
.L_x_10874:
[----:B------:R-:W2:Y:S02]  /*14c0*/  LDG.E.64 R4, desc[UR36][R4.64] ;  /* 0x0000002404047981 */ /* 0x000ea4000c1e1b00 */
[----:B--2---:R0:W1:Y:S01]  /*14d0*/  F2I.S64.F64.TRUNC R24, R4 ;  /* 0x0000000400187311 */ /* 0x004062000030d900 */
[----:B------:R-:W-:Y:S05]  /*14e0*/  BRA `(.L_x_10865) ;  /* 0x00000008005c7947 */ /* 0x000fea0003800000 */
.L_x_10873:
        /* <DEDUP_REMOVED lines=27> */
.L_x_10876:
        /* <DEDUP_REMOVED lines=14> */
.L_x_10875:
[----:B------:R-:W2:Y:S02]  /*1780*/  LDG.E.U16 R24, desc[UR36][R4.64] ;  /* 0x0000002404187981 */ /* 0x000ea4000c1e1500 */
[----:B--2---:R-:W-:-:S06]  /*1790*/  IMAD.U32 R24, R24, 0x10000, RZ ;  /* 0x0001000018187824 */ /* 0x004fcc00078e00ff */
[----:B------:R-:W0:Y:S01]  /*17a0*/  F2I.S64.TRUNC R24, R24 ;  /* 0x0000001800187311 */ /* 0x000e22000020d900 */
[----:B------:R-:W-:Y:S05]  /*17b0*/  BRA `(.L_x_10865) ;  /* 0x0000000400a87947 */ /* 0x000fea0003800000 */
.L_x_10872:
        /* <DEDUP_REMOVED lines=11> */
.L_x_10879:
        /* <DEDUP_REMOVED lines=21> */
.L_x_10883:
[----:B------:R-:W-:Y:S05]  /*19c0*/  BSYNC B1 ;  /* 0x0000000000017941 */ /* 0x000fea0003800000 */
.L_x_10882:
[----:B------:R-:W-:Y:S01]  /*19d0*/  IMAD.SHL.U32 R3, R3, 0x100000, RZ ;  /* 0x0010000003037824 */ /* 0x000fe200078e00ff */
[----:B------:R-:W-:-:S04]  /*19e0*/  LEA R5, R0, 0x3b800000, 0x17 ;  /* 0x3b80000000057811 */ /* 0x000fc800078eb8ff */
[----:B------:R-:W-:-:S07]  /*19f0*/  LOP3.LUT R24, R5, R3, R24, 0xfe, !PT ;  /* 0x0000000305187212 */ /* 0x000fce00078efe18 */
.L_x_10881:
[----:B------:R-:W-:Y:S05]  /*1a00*/  BSYNC B0 ;  /* 0x0000000000007941 */ /* 0x000fea0003800000 */
.L_x_10880:
[----:B------:R-:W0:Y:S01]  /*1a10*/  F2I.S64.TRUNC R24, R24 ;  /* 0x0000001800187311 */ /* 0x000e22000020d900 */
[----:B------:R-:W-:Y:S05]  /*1a20*/  BRA `(.L_x_10865) ;  /* 0x00000004000c7947 */ /* 0x000fea0003800000 */
.L_x_10878:
        /* <DEDUP_REMOVED lines=21> */
.L_x_10887:
[----:B------:R-:W-:Y:S05]  /*1b80*/  BSYNC B1 ;  /* 0x0000000000017941 */ /* 0x000fea0003800000 */
.L_x_10886:
[----:B------:R-:W-:Y:S01]  /*1b90*/  IMAD.SHL.U32 R3, R3, 0x200000, RZ ;  /* 0x0020000003037824 */ /* 0x000fe200078e00ff */
[----:B------:R-:W-:-:S04]  /*1ba0*/  LEA R5, R0, 0x37800000, 0x17 ;  /* 0x3780000000057811 */ /* 0x000fc800078eb8ff */
[----:B------:R-:W-:-:S07]  /*1bb0*/  LOP3.LUT R24, R5, R3, R24, 0xfe, !PT ;  /* 0x0000000305187212 */ /* 0x000fce00078efe18 */
.L_x_10885:
[----:B------:R-:W-:Y:S05]  /*1bc0*/  BSYNC B0 ;  /* 0x0000000000007941 */ /* 0x000fea0003800000 */
.L_x_10884:
[----:B------:R-:W0:Y:S01]  /*1bd0*/  F2I.S64.TRUNC R24, R24 ;  /* 0x0000001800187311 */ /* 0x000e22000020d900 */
[----:B------:R-:W-:Y:S05]  /*1be0*/  BRA `(.L_x_10865) ;  /* 0x00000000009c7947 */ /* 0x000fea0003800000 */
.L_x_10877:
        /* <DEDUP_REMOVED lines=14> */
.L_x_10891:
[----:B------:R-:W-:Y:S05]  /*1cd0*/  BSYNC B0 ;  /* 0x0000000000007941 */ /* 0x000fea0003800000 */
.L_x_10890:
[----:B------:R-:W0:Y:S01]  /*1ce0*/  F2I.S64.TRUNC R24, R24 ;  /* 0x0000001800187311 */ /* 0x000e22000020d900 */
[----:B------:R-:W-:Y:S05]  /*1cf0*/  BRA `(.L_x_10865) ;  /* 0x0000000000587947 */ /* 0x000fea0003800000 */
.L_x_10864:
        /* <DEDUP_REMOVED lines=16> */
.L_x_10892:
[----:B------:R-:W-:Y:S01]  /*1e00*/  CS2R R24, SRZ ;  /* 0x0000000000187805 */ /* 0x000fe2000001ff00 */
[----:B------:R-:W-:Y:S06]  /*1e10*/  BRA `(.L_x_10865) ;  /* 0x0000000000107947 */ /* 0x000fec0003800000 */
.L_x_10889:
[----:B------:R0:W5:Y:S01]  /*1e20*/  LDG.E.64 R24, desc[UR36][R4.64] ;  /* 0x0000002404187981 */ /* 0x000162000c1e1b00 */
[----:B------:R-:W-:Y:S05]  /*1e30*/  BRA `(.L_x_10865) ;  /* 0x0000000000087947 */ /* 0x000fea0003800000 */
.L_x_10888:
[----:B------:R0:W5:Y:S01]  /*1e40*/  LDG.E R24, desc[UR36][R4.64] ;  /* 0x0000002404187981 */ /* 0x000162000c1e1900 */
[----:B------:R-:W-:-:S07]  /*1e50*/  IMAD.MOV.U32 R25, RZ, RZ, RZ ;  /* 0x000000ffff197224 */ /* 0x000fce00078e00ff */
.L_x_10865:
[----:B------:R-:W-:-:S07]  /*1e60*/  VIADD R27, R27, 0x80 ;  /* 0x000000801b1b7836 */ /* 0x000fce0000000000 */
.L_x_10859:
[----:B------:R-:W-:Y:S05]  /*1e70*/  BSYNC B6 ;  /* 0x0000000000067941 */ /* 0x000fea0003800000 */
.L_x_10858:
        /* <DEDUP_REMOVED lines=26> */
.L_x_10898:
[----:B------:R0:W5:Y:S01]  /*2020*/  LDG.E.U8 R16, desc[UR36][R4.64] ;  /* 0x0000002404107981 */ /* 0x000162000c1e1100 */
[----:B------:R-:W-:Y:S01]  /*2030*/  IMAD.MOV.U32 R17, RZ, RZ, RZ ;  /* 0x000000ffff117224 */ /* 0x000fe200078e00ff */
[----:B------:R-:W-:Y:S06]  /*2040*/  BRA `(.L_x_10900) ;  /* 0x0000000c00487947 */ /* 0x000fec0003800000 */
.L_x_10897:
        /* <DEDUP_REMOVED lines=8> */
.L_x_10902:
[----:B------:R-:W2:Y:S02]  /*20d0*/  LDG.E R16, desc[UR36][R4.64] ;  /* 0x0000002404107981 */ /* 0x000ea4000c1e1900 */
[----:B--2---:R-:W-:Y:S01]  /*20e0*/  SHF.R.S32.HI R17, RZ, 0x1f, R16 ;  /* 0x0000001fff117819 */ /* 0x004fe20000011410 */
[----:B------:R-:W-:Y:S06]  /*20f0*/  BRA `(.L_x_10900) ;  /* 0x0000000c001c7947 */ /* 0x000fec0003800000 */
.L_x_10901:
[----:B------:R-:W2:Y:S02]  /*2100*/  LDG.E.S16 R16, desc[UR36][R4.64] ;  /* 0x0000002404107981 */ /* 0x000ea4000c1e1700 */
[----:B--2---:R-:W-:Y:S01]  /*2110*/  SHF.R.S32.HI R17, RZ, 0x1f, R16 ;  /* 0x0000001fff117819 */ /* 0x004fe20000011410 */
[----:B------:R-:W-:Y:S06]  /*2120*/  BRA `(.L_x_10900) ;  /* 0x0000000c00107947 */ /* 0x000fec0003800000 */
.L_x_10896:
        /* <DEDUP_REMOVED lines=9> */
.L_x_10904:
[----:B------:R-:W2:Y:S02]  /*21c0*/  LDG.E.U16 R4, desc[UR36][R4.64] ;  /* 0x0000002404047981 */ /* 0x000ea4000c1e1500 */
[----:B--2---:R-:W-:-:S06]  /*21d0*/  HADD2.F32 R16, -RZ, R4.H0_H0 ;  /* 0x20000004ff107230 */ /* 0x004fcc0000004100 */
[----:B------:R-:W0:Y:S01]  /*21e0*/  F2I.S64.TRUNC R16, R16 ;  /* 0x0000001000107311 */ /* 0x000e22000020d900 */
[----:B------:R-:W-:Y:S05]  /*21f0*/  BRA `(.L_x_10900) ;  /* 0x0000000800dc7947 */ /* 0x000fea0003800000 */
.L_x_10903:
        /* <DEDUP_REMOVED lines=9> */
.L_x_10906:
[----:B------:R-:W2:Y:S02]  /*2290*/  LDG.E.U16 R4, desc[UR36][R4.64] ;  /* 0x0000002404047981 */ /* 0x000ea4000c1e1500 */
[----:B--2---:R-:W-:-:S06]  /*22a0*/  HADD2.F32 R16, -RZ, R4.H0_H0 ;  /* 0x20000004ff107230 */ /* 0x004fcc0000004100 */
[----:B------:R-:W0:Y:S01]  /*22b0*/  F2I.S64.TRUNC R16, R16 ;  /* 0x0000001000107311 */ /* 0x000e22000020d900 */
[----:B------:R-:W-:Y:S05]  /*22c0*/  BRA `(.L_x_10900) ;  /* 0x0000000800a87947 */ /* 0x000fea0003800000 */
.L_x_10905:
[----:B------:R-:W2:Y:S02]  /*22d0*/  LDG.E.64 R4, desc[UR36][R4.64] ;  /* 0x0000002404047981 */ /* 0x000ea4000c1e1b00 */
[----:B--2---:R0:W1:Y:S01]  /*22e0*/  F2I.S64.F64.TRUNC R16, R4 ;  /* 0x0000000400107311 */ /* 0x004062000030d900 */
[----:B------:R-:W-:Y:S05]  /*22f0*/  BRA `(.L_x_10900) ;  /* 0x00000008009c7947 */ /* 0x000fea0003800000 */
.L_x_10895:
        /* <DEDUP_REMOVED lines=13> */
.L_x_10909:
[----:B------:R-:W2:Y:S02]  /*23d0*/  LDG.E.64 R4, desc[UR36][R4.64] ;  /* 0x0000002404047981 */ /* 0x000ea4000c1e1b00 */
[----:B--2---:R0:W1:Y:S01]  /*23e0*/  F2I.S64.F64.TRUNC R16, R4 ;  /* 0x0000000400107311 */ /* 0x004062000030d900 */
[----:B------:R-:W-:Y:S05]  /*23f0*/  BRA `(.L_x_10900) ;  /* 0x00000008005c7947 */ /* 0x000fea0003800000 */
.L_x_10908:
        /* <DEDUP_REMOVED lines=27> */
.L_x_10911:
        /* <DEDUP_REMOVED lines=14> */
.L_x_10910:
[----:B------:R-:W2:Y:S02]  /*2690*/  LDG.E.U16 R16, desc[UR36][R4.64] ;  /* 0x0000002404107981 */ /* 0x000ea4000c1e1500 */
[----:B--2---:R-:W-:-:S06]  /*26a0*/  IMAD.U32 R16, R16, 0x10000, RZ ;  /* 0x0001000010107824 */ /* 0x004fcc00078e00ff */
[----:B------:R-:W0:Y:S01]  /*26b0*/  F2I.S64.TRUNC R16, R16 ;  /* 0x0000001000107311 */ /* 0x000e22000020d900 */
[----:B------:R-:W-:Y:S05]  /*26c0*/  BRA `(.L_x_10900) ;  /* 0x0000000400a87947 */ /* 0x000fea0003800000 */
.L_x_10907:
        /* <DEDUP_REMOVED lines=11> */
.L_x_10914:
        /* <DEDUP_REMOVED lines=21> */
.L_x_10918:
[----:B------:R-:W-:Y:S05]  /*28d0*/  BSYNC B1 ;  /* 0x0000000000017941 */ /* 0x000fea0003800000 */
.L_x_10917:
[----:B------:R-:W-:Y:S01]  /*28e0*/  IMAD.SHL.U32 R3, R3, 0x100000, RZ ;  /* 0x0010000003037824 */ /* 0x000fe200078e00ff */
[----:B------:R-:W-:-:S04]  /*28f0*/  LEA R5, R0, 0x3b800000, 0x17 ;  /* 0x3b80000000057811 */ /* 0x000fc800078eb8ff */
[----:B------:R-:W-:-:S07]  /*2900*/  LOP3.LUT R16, R5, R3, R16, 0xfe, !PT ;  /* 0x0000000305107212 */ /* 0x000fce00078efe10 */
.L_x_10916:
[----:B------:R-:W-:Y:S05]  /*2910*/  BSYNC B0 ;  /* 0x0000000000007941 */ /* 0x000fea0003800000 */
.L_x_10915:
[----:B------:R-:W1:Y:S01]  /*2920*/  F2I.S64.TRUNC R16, R16 ;  /* 0x0000001000107311 */ /* 0x000e62000020d900 */
[----:B------:R-:W-:Y:S05]  /*2930*/  BRA `(.L_x_10900) ;  /* 0x00000004000c7947 */ /* 0x000fea0003800000 */
.L_x_10913:
        /* <DEDUP_REMOVED lines=21> */
.L_x_10922:
[----:B------:R-:W-:Y:S05]  /*2a90*/  BSYNC B1 ;  /* 0x0000000000017941 */ /* 0x000fea0003800000 */
.L_x_10921:
[----:B------:R-:W-:Y:S01]  /*2aa0*/  IMAD.SHL.U32 R3, R3, 0x200000, RZ ;  /* 0x0020000003037824 */ /* 0x000fe200078e00ff */
[----:B------:R-:W-:-:S04]  /*2ab0*/  LEA R5, R0, 0x37800000, 0x17 ;  /* 0x3780000000057811 */ /* 0x000fc800078eb8ff */
[----:B------:R-:W-:-:S07]  /*2ac0*/  LOP3.LUT R16, R5, R3, R16, 0xfe, !PT ;  /* 0x0000000305107212 */ /* 0x000fce00078efe10 */
.L_x_10920:
[----:B------:R-:W-:Y:S05]  /*2ad0*/  BSYNC B0 ;  /* 0x0000000000007941 */ /* 0x000fea0003800000 */
.L_x_10919:
[----:B------:R-:W2:Y:S01]  /*2ae0*/  F2I.S64.TRUNC R16, R16 ;  /* 0x0000001000107311 */ /* 0x000ea2000020d900 */
[----:B------:R-:W-:Y:S05]  /*2af0*/  BRA `(.L_x_10900) ;  /* 0x00000000009c7947 */ /* 0x000fea0003800000 */
.L_x_10912:
        /* <DEDUP_REMOVED lines=14> */
.L_x_10926:
[----:B------:R-:W-:Y:S05]  /*2be0*/  BSYNC B0 ;  /* 0x0000000000007941 */ /* 0x000fea0003800000 */
.L_x_10925:
[----:B------:R-:W0:Y:S01]  /*2bf0*/  F2I.S64.TRUNC R16, R16 ;  /* 0x0000001000107311 */ /* 0x000e22000020d900 */
[----:B------:R-:W-:Y:S05]  /*2c00*/  BRA `(.L_x_10900) ;  /* 0x0000000000587947 */ /* 0x000fea0003800000 */
.L_x_10899:
        /* <DEDUP_REMOVED lines=16> */
.L_x_10927:
[----:B------:R-:W-:Y:S01]  /*2d10*/  CS2R R16, SRZ ;  /* 0x0000000000107805 */ /* 0x000fe2000001ff00 */
[----:B------:R-:W-:Y:S06]  /*2d20*/  BRA `(.L_x_10900) ;  /* 0x0000000000107947 */ /* 0x000fec0003800000 */
.L_x_10924:
[----:B------:R0:W5:Y:S01]  /*2d30*/  LDG.E.64 R16, desc[UR36][R4.64] ;  /* 0x0000002404107981 */ /* 0x000162000c1e1b00 */
[----:B------:R-:W-:Y:S05]  /*2d40*/  BRA `(.L_x_10900) ;  /* 0x0000000000087947 */ /* 0x000fea0003800000 */
.L_x_10923:
[----:B------:R0:W5:Y:S01]  /*2d50*/  LDG.E R16, desc[UR36][R4.64] ;  /* 0x0000002404107981 */ /* 0x000162000c1e1900 */
[----:B------:R-:W-:-:S07]  /*2d60*/  IMAD.MOV.U32 R17, RZ, RZ, RZ ;  /* 0x000000ffff117224 */ /* 0x000fce00078e00ff */
.L_x_10900:
[----:B------:R-:W-:-:S07]  /*2d70*/  VIADD R27, R27, 0x80 ;  /* 0x000000801b1b7836 */ /* 0x000fce0000000000 */
.L_x_10894:
[----:B------:R-:W-:Y:S05]  /*2d80*/  BSYNC B6 ;  /* 0x0000000000067941 */ /* 0x000fea0003800000 */
.L_x_10893:
        /* <DEDUP_REMOVED lines=23> */
.L_x_10933:
[----:B------:R0:W5:Y:S01]  /*2f00*/  LDG.E.U8 R18, desc[UR36][R4.64] ;  /* 0x0000002404127981 */ /* 0x000162000c1e1100 */
[----:B------:R-:W-:Y:S01]  /*2f10*/  IMAD.MOV.U32 R19, RZ, RZ, RZ ;  /* 0x000000ffff137224 */ /* 0x000fe200078e00ff */
[----:B------:R-:W-:Y:S06]  /*2f20*/  BRA `(.L_x_10929) ;  /* 0x0000000c00447947 */ /* 0x000fec0003800000 */
.L_x_10932:
        /* <DEDUP_REMOVED lines=8> */
.L_x_10936:
[----:B------:R-:W2:Y:S02]  /*2fb0*/  LDG.E R18, desc[UR36][R4.64] ;  /* 0x0000002404127981 */ /* 0x000ea4000c1e1900 */
[----:B--2---:R-:W-:Y:S01]  /*2fc0*/  SHF.R.S32.HI R19, RZ, 0x1f, R18 ;  /* 0x0000001fff137819 */ /* 0x004fe20000011412 */
[----:B------:R-:W-:Y:S06]  /*2fd0*/  BRA `(.L_x_10929) ;  /* 0x0000000c00187947 */ /* 0x000fec0003800000 */
.L_x_10935:
[----:B------:R-:W2:Y:S02]  /*2fe0*/  LDG.E.S16 R18, desc[UR36][R4.64] ;  /* 0x0000002404127981 */ /* 0x000ea4000c1e1700 */
[----:B--2---:R-:W-:Y:S01]  /*2ff0*/  SHF.R.S32.HI R19, RZ, 0x1f, R18 ;  /* 0x0000001fff137819 */ /* 0x004fe20000011412 */
[----:B------:R-:W-:Y:S06]  /*3000*/  BRA `(.L_x_10929) ;  /* 0x0000000c000c7947 */ /* 0x000fec0003800000 */
.L_x_10931:
        /* <DEDUP_REMOVED lines=9> */
.L_x_10938:
[----:B------:R-:W2:Y:S02]  /*30a0*/  LDG.E.U16 R4, desc[UR36][R4.64] ;  /* 0x0000002404047981 */ /* 0x000ea4000c1e1500 */
[----:B--2---:R-:W-:-:S06]  /*30b0*/  HADD2.F32 R18, -RZ, R4.H0_H0 ;  /* 0x20000004ff127230 */ /* 0x004fcc0000004100 */
[----:B------:R-:W0:Y:S01]  /*30c0*/  F2I.S64.TRUNC R18, R18 ;  /* 0x0000001200127311 */ /* 0x000e22000020d900 */
[----:B------:R-:W-:Y:S05]  /*30d0*/  BRA `(.L_x_10929) ;  /* 0x0000000800d87947 */ /* 0x000fea0003800000 */
.L_x_10937:
        /* <DEDUP_REMOVED lines=9> */
.L_x_10940:
[----:B------:R-:W2:Y:S02]  /*3170*/  LDG.E.U16 R4, desc[UR36][R4.64] ;  /* 0x0000002404047981 */ /* 0x000ea4000c1e1500 */
[----:B--2---:R-:W-:-:S06]  /*3180*/  HADD2.F32 R18, -RZ, R4.H0_H0 ;  /* 0x20000004ff127230 */ /* 0x004fcc0000004100 */
[----:B------:R-:W0:Y:S01]  /*3190*/  F2I.S64.TRUNC R18, R18 ;  /* 0x0000001200127311 */ /* 0x000e22000020d900 */
[----:B------:R-:W-:Y:S05]  /*31a0*/  BRA `(.L_x_10929) ;  /* 0x0000000800a47947 */ /* 0x000fea0003800000 */
.L_x_10939:
[----:B------:R-:W2:Y:S02]  /*31b0*/  LDG.E.64 R4, desc[UR36][R4.64] ;  /* 0x0000002404047981 */ /* 0x000ea4000c1e1b00 */
[----:B--2---:R0:W1:Y:S01]  /*31c0*/  F2I.S64.F64.TRUNC R18, R4 ;  /* 0x0000000400127311 */ /* 0x004062000030d900 */
[----:B------:R-:W-:Y:S05]  /*31d0*/  BRA `(.L_x_10929) ;  /* 0x0000000800987947 */ /* 0x000fea0003800000 */
.L_x_10930:
        /* <DEDUP_REMOVED lines=13> */
.L_x_10943:
[----:B------:R-:W2:Y:S02]  /*32b0*/  LDG.E.64 R4, desc[UR36][R4.64] ;  /* 0x0000002404047981 */ /* 0x000ea4000c1e1b00 */
[----:B--2---:R0:W1:Y:S01]  /*32c0*/  F2I.S64.F64.TRUNC R18, R4 ;  /* 0x0000000400127311 */ /* 0x004062000030d900 */
[----:B------:R-:W-:Y:S05]  /*32d0*/  BRA `(.L_x_10929) ;  /* 0x0000000800587947 */ /* 0x000fea0003800000 */
.L_x_10942:
        /* <DEDUP_REMOVED lines=27> */
.L_x_10945:
        /* <DEDUP_REMOVED lines=14> */
.L_x_10944:
[----:B------:R-:W2:Y:S02]  /*3570*/  LDG.E.U16 R18, desc[UR36][R4.64] ;  /* 0x0000002404127981 */ /* 0x000ea4000c1e1500 */
[----:B--2---:R-:W-:-:S06]  /*3580*/  IMAD.U32 R18, R18, 0x10000, RZ ;  /* 0x0001000012127824 */ /* 0x004fcc00078e00ff */
[----:B------:R-:W0:Y:S01]  /*3590*/  F2I.S64.TRUNC R18, R18 ;  /* 0x0000001200127311 */ /* 0x000e22000020d900 */
[----:B------:R-:W-:Y:S05]  /*35a0*/  BRA `(.L_x_10929) ;  /* 0x0000000400a47947 */ /* 0x000fea0003800000 */
.L_x_10941:
        /* <DEDUP_REMOVED lines=11> */
.L_x_10948:
        /* <DEDUP_REMOVED lines=21> */
.L_x_10952:
[----:B------:R-:W-:Y:S05]  /*37b0*/  BSYNC B1 ;  /* 0x0000000000017941 */ /* 0x000fea0003800000 */
.L_x_10951:
[----:B------:R-:W-:Y:S01]  /*37c0*/  IMAD.SHL.U32 R3, R3, 0x100000, RZ ;  /* 0x0010000003037824 */ /* 0x000fe200078e00ff */
[----:B------:R-:W-:-:S04]  /*37d0*/  LEA R5, R0, 0x3b800000, 0x17 ;  /* 0x3b80000000057811 */ /* 0x000fc800078eb8ff */
[----:B------:R-:W-:-:S07]  /*37e0*/  LOP3.LUT R18, R5, R3, R18, 0xfe, !PT ;  /* 0x0000000305127212 */ /* 0x000fce00078efe12 */
.L_x_10950:
[----:B------:R-:W-:Y:S05]  /*37f0*/  BSYNC B0 ;  /* 0x0000000000007941 */ /* 0x000fea0003800000 */
.L_x_10949:
[----:B------:R-:W0:Y:S01]  /*3800*/  F2I.S64.TRUNC R18, R18 ;  /* 0x0000001200127311 */ /* 0x000e22000020d900 */
[----:B------:R-:W-:Y:S05]  /*3810*/  BRA `(.L_x_10929) ;  /* 0x0000000400087947 */ /* 0x000fea0003800000 */
.L_x_10947:
        /* <DEDUP_REMOVED lines=21> */
.L_x_10956:
[----:B------:R-:W-:Y:S05]  /*3970*/  BSYNC B1 ;  /* 0x0000000000017941 */ /* 0x000fea0003800000 */
.L_x_10955:
[----:B------:R-:W-:Y:S01]  /*3980*/  IMAD.SHL.U32 R3, R3, 0x200000, RZ ;  /* 0x0020000003037824 */ /* 0x000fe200078e00ff */
[----:B------:R-:W-:-:S04]  /*3990*/  LEA R5, R0, 0x37800000, 0x17 ;  /* 0x3780000000057811 */ /* 0x000fc800078eb8ff */
[----:B------:R-:W-:-:S07]  /*39a0*/  LOP3.LUT R18, R5, R3, R18, 0xfe, !PT ;  /* 0x0000000305127212 */ /* 0x000fce00078efe12 */
.L_x_10954:
[----:B------:R-:W-:Y:S05]  /*39b0*/  BSYNC B0 ;  /* 0x0000000000007941 */ /* 0x000fea0003800000 */
.L_x_10953:
[----:B------:R-:W0:Y:S01]  /*39c0*/  F2I.S64.TRUNC R18, R18 ;  /* 0x0000001200127311 */ /* 0x000e22000020d900 */
[----:B------:R-:W-:Y:S05]  /*39d0*/  BRA `(.L_x_10929) ;  /* 0x0000000000987947 */ /* 0x000fea0003800000 */
.L_x_10946:
        /* <DEDUP_REMOVED lines=14> */
.L_x_10960:
[----:B------:R-:W-:Y:S05]  /*3ac0*/  BSYNC B0 ;  /* 0x0000000000007941 */ /* 0x000fea0003800000 */
.L_x_10959:
[----:B------:R-:W0:Y:S01]  /*3ad0*/  F2I.S64.TRUNC R18, R18 ;  /* 0x0000001200127311 */ /* 0x000e22000020d900 */
[----:B------:R-:W-:Y:S05]  /*3ae0*/  BRA `(.L_x_10929) ;  /* 0x0000000000547947 */ /* 0x000fea0003800000 */
.L_x_10934:
        /* <DEDUP_REMOVED lines=16> */
.L_x_10961:
[----:B------:R-:W-:Y:S05]  /*3bf0*/  BRA `(.L_x_10929) ;  /* 0x0000000000107947 */ /* 0x000fea0003800000 */
.L_x_10958:
[----:B------:R0:W5:Y:S01]  /*3c00*/  LDG.E.64 R18, desc[UR36][R4.64] ;  /* 0x0000002404127981 */ /* 0x000162000c1e1b00 */
[----:B------:R-:W-:Y:S05]  /*3c10*/  BRA `(.L_x_10929) ;  /* 0x0000000000087947 */ /* 0x000fea0003800000 */
.L_x_10957:
[----:B------:R0:W5:Y:S01]  /*3c20*/  LDG.E R18, desc[UR36][R4.64] ;  /* 0x0000002404127981 */ /* 0x000162000c1e1900 */
[----:B------:R-:W-:-:S07]  /*3c30*/  IMAD.MOV.U32 R19, RZ, RZ, RZ ;  /* 0x000000ffff137224 */ /* 0x000fce00078e00ff */
.L_x_10929:
[----:B------:R-:W-:Y:S05]  /*3c40*/  BSYNC B6 ;  /* 0x0000000000067941 */ /* 0x000fea0003800000 */
.L_x_10928:
        /* <DEDUP_REMOVED lines=53> */
.L_x_10968:
        /* <DEDUP_REMOVED lines=144> */
.L_x_10967:
        /* <DEDUP_REMOVED lines=80> */
.L_x_10970:
[----:B------:R-:W-:Y:S05]  /*4da0*/  BSYNC B2 ;  /* 0x0000000000027941 */ /* 0x000fea0003800000 */
.L_x_10969:
[----:B------:R-:W-:-:S04]  /*4db0*/  ISETP.NE.U32.AND P1, PT, R40, RZ, PT ;  /* 0x000000ff2800720c */ /* 0x000fc80003f25070 */
[----:B------:R-:W-:-:S13]  /*4dc0*/  ISETP.NE.OR.EX P0, PT, R13, RZ, P0, P1 ;  /* 0x000000ff0d00720c */ /* 0x000fda0000705710 */
[----:B------:R-:W-:Y:S05]  /*4dd0*/  @!P0 BRA `(.L_x_10971) ;  /* 0x0000000000bc8947 */ /* 0x000fea0003800000 */
.L_x_10966:
        /* <DEDUP_REMOVED lines=47> */
.L_x_10971:
[----:B------:R-:W-:Y:S05]  /*50d0*/  BSYNC B0 ;  /* 0x0000000000007941 */ /* 0x000fea0003800000 */
.L_x_10965:
        /* <DEDUP_REMOVED lines=55> */
.L_x_10964:
[----:B------:R-:W-:Y:S05]  /*5450*/  BSYNC B1 ;  /* 0x0000000000017941 */ /* 0x000fea0003800000 */
.L_x_10963:
        /* <DEDUP_REMOVED lines=41> */
.L_x_10977:
        /* <DEDUP_REMOVED lines=143> */
.L_x_10976:
        /* <DEDUP_REMOVED lines=80> */
.L_x_10979:
[----:B------:R-:W-:Y:S05]  /*64e0*/  BSYNC B2 ;  /* 0x0000000000027941 */ /* 0x000fea0003800000 */
.L_x_10978:
[----:B------:R-:W-:-:S04]  /*64f0*/  ISETP.NE.U32.AND P1, PT, R38, RZ, PT ;  /* 0x000000ff2600720c */ /* 0x000fc80003f25070 */
[----:B------:R-:W-:-:S13]  /*6500*/  ISETP.NE.OR.EX P0, PT, R40, RZ, P0, P1 ;  /* 0x000000ff2800720c */ /* 0x000fda0000705710 */
[----:B------:R-:W-:Y:S05]  /*6510*/  @!P0 BRA `(.L_x_10980) ;  /* 0x0000000000b88947 */ /* 0x000fea0003800000 */
.L_x_10975:
        /* <DEDUP_REMOVED lines=46> */
.L_x_10980:
[----:B------:R-:W-:Y:S05]  /*6800*/  BSYNC B0 ;  /* 0x0000000000007941 */ /* 0x000fea0003800000 */
.L_x_10974:
        /* <DEDUP_REMOVED lines=46> */
.L_x_10973:
[----:B------:R-:W-:Y:S05]  /*6af0*/  BSYNC B1 ;  /* 0x0000000000017941 */ /* 0x000fea0003800000 */
.L_x_10972:
        /* <DEDUP_REMOVED lines=42> */
.L_x_10986:
        /* <DEDUP_REMOVED lines=141> */
.L_x_10985:
        /* <DEDUP_REMOVED lines=78> */
.L_x_10988:
[----:B------:R-:W-:Y:S05]  /*7b50*/  BSYNC B2 ;  /* 0x0000000000027941 */ /* 0x000fea0003800000 */
.L_x_10987:
[----:B------:R-:W-:-:S04]  /*7b60*/  ISETP.NE.U32.AND P1, PT, R38, RZ, PT ;  /* 0x000000ff2600720c */ /* 0x000fc80003f25070 */
[----:B------:R-:W-:-:S13]  /*7b70*/  ISETP.NE.OR.EX P0, PT, R40, RZ, P0, P1 ;  /* 0x000000ff2800720c */ /* 0x000fda0000705710 */
[----:B------:R-:W-:Y:S05]  /*7b80*/  @!P0 BRA `(.L_x_10989) ;  /* 0x0000000000b08947 */ /* 0x000fea0003800000 */
.L_x_10984:
        /* <DEDUP_REMOVED lines=44> */
.L_x_10989:
[----:B------:R-:W-:Y:S05]  /*7e50*/  BSYNC B0 ;  /* 0x0000000000007941 */ /* 0x000fea0003800000 */
.L_x_10983:
        /* <DEDUP_REMOVED lines=46> */
.L_x_10982:
[----:B------:R-:W-:Y:S05]  /*8140*/  BSYNC B1 ;  /* 0x0000000000017941 */ /* 0x000fea0003800000 */
.L_x_10981:
        /* <DEDUP_REMOVED lines=38> */
.L_x_10994:
        /* <DEDUP_REMOVED lines=140> */
.L_x_10993:
        /* <DEDUP_REMOVED lines=76> */
.L_x_10996:
[----:B------:R-:W-:Y:S05]  /*9130*/  BSYNC B2 ;  /* 0x0000000000027941 */ /* 0x000fea0003800000 */
.L_x_10995:
[----:B------:R-:W-:-:S04]  /*9140*/  ISETP.NE.U32.AND P1, PT, R42, RZ, PT ;  /* 0x000000ff2a00720c */ /* 0x000fc80003f25070 */
[----:B------:R-:W-:-:S13]  /*9150*/  ISETP.NE.OR.EX P0, PT, R44, RZ, P0, P1 ;  /* 0x000000ff2c00720c */ /* 0x000fda0000705710 */
[----:B------:R-:W-:Y:S05]  /*9160*/  @!P0 BRA `(.L_x_10997) ;  /* 0x0000000000a88947 */ /* 0x000fea0003800000 */
.L_x_10992:
        /* <DEDUP_REMOVED lines=42> */
.L_x_10997:
[----:B------:R-:W-:Y:S05]  /*9410*/  BSYNC B0 ;  /* 0x0000000000007941 */ /* 0x000fea0003800000 */
.L_x_10991:
        /* <DEDUP_REMOVED lines=47> */
.L_x_10990:
[----:B------:R-:W-:Y:S05]  /*9710*/  BSYNC B1 ;  /* 0x0000000000017941 */ /* 0x000fea0003800000 */
.L_x_10962:
        /* <DEDUP_REMOVED lines=35> */
.L_x_11003:
[----:B------:R0:W-:Y:S01]  /*9950*/  STG.E.U8 desc[UR36][R4.64], R6 ;  /* 0x0000000604007986 */ /* 0x0001e2000c101124 */
[----:B------:R-:W-:Y:S05]  /*9960*/  BRA `(.L_x_11005) ;  /* 0x0000000c00447947 */ /* 0x000fea0003800000 */
.L_x_11002:
        /* <DEDUP_REMOVED lines=8> */
.L_x_11007:
[----:B------:R0:W-:Y:S01]  /*99f0*/  STG.E desc[UR36][R4.64], R6 ;  /* 0x0000000604007986 */ /* 0x0001e2000c101924 */
[----:B------:R-:W-:Y:S05]  /*9a00*/  BRA `(.L_x_11005) ;  /* 0x0000000c001c7947 */ /* 0x000fea0003800000 */
.L_x_11006:
[----:B------:R0:W-:Y:S01]  /*9a10*/  STG.E.U16 desc[UR36][R4.64], R6 ;  /* 0x0000000604007986 */ /* 0x0001e2000c101524 */
[----:B------:R-:W-:Y:S05]  /*9a20*/  BRA `(.L_x_11005) ;  /* 0x0000000c00147947 */ /* 0x000fea0003800000 */
.L_x_11001:
        /* <DEDUP_REMOVED lines=9> */
.L_x_11009:
[----:B------:R-:W0:Y:S02]  /*9ac0*/  I2F.S64 R0, R6 ;  /* 0x0000000600007312 */ /* 0x000e240000301400 */
[----:B0-----:R-:W-:-:S05]  /*9ad0*/  F2FP.F16.F32.PACK_AB R0, RZ, R0 ;  /* 0x00000000ff00723e */ /* 0x001fca00000000ff */
[----:B------:R0:W-:Y:S01]  /*9ae0*/  STG.E.U16 desc[UR36][R4.64], R0 ;  /* 0x0000000004007986 */ /* 0x0001e2000c101524 */
[----:B------:R-:W-:Y:S05]  /*9af0*/  BRA `(.L_x_11005) ;  /* 0x0000000800e07947 */ /* 0x000fea0003800000 */
.L_x_11008:
        /* <DEDUP_REMOVED lines=10> */
.L_x_11011:
[----:B------:R-:W0:Y:S02]  /*9ba0*/  I2F.S64 R6, R6 ;  /* 0x0000000600067312 */ /* 0x000e240000301400 */
[----:B0-----:R-:W-:-:S04]  /*9bb0*/  F2FP.F16.F32.PACK_AB R3, RZ, R6 ;  /* 0x00000006ff03723e */ /* 0x001fc800000000ff */
[----:B------:R-:W-:-:S05]  /*9bc0*/  PRMT R3, R3, 0x5410, RZ ;  /* 0x0000541003037816 */ /* 0x000fca00000000ff */
[----:B------:R0:W-:Y:S01]  /*9bd0*/  STG.E desc[UR36][R4.64], R3 ;  /* 0x0000000304007986 */ /* 0x0001e2000c101924 */
[----:B------:R-:W-:Y:S05]  /*9be0*/  BRA `(.L_x_11005) ;  /* 0x0000000800a47947 */ /* 0x000fea0003800000 */
.L_x_11010:
[----:B------:R-:W0:Y:S02]  /*9bf0*/  I2F.F64.S64 R6, R6 ;  /* 0x0000000600067312 */ /* 0x000e240000301c00 */
[----:B0-----:R0:W-:Y:S01]  /*9c00*/  STG.E.64 desc[UR36][R4.64], R6 ;  /* 0x0000000604007986 */ /* 0x0011e2000c101b24 */
[----:B------:R-:W-:Y:S05]  /*9c10*/  BRA `(.L_x_11005) ;  /* 0x0000000800987947 */ /* 0x000fea0003800000 */
.L_x_11000:
        /* <DEDUP_REMOVED lines=13> */
.L_x_11014:
[----:B------:R-:W0:Y:S01]  /*9cf0*/  I2F.F64.S64 R8, R6 ;  /* 0x0000000600087312 */ /* 0x000e220000301c00 */
[----:B------:R-:W-:-:S05]  /*9d00*/  CS2R R10, SRZ ;  /* 0x00000000000a7805 */ /* 0x000fca000001ff00 */
[----:B0-----:R0:W-:Y:S01]  /*9d10*/  STG.E.128 desc[UR36][R4.64], R8 ;  /* 0x0000000804007986 */ /* 0x0011e2000c101d24 */
[----:B------:R-:W-:Y:S05]  /*9d20*/  BRA `(.L_x_11005) ;  /* 0x0000000800547947 */ /* 0x000fea0003800000 */
.L_x_11013:
        /* <DEDUP_REMOVED lines=21> */
.L_x_11018:
[----:B------:R-:W-:Y:S05]  /*9e80*/  BSYNC B0 ;  /* 0x0000000000007941 */ /* 0x000fea0003800000 */
.L_x_11017:
[----:B------:R-:W-:-:S05]  /*9e90*/  LOP3.LUT R9, R0, R9, RZ, 0xfc, !PT ;  /* 0x0000000900097212 */ /* 0x000fca00078efcff */
[----:B------:R0:W-:Y:S01]  /*9ea0*/  STG.E.U8 desc[UR36][R4.64], R9 ;  /* 0x0000000904007986 */ /* 0x0001e2000c101124 */
[----:B------:R-:W-:Y:S05]  /*9eb0*/  BRA `(.L_x_11005) ;  /* 0x0000000400f07947 */ /* 0x000fea0003800000 */
.L_x_11016:
        /* <DEDUP_REMOVED lines=13> */
.L_x_11020:
[----:B------:R-:W-:Y:S01]  /*9f90*/  IMAD.MOV.U32 R0, RZ, RZ, 0x7f ;  /* 0x0000007fff007424 */ /* 0x000fe200078e00ff */
[----:B------:R-:W-:-:S04]  /*9fa0*/  ISETP.GT.U32.AND P0, PT, R3, 0x7f800000, PT ;  /* 0x7f8000000300780c */ /* 0x000fc80003f04070 */
[----:B------:R-:W-:-:S09]  /*9fb0*/  SEL R0, R0, 0x7c, P0 ;  /* 0x0000007c00007807 */ /* 0x000fd20000000000 */
.L_x_11021:
[----:B------:R-:W-:Y:S05]  /*9fc0*/  BSYNC B0 ;  /* 0x0000000000007941 */ /* 0x000fea0003800000 */
.L_x_11019:
[----:B------:R-:W-:-:S04]  /*9fd0*/  LOP3.LUT R3, R7, 0x80000000, RZ, 0xc0, !PT ;  /* 0x8000000007037812 */ /* 0x000fc800078ec0ff */
[----:B------:R-:W-:-:S04]  /*9fe0*/  SHF.R.U32.HI R3, RZ, 0x18, R3 ;  /* 0x00000018ff037819 */ /* 0x000fc80000011603 */
[----:B------:R-:W-:-:S05]  /*9ff0*/  LOP3.LUT R3, R0, R3, RZ, 0xfc, !PT ;  /* 0x0000000300037212 */ /* 0x000fca00078efcff */
[----:B------:R0:W-:Y:S01]  /*a000*/  STG.E.U8 desc[UR36][R4.64], R3 ;  /* 0x0000000304007986 */ /* 0x0001e2000c101124 */
[----:B------:R-:W-:Y:S05]  /*a010*/  BRA `(.L_x_11005) ;  /* 0x0000000400987947 */ /* 0x000fea0003800000 */
.L_x_11015:
[----:B------:R-:W0:Y:S02]  /*a020*/  I2F.S64 R0, R6 ;  /* 0x0000000600007312 */ /* 0x000e240000301400 */
[----:B0-----:R-:W-:-:S05]  /*a030*/  F2FP.BF16.F32.PACK_AB R0, RZ, R0 ;  /* 0x00000000ff00723e */ /* 0x001fca00000010ff */
[----:B------:R0:W-:Y:S01]  /*a040*/  STG.E.U16 desc[UR36][R4.64], R0 ;  /* 0x0000000004007986 */ /* 0x0001e2000c101524 */
[----:B------:R-:W-:Y:S05]  /*a050*/  BRA `(.L_x_11005) ;  /* 0x0000000400887947 */ /* 0x000fea0003800000 */
.L_x_11012:
        /* <DEDUP_REMOVED lines=10> */
.L_x_11024:
        /* <DEDUP_REMOVED lines=17> */
.L_x_11027:
[----:B------:R-:W-:-:S04]  /*a210*/  LOP3.LUT R0, R7, 0x80000000, RZ, 0xc0, !PT ;  /* 0x8000000007007812 */ /* 0x000fc800078ec0ff */
[----:B------:R-:W-:-:S04]  /*a220*/  SHF.R.U32.HI R0, RZ, 0x18, R0 ;  /* 0x00000018ff007819 */ /* 0x000fc80000011600 */
[----:B------:R-:W-:-:S07]  /*a230*/  LOP3.LUT R0, R3, R0, RZ, 0xfc, !PT ;  /* 0x0000000003007212 */ /* 0x000fce00078efcff */
.L_x_11026:
[----:B------:R-:W-:Y:S05]  /*a240*/  BSYNC B0 ;  /* 0x0000000000007941 */ /* 0x000fea0003800000 */
.L_x_11025:
[----:B------:R4:W-:Y:S01]  /*a250*/  STG.E.U8 desc[UR36][R4.64], R0 ;  /* 0x0000000004007986 */ /* 0x0009e2000c101124 */
[----:B------:R-:W-:Y:S05]  /*a260*/  BRA `(.L_x_11005) ;  /* 0x0000000400047947 */ /* 0x000fea0003800000 */
.L_x_11023:
        /* <DEDUP_REMOVED lines=17> */
.L_x_11030:
[----:B------:R-:W-:-:S04]  /*a380*/  LOP3.LUT R0, R7, 0x80000000, RZ, 0xc0, !PT ;  /* 0x8000000007007812 */ /* 0x000fc800078ec0ff */
[----:B------:R-:W-:-:S04]  /*a390*/  SHF.R.U32.HI R0, RZ, 0x18, R0 ;  /* 0x00000018ff007819 */ /* 0x000fc80000011600 */
[----:B------:R-:W-:-:S07]  /*a3a0*/  LOP3.LUT R0, R3, R0, RZ, 0xfc, !PT ;  /* 0x0000000003007212 */ /* 0x000fce00078efcff */
.L_x_11029:
[----:B------:R-:W-:Y:S05]  /*a3b0*/  BSYNC B0 ;  /* 0x0000000000007941 */ /* 0x000fea0003800000 */
.L_x_11028:
[----:B------:R3:W-:Y:S01]  /*a3c0*/  STG.E.U8 desc[UR36][R4.64], R0 ;  /* 0x0000000004007986 */ /* 0x0007e2000c101124 */
[----:B------:R-:W-:Y:S05]  /*a3d0*/  BRA `(.L_x_11005) ;  /* 0x0000000000a87947 */ /* 0x000fea0003800000 */
.L_x_11022:
        /* <DEDUP_REMOVED lines=22> */
.L_x_11004:
        /* <DEDUP_REMOVED lines=16> */
.L_x_11033:
[----:B------:R-:W-:Y:S05]  /*a640*/  BRA `(.L_x_11005) ;  /* 0x00000000000c7947 */ /* 0x000fea0003800000 */
.L_x_11032:
[----:B------:R2:W-:Y:S01]  /*a650*/  STG.E.64 desc[UR36][R4.64], R6 ;  /* 0x0000000604007986 */ /* 0x0005e2000c101b24 */
[----:B------:R-:W-:Y:S05]  /*a660*/  BRA `(.L_x_11005) ;  /* 0x0000000000047947 */ /* 0x000fea0003800000 */
.L_x_11031:
[----:B------:R0:W-:Y:S02]  /*a670*/  STG.E desc[UR36][R4.64], R6 ;  /* 0x0000000604007986 */ /* 0x0001e4000c101924 */
.L_x_11005:
[----:B------:R-:W-:-:S07]  /*a680*/  VIADD R25, R25, 0x80 ;  /* 0x0000008019197836 */ /* 0x000fce0000000000 */
.L_x_10999:
[----:B------:R-:W-:Y:S05]  /*a690*/  BSYNC B6 ;  /* 0x0000000000067941 */ /* 0x000fea0003800000 */
.L_x_10998:
        /* <DEDUP_REMOVED lines=23> */
.L_x_11039:
[----:B------:R0:W-:Y:S01]  /*a810*/  STG.E.U8 desc[UR36][R4.64], R22 ;  /* 0x0000001604007986 */ /* 0x0001e2000c101124 */
[----:B------:R-:W-:Y:S05]  /*a820*/  BRA `(.L_x_11041) ;  /* 0x0000000c00447947 */ /* 0x000fea0003800000 */
.L_x_11038:
        /* <DEDUP_REMOVED lines=8> */
.L_x_11043:
[----:B------:R0:W-:Y:S01]  /*a8b0*/  STG.E desc[UR36][R4.64], R22 ;  /* 0x0000001604007986 */ /* 0x0001e2000c101924 */
[----:B------:R-:W-:Y:S05]  /*a8c0*/  BRA `(.L_x_11041) ;  /* 0x0000000c001c7947 */ /* 0x000fea0003800000 */
.L_x_11042:
[----:B------:R0:W-:Y:S01]  /*a8d0*/  STG.E.U16 desc[UR36][R4.64], R22 ;  /* 0x0000001604007986 */ /* 0x0001e2000c101524 */
[----:B------:R-:W-:Y:S05]  /*a8e0*/  BRA `(.L_x_11041) ;  /* 0x0000000c00147947 */ /* 0x000fea0003800000 */
.L_x_11037:
        /* <DEDUP_REMOVED lines=9> */
.L_x_11045:
[----:B------:R-:W0:Y:S02]  /*a980*/  I2F.S64 R0, R22 ;  /* 0x0000001600007312 */ /* 0x000e240000301400 */
[----:B0-----:R-:W-:-:S05]  /*a990*/  F2FP.F16.F32.PACK_AB R0, RZ, R0 ;  /* 0x00000000ff00723e */ /* 0x001fca00000000ff */
[----:B------:R0:W-:Y:S01]  /*a9a0*/  STG.E.U16 desc[UR36][R4.64], R0 ;  /* 0x0000000004007986 */ /* 0x0001e2000c101524 */
[----:B------:R-:W-:Y:S05]  /*a9b0*/  BRA `(.L_x_11041) ;  /* 0x0000000800e07947 */ /* 0x000fea0003800000 */
.L_x_11044:
        /* <DEDUP_REMOVED lines=10> */
.L_x_11047:
[----:B------:R-:W0:Y:S02]  /*aa60*/  I2F.S64 R22, R22 ;  /* 0x0000001600167312 */ /* 0x000e240000301400 */
[----:B0-----:R-:W-:-:S04]  /*aa70*/  F2FP.F16.F32.PACK_AB R3, RZ, R22 ;  /* 0x00000016ff03723e */ /* 0x001fc800000000ff */
[----:B------:R-:W-:-:S05]  /*aa80*/  PRMT R3, R3, 0x5410, RZ ;  /* 0x0000541003037816 */ /* 0x000fca00000000ff */
[----:B------:R0:W-:Y:S01]  /*aa90*/  STG.E desc[UR36][R4.64], R3 ;  /* 0x0000000304007986 */ /* 0x0001e2000c101924 */
[----:B------:R-:W-:Y:S05]  /*aaa0*/  BRA `(.L_x_11041) ;  /* 0x0000000800a47947 */ /* 0x000fea0003800000 */
.L_x_11046:
[----:B------:R-:W0:Y:S02]  /*aab0*/  I2F.F64.S64 R22, R22 ;  /* 0x0000001600167312 */ /* 0x000e240000301c00 */
[----:B0-----:R0:W-:Y:S01]  /*aac0*/  STG.E.64 desc[UR36][R4.64], R22 ;  /* 0x0000001604007986 */ /* 0x0011e2000c101b24 */
[----:B------:R-:W-:Y:S05]  /*aad0*/  BRA `(.L_x_11041) ;  /* 0x0000000800987947 */ /* 0x000fea0003800000 */
.L_x_11036:
        /* <DEDUP_REMOVED lines=13> */
.L_x_11050:
[----:B------:R-:W0:Y:S01]  /*abb0*/  I2F.F64.S64 R8, R22 ;  /* 0x0000001600087312 */ /* 0x000e220000301c00 */
[----:B------:R-:W-:-:S05]  /*abc0*/  CS2R R10, SRZ ;  /* 0x00000000000a7805 */ /* 0x000fca000001ff00 */
[----:B0-----:R0:W-:Y:S01]  /*abd0*/  STG.E.128 desc[UR36][R4.64], R8 ;  /* 0x0000000804007986 */ /* 0x0011e2000c101d24 */
[----:B------:R-:W-:Y:S05]  /*abe0*/  BRA `(.L_x_11041) ;  /* 0x0000000800547947 */ /* 0x000fea0003800000 */
.L_x_11049:
        /* <DEDUP_REMOVED lines=21> */
.L_x_11054:
[----:B------:R-:W-:Y:S05]  /*ad40*/  BSYNC B0 ;  /* 0x0000000000007941 */ /* 0x000fea0003800000 */
.L_x_11053:
[----:B------:R-:W-:-:S05]  /*ad50*/  LOP3.LUT R7, R0, R7, RZ, 0xfc, !PT ;  /* 0x0000000700077212 */ /* 0x000fca00078efcff */
[----:B------:R0:W-:Y:S01]  /*ad60*/  STG.E.U8 desc[UR36][R4.64], R7 ;  /* 0x0000000704007986 */ /* 0x0001e2000c101124 */
[----:B------:R-:W-:Y:S05]  /*ad70*/  BRA `(.L_x_11041) ;  /* 0x0000000400f07947 */ /* 0x000fea0003800000 */
.L_x_11052:
        /* <DEDUP_REMOVED lines=13> */
.L_x_11056:
[----:B------:R-:W-:Y:S01]  /*ae50*/  IMAD.MOV.U32 R0, RZ, RZ, 0x7f ;  /* 0x0000007fff007424 */ /* 0x000fe200078e00ff */
[----:B------:R-:W-:-:S04]  /*ae60*/  ISETP.GT.U32.AND P0, PT, R3, 0x7f800000, PT ;  /* 0x7f8000000300780c */ /* 0x000fc80003f04070 */
[----:B------:R-:W-:-:S09]  /*ae70*/  SEL R0, R0, 0x7c, P0 ;  /* 0x0000007c00007807 */ /* 0x000fd20000000000 */
.L_x_11057:
[----:B------:R-:W-:Y:S05]  /*ae80*/  BSYNC B0 ;  /* 0x0000000000007941 */ /* 0x000fea0003800000 */
.L_x_11055:
[----:B------:R-:W-:-:S04]  /*ae90*/  LOP3.LUT R3, R23, 0x80000000, RZ, 0xc0, !PT ;  /* 0x8000000017037812 */ /* 0x000fc800078ec0ff */
[----:B------:R-:W-:-:S04]  /*aea0*/  SHF.R.U32.HI R3, RZ, 0x18, R3 ;  /* 0x00000018ff037819 */ /* 0x000fc80000011603 */
[----:B------:R-:W-:-:S05]  /*aeb0*/  LOP3.LUT R3, R0, R3, RZ, 0xfc, !PT ;  /* 0x0000000300037212 */ /* 0x000fca00078efcff */
[----:B------:R0:W-:Y:S01]  /*aec0*/  STG.E.U8 desc[UR36][R4.64], R3 ;  /* 0x0000000304007986 */ /* 0x0001e2000c101124 */
[----:B------:R-:W-:Y:S05]  /*aed0*/  BRA `(.L_x_11041) ;  /* 0x0000000400987947 */ /* 0x000fea0003800000 */
.L_x_11051:
[----:B------:R-:W0:Y:S02]  /*aee0*/  I2F.S64 R0, R22 ;  /* 0x0000001600007312 */ /* 0x000e240000301400 */
[----:B0-----:R-:W-:-:S05]  /*aef0*/  F2FP.BF16.F32.PACK_AB R0, RZ, R0 ;  /* 0x00000000ff00723e */ /* 0x001fca00000010ff */
[----:B------:R0:W-:Y:S01]  /*af00*/  STG.E.U16 desc[UR36][R4.64], R0 ;  /* 0x0000000004007986 */ /* 0x0001e2000c101524 */
[----:B------:R-:W-:Y:S05]  /*af10*/  BRA `(.L_x_11041) ;  /* 0x0000000400887947 */ /* 0x000fea0003800000 */
.L_x_11048:
        /* <DEDUP_REMOVED lines=10> */
.L_x_11060:
        /* <DEDUP_REMOVED lines=17> */
.L_x_11063:
[----:B------:R-:W-:-:S04]  /*b0d0*/  LOP3.LUT R0, R23, 0x80000000, RZ, 0xc0, !PT ;  /* 0x8000000017007812 */ /* 0x000fc800078ec0ff */
[----:B------:R-:W-:-:S04]  /*b0e0*/  SHF.R.U32.HI R0, RZ, 0x18, R0 ;  /* 0x00000018ff007819 */ /* 0x000fc80000011600 */
[----:B------:R-:W-:-:S07]  /*b0f0*/  LOP3.LUT R0, R3, R0, RZ, 0xfc, !PT ;  /* 0x0000000003007212 */ /* 0x000fce00078efcff */
.L_x_11062:
[----:B------:R-:W-:Y:S05]  /*b100*/  BSYNC B0 ;  /* 0x0000000000007941 */ /* 0x000fea0003800000 */
.L_x_11061:
[----:B------:R3:W-:Y:S01]  /*b110*/  STG.E.U8 desc[UR36][R4.64], R0 ;  /* 0x0000000004007986 */ /* 0x0007e2000c101124 */
[----:B------:R-:W-:Y:S05]  /*b120*/  BRA `(.L_x_11041) ;  /* 0x0000000400047947 */ /* 0x000fea0003800000 */
.L_x_11059:
        /* <DEDUP_REMOVED lines=17> */
.L_x_11066:
[----:B------:R-:W-:-:S04]  /*b240*/  LOP3.LUT R0, R23, 0x80000000, RZ, 0xc0, !PT ;  /* 0x8000000017007812 */ /* 0x000fc800078ec0ff */
[----:B------:R-:W-:-:S04]  /*b250*/  SHF.R.U32.HI R0, RZ, 0x18, R0 ;  /* 0x00000018ff007819 */ /* 0x000fc80000011600 */
[----:B------:R-:W-:-:S07]  /*b260*/  LOP3.LUT R0, R3, R0, RZ, 0xfc, !PT ;  /* 0x0000000003007212 */ /* 0x000fce00078efcff */
.L_x_11065:
[----:B------:R-:W-:Y:S05]  /*b270*/  BSYNC B0 ;  /* 0x0000000000007941 */ /* 0x000fea0003800000 */
.L_x_11064:
[----:B------:R0:W-:Y:S01]  /*b280*/  STG.E.U8 desc[UR36][R4.64], R0 ;  /* 0x0000000004007986 */ /* 0x0001e2000c101124 */
[----:B------:R-:W-:Y:S05]  /*b290*/  BRA `(.L_x_11041) ;  /* 0x0000000000a87947 */ /* 0x000fea0003800000 */
.L_x_11058:
        /* <DEDUP_REMOVED lines=22> */
.L_x_11040:
        /* <DEDUP_REMOVED lines=16> */
.L_x_11069:
[----:B------:R-:W-:Y:S05]  /*b500*/  BRA `(.L_x_11041) ;  /* 0x00000000000c7947 */ /* 0x000fea0003800000 */
.L_x_11068:
[----:B------:R2:W-:Y:S01]  /*b510*/  STG.E.64 desc[UR36][R4.64], R22 ;  /* 0x0000001604007986 */ /* 0x0005e2000c101b24 */
[----:B------:R-:W-:Y:S05]  /*b520*/  BRA `(.L_x_11041) ;  /* 0x0000000000047947 */ /* 0x000fea0003800000 */
.L_x_11067:
[----:B------:R0:W-:Y:S02]  /*b530*/  STG.E desc[UR36][R4.64], R22 ;  /* 0x0000001604007986 */ /* 0x0001e4000c101924 */
.L_x_11041:
        /* <DEDUP_REMOVED lines=23> */
.L_x_11073:
[----:B------:R0:W-:Y:S01]  /*b6b0*/  STG.E.U8 desc[UR36][R4.64], R18 ;  /* 0x0000001204007986 */ /* 0x0001e2000c101124 */
[----:B------:R-:W-:Y:S05]  /*b6c0*/  BRA `(.L_x_11075) ;  /* 0x0000000c00447947 */ /* 0x000fea0003800000 */
.L_x_11072:
        /* <DEDUP_REMOVED lines=8> */
.L_x_11077:
[----:B------:R0:W-:Y:S01]  /*b750*/  STG.E desc[UR36][R4.64], R18 ;  /* 0x0000001204007986 */ /* 0x0001e2000c101924 */
[----:B------:R-:W-:Y:S05]  /*b760*/  BRA `(.L_x_11075) ;  /* 0x0000000c001c7947 */ /* 0x000fea0003800000 */
.L_x_11076:
[----:B------:R0:W-:Y:S01]  /*b770*/  STG.E.U16 desc[UR36][R4.64], R18 ;  /* 0x0000001204007986 */ /* 0x0001e2000c101524 */
[----:B------:R-:W-:Y:S05]  /*b780*/  BRA `(.L_x_11075) ;  /* 0x0000000c00147947 */ /* 0x000fea0003800000 */
.L_x_11071:
        /* <DEDUP_REMOVED lines=9> */
.L_x_11079:
[----:B------:R-:W0:Y:S02]  /*b820*/  I2F.S64 R0, R18 ;  /* 0x0000001200007312 */ /* 0x000e240000301400 */
[----:B0-----:R-:W-:-:S05]  /*b830*/  F2FP.F16.F32.PACK_AB R0, RZ, R0 ;  /* 0x00000000ff00723e */ /* 0x001fca00000000ff */
[----:B------:R1:W-:Y:S01]  /*b840*/  STG.E.U16 desc[UR36][R4.64], R0 ;  /* 0x0000000004007986 */ /* 0x0003e2000c101524 */
[----:B------:R-:W-:Y:S05]  /*b850*/  BRA `(.L_x_11075) ;  /* 0x0000000800e07947 */ /* 0x000fea0003800000 */
.L_x_11078:
        /* <DEDUP_REMOVED lines=10> */
.L_x_11081:
[----:B------:R-:W0:Y:S02]  /*b900*/  I2F.S64 R18, R18 ;  /* 0x0000001200127312 */ /* 0x000e240000301400 */
[----:B0-----:R-:W-:-:S04]  /*b910*/  F2FP.F16.F32.PACK_AB R3, RZ, R18 ;  /* 0x00000012ff03723e */ /* 0x001fc800000000ff */
[----:B------:R-:W-:-:S05]  /*b920*/  PRMT R3, R3, 0x5410, RZ ;  /* 0x0000541003037816 */ /* 0x000fca00000000ff */
[----:B------:R4:W-:Y:S01]  /*b930*/  STG.E desc[UR36][R4.64], R3 ;  /* 0x0000000304007986 */ /* 0x0009e2000c101924 */
[----:B------:R-:W-:Y:S05]  /*b940*/  BRA `(.L_x_11075) ;  /* 0x0000000800a47947 */ /* 0x000fea0003800000 */
.L_x_11080:
[----:B------:R-:W0:Y:S02]  /*b950*/  I2F.F64.S64 R18, R18 ;  /* 0x0000001200127312 */ /* 0x000e240000301c00 */
[----:B0-----:R2:W-:Y:S01]  /*b960*/  STG.E.64 desc[UR36][R4.64], R18 ;  /* 0x0000001204007986 */ /* 0x0015e2000c101b24 */
[----:B------:R-:W-:Y:S05]  /*b970*/  BRA `(.L_x_11075) ;  /* 0x0000000800987947 */ /* 0x000fea0003800000 */
.L_x_11070:
        /* <DEDUP_REMOVED lines=13> */
.L_x_11084:
[----:B------:R-:W0:Y:S01]  /*ba50*/  I2F.F64.S64 R8, R18 ;  /* 0x0000001200087312 */ /* 0x000e220000301c00 */
[----:B------:R-:W-:-:S05]  /*ba60*/  CS2R R10, SRZ ;  /* 0x00000000000a7805 */ /* 0x000fca000001ff00 */
[----:B0-----:R0:W-:Y:S01]  /*ba70*/  STG.E.128 desc[UR36][R4.64], R8 ;  /* 0x0000000804007986 */ /* 0x0011e2000c101d24 */
[----:B------:R-:W-:Y:S05]  /*ba80*/  BRA `(.L_x_11075) ;  /* 0x0000000800547947 */ /* 0x000fea0003800000 */
.L_x_11083:
        /* <DEDUP_REMOVED lines=21> */
.L_x_11088:
[----:B------:R-:W-:Y:S05]  /*bbe0*/  BSYNC B0 ;  /* 0x0000000000007941 */ /* 0x000fea0003800000 */
.L_x_11087:
[----:B------:R-:W-:-:S05]  /*bbf0*/  LOP3.LUT R7, R0, R7, RZ, 0xfc, !PT ;  /* 0x0000000700077212 */ /* 0x000fca00078efcff */
[----:B------:R0:W-:Y:S01]  /*bc00*/  STG.E.U8 desc[UR36][R4.64], R7 ;  /* 0x0000000704007986 */ /* 0x0001e2000c101124 */
[----:B------:R-:W-:Y:S05]  /*bc10*/  BRA `(.L_x_11075) ;  /* 0x0000000400f07947 */ /* 0x000fea0003800000 */
.L_x_11086:
        /* <DEDUP_REMOVED lines=13> */
.L_x_11090:
[----:B------:R-:W-:Y:S01]  /*bcf0*/  IMAD.MOV.U32 R0, RZ, RZ, 0x7f ;  /* 0x0000007fff007424 */ /* 0x000fe200078e00ff */
[----:B------:R-:W-:-:S04]  /*bd00*/  ISETP.GT.U32.AND P0, PT, R3, 0x7f800000, PT ;  /* 0x7f8000000300780c */ /* 0x000fc80003f04070 */
[----:B------:R-:W-:-:S09]  /*bd10*/  SEL R0, R0, 0x7c, P0 ;  /* 0x0000007c00007807 */ /* 0x000fd20000000000 */
.L_x_11091:
[----:B------:R-:W-:Y:S05]  /*bd20*/  BSYNC B0 ;  /* 0x0000000000007941 */ /* 0x000fea0003800000 */
.L_x_11089:
[----:B------:R-:W-:-:S04]  /*bd30*/  LOP3.LUT R3, R19, 0x80000000, RZ, 0xc0, !PT ;  /* 0x8000000013037812 */ /* 0x000fc800078ec0ff */
[----:B------:R-:W-:-:S04]  /*bd40*/  SHF.R.U32.HI R3, RZ, 0x18, R3 ;  /* 0x00000018ff037819 */ /* 0x000fc80000011603 */
[----:B------:R-:W-:-:S05]  /*bd50*/  LOP3.LUT R3, R0, R3, RZ, 0xfc, !PT ;  /* 0x0000000300037212 */ /* 0x000fca00078efcff */
[----:B------:R0:W-:Y:S01]  /*bd60*/  STG.E.U8 desc[UR36][R4.64], R3 ;  /* 0x0000000304007986 */ /* 0x0001e2000c101124 */
[----:B------:R-:W-:Y:S05]  /*bd70*/  BRA `(.L_x_11075) ;  /* 0x0000000400987947 */ /* 0x000fea0003800000 */
.L_x_11085:
[----:B------:R-:W0:Y:S02]  /*bd80*/  I2F.S64 R0, R18 ;  /* 0x0000001200007312 */ /* 0x000e240000301400 */
[----:B0-----:R-:W-:-:S05]  /*bd90*/  F2FP.BF16.F32.PACK_AB R0, RZ, R0 ;  /* 0x00000000ff00723e */ /* 0x001fca00000010ff */
[----:B------:R0:W-:Y:S01]  /*bda0*/  STG.E.U16 desc[UR36][R4.64], R0 ;  /* 0x0000000004007986 */ /* 0x0001e2000c101524 */
[----:B------:R-:W-:Y:S05]  /*bdb0*/  BRA `(.L_x_11075) ;  /* 0x0000000400887947 */ /* 0x000fea0003800000 */
.L_x_11082:
        /* <DEDUP_REMOVED lines=10> */
.L_x_11094:
        /* <DEDUP_REMOVED lines=17> */
.L_x_11097:
[----:B------:R-:W-:-:S04]  /*bf70*/  LOP3.LUT R0, R19, 0x80000000, RZ, 0xc0, !PT ;  /* 0x8000000013007812 */ /* 0x000fc800078ec0ff */
[----:B------:R-:W-:-:S04]  /*bf80*/  SHF.R.U32.HI R0, RZ, 0x18, R0 ;  /* 0x00000018ff007819 */ /* 0x000fc80000011600 */
[----:B------:R-:W-:-:S07]  /*bf90*/  LOP3.LUT R0, R3, R0, RZ, 0xfc, !PT ;  /* 0x0000000003007212 */ /* 0x000fce00078efcff */
.L_x_11096:
[----:B------:R-:W-:Y:S05]  /*bfa0*/  BSYNC B0 ;  /* 0x0000000000007941 */ /* 0x000fea0003800000 */
.L_x_11095:
[----:B------:R0:W-:Y:S01]  /*bfb0*/  STG.E.U8 desc[UR36][R4.64], R0 ;  /* 0x0000000004007986 */ /* 0x0001e2000c101124 */
[----:B------:R-:W-:Y:S05]  /*bfc0*/  BRA `(.L_x_11075) ;  /* 0x0000000400047947 */ /* 0x000fea0003800000 */
.L_x_11093:
        /* <DEDUP_REMOVED lines=17> */
.L_x_11100:
[----:B------:R-:W-:-:S04]  /*c0e0*/  LOP3.LUT R0, R19, 0x80000000, RZ, 0xc0, !PT ;  /* 0x8000000013007812 */ /* 0x000fc800078ec0ff */
[----:B------:R-:W-:-:S04]  /*c0f0*/  SHF.R.U32.HI R0, RZ, 0x18, R0 ;  /* 0x00000018ff007819 */ /* 0x000fc80000011600 */
[----:B------:R-:W-:-:S07]  /*c100*/  LOP3.LUT R0, R3, R0, RZ, 0xfc, !PT ;  /* 0x0000000003007212 */ /* 0x000fce00078efcff */
.L_x_11099:
[----:B------:R-:W-:Y:S05]  /*c110*/  BSYNC B0 ;  /* 0x0000000000007941 */ /* 0x000fea0003800000 */
.L_x_11098:
[----:B------:R0:W-:Y:S01]  /*c120*/  STG.E.U8 desc[UR36][R4.64], R0 ;  /* 0x0000000004007986 */ /* 0x0001e2000c101124 */
[----:B------:R-:W-:Y:S05]  /*c130*/  BRA `(.L_x_11075) ;  /* 0x0000000000a87947 */ /* 0x000fea0003800000 */
.L_x_11092:
        /* <DEDUP_REMOVED lines=22> */
.L_x_11074:
        /* <DEDUP_REMOVED lines=16> */
.L_x_11103:
[----:B------:R-:W-:Y:S05]  /*c3a0*/  BRA `(.L_x_11075) ;  /* 0x00000000000c7947 */ /* 0x000fea0003800000 */
.L_x_11102:
[----:B------:R0:W-:Y:S01]  /*c3b0*/  STG.E.64 desc[UR36][R4.64], R18 ;  /* 0x0000001204007986 */ /* 0x0001e2000c101b24 */
[----:B------:R-:W-:Y:S05]  /*c3c0*/  BRA `(.L_x_11075) ;  /* 0x0000000000047947 */ /* 0x000fea0003800000 */
.L_x_11101:
[----:B------:R0:W-:Y:S02]  /*c3d0*/  STG.E desc[UR36][R4.64], R18 ;  /* 0x0000001204007986 */ /* 0x0001e4000c101924 */
.L_x_11075:
[----:B------:R-:W-:-:S07]  /*c3e0*/  VIADD R25, R25, 0x80 ;  /* 0x0000008019197836 */ /* 0x000fce0000000000 */
.L_x_11035:
[----:B------:R-:W-:Y:S05]  /*c3f0*/  BSYNC B6 ;  /* 0x0000000000067941 */ /* 0x000fea0003800000 */
.L_x_11034:
        /* <DEDUP_REMOVED lines=21> */
.L_x_11107:
[----:B------:R-:W-:Y:S01]  /*c550*/  STG.E.U8 desc[UR36][R2.64], R16 ;  /* 0x0000001002007986 */ /* 0x000fe2000c101124 */
[----:B------:R-:W-:Y:S05]  /*c560*/  EXIT ;  /* 0x000000000000794d */ /* 0x000fea0003800000 */
.L_x_11106:
        /* <DEDUP_REMOVED lines=8> */
.L_x_11110:
[----:B------:R-:W-:Y:S01]  /*c5f0*/  STG.E desc[UR36][R2.64], R16 ;  /* 0x0000001002007986 */ /* 0x000fe2000c101924 */
[----:B------:R-:W-:Y:S05]  /*c600*/  EXIT ;  /* 0x000000000000794d */ /* 0x000fea0003800000 */
.L_x_11109:
[----:B------:R-:W-:Y:S01]  /*c610*/  STG.E.U16 desc[UR36][R2.64], R16 ;  /* 0x0000001002007986 */ /* 0x000fe2000c101524 */
[----:B------:R-:W-:Y:S05]  /*c620*/  EXIT ;  /* 0x000000000000794d */ /* 0x000fea0003800000 */
.L_x_11105:
        /* <DEDUP_REMOVED lines=9> */
.L_x_11112:
[----:B------:R-:W0:Y:S02]  /*c6c0*/  I2F.S64 R0, R16 ;  /* 0x0000001000007312 */ /* 0x000e240000301400 */
[----:B0-----:R-:W-:-:S05]  /*c6d0*/  F2FP.F16.F32.PACK_AB R0, RZ, R0 ;  /* 0x00000000ff00723e */ /* 0x001fca00000000ff */
[----:B------:R-:W-:Y:S01]  /*c6e0*/  STG.E.U16 desc[UR36][R2.64], R0 ;  /* 0x0000000002007986 */ /* 0x000fe2000c101524 */
[----:B------:R-:W-:Y:S05]  /*c6f0*/  EXIT ;  /* 0x000000000000794d */ /* 0x000fea0003800000 */
.L_x_11111:
        /* <DEDUP_REMOVED lines=10> */
.L_x_11114:
[----:B------:R-:W0:Y:S02]  /*c7a0*/  I2F.S64 R16, R16 ;  /* 0x0000001000107312 */ /* 0x000e240000301400 */
[----:B0-----:R-:W-:-:S04]  /*c7b0*/  F2FP.F16.F32.PACK_AB R5, RZ, R16 ;  /* 0x00000010ff05723e */ /* 0x001fc800000000ff */
[----:B------:R-:W-:-:S05]  /*c7c0*/  PRMT R5, R5, 0x5410, RZ ;  /* 0x0000541005057816 */ /* 0x000fca00000000ff */
[----:B------:R-:W-:Y:S01]  /*c7d0*/  STG.E desc[UR36][R2.64], R5 ;  /* 0x0000000502007986 */ /* 0x000fe2000c101924 */
[----:B------:R-:W-:Y:S05]  /*c7e0*/  EXIT ;  /* 0x000000000000794d */ /* 0x000fea0003800000 */
.L_x_11113:
[----:B------:R-:W0:Y:S02]  /*c7f0*/  I2F.F64.S64 R16, R16 ;  /* 0x0000001000107312 */ /* 0x000e240000301c00 */
[----:B0-----:R-:W-:Y:S01]  /*c800*/  STG.E.64 desc[UR36][R2.64], R16 ;  /* 0x0000001002007986 */ /* 0x001fe2000c101b24 */
[----:B------:R-:W-:Y:S05]  /*c810*/  EXIT ;  /* 0x000000000000794d */ /* 0x000fea0003800000 */
.L_x_11104:
        /* <DEDUP_REMOVED lines=13> */
.L_x_11117:
[----:B------:R-:W0:Y:S01]  /*c8f0*/  I2F.F64.S64 R16, R16 ;  /* 0x0000001000107312 */ /* 0x000e220000301c00 */
[----:B------:R-:W-:-:S05]  /*c900*/  CS2R R18, SRZ ;  /* 0x0000000000127805 */ /* 0x000fca000001ff00 */
[----:B0-----:R-:W-:Y:S01]  /*c910*/  STG.E.128 desc[UR36][R2.64], R16 ;  /* 0x0000001002007986 */ /* 0x001fe2000c101d24 */
[----:B------:R-:W-:Y:S05]  /*c920*/  EXIT ;  /* 0x000000000000794d */ /* 0x000fea0003800000 */
.L_x_11116:
        /* <DEDUP_REMOVED lines=21> */
.L_x_11121:
[----:B------:R-:W-:Y:S05]  /*ca80*/  BSYNC B0 ;  /* 0x0000000000007941 */ /* 0x000fea0003800000 */
.L_x_11120:
[----:B------:R-:W-:-:S05]  /*ca90*/  LOP3.LUT R5, R0, R5, RZ, 0xfc, !PT ;  /* 0x0000000500057212 */ /* 0x000fca00078efcff */
[----:B------:R-:W-:Y:S01]  /*caa0*/  STG.E.U8 desc[UR36][R2.64], R5 ;  /* 0x0000000502007986 */ /* 0x000fe2000c101124 */
[----:B------:R-:W-:Y:S05]  /*cab0*/  EXIT ;  /* 0x000000000000794d */ /* 0x000fea0003800000 */
.L_x_11119:
        /* <DEDUP_REMOVED lines=13> */
.L_x_11123:
[----:B------:R-:W-:Y:S01]  /*cb90*/  IMAD.MOV.U32 R0, RZ, RZ, 0x7f ;  /* 0x0000007fff007424 */ /* 0x000fe200078e00ff */
[----:B------:R-:W-:-:S04]  /*cba0*/  ISETP.GT.U32.AND P0, PT, R4, 0x7f800000, PT ;  /* 0x7f8000000400780c */ /* 0x000fc80003f04070 */
[----:B------:R-:W-:-:S09]  /*cbb0*/  SEL R0, R0, 0x7c, P0 ;  /* 0x0000007c00007807 */ /* 0x000fd20000000000 */
.L_x_11124:
[----:B------:R-:W-:Y:S05]  /*cbc0*/  BSYNC B0 ;  /* 0x0000000000007941 */ /* 0x000fea0003800000 */
.L_x_11122:
[----:B------:R-:W-:-:S04]  /*cbd0*/  LOP3.LUT R4, R17, 0x80000000, RZ, 0xc0, !PT ;  /* 0x8000000011047812 */ /* 0x000fc800078ec0ff */
[----:B------:R-:W-:-:S04]  /*cbe0*/  SHF.R.U32.HI R5, RZ, 0x18, R4 ;  /* 0x00000018ff057819 */ /* 0x000fc80000011604 */
[----:B------:R-:W-:-:S05]  /*cbf0*/  LOP3.LUT R5, R0, R5, RZ, 0xfc, !PT ;  /* 0x0000000500057212 */ /* 0x000fca00078efcff */
[----:B------:R-:W-:Y:S01]  /*cc00*/  STG.E.U8 desc[UR36][R2.64], R5 ;  /* 0x0000000502007986 */ /* 0x000fe2000c101124 */
[----:B------:R-:W-:Y:S05]  /*cc10*/  EXIT ;  /* 0x000000000000794d */ /* 0x000fea0003800000 */
.L_x_11118:
[----:B------:R-:W0:Y:S02]  /*cc20*/  I2F.S64 R0, R16 ;  /* 0x0000001000007312 */ /* 0x000e240000301400 */
[----:B0-----:R-:W-:-:S05]  /*cc30*/  F2FP.BF16.F32.PACK_AB R0, RZ, R0 ;  /* 0x00000000ff00723e */ /* 0x001fca00000010ff */
[----:B------:R-:W-:Y:S01]  /*cc40*/  STG.E.U16 desc[UR36][R2.64], R0 ;  /* 0x0000000002007986 */ /* 0x000fe2000c101524 */
[----:B------:R-:W-:Y:S05]  /*cc50*/  EXIT ;  /* 0x000000000000794d */ /* 0x000fea0003800000 */
.L_x_11115:
        /* <DEDUP_REMOVED lines=10> */
.L_x_11127:
        /* <DEDUP_REMOVED lines=17> */
.L_x_11130:
[----:B------:R-:W-:-:S04]  /*ce10*/  LOP3.LUT R0, R17, 0x80000000, RZ, 0xc0, !PT ;  /* 0x8000000011007812 */ /* 0x000fc800078ec0ff */
[----:B------:R-:W-:-:S04]  /*ce20*/  SHF.R.U32.HI R5, RZ, 0x18, R0 ;  /* 0x00000018ff057819 */ /* 0x000fc80000011600 */
[----:B------:R-:W-:-:S04]  /*ce30*/  LOP3.LUT R4, R4, R5, RZ, 0xfc, !PT ;  /* 0x0000000504047212 */ /* 0x000fc800078efcff */
[----:B------:R-:W-:-:S07]  /*ce40*/  PRMT R0, R4, 0x7610, R0 ;  /* 0x0000761004007816 */ /* 0x000fce0000000000 */
.L_x_11129:
[----:B------:R-:W-:Y:S05]  /*ce50*/  BSYNC B0 ;  /* 0x0000000000007941 */ /* 0x000fea0003800000 */
.L_x_11128:
[----:B------:R-:W-:Y:S01]  /*ce60*/  STG.E.U8 desc[UR36][R2.64], R0 ;  /* 0x0000000002007986 */ /* 0x000fe2000c101124 */
[----:B------:R-:W-:Y:S05]  /*ce70*/  EXIT ;  /* 0x000000000000794d */ /* 0x000fea0003800000 */
.L_x_11126:
        /* <DEDUP_REMOVED lines=17> */
.L_x_11133:
[----:B------:R-:W-:-:S04]  /*cf90*/  LOP3.LUT R0, R17, 0x80000000, RZ, 0xc0, !PT ;  /* 0x8000000011007812 */ /* 0x000fc800078ec0ff */
[----:B------:R-:W-:-:S04]  /*cfa0*/  SHF.R.U32.HI R5, RZ, 0x18, R0 ;  /* 0x00000018ff057819 */ /* 0x000fc80000011600 */
[----:B------:R-:W-:-:S04]  /*cfb0*/  LOP3.LUT R4, R4, R5, RZ, 0xfc, !PT ;  /* 0x0000000504047212 */ /* 0x000fc800078efcff */
[----:B------:R-:W-:-:S07]  /*cfc0*/  PRMT R0, R4, 0x7610, R0 ;  /* 0x0000761004007816 */ /* 0x000fce0000000000 */
.L_x_11132:
[----:B------:R-:W-:Y:S05]  /*cfd0*/  BSYNC B0 ;  /* 0x0000000000007941 */ /* 0x000fea0003800000 */
.L_x_11131:
[----:B------:R-:W-:Y:S01]  /*cfe0*/  STG.E.U8 desc[UR36][R2.64], R0 ;  /* 0x0000000002007986 */ /* 0x000fe2000c101124 */
[----:B------:R-:W-:Y:S05]  /*cff0*/  EXIT ;  /* 0x000000000000794d */ /* 0x000fea0003800000 */
.L_x_11125:
        /* <DEDUP_REMOVED lines=22> */
.L_x_11108:
        /* <DEDUP_REMOVED lines=16> */
.L_x_11136:
[----:B------:R-:W-:Y:S05]  /*d260*/  EXIT ;  /* 0x000000000000794d */ /* 0x000fea0003800000 */
.L_x_11135:
[----:B------:R-:W-:Y:S01]  /*d270*/  STG.E.64 desc[UR36][R2.64], R16 ;  /* 0x0000001002007986 */ /* 0x000fe2000c101b24 */
[----:B------:R-:W-:Y:S05]  /*d280*/  EXIT ;  /* 0x000000000000794d */ /* 0x000fea0003800000 */
.L_x_11134:
[----:B------:R-:W-:Y:S01]  /*d290*/  STG.E desc[UR36][R2.64], R16 ;  /* 0x0000001002007986 */ /* 0x000fe2000c101924 */
[----:B------:R-:W-:Y:S05]  /*d2a0*/  EXIT ;  /* 0x000000000000794d */ /* 0x000fea0003800000 */
.L_x_11137:
        /* <DEDUP_REMOVED lines=13> */
.L_x_18600:


//--------------------- .text._ZN2at6native18elementwise_kernelILi128ELi2EZNS0_22gpu_kernel_impl_nocastIZZNS0_73_GLOBAL__N__c8866d80_35_SparseBinaryOpIntersectionKernel_cu_9e10b42f_311142_sparse_binary_op_intersection_kernel_implINS3_18CUDAKernelLauncherENS3_36CUDAValueSelectionIntersectionKernelINS3_9RhsProjOpEEElLl0EEEvRNS_6TensorERKS9_SC_RKSt6vectorIlSaIlEERKSt8optionalIS9_ESL_bbENKUlvE1_clEvEUllE_EEvRNS_18TensorIteratorBaseERKT_EUliE_EEviT1_ --------------------------
	.section	.text._ZN2at6native18elementwise_kernelILi128ELi2EZNS0_22gpu_kernel_impl_nocastIZZNS0_73_GLOBAL__N__c8866d80_35_SparseBinaryOpIntersectionKernel_cu_9e10b42f_311142_sparse_binary_op_intersection_kernel_implINS3_18CUDAKernelLauncherENS3_36CUDAValueSelectionIntersectionKernelINS3_9RhsProjOpEEElLl0EEEvRNS_6TensorERKS9_SC_RKSt6vectorIlSaIlEERKSt8optionalIS9_ESL_bbENKUlvE1_clEvEUllE_EEvRNS_18TensorIteratorBaseERKT_EUliE_EEviT1_,"ax",@progbits
	.align	128
        .global         _ZN2at6native18elementwise_kernelILi128ELi2EZNS0_22gpu_kernel_impl_nocastIZZNS0_73_GLOBAL__N__c8866d80_35_SparseBinaryOpIntersectionKernel_cu_9e10b42f_311142_sparse_binary_op_intersection_kernel_implINS3_18CUDAKernelLauncherENS3_36CUDAValueSelectionIntersectionKernelINS3_9RhsProjOpEEElLl0EEEvRNS_6TensorERKS9_SC_RKSt6vectorIlSaIlEERKSt8optionalIS9_ESL_bbENKUlvE1_clEvEUllE_EEvRNS_18TensorIteratorBaseERKT_EUliE_EEviT1_
        .type           _ZN2at6native18elementwise_kernelILi128ELi2EZNS0_22gpu_kernel_impl_nocastIZZNS0_73_GLOBAL__N__c8866d80_35_SparseBinaryOpIntersectionKernel_cu_9e10b42f_311142_sparse_binary_op_intersection_kernel_implINS3_18CUDAKernelLauncherENS3_36CUDAValueSelectionIntersectionKernelINS3_9RhsProjOpEEElLl0EEEvRNS_6TensorERKS9_SC_RKSt6vectorIlSaIlEERKSt8optionalIS9_ESL_bbENKUlvE1_clEvEUllE_EEvRNS_18TensorIteratorBaseERKT_EUliE_EEviT1_,@function
        .size           _ZN2at6native18elementwise_kernelILi128ELi2EZNS0_22gpu_kernel_impl_nocastIZZNS0_73_GLOBAL__N__c8866d80_35_SparseBinaryOpIntersectionKernel_cu_9e10b42f_311142_sparse_binary_op_intersection_kernel_implINS3_18CUDAKernelLauncherENS3_36CUDAValueSelectionIntersectionKernelINS3_9RhsProjOpEEElLl0EEEvRNS_6TensorERKS9_SC_RKSt6vectorIlSaIlEERKSt8optionalIS9_ESL_bbENKUlvE1_clEvEUllE_EEvRNS_18TensorIteratorBaseERKT_EUliE_EEviT1_,(.L_x_18601 - _ZN2at6native18elementwise_kernelILi128ELi2EZNS0_22gpu_kernel_impl_nocastIZZNS0_73_GLOBAL__N__c8866d80_35_SparseBinaryOpIntersectionKernel_cu_9e10b42f_311142_sparse_binary_op_intersection_kernel_implINS3_18CUDAKernelLauncherENS3_36CUDAValueSelectionIntersectionKernelINS3_9RhsProjOpEEElLl0EEEvRNS_6TensorERKS9_SC_RKSt6vectorIlSaIlEERKSt8optionalIS9_ESL_bbENKUlvE1_clEvEUllE_EEvRNS_18TensorIteratorBaseERKT_EUliE_EEviT1_)
        .other          _ZN2at6native18elementwise_kernelILi128ELi2EZNS0_22gpu_kernel_impl_nocastIZZNS0_73_GLOBAL__N__c8866d80_35_SparseBinaryOpIntersectionKernel_cu_9e10b42f_311142_sparse_binary_op_intersection_kernel_implINS3_18CUDAKernelLauncherENS3_36CUDAValueSelectionIntersectionKernelINS3_9RhsProjOpEEElLl0EEEvRNS_6TensorERKS9_SC_RKSt6vectorIlSaIlEERKSt8optionalIS9_ESL_bbENKUlvE1_clEvEUllE_EEvRNS_18TensorIteratorBaseERKT_EUliE_EEviT1_,@"STO_CUDA_ENTRY STV_DEFAULT"
_ZN2at6native18elementwise_kernelILi128ELi2EZNS0_22gpu_kernel_impl_nocastIZZNS0_73_GLOBAL__N__c8866d80_35_SparseBinaryOpIntersectionKernel_cu_9e10b42f_311142_sparse_binary_op_intersection_kernel_implINS3_18CUDAKernelLauncherENS3_36CUDAValueSelectionIntersectionKernelINS3_9RhsProjOpEEElLl0EEEvRNS_6TensorERKS9_SC_RKSt6vectorIlSaIlEERKSt8optionalIS9_ESL_bbENKUlvE1_clEvEUllE_EEvRNS_18TensorIteratorBaseERKT_EUliE_EEviT1_:
.text._ZN2at6native18elementwise_kernelILi128ELi2EZNS0_22gpu_kernel_impl_nocastIZZNS0_73_GLOBAL__N__c8866d80_35_SparseBinaryOpIntersectionKernel_cu_9e10b42f_311142_sparse_binary_op_intersection_kernel_implINS3_18CUDAKernelLauncherENS3_36CUDAValueSelectionIntersectionKernelINS3_9RhsProjOpEEElLl0EEEvRNS_6TensorERKS9_SC_RKSt6vectorIlSaIlEERKSt8optionalIS9_ESL_bbENKUlvE1_clEvEUllE_EEvRNS_18TensorIteratorBaseERKT_EUliE_EEviT1_:
        /* <DEDUP_REMOVED lines=319> */
.L_x_11140:
        /* <DEDUP_REMOVED lines=39> */
.L_x_11143:
        /* <DEDUP_REMOVED lines=41> */
.L_x_11142:
        /* <DEDUP_REMOVED lines=43> */
.L_x_11141:
[----:B------:R-:W-:Y:S01]  /*1ba0*/  ULDC.64 UR4, c[0x0][0x410] ;  /* 0x0001040000047ab9 */ /* 0x000fe20000000a00 */
[----:B------:R-:W-:Y:S02]  /*1bb0*/  IADD3 R3, R3, 0x80, RZ ;  /* 0x0000008003037810 */ /* 0x000fe40007ffe0ff */
[----:B------:R-:W-:-:S05]  /*1bc0*/  IADD3 R6, P0, R6, UR4, RZ ;  /* 0x0000000406067c10 */ /* 0x000fca000ff1e0ff */
[----:B------:R-:W-:-:S05]  /*1bd0*/  IMAD.X R7, RZ, RZ, UR5, P0 ;  /* 0x00000005ff077e24 */ /* 0x000fca00080e06ff */
[----:B------:R0:W-:Y:S03]  /*1be0*/  STG.E.64 desc[UR8][R6.64], R38 ;  /* 0x0000002606007986 */ /* 0x0001e6000c101b08 */
.L_x_11139:
[----:B------:R-:W-:Y:S05]  /*1bf0*/  BSYNC B0 ;  /* 0x0000000000007941 */ /* 0x000fea0003800000 */
.L_x_11138:
        /* <DEDUP_REMOVED lines=305> */
.L_x_11144:
        /* <DEDUP_REMOVED lines=42> */
.L_x_11147:
        /* <DEDUP_REMOVED lines=41> */
.L_x_11146:
        /* <DEDUP_REMOVED lines=43> */
.L_x_11145:
[----:B------:R-:W-:Y:S01]  /*36f0*/  STG.E.64 desc[UR8][R6.64], R14 ;  /* 0x0000000e06007986 */ /* 0x000fe2000c101b08 */
[----:B------:R-:W-:Y:S05]  /*3700*/  EXIT ;  /* 0x000000000000794d */ /* 0x000fea0003800000 */
.L_x_11148:
        /* <DEDUP_REMOVED lines=15> */
.L_x_18601:


//--------------------- .text._ZN2at6native27unrolled_elementwise_kernelIZZNS0_73_GLOBAL__N__c8866d80_35_SparseBinaryOpIntersectionKernel_cu_9e10b42f_311142_sparse_binary_op_intersection_kernel_implINS2_18CUDAKernelLauncherENS2_36CUDAValueSelectionIntersectionKernelINS2_9RhsProjOpEEElLl0EEEvRNS_6TensorERKS8_SB_RKSt6vectorIlSaIlEERKSt8optionalIS8_ESK_bbENKUlvE1_clEvEUllE_St5arrayIPcLm2EELi4E23TrivialOffsetCalculatorILi1EjESR_NS0_6memory15LoadWithoutCastENSS_16StoreWithoutCastEEEviT_T0_T2_T3_T4_T5_ --------------------------
	.section	.text._ZN2at6native27unrolled_elementwise_kernelIZZNS0_73_GLOBAL__N__c8866d80_35_SparseBinaryOpIntersectionKernel_cu_9e10b42f_311142_sparse_binary_op_intersection_kernel_implINS2_18CUDAKernelLauncherENS2_36CUDAValueSelectionIntersectionKernelINS2_9RhsProjOpEEElLl0EEEvRNS_6TensorERKS8_SB_RKSt6vectorIlSaIlEERKSt8optionalIS8_ESK_bbENKUlvE1_clEvEUllE_St5arrayIPcLm2EELi4E23TrivialOffsetCalculatorILi1EjESR_NS0_6memory15LoadWithoutCastENSS_16StoreWithoutCastEEEviT_T0_T2_T3_T4_T5_,"ax",@progbits
	.align	128
        .global         _ZN2at6native27unrolled_elementwise_kernelIZZNS0_73_GLOBAL__N__c8866d80_35_SparseBinaryOpIntersectionKernel_cu_9e10b42f_311142_sparse_binary_op_intersection_kernel_implINS2_18CUDAKernelLauncherENS2_36CUDAValueSelectionIntersectionKernelINS2_9RhsProjOpEEElLl0EEEvRNS_6TensorERKS8_SB_RKSt6vectorIlSaIlEERKSt8optionalIS8_ESK_bbENKUlvE1_clEvEUllE_St5arrayIPcLm2EELi4E23TrivialOffsetCalculatorILi1EjESR_NS0_6memory15LoadWithoutCastENSS_16StoreWithoutCastEEEviT_T0_T2_T3_T4_T5_
        .type           _ZN2at6native27unrolled_elementwise_kernelIZZNS0_73_GLOBAL__N__c8866d80_35_SparseBinaryOpIntersectionKernel_cu_9e10b42f_311142_sparse_binary_op_intersection_kernel_implINS2_18CUDAKernelLauncherENS2_36CUDAValueSelectionIntersectionKernelINS2_9RhsProjOpEEElLl0EEEvRNS_6TensorERKS8_SB_RKSt6vectorIlSaIlEERKSt8optionalIS8_ESK_bbENKUlvE1_clEvEUllE_St5arrayIPcLm2EELi4E23TrivialOffsetCalculatorILi1EjESR_NS0_6memory15LoadWithoutCastENSS_16StoreWithoutCastEEEviT_T0_T2_T3_T4_T5_,@function
        .size           _ZN2at6native27unrolled_elementwise_kernelIZZNS0_73_GLOBAL__N__c8866d80_35_SparseBinaryOpIntersectionKernel_cu_9e10b42f_311142_sparse_binary_op_intersection_kernel_implINS2_18CUDAKernelLauncherENS2_36CUDAValueSelectionIntersectionKernelINS2_9RhsProjOpEEElLl0EEEvRNS_6TensorERKS8_SB_RKSt6vectorIlSaIlEERKSt8optionalIS8_ESK_bbENKUlvE1_clEvEUllE_St5arrayIPcLm2EELi4E23TrivialOffsetCalculatorILi1EjESR_NS0_6memory15LoadWithoutCastENSS_16StoreWithoutCastEEEviT_T0_T2_T3_T4_T5_,(.L_x_18602 - _ZN2at6native27unrolled_elementwise_kernelIZZNS0_73_GLOBAL__N__c8866d80_35_SparseBinaryOpIntersectionKernel_cu_9e10b42f_311142_sparse_binary_op_intersection_kernel_implINS2_18CUDAKernelLauncherENS2_36CUDAValueSelectionIntersectionKernelINS2_9RhsProjOpEEElLl0EEEvRNS_6TensorERKS8_SB_RKSt6vectorIlSaIlEERKSt8optionalIS8_ESK_bbENKUlvE1_clEvEUllE_St5arrayIPcLm2EELi4E23TrivialOffsetCalculatorILi1EjESR_NS0_6memory15LoadWithoutCastENSS_16StoreWithoutCastEEEviT_T0_T2_T3_T4_T5_)
        .other          _ZN2at6native27unrolled_elementwise_kernelIZZNS0_73_GLOBAL__N__c8866d80_35_SparseBinaryOpIntersectionKernel_cu_9e10b42f_311142_sparse_binary_op_intersection_kernel_implINS2_18CUDAKernelLauncherENS2_36CUDAValueSelectionIntersectionKernelINS2_9RhsProjOpEEElLl0EEEvRNS_6TensorERKS8_SB_RKSt6vectorIlSaIlEERKSt8optionalIS8_ESK_bbENKUlvE1_clEvEUllE_St5arrayIPcLm2EELi4E23TrivialOffsetCalculatorILi1EjESR_NS0_6memory15LoadWithoutCastENSS_16StoreWithoutCastEEEviT_T0_T2_T3_T4_T5_,@"STO_CUDA_ENTRY STV_DEFAULT"
_ZN2at6native27unrolled_elementwise_kernelIZZNS0_73_GLOBAL__N__c8866d80_35_SparseBinaryOpIntersectionKernel_cu_9e10b42f_311142_sparse_binary_op_intersection_kernel_implINS2_18CUDAKernelLauncherENS2_36CUDAValueSelectionIntersectionKernelINS2_9RhsProjOpEEElLl0EEEvRNS_6TensorERKS8_SB_RKSt6vectorIlSaIlEERKSt8optionalIS8_ESK_bbENKUlvE1_clEvEUllE_St5arrayIPcLm2EELi4E23TrivialOffsetCalculatorILi1EjESR_NS0_6memory15LoadWithoutCastENSS_16StoreWithoutCastEEEviT_T0_T2_T3_T4_T5_:
.text._ZN2at6native27unrolled_elementwise_kernelIZZNS0_73_GLOBAL__N__c8866d80_35_SparseBinaryOpIntersectionKernel_cu_9e10b42f_311142_sparse_binary_op_intersection_kernel_implINS2_18CUDAKernelLauncherENS2_36CUDAValueSelectionIntersectionKernelINS2_9RhsProjOpEEElLl0EEEvRNS_6TensorERKS8_SB_RKSt6vectorIlSaIlEERKSt8optionalIS8_ESK_bbENKUlvE1_clEvEUllE_St5arrayIPcLm2EELi4E23TrivialOffsetCalculatorILi1EjESR_NS0_6memory15LoadWithoutCastENSS_16StoreWithoutCastEEEviT_T0_T2_T3_T4_T5_:
        /* <DEDUP_REMOVED lines=94> */
.L_x_11155:
        /* <DEDUP_REMOVED lines=141> */
.L_x_11154:
        /* <DEDUP_REMOVED lines=79> */
.L_x_11156:
[----:B------:R-:W-:-:S04]  /*13a0*/  ISETP.NE.U32.AND P2, PT, RZ, UR8, PT ;  /* 0x00000008ff007c0c */ /* 0x000fc8000bf45070 */
[----:B------:R-:W-:-:S13]  /*13b0*/  ISETP.NE.OR.EX P0, PT, RZ, UR15, P0, P2 ;  /* 0x0000000fff007c0c */ /* 0x000fda0008705720 */
[----:B------:R-:W-:Y:S05]  /*13c0*/  @!P0 BRA `(.L_x_11152) ;  /* 0x0000000000ac8947 */ /* 0x000fea0003800000 */
.L_x_11153:
        /* <DEDUP_REMOVED lines=43> */
.L_x_11152:
        /* <DEDUP_REMOVED lines=51> */
.L_x_11151:
[----:B------:R-:W-:Y:S05]  /*19b0*/  BSYNC B0 ;  /* 0x0000000000007941 */ /* 0x000fea0003800000 */
.L_x_11150:
        /* <DEDUP_REMOVED lines=46> */
.L_x_11162:
        /* <DEDUP_REMOVED lines=143> */
.L_x_11161:
        /* <DEDUP_REMOVED lines=81> */
.L_x_11163:
[----:B------:R-:W-:-:S04]  /*2aa0*/  ISETP.NE.U32.AND P2, PT, RZ, UR8, PT ;  /* 0x00000008ff007c0c */ /* 0x000fc8000bf45070 */
[----:B------:R-:W-:-:S13]  /*2ab0*/  ISETP.NE.OR.EX P0, PT, RZ, UR9, P0, P2 ;  /* 0x00000009ff007c0c */ /* 0x000fda0008705720 */
[----:B------:R-:W-:Y:S05]  /*2ac0*/  @!P0 BRA `(.L_x_11159) ;  /* 0x0000000000b08947 */ /* 0x000fea0003800000 */
.L_x_11160:
        /* <DEDUP_REMOVED lines=44> */
.L_x_11159:
        /* <DEDUP_REMOVED lines=52> */
.L_x_11158:
[----:B------:R-:W-:Y:S05]  /*30d0*/  BSYNC B0 ;  /* 0x0000000000007941 */ /* 0x000fea0003800000 */
.L_x_11157:
        /* <DEDUP_REMOVED lines=45> */
.L_x_11169:
        /* <DEDUP_REMOVED lines=141> */
.L_x_11168:
        /* <DEDUP_REMOVED lines=79> */
.L_x_11170:
[----:B------:R-:W-:-:S04]  /*4170*/  ISETP.NE.U32.AND P2, PT, RZ, UR6, PT ;  /* 0x00000006ff007c0c */ /* 0x000fc8000bf45070 */
[----:B------:R-:W-:-:S13]  /*4180*/  ISETP.NE.OR.EX P0, PT, RZ, UR7, P0, P2 ;  /* 0x00000007ff007c0c */ /* 0x000fda0008705720 */
[----:B------:R-:W-:Y:S05]  /*4190*/  @!P0 BRA `(.L_x_11166) ;  /* 0x0000000000b48947 */ /* 0x000fea0003800000 */
.L_x_11167:
        /* <DEDUP_REMOVED lines=45> */
.L_x_11166:
        /* <DEDUP_REMOVED lines=57> */
.L_x_11165:
[----:B------:R-:W-:Y:S05]  /*4800*/  BSYNC B0 ;  /* 0x0000000000007941 */ /* 0x000fea0003800000 */
.L_x_11164:
        /* <DEDUP_REMOVED lines=44> */
.L_x_11175:
        /* <DEDUP_REMOVED lines=141> */
.L_x_11174:
        /* <DEDUP_REMOVED lines=78> */
.L_x_11176:
[----:B------:R-:W-:-:S04]  /*5880*/  ISETP.NE.U32.AND P2, PT, RZ, UR6, PT ;  /* 0x00000006ff007c0c */ /* 0x000fc8000bf45070 */
[----:B------:R-:W-:-:S13]  /*5890*/  ISETP.NE.OR.EX P0, PT, RZ, UR7, P0, P2 ;  /* 0x00000007ff007c0c */ /* 0x000fda0008705720 */
[----:B------:R-:W-:Y:S05]  /*58a0*/  @!P0 BRA `(.L_x_11172) ;  /* 0x0000000000ac8947 */ /* 0x000fea0003800000 */
.L_x_11173:
        /* <DEDUP_REMOVED lines=43> */
.L_x_11172:
        /* <DEDUP_REMOVED lines=56> */
.L_x_11171:
[----:B------:R-:W-:Y:S05]  /*5ee0*/  BSYNC B0 ;  /* 0x0000000000007941 */ /* 0x000fea0003800000 */
.L_x_11149:
        /* <DEDUP_REMOVED lines=23> */
.L_x_11178:
[----:B------:R-:W-:Y:S05]  /*6060*/  BSYNC B0 ;  /* 0x0000000000007941 */ /* 0x000fea0003800000 */
.L_x_11177:
        /* <DEDUP_REMOVED lines=8> */
.L_x_11179:
        /* <DEDUP_REMOVED lines=9> */
.L_x_18602:


//--------------------- .text._ZN2at6native29vectorized_elementwise_kernelILi2EZZNS0_73_GLOBAL__N__c8866d80_35_SparseBinaryOpIntersectionKernel_cu_9e10b42f_311142_sparse_binary_op_intersection_kernel_implINS2_18CUDAKernelLauncherENS2_36CUDAValueSelectionIntersectionKernelINS2_9RhsProjOpEEElLl0EEEvRNS_6TensorERKS8_SB_RKSt6vectorIlSaIlEERKSt8optionalIS8_ESK_bbENKUlvE1_clEvEUllE_St5arrayIPcLm2EEEEviT0_T1_ --------------------------
	.section	.text._ZN2at6native29vectorized_elementwise_kernelILi2EZZNS0_73_GLOBAL__N__c8866d80_35_SparseBinaryOpIntersectionKernel_cu_9e10b42f_311142_sparse_binary_op_intersection_kernel_implINS2_18CUDAKernelLauncherENS2_36CUDAValueSelectionIntersectionKernelINS2_9RhsProjOpEEElLl0EEEvRNS_6TensorERKS8_SB_RKSt6vectorIlSaIlEERKSt8optionalIS8_ESK_bbENKUlvE1_clEvEUllE_St5arrayIPcLm2EEEEviT0_T1_,"ax",@progbits
	.align	128
        .global         _ZN2at6native29vectorized_elementwise_kernelILi2EZZNS0_73_GLOBAL__N__c8866d80_35_SparseBinaryOpIntersectionKernel_cu_9e10b42f_311142_sparse_binary_op_intersection_kernel_implINS2_18CUDAKernelLauncherENS2_36CUDAValueSelectionIntersectionKernelINS2_9RhsProjOpEEElLl0EEEvRNS_6TensorERKS8_SB_RKSt6vectorIlSaIlEERKSt8optionalIS8_ESK_bbENKUlvE1_clEvEUllE_St5arrayIPcLm2EEEEviT0_T1_
        .type           _ZN2at6native29vectorized_elementwise_kernelILi2EZZNS0_73_GLOBAL__N__c8866d80_35_SparseBinaryOpIntersectionKernel_cu_9e10b42f_311142_sparse_binary_op_intersection_kernel_implINS2_18CUDAKernelLauncherENS2_36CUDAValueSelectionIntersectionKernelINS2_9RhsProjOpEEElLl0EEEvRNS_6TensorERKS8_SB_RKSt6vectorIlSaIlEERKSt8optionalIS8_ESK_bbENKUlvE1_clEvEUllE_St5arrayIPcLm2EEEEviT0_T1_,@function
        .size           _ZN2at6native29vectorized_elementwise_kernelILi2EZZNS0_73_GLOBAL__N__c8866d80_35_SparseBinaryOpIntersectionKernel_cu_9e10b42f_311142_sparse_binary_op_intersection_kernel_implINS2_18CUDAKernelLauncherENS2_36CUDAValueSelectionIntersectionKernelINS2_9RhsProjOpEEElLl0EEEvRNS_6TensorERKS8_SB_RKSt6vectorIlSaIlEERKSt8optionalIS8_ESK_bbENKUlvE1_clEvEUllE_St5arrayIPcLm2EEEEviT0_T1_,(.L_x_18603 - _ZN2at6native29vectorized_elementwise_kernelILi2EZZNS0_73_GLOBAL__N__c8866d80_35_SparseBinaryOpIntersectionKernel_cu_9e10b42f_311142_sparse_binary_op_intersection_kernel_implINS2_18CUDAKernelLauncherENS2_36CUDAValueSelectionIntersectionKernelINS2_9RhsProjOpEEElLl0EEEvRNS_6TensorERKS8_SB_RKSt6vectorIlSaIlEERKSt8optionalIS8_ESK_bbENKUlvE1_clEvEUllE_St5arrayIPcLm2EEEEviT0_T1_)
        .other          _ZN2at6native29vectorized_elementwise_kernelILi2EZZNS0_73_GLOBAL__N__c8866d80_35_SparseBinaryOpIntersectionKernel_cu_9e10b42f_311142_sparse_binary_op_intersection_kernel_implINS2_18CUDAKernelLauncherENS2_36CUDAValueSelectionIntersectionKernelINS2_9RhsProjOpEEElLl0EEEvRNS_6TensorERKS8_SB_RKSt6vectorIlSaIlEERKSt8optionalIS8_ESK_bbENKUlvE1_clEvEUllE_St5arrayIPcLm2EEEEviT0_T1_,@"STO_CUDA_ENTRY STV_DEFAULT"
_ZN2at6native29vectorized_elementwise_kernelILi2EZZNS0_73_GLOBAL__N__c8866d80_35_SparseBinaryOpIntersectionKernel_cu_9e10b42f_311142_sparse_binary_op_intersection_kernel_implINS2_18CUDAKernelLauncherENS2_36CUDAValueSelectionIntersectionKernelINS2_9RhsProjOpEEElLl0EEEvRNS_6TensorERKS8_SB_RKSt6vectorIlSaIlEERKSt8optionalIS8_ESK_bbENKUlvE1_clEvEUllE_St5arrayIPcLm2EEEEviT0_T1_:
.text._ZN2at6native29vectorized_elementwise_kernelILi2EZZNS0_73_GLOBAL__N__c8866d80_35_SparseBinaryOpIntersectionKernel_cu_9e10b42f_311142_sparse_binary_op_intersection_kernel_implINS2_18CUDAKernelLauncherENS2_36CUDAValueSelectionIntersectionKernelINS2_9RhsProjOpEEElLl0EEEvRNS_6TensorERKS8_SB_RKSt6vectorIlSaIlEERKSt8optionalIS8_ESK_bbENKUlvE1_clEvEUllE_St5arrayIPcLm2EEEEviT0_T1_:
        /* <DEDUP_REMOVED lines=71> */
.L_x_11185:
        /* <DEDUP_REMOVED lines=144> */
.L_x_11184:
        /* <DEDUP_REMOVED lines=80> */
.L_x_11186:
[----:B------:R-:W-:-:S04]  /*1270*/  ISETP.NE.U32.AND P2, PT, R3, RZ, PT ;  /* 0x000000ff0300720c */ /* 0x000fc80003f45070 */
[----:B------:R-:W-:-:S13]  /*1280*/  ISETP.NE.OR.EX P0, PT, R2, RZ, P0, P2 ;  /* 0x000000ff0200720c */ /* 0x000fda0000705720 */
[----:B------:R-:W-:Y:S05]  /*1290*/  @!P0 BRA `(.L_x_11182) ;  /* 0x0000000000c08947 */ /* 0x000fea0003800000 */
.L_x_11183:
        /* <DEDUP_REMOVED lines=48> */
.L_x_11182:
        /* <DEDUP_REMOVED lines=59> */
.L_x_11187:
        /* <DEDUP_REMOVED lines=27> */
.L_x_11191:
        /* <DEDUP_REMOVED lines=139> */
.L_x_11190:
        /* <DEDUP_REMOVED lines=78> */
.L_x_11192:
[----:B------:R-:W-:-:S04]  /*2890*/  ISETP.NE.U32.AND P3, PT, R3, RZ, PT ;  /* 0x000000ff0300720c */ /* 0x000fc80003f65070 */
[----:B------:R-:W-:-:S13]  /*28a0*/  ISETP.NE.OR.EX P0, PT, R2, RZ, P0, P3 ;  /* 0x000000ff0200720c */ /* 0x000fda0000705730 */
[----:B------:R-:W-:Y:S05]  /*28b0*/  @!P0 BRA `(.L_x_11188) ;  /* 0x0000000000ac8947 */ /* 0x000fea0003800000 */
.L_x_11189:
        /* <DEDUP_REMOVED lines=43> */
.L_x_11188:
        /* <DEDUP_REMOVED lines=49> */
.L_x_11193:
        /* <DEDUP_REMOVED lines=27> */
.L_x_11197:
        /* <DEDUP_REMOVED lines=139> */
.L_x_11196:
        /* <DEDUP_REMOVED lines=78> */
.L_x_11198:
[----:B------:R-:W-:-:S04]  /*3dc0*/  ISETP.NE.U32.AND P3, PT, R40, RZ, PT ;  /* 0x000000ff2800720c */ /* 0x000fc80003f65070 */
[----:B------:R-:W-:-:S13]  /*3dd0*/  ISETP.NE.OR.EX P0, PT, R20, RZ, P0, P3 ;  /* 0x000000ff1400720c */ /* 0x000fda0000705730 */
[----:B------:R-:W-:Y:S05]  /*3de0*/  @!P0 BRA `(.L_x_11194) ;  /* 0x0000000000ac8947 */ /* 0x000fea0003800000 */
.L_x_11195:
        /* <DEDUP_REMOVED lines=43> */
.L_x_11194:
        /* <DEDUP_REMOVED lines=48> */
.L_x_11199:
        /* <DEDUP_REMOVED lines=28> */
.L_x_11203:
        /* <DEDUP_REMOVED lines=141> */
.L_x_11202:
        /* <DEDUP_REMOVED lines=80> */
.L_x_11204:
[----:B------:R-:W-:-:S04]  /*5330*/  ISETP.NE.U32.AND P3, PT, R41, RZ, PT ;  /* 0x000000ff2900720c */ /* 0x000fc80003f65070 */
[----:B------:R-:W-:-:S13]  /*5340*/  ISETP.NE.OR.EX P0, PT, R40, RZ, P0, P3 ;  /* 0x000000ff2800720c */ /* 0x000fda0000705730 */
[----:B------:R-:W-:Y:S05]  /*5350*/  @!P0 BRA `(.L_x_11200) ;  /* 0x0000000000b88947 */ /* 0x000fea0003800000 */
.L_x_11201:
        /* <DEDUP_REMOVED lines=46> */
.L_x_11200:
        /* <DEDUP_REMOVED lines=53> */
.L_x_11205:
        /* <DEDUP_REMOVED lines=27> */
.L_x_11209:
        /* <DEDUP_REMOVED lines=139> */
.L_x_11208:
        /* <DEDUP_REMOVED lines=78> */
.L_x_11210:
[----:B------:R-:W-:-:S04]  /*68d0*/  ISETP.NE.U32.AND P3, PT, R40, RZ, PT ;  /* 0x000000ff2800720c */ /* 0x000fc80003f65070 */
[----:B------:R-:W-:-:S13]  /*68e0*/  ISETP.NE.OR.EX P0, PT, R32, RZ, P0, P3 ;  /* 0x000000ff2000720c */ /* 0x000fda0000705730 */
[----:B------:R-:W-:Y:S05]  /*68f0*/  @!P0 BRA `(.L_x_11206) ;  /* 0x0000000000ac8947 */ /* 0x000fea0003800000 */
.L_x_11207:
        /* <DEDUP_REMOVED lines=43> */
.L_x_11206:
        /* <DEDUP_REMOVED lines=48> */
.L_x_11211:
        /* <DEDUP_REMOVED lines=28> */
.L_x_11215:
        /* <DEDUP_REMOVED lines=141> */
.L_x_11214:
        /* <DEDUP_REMOVED lines=80> */
.L_x_11216:
[----:B------:R-:W-:-:S04]  /*7e40*/  ISETP.NE.U32.AND P3, PT, R41, RZ, PT ;  /* 0x000000ff2900720c */ /* 0x000fc80003f65070 */
[----:B------:R-:W-:-:S13]  /*7e50*/  ISETP.NE.OR.EX P0, PT, R40, RZ, P0, P3 ;  /* 0x000000ff2800720c */ /* 0x000fda0000705730 */
[----:B------:R-:W-:Y:S05]  /*7e60*/  @!P0 BRA `(.L_x_11212) ;  /* 0x0000000000b88947 */ /* 0x000fea0003800000 */
.L_x_11213:
        /* <DEDUP_REMOVED lines=46> */
.L_x_11212:
        /* <DEDUP_REMOVED lines=53> */
.L_x_11217:
        /* <DEDUP_REMOVED lines=27> */
.L_x_11221:
        /* <DEDUP_REMOVED lines=139> */
.L_x_11220:
        /* <DEDUP_REMOVED lines=78> */
.L_x_11222:
[----:B------:R-:W-:-:S04]  /*93e0*/  ISETP.NE.U32.AND P3, PT, R40, RZ, PT ;  /* 0x000000ff2800720c */ /* 0x000fc80003f65070 */
[----:B------:R-:W-:-:S13]  /*93f0*/  ISETP.NE.OR.EX P0, PT, R38, RZ, P0, P3 ;  /* 0x000000ff2600720c */ /* 0x000fda0000705730 */
[----:B------:R-:W-:Y:S05]  /*9400*/  @!P0 BRA `(.L_x_11218) ;  /* 0x0000000000ac8947 */ /* 0x000fea0003800000 */
.L_x_11219:
        /* <DEDUP_REMOVED lines=43> */
.L_x_11218:
        /* <DEDUP_REMOVED lines=48> */
.L_x_11223:
        /* <DEDUP_REMOVED lines=27> */
.L_x_11227:
        /* <DEDUP_REMOVED lines=139> */
.L_x_11226:
        /* <DEDUP_REMOVED lines=77> */
.L_x_11228:
[----:B------:R-:W-:-:S04]  /*a8f0*/  ISETP.NE.U32.AND P1, PT, R38, RZ, PT ;  /* 0x000000ff2600720c */ /* 0x000fc80003f25070 */
[----:B------:R-:W-:-:S13]  /*a900*/  ISETP.NE.OR.EX P0, PT, R40, RZ, P0, P1 ;  /* 0x000000ff2800720c */ /* 0x000fda0000705710 */
[----:B------:R-:W-:Y:S05]  /*a910*/  @!P0 BRA `(.L_x_11224) ;  /* 0x0000000000ac8947 */ /* 0x000fea0003800000 */
.L_x_11225:
        /* <DEDUP_REMOVED lines=43> */
.L_x_11224:
        /* <DEDUP_REMOVED lines=48> */
.L_x_11181:
        /* <DEDUP_REMOVED lines=23> */
.L_x_11180:
        /* <DEDUP_REMOVED lines=116> */
.L_x_11235:
        /* <DEDUP_REMOVED lines=140> */
.L_x_11234:
        /* <DEDUP_REMOVED lines=78> */
.L_x_11236:
[----:B------:R-:W-:-:S04]  /*c520*/  ISETP.NE.U32.AND P2, PT, RZ, UR9, PT ;  /* 0x00000009ff007c0c */ /* 0x000fc8000bf45070 */
[----:B------:R-:W-:-:S13]  /*c530*/  ISETP.NE.OR.EX P0, PT, RZ, UR15, P0, P2 ;  /* 0x0000000fff007c0c */ /* 0x000fda0008705720 */
[----:B------:R-:W-:Y:S05]  /*c540*/  @!P0 BRA `(.L_x_11232) ;  /* 0x0000000000ac8947 */ /* 0x000fea0003800000 */
.L_x_11233:
        /* <DEDUP_REMOVED lines=43> */
.L_x_11232:
        /* <DEDUP_REMOVED lines=51> */
.L_x_11231:
[----:B------:R-:W-:Y:S05]  /*cb30*/  BSYNC B0 ;  /* 0x0000000000007941 */ /* 0x000fea0003800000 */
.L_x_11230:
        /* <DEDUP_REMOVED lines=47> */
.L_x_11242:
        /* <DEDUP_REMOVED lines=142> */
.L_x_11241:
        /* <DEDUP_REMOVED lines=80> */
.L_x_11243:
[----:B------:R-:W-:-:S04]  /*dc10*/  ISETP.NE.U32.AND P2, PT, RZ, UR9, PT ;  /* 0x00000009ff007c0c */ /* 0x000fc8000bf45070 */
[----:B------:R-:W-:-:S13]  /*dc20*/  ISETP.NE.OR.EX P0, PT, RZ, UR12, P0, P2 ;  /* 0x0000000cff007c0c */ /* 0x000fda0008705720 */
[----:B------:R-:W-:Y:S05]  /*dc30*/  @!P0 BRA `(.L_x_11239) ;  /* 0x0000000000ac8947 */ /* 0x000fea0003800000 */
.L_x_11240:
        /* <DEDUP_REMOVED lines=43> */
.L_x_11239:
        /* <DEDUP_REMOVED lines=52> */
.L_x_11238:
[----:B------:R-:W-:Y:S05]  /*e230*/  BSYNC B0 ;  /* 0x0000000000007941 */ /* 0x000fea0003800000 */
.L_x_11237:
        /* <DEDUP_REMOVED lines=46> */
.L_x_11249:
        /* <DEDUP_REMOVED lines=141> */
.L_x_11248:
        /* <DEDUP_REMOVED lines=79> */
.L_x_11250:
[----:B------:R-:W-:-:S04]  /*f2e0*/  ISETP.NE.U32.AND P2, PT, RZ, UR9, PT ;  /* 0x00000009ff007c0c */ /* 0x000fc8000bf45070 */
[----:B------:R-:W-:-:S13]  /*f2f0*/  ISETP.NE.OR.EX P0, PT, RZ, UR10, P0, P2 ;  /* 0x0000000aff007c0c */ /* 0x000fda0008705720 */
[----:B------:R-:W-:Y:S05]  /*f300*/  @!P0 BRA `(.L_x_11246) ;  /* 0x0000000000b08947 */ /* 0x000fea0003800000 */
.L_x_11247:
        /* <DEDUP_REMOVED lines=44> */
.L_x_11246:
        /* <DEDUP_REMOVED lines=57> */
.L_x_11245:
[----:B------:R-:W-:Y:S05]  /*f960*/  BSYNC B0 ;  /* 0x0000000000007941 */ /* 0x000fea0003800000 */
.L_x_11244:
        /* <DEDUP_REMOVED lines=43> */
.L_x_11256:
        /* <DEDUP_REMOVED lines=142> */
.L_x_11255:
        /* <DEDUP_REMOVED lines=80> */
.L_x_11257:
[----:B------:R-:W-:-:S04]  /*10a00*/  ISETP.NE.U32.AND P2, PT, RZ, UR12, PT ;  /* 0x0000000cff007c0c */ /* 0x000fc8000bf45070 */
[----:B------:R-:W-:-:S13]  /*10a10*/  ISETP.NE.OR.EX P0, PT, RZ, UR11, P0, P2 ;  /* 0x0000000bff007c0c */ /* 0x000fda0008705720 */
[----:B------:R-:W-:Y:S05]  /*10a20*/  @!P0 BRA `(.L_x_11253) ;  /* 0x0000000000b48947 */ /* 0x000fea0003800000 */
.L_x_11254:
        /* <DEDUP_REMOVED lines=45> */
.L_x_11253:
        /* <DEDUP_REMOVED lines=56> */
.L_x_11252:
[----:B------:R-:W-:Y:S05]  /*11080*/  BSYNC B0 ;  /* 0x0000000000007941 */ /* 0x000fea0003800000 */
.L_x_11251:
        /* <DEDUP_REMOVED lines=44> */
.L_x_11263:
        /* <DEDUP_REMOVED lines=142> */
.L_x_11262:
        /* <DEDUP_REMOVED lines=80> */
.L_x_11264:
[----:B------:R-:W-:-:S04]  /*12130*/  ISETP.NE.U32.AND P2, PT, RZ, UR10, PT ;  /* 0x0000000aff007c0c */ /* 0x000fc8000bf45070 */
[----:B------:R-:W-:-:S13]  /*12140*/  ISETP.NE.OR.EX P0, PT, RZ, UR11, P0, P2 ;  /* 0x0000000bff007c0c */ /* 0x000fda0008705720 */
[----:B------:R-:W-:Y:S05]  /*12150*/  @!P0 BRA `(.L_x_11260) ;  /* 0x0000000000b48947 */ /* 0x000fea0003800000 */
.L_x_11261:
        /* <DEDUP_REMOVED lines=45> */
.L_x_11260:
        /* <DEDUP_REMOVED lines=56> */
.L_x_11259:
[----:B------:R-:W-:Y:S05]  /*127b0*/  BSYNC B0 ;  /* 0x0000000000007941 */ /* 0x000fea0003800000 */
.L_x_11258:
        /* <DEDUP_REMOVED lines=44> */
.L_x_11270:
        /* <DEDUP_REMOVED lines=145> */
.L_x_11269:
        /* <DEDUP_REMOVED lines=78> */
.L_x_11271:
[----:B------:R-:W-:-:S04]  /*13870*/  ISETP.NE.U32.AND P2, PT, RZ, UR10, PT ;  /* 0x0000000aff007c0c */ /* 0x000fc8000bf45070 */
[----:B------:R-:W-:-:S13]  /*13880*/  ISETP.NE.OR.EX P0, PT, RZ, UR11, P0, P2 ;  /* 0x0000000bff007c0c */ /* 0x000fda0008705720 */
[----:B------:R-:W-:Y:S05]  /*13890*/  @!P0 BRA `(.L_x_11267) ;  /* 0x0000000000b08947 */ /* 0x000fea0003800000 */
.L_x_11268:
        /* <DEDUP_REMOVED lines=44> */
.L_x_11267:
        /* <DEDUP_REMOVED lines=55> */
.L_x_11266:
[----:B------:R-:W-:Y:S05]  /*13ed0*/  BSYNC B0 ;  /* 0x0000000000007941 */ /* 0x000fea0003800000 */
.L_x_11265:
        /* <DEDUP_REMOVED lines=44> */
.L_x_11277:
        /* <DEDUP_REMOVED lines=140> */
.L_x_11276:
        /* <DEDUP_REMOVED lines=78> */
.L_x_11278:
[----:B------:R-:W-:-:S04]  /*14f40*/  ISETP.NE.U32.AND P2, PT, RZ, UR13, PT ;  /* 0x0000000dff007c0c */ /* 0x000fc8000bf45070 */
[----:B------:R-:W-:-:S13]  /*14f50*/  ISETP.NE.OR.EX P0, PT, RZ, UR14, P0, P2 ;  /* 0x0000000eff007c0c */ /* 0x000fda0008705720 */
[----:B------:R-:W-:Y:S05]  /*14f60*/  @!P0 BRA `(.L_x_11274) ;  /* 0x0000000000ac8947 */ /* 0x000fea0003800000 */
.L_x_11275:
        /* <DEDUP_REMOVED lines=43> */
.L_x_11274:
        /* <DEDUP_REMOVED lines=54> */
.L_x_11273:
[----:B------:R-:W-:Y:S05]  /*15580*/  BSYNC B0 ;  /* 0x0000000000007941 */ /* 0x000fea0003800000 */
.L_x_11272:
        /* <DEDUP_REMOVED lines=42> */
.L_x_11283:
        /* <DEDUP_REMOVED lines=141> */
.L_x_11282:
        /* <DEDUP_REMOVED lines=78> */
.L_x_11284:
[----:B------:R-:W-:-:S04]  /*165e0*/  ISETP.NE.U32.AND P2, PT, RZ, UR14, PT ;  /* 0x0000000eff007c0c */ /* 0x000fc8000bf45070 */
[----:B------:R-:W-:-:S13]  /*165f0*/  ISETP.NE.OR.EX P0, PT, RZ, UR15, P0, P2 ;  /* 0x0000000fff007c0c */ /* 0x000fda0008705720 */
[----:B------:R-:W-:Y:S05]  /*16600*/  @!P0 BRA `(.L_x_11280) ;  /* 0x0000000000ac8947 */ /* 0x000fea0003800000 */
.L_x_11281:
        /* <DEDUP_REMOVED lines=43> */
.L_x_11280:
        /* <DEDUP_REMOVED lines=55> */
.L_x_11279:
[----:B------:R-:W-:Y:S05]  /*16c30*/  BSYNC B0 ;  /* 0x0000000000007941 */ /* 0x000fea0003800000 */
.L_x_11229:
        /* <DEDUP_REMOVED lines=24> */
.L_x_11287:
[----:B------:R-:W-:-:S13]  /*16dc0*/  ISETP.GE.AND P0, PT, R0, UR4, PT ;  /* 0x0000000400007c0c */ /* 0x000fda000bf06270 */
[----:B------:R-:W-:Y:S05]  /*16dd0*/  @P0 BRA `(.L_x_11289) ;  /* 0x0000000000300947 */ /* 0x000fea0003800000 */
[----:B01----:R-:W0:Y:S01]  /*16de0*/  LDC.64 R2, c[0x0][0x248] ;  /* 0x00009200ff027b82 */ /* 0x003e220000000a00 */
[C---:B------:R-:W-:Y:S01]  /*16df0*/  VIADD R5, R0.reuse, UR8 ;  /* 0x0000000800057c36 */ /* 0x040fe20008000000 */
[----:B------:R-:W-:-:S03]  /*16e00*/  IADD3 R0, R0, 0x80, RZ ;  /* 0x0000008000007810 */ /* 0x000fc60007ffe0ff */
[----:B0-----:R-:W-:-:S05]  /*16e10*/  IMAD.WIDE.U32 R2, R5, 0x8, R2 ;  /* 0x0000000805027825 */ /* 0x001fca00078e0002 */
[----:B------:R1:W-:Y:S02]  /*16e20*/  STG.E.64 desc[UR6][R2.64], R8 ;  /* 0x0000000802007986 */ /* 0x0003e4000c101b06 */
.L_x_11288:
[----:B------:R-:W-:-:S13]  /*16e30*/  ISETP.GE.AND P0, PT, R0, UR4, PT ;  /* 0x0000000400007c0c */ /* 0x000fda000bf06270 */
[----:B------:R-:W-:Y:S05]  /*16e40*/  @P0 BRA `(.L_x_11290) ;  /* 0x0000000000340947 */ /* 0x000fea0003800000 */
[----:B01----:R-:W0:Y:S01]  /*16e50*/  LDC.64 R2, c[0x0][0x248] ;  /* 0x00009200ff027b82 */ /* 0x003e220000000a00 */
[C---:B------:R-:W-:Y:S01]  /*16e60*/  IADD3 R5, R0.reuse, UR8, RZ ;  /* 0x0000000800057c10 */ /* 0x040fe2000fffe0ff */
[----:B------:R-:W-:-:S04]  /*16e70*/  VIADD R0, R0, 0x80 ;  /* 0x0000008000007836 */ /* 0x000fc80000000000 */
[----:B0-----:R-:W-:-:S05]  /*16e80*/  IMAD.WIDE.U32 R2, R5, 0x8, R2 ;  /* 0x0000000805027825 */ /* 0x001fca00078e0002 */
[----:B------:R2:W-:Y:S02]  /*16e90*/  STG.E.64 desc[UR6][R2.64], R10 ;  /* 0x0000000a02007986 */ /* 0x0005e4000c101b06 */
.L_x_11289:
        /* <DEDUP_REMOVED lines=8> */
.L_x_11290:
[----:B------:R-:W-:Y:S05]  /*16f20*/  BSYNC B1 ;  /* 0x0000000000017941 */ /* 0x000fea0003800000 */
.L_x_11286:
[----:B------:R-:W-:-:S13]  /*16f30*/  ISETP.GE.AND P0, PT, R0, UR4, PT ;  /* 0x0000000400007c0c */ /* 0x000fda000bf06270 */
[----:B012---:R-:W0:Y:S01]  /*16f40*/  @!P0 LDC.64 R2, c[0x0][0x248] ;  /* 0x00009200ff028b82 */ /* 0x007e220000000a00 */
[C---:B------:R-:W-:Y:S01]  /*16f50*/  @!P0 VIADD R5, R0.reuse, UR8 ;  /* 0x0000000800058c36 */ /* 0x040fe20008000000 */
[----:B------:R-:W-:-:S03]  /*16f60*/  @!P0 IADD3 R0, R0, 0x80, RZ ;  /* 0x0000008000008810 */ /* 0x000fc60007ffe0ff */
[----:B0-----:R-:W-:-:S05]  /*16f70*/  @!P0 IMAD.WIDE.U32 R2, R5, 0x8, R2 ;  /* 0x0000000805028825 */ /* 0x001fca00078e0002 */
[----:B------:R3:W-:Y:S02]  /*16f80*/  @!P0 STG.E.64 desc[UR6][R2.64], R40 ;  /* 0x0000002802008986 */ /* 0x0007e4000c101b06 */
.L_x_11291:
[----:B------:R-:W-:Y:S05]  /*16f90*/  BSYNC B0 ;  /* 0x0000000000007941 */ /* 0x000fea0003800000 */
.L_x_11285:
        /* <DEDUP_REMOVED lines=8> */
.L_x_11292:
        /* <DEDUP_REMOVED lines=14> */
.L_x_18603:


//--------------------- .text._ZN2at6native29vectorized_elementwise_kernelILi4EZZNS0_73_GLOBAL__N__c8866d80_35_SparseBinaryOpIntersectionKernel_cu_9e10b42f_311142_sparse_binary_op_intersection_kernel_implINS2_18CUDAKernelLauncherENS2_36CUDAValueSelectionIntersectionKernelINS2_9RhsProjOpEEElLl0EEEvRNS_6TensorERKS8_SB_RKSt6vectorIlSaIlEERKSt8optionalIS8_ESK_bbENKUlvE1_clEvEUllE_St5arrayIPcLm2EEEEviT0_T1_ --------------------------
	.section	.text._ZN2at6native29vectorized_elementwise_kernelILi4EZZNS0_73_GLOBAL__N__c8866d80_35_SparseBinaryOpIntersectionKernel_cu_9e10b42f_311142_sparse_binary_op_intersection_kernel_implINS2_18CUDAKernelLauncherENS2_36CUDAValueSelectionIntersectionKernelINS2_9RhsProjOpEEElLl0EEEvRNS_6TensorERKS8_SB_RKSt6vectorIlSaIlEERKSt8optionalIS8_ESK_bbENKUlvE1_clEvEUllE_St5arrayIPcLm2EEEEviT0_T1_,"ax",@progbits
	.align	128
        .global         _ZN2at6native29vectorized_elementwise_kernelILi4EZZNS0_73_GLOBAL__N__c8866d80_35_SparseBinaryOpIntersectionKernel_cu_9e10b42f_311142_sparse_binary_op_intersection_kernel_implINS2_18CUDAKernelLauncherENS2_36CUDAValueSelectionIntersectionKernelINS2_9RhsProjOpEEElLl0EEEvRNS_6TensorERKS8_SB_RKSt6vectorIlSaIlEERKSt8optionalIS8_ESK_bbENKUlvE1_clEvEUllE_St5arrayIPcLm2EEEEviT0_T1_
        .type           _ZN2at6native29vectorized_elementwise_kernelILi4EZZNS0_73_GLOBAL__N__c8866d80_35_SparseBinaryOpIntersectionKernel_cu_9e10b42f_311142_sparse_binary_op_intersection_kernel_implINS2_18CUDAKernelLauncherENS2_36CUDAValueSelectionIntersectionKernelINS2_9RhsProjOpEEElLl0EEEvRNS_6TensorERKS8_SB_RKSt6vectorIlSaIlEERKSt8optionalIS8_ESK_bbENKUlvE1_clEvEUllE_St5arrayIPcLm2EEEEviT0_T1_,@function
        .size           _ZN2at6native29vectorized_elementwise_kernelILi4EZZNS0_73_GLOBAL__N__c8866d80_35_SparseBinaryOpIntersectionKernel_cu_9e10b42f_311142_sparse_binary_op_intersection_kernel_implINS2_18CUDAKernelLauncherENS2_36CUDAValueSelectionIntersectionKernelINS2_9RhsProjOpEEElLl0EEEvRNS_6TensorERKS8_SB_RKSt6vectorIlSaIlEERKSt8optionalIS8_ESK_bbENKUlvE1_clEvEUllE_St5arrayIPcLm2EEEEviT0_T1_,(.L_x_18604 - _ZN2at6native29vectorized_elementwise_kernelILi4EZZNS0_73_GLOBAL__N__c8866d80_35_SparseBinaryOpIntersectionKernel_cu_9e10b42f_311142_sparse_binary_op_intersection_kernel_implINS2_18CUDAKernelLauncherENS2_36CUDAValueSelectionIntersectionKernelINS2_9RhsProjOpEEElLl0EEEvRNS_6TensorERKS8_SB_RKSt6vectorIlSaIlEERKSt8optionalIS8_ESK_bbENKUlvE1_clEvEUllE_St5arrayIPcLm2EEEEviT0_T1_)
        .other          _ZN2at6native29vectorized_elementwise_kernelILi4EZZNS0_73_GLOBAL__N__c8866d80_35_SparseBinaryOpIntersectionKernel_cu_9e10b42f_311142_sparse_binary_op_intersection_kernel_implINS2_18CUDAKernelLauncherENS2_36CUDAValueSelectionIntersectionKernelINS2_9RhsProjOpEEElLl0EEEvRNS_6TensorERKS8_SB_RKSt6vectorIlSaIlEERKSt8optionalIS8_ESK_bbENKUlvE1_clEvEUllE_St5arrayIPcLm2EEEEviT0_T1_,@"STO_CUDA_ENTRY STV_DEFAULT"
_ZN2at6native29vectorized_elementwise_kernelILi4EZZNS0_73_GLOBAL__N__c8866d80_35_SparseBinaryOpIntersectionKernel_cu_9e10b42f_311142_sparse_binary_op_intersection_kernel_implINS2_18CUDAKernelLauncherENS2_36CUDAValueSelectionIntersectionKernelINS2_9RhsProjOpEEElLl0EEEvRNS_6TensorERKS8_SB_RKSt6vectorIlSaIlEERKSt8optionalIS8_ESK_bbENKUlvE1_clEvEUllE_St5arrayIPcLm2EEEEviT0_T1_:
.text._ZN2at6native29vectorized_elementwise_kernelILi4EZZNS0_73_GLOBAL__N__c8866d80_35_SparseBinaryOpIntersectionKernel_cu_9e10b42f_311142_sparse_binary_op_intersection_kernel_implINS2_18CUDAKernelLauncherENS2_36CUDAValueSelectionIntersectionKernelINS2_9RhsProjOpEEElLl0EEEvRNS_6TensorERKS8_SB_RKSt6vectorIlSaIlEERKSt8optionalIS8_ESK_bbENKUlvE1_clEvEUllE_St5arrayIPcLm2EEEEviT0_T1_:
        /* <DEDUP_REMOVED lines=71> */
.L_x_11298:
        /* <DEDUP_REMOVED lines=144> */
.L_x_11297:
        /* <DEDUP_REMOVED lines=80> */
.L_x_11299:
[----:B------:R-:W-:-:S04]  /*1270*/  ISETP.NE.U32.AND P2, PT, R3, RZ, PT ;  /* 0x000000ff0300720c */ /* 0x000fc80003f45070 */
[----:B------:R-:W-:-:S13]  /*1280*/  ISETP.NE.OR.EX P0, PT, R2, RZ, P0, P2 ;  /* 0x000000ff0200720c */ /* 0x000fda0000705720 */
[----:B------:R-:W-:Y:S05]  /*1290*/  @!P0 BRA `(.L_x_11295) ;  /* 0x0000000000c08947 */ /* 0x000fea0003800000 */
.L_x_11296:
        /* <DEDUP_REMOVED lines=48> */
.L_x_11295:
        /* <DEDUP_REMOVED lines=59> */
.L_x_11300:
        /* <DEDUP_REMOVED lines=27> */
.L_x_11304:
        /* <DEDUP_REMOVED lines=139> */
.L_x_11303:
        /* <DEDUP_REMOVED lines=78> */
.L_x_11305:
[----:B------:R-:W-:-:S04]  /*2890*/  ISETP.NE.U32.AND P3, PT, R3, RZ, PT ;  /* 0x000000ff0300720c */ /* 0x000fc80003f65070 */
[----:B------:R-:W-:-:S13]  /*28a0*/  ISETP.NE.OR.EX P0, PT, R2, RZ, P0, P3 ;  /* 0x000000ff0200720c */ /* 0x000fda0000705730 */
[----:B------:R-:W-:Y:S05]  /*28b0*/  @!P0 BRA `(.L_x_11301) ;  /* 0x0000000000ac8947 */ /* 0x000fea0003800000 */
.L_x_11302:
        /* <DEDUP_REMOVED lines=43> */
.L_x_11301:
        /* <DEDUP_REMOVED lines=49> */
.L_x_11306:
        /* <DEDUP_REMOVED lines=27> */
.L_x_11310:
        /* <DEDUP_REMOVED lines=139> */
.L_x_11309:
        /* <DEDUP_REMOVED lines=78> */
.L_x_11311:
[----:B------:R-:W-:-:S04]  /*3dc0*/  ISETP.NE.U32.AND P3, PT, R40, RZ, PT ;  /* 0x000000ff2800720c */ /* 0x000fc80003f65070 */
[----:B------:R-:W-:-:S13]  /*3dd0*/  ISETP.NE.OR.EX P0, PT, R20, RZ, P0, P3 ;  /* 0x000000ff1400720c */ /* 0x000fda0000705730 */
[----:B------:R-:W-:Y:S05]  /*3de0*/  @!P0 BRA `(.L_x_11307) ;  /* 0x0000000000ac8947 */ /* 0x000fea0003800000 */
.L_x_11308:
        /* <DEDUP_REMOVED lines=43> */
.L_x_11307:
        /* <DEDUP_REMOVED lines=48> */
.L_x_11312:
        /* <DEDUP_REMOVED lines=28> */
.L_x_11316:
        /* <DEDUP_REMOVED lines=141> */
.L_x_11315:
        /* <DEDUP_REMOVED lines=80> */
.L_x_11317:
[----:B------:R-:W-:-:S04]  /*5330*/  ISETP.NE.U32.AND P3, PT, R41, RZ, PT ;  /* 0x000000ff2900720c */ /* 0x000fc80003f65070 */
[----:B------:R-:W-:-:S13]  /*5340*/  ISETP.NE.OR.EX P0, PT, R40, RZ, P0, P3 ;  /* 0x000000ff2800720c */ /* 0x000fda0000705730 */
[----:B------:R-:W-:Y:S05]  /*5350*/  @!P0 BRA `(.L_x_11313) ;  /* 0x0000000000b88947 */ /* 0x000fea0003800000 */
.L_x_11314:
        /* <DEDUP_REMOVED lines=46> */
.L_x_11313:
        /* <DEDUP_REMOVED lines=53> */
.L_x_11318:
        /* <DEDUP_REMOVED lines=27> */
.L_x_11322:
        /* <DEDUP_REMOVED lines=139> */
.L_x_11321:
        /* <DEDUP_REMOVED lines=78> */
.L_x_11323:
[----:B------:R-:W-:-:S04]  /*68d0*/  ISETP.NE.U32.AND P3, PT, R40, RZ, PT ;  /* 0x000000ff2800720c */ /* 0x000fc80003f65070 */
[----:B------:R-:W-:-:S13]  /*68e0*/  ISETP.NE.OR.EX P0, PT, R32, RZ, P0, P3 ;  /* 0x000000ff2000720c */ /* 0x000fda0000705730 */
[----:B------:R-:W-:Y:S05]  /*68f0*/  @!P0 BRA `(.L_x_11319) ;  /* 0x0000000000ac8947 */ /* 0x000fea0003800000 */
.L_x_11320:
        /* <DEDUP_REMOVED lines=43> */
.L_x_11319:
        /* <DEDUP_REMOVED lines=48> */
.L_x_11324:
        /* <DEDUP_REMOVED lines=28> */
.L_x_11328:
        /* <DEDUP_REMOVED lines=141> */
.L_x_11327:
        /* <DEDUP_REMOVED lines=80> */
.L_x_11329:
[----:B------:R-:W-:-:S04]  /*7e40*/  ISETP.NE.U32.AND P3, PT, R41, RZ, PT ;  /* 0x000000ff2900720c */ /* 0x000fc80003f65070 */
[----:B------:R-:W-:-:S13]  /*7e50*/  ISETP.NE.OR.EX P0, PT, R40, RZ, P0, P3 ;  /* 0x000000ff2800720c */ /* 0x000fda0000705730 */
[----:B------:R-:W-:Y:S05]  /*7e60*/  @!P0 BRA `(.L_x_11325) ;  /* 0x0000000000b88947 */ /* 0x000fea0003800000 */
.L_x_11326:
        /* <DEDUP_REMOVED lines=46> */
.L_x_11325:
        /* <DEDUP_REMOVED lines=53> */
.L_x_11330:
        /* <DEDUP_REMOVED lines=27> */
.L_x_11334:
        /* <DEDUP_REMOVED lines=139> */
.L_x_11333:
        /* <DEDUP_REMOVED lines=78> */
.L_x_11335:
[----:B------:R-:W-:-:S04]  /*93e0*/  ISETP.NE.U32.AND P3, PT, R40, RZ, PT ;  /* 0x000000ff2800720c */ /* 0x000fc80003f65070 */
[----:B------:R-:W-:-:S13]  /*93f0*/  ISETP.NE.OR.EX P0, PT, R38, RZ, P0, P3 ;  /* 0x000000ff2600720c */ /* 0x000fda0000705730 */
[----:B------:R-:W-:Y:S05]  /*9400*/  @!P0 BRA `(.L_x_11331) ;  /* 0x0000000000ac8947 */ /* 0x000fea0003800000 */
.L_x_11332:
        /* <DEDUP_REMOVED lines=43> */
.L_x_11331:
        /* <DEDUP_REMOVED lines=48> */
.L_x_11336:
        /* <DEDUP_REMOVED lines=27> */
.L_x_11340:
        /* <DEDUP_REMOVED lines=139> */
.L_x_11339:
        /* <DEDUP_REMOVED lines=77> */
.L_x_11341:
[----:B------:R-:W-:-:S04]  /*a8f0*/  ISETP.NE.U32.AND P1, PT, R38, RZ, PT ;  /* 0x000000ff2600720c */ /* 0x000fc80003f25070 */
[----:B------:R-:W-:-:S13]  /*a900*/  ISETP.NE.OR.EX P0, PT, R40, RZ, P0, P1 ;  /* 0x000000ff2800720c */ /* 0x000fda0000705710 */
[----:B------:R-:W-:Y:S05]  /*a910*/  @!P0 BRA `(.L_x_11337) ;  /* 0x0000000000ac8947 */ /* 0x000fea0003800000 */
.L_x_11338:
        /* <DEDUP_REMOVED lines=43> */
.L_x_11337:
        /* <DEDUP_REMOVED lines=48> */
.L_x_11294:
        /* <DEDUP_REMOVED lines=23> */
.L_x_11293:
        /* <DEDUP_REMOVED lines=116> */
.L_x_11348:
        /* <DEDUP_REMOVED lines=140> */
.L_x_11347:
        /* <DEDUP_REMOVED lines=78> */
.L_x_11349:
[----:B------:R-:W-:-:S04]  /*c520*/  ISETP.NE.U32.AND P2, PT, RZ, UR9, PT ;  /* 0x00000009ff007c0c */ /* 0x000fc8000bf45070 */
[----:B------:R-:W-:-:S13]  /*c530*/  ISETP.NE.OR.EX P0, PT, RZ, UR15, P0, P2 ;  /* 0x0000000fff007c0c */ /* 0x000fda0008705720 */
[----:B------:R-:W-:Y:S05]  /*c540*/  @!P0 BRA `(.L_x_11345) ;  /* 0x0000000000ac8947 */ /* 0x000fea0003800000 */
.L_x_11346:
        /* <DEDUP_REMOVED lines=43> */
.L_x_11345:
        /* <DEDUP_REMOVED lines=51> */
.L_x_11344:
[----:B------:R-:W-:Y:S05]  /*cb30*/  BSYNC B0 ;  /* 0x0000000000007941 */ /* 0x000fea0003800000 */
.L_x_11343:
        /* <DEDUP_REMOVED lines=47> */
.L_x_11355:
        /* <DEDUP_REMOVED lines=142> */
.L_x_11354:
        /* <DEDUP_REMOVED lines=80> */
.L_x_11356:
[----:B------:R-:W-:-:S04]  /*dc10*/  ISETP.NE.U32.AND P2, PT, RZ, UR9, PT ;  /* 0x00000009ff007c0c */ /* 0x000fc8000bf45070 */
[----:B------:R-:W-:-:S13]  /*dc20*/  ISETP.NE.OR.EX P0, PT, RZ, UR12, P0, P2 ;  /* 0x0000000cff007c0c */ /* 0x000fda0008705720 */
[----:B------:R-:W-:Y:S05]  /*dc30*/  @!P0 BRA `(.L_x_11352) ;  /* 0x0000000000ac8947 */ /* 0x000fea0003800000 */
.L_x_11353:
        /* <DEDUP_REMOVED lines=43> */
.L_x_11352:
        /* <DEDUP_REMOVED lines=52> */
.L_x_11351:
[----:B------:R-:W-:Y:S05]  /*e230*/  BSYNC B0 ;  /* 0x0000000000007941 */ /* 0x000fea0003800000 */
.L_x_11350:
        /* <DEDUP_REMOVED lines=46> */
.L_x_11362:
        /* <DEDUP_REMOVED lines=141> */
.L_x_11361:
        /* <DEDUP_REMOVED lines=79> */
.L_x_11363:
[----:B------:R-:W-:-:S04]  /*f2e0*/  ISETP.NE.U32.AND P2, PT, RZ, UR9, PT ;  /* 0x00000009ff007c0c */ /* 0x000fc8000bf45070 */
[----:B------:R-:W-:-:S13]  /*f2f0*/  ISETP.NE.OR.EX P0, PT, RZ, UR10, P0, P2 ;  /* 0x0000000aff007c0c */ /* 0x000fda0008705720 */
[----:B------:R-:W-:Y:S05]  /*f300*/  @!P0 BRA `(.L_x_11359) ;  /* 0x0000000000b08947 */ /* 0x000fea0003800000 */
.L_x_11360:
        /* <DEDUP_REMOVED lines=44> */
.L_x_11359:
        /* <DEDUP_REMOVED lines=57> */
.L_x_11358:
[----:B------:R-:W-:Y:S05]  /*f960*/  BSYNC B0 ;  /* 0x0000000000007941 */ /* 0x000fea0003800000 */
.L_x_11357:
        /* <DEDUP_REMOVED lines=43> */
.L_x_11369:
        /* <DEDUP_REMOVED lines=142> */
.L_x_11368:
        /* <DEDUP_REMOVED lines=80> */
.L_x_11370:
[----:B------:R-:W-:-:S04]  /*10a00*/  ISETP.NE.U32.AND P2, PT, RZ, UR12, PT ;  /* 0x0000000cff007c0c */ /* 0x000fc8000bf45070 */
[----:B------:R-:W-:-:S13]  /*10a10*/  ISETP.NE.OR.EX P0, PT, RZ, UR11, P0, P2 ;  /* 0x0000000bff007c0c */ /* 0x000fda0008705720 */
[----:B------:R-:W-:Y:S05]  /*10a20*/  @!P0 BRA `(.L_x_11366) ;  /* 0x0000000000b48947 */ /* 0x000fea0003800000 */
.L_x_11367:
        /* <DEDUP_REMOVED lines=45> */
.L_x_11366:
        /* <DEDUP_REMOVED lines=56> */
.L_x_11365:
[----:B------:R-:W-:Y:S05]  /*11080*/  BSYNC B0 ;  /* 0x0000000000007941 */ /* 0x000fea0003800000 */
.L_x_11364:
        /* <DEDUP_REMOVED lines=44> */
.L_x_11376:
        /* <DEDUP_REMOVED lines=142> */
.L_x_11375:
        /* <DEDUP_REMOVED lines=80> */
.L_x_11377:
[----:B------:R-:W-:-:S04]  /*12130*/  ISETP.NE.U32.AND P2, PT, RZ, UR10, PT ;  /* 0x0000000aff007c0c */ /* 0x000fc8000bf45070 */
[----:B------:R-:W-:-:S13]  /*12140*/  ISETP.NE.OR.EX P0, PT, RZ, UR11, P0, P2 ;  /* 0x0000000bff007c0c */ /* 0x000fda0008705720 */
[----:B------:R-:W-:Y:S05]  /*12150*/  @!P0 BRA `(.L_x_11373) ;  /* 0x0000000000b48947 */ /* 0x000fea0003800000 */
.L_x_11374:
        /* <DEDUP_REMOVED lines=45> */
.L_x_11373:
        /* <DEDUP_REMOVED lines=56> */
.L_x_11372:
[----:B------:R-:W-:Y:S05]  /*127b0*/  BSYNC B0 ;  /* 0x0000000000007941 */ /* 0x000fea0003800000 */
.L_x_11371:
        /* <DEDUP_REMOVED lines=44> */
.L_x_11383:
        /* <DEDUP_REMOVED lines=145> */
.L_x_11382:
        /* <DEDUP_REMOVED lines=78> */
.L_x_11384:
[----:B------:R-:W-:-:S04]  /*13870*/  ISETP.NE.U32.AND P2, PT, RZ, UR10, PT ;  /* 0x0000000aff007c0c */ /* 0x000fc8000bf45070 */
[----:B------:R-:W-:-:S13]  /*13880*/  ISETP.NE.OR.EX P0, PT, RZ, UR11, P0, P2 ;  /* 0x0000000bff007c0c */ /* 0x000fda0008705720 */
[----:B------:R-:W-:Y:S05]  /*13890*/  @!P0 BRA `(.L_x_11380) ;  /* 0x0000000000b08947 */ /* 0x000fea0003800000 */
.L_x_11381:
        /* <DEDUP_REMOVED lines=44> */
.L_x_11380:
        /* <DEDUP_REMOVED lines=55> */
.L_x_11379:
[----:B------:R-:W-:Y:S05]  /*13ed0*/  BSYNC B0 ;  /* 0x0000000000007941 */ /* 0x000fea0003800000 */
.L_x_11378:
        /* <DEDUP_REMOVED lines=44> */
.L_x_11390:
        /* <DEDUP_REMOVED lines=140> */
.L_x_11389:
        /* <DEDUP_REMOVED lines=78> */
.L_x_11391:
[----:B------:R-:W-:-:S04]  /*14f40*/  ISETP.NE.U32.AND P2, PT, RZ, UR13, PT ;  /* 0x0000000dff007c0c */ /* 0x000fc8000bf45070 */
[----:B------:R-:W-:-:S13]  /*14f50*/  ISETP.NE.OR.EX P0, PT, RZ, UR14, P0, P2 ;  /* 0x0000000eff007c0c */ /* 0x000fda0008705720 */
[----:B------:R-:W-:Y:S05]  /*14f60*/  @!P0 BRA `(.L_x_11387) ;  /* 0x0000000000ac8947 */ /* 0x000fea0003800000 */
.L_x_11388:
        /* <DEDUP_REMOVED lines=43> */
.L_x_11387:
        /* <DEDUP_REMOVED lines=54> */
.L_x_11386:
[----:B------:R-:W-:Y:S05]  /*15580*/  BSYNC B0 ;  /* 0x0000000000007941 */ /* 0x000fea0003800000 */
.L_x_11385:
        /* <DEDUP_REMOVED lines=42> */
.L_x_11396:
        /* <DEDUP_REMOVED lines=141> */
.L_x_11395:
        /* <DEDUP_REMOVED lines=78> */
.L_x_11397:
[----:B------:R-:W-:-:S04]  /*165e0*/  ISETP.NE.U32.AND P2, PT, RZ, UR14, PT ;  /* 0x0000000eff007c0c */ /* 0x000fc8000bf45070 */
[----:B------:R-:W-:-:S13]  /*165f0*/  ISETP.NE.OR.EX P0, PT, RZ, UR15, P0, P2 ;  /* 0x0000000fff007c0c */ /* 0x000fda0008705720 */
[----:B------:R-:W-:Y:S05]  /*16600*/  @!P0 BRA `(.L_x_11393) ;  /* 0x0000000000ac8947 */ /* 0x000fea0003800000 */
.L_x_11394:
        /* <DEDUP_REMOVED lines=43> */
.L_x_11393:
        /* <DEDUP_REMOVED lines=55> */
.L_x_11392:
[----:B------:R-:W-:Y:S05]  /*16c30*/  BSYNC B0 ;  /* 0x0000000000007941 */ /* 0x000fea0003800000 */
.L_x_11342:
        /* <DEDUP_REMOVED lines=24> */
.L_x_11400:
[----:B------:R-:W-:-:S13]  /*16dc0*/  ISETP.GE.AND P0, PT, R0, UR4, PT ;  /* 0x0000000400007c0c */ /* 0x000fda000bf06270 */
[----:B------:R-:W-:Y:S05]  /*16dd0*/  @P0 BRA `(.L_x_11402) ;  /* 0x0000000000300947 */ /* 0x000fea0003800000 */
[----:B01----:R-:W0:Y:S01]  /*16de0*/  LDC.64 R2, c[0x0][0x248] ;  /* 0x00009200ff027b82 */ /* 0x003e220000000a00 */
[C---:B------:R-:W-:Y:S01]  /*16df0*/  VIADD R5, R0.reuse, UR8 ;  /* 0x0000000800057c36 */ /* 0x040fe20008000000 */
[----:B------:R-:W-:-:S03]  /*16e00*/  IADD3 R0, R0, 0x80, RZ ;  /* 0x0000008000007810 */ /* 0x000fc60007ffe0ff */
[----:B0-----:R-:W-:-:S05]  /*16e10*/  IMAD.WIDE.U32 R2, R5, 0x8, R2 ;  /* 0x0000000805027825 */ /* 0x001fca00078e0002 */
[----:B------:R1:W-:Y:S02]  /*16e20*/  STG.E.64 desc[UR6][R2.64], R8 ;  /* 0x0000000802007986 */ /* 0x0003e4000c101b06 */
.L_x_11401:
[----:B------:R-:W-:-:S13]  /*16e30*/  ISETP.GE.AND P0, PT, R0, UR4, PT ;  /* 0x0000000400007c0c */ /* 0x000fda000bf06270 */
[----:B------:R-:W-:Y:S05]  /*16e40*/  @P0 BRA `(.L_x_11403) ;  /* 0x0000000000340947 */ /* 0x000fea0003800000 */
[----:B01----:R-:W0:Y:S01]  /*16e50*/  LDC.64 R2, c[0x0][0x248] ;  /* 0x00009200ff027b82 */ /* 0x003e220000000a00 */
[C---:B------:R-:W-:Y:S01]  /*16e60*/  IADD3 R5, R0.reuse, UR8, RZ ;  /* 0x0000000800057c10 */ /* 0x040fe2000fffe0ff */
[----:B------:R-:W-:-:S04]  /*16e70*/  VIADD R0, R0, 0x80 ;  /* 0x0000008000007836 */ /* 0x000fc80000000000 */
[----:B0-----:R-:W-:-:S05]  /*16e80*/  IMAD.WIDE.U32 R2, R5, 0x8, R2 ;  /* 0x0000000805027825 */ /* 0x001fca00078e0002 */
[----:B------:R2:W-:Y:S02]  /*16e90*/  STG.E.64 desc[UR6][R2.64], R10 ;  /* 0x0000000a02007986 */ /* 0x0005e4000c101b06 */
.L_x_11402:
        /* <DEDUP_REMOVED lines=8> */
.L_x_11403:
[----:B------:R-:W-:Y:S05]  /*16f20*/  BSYNC B1 ;  /* 0x0000000000017941 */ /* 0x000fea0003800000 */
.L_x_11399:
[----:B------:R-:W-:-:S13]  /*16f30*/  ISETP.GE.AND P0, PT, R0, UR4, PT ;  /* 0x0000000400007c0c */ /* 0x000fda000bf06270 */
[----:B012---:R-:W0:Y:S01]  /*16f40*/  @!P0 LDC.64 R2, c[0x0][0x248] ;  /* 0x00009200ff028b82 */ /* 0x007e220000000a00 */
[C---:B------:R-:W-:Y:S01]  /*16f50*/  @!P0 VIADD R5, R0.reuse, UR8 ;  /* 0x0000000800058c36 */ /* 0x040fe20008000000 */
[----:B------:R-:W-:-:S03]  /*16f60*/  @!P0 IADD3 R0, R0, 0x80, RZ ;  /* 0x0000008000008810 */ /* 0x000fc60007ffe0ff */
[----:B0-----:R-:W-:-:S05]  /*16f70*/  @!P0 IMAD.WIDE.U32 R2, R5, 0x8, R2 ;  /* 0x0000000805028825 */ /* 0x001fca00078e0002 */
[----:B------:R3:W-:Y:S02]  /*16f80*/  @!P0 STG.E.64 desc[UR6][R2.64], R40 ;  /* 0x0000002802008986 */ /* 0x0007e4000c101b06 */
.L_x_11404:
[----:B------:R-:W-:Y:S05]  /*16f90*/  BSYNC B0 ;  /* 0x0000000000007941 */ /* 0x000fea0003800000 */
.L_x_11398:
        /* <DEDUP_REMOVED lines=8> */
.L_x_11405:
        /* <DEDUP_REMOVED lines=14> */
.L_x_18604:


//--------------------- .text._ZN2at6native29vectorized_elementwise_kernelILi8EZZNS0_73_GLOBAL__N__c8866d80_35_SparseBinaryOpIntersectionKernel_cu_9e10b42f_311142_sparse_binary_op_intersection_kernel_implINS2_18CUDAKernelLauncherENS2_36CUDAValueSelectionIntersectionKernelINS2_9RhsProjOpEEElLl0EEEvRNS_6TensorERKS8_SB_RKSt6vectorIlSaIlEERKSt8optionalIS8_ESK_bbENKUlvE1_clEvEUllE_St5arrayIPcLm2EEEEviT0_T1_ --------------------------
	.section	.text._ZN2at6native29vectorized_elementwise_kernelILi8EZZNS0_73_GLOBAL__N__c8866d80_35_SparseBinaryOpIntersectionKernel_cu_9e10b42f_311142_sparse_binary_op_intersection_kernel_implINS2_18CUDAKernelLauncherENS2_36CUDAValueSelectionIntersectionKernelINS2_9RhsProjOpEEElLl0EEEvRNS_6TensorERKS8_SB_RKSt6vectorIlSaIlEERKSt8optionalIS8_ESK_bbENKUlvE1_clEvEUllE_St5arrayIPcLm2EEEEviT0_T1_,"ax",@progbits
	.align	128
        .global         _ZN2at6native29vectorized_elementwise_kernelILi8EZZNS0_73_GLOBAL__N__c8866d80_35_SparseBinaryOpIntersectionKernel_cu_9e10b42f_311142_sparse_binary_op_intersection_kernel_implINS2_18CUDAKernelLauncherENS2_36CUDAValueSelectionIntersectionKernelINS2_9RhsProjOpEEElLl0EEEvRNS_6TensorERKS8_SB_RKSt6vectorIlSaIlEERKSt8optionalIS8_ESK_bbENKUlvE1_clEvEUllE_St5arrayIPcLm2EEEEviT0_T1_
        .type           _ZN2at6native29vectorized_elementwise_kernelILi8EZZNS0_73_GLOBAL__N__c8866d80_35_SparseBinaryOpIntersectionKernel_cu_9e10b42f_311142_sparse_binary_op_intersection_kernel_implINS2_18CUDAKernelLauncherENS2_36CUDAValueSelectionIntersectionKernelINS2_9RhsProjOpEEElLl0EEEvRNS_6TensorERKS8_SB_RKSt6vectorIlSaIlEERKSt8optionalIS8_ESK_bbENKUlvE1_clEvEUllE_St5arrayIPcLm2EEEEviT0_T1_,@function
        .size           _ZN2at6native29vectorized_elementwise_kernelILi8EZZNS0_73_GLOBAL__N__c8866d80_35_SparseBinaryOpIntersectionKernel_cu_9e10b42f_311142_sparse_binary_op_intersection_kernel_implINS2_18CUDAKernelLauncherENS2_36CUDAValueSelectionIntersectionKernelINS2_9RhsProjOpEEElLl0EEEvRNS_6TensorERKS8_SB_RKSt6vectorIlSaIlEERKSt8optionalIS8_ESK_bbENKUlvE1_clEvEUllE_St5arrayIPcLm2EEEEviT0_T1_,(.L_x_18605 - _ZN2at6native29vectorized_elementwise_kernelILi8EZZNS0_73_GLOBAL__N__c8866d80_35_SparseBinaryOpIntersectionKernel_cu_9e10b42f_311142_sparse_binary_op_intersection_kernel_implINS2_18CUDAKernelLauncherENS2_36CUDAValueSelectionIntersectionKernelINS2_9RhsProjOpEEElLl0EEEvRNS_6TensorERKS8_SB_RKSt6vectorIlSaIlEERKSt8optionalIS8_ESK_bbENKUlvE1_clEvEUllE_St5arrayIPcLm2EEEEviT0_T1_)
        .other          _ZN2at6native29vectorized_elementwise_kernelILi8EZZNS0_73_GLOBAL__N__c8866d80_35_SparseBinaryOpIntersectionKernel_cu_9e10b42f_311142_sparse_binary_op_intersection_kernel_implINS2_18CUDAKernelLauncherENS2_36CUDAValueSelectionIntersectionKernelINS2_9RhsProjOpEEElLl0EEEvRNS_6TensorERKS8_SB_RKSt6vectorIlSaIlEERKSt8optionalIS8_ESK_bbENKUlvE1_clEvEUllE_St5arrayIPcLm2EEEEviT0_T1_,@"STO_CUDA_ENTRY STV_DEFAULT"
_ZN2at6native29vectorized_elementwise_kernelILi8EZZNS0_73_GLOBAL__N__c8866d80_35_SparseBinaryOpIntersectionKernel_cu_9e10b42f_311142_sparse_binary_op_intersection_kernel_implINS2_18CUDAKernelLauncherENS2_36CUDAValueSelectionIntersectionKernelINS2_9RhsProjOpEEElLl0EEEvRNS_6TensorERKS8_SB_RKSt6vectorIlSaIlEERKSt8optionalIS8_ESK_bbENKUlvE1_clEvEUllE_St5arrayIPcLm2EEEEviT0_T1_:
.text._ZN2at6native29vectorized_elementwise_kernelILi8EZZNS0_73_GLOBAL__N__c8866d80_35_SparseBinaryOpIntersectionKernel_cu_9e10b42f_311142_sparse_binary_op_intersection_kernel_implINS2_18CUDAKernelLauncherENS2_36CUDAValueSelectionIntersectionKernelINS2_9RhsProjOpEEElLl0EEEvRNS_6TensorERKS8_SB_RKSt6vectorIlSaIlEERKSt8optionalIS8_ESK_bbENKUlvE1_clEvEUllE_St5arrayIPcLm2EEEEviT0_T1_:
        /* <DEDUP_REMOVED lines=71> */
.L_x_11411:
        /* <DEDUP_REMOVED lines=144> */
.L_x_11410:
        /* <DEDUP_REMOVED lines=80> */
.L_x_11412:
[----:B------:R-:W-:-:S04]  /*1270*/  ISETP.NE.U32.AND P2, PT, R3, RZ, PT ;  /* 0x000000ff0300720c */ /* 0x000fc80003f45070 */
[----:B------:R-:W-:-:S13]  /*1280*/  ISETP.NE.OR.EX P0, PT, R2, RZ, P0, P2 ;  /* 0x000000ff0200720c */ /* 0x000fda0000705720 */
[----:B------:R-:W-:Y:S05]  /*1290*/  @!P0 BRA `(.L_x_11408) ;  /* 0x0000000000c08947 */ /* 0x000fea0003800000 */
.L_x_11409:
        /* <DEDUP_REMOVED lines=48> */
.L_x_11408:
        /* <DEDUP_REMOVED lines=59> */
.L_x_11413:
        /* <DEDUP_REMOVED lines=27> */
.L_x_11417:
        /* <DEDUP_REMOVED lines=139> */
.L_x_11416:
        /* <DEDUP_REMOVED lines=78> */
.L_x_11418:
[----:B------:R-:W-:-:S04]  /*2890*/  ISETP.NE.U32.AND P3, PT, R3, RZ, PT ;  /* 0x000000ff0300720c */ /* 0x000fc80003f65070 */
[----:B------:R-:W-:-:S13]  /*28a0*/  ISETP.NE.OR.EX P0, PT, R2, RZ, P0, P3 ;  /* 0x000000ff0200720c */ /* 0x000fda0000705730 */
[----:B------:R-:W-:Y:S05]  /*28b0*/  @!P0 BRA `(.L_x_11414) ;  /* 0x0000000000ac8947 */ /* 0x000fea0003800000 */
.L_x_11415:
        /* <DEDUP_REMOVED lines=43> */
.L_x_11414:
        /* <DEDUP_REMOVED lines=49> */
.L_x_11419:
        /* <DEDUP_REMOVED lines=27> */
.L_x_11423:
        /* <DEDUP_REMOVED lines=139> */
.L_x_11422:
        /* <DEDUP_REMOVED lines=78> */
.L_x_11424:
[----:B------:R-:W-:-:S04]  /*3dc0*/  ISETP.NE.U32.AND P3, PT, R40, RZ, PT ;  /* 0x000000ff2800720c */ /* 0x000fc80003f65070 */
[----:B------:R-:W-:-:S13]  /*3dd0*/  ISETP.NE.OR.EX P0, PT, R20, RZ, P0, P3 ;  /* 0x000000ff1400720c */ /* 0x000fda0000705730 */
[----:B------:R-:W-:Y:S05]  /*3de0*/  @!P0 BRA `(.L_x_11420) ;  /* 0x0000000000ac8947 */ /* 0x000fea0003800000 */
.L_x_11421:
        /* <DEDUP_REMOVED lines=43> */
.L_x_11420:
        /* <DEDUP_REMOVED lines=48> */
.L_x_11425:
        /* <DEDUP_REMOVED lines=28> */
.L_x_11429:
        /* <DEDUP_REMOVED lines=141> */
.L_x_11428:
        /* <DEDUP_REMOVED lines=80> */
.L_x_11430:
[----:B------:R-:W-:-:S04]  /*5330*/  ISETP.NE.U32.AND P3, PT, R41, RZ, PT ;  /* 0x000000ff2900720c */ /* 0x000fc80003f65070 */
[----:B------:R-:W-:-:S13]  /*5340*/  ISETP.NE.OR.EX P0, PT, R40, RZ, P0, P3 ;  /* 0x000000ff2800720c */ /* 0x000fda0000705730 */
[----:B------:R-:W-:Y:S05]  /*5350*/  @!P0 BRA `(.L_x_11426) ;  /* 0x0000000000b88947 */ /* 0x000fea0003800000 */
.L_x_11427:
        /* <DEDUP_REMOVED lines=46> */
.L_x_11426:
        /* <DEDUP_REMOVED lines=53> */
.L_x_11431:
        /* <DEDUP_REMOVED lines=27> */
.L_x_11435:
        /* <DEDUP_REMOVED lines=139> */
.L_x_11434:
        /* <DEDUP_REMOVED lines=78> */
.L_x_11436:
[----:B------:R-:W-:-:S04]  /*68d0*/  ISETP.NE.U32.AND P3, PT, R40, RZ, PT ;  /* 0x000000ff2800720c */ /* 0x000fc80003f65070 */
[----:B------:R-:W-:-:S13]  /*68e0*/  ISETP.NE.OR.EX P0, PT, R32, RZ, P0, P3 ;  /* 0x000000ff2000720c */ /* 0x000fda0000705730 */
[----:B------:R-:W-:Y:S05]  /*68f0*/  @!P0 BRA `(.L_x_11432) ;  /* 0x0000000000ac8947 */ /* 0x000fea0003800000 */
.L_x_11433:
        /* <DEDUP_REMOVED lines=43> */
.L_x_11432:
        /* <DEDUP_REMOVED lines=48> */
.L_x_11437:
        /* <DEDUP_REMOVED lines=28> */
.L_x_11441:
        /* <DEDUP_REMOVED lines=141> */
.L_x_11440:
        /* <DEDUP_REMOVED lines=80> */
.L_x_11442:
[----:B------:R-:W-:-:S04]  /*7e40*/  ISETP.NE.U32.AND P3, PT, R41, RZ, PT ;  /* 0x000000ff2900720c */ /* 0x000fc80003f65070 */
[----:B------:R-:W-:-:S13]  /*7e50*/  ISETP.NE.OR.EX P0, PT, R40, RZ, P0, P3 ;  /* 0x000000ff2800720c */ /* 0x000fda0000705730 */
[----:B------:R-:W-:Y:S05]  /*7e60*/  @!P0 BRA `(.L_x_11438) ;  /* 0x0000000000b88947 */ /* 0x000fea0003800000 */
.L_x_11439:
        /* <DEDUP_REMOVED lines=46> */
.L_x_11438:
        /* <DEDUP_REMOVED lines=53> */
.L_x_11443:
        /* <DEDUP_REMOVED lines=27> */
.L_x_11447:
        /* <DEDUP_REMOVED lines=139> */
.L_x_11446:
        /* <DEDUP_REMOVED lines=78> */
.L_x_11448:
[----:B------:R-:W-:-:S04]  /*93e0*/  ISETP.NE.U32.AND P3, PT, R40, RZ, PT ;  /* 0x000000ff2800720c */ /* 0x000fc80003f65070 */
[----:B------:R-:W-:-:S13]  /*93f0*/  ISETP.NE.OR.EX P0, PT, R38, RZ, P0, P3 ;  /* 0x000000ff2600720c */ /* 0x000fda0000705730 */
[----:B------:R-:W-:Y:S05]  /*9400*/  @!P0 BRA `(.L_x_11444) ;  /* 0x0000000000ac8947 */ /* 0x000fea0003800000 */
.L_x_11445:
        /* <DEDUP_REMOVED lines=43> */
.L_x_11444:
        /* <DEDUP_REMOVED lines=48> */
.L_x_11449:
        /* <DEDUP_REMOVED lines=27> */
.L_x_11453:
        /* <DEDUP_REMOVED lines=139> */
.L_x_11452:
        /* <DEDUP_REMOVED lines=77> */
.L_x_11454:
[----:B------:R-:W-:-:S04]  /*a8f0*/  ISETP.NE.U32.AND P1, PT, R38, RZ, PT ;  /* 0x000000ff2600720c */ /* 0x000fc80003f25070 */
[----:B------:R-:W-:-:S13]  /*a900*/  ISETP.NE.OR.EX P0, PT, R40, RZ, P0, P1 ;  /* 0x000000ff2800720c */ /* 0x000fda0000705710 */
[----:B------:R-:W-:Y:S05]  /*a910*/  @!P0 BRA `(.L_x_11450) ;  /* 0x0000000000ac8947 */ /* 0x000fea0003800000 */
.L_x_11451:
        /* <DEDUP_REMOVED lines=43> */
.L_x_11450:
        /* <DEDUP_REMOVED lines=48> */
.L_x_11407:
        /* <DEDUP_REMOVED lines=23> */
.L_x_11406:
        /* <DEDUP_REMOVED lines=116> */
.L_x_11461:
        /* <DEDUP_REMOVED lines=140> */
.L_x_11460:
        /* <DEDUP_REMOVED lines=78> */
.L_x_11462:
[----:B------:R-:W-:-:S04]  /*c520*/  ISETP.NE.U32.AND P2, PT, RZ, UR9, PT ;  /* 0x00000009ff007c0c */ /* 0x000fc8000bf45070 */
[----:B------:R-:W-:-:S13]  /*c530*/  ISETP.NE.OR.EX P0, PT, RZ, UR15, P0, P2 ;  /* 0x0000000fff007c0c */ /* 0x000fda0008705720 */
[----:B------:R-:W-:Y:S05]  /*c540*/  @!P0 BRA `(.L_x_11458) ;  /* 0x0000000000ac8947 */ /* 0x000fea0003800000 */
.L_x_11459:
        /* <DEDUP_REMOVED lines=43> */
.L_x_11458:
        /* <DEDUP_REMOVED lines=51> */
.L_x_11457:
[----:B------:R-:W-:Y:S05]  /*cb30*/  BSYNC B0 ;  /* 0x0000000000007941 */ /* 0x000fea0003800000 */
.L_x_11456:
        /* <DEDUP_REMOVED lines=47> */
.L_x_11468:
        /* <DEDUP_REMOVED lines=142> */
.L_x_11467:
        /* <DEDUP_REMOVED lines=80> */
.L_x_11469:
[----:B------:R-:W-:-:S04]  /*dc10*/  ISETP.NE.U32.AND P2, PT, RZ, UR9, PT ;  /* 0x00000009ff007c0c */ /* 0x000fc8000bf45070 */
[----:B------:R-:W-:-:S13]  /*dc20*/  ISETP.NE.OR.EX P0, PT, RZ, UR12, P0, P2 ;  /* 0x0000000cff007c0c */ /* 0x000fda0008705720 */
[----:B------:R-:W-:Y:S05]  /*dc30*/  @!P0 BRA `(.L_x_11465) ;  /* 0x0000000000ac8947 */ /* 0x000fea0003800000 */
.L_x_11466:
        /* <DEDUP_REMOVED lines=43> */
.L_x_11465:
        /* <DEDUP_REMOVED lines=52> */
.L_x_11464:
[----:B------:R-:W-:Y:S05]  /*e230*/  BSYNC B0 ;  /* 0x0000000000007941 */ /* 0x000fea0003800000 */
.L_x_11463:
        /* <DEDUP_REMOVED lines=46> */
.L_x_11475:
        /* <DEDUP_REMOVED lines=141> */
.L_x_11474:
        /* <DEDUP_REMOVED lines=79> */
.L_x_11476:
[----:B------:R-:W-:-:S04]  /*f2e0*/  ISETP.NE.U32.AND P2, PT, RZ, UR9, PT ;  /* 0x00000009ff007c0c */ /* 0x000fc8000bf45070 */
[----:B------:R-:W-:-:S13]  /*f2f0*/  ISETP.NE.OR.EX P0, PT, RZ, UR10, P0, P2 ;  /* 0x0000000aff007c0c */ /* 0x000fda0008705720 */
[----:B------:R-:W-:Y:S05]  /*f300*/  @!P0 BRA `(.L_x_11472) ;  /* 0x0000000000b08947 */ /* 0x000fea0003800000 */
.L_x_11473:
        /* <DEDUP_REMOVED lines=44> */
.L_x_11472:
        /* <DEDUP_REMOVED lines=57> */
.L_x_11471:
[----:B------:R-:W-:Y:S05]  /*f960*/  BSYNC B0 ;  /* 0x0000000000007941 */ /* 0x000fea0003800000 */
.L_x_11470:
        /* <DEDUP_REMOVED lines=43> */
.L_x_11482:
        /* <DEDUP_REMOVED lines=142> */
.L_x_11481:
        /* <DEDUP_REMOVED lines=80> */
.L_x_11483:
[----:B------:R-:W-:-:S04]  /*10a00*/  ISETP.NE.U32.AND P2, PT, RZ, UR12, PT ;  /* 0x0000000cff007c0c */ /* 0x000fc8000bf45070 */
[----:B------:R-:W-:-:S13]  /*10a10*/  ISETP.NE.OR.EX P0, PT, RZ, UR11, P0, P2 ;  /* 0x0000000bff007c0c */ /* 0x000fda0008705720 */
[----:B------:R-:W-:Y:S05]  /*10a20*/  @!P0 BRA `(.L_x_11479) ;  /* 0x0000000000b48947 */ /* 0x000fea0003800000 */
.L_x_11480:
        /* <DEDUP_REMOVED lines=45> */
.L_x_11479:
        /* <DEDUP_REMOVED lines=56> */
.L_x_11478:
[----:B------:R-:W-:Y:S05]  /*11080*/  BSYNC B0 ;  /* 0x0000000000007941 */ /* 0x000fea0003800000 */
.L_x_11477:
        /* <DEDUP_REMOVED lines=44> */
.L_x_11489:
        /* <DEDUP_REMOVED lines=142> */
.L_x_11488:
        /* <DEDUP_REMOVED lines=80> */
.L_x_11490:
[----:B------:R-:W-:-:S04]  /*12130*/  ISETP.NE.U32.AND P2, PT, RZ, UR10, PT ;  /* 0x0000000aff007c0c */ /* 0x000fc8000bf45070 */
[----:B------:R-:W-:-:S13]  /*12140*/  ISETP.NE.OR.EX P0, PT, RZ, UR11, P0, P2 ;  /* 0x0000000bff007c0c */ /* 0x000fda0008705720 */
[----:B------:R-:W-:Y:S05]  /*12150*/  @!P0 BRA `(.L_x_11486) ;  /* 0x0000000000b48947 */ /* 0x000fea0003800000 */
.L_x_11487:
        /* <DEDUP_REMOVED lines=45> */
.L_x_11486:
        /* <DEDUP_REMOVED lines=56> */
.L_x_11485:
[----:B------:R-:W-:Y:S05]  /*127b0*/  BSYNC B0 ;  /* 0x0000000000007941 */ /* 0x000fea0003800000 */
.L_x_11484:
        /* <DEDUP_REMOVED lines=44> */
.L_x_11496:
        /* <DEDUP_REMOVED lines=145> */
.L_x_11495:
        /* <DEDUP_REMOVED lines=78> */
.L_x_11497:
[----:B------:R-:W-:-:S04]  /*13870*/  ISETP.NE.U32.AND P2, PT, RZ, UR10, PT ;  /* 0x0000000aff007c0c */ /* 0x000fc8000bf45070 */
[----:B------:R-:W-:-:S13]  /*13880*/  ISETP.NE.OR.EX P0, PT, RZ, UR11, P0, P2 ;  /* 0x0000000bff007c0c */ /* 0x000fda0008705720 */
[----:B------:R-:W-:Y:S05]  /*13890*/  @!P0 BRA `(.L_x_11493) ;  /* 0x0000000000b08947 */ /* 0x000fea0003800000 */
.L_x_11494:
        /* <DEDUP_REMOVED lines=44> */
.L_x_11493:
        /* <DEDUP_REMOVED lines=55> */
.L_x_11492:
[----:B------:R-:W-:Y:S05]  /*13ed0*/  BSYNC B0 ;  /* 0x0000000000007941 */ /* 0x000fea0003800000 */
.L_x_11491:
        /* <DEDUP_REMOVED lines=44> */
.L_x_11503:
        /* <DEDUP_REMOVED lines=140> */
.L_x_11502:
        /* <DEDUP_REMOVED lines=78> */
.L_x_11504:
[----:B------:R-:W-:-:S04]  /*14f40*/  ISETP.NE.U32.AND P2, PT, RZ, UR13, PT ;  /* 0x0000000dff007c0c */ /* 0x000fc8000bf45070 */
[----:B------:R-:W-:-:S13]  /*14f50*/  ISETP.NE.OR.EX P0, PT, RZ, UR14, P0, P2 ;  /* 0x0000000eff007c0c */ /* 0x000fda0008705720 */
[----:B------:R-:W-:Y:S05]  /*14f60*/  @!P0 BRA `(.L_x_11500) ;  /* 0x0000000000ac8947 */ /* 0x000fea0003800000 */
.L_x_11501:
        /* <DEDUP_REMOVED lines=43> */
.L_x_11500:
        /* <DEDUP_REMOVED lines=54> */
.L_x_11499:
[----:B------:R-:W-:Y:S05]  /*15580*/  BSYNC B0 ;  /* 0x0000000000007941 */ /* 0x000fea0003800000 */
.L_x_11498:
        /* <DEDUP_REMOVED lines=42> */
.L_x_11509:
        /* <DEDUP_REMOVED lines=141> */
.L_x_11508:
        /* <DEDUP_REMOVED lines=78> */
.L_x_11510:
[----:B------:R-:W-:-:S04]  /*165e0*/  ISETP.NE.U32.AND P2, PT, RZ, UR14, PT ;  /* 0x0000000eff007c0c */ /* 0x000fc8000bf45070 */
[----:B------:R-:W-:-:S13]  /*165f0*/  ISETP.NE.OR.EX P0, PT, RZ, UR15, P0, P2 ;  /* 0x0000000fff007c0c */ /* 0x000fda0008705720 */
[----:B------:R-:W-:Y:S05]  /*16600*/  @!P0 BRA `(.L_x_11506) ;  /* 0x0000000000ac8947 */ /* 0x000fea0003800000 */
.L_x_11507:
        /* <DEDUP_REMOVED lines=43> */
.L_x_11506:
        /* <DEDUP_REMOVED lines=55> */
.L_x_11505:
[----:B------:R-:W-:Y:S05]  /*16c30*/  BSYNC B0 ;  /* 0x0000000000007941 */ /* 0x000fea0003800000 */
.L_x_11455:
        /* <DEDUP_REMOVED lines=24> */
.L_x_11513:
[----:B------:R-:W-:-:S13]  /*16dc0*/  ISETP.GE.AND P0, PT, R0, UR4, PT ;  /* 0x0000000400007c0c */ /* 0x000fda000bf06270 */
[----:B------:R-:W-:Y:S05]  /*16dd0*/  @P0 BRA `(.L_x_11515) ;  /* 0x0000000000300947 */ /* 0x000fea0003800000 */
[----:B01----:R-:W0:Y:S01]  /*16de0*/  LDC.64 R2, c[0x0][0x248] ;  /* 0x00009200ff027b82 */ /* 0x003e220000000a00 */
[C---:B------:R-:W-:Y:S01]  /*16df0*/  VIADD R5, R0.reuse, UR8 ;  /* 0x0000000800057c36 */ /* 0x040fe20008000000 */
[----:B------:R-:W-:-:S03]  /*16e00*/  IADD3 R0, R0, 0x80, RZ ;  /* 0x0000008000007810 */ /* 0x000fc60007ffe0ff */
[----:B0-----:R-:W-:-:S05]  /*16e10*/  IMAD.WIDE.U32 R2, R5, 0x8, R2 ;  /* 0x0000000805027825 */ /* 0x001fca00078e0002 */
[----:B------:R1:W-:Y:S02]  /*16e20*/  STG.E.64 desc[UR6][R2.64], R8 ;  /* 0x0000000802007986 */ /* 0x0003e4000c101b06 */
.L_x_11514:
[----:B------:R-:W-:-:S13]  /*16e30*/  ISETP.GE.AND P0, PT, R0, UR4, PT ;  /* 0x0000000400007c0c */ /* 0x000fda000bf06270 */
[----:B------:R-:W-:Y:S05]  /*16e40*/  @P0 BRA `(.L_x_11516) ;  /* 0x0000000000340947 */ /* 0x000fea0003800000 */
[----:B01----:R-:W0:Y:S01]  /*16e50*/  LDC.64 R2, c[0x0][0x248] ;  /* 0x00009200ff027b82 */ /* 0x003e220000000a00 */
[C---:B------:R-:W-:Y:S01]  /*16e60*/  IADD3 R5, R0.reuse, UR8, RZ ;  /* 0x0000000800057c10 */ /* 0x040fe2000fffe0ff */
[----:B------:R-:W-:-:S04]  /*16e70*/  VIADD R0, R0, 0x80 ;  /* 0x0000008000007836 */ /* 0x000fc80000000000 */
[----:B0-----:R-:W-:-:S05]  /*16e80*/  IMAD.WIDE.U32 R2, R5, 0x8, R2 ;  /* 0x0000000805027825 */ /* 0x001fca00078e0002 */
[----:B------:R2:W-:Y:S02]  /*16e90*/  STG.E.64 desc[UR6][R2.64], R10 ;  /* 0x0000000a02007986 */ /* 0x0005e4000c101b06 */
.L_x_11515:
        /* <DEDUP_REMOVED lines=8> */
.L_x_11516:
[----:B------:R-:W-:Y:S05]  /*16f20*/  BSYNC B1 ;  /* 0x0000000000017941 */ /* 0x000fea0003800000 */
.L_x_11512:
[----:B------:R-:W-:-:S13]  /*16f30*/  ISETP.GE.AND P0, PT, R0, UR4, PT ;  /* 0x0000000400007c0c */ /* 0x000fda000bf06270 */
[----:B012---:R-:W0:Y:S01]  /*16f40*/  @!P0 LDC.64 R2, c[0x0][0x248] ;  /* 0x00009200ff028b82 */ /* 0x007e220000000a00 */
[C---:B------:R-:W-:Y:S01]  /*16f50*/  @!P0 VIADD R5, R0.reuse, UR8 ;  /* 0x0000000800058c36 */ /* 0x040fe20008000000 */
[----:B------:R-:W-:-:S03]  /*16f60*/  @!P0 IADD3 R0, R0, 0x80, RZ ;  /* 0x0000008000008810 */ /* 0x000fc60007ffe0ff */
[----:B0-----:R-:W-:-:S05]  /*16f70*/  @!P0 IMAD.WIDE.U32 R2, R5, 0x8, R2 ;  /* 0x0000000805028825 */ /* 0x001fca00078e0002 */
[----:B------:R3:W-:Y:S02]  /*16f80*/  @!P0 STG.E.64 desc[UR6][R2.64], R40 ;  /* 0x0000002802008986 */ /* 0x0007e4000c101b06 */
.L_x_11517:
[----:B------:R-:W-:Y:S05]  /*16f90*/  BSYNC B0 ;  /* 0x0000000000007941 */ /* 0x000fea0003800000 */
.L_x_11511:
        /* <DEDUP_REMOVED lines=8> */
.L_x_11518:
        /* <DEDUP_REMOVED lines=14> */
.L_x_18605:


//--------------------- .text._ZN2at6native18elementwise_kernelILi128ELi4EZNS0_15gpu_kernel_implIZZNS0_73_GLOBAL__N__c8866d80_35_SparseBinaryOpIntersectionKernel_cu_9e10b42f_311142_sparse_binary_op_intersection_kernel_implINS3_18CUDAKernelLauncherENS3_36CUDAValueSelectionIntersectionKernelINS3_9RhsProjOpEEElLl8EEEvRNS_6TensorERKS9_SC_RKSt6vectorIlSaIlEERKSt8optionalIS9_ESL_bbENKUlvE3_clEvEUllE_EEvRNS_18TensorIteratorBaseERKT_EUliE_EEviT1_ --------------------------
	.section	.text._ZN2at6native18elementwise_kernelILi128ELi4EZNS0_15gpu_kernel_implIZZNS0_73_GLOBAL__N__c8866d80_35_SparseBinaryOpIntersectionKernel_cu_9e10b42f_311142_sparse_binary_op_intersection_kernel_implINS3_18CUDAKernelLauncherENS3_36CUDAValueSelectionIntersectionKernelINS3_9RhsProjOpEEElLl8EEEvRNS_6TensorERKS9_SC_RKSt6vectorIlSaIlEERKSt8optionalIS9_ESL_bbENKUlvE3_clEvEUllE_EEvRNS_18TensorIteratorBaseERKT_EUliE_EEviT1_,"ax",@progbits
	.align	128
        .global         _ZN2at6native18elementwise_kernelILi128ELi4EZNS0_15gpu_kernel_implIZZNS0_73_GLOBAL__N__c8866d80_35_SparseBinaryOpIntersectionKernel_cu_9e10b42f_311142_sparse_binary_op_intersection_kernel_implINS3_18CUDAKernelLauncherENS3_36CUDAValueSelectionIntersectionKernelINS3_9RhsProjOpEEElLl8EEEvRNS_6TensorERKS9_SC_RKSt6vectorIlSaIlEERKSt8optionalIS9_ESL_bbENKUlvE3_clEvEUllE_EEvRNS_18TensorIteratorBaseERKT_EUliE_EEviT1_
        .type           _ZN2at6native18elementwise_kernelILi128ELi4EZNS0_15gpu_kernel_implIZZNS0_73_GLOBAL__N__c8866d80_35_SparseBinaryOpIntersectionKernel_cu_9e10b42f_311142_sparse_binary_op_intersection_kernel_implINS3_18CUDAKernelLauncherENS3_36CUDAValueSelectionIntersectionKernelINS3_9RhsProjOpEEElLl8EEEvRNS_6TensorERKS9_SC_RKSt6vectorIlSaIlEERKSt8optionalIS9_ESL_bbENKUlvE3_clEvEUllE_EEvRNS_18TensorIteratorBaseERKT_EUliE_EEviT1_,@function
        .size           _ZN2at6native18elementwise_kernelILi128ELi4EZNS0_15gpu_kernel_implIZZNS0_73_GLOBAL__N__c8866d80_35_SparseBinaryOpIntersectionKernel_cu_9e10b42f_311142_sparse_binary_op_intersection_kernel_implINS3_18CUDAKernelLauncherENS3_36CUDAValueSelectionIntersectionKernelINS3_9RhsProjOpEEElLl8EEEvRNS_6TensorERKS9_SC_RKSt6vectorIlSaIlEERKSt8optionalIS9_ESL_bbENKUlvE3_clEvEUllE_EEvRNS_18TensorIteratorBaseERKT_EUliE_EEviT1_,(.L_x_18606 - _ZN2at6native18elementwise_kernelILi128ELi4EZNS0_15gpu_kernel_implIZZNS0_73_GLOBAL__N__c8866d80_35_SparseBinaryOpIntersectionKernel_cu_9e10b42f_311142_sparse_binary_op_intersection_kernel_implINS3_18CUDAKernelLauncherENS3_36CUDAValueSelectionIntersectionKernelINS3_9RhsProjOpEEElLl8EEEvRNS_6TensorERKS9_SC_RKSt6vectorIlSaIlEERKSt8optionalIS9_ESL_bbENKUlvE3_clEvEUllE_EEvRNS_18TensorIteratorBaseERKT_EUliE_EEviT1_)
        .other          _ZN2at6native18elementwise_kernelILi128ELi4EZNS0_15gpu_kernel_implIZZNS0_73_GLOBAL__N__c8866d80_35_SparseBinaryOpIntersectionKernel_cu_9e10b42f_311142_sparse_binary_op_intersection_kernel_implINS3_18CUDAKernelLauncherENS3_36CUDAValueSelectionIntersectionKernelINS3_9RhsProjOpEEElLl8EEEvRNS_6TensorERKS9_SC_RKSt6vectorIlSaIlEERKSt8optionalIS9_ESL_bbENKUlvE3_clEvEUllE_EEvRNS_18TensorIteratorBaseERKT_EUliE_EEviT1_,@"STO_CUDA_ENTRY STV_DEFAULT"
_ZN2at6native18elementwise_kernelILi128ELi4EZNS0_15gpu_kernel_implIZZNS0_73_GLOBAL__N__c8866d80_35_SparseBinaryOpIntersectionKernel_cu_9e10b42f_311142_sparse_binary_op_intersection_kernel_implINS3_18CUDAKernelLauncherENS3_36CUDAValueSelectionIntersectionKernelINS3_9RhsProjOpEEElLl8EEEvRNS_6TensorERKS9_SC_RKSt6vectorIlSaIlEERKSt8optionalIS9_ESL_bbENKUlvE3_clEvEUllE_EEvRNS_18TensorIteratorBaseERKT_EUliE_EEviT1_:
.text._ZN2at6native18elementwise_kernelILi128ELi4EZNS0_15gpu_kernel_implIZZNS0_73_GLOBAL__N__c8866d80_35_SparseBinaryOpIntersectionKernel_cu_9e10b42f_311142_sparse_binary_op_intersection_kernel_implINS3_18CUDAKernelLauncherENS3_36CUDAValueSelectionIntersectionKernelINS3_9RhsProjOpEEElLl8EEEvRNS_6TensorERKS9_SC_RKSt6vectorIlSaIlEERKSt8optionalIS9_ESL_bbENKUlvE3_clEvEUllE_EEvRNS_18TensorIteratorBaseERKT_EUliE_EEviT1_:
        /* <DEDUP_REMOVED lines=312> */
.L_x_11521:
        /* <DEDUP_REMOVED lines=21> */
.L_x_11525:
[----:B------:R0:W5:Y:S01]  /*14d0*/  LDG.E.U8 R4, desc[UR36][R2.64] ;  /* 0x0000002402047981 */ /* 0x000162000c1e1100 */
[----:B------:R-:W-:Y:S01]  /*14e0*/  MOV R5, RZ ;  /* 0x000000ff00057202 */ /* 0x000fe20000000f00 */
[----:B------:R-:W-:Y:S06]  /*14f0*/  BRA `(.L_x_11527) ;  /* 0x0000000c00487947 */ /* 0x000fec0003800000 */
.L_x_11524:
        /* <DEDUP_REMOVED lines=8> */
.L_x_11529:
[----:B------:R-:W2:Y:S02]  /*1580*/  LDG.E R4, desc[UR36][R2.64] ;  /* 0x0000002402047981 */ /* 0x000ea4000c1e1900 */
[----:B--2---:R-:W-:Y:S01]  /*1590*/  SHF.R.S32.HI R5, RZ, 0x1f, R4 ;  /* 0x0000001fff057819 */ /* 0x004fe20000011404 */
[----:B------:R-:W-:Y:S06]  /*15a0*/  BRA `(.L_x_11527) ;  /* 0x0000000c001c7947 */ /* 0x000fec0003800000 */
.L_x_11528:
[----:B------:R-:W2:Y:S02]  /*15b0*/  LDG.E.S16 R4, desc[UR36][R2.64] ;  /* 0x0000002402047981 */ /* 0x000ea4000c1e1700 */
[----:B--2---:R-:W-:Y:S01]  /*15c0*/  SHF.R.S32.HI R5, RZ, 0x1f, R4 ;  /* 0x0000001fff057819 */ /* 0x004fe20000011404 */
[----:B------:R-:W-:Y:S06]  /*15d0*/  BRA `(.L_x_11527) ;  /* 0x0000000c00107947 */ /* 0x000fec0003800000 */
.L_x_11523:
        /* <DEDUP_REMOVED lines=9> */
.L_x_11531:
[----:B------:R-:W2:Y:S02]  /*1670*/  LDG.E.U16 R2, desc[UR36][R2.64] ;  /* 0x0000002402027981 */ /* 0x000ea4000c1e1500 */
[----:B--2---:R-:W-:-:S06]  /*1680*/  HADD2.F32 R4, -RZ, R2.H0_H0 ;  /* 0x20000002ff047230 */ /* 0x004fcc0000004100 */
[----:B------:R-:W0:Y:S01]  /*1690*/  F2I.S64.TRUNC R4, R4 ;  /* 0x0000000400047311 */ /* 0x000e22000020d900 */
[----:B------:R-:W-:Y:S05]  /*16a0*/  BRA `(.L_x_11527) ;  /* 0x0000000800dc7947 */ /* 0x000fea0003800000 */
.L_x_11530:
        /* <DEDUP_REMOVED lines=9> */
.L_x_11533:
[----:B------:R-:W2:Y:S02]  /*1740*/  LDG.E.U16 R2, desc[UR36][R2.64] ;  /* 0x0000002402027981 */ /* 0x000ea4000c1e1500 */
[----:B--2---:R-:W-:-:S06]  /*1750*/  HADD2.F32 R4, -RZ, R2.H0_H0 ;  /* 0x20000002ff047230 */ /* 0x004fcc0000004100 */
[----:B------:R-:W0:Y:S01]  /*1760*/  F2I.S64.TRUNC R4, R4 ;  /* 0x0000000400047311 */ /* 0x000e22000020d900 */
[----:B------:R-:W-:Y:S05]  /*1770*/  BRA `(.L_x_11527) ;  /* 0x0000000800a87947 */ /* 0x000fea0003800000 */
.L_x_11532:
[----:B------:R-:W2:Y:S02]  /*1780*/  LDG.E.64 R2, desc[UR36][R2.64] ;  /* 0x0000002402027981 */ /* 0x000ea4000c1e1b00 */
[----:B--2---:R0:W1:Y:S01]  /*1790*/  F2I.S64.F64.TRUNC R4, R2 ;  /* 0x0000000200047311 */ /* 0x004062000030d900 */
[----:B------:R-:W-:Y:S05]  /*17a0*/  BRA `(.L_x_11527) ;  /* 0x00000008009c7947 */ /* 0x000fea0003800000 */
.L_x_11522:
        /* <DEDUP_REMOVED lines=13> */
.L_x_11536:
[----:B------:R-:W2:Y:S02]  /*1880*/  LDG.E.64 R2, desc[UR36][R2.64] ;  /* 0x0000002402027981 */ /* 0x000ea4000c1e1b00 */
[----:B--2---:R0:W1:Y:S01]  /*1890*/  F2I.S64.F64.TRUNC R4, R2 ;  /* 0x0000000200047311 */ /* 0x004062000030d900 */
[----:B------:R-:W-:Y:S05]  /*18a0*/  BRA `(.L_x_11527) ;  /* 0x00000008005c7947 */ /* 0x000fea0003800000 */
.L_x_11535:
        /* <DEDUP_REMOVED lines=27> */
.L_x_11538:
        /* <DEDUP_REMOVED lines=14> */
.L_x_11537:
[----:B------:R-:W2:Y:S02]  /*1b40*/  LDG.E.U16 R4, desc[UR36][R2.64] ;  /* 0x0000002402047981 */ /* 0x000ea4000c1e1500 */
[----:B--2---:R-:W-:-:S06]  /*1b50*/  IMAD.U32 R4, R4, 0x10000, RZ ;  /* 0x0001000004047824 */ /* 0x004fcc00078e00ff */
[----:B------:R-:W0:Y:S01]  /*1b60*/  F2I.S64.TRUNC R4, R4 ;  /* 0x0000000400047311 */ /* 0x000e22000020d900 */
[----:B------:R-:W-:Y:S05]  /*1b70*/  BRA `(.L_x_11527) ;  /* 0x0000000400a87947 */ /* 0x000fea0003800000 */
.L_x_11534:
        /* <DEDUP_REMOVED lines=11> */
.L_x_11541:
        /* <DEDUP_REMOVED lines=21> */
.L_x_11545:
[----:B------:R-:W-:Y:S05]  /*1d80*/  BSYNC B1 ;  /* 0x0000000000017941 */ /* 0x000fea0003800000 */
.L_x_11544:
[----:B------:R-:W-:Y:S01]  /*1d90*/  IMAD.SHL.U32 R2, R2, 0x100000, RZ ;  /* 0x0010000002027824 */ /* 0x000fe200078e00ff */
[----:B------:R-:W-:-:S04]  /*1da0*/  LEA R3, R0, 0x3b800000, 0x17 ;  /* 0x3b80000000037811 */ /* 0x000fc800078eb8ff */
[----:B------:R-:W-:-:S07]  /*1db0*/  LOP3.LUT R4, R3, R2, R4, 0xfe, !PT ;  /* 0x0000000203047212 */ /* 0x000fce00078efe04 */
.L_x_11543:
[----:B------:R-:W-:Y:S05]  /*1dc0*/  BSYNC B0 ;  /* 0x0000000000007941 */ /* 0x000fea0003800000 */
.L_x_11542:
[----:B------:R-:W1:Y:S01]  /*1dd0*/  F2I.S64.TRUNC R4, R4 ;  /* 0x0000000400047311 */ /* 0x000e62000020d900 */
[----:B------:R-:W-:Y:S05]  /*1de0*/  BRA `(.L_x_11527) ;  /* 0x00000004000c7947 */ /* 0x000fea0003800000 */
.L_x_11540:
        /* <DEDUP_REMOVED lines=21> */
.L_x_11549:
[----:B------:R-:W-:Y:S05]  /*1f40*/  BSYNC B1 ;  /* 0x0000000000017941 */ /* 0x000fea0003800000 */
.L_x_11548:
[----:B------:R-:W-:Y:S01]  /*1f50*/  IMAD.SHL.U32 R2, R2, 0x200000, RZ ;  /* 0x0020000002027824 */ /* 0x000fe200078e00ff */
[----:B------:R-:W-:-:S04]  /*1f60*/  LEA R3, R0, 0x37800000, 0x17 ;  /* 0x3780000000037811 */ /* 0x000fc800078eb8ff */
[----:B------:R-:W-:-:S07]  /*1f70*/  LOP3.LUT R4, R3, R2, R4, 0xfe, !PT ;  /* 0x0000000203047212 */ /* 0x000fce00078efe04 */
.L_x_11547:
[----:B------:R-:W-:Y:S05]  /*1f80*/  BSYNC B0 ;  /* 0x0000000000007941 */ /* 0x000fea0003800000 */
.L_x_11546:
[----:B------:R-:W2:Y:S01]  /*1f90*/  F2I.S64.TRUNC R4, R4 ;  /* 0x0000000400047311 */ /* 0x000ea2000020d900 */
[----:B------:R-:W-:Y:S05]  /*1fa0*/  BRA `(.L_x_11527) ;  /* 0x00000000009c7947 */ /* 0x000fea0003800000 */
.L_x_11539:
        /* <DEDUP_REMOVED lines=14> */
.L_x_11553:
[----:B------:R-:W-:Y:S05]  /*2090*/  BSYNC B0 ;  /* 0x0000000000007941 */ /* 0x000fea0003800000 */
.L_x_11552:
[----:B------:R-:W4:Y:S01]  /*20a0*/  F2I.S64.TRUNC R4, R4 ;  /* 0x0000000400047311 */ /* 0x000f22000020d900 */
[----:B------:R-:W-:Y:S05]  /*20b0*/  BRA `(.L_x_11527) ;  /* 0x0000000000587947 */ /* 0x000fea0003800000 */
.L_x_11526:
        /* <DEDUP_REMOVED lines=16> */
.L_x_11554:
[----:B------:R-:W-:Y:S01]  /*21c0*/  CS2R R4, SRZ ;  /* 0x0000000000047805 */ /* 0x000fe2000001ff00 */
[----:B------:R-:W-:Y:S06]  /*21d0*/  BRA `(.L_x_11527) ;  /* 0x0000000000107947 */ /* 0x000fec0003800000 */
.L_x_11551:
[----:B------:R0:W5:Y:S01]  /*21e0*/  LDG.E.64 R4, desc[UR36][R2.64] ;  /* 0x0000002402047981 */ /* 0x000162000c1e1b00 */
[----:B------:R-:W-:Y:S05]  /*21f0*/  BRA `(.L_x_11527) ;  /* 0x0000000000087947 */ /* 0x000fea0003800000 */
.L_x_11550:
[----:B------:R3:W5:Y:S01]  /*2200*/  LDG.E R4, desc[UR36][R2.64] ;  /* 0x0000002402047981 */ /* 0x000762000c1e1900 */
[----:B------:R-:W-:-:S07]  /*2210*/  IMAD.MOV.U32 R5, RZ, RZ, RZ ;  /* 0x000000ffff057224 */ /* 0x000fce00078e00ff */
.L_x_11527:
        /* <DEDUP_REMOVED lines=51> */
.L_x_11560:
        /* <DEDUP_REMOVED lines=139> */
.L_x_11559:
        /* <DEDUP_REMOVED lines=76> */
.L_x_11562:
[----:B------:R-:W-:Y:S05]  /*32c0*/  BSYNC B1 ;  /* 0x0000000000017941 */ /* 0x000fea0003800000 */
.L_x_11561:
[----:B------:R-:W-:-:S04]  /*32d0*/  ISETP.NE.U32.AND P1, PT, R60, RZ, PT ;  /* 0x000000ff3c00720c */ /* 0x000fc80003f25070 */
[----:B------:R-:W-:-:S13]  /*32e0*/  ISETP.NE.OR.EX P0, PT, R61, RZ, P0, P1 ;  /* 0x000000ff3d00720c */ /* 0x000fda0000705710 */
[----:B------:R-:W-:Y:S05]  /*32f0*/  @!P0 BRA `(.L_x_11563) ;  /* 0x0000000000a08947 */ /* 0x000fea0003800000 */
.L_x_11558:
        /* <DEDUP_REMOVED lines=40> */
.L_x_11563:
[----:B------:R-:W-:Y:S05]  /*3580*/  BSYNC B0 ;  /* 0x0000000000007941 */ /* 0x000fea0003800000 */
.L_x_11557:
        /* <DEDUP_REMOVED lines=48> */
.L_x_11555:
[----:B012-45:R-:W-:-:S04]  /*3890*/  LEA R50, P0, R4, UR4, 0x3 ;  /* 0x0000000404327c11 */ /* 0x037fc8000f8018ff */
[----:B------:R-:W-:-:S06]  /*38a0*/  LEA.HI.X R51, R4, UR5, R5, 0x3, P0 ;  /* 0x0000000504337c11 */ /* 0x000fcc00080f1c05 */
[----:B------:R-:W5:Y:S03]  /*38b0*/  LDG.E.64 R50, desc[UR36][R50.64] ;  /* 0x0000002432327981 */ /* 0x000f66000c1e1b00 */
.L_x_11556:
        /* <DEDUP_REMOVED lines=20> */
.L_x_11565:
        /* <DEDUP_REMOVED lines=23> */
.L_x_11564:
        /* <DEDUP_REMOVED lines=11> */
.L_x_11567:
        /* <DEDUP_REMOVED lines=23> */
.L_x_11566:
        /* <DEDUP_REMOVED lines=32> */
.L_x_11571:
[----:B------:R0:W-:Y:S01]  /*3f90*/  STG.E.U8 desc[UR36][R16.64], RZ ;  /* 0x000000ff10007986 */ /* 0x0001e2000c101124 */
[----:B------:R-:W-:Y:S05]  /*3fa0*/  BRA `(.L_x_11573) ;  /* 0x00000004008c7947 */ /* 0x000fea0003800000 */
.L_x_11570:
        /* <DEDUP_REMOVED lines=8> */
.L_x_11575:
[----:B------:R0:W-:Y:S01]  /*4030*/  STG.E desc[UR36][R16.64], RZ ;  /* 0x000000ff10007986 */ /* 0x0001e2000c101924 */
[----:B------:R-:W-:Y:S05]  /*4040*/  BRA `(.L_x_11573) ;  /* 0x0000000400647947 */ /* 0x000fea0003800000 */
.L_x_11574:
[----:B------:R0:W-:Y:S01]  /*4050*/  STG.E.U16 desc[UR36][R16.64], RZ ;  /* 0x000000ff10007986 */ /* 0x0001e2000c101524 */
[----:B------:R-:W-:Y:S05]  /*4060*/  BRA `(.L_x_11573) ;  /* 0x00000004005c7947 */ /* 0x000fea0003800000 */
.L_x_11569:
        /* <DEDUP_REMOVED lines=8> */
.L_x_11577:
[----:B------:R0:W-:Y:S01]  /*40f0*/  STG.E.U16 desc[UR36][R16.64], RZ ;  /* 0x000000ff10007986 */ /* 0x0001e2000c101524 */
[----:B------:R-:W-:Y:S05]  /*4100*/  BRA `(.L_x_11573) ;  /* 0x0000000400347947 */ /* 0x000fea0003800000 */
.L_x_11576:
        /* <DEDUP_REMOVED lines=8> */
.L_x_11579:
[----:B------:R0:W-:Y:S01]  /*4190*/  STG.E desc[UR36][R16.64], RZ ;  /* 0x000000ff10007986 */ /* 0x0001e2000c101924 */
[----:B------:R-:W-:Y:S05]  /*41a0*/  BRA `(.L_x_11573) ;  /* 0x00000004000c7947 */ /* 0x000fea0003800000 */
.L_x_11578:
[----:B------:R0:W-:Y:S01]  /*41b0*/  STG.E.64 desc[UR36][R16.64], RZ ;  /* 0x000000ff10007986 */ /* 0x0001e2000c101b24 */
[----:B------:R-:W-:Y:S05]  /*41c0*/  BRA `(.L_x_11573) ;  /* 0x0000000400047947 */ /* 0x000fea0003800000 */
.L_x_11568:
        /* <DEDUP_REMOVED lines=10> */
.L_x_11582:
[----:B------:R0:W-:Y:S01]  /*4270*/  STG.E.128 desc[UR36][R16.64], RZ ;  /* 0x000000ff10007986 */ /* 0x0001e2000c101d24 */
[----:B------:R-:W-:Y:S05]  /*4280*/  BRA `(.L_x_11573) ;  /* 0x0000000000d47947 */ /* 0x000fea0003800000 */
.L_x_11581:
        /* <DEDUP_REMOVED lines=8> */
.L_x_11584:
[----:B------:R0:W-:Y:S01]  /*4310*/  STG.E.U8 desc[UR36][R16.64], RZ ;  /* 0x000000ff10007986 */ /* 0x0001e2000c101124 */
[----:B------:R-:W-:Y:S05]  /*4320*/  BRA `(.L_x_11573) ;  /* 0x0000000000ac7947 */ /* 0x000fea0003800000 */
.L_x_11583:
[----:B------:R0:W-:Y:S01]  /*4330*/  STG.E.U16 desc[UR36][R16.64], RZ ;  /* 0x000000ff10007986 */ /* 0x0001e2000c101524 */
[----:B------:R-:W-:Y:S05]  /*4340*/  BRA `(.L_x_11573) ;  /* 0x0000000000a47947 */ /* 0x000fea0003800000 */
.L_x_11580:
        /* <DEDUP_REMOVED lines=10> */
.L_x_11587:
[----:B------:R1:W-:Y:S01]  /*43f0*/  STG.E.U8 desc[UR36][R16.64], RZ ;  /* 0x000000ff10007986 */ /* 0x0003e2000c101124 */
[----:B------:R-:W-:Y:S05]  /*4400*/  BRA `(.L_x_11573) ;  /* 0x0000000000747947 */ /* 0x000fea0003800000 */
.L_x_11586:
[----:B------:R2:W-:Y:S01]  /*4410*/  STG.E.U8 desc[UR36][R16.64], RZ ;  /* 0x000000ff10007986 */ /* 0x0005e2000c101124 */
[----:B------:R-:W-:Y:S05]  /*4420*/  BRA `(.L_x_11573) ;  /* 0x00000000006c7947 */ /* 0x000fea0003800000 */
.L_x_11585:
[----:B------:R-:W-:-:S13]  /*4430*/  ISETP.NE.AND P0, PT, R0, 0x1c, PT ;  /* 0x0000001c0000780c */ /* 0x000fda0003f05270 */
[----:B------:R-:W-:Y:S05]  /*4440*/  @!P0 BRA `(.L_x_11588) ;  /* 0x0000000000608947 */ /* 0x000fea0003800000 */
[----:B------:R-:W-:-:S13]  /*4450*/  ISETP.NE.AND P0, PT, R0, 0x1d, PT ;  /* 0x0000001d0000780c */ /* 0x000fda0003f05270 */
[----:B------:R-:W-:Y:S05]  /*4460*/  @!P0 BRA `(.L_x_11589) ;  /* 0x0000000000508947 */ /* 0x000fea0003800000 */
[----:B------:R-:W-:-:S13]  /*4470*/  ISETP.NE.AND P0, PT, R0, 0x2c, PT ;  /* 0x0000002c0000780c */ /* 0x000fda0003f05270 */
[----:B------:R3:W-:Y:S01]  /*4480*/  @!P0 STG.E.U8 desc[UR36][R16.64], RZ ;  /* 0x000000ff10008986 */ /* 0x0007e2000c101124 */
[----:B------:R-:W-:Y:S05]  /*4490*/  @!P0 BRA `(.L_x_11573) ;  /* 0x0000000000508947 */ /* 0x000fea0003800000 */
.L_x_11572:
        /* <DEDUP_REMOVED lines=16> */
.L_x_11590:
[----:B------:R-:W-:Y:S05]  /*45a0*/  BRA `(.L_x_11573) ;  /* 0x00000000000c7947 */ /* 0x000fea0003800000 */
.L_x_11589:
[----:B------:R4:W-:Y:S01]  /*45b0*/  STG.E.64 desc[UR36][R16.64], RZ ;  /* 0x000000ff10007986 */ /* 0x0009e2000c101b24 */
[----:B------:R-:W-:Y:S05]  /*45c0*/  BRA `(.L_x_11573) ;  /* 0x0000000000047947 */ /* 0x000fea0003800000 */
.L_x_11588:
[----:B------:R0:W-:Y:S02]  /*45d0*/  STG.E desc[UR36][R16.64], RZ ;  /* 0x000000ff10007986 */ /* 0x0001e4000c101924 */
.L_x_11573:
[----:B------:R-:W5:Y:S01]  /*45e0*/  S2R R0, SR_TID.X ;  /* 0x0000000000007919 */ /* 0x000f620000002100 */
[----:B------:R-:W5:Y:S02]  /*45f0*/  S2R R3, SR_CTAID.X ;  /* 0x0000000000037919 */ /* 0x000f640000002500 */
[----:B-----5:R-:W-:-:S04]  /*4600*/  IMAD R0, R3, 0x200, R0 ;  /* 0x0000020003007824 */ /* 0x020fc800078e0200 */
[----:B------:R-:W-:-:S07]  /*4610*/  VIADD R19, R0, 0x80 ;  /* 0x0000008000137836 */ /* 0x000fce0000000000 */
.L_x_11520:
[----:B------:R-:W-:Y:S05]  /*4620*/  BSYNC B6 ;  /* 0x0000000000067941 */ /* 0x000fea0003800000 */
.L_x_11519:
        /* <DEDUP_REMOVED lines=307> */
.L_x_11593:
        /* <DEDUP_REMOVED lines=21> */
.L_x_11597:
[----:B------:R0:W5:Y:S01]  /*5ab0*/  LDG.E.U8 R2, desc[UR36][R4.64] ;  /* 0x0000002404027981 */ /* 0x000162000c1e1100 */
[----:B------:R-:W-:Y:S01]  /*5ac0*/  IMAD.MOV.U32 R3, RZ, RZ, RZ ;  /* 0x000000ffff037224 */ /* 0x000fe200078e00ff */
[----:B------:R-:W-:Y:S06]  /*5ad0*/  BRA `(.L_x_11599) ;  /* 0x0000000c00487947 */ /* 0x000fec0003800000 */
.L_x_11596:
        /* <DEDUP_REMOVED lines=8> */
.L_x_11601:
[----:B------:R-:W2:Y:S02]  /*5b60*/  LDG.E R2, desc[UR36][R4.64] ;  /* 0x0000002404027981 */ /* 0x000ea4000c1e1900 */
[----:B--2---:R-:W-:Y:S01]  /*5b70*/  SHF.R.S32.HI R3, RZ, 0x1f, R2 ;  /* 0x0000001fff037819 */ /* 0x004fe20000011402 */
[----:B------:R-:W-:Y:S06]  /*5b80*/  BRA `(.L_x_11599) ;  /* 0x0000000c001c7947 */ /* 0x000fec0003800000 */
.L_x_11600:
[----:B------:R-:W2:Y:S02]  /*5b90*/  LDG.E.S16 R2, desc[UR36][R4.64] ;  /* 0x0000002404027981 */ /* 0x000ea4000c1e1700 */
[----:B--2---:R-:W-:Y:S01]  /*5ba0*/  SHF.R.S32.HI R3, RZ, 0x1f, R2 ;  /* 0x0000001fff037819 */ /* 0x004fe20000011402 */
[----:B------:R-:W-:Y:S06]  /*5bb0*/  BRA `(.L_x_11599) ;  /* 0x0000000c00107947 */ /* 0x000fec0003800000 */
.L_x_11595:
        /* <DEDUP_REMOVED lines=9> */
.L_x_11603:
[----:B------:R-:W2:Y:S02]  /*5c50*/  LDG.E.U16 R4, desc[UR36][R4.64] ;  /* 0x0000002404047981 */ /* 0x000ea4000c1e1500 */
[----:B--2---:R-:W-:-:S06]  /*5c60*/  HADD2.F32 R2, -RZ, R4.H0_H0 ;  /* 0x20000004ff027230 */ /* 0x004fcc0000004100 */
[----:B------:R-:W0:Y:S01]  /*5c70*/  F2I.S64.TRUNC R2, R2 ;  /* 0x0000000200027311 */ /* 0x000e22000020d900 */
[----:B------:R-:W-:Y:S05]  /*5c80*/  BRA `(.L_x_11599) ;  /* 0x0000000800dc7947 */ /* 0x000fea0003800000 */
.L_x_11602:
        /* <DEDUP_REMOVED lines=9> */
.L_x_11605:
[----:B------:R-:W2:Y:S02]  /*5d20*/  LDG.E.U16 R4, desc[UR36][R4.64] ;  /* 0x0000002404047981 */ /* 0x000ea4000c1e1500 */
[----:B--2---:R-:W-:-:S06]  /*5d30*/  HADD2.F32 R2, -RZ, R4.H0_H0 ;  /* 0x20000004ff027230 */ /* 0x004fcc0000004100 */
[----:B------:R-:W2:Y:S01]  /*5d40*/  F2I.S64.TRUNC R2, R2 ;  /* 0x0000000200027311 */ /* 0x000ea2000020d900 */
[----:B------:R-:W-:Y:S05]  /*5d50*/  BRA `(.L_x_11599) ;  /* 0x0000000800a87947 */ /* 0x000fea0003800000 */
.L_x_11604:
[----:B------:R-:W2:Y:S02]  /*5d60*/  LDG.E.64 R2, desc[UR36][R4.64] ;  /* 0x0000002404027981 */ /* 0x000ea4000c1e1b00 */
[----:B--2---:R-:W4:Y:S01]  /*5d70*/  F2I.S64.F64.TRUNC R2, R2 ;  /* 0x0000000200027311 */ /* 0x004f22000030d900 */
[----:B------:R-:W-:Y:S05]  /*5d80*/  BRA `(.L_x_11599) ;  /* 0x00000008009c7947 */ /* 0x000fea0003800000 */
.L_x_11594:
        /* <DEDUP_REMOVED lines=13> */
.L_x_11608:
[----:B------:R-:W2:Y:S02]  /*5e60*/  LDG.E.64 R2, desc[UR36][R4.64] ;  /* 0x0000002404027981 */ /* 0x000ea4000c1e1b00 */
[----:B--2---:R-:W0:Y:S01]  /*5e70*/  F2I.S64.F64.TRUNC R2, R2 ;  /* 0x0000000200027311 */ /* 0x004e22000030d900 */
[----:B------:R-:W-:Y:S05]  /*5e80*/  BRA `(.L_x_11599) ;  /* 0x00000008005c7947 */ /* 0x000fea0003800000 */
.L_x_11607:
        /* <DEDUP_REMOVED lines=27> */
.L_x_11610:
        /* <DEDUP_REMOVED lines=14> */
.L_x_11609:
[----:B------:R-:W2:Y:S02]  /*6120*/  LDG.E.U16 R2, desc[UR36][R4.64] ;  /* 0x0000002404027981 */ /* 0x000ea4000c1e1500 */
[----:B--2---:R-:W-:-:S06]  /*6130*/  SHF.L.U32 R2, R2, 0x10, RZ ;  /* 0x0000001002027819 */ /* 0x004fcc00000006ff */
[----:B------:R-:W0:Y:S01]  /*6140*/  F2I.S64.TRUNC R2, R2 ;  /* 0x0000000200027311 */ /* 0x000e22000020d900 */
[----:B------:R-:W-:Y:S05]  /*6150*/  BRA `(.L_x_11599) ;  /* 0x0000000400a87947 */ /* 0x000fea0003800000 */
.L_x_11606:
        /* <DEDUP_REMOVED lines=11> */
.L_x_11613:
        /* <DEDUP_REMOVED lines=21> */
.L_x_11617:
[----:B------:R-:W-:Y:S05]  /*6360*/  BSYNC B1 ;  /* 0x0000000000017941 */ /* 0x000fea0003800000 */
.L_x_11616:
[----:B------:R-:W-:Y:S01]  /*6370*/  IMAD.SHL.U32 R2, R2, 0x100000, RZ ;  /* 0x0010000002027824 */ /* 0x000fe200078e00ff */
[----:B------:R-:W-:-:S04]  /*6380*/  LEA R3, R0, 0x3b800000, 0x17 ;  /* 0x3b80000000037811 */ /* 0x000fc800078eb8ff */
[----:B------:R-:W-:-:S07]  /*6390*/  LOP3.LUT R2, R3, R2, R4, 0xfe, !PT ;  /* 0x0000000203027212 */ /* 0x000fce00078efe04 */
.L_x_11615:
[----:B------:R-:W-:Y:S05]  /*63a0*/  BSYNC B0 ;  /* 0x0000000000007941 */ /* 0x000fea0003800000 */
.L_x_11614:
[----:B------:R-:W0:Y:S01]  /*63b0*/  F2I.S64.TRUNC R2, R2 ;  /* 0x0000000200027311 */ /* 0x000e22000020d900 */
[----:B------:R-:W-:Y:S05]  /*63c0*/  BRA `(.L_x_11599) ;  /* 0x00000004000c7947 */ /* 0x000fea0003800000 */
.L_x_11612:
        /* <DEDUP_REMOVED lines=21> */
.L_x_11621:
[----:B------:R-:W-:Y:S05]  /*6520*/  BSYNC B1 ;  /* 0x0000000000017941 */ /* 0x000fea0003800000 */
.L_x_11620:
[----:B------:R-:W-:Y:S01]  /*6530*/  IMAD.SHL.U32 R2, R2, 0x200000, RZ ;  /* 0x0020000002027824 */ /* 0x000fe200078e00ff */
[----:B------:R-:W-:-:S04]  /*6540*/  LEA R3, R0, 0x37800000, 0x17 ;  /* 0x3780000000037811 */ /* 0x000fc800078eb8ff */
[----:B------:R-:W-:-:S07]  /*6550*/  LOP3.LUT R2, R3, R2, R4, 0xfe, !PT ;  /* 0x0000000203027212 */ /* 0x000fce00078efe04 */
.L_x_11619:
[----:B------:R-:W-:Y:S05]  /*6560*/  BSYNC B0 ;  /* 0x0000000000007941 */ /* 0x000fea0003800000 */
.L_x_11618:
[----:B------:R-:W0:Y:S01]  /*6570*/  F2I.S64.TRUNC R2, R2 ;  /* 0x0000000200027311 */ /* 0x000e22000020d900 */
[----:B------:R-:W-:Y:S05]  /*6580*/  BRA `(.L_x_11599) ;  /* 0x00000000009c7947 */ /* 0x000fea0003800000 */
.L_x_11611:
        /* <DEDUP_REMOVED lines=14> */
.L_x_11625:
[----:B------:R-:W-:Y:S05]  /*6670*/  BSYNC B0 ;  /* 0x0000000000007941 */ /* 0x000fea0003800000 */
.L_x_11624:
[----:B------:R-:W0:Y:S01]  /*6680*/  F2I.S64.TRUNC R2, R2 ;  /* 0x0000000200027311 */ /* 0x000e22000020d900 */
[----:B------:R-:W-:Y:S05]  /*6690*/  BRA `(.L_x_11599) ;  /* 0x0000000000587947 */ /* 0x000fea0003800000 */
.L_x_11598:
        /* <DEDUP_REMOVED lines=16> */
.L_x_11626:
[----:B------:R-:W-:Y:S01]  /*67a0*/  CS2R R2, SRZ ;  /* 0x0000000000027805 */ /* 0x000fe2000001ff00 */
[----:B------:R-:W-:Y:S06]  /*67b0*/  BRA `(.L_x_11599) ;  /* 0x0000000000107947 */ /* 0x000fec0003800000 */
.L_x_11623:
[----:B------:R0:W5:Y:S01]  /*67c0*/  LDG.E.64 R2, desc[UR36][R4.64] ;  /* 0x0000002404027981 */ /* 0x000162000c1e1b00 */
[----:B------:R-:W-:Y:S05]  /*67d0*/  BRA `(.L_x_11599) ;  /* 0x0000000000087947 */ /* 0x000fea0003800000 */
.L_x_11622:
[----:B------:R0:W5:Y:S01]  /*67e0*/  LDG.E R2, desc[UR36][R4.64] ;  /* 0x0000002404027981 */ /* 0x000162000c1e1900 */
[----:B------:R-:W-:-:S11]  /*67f0*/  HFMA2.MMA R3, -RZ, RZ, 0, 0 ;  /* 0x00000000ff037435 */ /* 0x000fd600000001ff */
.L_x_11599:
        /* <DEDUP_REMOVED lines=51> */
.L_x_11632:
        /* <DEDUP_REMOVED lines=139> */
.L_x_11631:
        /* <DEDUP_REMOVED lines=76> */
.L_x_11634:
[----:B------:R-:W-:Y:S05]  /*78a0*/  BSYNC B1 ;  /* 0x0000000000017941 */ /* 0x000fea0003800000 */
.L_x_11633:
[----:B------:R-:W-:-:S04]  /*78b0*/  ISETP.NE.U32.AND P1, PT, R60, RZ, PT ;  /* 0x000000ff3c00720c */ /* 0x000fc80003f25070 */
[----:B------:R-:W-:-:S13]  /*78c0*/  ISETP.NE.OR.EX P0, PT, R62, RZ, P0, P1 ;  /* 0x000000ff3e00720c */ /* 0x000fda0000705710 */
[----:B------:R-:W-:Y:S05]  /*78d0*/  @!P0 BRA `(.L_x_11635) ;  /* 0x0000000000a08947 */ /* 0x000fea0003800000 */
.L_x_11630:
        /* <DEDUP_REMOVED lines=40> */
.L_x_11635:
[----:B------:R-:W-:Y:S05]  /*7b60*/  BSYNC B0 ;  /* 0x0000000000007941 */ /* 0x000fea0003800000 */
.L_x_11629:
        /* <DEDUP_REMOVED lines=47> */
.L_x_11627:
[----:B012345:R-:W-:-:S04]  /*7e60*/  LEA R56, P0, R2, UR4, 0x3 ;  /* 0x0000000402387c11 */ /* 0x03ffc8000f8018ff */
[----:B------:R-:W-:-:S06]  /*7e70*/  LEA.HI.X R57, R2, UR5, R3, 0x3, P0 ;  /* 0x0000000502397c11 */ /* 0x000fcc00080f1c03 */
[----:B------:R-:W5:Y:S03]  /*7e80*/  LDG.E.64 R56, desc[UR36][R56.64] ;  /* 0x0000002438387981 */ /* 0x000f66000c1e1b00 */
.L_x_11628:
        /* <DEDUP_REMOVED lines=23> */
.L_x_11637:
        /* <DEDUP_REMOVED lines=23> */
.L_x_11636:
[----:B------:R-:W-:Y:S05]  /*8170*/  @!P0 BRA `(.L_x_11638) ;  /* 0x0000000000608947 */ /* 0x000fea0003800000 */
[----:B------:R-:W-:Y:S01]  /*8180*/  BSSY B0, `(.L_x_11638) ;  /* 0x0000017000007945 */ /* 0x000fe20003800000 */
.L_x_11639:
        /* <DEDUP_REMOVED lines=23> */
.L_x_11638:
        /* <DEDUP_REMOVED lines=32> */
.L_x_11643:
[----:B------:R0:W-:Y:S01]  /*8500*/  STG.E.U8 desc[UR36][R16.64], RZ ;  /* 0x000000ff10007986 */ /* 0x0001e2000c101124 */
[----:B------:R-:W-:Y:S05]  /*8510*/  BRA `(.L_x_11645) ;  /* 0x00000004008c7947 */ /* 0x000fea0003800000 */
.L_x_11642:
        /* <DEDUP_REMOVED lines=8> */
.L_x_11647:
[----:B------:R3:W-:Y:S01]  /*85a0*/  STG.E desc[UR36][R16.64], RZ ;  /* 0x000000ff10007986 */ /* 0x0007e2000c101924 */
[----:B------:R-:W-:Y:S05]  /*85b0*/  BRA `(.L_x_11645) ;  /* 0x0000000400647947 */ /* 0x000fea0003800000 */
.L_x_11646:
[----:B------:R2:W-:Y:S01]  /*85c0*/  STG.E.U16 desc[UR36][R16.64], RZ ;  /* 0x000000ff10007986 */ /* 0x0005e2000c101524 */
[----:B------:R-:W-:Y:S05]  /*85d0*/  BRA `(.L_x_11645) ;  /* 0x00000004005c7947 */ /* 0x000fea0003800000 */
.L_x_11641:
        /* <DEDUP_REMOVED lines=8> */
.L_x_11649:
[----:B------:R0:W-:Y:S01]  /*8660*/  STG.E.U16 desc[UR36][R16.64], RZ ;  /* 0x000000ff10007986 */ /* 0x0001e2000c101524 */
[----:B------:R-:W-:Y:S05]  /*8670*/  BRA `(.L_x_11645) ;  /* 0x0000000400347947 */ /* 0x000fea0003800000 */
.L_x_11648:
        /* <DEDUP_REMOVED lines=8> */
.L_x_11651:
[----:B------:R0:W-:Y:S01]  /*8700*/  STG.E desc[UR36][R16.64], RZ ;  /* 0x000000ff10007986 */ /* 0x0001e2000c101924 */
[----:B------:R-:W-:Y:S05]  /*8710*/  BRA `(.L_x_11645) ;  /* 0x00000004000c7947 */ /* 0x000fea0003800000 */
.L_x_11650:
[----:B------:R0:W-:Y:S01]  /*8720*/  STG.E.64 desc[UR36][R16.64], RZ ;  /* 0x000000ff10007986 */ /* 0x0001e2000c101b24 */
[----:B------:R-:W-:Y:S05]  /*8730*/  BRA `(.L_x_11645) ;  /* 0x0000000400047947 */ /* 0x000fea0003800000 */
.L_x_11640:
        /* <DEDUP_REMOVED lines=10> */
.L_x_11654:
[----:B------:R0:W-:Y:S01]  /*87e0*/  STG.E.128 desc[UR36][R16.64], RZ ;  /* 0x000000ff10007986 */ /* 0x0001e2000c101d24 */
[----:B------:R-:W-:Y:S05]  /*87f0*/  BRA `(.L_x_11645) ;  /* 0x0000000000d47947 */ /* 0x000fea0003800000 */
.L_x_11653:
        /* <DEDUP_REMOVED lines=8> */
.L_x_11656:
[----:B------:R0:W-:Y:S01]  /*8880*/  STG.E.U8 desc[UR36][R16.64], RZ ;  /* 0x000000ff10007986 */ /* 0x0001e2000c101124 */
[----:B------:R-:W-:Y:S05]  /*8890*/  BRA `(.L_x_11645) ;  /* 0x0000000000ac7947 */ /* 0x000fea0003800000 */
.L_x_11655:
[----:B------:R0:W-:Y:S01]  /*88a0*/  STG.E.U16 desc[UR36][R16.64], RZ ;  /* 0x000000ff10007986 */ /* 0x0001e2000c101524 */
[----:B------:R-:W-:Y:S05]  /*88b0*/  BRA `(.L_x_11645) ;  /* 0x0000000000a47947 */ /* 0x000fea0003800000 */
.L_x_11652:
        /* <DEDUP_REMOVED lines=10> */
.L_x_11659:
[----:B------:R0:W-:Y:S01]  /*8960*/  STG.E.U8 desc[UR36][R16.64], RZ ;  /* 0x000000ff10007986 */ /* 0x0001e2000c101124 */
[----:B------:R-:W-:Y:S05]  /*8970*/  BRA `(.L_x_11645) ;  /* 0x0000000000747947 */ /* 0x000fea0003800000 */
.L_x_11658:
[----:B------:R0:W-:Y:S01]  /*8980*/  STG.E.U8 desc[UR36][R16.64], RZ ;  /* 0x000000ff10007986 */ /* 0x0001e2000c101124 */
[----:B------:R-:W-:Y:S05]  /*8990*/  BRA `(.L_x_11645) ;  /* 0x00000000006c7947 */ /* 0x000fea0003800000 */
.L_x_11657:
[----:B------:R-:W-:-:S13]  /*89a0*/  ISETP.NE.AND P0, PT, R0, 0x1c, PT ;  /* 0x0000001c0000780c */ /* 0x000fda0003f05270 */
[----:B------:R-:W-:Y:S05]  /*89b0*/  @!P0 BRA `(.L_x_11660) ;  /* 0x0000000000608947 */ /* 0x000fea0003800000 */
[----:B------:R-:W-:-:S13]  /*89c0*/  ISETP.NE.AND P0, PT, R0, 0x1d, PT ;  /* 0x0000001d0000780c */ /* 0x000fda0003f05270 */
[----:B------:R-:W-:Y:S05]  /*89d0*/  @!P0 BRA `(.L_x_11661) ;  /* 0x0000000000508947 */ /* 0x000fea0003800000 */
[----:B------:R-:W-:-:S13]  /*89e0*/  ISETP.NE.AND P0, PT, R0, 0x2c, PT ;  /* 0x0000002c0000780c */ /* 0x000fda0003f05270 */
[----:B------:R0:W-:Y:S01]  /*89f0*/  @!P0 STG.E.U8 desc[UR36][R16.64], RZ ;  /* 0x000000ff10008986 */ /* 0x0001e2000c101124 */
[----:B------:R-:W-:Y:S05]  /*8a00*/  @!P0 BRA `(.L_x_11645) ;  /* 0x0000000000508947 */ /* 0x000fea0003800000 */
.L_x_11644:
        /* <DEDUP_REMOVED lines=16> */
.L_x_11662:
[----:B------:R-:W-:Y:S05]  /*8b10*/  BRA `(.L_x_11645) ;  /* 0x00000000000c7947 */ /* 0x000fea0003800000 */
.L_x_11661:
[----:B------:R0:W-:Y:S01]  /*8b20*/  STG.E.64 desc[UR36][R16.64], RZ ;  /* 0x000000ff10007986 */ /* 0x0001e2000c101b24 */
[----:B------:R-:W-:Y:S05]  /*8b30*/  BRA `(.L_x_11645) ;  /* 0x0000000000047947 */ /* 0x000fea0003800000 */
.L_x_11660:
[----:B------:R0:W-:Y:S02]  /*8b40*/  STG.E desc[UR36][R16.64], RZ ;  /* 0x000000ff10007986 */ /* 0x0001e4000c101924 */
.L_x_11645:
[----:B------:R-:W-:-:S07]  /*8b50*/  VIADD R19, R19, 0x80 ;  /* 0x0000008013137836 */ /* 0x000fce0000000000 */
.L_x_11592:
[----:B------:R-:W-:Y:S05]  /*8b60*/  BSYNC B6 ;  /* 0x0000000000067941 */ /* 0x000fea0003800000 */
.L_x_11591:
        /* <DEDUP_REMOVED lines=307> */
.L_x_11665:
        /* <DEDUP_REMOVED lines=21> */
.L_x_11669:
[----:B------:R0:W5:Y:S01]  /*9ff0*/  LDG.E.U8 R2, desc[UR36][R4.64] ;  /* 0x0000002404027981 */ /* 0x000162000c1e1100 */
[----:B------:R-:W-:Y:S01]  /*a000*/  IMAD.MOV.U32 R3, RZ, RZ, RZ ;  /* 0x000000ffff037224 */ /* 0x000fe200078e00ff */
[----:B------:R-:W-:Y:S06]  /*a010*/  BRA `(.L_x_11671) ;  /* 0x0000000c00487947 */ /* 0x000fec0003800000 */
.L_x_11668:
        /* <DEDUP_REMOVED lines=8> */
.L_x_11673:
[----:B------:R-:W2:Y:S02]  /*a0a0*/  LDG.E R2, desc[UR36][R4.64] ;  /* 0x0000002404027981 */ /* 0x000ea4000c1e1900 */
[----:B--2---:R-:W-:Y:S01]  /*a0b0*/  SHF.R.S32.HI R3, RZ, 0x1f, R2 ;  /* 0x0000001fff037819 */ /* 0x004fe20000011402 */
[----:B------:R-:W-:Y:S06]  /*a0c0*/  BRA `(.L_x_11671) ;  /* 0x0000000c001c7947 */ /* 0x000fec0003800000 */
.L_x_11672:
[----:B------:R-:W2:Y:S02]  /*a0d0*/  LDG.E.S16 R2, desc[UR36][R4.64] ;  /* 0x0000002404027981 */ /* 0x000ea4000c1e1700 */
[----:B--2---:R-:W-:Y:S01]  /*a0e0*/  SHF.R.S32.HI R3, RZ, 0x1f, R2 ;  /* 0x0000001fff037819 */ /* 0x004fe20000011402 */
[----:B------:R-:W-:Y:S06]  /*a0f0*/  BRA `(.L_x_11671) ;  /* 0x0000000c00107947 */ /* 0x000fec0003800000 */
.L_x_11667:
        /* <DEDUP_REMOVED lines=9> */
.L_x_11675:
[----:B------:R-:W2:Y:S02]  /*a190*/  LDG.E.U16 R4, desc[UR36][R4.64] ;  /* 0x0000002404047981 */ /* 0x000ea4000c1e1500 */
[----:B--2---:R-:W-:-:S06]  /*a1a0*/  HADD2.F32 R2, -RZ, R4.H0_H0 ;  /* 0x20000004ff027230 */ /* 0x004fcc0000004100 */
[----:B------:R-:W0:Y:S01]  /*a1b0*/  F2I.S64.TRUNC R2, R2 ;  /* 0x0000000200027311 */ /* 0x000e22000020d900 */
[----:B------:R-:W-:Y:S05]  /*a1c0*/  BRA `(.L_x_11671) ;  /* 0x0000000800dc7947 */ /* 0x000fea0003800000 */
.L_x_11674:
        /* <DEDUP_REMOVED lines=9> */
.L_x_11677:
[----:B------:R-:W2:Y:S02]  /*a260*/  LDG.E.U16 R4, desc[UR36][R4.64] ;  /* 0x0000002404047981 */ /* 0x000ea4000c1e1500 */
[----:B--2---:R-:W-:-:S06]  /*a270*/  HADD2.F32 R2, -RZ, R4.H0_H0 ;  /* 0x20000004ff027230 */ /* 0x004fcc0000004100 */
[----:B------:R-:W0:Y:S01]  /*a280*/  F2I.S64.TRUNC R2, R2 ;  /* 0x0000000200027311 */ /* 0x000e22000020d900 */
[----:B------:R-:W-:Y:S05]  /*a290*/  BRA `(.L_x_11671) ;  /* 0x0000000800a87947 */ /* 0x000fea0003800000 */
.L_x_11676:
[----:B------:R-:W2:Y:S02]  /*a2a0*/  LDG.E.64 R2, desc[UR36][R4.64] ;  /* 0x0000002404027981 */ /* 0x000ea4000c1e1b00 */
[----:B--2---:R-:W0:Y:S01]  /*a2b0*/  F2I.S64.F64.TRUNC R2, R2 ;  /* 0x0000000200027311 */ /* 0x004e22000030d900 */
[----:B------:R-:W-:Y:S05]  /*a2c0*/  BRA `(.L_x_11671) ;  /* 0x00000008009c7947 */ /* 0x000fea0003800000 */
.L_x_11666:
        /* <DEDUP_REMOVED lines=13> */
.L_x_11680:
[----:B------:R-:W2:Y:S02]  /*a3a0*/  LDG.E.64 R2, desc[UR36][R4.64] ;  /* 0x0000002404027981 */ /* 0x000ea4000c1e1b00 */
[----:B--2---:R-:W0:Y:S01]  /*a3b0*/  F2I.S64.F64.TRUNC R2, R2 ;  /* 0x0000000200027311 */ /* 0x004e22000030d900 */
[----:B------:R-:W-:Y:S05]  /*a3c0*/  BRA `(.L_x_11671) ;  /* 0x00000008005c7947 */ /* 0x000fea0003800000 */
.L_x_11679:
        /* <DEDUP_REMOVED lines=27> */
.L_x_11682:
        /* <DEDUP_REMOVED lines=14> */
.L_x_11681:
[----:B------:R-:W2:Y:S02]  /*a660*/  LDG.E.U16 R2, desc[UR36][R4.64] ;  /* 0x0000002404027981 */ /* 0x000ea4000c1e1500 */
[----:B--2---:R-:W-:-:S06]  /*a670*/  IMAD.U32 R2, R2, 0x10000, RZ ;  /* 0x0001000002027824 */ /* 0x004fcc00078e00ff */
[----:B------:R-:W1:Y:S01]  /*a680*/  F2I.S64.TRUNC R2, R2 ;  /* 0x0000000200027311 */ /* 0x000e62000020d900 */
[----:B------:R-:W-:Y:S05]  /*a690*/  BRA `(.L_x_11671) ;  /* 0x0000000400a87947 */ /* 0x000fea0003800000 */
.L_x_11678:
        /* <DEDUP_REMOVED lines=11> */
.L_x_11685:
        /* <DEDUP_REMOVED lines=21> */
.L_x_11689:
[----:B------:R-:W-:Y:S05]  /*a8a0*/  BSYNC B1 ;  /* 0x0000000000017941 */ /* 0x000fea0003800000 */
.L_x_11688:
[----:B------:R-:W-:Y:S01]  /*a8b0*/  IMAD.SHL.U32 R2, R2, 0x100000, RZ ;  /* 0x0010000002027824 */ /* 0x000fe200078e00ff */
[----:B------:R-:W-:-:S04]  /*a8c0*/  LEA R3, R0, 0x3b800000, 0x17 ;  /* 0x3b80000000037811 */ /* 0x000fc800078eb8ff */
[----:B------:R-:W-:-:S07]  /*a8d0*/  LOP3.LUT R2, R3, R2, R4, 0xfe, !PT ;  /* 0x0000000203027212 */ /* 0x000fce00078efe04 */
.L_x_11687:
[----:B------:R-:W-:Y:S05]  /*a8e0*/  BSYNC B0 ;  /* 0x0000000000007941 */ /* 0x000fea0003800000 */
.L_x_11686:
[----:B------:R-:W4:Y:S01]  /*a8f0*/  F2I.S64.TRUNC R2, R2 ;  /* 0x0000000200027311 */ /* 0x000f22000020d900 */
[----:B------:R-:W-:Y:S05]  /*a900*/  BRA `(.L_x_11671) ;  /* 0x00000004000c7947 */ /* 0x000fea0003800000 */
.L_x_11684:
        /* <DEDUP_REMOVED lines=21> */
.L_x_11693:
[----:B------:R-:W-:Y:S05]  /*aa60*/  BSYNC B1 ;  /* 0x0000000000017941 */ /* 0x000fea0003800000 */
.L_x_11692:
[----:B------:R-:W-:Y:S02]  /*aa70*/  LEA R3, R0, 0x37800000, 0x17 ;  /* 0x3780000000037811 */ /* 0x000fe400078eb8ff */
[----:B------:R-:W-:-:S04]  /*aa80*/  SHF.L.U32 R2, R2, 0x15, RZ ;  /* 0x0000001502027819 */ /* 0x000fc800000006ff */
[----:B------:R-:W-:-:S07]  /*aa90*/  LOP3.LUT R2, R3, R2, R4, 0xfe, !PT ;  /* 0x0000000203027212 */ /* 0x000fce00078efe04 */
.L_x_11691:
[----:B------:R-:W-:Y:S05]  /*aaa0*/  BSYNC B0 ;  /* 0x0000000000007941 */ /* 0x000fea0003800000 */
.L_x_11690:
[----:B------:R-:W0:Y:S01]  /*aab0*/  F2I.S64.TRUNC R2, R2 ;  /* 0x0000000200027311 */ /* 0x000e22000020d900 */
[----:B------:R-:W-:Y:S05]  /*aac0*/  BRA `(.L_x_11671) ;  /* 0x00000000009c7947 */ /* 0x000fea0003800000 */
.L_x_11683:
        /* <DEDUP_REMOVED lines=14> */
.L_x_11697:
[----:B------:R-:W-:Y:S05]  /*abb0*/  BSYNC B0 ;  /* 0x0000000000007941 */ /* 0x000fea0003800000 */
.L_x_11696:
[----:B------:R-:W0:Y:S01]  /*abc0*/  F2I.S64.TRUNC R2, R2 ;  /* 0x0000000200027311 */ /* 0x000e22000020d900 */
[----:B------:R-:W-:Y:S05]  /*abd0*/  BRA `(.L_x_11671) ;  /* 0x0000000000587947 */ /* 0x000fea0003800000 */
.L_x_11670:
        /* <DEDUP_REMOVED lines=16> */
.L_x_11698:
[----:B------:R-:W-:Y:S01]  /*ace0*/  CS2R R2, SRZ ;  /* 0x0000000000027805 */ /* 0x000fe2000001ff00 */
[----:B------:R-:W-:Y:S06]  /*acf0*/  BRA `(.L_x_11671) ;  /* 0x0000000000107947 */ /* 0x000fec0003800000 */
.L_x_11695:
[----:B------:R0:W5:Y:S01]  /*ad00*/  LDG.E.64 R2, desc[UR36][R4.64] ;  /* 0x0000002404027981 */ /* 0x000162000c1e1b00 */
[----:B------:R-:W-:Y:S05]  /*ad10*/  BRA `(.L_x_11671) ;  /* 0x0000000000087947 */ /* 0x000fea0003800000 */
.L_x_11694:
[----:B------:R0:W5:Y:S01]  /*ad20*/  LDG.E R2, desc[UR36][R4.64] ;  /* 0x0000002404027981 */ /* 0x000162000c1e1900 */
[----:B------:R-:W-:-:S07]  /*ad30*/  IMAD.MOV.U32 R3, RZ, RZ, RZ ;  /* 0x000000ffff037224 */ /* 0x000fce00078e00ff */
.L_x_11671:
        /* <DEDUP_REMOVED lines=51> */
.L_x_11704:
        /* <DEDUP_REMOVED lines=139> */
.L_x_11703:
        /* <DEDUP_REMOVED lines=76> */
.L_x_11706:
[----:B------:R-:W-:Y:S05]  /*bde0*/  BSYNC B1 ;  /* 0x0000000000017941 */ /* 0x000fea0003800000 */
.L_x_11705:
[----:B------:R-:W-:-:S04]  /*bdf0*/  ISETP.NE.U32.AND P1, PT, R60, RZ, PT ;  /* 0x000000ff3c00720c */ /* 0x000fc80003f25070 */
[----:B------:R-:W-:-:S13]  /*be00*/  ISETP.NE.OR.EX P0, PT, R62, RZ, P0, P1 ;  /* 0x000000ff3e00720c */ /* 0x000fda0000705710 */
[----:B------:R-:W-:Y:S05]  /*be10*/  @!P0 BRA `(.L_x_11707) ;  /* 0x0000000000a08947 */ /* 0x000fea0003800000 */
.L_x_11702:
        /* <DEDUP_REMOVED lines=40> */
.L_x_11707:
[----:B------:R-:W-:Y:S05]  /*c0a0*/  BSYNC B0 ;  /* 0x0000000000007941 */ /* 0x000fea0003800000 */
.L_x_11701:
        /* <DEDUP_REMOVED lines=47> */
.L_x_11699:
[----:B012345:R-:W-:-:S04]  /*c3a0*/  LEA R56, P0, R2, UR4, 0x3 ;  /* 0x0000000402387c11 */ /* 0x03ffc8000f8018ff */
[----:B------:R-:W-:-:S06]  /*c3b0*/  LEA.HI.X R57, R2, UR5, R3, 0x3, P0 ;  /* 0x0000000502397c11 */ /* 0x000fcc00080f1c03 */
[----:B------:R-:W5:Y:S03]  /*c3c0*/  LDG.E.64 R56, desc[UR36][R56.64] ;  /* 0x0000002438387981 */ /* 0x000f66000c1e1b00 */
.L_x_11700:
        /* <DEDUP_REMOVED lines=23> */
.L_x_11709:
        /* <DEDUP_REMOVED lines=23> */
.L_x_11708:
[----:B------:R-:W-:Y:S05]  /*c6b0*/  @!P0 BRA `(.L_x_11710) ;  /* 0x0000000000608947 */ /* 0x000fea0003800000 */
[----:B------:R-:W-:Y:S01]  /*c6c0*/  BSSY B0, `(.L_x_11710) ;  /* 0x0000017000007945 */ /* 0x000fe20003800000 */
.L_x_11711:
        /* <DEDUP_REMOVED lines=23> */
.L_x_11710:
        /* <DEDUP_REMOVED lines=32> */
.L_x_11715:
[----:B------:R4:W-:Y:S01]  /*ca40*/  STG.E.U8 desc[UR36][R16.64], RZ ;  /* 0x000000ff10007986 */ /* 0x0009e2000c101124 */
[----:B------:R-:W-:Y:S05]  /*ca50*/  BRA `(.L_x_11717) ;  /* 0x00000004008c7947 */ /* 0x000fea0003800000 */
.L_x_11714:
        /* <DEDUP_REMOVED lines=8> */
.L_x_11719:
[----:B------:R2:W-:Y:S01]  /*cae0*/  STG.E desc[UR36][R16.64], RZ ;  /* 0x000000ff10007986 */ /* 0x0005e2000c101924 */
[----:B------:R-:W-:Y:S05]  /*caf0*/  BRA `(.L_x_11717) ;  /* 0x0000000400647947 */ /* 0x000fea0003800000 */
.L_x_11718:
[----:B------:R0:W-:Y:S01]  /*cb00*/  STG.E.U16 desc[UR36][R16.64], RZ ;  /* 0x000000ff10007986 */ /* 0x0001e2000c101524 */
[----:B------:R-:W-:Y:S05]  /*cb10*/  BRA `(.L_x_11717) ;  /* 0x00000004005c7947 */ /* 0x000fea0003800000 */
.L_x_11713:
        /* <DEDUP_REMOVED lines=8> */
.L_x_11721:
[----:B------:R0:W-:Y:S01]  /*cba0*/  STG.E.U16 desc[UR36][R16.64], RZ ;  /* 0x000000ff10007986 */ /* 0x0001e2000c101524 */
[----:B------:R-:W-:Y:S05]  /*cbb0*/  BRA `(.L_x_11717) ;  /* 0x0000000400347947 */ /* 0x000fea0003800000 */
.L_x_11720:
        /* <DEDUP_REMOVED lines=8> */
.L_x_11723:
[----:B------:R0:W-:Y:S01]  /*cc40*/  STG.E desc[UR36][R16.64], RZ ;  /* 0x000000ff10007986 */ /* 0x0001e2000c101924 */
[----:B------:R-:W-:Y:S05]  /*cc50*/  BRA `(.L_x_11717) ;  /* 0x00000004000c7947 */ /* 0x000fea0003800000 */
.L_x_11722:
[----:B------:R0:W-:Y:S01]  /*cc60*/  STG.E.64 desc[UR36][R16.64], RZ ;  /* 0x000000ff10007986 */ /* 0x0001e2000c101b24 */
[----:B------:R-:W-:Y:S05]  /*cc70*/  BRA `(.L_x_11717) ;  /* 0x0000000400047947 */ /* 0x000fea0003800000 */
.L_x_11712:
        /* <DEDUP_REMOVED lines=10> */
.L_x_11726:
[----:B------:R0:W-:Y:S01]  /*cd20*/  STG.E.128 desc[UR36][R16.64], RZ ;  /* 0x000000ff10007986 */ /* 0x0001e2000c101d24 */
[----:B------:R-:W-:Y:S05]  /*cd30*/  BRA `(.L_x_11717) ;  /* 0x0000000000d47947 */ /* 0x000fea0003800000 */
.L_x_11725:
        /* <DEDUP_REMOVED lines=8> */
.L_x_11728:
[----:B------:R0:W-:Y:S01]  /*cdc0*/  STG.E.U8 desc[UR36][R16.64], RZ ;  /* 0x000000ff10007986 */ /* 0x0001e2000c101124 */
[----:B------:R-:W-:Y:S05]  /*cdd0*/  BRA `(.L_x_11717) ;  /* 0x0000000000ac7947 */ /* 0x000fea0003800000 */
.L_x_11727:
[----:B------:R0:W-:Y:S01]  /*cde0*/  STG.E.U16 desc[UR36][R16.64], RZ ;  /* 0x000000ff10007986 */ /* 0x0001e2000c101524 */
[----:B------:R-:W-:Y:S05]  /*cdf0*/  BRA `(.L_x_11717) ;  /* 0x0000000000a47947 */ /* 0x000fea0003800000 */
.L_x_11724:
        /* <DEDUP_REMOVED lines=10> */
.L_x_11731:
[----:B------:R0:W-:Y:S01]  /*cea0*/  STG.E.U8 desc[UR36][R16.64], RZ ;  /* 0x000000ff10007986 */ /* 0x0001e2000c101124 */
[----:B------:R-:W-:Y:S05]  /*ceb0*/  BRA `(.L_x_11717) ;  /* 0x0000000000747947 */ /* 0x000fea0003800000 */
.L_x_11730:
[----:B------:R0:W-:Y:S01]  /*cec0*/  STG.E.U8 desc[UR36][R16.64], RZ ;  /* 0x000000ff10007986 */ /* 0x0001e2000c101124 */
[----:B------:R-:W-:Y:S05]  /*ced0*/  BRA `(.L_x_11717) ;  /* 0x00000000006c7947 */ /* 0x000fea0003800000 */
.L_x_11729:
[----:B------:R-:W-:-:S13]  /*cee0*/  ISETP.NE.AND P0, PT, R0, 0x1c, PT ;  /* 0x0000001c0000780c */ /* 0x000fda0003f05270 */
[----:B------:R-:W-:Y:S05]  /*cef0*/  @!P0 BRA `(.L_x_11732) ;  /* 0x0000000000608947 */ /* 0x000fea0003800000 */
[----:B------:R-:W-:-:S13]  /*cf00*/  ISETP.NE.AND P0, PT, R0, 0x1d, PT ;  /* 0x0000001d0000780c */ /* 0x000fda0003f05270 */
[----:B------:R-:W-:Y:S05]  /*cf10*/  @!P0 BRA `(.L_x_11733) ;  /* 0x0000000000508947 */ /* 0x000fea0003800000 */
[----:B------:R-:W-:-:S13]  /*cf20*/  ISETP.NE.AND P0, PT, R0, 0x2c, PT ;  /* 0x0000002c0000780c */ /* 0x000fda0003f05270 */
[----:B------:R0:W-:Y:S01]  /*cf30*/  @!P0 STG.E.U8 desc[UR36][R16.64], RZ ;  /* 0x000000ff10008986 */ /* 0x0001e2000c101124 */
[----:B------:R-:W-:Y:S05]  /*cf40*/  @!P0 BRA `(.L_x_11717) ;  /* 0x0000000000508947 */ /* 0x000fea0003800000 */
.L_x_11716:
        /* <DEDUP_REMOVED lines=16> */
.L_x_11734:
[----:B------:R-:W-:Y:S05]  /*d050*/  BRA `(.L_x_11717) ;  /* 0x00000000000c7947 */ /* 0x000fea0003800000 */
.L_x_11733:
[----:B------:R0:W-:Y:S01]  /*d060*/  STG.E.64 desc[UR36][R16.64], RZ ;  /* 0x000000ff10007986 */ /* 0x0001e2000c101b24 */
[----:B------:R-:W-:Y:S05]  /*d070*/  BRA `(.L_x_11717) ;  /* 0x0000000000047947 */ /* 0x000fea0003800000 */
.L_x_11732:
[----:B------:R0:W-:Y:S02]  /*d080*/  STG.E desc[UR36][R16.64], RZ ;  /* 0x000000ff10007986 */ /* 0x0001e4000c101924 */
.L_x_11717:
[----:B------:R-:W-:-:S07]  /*d090*/  IADD3 R19, R19, 0x80, RZ ;  /* 0x0000008013137810 */ /* 0x000fce0007ffe0ff */
.L_x_11664:
[----:B------:R-:W-:Y:S05]  /*d0a0*/  BSYNC B6 ;  /* 0x0000000000067941 */ /* 0x000fea0003800000 */
.L_x_11663:
        /* <DEDUP_REMOVED lines=306> */
.L_x_11735:
        /* <DEDUP_REMOVED lines=21> */
.L_x_11739:
[----:B------:R0:W5:Y:S01]  /*e520*/  LDG.E.U8 R4, desc[UR36][R2.64] ;  /* 0x0000002402047981 */ /* 0x000162000c1e1100 */
[----:B------:R-:W-:Y:S01]  /*e530*/  IMAD.MOV.U32 R5, RZ, RZ, RZ ;  /* 0x000000ffff057224 */ /* 0x000fe200078e00ff */
[----:B------:R-:W-:Y:S06]  /*e540*/  BRA `(.L_x_11741) ;  /* 0x0000000c00487947 */ /* 0x000fec0003800000 */
.L_x_11738:
        /* <DEDUP_REMOVED lines=8> */
.L_x_11743:
[----:B------:R-:W2:Y:S02]  /*e5d0*/  LDG.E R4, desc[UR36][R2.64] ;  /* 0x0000002402047981 */ /* 0x000ea4000c1e1900 */
[----:B--2---:R-:W-:Y:S01]  /*e5e0*/  SHF.R.S32.HI R5, RZ, 0x1f, R4 ;  /* 0x0000001fff057819 */ /* 0x004fe20000011404 */
[----:B------:R-:W-:Y:S06]  /*e5f0*/  BRA `(.L_x_11741) ;  /* 0x0000000c001c7947 */ /* 0x000fec0003800000 */
.L_x_11742:
[----:B------:R-:W2:Y:S02]  /*e600*/  LDG.E.S16 R4, desc[UR36][R2.64] ;  /* 0x0000002402047981 */ /* 0x000ea4000c1e1700 */
[----:B--2---:R-:W-:Y:S01]  /*e610*/  SHF.R.S32.HI R5, RZ, 0x1f, R4 ;  /* 0x0000001fff057819 */ /* 0x004fe20000011404 */
[----:B------:R-:W-:Y:S06]  /*e620*/  BRA `(.L_x_11741) ;  /* 0x0000000c00107947 */ /* 0x000fec0003800000 */
.L_x_11737:
        /* <DEDUP_REMOVED lines=9> */
.L_x_11745:
[----:B------:R-:W2:Y:S02]  /*e6c0*/  LDG.E.U16 R2, desc[UR36][R2.64] ;  /* 0x0000002402027981 */ /* 0x000ea4000c1e1500 */
[----:B--2---:R-:W-:-:S06]  /*e6d0*/  HADD2.F32 R4, -RZ, R2.H0_H0 ;  /* 0x20000002ff047230 */ /* 0x004fcc0000004100 */
[----:B------:R-:W2:Y:S01]  /*e6e0*/  F2I.S64.TRUNC R4, R4 ;  /* 0x0000000400047311 */ /* 0x000ea2000020d900 */
[----:B------:R-:W-:Y:S05]  /*e6f0*/  BRA `(.L_x_11741) ;  /* 0x0000000800dc7947 */ /* 0x000fea0003800000 */
.L_x_11744:
        /* <DEDUP_REMOVED lines=9> */
.L_x_11747:
[----:B------:R-:W2:Y:S02]  /*e790*/  LDG.E.U16 R2, desc[UR36][R2.64] ;  /* 0x0000002402027981 */ /* 0x000ea4000c1e1500 */
[----:B--2---:R-:W-:-:S06]  /*e7a0*/  HADD2.F32 R4, -RZ, R2.H0_H0 ;  /* 0x20000002ff047230 */ /* 0x004fcc0000004100 */
[----:B------:R-:W0:Y:S01]  /*e7b0*/  F2I.S64.TRUNC R4, R4 ;  /* 0x0000000400047311 */ /* 0x000e22000020d900 */
[----:B------:R-:W-:Y:S05]  /*e7c0*/  BRA `(.L_x_11741) ;  /* 0x0000000800a87947 */ /* 0x000fea0003800000 */
.L_x_11746:
[----:B------:R-:W2:Y:S02]  /*e7d0*/  LDG.E.64 R2, desc[UR36][R2.64] ;  /* 0x0000002402027981 */ /* 0x000ea4000c1e1b00 */
[----:B--2---:R3:W4:Y:S01]  /*e7e0*/  F2I.S64.F64.TRUNC R4, R2 ;  /* 0x0000000200047311 */ /* 0x004722000030d900 */
[----:B------:R-:W-:Y:S05]  /*e7f0*/  BRA `(.L_x_11741) ;  /* 0x00000008009c7947 */ /* 0x000fea0003800000 */
.L_x_11736:
        /* <DEDUP_REMOVED lines=13> */
.L_x_11750:
[----:B------:R-:W2:Y:S02]  /*e8d0*/  LDG.E.64 R2, desc[UR36][R2.64] ;  /* 0x0000002402027981 */ /* 0x000ea4000c1e1b00 */
[----:B--2---:R0:W1:Y:S01]  /*e8e0*/  F2I.S64.F64.TRUNC R4, R2 ;  /* 0x0000000200047311 */ /* 0x004062000030d900 */
[----:B------:R-:W-:Y:S05]  /*e8f0*/  BRA `(.L_x_11741) ;  /* 0x00000008005c7947 */ /* 0x000fea0003800000 */
.L_x_11749:
        /* <DEDUP_REMOVED lines=27> */
.L_x_11752:
        /* <DEDUP_REMOVED lines=14> */
.L_x_11751:
[----:B------:R-:W2:Y:S02]  /*eb90*/  LDG.E.U16 R4, desc[UR36][R2.64] ;  /* 0x0000002402047981 */ /* 0x000ea4000c1e1500 */
[----:B--2---:R-:W-:-:S06]  /*eba0*/  SHF.L.U32 R4, R4, 0x10, RZ ;  /* 0x0000001004047819 */ /* 0x004fcc00000006ff */
[----:B------:R-:W0:Y:S01]  /*ebb0*/  F2I.S64.TRUNC R4, R4 ;  /* 0x0000000400047311 */ /* 0x000e22000020d900 */
[----:B------:R-:W-:Y:S05]  /*ebc0*/  BRA `(.L_x_11741) ;  /* 0x0000000400a87947 */ /* 0x000fea0003800000 */
.L_x_11748:
        /* <DEDUP_REMOVED lines=11> */
.L_x_11755:
        /* <DEDUP_REMOVED lines=21> */
.L_x_11759:
[----:B------:R-:W-:Y:S05]  /*edd0*/  BSYNC B1 ;  /* 0x0000000000017941 */ /* 0x000fea0003800000 */
.L_x_11758:
[----:B------:R-:W-:Y:S02]  /*ede0*/  LEA R3, R0, 0x3b800000, 0x17 ;  /* 0x3b80000000037811 */ /* 0x000fe400078eb8ff */
[----:B------:R-:W-:-:S04]  /*edf0*/  SHF.L.U32 R2, R2, 0x14, RZ ;  /* 0x0000001402027819 */ /* 0x000fc800000006ff */
[----:B------:R-:W-:-:S07]  /*ee00*/  LOP3.LUT R4, R3, R2, R4, 0xfe, !PT ;  /* 0x0000000203047212 */ /* 0x000fce00078efe04 */
.L_x_11757:
[----:B------:R-:W-:Y:S05]  /*ee10*/  BSYNC B0 ;  /* 0x0000000000007941 */ /* 0x000fea0003800000 */
.L_x_11756:
[----:B------:R-:W0:Y:S01]  /*ee20*/  F2I.S64.TRUNC R4, R4 ;  /* 0x0000000400047311 */ /* 0x000e22000020d900 */
[----:B------:R-:W-:Y:S05]  /*ee30*/  BRA `(.L_x_11741) ;  /* 0x00000004000c7947 */ /* 0x000fea0003800000 */
.L_x_11754:
        /* <DEDUP_REMOVED lines=21> */
.L_x_11763:
[----:B------:R-:W-:Y:S05]  /*ef90*/  BSYNC B1 ;  /* 0x0000000000017941 */ /* 0x000fea0003800000 */
.L_x_11762:
[----:B------:R-:W-:Y:S01]  /*efa0*/  IMAD.SHL.U32 R2, R2, 0x200000, RZ ;  /* 0x0020000002027824 */ /* 0x000fe200078e00ff */
[----:B------:R-:W-:-:S04]  /*efb0*/  LEA R3, R0, 0x37800000, 0x17 ;  /* 0x3780000000037811 */ /* 0x000fc800078eb8ff */
[----:B------:R-:W-:-:S07]  /*efc0*/  LOP3.LUT R4, R3, R2, R4, 0xfe, !PT ;  /* 0x0000000203047212 */ /* 0x000fce00078efe04 */
.L_x_11761:
[----:B------:R-:W-:Y:S05]  /*efd0*/  BSYNC B0 ;  /* 0x0000000000007941 */ /* 0x000fea0003800000 */
.L_x_11760:
[----:B------:R-:W0:Y:S01]  /*efe0*/  F2I.S64.TRUNC R4, R4 ;  /* 0x0000000400047311 */ /* 0x000e22000020d900 */
[----:B------:R-:W-:Y:S05]  /*eff0*/  BRA `(.L_x_11741) ;  /* 0x00000000009c7947 */ /* 0x000fea0003800000 */
.L_x_11753:
        /* <DEDUP_REMOVED lines=14> */
.L_x_11767:
[----:B------:R-:W-:Y:S05]  /*f0e0*/  BSYNC B0 ;  /* 0x0000000000007941 */ /* 0x000fea0003800000 */
.L_x_11766:
[----:B------:R-:W0:Y:S01]  /*f0f0*/  F2I.S64.TRUNC R4, R4 ;  /* 0x0000000400047311 */ /* 0x000e22000020d900 */
[----:B------:R-:W-:Y:S05]  /*f100*/  BRA `(.L_x_11741) ;  /* 0x0000000000587947 */ /* 0x000fea0003800000 */
.L_x_11740:
        /* <DEDUP_REMOVED lines=16> */
.L_x_11768:
[----:B------:R-:W-:Y:S01]  /*f210*/  CS2R R4, SRZ ;  /* 0x0000000000047805 */ /* 0x000fe2000001ff00 */
[----:B------:R-:W-:Y:S06]  /*f220*/  BRA `(.L_x_11741) ;  /* 0x0000000000107947 */ /* 0x000fec0003800000 */
.L_x_11765:
[----:B------:R0:W5:Y:S01]  /*f230*/  LDG.E.64 R4, desc[UR36][R2.64] ;  /* 0x0000002402047981 */ /* 0x000162000c1e1b00 */
[----:B------:R-:W-:Y:S05]  /*f240*/  BRA `(.L_x_11741) ;  /* 0x0000000000087947 */ /* 0x000fea0003800000 */
.L_x_11764:
[----:B------:R0:W5:Y:S01]  /*f250*/  LDG.E R4, desc[UR36][R2.64] ;  /* 0x0000002402047981 */ /* 0x000162000c1e1900 */
[----:B------:R-:W-:-:S07]  /*f260*/  MOV R5, RZ ;  /* 0x000000ff00057202 */ /* 0x000fce0000000f00 */
.L_x_11741:
        /* <DEDUP_REMOVED lines=51> */
.L_x_11774:
        /* <DEDUP_REMOVED lines=139> */
.L_x_11773:
        /* <DEDUP_REMOVED lines=76> */
.L_x_11776:
[----:B------:R-:W-:Y:S05]  /*10310*/  BSYNC B1 ;  /* 0x0000000000017941 */ /* 0x000fea0003800000 */
.L_x_11775:
[----:B------:R-:W-:-:S04]  /*10320*/  ISETP.NE.U32.AND P1, PT, R60, RZ, PT ;  /* 0x000000ff3c00720c */ /* 0x000fc80003f25070 */
[----:B------:R-:W-:-:S13]  /*10330*/  ISETP.NE.OR.EX P0, PT, R61, RZ, P0, P1 ;  /* 0x000000ff3d00720c */ /* 0x000fda0000705710 */
[----:B------:R-:W-:Y:S05]  /*10340*/  @!P0 BRA `(.L_x_11777) ;  /* 0x0000000000a08947 */ /* 0x000fea0003800000 */
.L_x_11772:
        /* <DEDUP_REMOVED lines=40> */
.L_x_11777:
[----:B------:R-:W-:Y:S05]  /*105d0*/  BSYNC B0 ;  /* 0x0000000000007941 */ /* 0x000fea0003800000 */
.L_x_11771:
        /* <DEDUP_REMOVED lines=47> */
.L_x_11769:
[----:B012-45:R-:W-:-:S04]  /*108d0*/  LEA R50, P0, R4, UR4, 0x3 ;  /* 0x0000000404327c11 */ /* 0x037fc8000f8018ff */
[----:B------:R-:W-:-:S06]  /*108e0*/  LEA.HI.X R51, R4, UR5, R5, 0x3, P0 ;  /* 0x0000000504337c11 */ /* 0x000fcc00080f1c05 */
[----:B------:R-:W5:Y:S03]  /*108f0*/  LDG.E.64 R50, desc[UR36][R50.64] ;  /* 0x0000002432327981 */ /* 0x000f66000c1e1b00 */
.L_x_11770:
        /* <DEDUP_REMOVED lines=23> */
.L_x_11779:
        /* <DEDUP_REMOVED lines=23> */
.L_x_11778:
[----:B------:R-:W-:Y:S05]  /*10be0*/  @!P0 BRA `(.L_x_11780) ;  /* 0x0000000000608947 */ /* 0x000fea0003800000 */
[----:B------:R-:W-:Y:S01]  /*10bf0*/  BSSY B0, `(.L_x_11780) ;  /* 0x0000017000007945 */ /* 0x000fe20003800000 */
.L_x_11781:
        /* <DEDUP_REMOVED lines=23> */
.L_x_11780:
        /* <DEDUP_REMOVED lines=32> */
.L_x_11785:
[----:B------:R-:W-:Y:S01]  /*10f70*/  STG.E.U8 desc[UR36][R16.64], RZ ;  /* 0x000000ff10007986 */ /* 0x000fe2000c101124 */
[----:B------:R-:W-:Y:S05]  /*10f80*/  EXIT ;  /* 0x000000000000794d */ /* 0x000fea0003800000 */
.L_x_11784:
        /* <DEDUP_REMOVED lines=8> */
.L_x_11788:
[----:B------:R-:W-:Y:S01]  /*11010*/  STG.E desc[UR36][R16.64], RZ ;  /* 0x000000ff10007986 */ /* 0x000fe2000c101924 */
[----:B------:R-:W-:Y:S05]  /*11020*/  EXIT ;  /* 0x000000000000794d */ /* 0x000fea0003800000 */
.L_x_11787:
[----:B------:R-:W-:Y:S01]  /*11030*/  STG.E.U16 desc[UR36][R16.64], RZ ;  /* 0x000000ff10007986 */ /* 0x000fe2000c101524 */
[----:B------:R-:W-:Y:S05]  /*11040*/  EXIT ;  /* 0x000000000000794d */ /* 0x000fea0003800000 */
.L_x_11783:
        /* <DEDUP_REMOVED lines=8> */
.L_x_11790:
[----:B------:R-:W-:Y:S01]  /*110d0*/  STG.E.U16 desc[UR36][R16.64], RZ ;  /* 0x000000ff10007986 */ /* 0x000fe2000c101524 */
[----:B------:R-:W-:Y:S05]  /*110e0*/  EXIT ;  /* 0x000000000000794d */ /* 0x000fea0003800000 */
.L_x_11789:
        /* <DEDUP_REMOVED lines=8> */
.L_x_11792:
[----:B------:R-:W-:Y:S01]  /*11170*/  STG.E desc[UR36][R16.64], RZ ;  /* 0x000000ff10007986 */ /* 0x000fe2000c101924 */
[----:B------:R-:W-:Y:S05]  /*11180*/  EXIT ;  /* 0x000000000000794d */ /* 0x000fea0003800000 */
.L_x_11791:
[----:B------:R-:W-:Y:S01]  /*11190*/  STG.E.64 desc[UR36][R16.64], RZ ;  /* 0x000000ff10007986 */ /* 0x000fe2000c101b24 */
[----:B------:R-:W-:Y:S05]  /*111a0*/  EXIT ;  /* 0x000000000000794d */ /* 0x000fea0003800000 */
.L_x_11782:
        /* <DEDUP_REMOVED lines=10> */
.L_x_11795:
[----:B------:R-:W-:Y:S01]  /*11250*/  STG.E.128 desc[UR36][R16.64], RZ ;  /* 0x000000ff10007986 */ /* 0x000fe2000c101d24 */
[----:B------:R-:W-:Y:S05]  /*11260*/  EXIT ;  /* 0x000000000000794d */ /* 0x000fea0003800000 */
.L_x_11794:
        /* <DEDUP_REMOVED lines=8> */
.L_x_11797:
[----:B------:R-:W-:Y:S01]  /*112f0*/  STG.E.U8 desc[UR36][R16.64], RZ ;  /* 0x000000ff10007986 */ /* 0x000fe2000c101124 */
[----:B------:R-:W-:Y:S05]  /*11300*/  EXIT ;  /* 0x000000000000794d */ /* 0x000fea0003800000 */
.L_x_11796:
[----:B------:R-:W-:Y:S01]  /*11310*/  STG.E.U16 desc[UR36][R16.64], RZ ;  /* 0x000000ff10007986 */ /* 0x000fe2000c101524 */
[----:B------:R-:W-:Y:S05]  /*11320*/  EXIT ;  /* 0x000000000000794d */ /* 0x000fea0003800000 */
.L_x_11793:
        /* <DEDUP_REMOVED lines=10> */
.L_x_11800:
[----:B------:R-:W-:Y:S01]  /*113d0*/  STG.E.U8 desc[UR36][R16.64], RZ ;  /* 0x000000ff10007986 */ /* 0x000fe2000c101124 */
[----:B------:R-:W-:Y:S05]  /*113e0*/  EXIT ;  /* 0x000000000000794d */ /* 0x000fea0003800000 */
.L_x_11799:
[----:B------:R-:W-:Y:S01]  /*113f0*/  STG.E.U8 desc[UR36][R16.64], RZ ;  /* 0x000000ff10007986 */ /* 0x000fe2000c101124 */
[----:B------:R-:W-:Y:S05]  /*11400*/  EXIT ;  /* 0x000000000000794d */ /* 0x000fea0003800000 */
.L_x_11798:
[----:B------:R-:W-:-:S13]  /*11410*/  ISETP.NE.AND P0, PT, R0, 0x1c, PT ;  /* 0x0000001c0000780c */ /* 0x000fda0003f05270 */
[----:B------:R-:W-:Y:S05]  /*11420*/  @!P0 BRA `(.L_x_11801) ;  /* 0x0000000000608947 */ /* 0x000fea0003800000 */
[----:B------:R-:W-:-:S13]  /*11430*/  ISETP.NE.AND P0, PT, R0, 0x1d, PT ;  /* 0x0000001d0000780c */ /* 0x000fda0003f05270 */
[----:B------:R-:W-:Y:S05]  /*11440*/  @!P0 BRA `(.L_x_11802) ;  /* 0x0000000000508947 */ /* 0x000fea0003800000 */
[----:B------:R-:W-:-:S13]  /*11450*/  ISETP.NE.AND P0, PT, R0, 0x2c, PT ;  /* 0x0000002c0000780c */ /* 0x000fda0003f05270 */
[----:B------:R0:W-:Y:S01]  /*11460*/  @!P0 STG.E.U8 desc[UR36][R16.64], RZ ;  /* 0x000000ff10008986 */ /* 0x0001e2000c101124 */
[----:B------:R-:W-:Y:S05]  /*11470*/  @!P0 EXIT ;  /* 0x000000000000894d */ /* 0x000fea0003800000 */
.L_x_11786:
        /* <DEDUP_REMOVED lines=16> */
.L_x_11803:
[----:B------:R-:W-:Y:S05]  /*11580*/  EXIT ;  /* 0x000000000000794d */ /* 0x000fea0003800000 */
.L_x_11802:
[----:B------:R-:W-:Y:S01]  /*11590*/  STG.E.64 desc[UR36][R16.64], RZ ;  /* 0x000000ff10007986 */ /* 0x000fe2000c101b24 */
[----:B------:R-:W-:Y:S05]  /*115a0*/  EXIT ;  /* 0x000000000000794d */ /* 0x000fea0003800000 */
.L_x_11801:
[----:B------:R-:W-:Y:S01]  /*115b0*/  STG.E desc[UR36][R16.64], RZ ;  /* 0x000000ff10007986 */ /* 0x000fe2000c101924 */
[----:B------:R-:W-:Y:S05]  /*115c0*/  EXIT ;  /* 0x000000000000794d */ /* 0x000fea0003800000 */
.L_x_11804:
        /* <DEDUP_REMOVED lines=11> */
.L_x_18606:


//--------------------- .text._ZN2at6native27unrolled_elementwise_kernelIZZNS0_73_GLOBAL__N__c8866d80_35_SparseBinaryOpIntersectionKernel_cu_9e10b42f_311142_sparse_binary_op_intersection_kernel_implINS2_18CUDAKernelLauncherENS2_36CUDAValueSelectionIntersectionKernelINS2_9RhsProjOpEEElLl8EEEvRNS_6TensorERKS8_SB_RKSt6vectorIlSaIlEERKSt8optionalIS8_ESK_bbENKUlvE3_clEvEUllE_St5arrayIPcLm2EELi4E23TrivialOffsetCalculatorILi1EjESR_NS0_6memory12LoadWithCastILi1EEENSS_13StoreWithCastILi1EEEEEviT_T0_T2_T3_T4_T5_ --------------------------
	.section	.text._ZN2at6native27unrolled_elementwise_kernelIZZNS0_73_GLOBAL__N__c8866d80_35_SparseBinaryOpIntersectionKernel_cu_9e10b42f_311142_sparse_binary_op_intersection_kernel_implINS2_18CUDAKernelLauncherENS2_36CUDAValueSelectionIntersectionKernelINS2_9RhsProjOpEEElLl8EEEvRNS_6TensorERKS8_SB_RKSt6vectorIlSaIlEERKSt8optionalIS8_ESK_bbENKUlvE3_clEvEUllE_St5arrayIPcLm2EELi4E23TrivialOffsetCalculatorILi1EjESR_NS0_6memory12LoadWithCastILi1EEENSS_13StoreWithCastILi1EEEEEviT_T0_T2_T3_T4_T5_,"ax",@progbits
	.align	128
        .global         _ZN2at6native27unrolled_elementwise_kernelIZZNS0_73_GLOBAL__N__c8866d80_35_SparseBinaryOpIntersectionKernel_cu_9e10b42f_311142_sparse_binary_op_intersection_kernel_implINS2_18CUDAKernelLauncherENS2_36CUDAValueSelectionIntersectionKernelINS2_9RhsProjOpEEElLl8EEEvRNS_6TensorERKS8_SB_RKSt6vectorIlSaIlEERKSt8optionalIS8_ESK_bbENKUlvE3_clEvEUllE_St5arrayIPcLm2EELi4E23TrivialOffsetCalculatorILi1EjESR_NS0_6memory12LoadWithCastILi1EEENSS_13StoreWithCastILi1EEEEEviT_T0_T2_T3_T4_T5_
        .type           _ZN2at6native27unrolled_elementwise_kernelIZZNS0_73_GLOBAL__N__c8866d80_35_SparseBinaryOpIntersectionKernel_cu_9e10b42f_311142_sparse_binary_op_intersection_kernel_implINS2_18CUDAKernelLauncherENS2_36CUDAValueSelectionIntersectionKernelINS2_9RhsProjOpEEElLl8EEEvRNS_6TensorERKS8_SB_RKSt6vectorIlSaIlEERKSt8optionalIS8_ESK_bbENKUlvE3_clEvEUllE_St5arrayIPcLm2EELi4E23TrivialOffsetCalculatorILi1EjESR_NS0_6memory12LoadWithCastILi1EEENSS_13StoreWithCastILi1EEEEEviT_T0_T2_T3_T4_T5_,@function
        .size           _ZN2at6native27unrolled_elementwise_kernelIZZNS0_73_GLOBAL__N__c8866d80_35_SparseBinaryOpIntersectionKernel_cu_9e10b42f_311142_sparse_binary_op_intersection_kernel_implINS2_18CUDAKernelLauncherENS2_36CUDAValueSelectionIntersectionKernelINS2_9RhsProjOpEEElLl8EEEvRNS_6TensorERKS8_SB_RKSt6vectorIlSaIlEERKSt8optionalIS8_ESK_bbENKUlvE3_clEvEUllE_St5arrayIPcLm2EELi4E23TrivialOffsetCalculatorILi1EjESR_NS0_6memory12LoadWithCastILi1EEENSS_13StoreWithCastILi1EEEEEviT_T0_T2_T3_T4_T5_,(.L_x_18607 - _ZN2at6native27unrolled_elementwise_kernelIZZNS0_73_GLOBAL__N__c8866d80_35_SparseBinaryOpIntersectionKernel_cu_9e10b42f_311142_sparse_binary_op_intersection_kernel_implINS2_18CUDAKernelLauncherENS2_36CUDAValueSelectionIntersectionKernelINS2_9RhsProjOpEEElLl8EEEvRNS_6TensorERKS8_SB_RKSt6vectorIlSaIlEERKSt8optionalIS8_ESK_bbENKUlvE3_clEvEUllE_St5arrayIPcLm2EELi4E23TrivialOffsetCalculatorILi1EjESR_NS0_6memory12LoadWithCastILi1EEENSS_13StoreWithCastILi1EEEEEviT_T0_T2_T3_T4_T5_)
        .other          _ZN2at6native27unrolled_elementwise_kernelIZZNS0_73_GLOBAL__N__c8866d80_35_SparseBinaryOpIntersectionKernel_cu_9e10b42f_311142_sparse_binary_op_intersection_kernel_implINS2_18CUDAKernelLauncherENS2_36CUDAValueSelectionIntersectionKernelINS2_9RhsProjOpEEElLl8EEEvRNS_6TensorERKS8_SB_RKSt6vectorIlSaIlEERKSt8optionalIS8_ESK_bbENKUlvE3_clEvEUllE_St5arrayIPcLm2EELi4E23TrivialOffsetCalculatorILi1EjESR_NS0_6memory12LoadWithCastILi1EEENSS_13StoreWithCastILi1EEEEEviT_T0_T2_T3_T4_T5_,@"STO_CUDA_ENTRY STV_DEFAULT"
_ZN2at6native27unrolled_elementwise_kernelIZZNS0_73_GLOBAL__N__c8866d80_35_SparseBinaryOpIntersectionKernel_cu_9e10b42f_311142_sparse_binary_op_intersection_kernel_implINS2_18CUDAKernelLauncherENS2_36CUDAValueSelectionIntersectionKernelINS2_9RhsProjOpEEElLl8EEEvRNS_6TensorERKS8_SB_RKSt6vectorIlSaIlEERKSt8optionalIS8_ESK_bbENKUlvE3_clEvEUllE_St5arrayIPcLm2EELi4E23TrivialOffsetCalculatorILi1EjESR_NS0_6memory12LoadWithCastILi1EEENSS_13StoreWithCastILi1EEEEEviT_T0_T2_T3_T4_T5_:
.text._ZN2at6native27unrolled_elementwise_kernelIZZNS0_73_GLOBAL__N__c8866d80_35_SparseBinaryOpIntersectionKernel_cu_9e10b42f_311142_sparse_binary_op_intersection_kernel_implINS2_18CUDAKernelLauncherENS2_36CUDAValueSelectionIntersectionKernelINS2_9RhsProjOpEEElLl8EEEvRNS_6TensorERKS8_SB_RKSt6vectorIlSaIlEERKSt8optionalIS8_ESK_bbENKUlvE3_clEvEUllE_St5arrayIPcLm2EELi4E23TrivialOffsetCalculatorILi1EjESR_NS0_6memory12LoadWithCastILi1EEENSS_13StoreWithCastILi1EEEEEviT_T0_T2_T3_T4_T5_:
        /* <DEDUP_REMOVED lines=69> */
.L_x_11810:
[----:B------:R1:W5:Y:S01]  /*0450*/  LDG.E.U8 R24, desc[UR36][R4.64] ;  /* 0x0000002404187981 */ /* 0x000362000c1e1100 */
[----:B------:R-:W-:Y:S01]  /*0460*/  IMAD.MOV.U32 R25, RZ, RZ, RZ ;  /* 0x000000ffff197224 */ /* 0x000fe200078e00ff */
[----:B------:R-:W-:Y:S06]  /*0470*/  BRA `(.L_x_11812) ;  /* 0x0000000c004c7947 */ /* 0x000fec0003800000 */
.L_x_11809:
        /* <DEDUP_REMOVED lines=8> */
.L_x_11814:
[----:B------:R-:W2:Y:S02]  /*0500*/  LDG.E R24, desc[UR36][R4.64] ;  /* 0x0000002404187981 */ /* 0x000ea4000c1e1900 */
[----:B--2---:R-:W-:Y:S01]  /*0510*/  SHF.R.S32.HI R25, RZ, 0x1f, R24 ;  /* 0x0000001fff197819 */ /* 0x004fe20000011418 */
[----:B------:R-:W-:Y:S06]  /*0520*/  BRA `(.L_x_11812) ;  /* 0x0000000c00207947 */ /* 0x000fec0003800000 */
.L_x_11813:
[----:B------:R-:W2:Y:S02]  /*0530*/  LDG.E.S16 R24, desc[UR36][R4.64] ;  /* 0x0000002404187981 */ /* 0x000ea4000c1e1700 */
[----:B--2---:R-:W-:Y:S01]  /*0540*/  SHF.R.S32.HI R25, RZ, 0x1f, R24 ;  /* 0x0000001fff197819 */ /* 0x004fe20000011418 */
[----:B------:R-:W-:Y:S06]  /*0550*/  BRA `(.L_x_11812) ;  /* 0x0000000c00147947 */ /* 0x000fec0003800000 */
.L_x_11808:
        /* <DEDUP_REMOVED lines=9> */
.L_x_11816:
[----:B------:R-:W2:Y:S02]  /*05f0*/  LDG.E.U16 R4, desc[UR36][R4.64] ;  /* 0x0000002404047981 */ /* 0x000ea4000c1e1500 */
[----:B--2---:R-:W-:-:S06]  /*0600*/  HADD2.F32 R24, -RZ, R4.H0_H0 ;  /* 0x20000004ff187230 */ /* 0x004fcc0000004100 */
[----:B------:R-:W0:Y:S01]  /*0610*/  F2I.S64.TRUNC R24, R24 ;  /* 0x0000001800187311 */ /* 0x000e22000020d900 */
[----:B------:R-:W-:Y:S05]  /*0620*/  BRA `(.L_x_11812) ;  /* 0x0000000800e07947 */ /* 0x000fea0003800000 */
.L_x_11815:
        /* <DEDUP_REMOVED lines=9> */
.L_x_11818:
[----:B------:R-:W2:Y:S02]  /*06c0*/  LDG.E.U16 R4, desc[UR36][R4.64] ;  /* 0x0000002404047981 */ /* 0x000ea4000c1e1500 */
[----:B--2---:R-:W-:-:S06]  /*06d0*/  HADD2.F32 R24, -RZ, R4.H0_H0 ;  /* 0x20000004ff187230 */ /* 0x004fcc0000004100 */
[----:B------:R-:W4:Y:S01]  /*06e0*/  F2I.S64.TRUNC R24, R24 ;  /* 0x0000001800187311 */ /* 0x000f22000020d900 */
[----:B------:R-:W-:Y:S05]  /*06f0*/  BRA `(.L_x_11812) ;  /* 0x0000000800ac7947 */ /* 0x000fea0003800000 */
.L_x_11817:
[----:B------:R-:W2:Y:S02]  /*0700*/  LDG.E.64 R4, desc[UR36][R4.64] ;  /* 0x0000002404047981 */ /* 0x000ea4000c1e1b00 */
[----:B--2---:R2:W3:Y:S01]  /*0710*/  F2I.S64.F64.TRUNC R24, R4 ;  /* 0x0000000400187311 */ /* 0x0044e2000030d900 */
[----:B------:R-:W-:Y:S05]  /*0720*/  BRA `(.L_x_11812) ;  /* 0x0000000800a07947 */ /* 0x000fea0003800000 */
.L_x_11807:
        /* <DEDUP_REMOVED lines=13> */
.L_x_11821:
[----:B------:R-:W2:Y:S02]  /*0800*/  LDG.E.64 R4, desc[UR36][R4.64] ;  /* 0x0000002404047981 */ /* 0x000ea4000c1e1b00 */
[----:B--2---:R0:W1:Y:S01]  /*0810*/  F2I.S64.F64.TRUNC R24, R4 ;  /* 0x0000000400187311 */ /* 0x004062000030d900 */
[----:B------:R-:W-:Y:S05]  /*0820*/  BRA `(.L_x_11812) ;  /* 0x0000000800607947 */ /* 0x000fea0003800000 */
.L_x_11820:
        /* <DEDUP_REMOVED lines=27> */
.L_x_11823:
        /* <DEDUP_REMOVED lines=15> */
.L_x_11822:
[----:B------:R-:W2:Y:S02]  /*0ad0*/  LDG.E.U16 R24, desc[UR36][R4.64] ;  /* 0x0000002404187981 */ /* 0x000ea4000c1e1500 */
[----:B--2---:R-:W-:-:S06]  /*0ae0*/  IMAD.U32 R24, R24, 0x10000, RZ ;  /* 0x0001000018187824 */ /* 0x004fcc00078e00ff */
[----:B------:R-:W0:Y:S01]  /*0af0*/  F2I.S64.TRUNC R24, R24 ;  /* 0x0000001800187311 */ /* 0x000e22000020d900 */
[----:B------:R-:W-:Y:S05]  /*0b00*/  BRA `(.L_x_11812) ;  /* 0x0000000400a87947 */ /* 0x000fea0003800000 */
.L_x_11819:
        /* <DEDUP_REMOVED lines=11> */
.L_x_11826:
        /* <DEDUP_REMOVED lines=21> */
.L_x_11830:
[----:B------:R-:W-:Y:S05]  /*0d10*/  BSYNC B1 ;  /* 0x0000000000017941 */ /* 0x000fea0003800000 */
.L_x_11829:
[----:B------:R-:W-:Y:S01]  /*0d20*/  IMAD.SHL.U32 R3, R3, 0x100000, RZ ;  /* 0x0010000003037824 */ /* 0x000fe200078e00ff */
[----:B------:R-:W-:-:S04]  /*0d30*/  LEA R5, R0, 0x3b800000, 0x17 ;  /* 0x3b80000000057811 */ /* 0x000fc800078eb8ff */
[----:B------:R-:W-:-:S07]  /*0d40*/  LOP3.LUT R24, R5, R3, R24, 0xfe, !PT ;  /* 0x0000000305187212 */ /* 0x000fce00078efe18 */
.L_x_11828:
[----:B------:R-:W-:Y:S05]  /*0d50*/  BSYNC B0 ;  /* 0x0000000000007941 */ /* 0x000fea0003800000 */
.L_x_11827:
[----:B------:R-:W0:Y:S01]  /*0d60*/  F2I.S64.TRUNC R24, R24 ;  /* 0x0000001800187311 */ /* 0x000e22000020d900 */
[----:B------:R-:W-:Y:S05]  /*0d70*/  BRA `(.L_x_11812) ;  /* 0x00000004000c7947 */ /* 0x000fea0003800000 */
.L_x_11825:
        /* <DEDUP_REMOVED lines=21> */
.L_x_11834:
[----:B------:R-:W-:Y:S05]  /*0ed0*/  BSYNC B1 ;  /* 0x0000000000017941 */ /* 0x000fea0003800000 */
.L_x_11833:
[----:B------:R-:W-:Y:S01]  /*0ee0*/  IMAD.SHL.U32 R3, R3, 0x200000, RZ ;  /* 0x0020000003037824 */ /* 0x000fe200078e00ff */
[----:B------:R-:W-:-:S04]  /*0ef0*/  LEA R5, R0, 0x37800000, 0x17 ;  /* 0x3780000000057811 */ /* 0x000fc800078eb8ff */
[----:B------:R-:W-:-:S07]  /*0f00*/  LOP3.LUT R24, R5, R3, R24, 0xfe, !PT ;  /* 0x0000000305187212 */ /* 0x000fce00078efe18 */
.L_x_11832:
[----:B------:R-:W-:Y:S05]  /*0f10*/  BSYNC B0 ;  /* 0x0000000000007941 */ /* 0x000fea0003800000 */
.L_x_11831:
[----:B------:R-:W0:Y:S01]  /*0f20*/  F2I.S64.TRUNC R24, R24 ;  /* 0x0000001800187311 */ /* 0x000e22000020d900 */
[----:B------:R-:W-:Y:S05]  /*0f30*/  BRA `(.L_x_11812) ;  /* 0x00000000009c7947 */ /* 0x000fea0003800000 */
.L_x_11824:
        /* <DEDUP_REMOVED lines=14> */
.L_x_11838:
[----:B------:R-:W-:Y:S05]  /*1020*/  BSYNC B0 ;  /* 0x0000000000007941 */ /* 0x000fea0003800000 */
.L_x_11837:
[----:B------:R-:W0:Y:S01]  /*1030*/  F2I.S64.TRUNC R24, R24 ;  /* 0x0000001800187311 */ /* 0x000e22000020d900 */
[----:B------:R-:W-:Y:S05]  /*1040*/  BRA `(.L_x_11812) ;  /* 0x0000000000587947 */ /* 0x000fea0003800000 */
.L_x_11811:
        /* <DEDUP_REMOVED lines=16> */
.L_x_11839:
[----:B------:R-:W-:Y:S01]  /*1150*/  CS2R R24, SRZ ;  /* 0x0000000000187805 */ /* 0x000fe2000001ff00 */
[----:B------:R-:W-:Y:S06]  /*1160*/  BRA `(.L_x_11812) ;  /* 0x0000000000107947 */ /* 0x000fec0003800000 */
.L_x_11836:
[----:B------:R0:W5:Y:S01]  /*1170*/  LDG.E.64 R24, desc[UR36][R4.64] ;  /* 0x0000002404187981 */ /* 0x000162000c1e1b00 */
[----:B------:R-:W-:Y:S05]  /*1180*/  BRA `(.L_x_11812) ;  /* 0x0000000000087947 */ /* 0x000fea0003800000 */
.L_x_11835:
[----:B------:R0:W5:Y:S01]  /*1190*/  LDG.E R24, desc[UR36][R4.64] ;  /* 0x0000002404187981 */ /* 0x000162000c1e1900 */
[----:B------:R-:W-:-:S07]  /*11a0*/  IMAD.MOV.U32 R25, RZ, RZ, RZ ;  /* 0x000000ffff197224 */ /* 0x000fce00078e00ff */
.L_x_11812:
[----:B------:R-:W2:Y:S02]  /*11b0*/  S2R R26, SR_TID.X ;  /* 0x00000000001a7919 */ /* 0x000ea40000002100 */
[----:B--2---:R-:W-:-:S07]  /*11c0*/  VIADD R26, R26, 0x80 ;  /* 0x000000801a1a7836 */ /* 0x004fce0000000000 */
.L_x_11806:
[----:B------:R-:W-:Y:S05]  /*11d0*/  BSYNC B6 ;  /* 0x0000000000067941 */ /* 0x000fea0003800000 */
.L_x_11805:
        /* <DEDUP_REMOVED lines=25> */
.L_x_11845:
[----:B------:R0:W5:Y:S01]  /*1370*/  LDG.E.U8 R22, desc[UR36][R4.64] ;  /* 0x0000002404167981 */ /* 0x000162000c1e1100 */
[----:B------:R-:W-:Y:S01]  /*1380*/  IMAD.MOV.U32 R23, RZ, RZ, RZ ;  /* 0x000000ffff177224 */ /* 0x000fe200078e00ff */
[----:B------:R-:W-:Y:S06]  /*1390*/  BRA `(.L_x_11847) ;  /* 0x0000000c00487947 */ /* 0x000fec0003800000 */
.L_x_11844:
        /* <DEDUP_REMOVED lines=8> */
.L_x_11849:
[----:B------:R-:W2:Y:S02]  /*1420*/  LDG.E R22, desc[UR36][R4.64] ;  /* 0x0000002404167981 */ /* 0x000ea4000c1e1900 */
[----:B--2---:R-:W-:Y:S01]  /*1430*/  SHF.R.S32.HI R23, RZ, 0x1f, R22 ;  /* 0x0000001fff177819 */ /* 0x004fe20000011416 */
[----:B------:R-:W-:Y:S06]  /*1440*/  BRA `(.L_x_11847) ;  /* 0x0000000c001c7947 */ /* 0x000fec0003800000 */
.L_x_11848:
[----:B------:R-:W2:Y:S02]  /*1450*/  LDG.E.S16 R22, desc[UR36][R4.64] ;  /* 0x0000002404167981 */ /* 0x000ea4000c1e1700 */
[----:B--2---:R-:W-:Y:S01]  /*1460*/  SHF.R.S32.HI R23, RZ, 0x1f, R22 ;  /* 0x0000001fff177819 */ /* 0x004fe20000011416 */
[----:B------:R-:W-:Y:S06]  /*1470*/  BRA `(.L_x_11847) ;  /* 0x0000000c00107947 */ /* 0x000fec0003800000 */
.L_x_11843:
        /* <DEDUP_REMOVED lines=9> */
.L_x_11851:
[----:B------:R-:W2:Y:S02]  /*1510*/  LDG.E.U16 R4, desc[UR36][R4.64] ;  /* 0x0000002404047981 */ /* 0x000ea4000c1e1500 */
[----:B--2---:R-:W-:-:S06]  /*1520*/  HADD2.F32 R22, -RZ, R4.H0_H0 ;  /* 0x20000004ff167230 */ /* 0x004fcc0000004100 */
[----:B------:R-:W0:Y:S01]  /*1530*/  F2I.S64.TRUNC R22, R22 ;  /* 0x0000001600167311 */ /* 0x000e22000020d900 */
[----:B------:R-:W-:Y:S05]  /*1540*/  BRA `(.L_x_11847) ;  /* 0x0000000800dc7947 */ /* 0x000fea0003800000 */
.L_x_11850:
        /* <DEDUP_REMOVED lines=9> */
.L_x_11853:
[----:B------:R-:W2:Y:S02]  /*15e0*/  LDG.E.U16 R4, desc[UR36][R4.64] ;  /* 0x0000002404047981 */ /* 0x000ea4000c1e1500 */
[----:B--2---:R-:W-:-:S06]  /*15f0*/  HADD2.F32 R22, -RZ, R4.H0_H0 ;  /* 0x20000004ff167230 */ /* 0x004fcc0000004100 */
[----:B------:R-:W0:Y:S01]  /*1600*/  F2I.S64.TRUNC R22, R22 ;  /* 0x0000001600167311 */ /* 0x000e22000020d900 */
[----:B------:R-:W-:Y:S05]  /*1610*/  BRA `(.L_x_11847) ;  /* 0x0000000800a87947 */ /* 0x000fea0003800000 */
.L_x_11852:
[----:B------:R-:W2:Y:S02]  /*1620*/  LDG.E.64 R4, desc[UR36][R4.64] ;  /* 0x0000002404047981 */ /* 0x000ea4000c1e1b00 */
[----:B--2---:R0:W1:Y:S01]  /*1630*/  F2I.S64.F64.TRUNC R22, R4 ;  /* 0x0000000400167311 */ /* 0x004062000030d900 */
[----:B------:R-:W-:Y:S05]  /*1640*/  BRA `(.L_x_11847) ;  /* 0x00000008009c7947 */ /* 0x000fea0003800000 */
.L_x_11842:
        /* <DEDUP_REMOVED lines=13> */
.L_x_11856:
[----:B------:R-:W2:Y:S02]  /*1720*/  LDG.E.64 R4, desc[UR36][R4.64] ;  /* 0x0000002404047981 */ /* 0x000ea4000c1e1b00 */
[----:B--2---:R0:W1:Y:S01]  /*1730*/  F2I.S64.F64.TRUNC R22, R4 ;  /* 0x0000000400167311 */ /* 0x004062000030d900 */
[----:B------:R-:W-:Y:S05]  /*1740*/  BRA `(.L_x_11847) ;  /* 0x00000008005c7947 */ /* 0x000fea0003800000 */
.L_x_11855:
        /* <DEDUP_REMOVED lines=27> */
.L_x_11858:
        /* <DEDUP_REMOVED lines=14> */
.L_x_11857:
[----:B------:R-:W2:Y:S02]  /*19e0*/  LDG.E.U16 R22, desc[UR36][R4.64] ;  /* 0x0000002404167981 */ /* 0x000ea4000c1e1500 */
[----:B--2---:R-:W-:-:S06]  /*19f0*/  IMAD.U32 R22, R22, 0x10000, RZ ;  /* 0x0001000016167824 */ /* 0x004fcc00078e00ff */
[----:B------:R-:W0:Y:S01]  /*1a00*/  F2I.S64.TRUNC R22, R22 ;  /* 0x0000001600167311 */ /* 0x000e22000020d900 */
[----:B------:R-:W-:Y:S05]  /*1a10*/  BRA `(.L_x_11847) ;  /* 0x0000000400a87947 */ /* 0x000fea0003800000 */
.L_x_11854:
        /* <DEDUP_REMOVED lines=11> */
.L_x_11861:
        /* <DEDUP_REMOVED lines=21> */
.L_x_11865:
[----:B------:R-:W-:Y:S05]  /*1c20*/  BSYNC B1 ;  /* 0x0000000000017941 */ /* 0x000fea0003800000 */
.L_x_11864:
[----:B------:R-:W-:Y:S01]  /*1c30*/  IMAD.SHL.U32 R3, R3, 0x100000, RZ ;  /* 0x0010000003037824 */ /* 0x000fe200078e00ff */
[----:B------:R-:W-:-:S04]  /*1c40*/  LEA R5, R0, 0x3b800000, 0x17 ;  /* 0x3b80000000057811 */ /* 0x000fc800078eb8ff */
[----:B------:R-:W-:-:S07]  /*1c50*/  LOP3.LUT R22, R5, R3, R22, 0xfe, !PT ;  /* 0x0000000305167212 */ /* 0x000fce00078efe16 */
.L_x_11863:
[----:B------:R-:W-:Y:S05]  /*1c60*/  BSYNC B0 ;  /* 0x0000000000007941 */ /* 0x000fea0003800000 */
.L_x_11862:
[----:B------:R-:W0:Y:S01]  /*1c70*/  F2I.S64.TRUNC R22, R22 ;  /* 0x0000001600167311 */ /* 0x000e22000020d900 */
[----:B------:R-:W-:Y:S05]  /*1c80*/  BRA `(.L_x_11847) ;  /* 0x00000004000c7947 */ /* 0x000fea0003800000 */
.L_x_11860:
        /* <DEDUP_REMOVED lines=21> */
.L_x_11869:
[----:B------:R-:W-:Y:S05]  /*1de0*/  BSYNC B1 ;  /* 0x0000000000017941 */ /* 0x000fea0003800000 */
.L_x_11868:
[----:B------:R-:W-:Y:S01]  /*1df0*/  IMAD.SHL.U32 R3, R3, 0x200000, RZ ;  /* 0x0020000003037824 */ /* 0x000fe200078e00ff */
[----:B------:R-:W-:-:S04]  /*1e00*/  LEA R5, R0, 0x37800000, 0x17 ;  /* 0x3780000000057811 */ /* 0x000fc800078eb8ff */
[----:B------:R-:W-:-:S07]  /*1e10*/  LOP3.LUT R22, R5, R3, R22, 0xfe, !PT ;  /* 0x0000000305167212 */ /* 0x000fce00078efe16 */
.L_x_11867:
[----:B------:R-:W-:Y:S05]  /*1e20*/  BSYNC B0 ;  /* 0x0000000000007941 */ /* 0x000fea0003800000 */
.L_x_11866:
[----:B------:R-:W0:Y:S01]  /*1e30*/  F2I.S64.TRUNC R22, R22 ;  /* 0x0000001600167311 */ /* 0x000e22000020d900 */
[----:B------:R-:W-:Y:S05]  /*1e40*/  BRA `(.L_x_11847) ;  /* 0x00000000009c7947 */ /* 0x000fea0003800000 */
.L_x_11859:
        /* <DEDUP_REMOVED lines=14> */
.L_x_11873:
[----:B------:R-:W-:Y:S05]  /*1f30*/  BSYNC B0 ;  /* 0x0000000000007941 */ /* 0x000fea0003800000 */
.L_x_11872:
[----:B------:R-:W0:Y:S01]  /*1f40*/  F2I.S64.TRUNC R22, R22 ;  /* 0x0000001600167311 */ /* 0x000e22000020d900 */
[----:B------:R-:W-:Y:S05]  /*1f50*/  BRA `(.L_x_11847) ;  /* 0x0000000000587947 */ /* 0x000fea0003800000 */
.L_x_11846:
        /* <DEDUP_REMOVED lines=16> */
.L_x_11874:
[----:B------:R-:W-:Y:S01]  /*2060*/  CS2R R22, SRZ ;  /* 0x0000000000167805 */ /* 0x000fe2000001ff00 */
[----:B------:R-:W-:Y:S06]  /*2070*/  BRA `(.L_x_11847) ;  /* 0x0000000000107947 */ /* 0x000fec0003800000 */
.L_x_11871:
[----:B------:R0:W5:Y:S01]  /*2080*/  LDG.E.64 R22, desc[UR36][R4.64] ;  /* 0x0000002404167981 */ /* 0x000162000c1e1b00 */
[----:B------:R-:W-:Y:S05]  /*2090*/  BRA `(.L_x_11847) ;  /* 0x0000000000087947 */ /* 0x000fea0003800000 */
.L_x_11870:
[----:B------:R0:W5:Y:S01]  /*20a0*/  LDG.E R22, desc[UR36][R4.64] ;  /* 0x0000002404167981 */ /* 0x000162000c1e1900 */
[----:B------:R-:W-:-:S07]  /*20b0*/  IMAD.MOV.U32 R23, RZ, RZ, RZ ;  /* 0x000000ffff177224 */ /* 0x000fce00078e00ff */
.L_x_11847:
[----:B------:R-:W-:-:S07]  /*20c0*/  VIADD R26, R26, 0x80 ;  /* 0x000000801a1a7836 */ /* 0x000fce0000000000 */
.L_x_11841:
[----:B------:R-:W-:Y:S05]  /*20d0*/  BSYNC B6 ;  /* 0x0000000000067941 */ /* 0x000fea0003800000 */
.L_x_11840:
        /* <DEDUP_REMOVED lines=25> */
.L_x_11880:
[----:B------:R0:W5:Y:S01]  /*2270*/  LDG.E.U8 R18, desc[UR36][R4.64] ;  /* 0x0000002404127981 */ /* 0x000162000c1e1100 */
[----:B------:R-:W-:Y:S01]  /*2280*/  IMAD.MOV.U32 R19, RZ, RZ, RZ ;  /* 0x000000ffff137224 */ /* 0x000fe200078e00ff */
[----:B------:R-:W-:Y:S06]  /*2290*/  BRA `(.L_x_11882) ;  /* 0x0000000c00487947 */ /* 0x000fec0003800000 */
.L_x_11879:
        /* <DEDUP_REMOVED lines=8> */
.L_x_11884:
[----:B------:R-:W2:Y:S02]  /*2320*/  LDG.E R18, desc[UR36][R4.64] ;  /* 0x0000002404127981 */ /* 0x000ea4000c1e1900 */
[----:B--2---:R-:W-:Y:S01]  /*2330*/  SHF.R.S32.HI R19, RZ, 0x1f, R18 ;  /* 0x0000001fff137819 */ /* 0x004fe20000011412 */
[----:B------:R-:W-:Y:S06]  /*2340*/  BRA `(.L_x_11882) ;  /* 0x0000000c001c7947 */ /* 0x000fec0003800000 */
.L_x_11883:
[----:B------:R-:W2:Y:S02]  /*2350*/  LDG.E.S16 R18, desc[UR36][R4.64] ;  /* 0x0000002404127981 */ /* 0x000ea4000c1e1700 */
[----:B--2---:R-:W-:Y:S01]  /*2360*/  SHF.R.S32.HI R19, RZ, 0x1f, R18 ;  /* 0x0000001fff137819 */ /* 0x004fe20000011412 */
[----:B------:R-:W-:Y:S06]  /*2370*/  BRA `(.L_x_11882) ;  /* 0x0000000c00107947 */ /* 0x000fec0003800000 */
.L_x_11878:
        /* <DEDUP_REMOVED lines=9> */
.L_x_11886:
[----:B------:R-:W2:Y:S02]  /*2410*/  LDG.E.U16 R4, desc[UR36][R4.64] ;  /* 0x0000002404047981 */ /* 0x000ea4000c1e1500 */
[----:B--2---:R-:W-:-:S06]  /*2420*/  HADD2.F32 R18, -RZ, R4.H0_H0 ;  /* 0x20000004ff127230 */ /* 0x004fcc0000004100 */
[----:B------:R-:W0:Y:S01]  /*2430*/  F2I.S64.TRUNC R18, R18 ;  /* 0x0000001200127311 */ /* 0x000e22000020d900 */
[----:B------:R-:W-:Y:S05]  /*2440*/  BRA `(.L_x_11882) ;  /* 0x0000000800dc7947 */ /* 0x000fea0003800000 */
.L_x_11885:
        /* <DEDUP_REMOVED lines=9> */
.L_x_11888:
[----:B------:R-:W2:Y:S02]  /*24e0*/  LDG.E.U16 R4, desc[UR36][R4.64] ;  /* 0x0000002404047981 */ /* 0x000ea4000c1e1500 */
[----:B--2---:R-:W-:-:S06]  /*24f0*/  HADD2.F32 R18, -RZ, R4.H0_H0 ;  /* 0x20000004ff127230 */ /* 0x004fcc0000004100 */
[----:B------:R-:W0:Y:S01]  /*2500*/  F2I.S64.TRUNC R18, R18 ;  /* 0x0000001200127311 */ /* 0x000e22000020d900 */
[----:B------:R-:W-:Y:S05]  /*2510*/  BRA `(.L_x_11882) ;  /* 0x0000000800a87947 */ /* 0x000fea0003800000 */
.L_x_11887:
[----:B------:R-:W2:Y:S02]  /*2520*/  LDG.E.64 R4, desc[UR36][R4.64] ;  /* 0x0000002404047981 */ /* 0x000ea4000c1e1b00 */
[----:B--2---:R0:W1:Y:S01]  /*2530*/  F2I.S64.F64.TRUNC R18, R4 ;  /* 0x0000000400127311 */ /* 0x004062000030d900 */
[----:B------:R-:W-:Y:S05]  /*2540*/  BRA `(.L_x_11882) ;  /* 0x00000008009c7947 */ /* 0x000fea0003800000 */
.L_x_11877:
        /* <DEDUP_REMOVED lines=13> */
.L_x_11891:
[----:B------:R-:W2:Y:S02]  /*2620*/  LDG.E.64 R4, desc[UR36][R4.64] ;  /* 0x0000002404047981 */ /* 0x000ea4000c1e1b00 */
[----:B--2---:R0:W1:Y:S01]  /*2630*/  F2I.S64.F64.TRUNC R18, R4 ;  /* 0x0000000400127311 */ /* 0x004062000030d900 */
[----:B------:R-:W-:Y:S05]  /*2640*/  BRA `(.L_x_11882) ;  /* 0x00000008005c7947 */ /* 0x000fea0003800000 */
.L_x_11890:
        /* <DEDUP_REMOVED lines=27> */
.L_x_11893:
        /* <DEDUP_REMOVED lines=14> */
.L_x_11892:
[----:B------:R-:W2:Y:S02]  /*28e0*/  LDG.E.U16 R18, desc[UR36][R4.64] ;  /* 0x0000002404127981 */ /* 0x000ea4000c1e1500 */
[----:B--2---:R-:W-:-:S06]  /*28f0*/  IMAD.U32 R18, R18, 0x10000, RZ ;  /* 0x0001000012127824 */ /* 0x004fcc00078e00ff */
[----:B------:R-:W0:Y:S01]  /*2900*/  F2I.S64.TRUNC R18, R18 ;  /* 0x0000001200127311 */ /* 0x000e22000020d900 */
[----:B------:R-:W-:Y:S05]  /*2910*/  BRA `(.L_x_11882) ;  /* 0x0000000400a87947 */ /* 0x000fea0003800000 */
.L_x_11889:
        /* <DEDUP_REMOVED lines=11> */
.L_x_11896:
        /* <DEDUP_REMOVED lines=21> */
.L_x_11900:
[----:B------:R-:W-:Y:S05]  /*2b20*/  BSYNC B1 ;  /* 0x0000000000017941 */ /* 0x000fea0003800000 */
.L_x_11899:
[----:B------:R-:W-:Y:S01]  /*2b30*/  IMAD.SHL.U32 R3, R3, 0x100000, RZ ;  /* 0x0010000003037824 */ /* 0x000fe200078e00ff */
[----:B------:R-:W-:-:S04]  /*2b40*/  LEA R5, R0, 0x3b800000, 0x17 ;  /* 0x3b80000000057811 */ /* 0x000fc800078eb8ff */
[----:B------:R-:W-:-:S07]  /*2b50*/  LOP3.LUT R18, R5, R3, R18, 0xfe, !PT ;  /* 0x0000000305127212 */ /* 0x000fce00078efe12 */
.L_x_11898:
[----:B------:R-:W-:Y:S05]  /*2b60*/  BSYNC B0 ;  /* 0x0000000000007941 */ /* 0x000fea0003800000 */
.L_x_11897:
[----:B------:R-:W1:Y:S01]  /*2b70*/  F2I.S64.TRUNC R18, R18 ;  /* 0x0000001200127311 */ /* 0x000e62000020d900 */
[----:B------:R-:W-:Y:S05]  /*2b80*/  BRA `(.L_x_11882) ;  /* 0x00000004000c7947 */ /* 0x000fea0003800000 */
.L_x_11895:
        /* <DEDUP_REMOVED lines=21> */
.L_x_11904:
[----:B------:R-:W-:Y:S05]  /*2ce0*/  BSYNC B1 ;  /* 0x0000000000017941 */ /* 0x000fea0003800000 */
.L_x_11903:
[----:B------:R-:W-:Y:S01]  /*2cf0*/  IMAD.SHL.U32 R3, R3, 0x200000, RZ ;  /* 0x0020000003037824 */ /* 0x000fe200078e00ff */
[----:B------:R-:W-:-:S04]  /*2d00*/  LEA R5, R0, 0x37800000, 0x17 ;  /* 0x3780000000057811 */ /* 0x000fc800078eb8ff */
[----:B------:R-:W-:-:S07]  /*2d10*/  LOP3.LUT R18, R5, R3, R18, 0xfe, !PT ;  /* 0x0000000305127212 */ /* 0x000fce00078efe12 */
.L_x_11902:
[----:B------:R-:W-:Y:S05]  /*2d20*/  BSYNC B0 ;  /* 0x0000000000007941 */ /* 0x000fea0003800000 */
.L_x_11901:
[----:B------:R-:W2:Y:S01]  /*2d30*/  F2I.S64.TRUNC R18, R18 ;  /* 0x0000001200127311 */ /* 0x000ea2000020d900 */
[----:B------:R-:W-:Y:S05]  /*2d40*/  BRA `(.L_x_11882) ;  /* 0x00000000009c7947 */ /* 0x000fea0003800000 */
.L_x_11894:
        /* <DEDUP_REMOVED lines=14> */
.L_x_11908:
[----:B------:R-:W-:Y:S05]  /*2e30*/  BSYNC B0 ;  /* 0x0000000000007941 */ /* 0x000fea0003800000 */
.L_x_11907:
[----:B------:R-:W0:Y:S01]  /*2e40*/  F2I.S64.TRUNC R18, R18 ;  /* 0x0000001200127311 */ /* 0x000e22000020d900 */
[----:B------:R-:W-:Y:S05]  /*2e50*/  BRA `(.L_x_11882) ;  /* 0x0000000000587947 */ /* 0x000fea0003800000 */
.L_x_11881:
        /* <DEDUP_REMOVED lines=16> */
.L_x_11909:
[----:B------:R-:W-:Y:S01]  /*2f60*/  CS2R R18, SRZ ;  /* 0x0000000000127805 */ /* 0x000fe2000001ff00 */
[----:B------:R-:W-:Y:S06]  /*2f70*/  BRA `(.L_x_11882) ;  /* 0x0000000000107947 */ /* 0x000fec0003800000 */
.L_x_11906:
[----:B------:R0:W5:Y:S01]  /*2f80*/  LDG.E.64 R18, desc[UR36][R4.64] ;  /* 0x0000002404127981 */ /* 0x000162000c1e1b00 */
[----:B------:R-:W-:Y:S05]  /*2f90*/  BRA `(.L_x_11882) ;  /* 0x0000000000087947 */ /* 0x000fea0003800000 */
.L_x_11905:
[----:B------:R3:W5:Y:S01]  /*2fa0*/  LDG.E R18, desc[UR36][R4.64] ;  /* 0x0000002404127981 */ /* 0x000762000c1e1900 */
[----:B------:R-:W-:-:S07]  /*2fb0*/  IMAD.MOV.U32 R19, RZ, RZ, RZ ;  /* 0x000000ffff137224 */ /* 0x000fce00078e00ff */
.L_x_11882:
[----:B------:R-:W-:-:S07]  /*2fc0*/  VIADD R26, R26, 0x80 ;  /* 0x000000801a1a7836 */ /* 0x000fce0000000000 */
.L_x_11876:
[----:B------:R-:W-:Y:S05]  /*2fd0*/  BSYNC B6 ;  /* 0x0000000000067941 */ /* 0x000fea0003800000 */
.L_x_11875:
        /* <DEDUP_REMOVED lines=25> */
.L_x_11915:
[----:B------:R0:W5:Y:S01]  /*3170*/  LDG.E.U8 R16, desc[UR36][R4.64] ;  /* 0x0000002404107981 */ /* 0x000162000c1e1100 */
[----:B------:R-:W-:Y:S01]  /*3180*/  IMAD.MOV.U32 R17, RZ, RZ, RZ ;  /* 0x000000ffff117224 */ /* 0x000fe200078e00ff */
[----:B------:R-:W-:Y:S06]  /*3190*/  BRA `(.L_x_11911) ;  /* 0x0000000c00487947 */ /* 0x000fec0003800000 */
.L_x_11914:
        /* <DEDUP_REMOVED lines=8> */
.L_x_11918:
[----:B------:R-:W2:Y:S02]  /*3220*/  LDG.E R16, desc[UR36][R4.64] ;  /* 0x0000002404107981 */ /* 0x000ea4000c1e1900 */
[----:B--2---:R-:W-:Y:S01]  /*3230*/  SHF.R.S32.HI R17, RZ, 0x1f, R16 ;  /* 0x0000001fff117819 */ /* 0x004fe20000011410 */
[----:B------:R-:W-:Y:S06]  /*3240*/  BRA `(.L_x_11911) ;  /* 0x0000000c001c7947 */ /* 0x000fec0003800000 */
.L_x_11917:
[----:B------:R-:W2:Y:S02]  /*3250*/  LDG.E.S16 R16, desc[UR36][R4.64] ;  /* 0x0000002404107981 */ /* 0x000ea4000c1e1700 */
[----:B--2---:R-:W-:Y:S01]  /*3260*/  SHF.R.S32.HI R17, RZ, 0x1f, R16 ;  /* 0x0000001fff117819 */ /* 0x004fe20000011410 */
[----:B------:R-:W-:Y:S06]  /*3270*/  BRA `(.L_x_11911) ;  /* 0x0000000c00107947 */ /* 0x000fec0003800000 */
.L_x_11913:
        /* <DEDUP_REMOVED lines=9> */
.L_x_11920:
[----:B------:R-:W2:Y:S02]  /*3310*/  LDG.E.U16 R4, desc[UR36][R4.64] ;  /* 0x0000002404047981 */ /* 0x000ea4000c1e1500 */
[----:B--2---:R-:W-:-:S06]  /*3320*/  HADD2.F32 R16, -RZ, R4.H0_H0 ;  /* 0x20000004ff107230 */ /* 0x004fcc0000004100 */
[----:B------:R-:W0:Y:S01]  /*3330*/  F2I.S64.TRUNC R16, R16 ;  /* 0x0000001000107311 */ /* 0x000e22000020d900 */
[----:B------:R-:W-:Y:S05]  /*3340*/  BRA `(.L_x_11911) ;  /* 0x0000000800dc7947 */ /* 0x000fea0003800000 */
.L_x_11919:
        /* <DEDUP_REMOVED lines=9> */
.L_x_11922:
[----:B------:R-:W2:Y:S02]  /*33e0*/  LDG.E.U16 R4, desc[UR36][R4.64] ;  /* 0x0000002404047981 */ /* 0x000ea4000c1e1500 */
[----:B--2---:R-:W-:-:S06]  /*33f0*/  HADD2.F32 R16, -RZ, R4.H0_H0 ;  /* 0x20000004ff107230 */ /* 0x004fcc0000004100 */
[----:B------:R-:W0:Y:S01]  /*3400*/  F2I.S64.TRUNC R16, R16 ;  /* 0x0000001000107311 */ /* 0x000e22000020d900 */
[----:B------:R-:W-:Y:S05]  /*3410*/  BRA `(.L_x_11911) ;  /* 0x0000000800a87947 */ /* 0x000fea0003800000 */
.L_x_11921:
[----:B------:R-:W2:Y:S02]  /*3420*/  LDG.E.64 R4, desc[UR36][R4.64] ;  /* 0x0000002404047981 */ /* 0x000ea4000c1e1b00 */
[----:B--2---:R0:W1:Y:S01]  /*3430*/  F2I.S64.F64.TRUNC R16, R4 ;  /* 0x0000000400107311 */ /* 0x004062000030d900 */
[----:B------:R-:W-:Y:S05]  /*3440*/  BRA `(.L_x_11911) ;  /* 0x00000008009c7947 */ /* 0x000fea0003800000 */
.L_x_11912:
        /* <DEDUP_REMOVED lines=13> */
.L_x_11925:
[----:B------:R-:W2:Y:S02]  /*3520*/  LDG.E.64 R4, desc[UR36][R4.64] ;  /* 0x0000002404047981 */ /* 0x000ea4000c1e1b00 */
[----:B--2---:R0:W1:Y:S01]  /*3530*/  F2I.S64.F64.TRUNC R16, R4 ;  /* 0x0000000400107311 */ /* 0x004062000030d900 */
[----:B------:R-:W-:Y:S05]  /*3540*/  BRA `(.L_x_11911) ;  /* 0x00000008005c7947 */ /* 0x000fea0003800000 */
.L_x_11924:
        /* <DEDUP_REMOVED lines=27> */
.L_x_11927:
        /* <DEDUP_REMOVED lines=14> */
.L_x_11926:
[----:B------:R-:W2:Y:S02]  /*37e0*/  LDG.E.U16 R16, desc[UR36][R4.64] ;  /* 0x0000002404107981 */ /* 0x000ea4000c1e1500 */
[----:B--2---:R-:W-:-:S06]  /*37f0*/  IMAD.U32 R16, R16, 0x10000, RZ ;  /* 0x0001000010107824 */ /* 0x004fcc00078e00ff */
[----:B------:R-:W0:Y:S01]  /*3800*/  F2I.S64.TRUNC R16, R16 ;  /* 0x0000001000107311 */ /* 0x000e22000020d900 */
[----:B------:R-:W-:Y:S05]  /*3810*/  BRA `(.L_x_11911) ;  /* 0x0000000400a87947 */ /* 0x000fea0003800000 */
.L_x_11923:
        /* <DEDUP_REMOVED lines=11> */
.L_x_11930:
        /* <DEDUP_REMOVED lines=21> */
.L_x_11934:
[----:B------:R-:W-:Y:S05]  /*3a20*/  BSYNC B1 ;  /* 0x0000000000017941 */ /* 0x000fea0003800000 */
.L_x_11933:
[----:B------:R-:W-:Y:S01]  /*3a30*/  IMAD.SHL.U32 R2, R2, 0x100000, RZ ;  /* 0x0010000002027824 */ /* 0x000fe200078e00ff */
[----:B------:R-:W-:-:S04]  /*3a40*/  LEA R3, R0, 0x3b800000, 0x17 ;  /* 0x3b80000000037811 */ /* 0x000fc800078eb8ff */
[----:B------:R-:W-:-:S07]  /*3a50*/  LOP3.LUT R16, R3, R2, R16, 0xfe, !PT ;  /* 0x0000000203107212 */ /* 0x000fce00078efe10 */
.L_x_11932:
[----:B------:R-:W-:Y:S05]  /*3a60*/  BSYNC B0 ;  /* 0x0000000000007941 */ /* 0x000fea0003800000 */
.L_x_11931:
[----:B------:R-:W0:Y:S01]  /*3a70*/  F2I.S64.TRUNC R16, R16 ;  /* 0x0000001000107311 */ /* 0x000e22000020d900 */
[----:B------:R-:W-:Y:S05]  /*3a80*/  BRA `(.L_x_11911) ;  /* 0x00000004000c7947 */ /* 0x000fea0003800000 */
.L_x_11929:
        /* <DEDUP_REMOVED lines=21> */
.L_x_11938:
[----:B------:R-:W-:Y:S05]  /*3be0*/  BSYNC B1 ;  /* 0x0000000000017941 */ /* 0x000fea0003800000 */
.L_x_11937:
[----:B------:R-:W-:Y:S01]  /*3bf0*/  IMAD.SHL.U32 R2, R2, 0x200000, RZ ;  /* 0x0020000002027824 */ /* 0x000fe200078e00ff */
[----:B------:R-:W-:-:S04]  /*3c00*/  LEA R3, R0, 0x37800000, 0x17 ;  /* 0x3780000000037811 */ /* 0x000fc800078eb8ff */
[----:B------:R-:W-:-:S07]  /*3c10*/  LOP3.LUT R16, R3, R2, R16, 0xfe, !PT ;  /* 0x0000000203107212 */ /* 0x000fce00078efe10 */
.L_x_11936:
[----:B------:R-:W-:Y:S05]  /*3c20*/  BSYNC B0 ;  /* 0x0000000000007941 */ /* 0x000fea0003800000 */
.L_x_11935:
[----:B------:R-:W0:Y:S01]  /*3c30*/  F2I.S64.TRUNC R16, R16 ;  /* 0x0000001000107311 */ /* 0x000e22000020d900 */
[----:B------:R-:W-:Y:S05]  /*3c40*/  BRA `(.L_x_11911) ;  /* 0x00000000009c7947 */ /* 0x000fea0003800000 */
.L_x_11928:
        /* <DEDUP_REMOVED lines=14> */
.L_x_11942:
[----:B------:R-:W-:Y:S05]  /*3d30*/  BSYNC B0 ;  /* 0x0000000000007941 */ /* 0x000fea0003800000 */
.L_x_11941:
[----:B------:R-:W0:Y:S01]  /*3d40*/  F2I.S64.TRUNC R16, R16 ;  /* 0x0000001000107311 */ /* 0x000e22000020d900 */
[----:B------:R-:W-:Y:S05]  /*3d50*/  BRA `(.L_x_11911) ;  /* 0x0000000000587947 */ /* 0x000fea0003800000 */
.L_x_11916:
        /* <DEDUP_REMOVED lines=17> */
.L_x_11943:
[----:B------:R-:W-:Y:S05]  /*3e70*/  BRA `(.L_x_11911) ;  /* 0x0000000000107947 */ /* 0x000fea0003800000 */
.L_x_11940:
[----:B------:R0:W5:Y:S01]  /*3e80*/  LDG.E.64 R16, desc[UR36][R4.64] ;  /* 0x0000002404107981 */ /* 0x000162000c1e1b00 */
[----:B------:R-:W-:Y:S05]  /*3e90*/  BRA `(.L_x_11911) ;  /* 0x0000000000087947 */ /* 0x000fea0003800000 */
.L_x_11939:
[----:B------:R0:W5:Y:S01]  /*3ea0*/  LDG.E R16, desc[UR36][R4.64] ;  /* 0x0000002404107981 */ /* 0x000162000c1e1900 */
[----:B------:R-:W-:-:S07]  /*3eb0*/  IMAD.MOV.U32 R17, RZ, RZ, RZ ;  /* 0x000000ffff117224 */ /* 0x000fce00078e00ff */
.L_x_11911:
[----:B------:R-:W-:Y:S05]  /*3ec0*/  BSYNC B6 ;  /* 0x0000000000067941 */ /* 0x000fea0003800000 */
.L_x_11910:
        /* <DEDUP_REMOVED lines=52> */
.L_x_11951:
        /* <DEDUP_REMOVED lines=137> */
.L_x_11950:
        /* <DEDUP_REMOVED lines=74> */
.L_x_11953:
[----:B------:R-:W-:Y:S05]  /*4f40*/  BSYNC B2 ;  /* 0x0000000000027941 */ /* 0x000fea0003800000 */
.L_x_11952:
[----:B------:R-:W-:-:S04]  /*4f50*/  ISETP.NE.U32.AND P1, PT, R2, RZ, PT ;  /* 0x000000ff0200720c */ /* 0x000fc80003f25070 */
[----:B------:R-:W-:-:S13]  /*4f60*/  ISETP.NE.OR.EX P0, PT, R34, RZ, P0, P1 ;  /* 0x000000ff2200720c */ /* 0x000fda0000705710 */
[----:B------:R-:W-:Y:S05]  /*4f70*/  @!P0 BRA `(.L_x_11954) ;  /* 0x0000000000a08947 */ /* 0x000fea0003800000 */
.L_x_11949:
        /* <DEDUP_REMOVED lines=40> */
.L_x_11954:
[----:B------:R-:W-:Y:S05]  /*5200*/  BSYNC B0 ;  /* 0x0000000000007941 */ /* 0x000fea0003800000 */
.L_x_11948:
        /* <DEDUP_REMOVED lines=45> */
.L_x_11946:
[----:B-1-345:R-:W-:-:S04]  /*54e0*/  LEA R12, P0, R24, UR4, 0x3 ;  /* 0x00000004180c7c11 */ /* 0x03afc8000f8018ff */
[----:B------:R-:W-:-:S06]  /*54f0*/  LEA.HI.X R13, R24, UR5, R25, 0x3, P0 ;  /* 0x00000005180d7c11 */ /* 0x000fcc00080f1c19 */
[----:B------:R-:W5:Y:S03]  /*5500*/  LDG.E.64 R12, desc[UR36][R12.64] ;  /* 0x000000240c0c7981 */ /* 0x000f66000c1e1b00 */
.L_x_11947:
        /* <DEDUP_REMOVED lines=21> */
.L_x_11956:
        /* <DEDUP_REMOVED lines=23> */
.L_x_11955:
        /* <DEDUP_REMOVED lines=11> */
.L_x_11958:
        /* <DEDUP_REMOVED lines=23> */
.L_x_11957:
        /* <DEDUP_REMOVED lines=19> */
.L_x_11945:
[----:B------:R-:W-:Y:S05]  /*5b20*/  BSYNC B1 ;  /* 0x0000000000017941 */ /* 0x000fea0003800000 */
.L_x_11944:
        /* <DEDUP_REMOVED lines=53> */
.L_x_11966:
        /* <DEDUP_REMOVED lines=137> */
.L_x_11965:
        /* <DEDUP_REMOVED lines=74> */
.L_x_11968:
[----:B------:R-:W-:Y:S05]  /*6bb0*/  BSYNC B2 ;  /* 0x0000000000027941 */ /* 0x000fea0003800000 */
.L_x_11967:
[----:B------:R-:W-:-:S04]  /*6bc0*/  ISETP.NE.U32.AND P1, PT, R4, RZ, PT ;  /* 0x000000ff0400720c */ /* 0x000fc80003f25070 */
[----:B------:R-:W-:-:S13]  /*6bd0*/  ISETP.NE.OR.EX P0, PT, R6, RZ, P0, P1 ;  /* 0x000000ff0600720c */ /* 0x000fda0000705710 */
[----:B------:R-:W-:Y:S05]  /*6be0*/  @!P0 BRA `(.L_x_11969) ;  /* 0x0000000000a08947 */ /* 0x000fea0003800000 */
.L_x_11964:
        /* <DEDUP_REMOVED lines=40> */
.L_x_11969:
[----:B------:R-:W-:Y:S05]  /*6e70*/  BSYNC B0 ;  /* 0x0000000000007941 */ /* 0x000fea0003800000 */
.L_x_11963:
        /* <DEDUP_REMOVED lines=45> */
.L_x_11961:
[----:B-1---5:R-:W-:-:S04]  /*7150*/  LEA R20, P0, R22, UR4, 0x3 ;  /* 0x0000000416147c11 */ /* 0x022fc8000f8018ff */
[----:B------:R-:W-:-:S06]  /*7160*/  LEA.HI.X R21, R22, UR5, R23, 0x3, P0 ;  /* 0x0000000516157c11 */ /* 0x000fcc00080f1c17 */
[----:B------:R-:W5:Y:S03]  /*7170*/  LD.E.64 R20, desc[UR36][R20.64] ;  /* 0x0000002414147980 */ /* 0x000f66000c101b00 */
.L_x_11962:
        /* <DEDUP_REMOVED lines=16> */
.L_x_11971:
        /* <DEDUP_REMOVED lines=19> */
.L_x_11970:
[----:B------:R-:W-:Y:S02]  /*73b0*/  ULDC.64 UR4, c[0x0][0x280] ;  /* 0x0000a00000047ab9 */ /* 0x000fe40000000a00 */
[----:B0-----:R-:W-:Y:S01]  /*73c0*/  IMAD.U32 R11, RZ, RZ, UR4 ;  /* 0x00000004ff0b7e24 */ /* 0x001fe2000f8e00ff */
[----:B------:R-:W-:Y:S01]  /*73d0*/  MOV R13, UR5 ;  /* 0x00000005000d7c02 */ /* 0x000fe20008000f00 */
[----:B------:R-:W-:Y:S06]  /*73e0*/  @!P0 BRA `(.L_x_11972) ;  /* 0x0000000000588947 */ /* 0x000fec0003800000 */
[----:B------:R-:W-:Y:S01]  /*73f0*/  BSSY B0, `(.L_x_11972) ;  /* 0x0000015000007945 */ /* 0x000fe20003800000 */
[----:B------:R-:W-:Y:S02]  /*7400*/  IMAD.U32 R11, RZ, RZ, UR4 ;  /* 0x00000004ff0b7e24 */ /* 0x000fe4000f8e00ff */
[----:B------:R-:W-:-:S07]  /*7410*/  IMAD.U32 R13, RZ, RZ, UR5 ;  /* 0x00000005ff0d7e24 */ /* 0x000fce000f8e00ff */
.L_x_11973:
        /* <DEDUP_REMOVED lines=19> */
.L_x_11972:
        /* <DEDUP_REMOVED lines=19> */
.L_x_11960:
[----:B------:R-:W-:Y:S05]  /*7680*/  BSYNC B1 ;  /* 0x0000000000017941 */ /* 0x000fea0003800000 */
.L_x_11959:
        /* <DEDUP_REMOVED lines=52> */
.L_x_11981:
        /* <DEDUP_REMOVED lines=138> */
.L_x_11980:
        /* <DEDUP_REMOVED lines=74> */
.L_x_11983:
[----:B------:R-:W-:Y:S05]  /*8710*/  BSYNC B2 ;  /* 0x0000000000027941 */ /* 0x000fea0003800000 */
.L_x_11982:
[----:B------:R-:W-:-:S04]  /*8720*/  ISETP.NE.U32.AND P1, PT, R6, RZ, PT ;  /* 0x000000ff0600720c */ /* 0x000fc80003f25070 */
[----:B------:R-:W-:-:S13]  /*8730*/  ISETP.NE.OR.EX P0, PT, R32, RZ, P0, P1 ;  /* 0x000000ff2000720c */ /* 0x000fda0000705710 */
[----:B------:R-:W-:Y:S05]  /*8740*/  @!P0 BRA `(.L_x_11984) ;  /* 0x0000000000a08947 */ /* 0x000fea0003800000 */
.L_x_11979:
        /* <DEDUP_REMOVED lines=40> */
.L_x_11984:
[----:B------:R-:W-:Y:S05]  /*89d0*/  BSYNC B0 ;  /* 0x0000000000007941 */ /* 0x000fea0003800000 */
.L_x_11978:
        /* <DEDUP_REMOVED lines=45> */
.L_x_11976:
[----:B-1---5:R-:W-:-:S04]  /*8cb0*/  LEA R30, P0, R18, UR4, 0x3 ;  /* 0x00000004121e7c11 */ /* 0x022fc8000f8018ff */
[----:B------:R-:W-:-:S06]  /*8cc0*/  LEA.HI.X R31, R18, UR5, R19, 0x3, P0 ;  /* 0x00000005121f7c11 */ /* 0x000fcc00080f1c13 */
[----:B------:R-:W5:Y:S03]  /*8cd0*/  LD.E.64 R30, desc[UR36][R30.64] ;  /* 0x000000241e1e7980 */ /* 0x000f66000c101b00 */
.L_x_11977:
        /* <DEDUP_REMOVED lines=16> */
.L_x_11986:
        /* <DEDUP_REMOVED lines=19> */
.L_x_11985:
[----:B------:R-:W-:Y:S02]  /*8f10*/  ULDC.64 UR4, c[0x0][0x280] ;  /* 0x0000a00000047ab9 */ /* 0x000fe40000000a00 */
[----:B0-----:R-:W-:Y:S01]  /*8f20*/  MOV R11, UR4 ;  /* 0x00000004000b7c02 */ /* 0x001fe20008000f00 */
[----:B------:R-:W-:Y:S01]  /*8f30*/  IMAD.U32 R13, RZ, RZ, UR5 ;  /* 0x00000005ff0d7e24 */ /* 0x000fe2000f8e00ff */
[----:B------:R-:W-:Y:S06]  /*8f40*/  @!P0 BRA `(.L_x_11987) ;  /* 0x0000000000588947 */ /* 0x000fec0003800000 */
[----:B------:R-:W-:Y:S01]  /*8f50*/  BSSY B0, `(.L_x_11987) ;  /* 0x0000015000007945 */ /* 0x000fe20003800000 */
[----:B------:R-:W-:Y:S02]  /*8f60*/  IMAD.U32 R11, RZ, RZ, UR4 ;  /* 0x00000004ff0b7e24 */ /* 0x000fe4000f8e00ff */
[----:B------:R-:W-:-:S07]  /*8f70*/  IMAD.U32 R13, RZ, RZ, UR5 ;  /* 0x00000005ff0d7e24 */ /* 0x000fce000f8e00ff */
.L_x_11988:
        /* <DEDUP_REMOVED lines=19> */
.L_x_11987:
        /* <DEDUP_REMOVED lines=19> */
.L_x_11975:
[----:B------:R-:W-:Y:S05]  /*91e0*/  BSYNC B1 ;  /* 0x0000000000017941 */ /* 0x000fea0003800000 */
.L_x_11974:
        /* <DEDUP_REMOVED lines=51> */
.L_x_11996:
        /* <DEDUP_REMOVED lines=137> */
.L_x_11995:
        /* <DEDUP_REMOVED lines=74> */
.L_x_11998:
[----:B------:R-:W-:Y:S05]  /*a250*/  BSYNC B2 ;  /* 0x0000000000027941 */ /* 0x000fea0003800000 */
.L_x_11997:
[----:B------:R-:W-:-:S04]  /*a260*/  ISETP.NE.U32.AND P1, PT, R32, RZ, PT ;  /* 0x000000ff2000720c */ /* 0x000fc80003f25070 */
[----:B------:R-:W-:-:S13]  /*a270*/  ISETP.NE.OR.EX P0, PT, R33, RZ, P0, P1 ;  /* 0x000000ff2100720c */ /* 0x000fda0000705710 */
[----:B------:R-:W-:Y:S05]  /*a280*/  @!P0 BRA `(.L_x_11999) ;  /* 0x0000000000a08947 */ /* 0x000fea0003800000 */
.L_x_11994:
        /* <DEDUP_REMOVED lines=40> */
.L_x_11999:
[----:B------:R-:W-:Y:S05]  /*a510*/  BSYNC B0 ;  /* 0x0000000000007941 */ /* 0x000fea0003800000 */
.L_x_11993:
        /* <DEDUP_REMOVED lines=47> */
.L_x_11991:
[----:B-1---5:R-:W-:-:S04]  /*a810*/  LEA R30, P0, R16, UR4, 0x3 ;  /* 0x00000004101e7c11 */ /* 0x022fc8000f8018ff */
[----:B------:R-:W-:-:S06]  /*a820*/  LEA.HI.X R31, R16, UR5, R17, 0x3, P0 ;  /* 0x00000005101f7c11 */ /* 0x000fcc00080f1c11 */
[----:B------:R-:W5:Y:S03]  /*a830*/  LD.E.64 R30, desc[UR36][R30.64] ;  /* 0x000000241e1e7980 */ /* 0x000f66000c101b00 */
.L_x_11992:
        /* <DEDUP_REMOVED lines=16> */
.L_x_12001:
        /* <DEDUP_REMOVED lines=19> */
.L_x_12000:
[----:B------:R-:W-:Y:S02]  /*aa70*/  ULDC.64 UR4, c[0x0][0x280] ;  /* 0x0000a00000047ab9 */ /* 0x000fe40000000a00 */
[----:B------:R-:W-:Y:S02]  /*aa80*/  IMAD.U32 R11, RZ, RZ, UR4 ;  /* 0x00000004ff0b7e24 */ /* 0x000fe4000f8e00ff */
[----:B------:R-:W-:Y:S01]  /*aa90*/  IMAD.U32 R12, RZ, RZ, UR5 ;  /* 0x00000005ff0c7e24 */ /* 0x000fe2000f8e00ff */
[----:B------:R-:W-:Y:S06]  /*aaa0*/  @!P0 BRA `(.L_x_12002) ;  /* 0x0000000000588947 */ /* 0x000fec0003800000 */
[----:B------:R-:W-:Y:S01]  /*aab0*/  BSSY B0, `(.L_x_12002) ;  /* 0x0000015000007945 */ /* 0x000fe20003800000 */
[----:B------:R-:W-:Y:S02]  /*aac0*/  IMAD.U32 R11, RZ, RZ, UR4 ;  /* 0x00000004ff0b7e24 */ /* 0x000fe4000f8e00ff */
[----:B------:R-:W-:-:S07]  /*aad0*/  IMAD.U32 R12, RZ, RZ, UR5 ;  /* 0x00000005ff0c7e24 */ /* 0x000fce000f8e00ff */
.L_x_12003:
        /* <DEDUP_REMOVED lines=19> */
.L_x_12002:
        /* <DEDUP_REMOVED lines=19> */
.L_x_11990:
[----:B------:R-:W-:Y:S05]  /*ad40*/  BSYNC B1 ;  /* 0x0000000000017941 */ /* 0x000fea0003800000 */
.L_x_11989:
        /* <DEDUP_REMOVED lines=29> */
.L_x_12009:
[----:B------:R0:W-:Y:S01]  /*af20*/  STG.E.U8 desc[UR36][R4.64], RZ ;  /* 0x000000ff04007986 */ /* 0x0001e2000c101124 */
[----:B------:R-:W-:Y:S01]  /*af30*/  IMAD.MOV.U32 R17, RZ, RZ, R2 ;  /* 0x000000ffff117224 */ /* 0x000fe200078e0002 */
[----:B------:R-:W-:Y:S06]  /*af40*/  BRA `(.L_x_12005) ;  /* 0x0000000400dc7947 */ /* 0x000fec0003800000 */
.L_x_12008:
        /* <DEDUP_REMOVED lines=9> */
.L_x_12012:
[----:B------:R0:W-:Y:S01]  /*afe0*/  STG.E desc[UR36][R4.64], RZ ;  /* 0x000000ff04007986 */ /* 0x0001e2000c101924 */
[----:B------:R-:W-:Y:S01]  /*aff0*/  IMAD.MOV.U32 R17, RZ, RZ, R2 ;  /* 0x000000ffff117224 */ /* 0x000fe200078e0002 */
[----:B------:R-:W-:Y:S06]  /*b000*/  BRA `(.L_x_12005) ;  /* 0x0000000400ac7947 */ /* 0x000fec0003800000 */
.L_x_12011:
[----:B------:R0:W-:Y:S01]  /*b010*/  STG.E.U16 desc[UR36][R4.64], RZ ;  /* 0x000000ff04007986 */ /* 0x0001e2000c101524 */
[----:B------:R-:W-:Y:S01]  /*b020*/  MOV R17, R2 ;  /* 0x0000000200117202 */ /* 0x000fe20000000f00 */
[----:B------:R-:W-:Y:S06]  /*b030*/  BRA `(.L_x_12005) ;  /* 0x0000000400a07947 */ /* 0x000fec0003800000 */
.L_x_12007:
        /* <DEDUP_REMOVED lines=9> */
.L_x_12014:
[----:B------:R0:W-:Y:S01]  /*b0d0*/  STG.E.U16 desc[UR36][R4.64], RZ ;  /* 0x000000ff04007986 */ /* 0x0001e2000c101524 */
[----:B------:R-:W-:Y:S01]  /*b0e0*/  IMAD.MOV.U32 R17, RZ, RZ, R2 ;  /* 0x000000ffff117224 */ /* 0x000fe200078e0002 */
[----:B------:R-:W-:Y:S06]  /*b0f0*/  BRA `(.L_x_12005) ;  /* 0x0000000400707947 */ /* 0x000fec0003800000 */
.L_x_12013:
        /* <DEDUP_REMOVED lines=9> */
.L_x_12016:
[----:B------:R0:W-:Y:S01]  /*b190*/  STG.E desc[UR36][R4.64], RZ ;  /* 0x000000ff04007986 */ /* 0x0001e2000c101924 */
[----:B------:R-:W-:Y:S01]  /*b1a0*/  IMAD.MOV.U32 R17, RZ, RZ, R2 ;  /* 0x000000ffff117224 */ /* 0x000fe200078e0002 */
[----:B------:R-:W-:Y:S06]  /*b1b0*/  BRA `(.L_x_12005) ;  /* 0x0000000400407947 */ /* 0x000fec0003800000 */
.L_x_12015:
[----:B------:R0:W-:Y:S01]  /*b1c0*/  STG.E.64 desc[UR36][R4.64], RZ ;  /* 0x000000ff04007986 */ /* 0x0001e2000c101b24 */
[----:B------:R-:W-:Y:S01]  /*b1d0*/  IMAD.MOV.U32 R17, RZ, RZ, R2 ;  /* 0x000000ffff117224 */ /* 0x000fe200078e0002 */
[----:B------:R-:W-:Y:S06]  /*b1e0*/  BRA `(.L_x_12005) ;  /* 0x0000000400347947 */ /* 0x000fec0003800000 */
.L_x_12006:
        /* <DEDUP_REMOVED lines=11> */
.L_x_12019:
[----:B------:R0:W-:Y:S01]  /*b2a0*/  STG.E.128 desc[UR36][R4.64], RZ ;  /* 0x000000ff04007986 */ /* 0x0001e2000c101d24 */
[----:B------:R-:W-:Y:S01]  /*b2b0*/  IMAD.MOV.U32 R17, RZ, RZ, R2 ;  /* 0x000000ffff117224 */ /* 0x000fe200078e0002 */
[----:B------:R-:W-:Y:S06]  /*b2c0*/  BRA `(.L_x_12005) ;  /* 0x0000000000fc7947 */ /* 0x000fec0003800000 */
.L_x_12018:
        /* <DEDUP_REMOVED lines=9> */
.L_x_12021:
[----:B------:R0:W-:Y:S01]  /*b360*/  STG.E.U8 desc[UR36][R4.64], RZ ;  /* 0x000000ff04007986 */ /* 0x0001e2000c101124 */
[----:B------:R-:W-:Y:S01]  /*b370*/  IMAD.MOV.U32 R17, RZ, RZ, R2 ;  /* 0x000000ffff117224 */ /* 0x000fe200078e0002 */
[----:B------:R-:W-:Y:S06]  /*b380*/  BRA `(.L_x_12005) ;  /* 0x0000000000cc7947 */ /* 0x000fec0003800000 */
.L_x_12020:
[----:B------:R2:W-:Y:S01]  /*b390*/  STG.E.U16 desc[UR36][R4.64], RZ ;  /* 0x000000ff04007986 */ /* 0x0005e2000c101524 */
[----:B------:R-:W-:Y:S01]  /*b3a0*/  IMAD.MOV.U32 R17, RZ, RZ, R2 ;  /* 0x000000ffff117224 */ /* 0x000fe200078e0002 */
[----:B------:R-:W-:Y:S06]  /*b3b0*/  BRA `(.L_x_12005) ;  /* 0x0000000000c07947 */ /* 0x000fec0003800000 */
.L_x_12017:
        /* <DEDUP_REMOVED lines=11> */
.L_x_12024:
[----:B------:R0:W-:Y:S01]  /*b470*/  STG.E.U8 desc[UR36][R4.64], RZ ;  /* 0x000000ff04007986 */ /* 0x0001e2000c101124 */
[----:B------:R-:W-:Y:S01]  /*b480*/  IMAD.MOV.U32 R17, RZ, RZ, R2 ;  /* 0x000000ffff117224 */ /* 0x000fe200078e0002 */
[----:B------:R-:W-:Y:S06]  /*b490*/  BRA `(.L_x_12005) ;  /* 0x0000000000887947 */ /* 0x000fec0003800000 */
.L_x_12023:
[----:B------:R0:W-:Y:S01]  /*b4a0*/  STG.E.U8 desc[UR36][R4.64], RZ ;  /* 0x000000ff04007986 */ /* 0x0001e2000c101124 */
[----:B------:R-:W-:Y:S01]  /*b4b0*/  MOV R17, R2 ;  /* 0x0000000200117202 */ /* 0x000fe20000000f00 */
[----:B------:R-:W-:Y:S06]  /*b4c0*/  BRA `(.L_x_12005) ;  /* 0x00000000007c7947 */ /* 0x000fec0003800000 */
.L_x_12022:
        /* <DEDUP_REMOVED lines=8> */
.L_x_12010:
        /* <DEDUP_REMOVED lines=16> */
.L_x_12027:
[----:B------:R-:W-:Y:S01]  /*b650*/  IMAD.MOV.U32 R17, RZ, RZ, R2 ;  /* 0x000000ffff117224 */ /* 0x000fe200078e0002 */
[----:B------:R-:W-:Y:S06]  /*b660*/  BRA `(.L_x_12005) ;  /* 0x0000000000147947 */ /* 0x000fec0003800000 */
.L_x_12026:
[----:B------:R0:W-:Y:S01]  /*b670*/  STG.E.64 desc[UR36][R4.64], RZ ;  /* 0x000000ff04007986 */ /* 0x0001e2000c101b24 */
[----:B------:R-:W-:Y:S01]  /*b680*/  IMAD.MOV.U32 R17, RZ, RZ, R2 ;  /* 0x000000ffff117224 */ /* 0x000fe200078e0002 */
[----:B------:R-:W-:Y:S06]  /*b690*/  BRA `(.L_x_12005) ;  /* 0x0000000000087947 */ /* 0x000fec0003800000 */
.L_x_12025:
[----:B------:R0:W-:Y:S01]  /*b6a0*/  STG.E desc[UR36][R4.64], RZ ;  /* 0x000000ff04007986 */ /* 0x0001e2000c101924 */
[----:B------:R-:W-:-:S07]  /*b6b0*/  MOV R17, R2 ;  /* 0x0000000200117202 */ /* 0x000fce0000000f00 */
.L_x_12005:
[----:B------:R-:W-:Y:S05]  /*b6c0*/  BSYNC B6 ;  /* 0x0000000000067941 */ /* 0x000fea0003800000 */
.L_x_12004:
        /* <DEDUP_REMOVED lines=24> */
.L_x_12033:
[----:B------:R0:W-:Y:S01]  /*b850*/  STG.E.U8 desc[UR36][R2.64], RZ ;  /* 0x000000ff02007986 */ /* 0x0001e2000c101124 */
[----:B------:R-:W-:Y:S05]  /*b860*/  BRA `(.L_x_12035) ;  /* 0x00000004008c7947 */ /* 0x000fea0003800000 */
.L_x_12032:
        /* <DEDUP_REMOVED lines=8> */
.L_x_12037:
[----:B------:R0:W-:Y:S01]  /*b8f0*/  STG.E desc[UR36][R2.64], RZ ;  /* 0x000000ff02007986 */ /* 0x0001e2000c101924 */
[----:B------:R-:W-:Y:S05]  /*b900*/  BRA `(.L_x_12035) ;  /* 0x0000000400647947 */ /* 0x000fea0003800000 */
.L_x_12036:
[----:B------:R0:W-:Y:S01]  /*b910*/  STG.E.U16 desc[UR36][R2.64], RZ ;  /* 0x000000ff02007986 */ /* 0x0001e2000c101524 */
[----:B------:R-:W-:Y:S05]  /*b920*/  BRA `(.L_x_12035) ;  /* 0x00000004005c7947 */ /* 0x000fea0003800000 */
.L_x_12031:
        /* <DEDUP_REMOVED lines=8> */
.L_x_12039:
[----:B------:R0:W-:Y:S01]  /*b9b0*/  STG.E.U16 desc[UR36][R2.64], RZ ;  /* 0x000000ff02007986 */ /* 0x0001e2000c101524 */
[----:B------:R-:W-:Y:S05]  /*b9c0*/  BRA `(.L_x_12035) ;  /* 0x0000000400347947 */ /* 0x000fea0003800000 */
.L_x_12038:
        /* <DEDUP_REMOVED lines=8> */
.L_x_12041:
[----:B------:R0:W-:Y:S01]  /*ba50*/  STG.E desc[UR36][R2.64], RZ ;  /* 0x000000ff02007986 */ /* 0x0001e2000c101924 */
[----:B------:R-:W-:Y:S05]  /*ba60*/  BRA `(.L_x_12035) ;  /* 0x00000004000c7947 */ /* 0x000fea0003800000 */
.L_x_12040:
[----:B------:R0:W-:Y:S01]  /*ba70*/  STG.E.64 desc[UR36][R2.64], RZ ;  /* 0x000000ff02007986 */ /* 0x0001e2000c101b24 */
[----:B------:R-:W-:Y:S05]  /*ba80*/  BRA `(.L_x_12035) ;  /* 0x0000000400047947 */ /* 0x000fea0003800000 */
.L_x_12030:
        /* <DEDUP_REMOVED lines=10> */
.L_x_12044:
[----:B------:R0:W-:Y:S01]  /*bb30*/  STG.E.128 desc[UR36][R2.64], RZ ;  /* 0x000000ff02007986 */ /* 0x0001e2000c101d24 */
[----:B------:R-:W-:Y:S05]  /*bb40*/  BRA `(.L_x_12035) ;  /* 0x0000000000d47947 */ /* 0x000fea0003800000 */
.L_x_12043:
        /* <DEDUP_REMOVED lines=8> */
.L_x_12046:
[----:B------:R0:W-:Y:S01]  /*bbd0*/  STG.E.U8 desc[UR36][R2.64], RZ ;  /* 0x000000ff02007986 */ /* 0x0001e2000c101124 */
[----:B------:R-:W-:Y:S05]  /*bbe0*/  BRA `(.L_x_12035) ;  /* 0x0000000000ac7947 */ /* 0x000fea0003800000 */
.L_x_12045:
[----:B------:R0:W-:Y:S01]  /*bbf0*/  STG.E.U16 desc[UR36][R2.64], RZ ;  /* 0x000000ff02007986 */ /* 0x0001e2000c101524 */
[----:B------:R-:W-:Y:S05]  /*bc00*/  BRA `(.L_x_12035) ;  /* 0x0000000000a47947 */ /* 0x000fea0003800000 */
.L_x_12042:
        /* <DEDUP_REMOVED lines=10> */
.L_x_12049:
[----:B------:R0:W-:Y:S01]  /*bcb0*/  STG.E.U8 desc[UR36][R2.64], RZ ;  /* 0x000000ff02007986 */ /* 0x0001e2000c101124 */
[----:B------:R-:W-:Y:S05]  /*bcc0*/  BRA `(.L_x_12035) ;  /* 0x0000000000747947 */ /* 0x000fea0003800000 */
.L_x_12048:
[----:B------:R3:W-:Y:S01]  /*bcd0*/  STG.E.U8 desc[UR36][R2.64], RZ ;  /* 0x000000ff02007986 */ /* 0x0007e2000c101124 */
[----:B------:R-:W-:Y:S05]  /*bce0*/  BRA `(.L_x_12035) ;  /* 0x00000000006c7947 */ /* 0x000fea0003800000 */
.L_x_12047:
[----:B------:R-:W-:-:S13]  /*bcf0*/  ISETP.NE.AND P0, PT, R0, 0x1c, PT ;  /* 0x0000001c0000780c */ /* 0x000fda0003f05270 */
[----:B------:R-:W-:Y:S05]  /*bd00*/  @!P0 BRA `(.L_x_12050) ;  /* 0x0000000000608947 */ /* 0x000fea0003800000 */
[----:B------:R-:W-:-:S13]  /*bd10*/  ISETP.NE.AND P0, PT, R0, 0x1d, PT ;  /* 0x0000001d0000780c */ /* 0x000fda0003f05270 */
[----:B------:R-:W-:Y:S05]  /*bd20*/  @!P0 BRA `(.L_x_12051) ;  /* 0x0000000000508947 */ /* 0x000fea0003800000 */
[----:B------:R-:W-:-:S13]  /*bd30*/  ISETP.NE.AND P0, PT, R0, 0x2c, PT ;  /* 0x0000002c0000780c */ /* 0x000fda0003f05270 */
[----:B------:R1:W-:Y:S01]  /*bd40*/  @!P0 STG.E.U8 desc[UR36][R2.64], RZ ;  /* 0x000000ff02008986 */ /* 0x0003e2000c101124 */
[----:B------:R-:W-:Y:S05]  /*bd50*/  @!P0 BRA `(.L_x_12035) ;  /* 0x0000000000508947 */ /* 0x000fea0003800000 */
.L_x_12034:
        /* <DEDUP_REMOVED lines=16> */
.L_x_12052:
[----:B------:R-:W-:Y:S05]  /*be60*/  BRA `(.L_x_12035) ;  /* 0x00000000000c7947 */ /* 0x000fea0003800000 */
.L_x_12051:
[----:B------:R2:W-:Y:S01]  /*be70*/  STG.E.64 desc[UR36][R2.64], RZ ;  /* 0x000000ff02007986 */ /* 0x0005e2000c101b24 */
[----:B------:R-:W-:Y:S05]  /*be80*/  BRA `(.L_x_12035) ;  /* 0x0000000000047947 */ /* 0x000fea0003800000 */
.L_x_12050:
[----:B------:R0:W-:Y:S02]  /*be90*/  STG.E desc[UR36][R2.64], RZ ;  /* 0x000000ff02007986 */ /* 0x0001e4000c101924 */
.L_x_12035:
        /* <DEDUP_REMOVED lines=24> */
.L_x_12056:
[----:B------:R0:W-:Y:S01]  /*c020*/  STG.E.U8 desc[UR36][R2.64], RZ ;  /* 0x000000ff02007986 */ /* 0x0001e2000c101124 */
[----:B------:R-:W-:Y:S05]  /*c030*/  BRA `(.L_x_12058) ;  /* 0x00000004008c7947 */ /* 0x000fea0003800000 */
.L_x_12055:
        /* <DEDUP_REMOVED lines=8> */
.L_x_12060:
[----:B------:R0:W-:Y:S01]  /*c0c0*/  STG.E desc[UR36][R2.64], RZ ;  /* 0x000000ff02007986 */ /* 0x0001e2000c101924 */
[----:B------:R-:W-:Y:S05]  /*c0d0*/  BRA `(.L_x_12058) ;  /* 0x0000000400647947 */ /* 0x000fea0003800000 */
.L_x_12059:
[----:B------:R0:W-:Y:S01]  /*c0e0*/  STG.E.U16 desc[UR36][R2.64], RZ ;  /* 0x000000ff02007986 */ /* 0x0001e2000c101524 */
[----:B------:R-:W-:Y:S05]  /*c0f0*/  BRA `(.L_x_12058) ;  /* 0x00000004005c7947 */ /* 0x000fea0003800000 */
.L_x_12054:
        /* <DEDUP_REMOVED lines=8> */
.L_x_12062:
[----:B------:R0:W-:Y:S01]  /*c180*/  STG.E.U16 desc[UR36][R2.64], RZ ;  /* 0x000000ff02007986 */ /* 0x0001e2000c101524 */
[----:B------:R-:W-:Y:S05]  /*c190*/  BRA `(.L_x_12058) ;  /* 0x0000000400347947 */ /* 0x000fea0003800000 */
.L_x_12061:
        /* <DEDUP_REMOVED lines=8> */
.L_x_12064:
[----:B------:R0:W-:Y:S01]  /*c220*/  STG.E desc[UR36][R2.64], RZ ;  /* 0x000000ff02007986 */ /* 0x0001e2000c101924 */
[----:B------:R-:W-:Y:S05]  /*c230*/  BRA `(.L_x_12058) ;  /* 0x00000004000c7947 */ /* 0x000fea0003800000 */
.L_x_12063:
[----:B------:R0:W-:Y:S01]  /*c240*/  STG.E.64 desc[UR36][R2.64], RZ ;  /* 0x000000ff02007986 */ /* 0x0001e2000c101b24 */
[----:B------:R-:W-:Y:S05]  /*c250*/  BRA `(.L_x_12058) ;  /* 0x0000000400047947 */ /* 0x000fea0003800000 */
.L_x_12053:
        /* <DEDUP_REMOVED lines=10> */
.L_x_12067:
[----:B------:R0:W-:Y:S01]  /*c300*/  STG.E.128 desc[UR36][R2.64], RZ ;  /* 0x000000ff02007986 */ /* 0x0001e2000c101d24 */
[----:B------:R-:W-:Y:S05]  /*c310*/  BRA `(.L_x_12058) ;  /* 0x0000000000d47947 */ /* 0x000fea0003800000 */
.L_x_12066:
        /* <DEDUP_REMOVED lines=8> */
.L_x_12069:
[----:B------:R0:W-:Y:S01]  /*c3a0*/  STG.E.U8 desc[UR36][R2.64], RZ ;  /* 0x000000ff02007986 */ /* 0x0001e2000c101124 */
[----:B------:R-:W-:Y:S05]  /*c3b0*/  BRA `(.L_x_12058) ;  /* 0x0000000000ac7947 */ /* 0x000fea0003800000 */
.L_x_12068:
[----:B------:R0:W-:Y:S01]  /*c3c0*/  STG.E.U16 desc[UR36][R2.64], RZ ;  /* 0x000000ff02007986 */ /* 0x0001e2000c101524 */
[----:B------:R-:W-:Y:S05]  /*c3d0*/  BRA `(.L_x_12058) ;  /* 0x0000000000a47947 */ /* 0x000fea0003800000 */
.L_x_12065:
        /* <DEDUP_REMOVED lines=10> */
.L_x_12072:
[----:B------:R4:W-:Y:S01]  /*c480*/  STG.E.U8 desc[UR36][R2.64], RZ ;  /* 0x000000ff02007986 */ /* 0x0009e2000c101124 */
[----:B------:R-:W-:Y:S05]  /*c490*/  BRA `(.L_x_12058) ;  /* 0x0000000000747947 */ /* 0x000fea0003800000 */
.L_x_12071:
[----:B------:R0:W-:Y:S01]  /*c4a0*/  STG.E.U8 desc[UR36][R2.64], RZ ;  /* 0x000000ff02007986 */ /* 0x0001e2000c101124 */
[----:B------:R-:W-:Y:S05]  /*c4b0*/  BRA `(.L_x_12058) ;  /* 0x00000000006c7947 */ /* 0x000fea0003800000 */
.L_x_12070:
[----:B------:R-:W-:-:S13]  /*c4c0*/  ISETP.NE.AND P0, PT, R0, 0x1c, PT ;  /* 0x0000001c0000780c */ /* 0x000fda0003f05270 */
[----:B------:R-:W-:Y:S05]  /*c4d0*/  @!P0 BRA `(.L_x_12073) ;  /* 0x0000000000608947 */ /* 0x000fea0003800000 */
[----:B------:R-:W-:-:S13]  /*c4e0*/  ISETP.NE.AND P0, PT, R0, 0x1d, PT ;  /* 0x0000001d0000780c */ /* 0x000fda0003f05270 */
[----:B------:R-:W-:Y:S05]  /*c4f0*/  @!P0 BRA `(.L_x_12074) ;  /* 0x0000000000508947 */ /* 0x000fea0003800000 */
[----:B------:R-:W-:-:S13]  /*c500*/  ISETP.NE.AND P0, PT, R0, 0x2c, PT ;  /* 0x0000002c0000780c */ /* 0x000fda0003f05270 */
[----:B------:R1:W-:Y:S01]  /*c510*/  @!P0 STG.E.U8 desc[UR36][R2.64], RZ ;  /* 0x000000ff02008986 */ /* 0x0003e2000c101124 */
[----:B------:R-:W-:Y:S05]  /*c520*/  @!P0 BRA `(.L_x_12058) ;  /* 0x0000000000508947 */ /* 0x000fea0003800000 */
.L_x_12057:
        /* <DEDUP_REMOVED lines=16> */
.L_x_12075:
[----:B------:R-:W-:Y:S05]  /*c630*/  BRA `(.L_x_12058) ;  /* 0x00000000000c7947 */ /* 0x000fea0003800000 */
.L_x_12074:
[----:B------:R2:W-:Y:S01]  /*c640*/  STG.E.64 desc[UR36][R2.64], RZ ;  /* 0x000000ff02007986 */ /* 0x0005e2000c101b24 */
[----:B------:R-:W-:Y:S05]  /*c650*/  BRA `(.L_x_12058) ;  /* 0x0000000000047947 */ /* 0x000fea0003800000 */
.L_x_12073:
[----:B------:R0:W-:Y:S02]  /*c660*/  STG.E desc[UR36][R2.64], RZ ;  /* 0x000000ff02007986 */ /* 0x0001e4000c101924 */
.L_x_12058:
[----:B------:R-:W-:-:S07]  /*c670*/  IADD3 R17, R17, 0x80, RZ ;  /* 0x0000008011117810 */ /* 0x000fce0007ffe0ff */
.L_x_12029:
[----:B------:R-:W-:Y:S05]  /*c680*/  BSYNC B6 ;  /* 0x0000000000067941 */ /* 0x000fea0003800000 */
.L_x_12028:
        /* <DEDUP_REMOVED lines=22> */
.L_x_12079:
[----:B------:R-:W-:Y:S01]  /*c7f0*/  STG.E.U8 desc[UR36][R2.64], RZ ;  /* 0x000000ff02007986 */ /* 0x000fe2000c101124 */
[----:B------:R-:W-:Y:S05]  /*c800*/  EXIT ;  /* 0x000000000000794d */ /* 0x000fea0003800000 */
.L_x_12078:
        /* <DEDUP_REMOVED lines=8> */
.L_x_12082:
[----:B------:R-:W-:Y:S01]  /*c890*/  STG.E desc[UR36][R2.64], RZ ;  /* 0x000000ff02007986 */ /* 0x000fe2000c101924 */
[----:B------:R-:W-:Y:S05]  /*c8a0*/  EXIT ;  /* 0x000000000000794d */ /* 0x000fea0003800000 */
.L_x_12081:
[----:B------:R-:W-:Y:S01]  /*c8b0*/  STG.E.U16 desc[UR36][R2.64], RZ ;  /* 0x000000ff02007986 */ /* 0x000fe2000c101524 */
[----:B------:R-:W-:Y:S05]  /*c8c0*/  EXIT ;  /* 0x000000000000794d */ /* 0x000fea0003800000 */
.L_x_12077:
        /* <DEDUP_REMOVED lines=8> */
.L_x_12084:
[----:B------:R-:W-:Y:S01]  /*c950*/  STG.E.U16 desc[UR36][R2.64], RZ ;  /* 0x000000ff02007986 */ /* 0x000fe2000c101524 */
[----:B------:R-:W-:Y:S05]  /*c960*/  EXIT ;  /* 0x000000000000794d */ /* 0x000fea0003800000 */
.L_x_12083:
        /* <DEDUP_REMOVED lines=8> */
.L_x_12086:
[----:B------:R-:W-:Y:S01]  /*c9f0*/  STG.E desc[UR36][R2.64], RZ ;  /* 0x000000ff02007986 */ /* 0x000fe2000c101924 */
[----:B------:R-:W-:Y:S05]  /*ca00*/  EXIT ;  /* 0x000000000000794d */ /* 0x000fea0003800000 */
.L_x_12085:
[----:B------:R-:W-:Y:S01]  /*ca10*/  STG.E.64 desc[UR36][R2.64], RZ ;  /* 0x000000ff02007986 */ /* 0x000fe2000c101b24 */
[----:B------:R-:W-:Y:S05]  /*ca20*/  EXIT ;  /* 0x000000000000794d */ /* 0x000fea0003800000 */
.L_x_12076:
        /* <DEDUP_REMOVED lines=10> */
.L_x_12089:
[----:B------:R-:W-:Y:S01]  /*cad0*/  STG.E.128 desc[UR36][R2.64], RZ ;  /* 0x000000ff02007986 */ /* 0x000fe2000c101d24 */
[----:B------:R-:W-:Y:S05]  /*cae0*/  EXIT ;  /* 0x000000000000794d */ /* 0x000fea0003800000 */
.L_x_12088:
        /* <DEDUP_REMOVED lines=8> */
.L_x_12091:
[----:B------:R-:W-:Y:S01]  /*cb70*/  STG.E.U8 desc[UR36][R2.64], RZ ;  /* 0x000000ff02007986 */ /* 0x000fe2000c101124 */
[----:B------:R-:W-:Y:S05]  /*cb80*/  EXIT ;  /* 0x000000000000794d */ /* 0x000fea0003800000 */
.L_x_12090:
[----:B------:R-:W-:Y:S01]  /*cb90*/  STG.E.U16 desc[UR36][R2.64], RZ ;  /* 0x000000ff02007986 */ /* 0x000fe2000c101524 */
[----:B------:R-:W-:Y:S05]  /*cba0*/  EXIT ;  /* 0x000000000000794d */ /* 0x000fea0003800000 */
.L_x_12087:
        /* <DEDUP_REMOVED lines=10> */
.L_x_12094:
[----:B------:R-:W-:Y:S01]  /*cc50*/  STG.E.U8 desc[UR36][R2.64], RZ ;  /* 0x000000ff02007986 */ /* 0x000fe2000c101124 */
[----:B------:R-:W-:Y:S05]  /*cc60*/  EXIT ;  /* 0x000000000000794d */ /* 0x000fea0003800000 */
.L_x_12093:
[----:B------:R-:W-:Y:S01]  /*cc70*/  STG.E.U8 desc[UR36][R2.64], RZ ;  /* 0x000000ff02007986 */ /* 0x000fe2000c101124 */
[----:B------:R-:W-:Y:S05]  /*cc80*/  EXIT ;  /* 0x000000000000794d */ /* 0x000fea0003800000 */
.L_x_12092:
[----:B------:R-:W-:-:S13]  /*cc90*/  ISETP.NE.AND P0, PT, R0, 0x1c, PT ;  /* 0x0000001c0000780c */ /* 0x000fda0003f05270 */
[----:B------:R-:W-:Y:S05]  /*cca0*/  @!P0 BRA `(.L_x_12095) ;  /* 0x0000000000608947 */ /* 0x000fea0003800000 */
[----:B------:R-:W-:-:S13]  /*ccb0*/  ISETP.NE.AND P0, PT, R0, 0x1d, PT ;  /* 0x0000001d0000780c */ /* 0x000fda0003f05270 */
[----:B------:R-:W-:Y:S05]  /*ccc0*/  @!P0 BRA `(.L_x_12096) ;  /* 0x0000000000508947 */ /* 0x000fea0003800000 */
[----:B------:R-:W-:-:S13]  /*ccd0*/  ISETP.NE.AND P0, PT, R0, 0x2c, PT ;  /* 0x0000002c0000780c */ /* 0x000fda0003f05270 */
[----:B------:R0:W-:Y:S01]  /*cce0*/  @!P0 STG.E.U8 desc[UR36][R2.64], RZ ;  /* 0x000000ff02008986 */ /* 0x0001e2000c101124 */
[----:B------:R-:W-:Y:S05]  /*ccf0*/  @!P0 EXIT ;  /* 0x000000000000894d */ /* 0x000fea0003800000 */
.L_x_12080:
        /* <DEDUP_REMOVED lines=16> */
.L_x_12097:
[----:B------:R-:W-:Y:S05]  /*ce00*/  EXIT ;  /* 0x000000000000794d */ /* 0x000fea0003800000 */
.L_x_12096:
[----:B------:R-:W-:Y:S01]  /*ce10*/  STG.E.64 desc[UR36][R2.64], RZ ;  /* 0x000000ff02007986 */ /* 0x000fe2000c101b24 */
[----:B------:R-:W-:Y:S05]  /*ce20*/  EXIT ;  /* 0x000000000000794d */ /* 0x000fea0003800000 */
.L_x_12095:
[----:B------:R-:W-:Y:S01]  /*ce30*/  STG.E desc[UR36][R2.64], RZ ;  /* 0x000000ff02007986 */ /* 0x000fe2000c101924 */
[----:B------:R-:W-:Y:S05]  /*ce40*/  EXIT ;  /* 0x000000000000794d */ /* 0x000fea0003800000 */
.L_x_12098:
        /* <DEDUP_REMOVED lines=11> */
.L_x_18607:


//--------------------- .text._ZN2at6native18elementwise_kernelILi128ELi2EZNS0_22gpu_kernel_impl_nocastIZZNS0_73_GLOBAL__N__c8866d80_35_SparseBinaryOpIntersectionKernel_cu_9e10b42f_311142_sparse_binary_op_intersection_kernel_implINS3_18CUDAKernelLauncherENS3_36CUDAValueSelectionIntersectionKernelINS3_9RhsProjOpEEElLl8EEEvRNS_6TensorERKS9_SC_RKSt6vectorIlSaIlEERKSt8optionalIS9_ESL_bbENKUlvE3_clEvEUllE_EEvRNS_18TensorIteratorBaseERKT_EUliE_EEviT1_ --------------------------
	.section	.text._ZN2at6native18elementwise_kernelILi128ELi2EZNS0_22gpu_kernel_impl_nocastIZZNS0_73_GLOBAL__N__c8866d80_35_SparseBinaryOpIntersectionKernel_cu_9e10b42f_311142_sparse_binary_op_intersection_kernel_implINS3_18CUDAKernelLauncherENS3_36CUDAValueSelectionIntersectionKernelINS3_9RhsProjOpEEElLl8EEEvRNS_6TensorERKS9_SC_RKSt6vectorIlSaIlEERKSt8optionalIS9_ESL_bbENKUlvE3_clEvEUllE_EEvRNS_18TensorIteratorBaseERKT_EUliE_EEviT1_,"ax",@progbits
	.align	128
        .global         _ZN2at6native18elementwise_kernelILi128ELi2EZNS0_22gpu_kernel_impl_nocastIZZNS0_73_GLOBAL__N__c8866d80_35_SparseBinaryOpIntersectionKernel_cu_9e10b42f_311142_sparse_binary_op_intersection_kernel_implINS3_18CUDAKernelLauncherENS3_36CUDAValueSelectionIntersectionKernelINS3_9RhsProjOpEEElLl8EEEvRNS_6TensorERKS9_SC_RKSt6vectorIlSaIlEERKSt8optionalIS9_ESL_bbENKUlvE3_clEvEUllE_EEvRNS_18TensorIteratorBaseERKT_EUliE_EEviT1_
        .type           _ZN2at6native18elementwise_kernelILi128ELi2EZNS0_22gpu_kernel_impl_nocastIZZNS0_73_GLOBAL__N__c8866d80_35_SparseBinaryOpIntersectionKernel_cu_9e10b42f_311142_sparse_binary_op_intersection_kernel_implINS3_18CUDAKernelLauncherENS3_36CUDAValueSelectionIntersectionKernelINS3_9RhsProjOpEEElLl8EEEvRNS_6TensorERKS9_SC_RKSt6vectorIlSaIlEERKSt8optionalIS9_ESL_bbENKUlvE3_clEvEUllE_EEvRNS_18TensorIteratorBaseERKT_EUliE_EEviT1_,@function
        .size           _ZN2at6native18elementwise_kernelILi128ELi2EZNS0_22gpu_kernel_impl_nocastIZZNS0_73_GLOBAL__N__c8866d80_35_SparseBinaryOpIntersectionKernel_cu_9e10b42f_311142_sparse_binary_op_intersection_kernel_implINS3_18CUDAKernelLauncherENS3_36CUDAValueSelectionIntersectionKernelINS3_9RhsProjOpEEElLl8EEEvRNS_6TensorERKS9_SC_RKSt6vectorIlSaIlEERKSt8optionalIS9_ESL_bbENKUlvE3_clEvEUllE_EEvRNS_18TensorIteratorBaseERKT_EUliE_EEviT1_,(.L_x_18608 - _ZN2at6native18elementwise_kernelILi128ELi2EZNS0_22gpu_kernel_impl_nocastIZZNS0_73_GLOBAL__N__c8866d80_35_SparseBinaryOpIntersectionKernel_cu_9e10b42f_311142_sparse_binary_op_intersection_kernel_implINS3_18CUDAKernelLauncherENS3_36CUDAValueSelectionIntersectionKernelINS3_9RhsProjOpEEElLl8EEEvRNS_6TensorERKS9_SC_RKSt6vectorIlSaIlEERKSt8optionalIS9_ESL_bbENKUlvE3_clEvEUllE_EEvRNS_18TensorIteratorBaseERKT_EUliE_EEviT1_)
        .other          _ZN2at6native18elementwise_kernelILi128ELi2EZNS0_22gpu_kernel_impl_nocastIZZNS0_73_GLOBAL__N__c8866d80_35_SparseBinaryOpIntersectionKernel_cu_9e10b42f_311142_sparse_binary_op_intersection_kernel_implINS3_18CUDAKernelLauncherENS3_36CUDAValueSelectionIntersectionKernelINS3_9RhsProjOpEEElLl8EEEvRNS_6TensorERKS9_SC_RKSt6vectorIlSaIlEERKSt8optionalIS9_ESL_bbENKUlvE3_clEvEUllE_EEvRNS_18TensorIteratorBaseERKT_EUliE_EEviT1_,@"STO_CUDA_ENTRY STV_DEFAULT"
_ZN2at6native18elementwise_kernelILi128ELi2EZNS0_22gpu_kernel_impl_nocastIZZNS0_73_GLOBAL__N__c8866d80_35_SparseBinaryOpIntersectionKernel_cu_9e10b42f_311142_sparse_binary_op_intersection_kernel_implINS3_18CUDAKernelLauncherENS3_36CUDAValueSelectionIntersectionKernelINS3_9RhsProjOpEEElLl8EEEvRNS_6TensorERKS9_SC_RKSt6vectorIlSaIlEERKSt8optionalIS9_ESL_bbENKUlvE3_clEvEUllE_EEvRNS_18TensorIteratorBaseERKT_EUliE_EEviT1_:
.text._ZN2at6native18elementwise_kernelILi128ELi2EZNS0_22gpu_kernel_impl_nocastIZZNS0_73_GLOBAL__N__c8866d80_35_SparseBinaryOpIntersectionKernel_cu_9e10b42f_311142_sparse_binary_op_intersection_kernel_implINS3_18CUDAKernelLauncherENS3_36CUDAValueSelectionIntersectionKernelINS3_9RhsProjOpEEElLl8EEEvRNS_6TensorERKS9_SC_RKSt6vectorIlSaIlEERKSt8optionalIS9_ESL_bbENKUlvE3_clEvEUllE_EEvRNS_18TensorIteratorBaseERKT_EUliE_EEviT1_:
        /* <DEDUP_REMOVED lines=312> */
.L_x_12101:
        /* <DEDUP_REMOVED lines=53> */
.L_x_12107:
        /* <DEDUP_REMOVED lines=138> */
.L_x_12106:
        /* <DEDUP_REMOVED lines=73> */
.L_x_12108:
[----:B------:R-:W-:-:S04]  /*2400*/  ISETP.NE.U32.AND P1, PT, R10, RZ, PT ;  /* 0x000000ff0a00720c */ /* 0x000fc80003f25070 */
[----:B------:R-:W-:-:S13]  /*2410*/  ISETP.NE.OR.EX P0, PT, R0, RZ, P0, P1 ;  /* 0x000000ff0000720c */ /* 0x000fda0000705710 */
[----:B------:R-:W-:Y:S05]  /*2420*/  @!P0 BRA `(.L_x_12104) ;  /* 0x0000000000a88947 */ /* 0x000fea0003800000 */
.L_x_12105:
        /* <DEDUP_REMOVED lines=42> */
.L_x_12104:
        /* <DEDUP_REMOVED lines=47> */
.L_x_12102:
[----:B-----5:R-:W-:-:S04]  /*29c0*/  LEA R8, P0, R2, UR4, 0x3 ;  /* 0x0000000402087c11 */ /* 0x020fc8000f8018ff */
[----:B------:R-:W-:-:S06]  /*29d0*/  LEA.HI.X R9, R2, UR5, R3, 0x3, P0 ;  /* 0x0000000502097c11 */ /* 0x000fcc00080f1c03 */
[----:B------:R-:W5:Y:S03]  /*29e0*/  LDG.E.64 R8, desc[UR8][R8.64] ;  /* 0x0000000808087981 */ /* 0x000f66000c1e1b00 */
.L_x_12103:
        /* <DEDUP_REMOVED lines=19> */
.L_x_12110:
        /* <DEDUP_REMOVED lines=23> */
.L_x_12109:
        /* <DEDUP_REMOVED lines=12> */
.L_x_12112:
        /* <DEDUP_REMOVED lines=23> */
.L_x_12111:
        /* <DEDUP_REMOVED lines=26> */
.L_x_12100:
[----:B------:R-:W-:Y:S05]  /*3060*/  BSYNC B0 ;  /* 0x0000000000007941 */ /* 0x000fea0003800000 */
.L_x_12099:
        /* <DEDUP_REMOVED lines=306> */
.L_x_12113:
        /* <DEDUP_REMOVED lines=56> */
.L_x_12119:
        /* <DEDUP_REMOVED lines=138> */
.L_x_12118:
        /* <DEDUP_REMOVED lines=73> */
.L_x_12120:
[----:B------:R-:W-:-:S04]  /*5440*/  ISETP.NE.U32.AND P1, PT, R12, RZ, PT ;  /* 0x000000ff0c00720c */ /* 0x000fc80003f25070 */
[----:B------:R-:W-:-:S13]  /*5450*/  ISETP.NE.OR.EX P0, PT, R0, RZ, P0, P1 ;  /* 0x000000ff0000720c */ /* 0x000fda0000705710 */
[----:B------:R-:W-:Y:S05]  /*5460*/  @!P0 BRA `(.L_x_12116) ;  /* 0x0000000000a88947 */ /* 0x000fea0003800000 */
.L_x_12117:
        /* <DEDUP_REMOVED lines=42> */
.L_x_12116:
        /* <DEDUP_REMOVED lines=47> */
.L_x_12114:
[----:B-----5:R-:W-:-:S04]  /*5a00*/  LEA R10, P0, R2, UR6, 0x3 ;  /* 0x00000006020a7c11 */ /* 0x020fc8000f8018ff */
[----:B------:R-:W-:-:S06]  /*5a10*/  LEA.HI.X R11, R2, UR7, R3, 0x3, P0 ;  /* 0x00000007020b7c11 */ /* 0x000fcc00080f1c03 */
[----:B------:R-:W5:Y:S03]  /*5a20*/  LDG.E.64 R10, desc[UR8][R10.64] ;  /* 0x000000080a0a7981 */ /* 0x000f66000c1e1b00 */
.L_x_12115:
        /* <DEDUP_REMOVED lines=24> */
.L_x_12122:
        /* <DEDUP_REMOVED lines=23> */
.L_x_12121:
[----:B------:R-:W-:Y:S05]  /*5d20*/  @!P0 BRA `(.L_x_12123) ;  /* 0x0000000000608947 */ /* 0x000fea0003800000 */
[----:B------:R-:W-:Y:S01]  /*5d30*/  BSSY B0, `(.L_x_12123) ;  /* 0x0000017000007945 */ /* 0x000fe20003800000 */
.L_x_12124:
        /* <DEDUP_REMOVED lines=23> */
.L_x_12123:
        /* <DEDUP_REMOVED lines=19> */
.L_x_12125:
        /* <DEDUP_REMOVED lines=10> */
.L_x_18608:


//--------------------- .text._ZN2at6native27unrolled_elementwise_kernelIZZNS0_73_GLOBAL__N__c8866d80_35_SparseBinaryOpIntersectionKernel_cu_9e10b42f_311142_sparse_binary_op_intersection_kernel_implINS2_18CUDAKernelLauncherENS2_36CUDAValueSelectionIntersectionKernelINS2_9RhsProjOpEEElLl8EEEvRNS_6TensorERKS8_SB_RKSt6vectorIlSaIlEERKSt8optionalIS8_ESK_bbENKUlvE3_clEvEUllE_St5arrayIPcLm2EELi4E23TrivialOffsetCalculatorILi1EjESR_NS0_6memory15LoadWithoutCastENSS_16StoreWithoutCastEEEviT_T0_T2_T3_T4_T5_ --------------------------
	.section	.text._ZN2at6native27unrolled_elementwise_kernelIZZNS0_73_GLOBAL__N__c8866d80_35_SparseBinaryOpIntersectionKernel_cu_9e10b42f_311142_sparse_binary_op_intersection_kernel_implINS2_18CUDAKernelLauncherENS2_36CUDAValueSelectionIntersectionKernelINS2_9RhsProjOpEEElLl8EEEvRNS_6TensorERKS8_SB_RKSt6vectorIlSaIlEERKSt8optionalIS8_ESK_bbENKUlvE3_clEvEUllE_St5arrayIPcLm2EELi4E23TrivialOffsetCalculatorILi1EjESR_NS0_6memory15LoadWithoutCastENSS_16StoreWithoutCastEEEviT_T0_T2_T3_T4_T5_,"ax",@progbits
	.align	128
        .global         _ZN2at6native27unrolled_elementwise_kernelIZZNS0_73_GLOBAL__N__c8866d80_35_SparseBinaryOpIntersectionKernel_cu_9e10b42f_311142_sparse_binary_op_intersection_kernel_implINS2_18CUDAKernelLauncherENS2_36CUDAValueSelectionIntersectionKernelINS2_9RhsProjOpEEElLl8EEEvRNS_6TensorERKS8_SB_RKSt6vectorIlSaIlEERKSt8optionalIS8_ESK_bbENKUlvE3_clEvEUllE_St5arrayIPcLm2EELi4E23TrivialOffsetCalculatorILi1EjESR_NS0_6memory15LoadWithoutCastENSS_16StoreWithoutCastEEEviT_T0_T2_T3_T4_T5_
        .type           _ZN2at6native27unrolled_elementwise_kernelIZZNS0_73_GLOBAL__N__c8866d80_35_SparseBinaryOpIntersectionKernel_cu_9e10b42f_311142_sparse_binary_op_intersection_kernel_implINS2_18CUDAKernelLauncherENS2_36CUDAValueSelectionIntersectionKernelINS2_9RhsProjOpEEElLl8EEEvRNS_6TensorERKS8_SB_RKSt6vectorIlSaIlEERKSt8optionalIS8_ESK_bbENKUlvE3_clEvEUllE_St5arrayIPcLm2EELi4E23TrivialOffsetCalculatorILi1EjESR_NS0_6memory15LoadWithoutCastENSS_16StoreWithoutCastEEEviT_T0_T2_T3_T4_T5_,@function
        .size           _ZN2at6native27unrolled_elementwise_kernelIZZNS0_73_GLOBAL__N__c8866d80_35_SparseBinaryOpIntersectionKernel_cu_9e10b42f_311142_sparse_binary_op_intersection_kernel_implINS2_18CUDAKernelLauncherENS2_36CUDAValueSelectionIntersectionKernelINS2_9RhsProjOpEEElLl8EEEvRNS_6TensorERKS8_SB_RKSt6vectorIlSaIlEERKSt8optionalIS8_ESK_bbENKUlvE3_clEvEUllE_St5arrayIPcLm2EELi4E23TrivialOffsetCalculatorILi1EjESR_NS0_6memory15LoadWithoutCastENSS_16StoreWithoutCastEEEviT_T0_T2_T3_T4_T5_,(.L_x_18609 - _ZN2at6native27unrolled_elementwise_kernelIZZNS0_73_GLOBAL__N__c8866d80_35_SparseBinaryOpIntersectionKernel_cu_9e10b42f_311142_sparse_binary_op_intersection_kernel_implINS2_18CUDAKernelLauncherENS2_36CUDAValueSelectionIntersectionKernelINS2_9RhsProjOpEEElLl8EEEvRNS_6TensorERKS8_SB_RKSt6vectorIlSaIlEERKSt8optionalIS8_ESK_bbENKUlvE3_clEvEUllE_St5arrayIPcLm2EELi4E23TrivialOffsetCalculatorILi1EjESR_NS0_6memory15LoadWithoutCastENSS_16StoreWithoutCastEEEviT_T0_T2_T3_T4_T5_)
        .other          _ZN2at6native27unrolled_elementwise_kernelIZZNS0_73_GLOBAL__N__c8866d80_35_SparseBinaryOpIntersectionKernel_cu_9e10b42f_311142_sparse_binary_op_intersection_kernel_implINS2_18CUDAKernelLauncherENS2_36CUDAValueSelectionIntersectionKernelINS2_9RhsProjOpEEElLl8EEEvRNS_6TensorERKS8_SB_RKSt6vectorIlSaIlEERKSt8optionalIS8_ESK_bbENKUlvE3_clEvEUllE_St5arrayIPcLm2EELi4E23TrivialOffsetCalculatorILi1EjESR_NS0_6memory15LoadWithoutCastENSS_16StoreWithoutCastEEEviT_T0_T2_T3_T4_T5_,@"STO_CUDA_ENTRY STV_DEFAULT"
_ZN2at6native27unrolled_elementwise_kernelIZZNS0_73_GLOBAL__N__c8866d80_35_SparseBinaryOpIntersectionKernel_cu_9e10b42f_311142_sparse_binary_op_intersection_kernel_implINS2_18CUDAKernelLauncherENS2_36CUDAValueSelectionIntersectionKernelINS2_9RhsProjOpEEElLl8EEEvRNS_6TensorERKS8_SB_RKSt6vectorIlSaIlEERKSt8optionalIS8_ESK_bbENKUlvE3_clEvEUllE_St5arrayIPcLm2EELi4E23TrivialOffsetCalculatorILi1EjESR_NS0_6memory15LoadWithoutCastENSS_16StoreWithoutCastEEEviT_T0_T2_T3_T4_T5_:
.text._ZN2at6native27unrolled_elementwise_kernelIZZNS0_73_GLOBAL__N__c8866d80_35_SparseBinaryOpIntersectionKernel_cu_9e10b42f_311142_sparse_binary_op_intersection_kernel_implINS2_18CUDAKernelLauncherENS2_36CUDAValueSelectionIntersectionKernelINS2_9RhsProjOpEEElLl8EEEvRNS_6TensorERKS8_SB_RKSt6vectorIlSaIlEERKSt8optionalIS8_ESK_bbENKUlvE3_clEvEUllE_St5arrayIPcLm2EELi4E23TrivialOffsetCalculatorILi1EjESR_NS0_6memory15LoadWithoutCastENSS_16StoreWithoutCastEEEviT_T0_T2_T3_T4_T5_:
        /* <DEDUP_REMOVED lines=120> */
.L_x_12133:
        /* <DEDUP_REMOVED lines=137> */
.L_x_12132:
        /* <DEDUP_REMOVED lines=75> */
.L_x_12134:
[----:B------:R-:W-:-:S04]  /*14c0*/  ISETP.NE.U32.AND P1, PT, R9, RZ, PT ;  /* 0x000000ff0900720c */ /* 0x000fc80003f25070 */
[----:B------:R-:W-:-:S13]  /*14d0*/  ISETP.NE.OR.EX P0, PT, R8, RZ, P0, P1 ;  /* 0x000000ff0800720c */ /* 0x000fda0000705710 */
[----:B------:R-:W-:Y:S05]  /*14e0*/  @!P0 BRA `(.L_x_12130) ;  /* 0x0000000000a48947 */ /* 0x000fea0003800000 */
.L_x_12131:
        /* <DEDUP_REMOVED lines=41> */
.L_x_12130:
        /* <DEDUP_REMOVED lines=57> */
.L_x_12128:
[----:B----45:R-:W-:-:S04]  /*1b10*/  LEA R4, P0, R26, UR4, 0x3 ;  /* 0x000000041a047c11 */ /* 0x030fc8000f8018ff */
[----:B------:R-:W-:-:S06]  /*1b20*/  LEA.HI.X R5, R26, UR5, R27, 0x3, P0 ;  /* 0x000000051a057c11 */ /* 0x000fcc00080f1c1b */
[----:B------:R-:W5:Y:S03]  /*1b30*/  LDG.E.64 R4, desc[UR10][R4.64] ;  /* 0x0000000a04047981 */ /* 0x000f66000c1e1b00 */
.L_x_12129:
        /* <DEDUP_REMOVED lines=16> */
.L_x_12136:
        /* <DEDUP_REMOVED lines=23> */
.L_x_12135:
        /* <DEDUP_REMOVED lines=16> */
.L_x_12138:
        /* <DEDUP_REMOVED lines=23> */
.L_x_12137:
        /* <DEDUP_REMOVED lines=19> */
.L_x_12127:
[----:B------:R-:W-:Y:S05]  /*2150*/  BSYNC B0 ;  /* 0x0000000000007941 */ /* 0x000fea0003800000 */
.L_x_12126:
        /* <DEDUP_REMOVED lines=55> */
.L_x_12146:
        /* <DEDUP_REMOVED lines=139> */
.L_x_12145:
        /* <DEDUP_REMOVED lines=75> */
.L_x_12147:
[----:B------:R-:W-:-:S04]  /*3230*/  ISETP.NE.U32.AND P1, PT, RZ, UR7, PT ;  /* 0x00000007ff007c0c */ /* 0x000fc8000bf25070 */
[----:B------:R-:W-:-:S13]  /*3240*/  ISETP.NE.OR.EX P0, PT, RZ, UR8, P0, P1 ;  /* 0x00000008ff007c0c */ /* 0x000fda0008705710 */
[----:B------:R-:W-:Y:S05]  /*3250*/  @!P0 BRA `(.L_x_12143) ;  /* 0x0000000000a88947 */ /* 0x000fea0003800000 */
.L_x_12144:
        /* <DEDUP_REMOVED lines=42> */
.L_x_12143:
        /* <DEDUP_REMOVED lines=54> */
.L_x_12141:
[----:B0---45:R-:W-:-:S04]  /*3860*/  LEA R8, P0, R22, UR4, 0x3 ;  /* 0x0000000416087c11 */ /* 0x031fc8000f8018ff */
[----:B------:R-:W-:-:S06]  /*3870*/  LEA.HI.X R9, R22, UR5, R23, 0x3, P0 ;  /* 0x0000000516097c11 */ /* 0x000fcc00080f1c17 */
[----:B------:R-:W5:Y:S03]  /*3880*/  LD.E.64 R8, desc[UR10][R8.64] ;  /* 0x0000000a08087980 */ /* 0x000f66000c101b00 */
.L_x_12142:
        /* <DEDUP_REMOVED lines=16> */
.L_x_12149:
        /* <DEDUP_REMOVED lines=19> */
.L_x_12148:
[----:B------:R-:W-:Y:S02]  /*3ac0*/  ULDC.64 UR4, c[0x0][0x280] ;  /* 0x0000a00000047ab9 */ /* 0x000fe40000000a00 */
[----:B------:R-:W-:Y:S02]  /*3ad0*/  IMAD.U32 R15, RZ, RZ, UR4 ;  /* 0x00000004ff0f7e24 */ /* 0x000fe4000f8e00ff */
[----:B------:R-:W-:Y:S01]  /*3ae0*/  IMAD.U32 R17, RZ, RZ, UR5 ;  /* 0x00000005ff117e24 */ /* 0x000fe2000f8e00ff */
[----:B------:R-:W-:Y:S06]  /*3af0*/  @!P0 BRA `(.L_x_12150) ;  /* 0x0000000000588947 */ /* 0x000fec0003800000 */
[----:B------:R-:W-:Y:S01]  /*3b00*/  BSSY B1, `(.L_x_12150) ;  /* 0x0000015000017945 */ /* 0x000fe20003800000 */
[----:B------:R-:W-:Y:S01]  /*3b10*/  IMAD.U32 R15, RZ, RZ, UR4 ;  /* 0x00000004ff0f7e24 */ /* 0x000fe2000f8e00ff */
[----:B------:R-:W-:-:S07]  /*3b20*/  MOV R17, UR5 ;  /* 0x0000000500117c02 */ /* 0x000fce0008000f00 */
.L_x_12151:
        /* <DEDUP_REMOVED lines=19> */
.L_x_12150:
        /* <DEDUP_REMOVED lines=19> */
.L_x_12140:
[----:B------:R-:W-:Y:S05]  /*3d90*/  BSYNC B0 ;  /* 0x0000000000007941 */ /* 0x000fea0003800000 */
.L_x_12139:
        /* <DEDUP_REMOVED lines=55> */
.L_x_12159:
        /* <DEDUP_REMOVED lines=139> */
.L_x_12158:
        /* <DEDUP_REMOVED lines=77> */
.L_x_12160:
[----:B------:R-:W-:-:S04]  /*4e90*/  ISETP.NE.U32.AND P1, PT, RZ, UR7, PT ;  /* 0x00000007ff007c0c */ /* 0x000fc8000bf25070 */
[----:B------:R-:W-:-:S13]  /*4ea0*/  ISETP.NE.OR.EX P0, PT, RZ, UR8, P0, P1 ;  /* 0x00000008ff007c0c */ /* 0x000fda0008705710 */
[----:B------:R-:W-:Y:S05]  /*4eb0*/  @!P0 BRA `(.L_x_12156) ;  /* 0x0000000000a48947 */ /* 0x000fea0003800000 */
.L_x_12157:
        /* <DEDUP_REMOVED lines=41> */
.L_x_12156:
        /* <DEDUP_REMOVED lines=53> */
.L_x_12154:
[----:B01---5:R-:W-:-:S04]  /*54a0*/  LEA R2, P0, R24, UR4, 0x3 ;  /* 0x0000000418027c11 */ /* 0x023fc8000f8018ff */
[----:B------:R-:W-:-:S06]  /*54b0*/  LEA.HI.X R3, R24, UR5, R25, 0x3, P0 ;  /* 0x0000000518037c11 */ /* 0x000fcc00080f1c19 */
[----:B------:R-:W5:Y:S03]  /*54c0*/  LD.E.64 R2, desc[UR10][R2.64] ;  /* 0x0000000a02027980 */ /* 0x000f66000c101b00 */
.L_x_12155:
        /* <DEDUP_REMOVED lines=16> */
.L_x_12162:
        /* <DEDUP_REMOVED lines=19> */
.L_x_12161:
[----:B------:R-:W-:Y:S02]  /*5700*/  ULDC.64 UR4, c[0x0][0x280] ;  /* 0x0000a00000047ab9 */ /* 0x000fe40000000a00 */
[----:B------:R-:W-:Y:S02]  /*5710*/  IMAD.U32 R15, RZ, RZ, UR4 ;  /* 0x00000004ff0f7e24 */ /* 0x000fe4000f8e00ff */
[----:B------:R-:W-:Y:S01]  /*5720*/  IMAD.U32 R17, RZ, RZ, UR5 ;  /* 0x00000005ff117e24 */ /* 0x000fe2000f8e00ff */
[----:B------:R-:W-:Y:S06]  /*5730*/  @!P0 BRA `(.L_x_12163) ;  /* 0x0000000000588947 */ /* 0x000fec0003800000 */
[----:B------:R-:W-:Y:S01]  /*5740*/  BSSY B1, `(.L_x_12163) ;  /* 0x0000015000017945 */ /* 0x000fe20003800000 */
[----:B------:R-:W-:Y:S01]  /*5750*/  IMAD.U32 R15, RZ, RZ, UR4 ;  /* 0x00000004ff0f7e24 */ /* 0x000fe2000f8e00ff */
[----:B------:R-:W-:-:S07]  /*5760*/  MOV R17, UR5 ;  /* 0x0000000500117c02 */ /* 0x000fce0008000f00 */
.L_x_12164:
        /* <DEDUP_REMOVED lines=19> */
.L_x_12163:
        /* <DEDUP_REMOVED lines=19> */
.L_x_12153:
[----:B------:R-:W-:Y:S05]  /*59d0*/  BSYNC B0 ;  /* 0x0000000000007941 */ /* 0x000fea0003800000 */
.L_x_12152:
        /* <DEDUP_REMOVED lines=54> */
.L_x_12172:
        /* <DEDUP_REMOVED lines=150> */
.L_x_12171:
        /* <DEDUP_REMOVED lines=76> */
.L_x_12173:
[----:B------:R-:W-:-:S04]  /*6b60*/  ISETP.NE.U32.AND P1, PT, RZ, UR6, PT ;  /* 0x00000006ff007c0c */ /* 0x000fc8000bf25070 */
[----:B------:R-:W-:-:S13]  /*6b70*/  ISETP.NE.OR.EX P0, PT, RZ, UR7, P0, P1 ;  /* 0x00000007ff007c0c */ /* 0x000fda0008705710 */
[----:B------:R-:W-:Y:S05]  /*6b80*/  @!P0 BRA `(.L_x_12169) ;  /* 0x0000000000a88947 */ /* 0x000fea0003800000 */
.L_x_12170:
        /* <DEDUP_REMOVED lines=42> */
.L_x_12169:
        /* <DEDUP_REMOVED lines=54> */
.L_x_12167:
[----:B012--5:R-:W-:-:S04]  /*7190*/  LEA R6, P0, R28, UR4, 0x3 ;  /* 0x000000041c067c11 */ /* 0x027fc8000f8018ff */
[----:B------:R-:W-:-:S06]  /*71a0*/  LEA.HI.X R7, R28, UR5, R29, 0x3, P0 ;  /* 0x000000051c077c11 */ /* 0x000fcc00080f1c1d */
[----:B------:R-:W5:Y:S03]  /*71b0*/  LD.E.64 R6, desc[UR10][R6.64] ;  /* 0x0000000a06067980 */ /* 0x000f66000c101b00 */
.L_x_12168:
        /* <DEDUP_REMOVED lines=16> */
.L_x_12175:
        /* <DEDUP_REMOVED lines=19> */
.L_x_12174:
[----:B------:R-:W-:Y:S02]  /*73f0*/  ULDC.64 UR4, c[0x0][0x280] ;  /* 0x0000a00000047ab9 */ /* 0x000fe40000000a00 */
[----:B------:R-:W-:Y:S01]  /*7400*/  MOV R13, UR4 ;  /* 0x00000004000d7c02 */ /* 0x000fe20008000f00 */
[----:B------:R-:W-:Y:S01]  /*7410*/  IMAD.U32 R15, RZ, RZ, UR5 ;  /* 0x00000005ff0f7e24 */ /* 0x000fe2000f8e00ff */
[----:B------:R-:W-:Y:S06]  /*7420*/  @!P0 BRA `(.L_x_12176) ;  /* 0x0000000000588947 */ /* 0x000fec0003800000 */
[----:B------:R-:W-:Y:S01]  /*7430*/  BSSY B1, `(.L_x_12176) ;  /* 0x0000015000017945 */ /* 0x000fe20003800000 */
[----:B------:R-:W-:Y:S02]  /*7440*/  IMAD.U32 R13, RZ, RZ, UR4 ;  /* 0x00000004ff0d7e24 */ /* 0x000fe4000f8e00ff */
[----:B------:R-:W-:-:S07]  /*7450*/  IMAD.U32 R15, RZ, RZ, UR5 ;  /* 0x00000005ff0f7e24 */ /* 0x000fce000f8e00ff */
.L_x_12177:
        /* <DEDUP_REMOVED lines=19> */
.L_x_12176:
        /* <DEDUP_REMOVED lines=19> */
.L_x_12166:
[----:B------:R-:W-:Y:S05]  /*76c0*/  BSYNC B0 ;  /* 0x0000000000007941 */ /* 0x000fea0003800000 */
.L_x_12165:
        /* <DEDUP_REMOVED lines=25> */
.L_x_12179:
[----:B------:R-:W-:Y:S05]  /*7860*/  BSYNC B0 ;  /* 0x0000000000007941 */ /* 0x000fea0003800000 */
.L_x_12178:
[----:B------:R-:W-:-:S13]  /*7870*/  ISETP.GE.AND P0, PT, R0, R9, PT ;  /* 0x000000090000720c */ /* 0x000fda0003f06270 */
[----:B------:R-:W-:Y:S05]  /*7880*/  @P0 EXIT ;  /* 0x000000000000094d */ /* 0x000fea0003800000 */
[----:B01----:R-:W0:Y:S01]  /*7890*/  LDC.64 R2, c[0x0][0x2a8] ;  /* 0x0000aa00ff027b82 */ /* 0x003e220000000a00 */
[----:B------:R-:W-:-:S04]  /*78a0*/  IMAD R5, R7, 0x200, R0 ;  /* 0x0000020007057824 */ /* 0x000fc800078e0200 */
[----:B0-----:R-:W-:-:S05]  /*78b0*/  IMAD.WIDE.U32 R2, R5, 0x8, R2 ;  /* 0x0000000805027825 */ /* 0x001fca00078e0002 */
[----:B------:R-:W-:Y:S01]  /*78c0*/  STG.E.64 desc[UR10][R2.64], RZ ;  /* 0x000000ff02007986 */ /* 0x000fe2000c101b0a */
[----:B------:R-:W-:Y:S05]  /*78d0*/  EXIT ;  /* 0x000000000000794d */ /* 0x000fea0003800000 */
.L_x_12180:
        /* <DEDUP_REMOVED lines=10> */
.L_x_18609:


//--------------------- .text._ZN2at6native29vectorized_elementwise_kernelILi2EZZNS0_73_GLOBAL__N__c8866d80_35_SparseBinaryOpIntersectionKernel_cu_9e10b42f_311142_sparse_binary_op_intersection_kernel_implINS2_18CUDAKernelLauncherENS2_36CUDAValueSelectionIntersectionKernelINS2_9RhsProjOpEEElLl8EEEvRNS_6TensorERKS8_SB_RKSt6vectorIlSaIlEERKSt8optionalIS8_ESK_bbENKUlvE3_clEvEUllE_St5arrayIPcLm2EEEEviT0_T1_ --------------------------
	.section	.text._ZN2at6native29vectorized_elementwise_kernelILi2EZZNS0_73_GLOBAL__N__c8866d80_35_SparseBinaryOpIntersectionKernel_cu_9e10b42f_311142_sparse_binary_op_intersection_kernel_implINS2_18CUDAKernelLauncherENS2_36CUDAValueSelectionIntersectionKernelINS2_9RhsProjOpEEElLl8EEEvRNS_6TensorERKS8_SB_RKSt6vectorIlSaIlEERKSt8optionalIS8_ESK_bbENKUlvE3_clEvEUllE_St5arrayIPcLm2EEEEviT0_T1_,"ax",@progbits
	.align	128
        .global         _ZN2at6native29vectorized_elementwise_kernelILi2EZZNS0_73_GLOBAL__N__c8866d80_35_SparseBinaryOpIntersectionKernel_cu_9e10b42f_311142_sparse_binary_op_intersection_kernel_implINS2_18CUDAKernelLauncherENS2_36CUDAValueSelectionIntersectionKernelINS2_9RhsProjOpEEElLl8EEEvRNS_6TensorERKS8_SB_RKSt6vectorIlSaIlEERKSt8optionalIS8_ESK_bbENKUlvE3_clEvEUllE_St5arrayIPcLm2EEEEviT0_T1_
        .type           _ZN2at6native29vectorized_elementwise_kernelILi2EZZNS0_73_GLOBAL__N__c8866d80_35_SparseBinaryOpIntersectionKernel_cu_9e10b42f_311142_sparse_binary_op_intersection_kernel_implINS2_18CUDAKernelLauncherENS2_36CUDAValueSelectionIntersectionKernelINS2_9RhsProjOpEEElLl8EEEvRNS_6TensorERKS8_SB_RKSt6vectorIlSaIlEERKSt8optionalIS8_ESK_bbENKUlvE3_clEvEUllE_St5arrayIPcLm2EEEEviT0_T1_,@function
        .size           _ZN2at6native29vectorized_elementwise_kernelILi2EZZNS0_73_GLOBAL__N__c8866d80_35_SparseBinaryOpIntersectionKernel_cu_9e10b42f_311142_sparse_binary_op_intersection_kernel_implINS2_18CUDAKernelLauncherENS2_36CUDAValueSelectionIntersectionKernelINS2_9RhsProjOpEEElLl8EEEvRNS_6TensorERKS8_SB_RKSt6vectorIlSaIlEERKSt8optionalIS8_ESK_bbENKUlvE3_clEvEUllE_St5arrayIPcLm2EEEEviT0_T1_,(.L_x_18610 - _ZN2at6native29vectorized_elementwise_kernelILi2EZZNS0_73_GLOBAL__N__c8866d80_35_SparseBinaryOpIntersectionKernel_cu_9e10b42f_311142_sparse_binary_op_intersection_kernel_implINS2_18CUDAKernelLauncherENS2_36CUDAValueSelectionIntersectionKernelINS2_9RhsProjOpEEElLl8EEEvRNS_6TensorERKS8_SB_RKSt6vectorIlSaIlEERKSt8optionalIS8_ESK_bbENKUlvE3_clEvEUllE_St5arrayIPcLm2EEEEviT0_T1_)
        .other          _ZN2at6native29vectorized_elementwise_kernelILi2EZZNS0_73_GLOBAL__N__c8866d80_35_SparseBinaryOpIntersectionKernel_cu_9e10b42f_311142_sparse_binary_op_intersection_kernel_implINS2_18CUDAKernelLauncherENS2_36CUDAValueSelectionIntersectionKernelINS2_9RhsProjOpEEElLl8EEEvRNS_6TensorERKS8_SB_RKSt6vectorIlSaIlEERKSt8optionalIS8_ESK_bbENKUlvE3_clEvEUllE_St5arrayIPcLm2EEEEviT0_T1_,@"STO_CUDA_ENTRY STV_DEFAULT"
_ZN2at6native29vectorized_elementwise_kernelILi2EZZNS0_73_GLOBAL__N__c8866d80_35_SparseBinaryOpIntersectionKernel_cu_9e10b42f_311142_sparse_binary_op_intersection_kernel_implINS2_18CUDAKernelLauncherENS2_36CUDAValueSelectionIntersectionKernelINS2_9RhsProjOpEEElLl8EEEvRNS_6TensorERKS8_SB_RKSt6vectorIlSaIlEERKSt8optionalIS8_ESK_bbENKUlvE3_clEvEUllE_St5arrayIPcLm2EEEEviT0_T1_:
.text._ZN2at6native29vectorized_elementwise_kernelILi2EZZNS0_73_GLOBAL__N__c8866d80_35_SparseBinaryOpIntersectionKernel_cu_9e10b42f_311142_sparse_binary_op_intersection_kernel_implINS2_18CUDAKernelLauncherENS2_36CUDAValueSelectionIntersectionKernelINS2_9RhsProjOpEEElLl8EEEvRNS_6TensorERKS8_SB_RKSt6vectorIlSaIlEERKSt8optionalIS8_ESK_bbENKUlvE3_clEvEUllE_St5arrayIPcLm2EEEEviT0_T1_:
        /* <DEDUP_REMOVED lines=109> */
.L_x_12187:
        /* <DEDUP_REMOVED lines=137> */
.L_x_12186:
        /* <DEDUP_REMOVED lines=74> */
.L_x_12188:
[----:B------:R-:W-:-:S04]  /*1400*/  ISETP.NE.U32.AND P1, PT, RZ, UR10, PT ;  /* 0x0000000aff007c0c */ /* 0x000fc8000bf25070 */
[----:B------:R-:W-:-:S13]  /*1410*/  ISETP.NE.OR.EX P0, PT, RZ, UR11, P0, P1 ;  /* 0x0000000bff007c0c */ /* 0x000fda0008705710 */
[----:B------:R-:W-:Y:S05]  /*1420*/  @!P0 BRA `(.L_x_12184) ;  /* 0x0000000000a08947 */ /* 0x000fea0003800000 */
.L_x_12185:
        /* <DEDUP_REMOVED lines=40> */
.L_x_12184:
        /* <DEDUP_REMOVED lines=50> */
.L_x_12182:
[----:B-----5:R-:W-:-:S04]  /*19d0*/  LEA R18, P0, R20, UR4, 0x3 ;  /* 0x0000000414127c11 */ /* 0x020fc8000f8018ff */
[----:B------:R-:W-:-:S06]  /*19e0*/  LEA.HI.X R19, R20, UR5, R21, 0x3, P0 ;  /* 0x0000000514137c11 */ /* 0x000fcc00080f1c15 */
[----:B------:R-:W5:Y:S03]  /*19f0*/  LDG.E.64 R18, desc[UR8][R18.64] ;  /* 0x0000000812127981 */ /* 0x000f66000c1e1b00 */
.L_x_12183:
        /* <DEDUP_REMOVED lines=18> */
.L_x_12190:
        /* <DEDUP_REMOVED lines=23> */
.L_x_12189:
        /* <DEDUP_REMOVED lines=9> */
.L_x_12192:
        /* <DEDUP_REMOVED lines=23> */
.L_x_12191:
        /* <DEDUP_REMOVED lines=64> */
.L_x_12198:
        /* <DEDUP_REMOVED lines=138> */
.L_x_12197:
        /* <DEDUP_REMOVED lines=75> */
.L_x_12199:
[----:B------:R-:W-:-:S04]  /*2fe0*/  ISETP.NE.U32.AND P3, PT, RZ, UR10, PT ;  /* 0x0000000aff007c0c */ /* 0x000fc8000bf65070 */
[----:B------:R-:W-:-:S13]  /*2ff0*/  ISETP.NE.OR.EX P0, PT, RZ, UR11, P0, P3 ;  /* 0x0000000bff007c0c */ /* 0x000fda0008705730 */
[----:B------:R-:W-:Y:S05]  /*3000*/  @!P0 BRA `(.L_x_12195) ;  /* 0x0000000000a48947 */ /* 0x000fea0003800000 */
.L_x_12196:
        /* <DEDUP_REMOVED lines=41> */
.L_x_12195:
        /* <DEDUP_REMOVED lines=50> */
.L_x_12193:
[----:B------:R-:W-:Y:S02]  /*35c0*/  ULDC.64 UR4, c[0x0][0x218] ;  /* 0x0000860000047ab9 */ /* 0x000fe40000000a00 */
[----:B0-----:R-:W-:-:S04]  /*35d0*/  LEA R24, P0, R22, UR4, 0x3 ;  /* 0x0000000416187c11 */ /* 0x001fc8000f8018ff */
[----:B------:R-:W-:-:S06]  /*35e0*/  LEA.HI.X R25, R22, UR5, R23, 0x3, P0 ;  /* 0x0000000516197c11 */ /* 0x000fcc00080f1c17 */
[----:B------:R-:W5:Y:S03]  /*35f0*/  LD.E.64 R24, desc[UR8][R24.64] ;  /* 0x0000000818187980 */ /* 0x000f66000c101b00 */
.L_x_12194:
        /* <DEDUP_REMOVED lines=9> */
.L_x_12201:
        /* <DEDUP_REMOVED lines=19> */
.L_x_12200:
        /* <DEDUP_REMOVED lines=9> */
.L_x_12203:
        /* <DEDUP_REMOVED lines=19> */
.L_x_12202:
        /* <DEDUP_REMOVED lines=64> */
.L_x_12209:
        /* <DEDUP_REMOVED lines=139> */
.L_x_12208:
        /* <DEDUP_REMOVED lines=74> */
.L_x_12210:
[----:B------:R-:W-:-:S04]  /*4ad0*/  ISETP.NE.U32.AND P3, PT, RZ, UR4, PT ;  /* 0x00000004ff007c0c */ /* 0x000fc8000bf65070 */
[----:B------:R-:W-:-:S13]  /*4ae0*/  ISETP.NE.OR.EX P0, PT, RZ, UR5, P0, P3 ;  /* 0x00000005ff007c0c */ /* 0x000fda0008705730 */
[----:B------:R-:W-:Y:S05]  /*4af0*/  @!P0 BRA `(.L_x_12206) ;  /* 0x0000000000a88947 */ /* 0x000fea0003800000 */
.L_x_12207:
        /* <DEDUP_REMOVED lines=42> */
.L_x_12206:
        /* <DEDUP_REMOVED lines=49> */
.L_x_12204:
[----:B------:R-:W-:Y:S02]  /*50b0*/  ULDC.64 UR4, c[0x0][0x218] ;  /* 0x0000860000047ab9 */ /* 0x000fe40000000a00 */
[----:B0-----:R-:W-:-:S04]  /*50c0*/  LEA R18, P0, R4, UR4, 0x3 ;  /* 0x0000000404127c11 */ /* 0x001fc8000f8018ff */
[----:B------:R-:W-:-:S06]  /*50d0*/  LEA.HI.X R19, R4, UR5, R5, 0x3, P0 ;  /* 0x0000000504137c11 */ /* 0x000fcc00080f1c05 */
[----:B------:R-:W5:Y:S03]  /*50e0*/  LD.E.64 R18, desc[UR8][R18.64] ;  /* 0x0000000812127980 */ /* 0x000f66000c101b00 */
.L_x_12205:
        /* <DEDUP_REMOVED lines=9> */
.L_x_12212:
        /* <DEDUP_REMOVED lines=19> */
.L_x_12211:
        /* <DEDUP_REMOVED lines=9> */
.L_x_12214:
        /* <DEDUP_REMOVED lines=19> */
.L_x_12213:
        /* <DEDUP_REMOVED lines=64> */
.L_x_12220:
        /* <DEDUP_REMOVED lines=137> */
.L_x_12219:
        /* <DEDUP_REMOVED lines=74> */
.L_x_12221:
[----:B------:R-:W-:-:S04]  /*65a0*/  ISETP.NE.U32.AND P3, PT, RZ, UR4, PT ;  /* 0x00000004ff007c0c */ /* 0x000fc8000bf65070 */
[----:B------:R-:W-:-:S13]  /*65b0*/  ISETP.NE.OR.EX P0, PT, RZ, UR5, P0, P3 ;  /* 0x00000005ff007c0c */ /* 0x000fda0008705730 */
[----:B------:R-:W-:Y:S05]  /*65c0*/  @!P0 BRA `(.L_x_12217) ;  /* 0x0000000000a08947 */ /* 0x000fea0003800000 */
.L_x_12218:
        /* <DEDUP_REMOVED lines=40> */
.L_x_12217:
        /* <DEDUP_REMOVED lines=49> */
.L_x_12215:
[----:B------:R-:W-:Y:S02]  /*6b60*/  ULDC.64 UR4, c[0x0][0x218] ;  /* 0x0000860000047ab9 */ /* 0x000fe40000000a00 */
[----:B0-----:R-:W-:-:S04]  /*6b70*/  LEA R18, P0, R6, UR4, 0x3 ;  /* 0x0000000406127c11 */ /* 0x001fc8000f8018ff */
[----:B------:R-:W-:-:S06]  /*6b80*/  LEA.HI.X R19, R6, UR5, R7, 0x3, P0 ;  /* 0x0000000506137c11 */ /* 0x000fcc00080f1c07 */
[----:B------:R-:W5:Y:S03]  /*6b90*/  LD.E.64 R18, desc[UR8][R18.64] ;  /* 0x0000000812127980 */ /* 0x000f66000c101b00 */
.L_x_12216:
        /* <DEDUP_REMOVED lines=9> */
.L_x_12223:
        /* <DEDUP_REMOVED lines=19> */
.L_x_12222:
        /* <DEDUP_REMOVED lines=9> */
.L_x_12225:
        /* <DEDUP_REMOVED lines=19> */
.L_x_12224:
        /* <DEDUP_REMOVED lines=61> */
.L_x_12231:
        /* <DEDUP_REMOVED lines=136> */
.L_x_12230:
        /* <DEDUP_REMOVED lines=73> */
.L_x_12232:
[----:B------:R-:W-:-:S04]  /*8000*/  ISETP.NE.U32.AND P3, PT, R33, RZ, PT ;  /* 0x000000ff2100720c */ /* 0x000fc80003f65070 */
[----:B------:R-:W-:-:S13]  /*8010*/  ISETP.NE.OR.EX P0, PT, R32, RZ, P0, P3 ;  /* 0x000000ff2000720c */ /* 0x000fda0000705730 */
[----:B------:R-:W-:Y:S05]  /*8020*/  @!P0 BRA `(.L_x_12228) ;  /* 0x0000000000a08947 */ /* 0x000fea0003800000 */
.L_x_12229:
        /* <DEDUP_REMOVED lines=40> */
.L_x_12228:
        /* <DEDUP_REMOVED lines=47> */
.L_x_12226:
[----:B------:R-:W-:Y:S02]  /*85a0*/  ULDC.64 UR4, c[0x0][0x218] ;  /* 0x0000860000047ab9 */ /* 0x000fe40000000a00 */
[----:B0-----:R-:W-:-:S04]  /*85b0*/  LEA R18, P0, R8, UR4, 0x3 ;  /* 0x0000000408127c11 */ /* 0x001fc8000f8018ff */
[----:B------:R-:W-:-:S06]  /*85c0*/  LEA.HI.X R19, R8, UR5, R9, 0x3, P0 ;  /* 0x0000000508137c11 */ /* 0x000fcc00080f1c09 */
[----:B------:R-:W5:Y:S03]  /*85d0*/  LD.E.64 R18, desc[UR8][R18.64] ;  /* 0x0000000812127980 */ /* 0x000f66000c101b00 */
.L_x_12227:
        /* <DEDUP_REMOVED lines=9> */
.L_x_12234:
        /* <DEDUP_REMOVED lines=19> */
.L_x_12233:
        /* <DEDUP_REMOVED lines=9> */
.L_x_12236:
        /* <DEDUP_REMOVED lines=19> */
.L_x_12235:
        /* <DEDUP_REMOVED lines=61> */
.L_x_12242:
        /* <DEDUP_REMOVED lines=136> */
.L_x_12241:
        /* <DEDUP_REMOVED lines=73> */
.L_x_12243:
[----:B------:R-:W-:-:S04]  /*9a40*/  ISETP.NE.U32.AND P3, PT, R33, RZ, PT ;  /* 0x000000ff2100720c */ /* 0x000fc80003f65070 */
[----:B------:R-:W-:-:S13]  /*9a50*/  ISETP.NE.OR.EX P0, PT, R32, RZ, P0, P3 ;  /* 0x000000ff2000720c */ /* 0x000fda0000705730 */
[----:B------:R-:W-:Y:S05]  /*9a60*/  @!P0 BRA `(.L_x_12239) ;  /* 0x0000000000a08947 */ /* 0x000fea0003800000 */
.L_x_12240:
        /* <DEDUP_REMOVED lines=40> */
.L_x_12239:
        /* <DEDUP_REMOVED lines=47> */
.L_x_12237:
[----:B------:R-:W-:Y:S02]  /*9fe0*/  ULDC.64 UR4, c[0x0][0x218] ;  /* 0x0000860000047ab9 */ /* 0x000fe40000000a00 */
[----:B------:R-:W-:-:S04]  /*9ff0*/  LEA R30, P0, R10, UR4, 0x3 ;  /* 0x000000040a1e7c11 */ /* 0x000fc8000f8018ff */
[----:B------:R-:W-:-:S06]  /*a000*/  LEA.HI.X R31, R10, UR5, R11, 0x3, P0 ;  /* 0x000000050a1f7c11 */ /* 0x000fcc00080f1c0b */
[----:B------:R-:W5:Y:S03]  /*a010*/  LD.E.64 R30, desc[UR8][R30.64] ;  /* 0x000000081e1e7980 */ /* 0x000f66000c101b00 */
.L_x_12238:
        /* <DEDUP_REMOVED lines=9> */
.L_x_12245:
        /* <DEDUP_REMOVED lines=19> */
.L_x_12244:
        /* <DEDUP_REMOVED lines=9> */
.L_x_12247:
        /* <DEDUP_REMOVED lines=19> */
.L_x_12246:
        /* <DEDUP_REMOVED lines=61> */
.L_x_12253:
        /* <DEDUP_REMOVED lines=137> */
.L_x_12252:
        /* <DEDUP_REMOVED lines=74> */
.L_x_12254:
[----:B------:R-:W-:-:S04]  /*b4a0*/  ISETP.NE.U32.AND P3, PT, R33, RZ, PT ;  /* 0x000000ff2100720c */ /* 0x000fc80003f65070 */
[----:B------:R-:W-:-:S13]  /*b4b0*/  ISETP.NE.OR.EX P0, PT, R32, RZ, P0, P3 ;  /* 0x000000ff2000720c */ /* 0x000fda0000705730 */
[----:B------:R-:W-:Y:S05]  /*b4c0*/  @!P0 BRA `(.L_x_12250) ;  /* 0x0000000000a08947 */ /* 0x000fea0003800000 */
.L_x_12251:
        /* <DEDUP_REMOVED lines=40> */
.L_x_12250:
        /* <DEDUP_REMOVED lines=47> */
.L_x_12248:
[----:B------:R-:W-:Y:S02]  /*ba40*/  ULDC.64 UR4, c[0x0][0x218] ;  /* 0x0000860000047ab9 */ /* 0x000fe40000000a00 */
[----:B0-----:R-:W-:-:S04]  /*ba50*/  LEA R10, P0, R12, UR4, 0x3 ;  /* 0x000000040c0a7c11 */ /* 0x001fc8000f8018ff */
[----:B------:R-:W-:-:S06]  /*ba60*/  LEA.HI.X R11, R12, UR5, R13, 0x3, P0 ;  /* 0x000000050c0b7c11 */ /* 0x000fcc00080f1c0d */
[----:B------:R-:W5:Y:S03]  /*ba70*/  LD.E.64 R10, desc[UR8][R10.64] ;  /* 0x000000080a0a7980 */ /* 0x000f66000c101b00 */
.L_x_12249:
        /* <DEDUP_REMOVED lines=9> */
.L_x_12256:
        /* <DEDUP_REMOVED lines=19> */
.L_x_12255:
        /* <DEDUP_REMOVED lines=9> */
.L_x_12258:
        /* <DEDUP_REMOVED lines=19> */
.L_x_12257:
        /* <DEDUP_REMOVED lines=61> */
.L_x_12264:
        /* <DEDUP_REMOVED lines=136> */
.L_x_12263:
        /* <DEDUP_REMOVED lines=73> */
.L_x_12265:
[----:B------:R-:W-:-:S04]  /*cee0*/  ISETP.NE.U32.AND P2, PT, R32, RZ, PT ;  /* 0x000000ff2000720c */ /* 0x000fc80003f45070 */
[----:B------:R-:W-:-:S13]  /*cef0*/  ISETP.NE.OR.EX P0, PT, R4, RZ, P0, P2 ;  /* 0x000000ff0400720c */ /* 0x000fda0000705720 */
[----:B------:R-:W-:Y:S05]  /*cf00*/  @!P0 BRA `(.L_x_12261) ;  /* 0x0000000000a08947 */ /* 0x000fea0003800000 */
.L_x_12262:
        /* <DEDUP_REMOVED lines=40> */
.L_x_12261:
        /* <DEDUP_REMOVED lines=47> */
.L_x_12259:
[----:B------:R-:W-:Y:S02]  /*d480*/  ULDC.64 UR4, c[0x0][0x218] ;  /* 0x0000860000047ab9 */ /* 0x000fe40000000a00 */
[----:B0-----:R-:W-:-:S04]  /*d490*/  LEA R10, P0, R14, UR4, 0x3 ;  /* 0x000000040e0a7c11 */ /* 0x001fc8000f8018ff */
[----:B------:R-:W-:-:S06]  /*d4a0*/  LEA.HI.X R11, R14, UR5, R15, 0x3, P0 ;  /* 0x000000050e0b7c11 */ /* 0x000fcc00080f1c0f */
[----:B------:R-:W5:Y:S03]  /*d4b0*/  LD.E.64 R10, desc[UR8][R10.64] ;  /* 0x000000080a0a7980 */ /* 0x000f66000c101b00 */
.L_x_12260:
        /* <DEDUP_REMOVED lines=10> */
.L_x_12267:
        /* <DEDUP_REMOVED lines=19> */
.L_x_12266:
[----:B------:R-:W-:Y:S02]  /*d690*/  ULDC.64 UR4, c[0x0][0x280] ;  /* 0x0000a00000047ab9 */ /* 0x000fe40000000a00 */
[----:B------:R-:W-:Y:S02]  /*d6a0*/  IMAD.U32 R13, RZ, RZ, UR4 ;  /* 0x00000004ff0d7e24 */ /* 0x000fe4000f8e00ff */
[----:B------:R-:W-:Y:S01]  /*d6b0*/  IMAD.U32 R17, RZ, RZ, UR5 ;  /* 0x00000005ff117e24 */ /* 0x000fe2000f8e00ff */
[----:B------:R-:W-:Y:S06]  /*d6c0*/  @!P1 BRA `(.L_x_12268) ;  /* 0x0000000000589947 */ /* 0x000fec0003800000 */
[----:B------:R-:W-:Y:S01]  /*d6d0*/  BSSY B0, `(.L_x_12268) ;  /* 0x0000015000007945 */ /* 0x000fe20003800000 */
[----:B------:R-:W-:Y:S01]  /*d6e0*/  IMAD.U32 R13, RZ, RZ, UR4 ;  /* 0x00000004ff0d7e24 */ /* 0x000fe2000f8e00ff */
[----:B------:R-:W-:-:S07]  /*d6f0*/  MOV R17, UR5 ;  /* 0x0000000500117c02 */ /* 0x000fce0008000f00 */
.L_x_12269:
        /* <DEDUP_REMOVED lines=19> */
.L_x_12268:
        /* <DEDUP_REMOVED lines=29> */
.L_x_12181:
        /* <DEDUP_REMOVED lines=151> */
.L_x_12277:
        /* <DEDUP_REMOVED lines=139> */
.L_x_12276:
        /* <DEDUP_REMOVED lines=76> */
.L_x_12278:
[----:B------:R-:W-:-:S04]  /*f0e0*/  ISETP.NE.U32.AND P2, PT, RZ, UR7, PT ;  /* 0x00000007ff007c0c */ /* 0x000fc8000bf45070 */
[----:B------:R-:W-:-:S13]  /*f0f0*/  ISETP.NE.OR.EX P0, PT, RZ, UR10, P0, P2 ;  /* 0x0000000aff007c0c */ /* 0x000fda0008705720 */
[----:B------:R-:W-:Y:S05]  /*f100*/  @!P0 BRA `(.L_x_12274) ;  /* 0x0000000000a88947 */ /* 0x000fea0003800000 */
.L_x_12275:
        /* <DEDUP_REMOVED lines=42> */
.L_x_12274:
        /* <DEDUP_REMOVED lines=48> */
.L_x_12272:
[----:B-----5:R-:W-:-:S04]  /*f6b0*/  LEA R10, P0, R12, UR10, 0x3 ;  /* 0x0000000a0c0a7c11 */ /* 0x020fc8000f8018ff */
[----:B------:R-:W-:-:S06]  /*f6c0*/  LEA.HI.X R11, R12, UR11, R13, 0x3, P0 ;  /* 0x0000000b0c0b7c11 */ /* 0x000fcc00080f1c0d */
[----:B------:R-:W5:Y:S03]  /*f6d0*/  LDG.E.64 R10, desc[UR8][R10.64] ;  /* 0x000000080a0a7981 */ /* 0x000f66000c1e1b00 */
.L_x_12273:
        /* <DEDUP_REMOVED lines=18> */
.L_x_12280:
        /* <DEDUP_REMOVED lines=23> */
.L_x_12279:
[----:B------:R-:W-:Y:S02]  /*f970*/  ULDC.64 UR4, c[0x0][0x280] ;  /* 0x0000a00000047ab9 */ /* 0x000fe40000000a00 */
[----:B------:R-:W-:Y:S01]  /*f980*/  IMAD.U32 R30, RZ, RZ, UR4 ;  /* 0x00000004ff1e7e24 */ /* 0x000fe2000f8e00ff */
[----:B------:R-:W-:Y:S01]  /*f990*/  MOV R29, UR5 ;  /* 0x00000005001d7c02 */ /* 0x000fe20008000f00 */
[----:B------:R-:W-:Y:S06]  /*f9a0*/  @!P0 BRA `(.L_x_12281) ;  /* 0x0000000000688947 */ /* 0x000fec0003800000 */
[----:B------:R-:W-:Y:S01]  /*f9b0*/  BSSY B1, `(.L_x_12281) ;  /* 0x0000019000017945 */ /* 0x000fe20003800000 */
[----:B------:R-:W-:Y:S02]  /*f9c0*/  IMAD.U32 R30, RZ, RZ, UR4 ;  /* 0x00000004ff1e7e24 */ /* 0x000fe4000f8e00ff */
[----:B------:R-:W-:-:S07]  /*f9d0*/  IMAD.U32 R29, RZ, RZ, UR5 ;  /* 0x00000005ff1d7e24 */ /* 0x000fce000f8e00ff */
.L_x_12282:
        /* <DEDUP_REMOVED lines=23> */
.L_x_12281:
        /* <DEDUP_REMOVED lines=19> */
.L_x_12271:
[----:B------:R-:W-:Y:S05]  /*fc80*/  BSYNC B0 ;  /* 0x0000000000007941 */ /* 0x000fea0003800000 */
.L_x_12270:
        /* <DEDUP_REMOVED lines=56> */
.L_x_12290:
        /* <DEDUP_REMOVED lines=137> */
.L_x_12289:
        /* <DEDUP_REMOVED lines=74> */
.L_x_12291:
[----:B------:R-:W-:-:S04]  /*10d40*/  ISETP.NE.U32.AND P2, PT, RZ, UR7, PT ;  /* 0x00000007ff007c0c */ /* 0x000fc8000bf45070 */
[----:B------:R-:W-:-:S13]  /*10d50*/  ISETP.NE.OR.EX P0, PT, RZ, UR10, P0, P2 ;  /* 0x0000000aff007c0c */ /* 0x000fda0008705720 */
[----:B------:R-:W-:Y:S05]  /*10d60*/  @!P0 BRA `(.L_x_12287) ;  /* 0x0000000000a08947 */ /* 0x000fea0003800000 */
.L_x_12288:
        /* <DEDUP_REMOVED lines=40> */
.L_x_12287:
        /* <DEDUP_REMOVED lines=53> */
.L_x_12285:
[----:B01---5:R-:W-:-:S04]  /*11340*/  LEA R10, P0, R34, UR4, 0x3 ;  /* 0x00000004220a7c11 */ /* 0x023fc8000f8018ff */
[----:B------:R-:W-:-:S06]  /*11350*/  LEA.HI.X R11, R34, UR5, R35, 0x3, P0 ;  /* 0x00000005220b7c11 */ /* 0x000fcc00080f1c23 */
[----:B------:R-:W5:Y:S03]  /*11360*/  LD.E.64 R10, desc[UR8][R10.64] ;  /* 0x000000080a0a7980 */ /* 0x000f66000c101b00 */
.L_x_12286:
        /* <DEDUP_REMOVED lines=16> */
.L_x_12293:
        /* <DEDUP_REMOVED lines=19> */
.L_x_12292:
[----:B------:R-:W-:Y:S02]  /*115a0*/  ULDC.64 UR4, c[0x0][0x280] ;  /* 0x0000a00000047ab9 */ /* 0x000fe40000000a00 */
[----:B------:R-:W-:Y:S01]  /*115b0*/  IMAD.U32 R27, RZ, RZ, UR4 ;  /* 0x00000004ff1b7e24 */ /* 0x000fe2000f8e00ff */
[----:B------:R-:W-:Y:S01]  /*115c0*/  MOV R28, UR5 ;  /* 0x00000005001c7c02 */ /* 0x000fe20008000f00 */
[----:B------:R-:W-:Y:S06]  /*115d0*/  @!P0 BRA `(.L_x_12294) ;  /* 0x0000000000588947 */ /* 0x000fec0003800000 */
[----:B------:R-:W-:Y:S01]  /*115e0*/  BSSY B1, `(.L_x_12294) ;  /* 0x0000015000017945 */ /* 0x000fe20003800000 */
[----:B------:R-:W-:Y:S02]  /*115f0*/  IMAD.U32 R27, RZ, RZ, UR4 ;  /* 0x00000004ff1b7e24 */ /* 0x000fe4000f8e00ff */
[----:B------:R-:W-:-:S07]  /*11600*/  IMAD.U32 R28, RZ, RZ, UR5 ;  /* 0x00000005ff1c7e24 */ /* 0x000fce000f8e00ff */
.L_x_12295:
        /* <DEDUP_REMOVED lines=19> */
.L_x_12294:
        /* <DEDUP_REMOVED lines=19> */
.L_x_12284:
[----:B------:R-:W-:Y:S05]  /*11870*/  BSYNC B0 ;  /* 0x0000000000007941 */ /* 0x000fea0003800000 */
.L_x_12283:
        /* <DEDUP_REMOVED lines=55> */
.L_x_12303:
        /* <DEDUP_REMOVED lines=137> */
.L_x_12302:
        /* <DEDUP_REMOVED lines=74> */
.L_x_12304:
[----:B------:R-:W-:-:S04]  /*12920*/  ISETP.NE.U32.AND P2, PT, RZ, UR10, PT ;  /* 0x0000000aff007c0c */ /* 0x000fc8000bf45070 */
[----:B------:R-:W-:-:S13]  /*12930*/  ISETP.NE.OR.EX P0, PT, RZ, UR11, P0, P2 ;  /* 0x0000000bff007c0c */ /* 0x000fda0008705720 */
[----:B------:R-:W-:Y:S05]  /*12940*/  @!P0 BRA `(.L_x_12300) ;  /* 0x0000000000a08947 */ /* 0x000fea0003800000 */
.L_x_12301:
        /* <DEDUP_REMOVED lines=40> */
.L_x_12300:
        /* <DEDUP_REMOVED lines=52> */
.L_x_12298:
[----:B-----5:R-:W-:-:S04]  /*12f10*/  LEA R12, P0, R24, UR4, 0x3 ;  /* 0x00000004180c7c11 */ /* 0x020fc8000f8018ff */
[----:B------:R-:W-:-:S06]  /*12f20*/  LEA.HI.X R13, R24, UR5, R25, 0x3, P0 ;  /* 0x00000005180d7c11 */ /* 0x000fcc00080f1c19 */
[----:B------:R-:W5:Y:S03]  /*12f30*/  LD.E.64 R12, desc[UR8][R12.64] ;  /* 0x000000080c0c7980 */ /* 0x000f66000c101b00 */
.L_x_12299:
        /* <DEDUP_REMOVED lines=16> */
.L_x_12306:
        /* <DEDUP_REMOVED lines=19> */
.L_x_12305:
[----:B------:R-:W-:Y:S02]  /*13170*/  ULDC.64 UR4, c[0x0][0x280] ;  /* 0x0000a00000047ab9 */ /* 0x000fe40000000a00 */
[----:B------:R-:W-:Y:S02]  /*13180*/  IMAD.U32 R27, RZ, RZ, UR4 ;  /* 0x00000004ff1b7e24 */ /* 0x000fe4000f8e00ff */
[----:B------:R-:W-:Y:S01]  /*13190*/  IMAD.U32 R28, RZ, RZ, UR5 ;  /* 0x00000005ff1c7e24 */ /* 0x000fe2000f8e00ff */
[----:B------:R-:W-:Y:S06]  /*131a0*/  @!P0 BRA `(.L_x_12307) ;  /* 0x0000000000588947 */ /* 0x000fec0003800000 */
[----:B------:R-:W-:Y:S01]  /*131b0*/  BSSY B1, `(.L_x_12307) ;  /* 0x0000015000017945 */ /* 0x000fe20003800000 */
[----:B------:R-:W-:Y:S01]  /*131c0*/  MOV R27, UR4 ;  /* 0x00000004001b7c02 */ /* 0x000fe20008000f00 */
[----:B------:R-:W-:-:S07]  /*131d0*/  IMAD.U32 R28, RZ, RZ, UR5 ;  /* 0x00000005ff1c7e24 */ /* 0x000fce000f8e00ff */
.L_x_12308:
        /* <DEDUP_REMOVED lines=19> */
.L_x_12307:
        /* <DEDUP_REMOVED lines=19> */
.L_x_12297:
[----:B------:R-:W-:Y:S05]  /*13440*/  BSYNC B0 ;  /* 0x0000000000007941 */ /* 0x000fea0003800000 */
.L_x_12296:
        /* <DEDUP_REMOVED lines=54> */
.L_x_12316:
        /* <DEDUP_REMOVED lines=138> */
.L_x_12315:
        /* <DEDUP_REMOVED lines=74> */
.L_x_12317:
[----:B------:R-:W-:-:S04]  /*144f0*/  ISETP.NE.U32.AND P2, PT, RZ, UR10, PT ;  /* 0x0000000aff007c0c */ /* 0x000fc8000bf45070 */
[----:B------:R-:W-:-:S13]  /*14500*/  ISETP.NE.OR.EX P0, PT, RZ, UR11, P0, P2 ;  /* 0x0000000bff007c0c */ /* 0x000fda0008705720 */
[----:B------:R-:W-:Y:S05]  /*14510*/  @!P0 BRA `(.L_x_12313) ;  /* 0x0000000000a08947 */ /* 0x000fea0003800000 */
.L_x_12314:
        /* <DEDUP_REMOVED lines=40> */
.L_x_12313:
        /* <DEDUP_REMOVED lines=53> */
.L_x_12311:
[----:B0123-5:R-:W-:-:S04]  /*14af0*/  LEA R4, P0, R22, UR4, 0x3 ;  /* 0x0000000416047c11 */ /* 0x02ffc8000f8018ff */
[----:B------:R-:W-:-:S06]  /*14b00*/  LEA.HI.X R5, R22, UR5, R23, 0x3, P0 ;  /* 0x0000000516057c11 */ /* 0x000fcc00080f1c17 */
[----:B------:R-:W5:Y:S03]  /*14b10*/  LD.E.64 R4, desc[UR8][R4.64] ;  /* 0x0000000804047980 */ /* 0x000f66000c101b00 */
.L_x_12312:
        /* <DEDUP_REMOVED lines=16> */
.L_x_12319:
        /* <DEDUP_REMOVED lines=19> */
.L_x_12318:
[----:B------:R-:W-:Y:S02]  /*14d50*/  ULDC.64 UR4, c[0x0][0x280] ;  /* 0x0000a00000047ab9 */ /* 0x000fe40000000a00 */
[----:B------:R-:W-:Y:S01]  /*14d60*/  IMAD.U32 R27, RZ, RZ, UR4 ;  /* 0x00000004ff1b7e24 */ /* 0x000fe2000f8e00ff */
[----:B------:R-:W-:Y:S01]  /*14d70*/  MOV R26, UR5 ;  /* 0x00000005001a7c02 */ /* 0x000fe20008000f00 */
[----:B------:R-:W-:Y:S06]  /*14d80*/  @!P0 BRA `(.L_x_12320) ;  /* 0x0000000000588947 */ /* 0x000fec0003800000 */
[----:B------:R-:W-:Y:S01]  /*14d90*/  BSSY B1, `(.L_x_12320) ;  /* 0x0000015000017945 */ /* 0x000fe20003800000 */
[----:B------:R-:W-:Y:S02]  /*14da0*/  IMAD.U32 R27, RZ, RZ, UR4 ;  /* 0x00000004ff1b7e24 */ /* 0x000fe4000f8e00ff */
[----:B------:R-:W-:-:S07]  /*14db0*/  IMAD.U32 R26, RZ, RZ, UR5 ;  /* 0x00000005ff1a7e24 */ /* 0x000fce000f8e00ff */
.L_x_12321:
        /* <DEDUP_REMOVED lines=19> */
.L_x_12320:
        /* <DEDUP_REMOVED lines=19> */
.L_x_12310:
[----:B------:R-:W-:Y:S05]  /*15020*/  BSYNC B0 ;  /* 0x0000000000007941 */ /* 0x000fea0003800000 */
.L_x_12309:
        /* <DEDUP_REMOVED lines=54> */
.L_x_12329:
        /* <DEDUP_REMOVED lines=139> */
.L_x_12328:
        /* <DEDUP_REMOVED lines=74> */
.L_x_12330:
[----:B------:R-:W-:-:S04]  /*160e0*/  ISETP.NE.U32.AND P2, PT, RZ, UR10, PT ;  /* 0x0000000aff007c0c */ /* 0x000fc8000bf45070 */
[----:B------:R-:W-:-:S13]  /*160f0*/  ISETP.NE.OR.EX P0, PT, RZ, UR11, P0, P2 ;  /* 0x0000000bff007c0c */ /* 0x000fda0008705720 */
[----:B------:R-:W-:Y:S05]  /*16100*/  @!P0 BRA `(.L_x_12326) ;  /* 0x0000000000a08947 */ /* 0x000fea0003800000 */
.L_x_12327:
        /* <DEDUP_REMOVED lines=40> */
.L_x_12326:
        /* <DEDUP_REMOVED lines=53> */
.L_x_12324:
[----:B-----5:R-:W-:-:S04]  /*166e0*/  LEA R34, P0, R20, UR4, 0x3 ;  /* 0x0000000414227c11 */ /* 0x020fc8000f8018ff */
[----:B------:R-:W-:-:S06]  /*166f0*/  LEA.HI.X R35, R20, UR5, R21, 0x3, P0 ;  /* 0x0000000514237c11 */ /* 0x000fcc00080f1c15 */
[----:B------:R-:W5:Y:S03]  /*16700*/  LD.E.64 R34, desc[UR8][R34.64] ;  /* 0x0000000822227980 */ /* 0x000f66000c101b00 */
.L_x_12325:
        /* <DEDUP_REMOVED lines=16> */
.L_x_12332:
        /* <DEDUP_REMOVED lines=19> */
.L_x_12331:
[----:B------:R-:W-:Y:S02]  /*16940*/  ULDC.64 UR4, c[0x0][0x280] ;  /* 0x0000a00000047ab9 */ /* 0x000fe40000000a00 */
[----:B------:R-:W-:Y:S02]  /*16950*/  IMAD.U32 R13, RZ, RZ, UR4 ;  /* 0x00000004ff0d7e24 */ /* 0x000fe4000f8e00ff */
[----:B------:R-:W-:Y:S01]  /*16960*/  IMAD.U32 R12, RZ, RZ, UR5 ;  /* 0x00000005ff0c7e24 */ /* 0x000fe2000f8e00ff */
[----:B------:R-:W-:Y:S06]  /*16970*/  @!P0 BRA `(.L_x_12333) ;  /* 0x0000000000588947 */ /* 0x000fec0003800000 */
[----:B------:R-:W-:Y:S01]  /*16980*/  BSSY B1, `(.L_x_12333) ;  /* 0x0000015000017945 */ /* 0x000fe20003800000 */
[----:B------:R-:W-:Y:S01]  /*16990*/  IMAD.U32 R13, RZ, RZ, UR4 ;  /* 0x00000004ff0d7e24 */ /* 0x000fe2000f8e00ff */
[----:B------:R-:W-:-:S07]  /*169a0*/  MOV R12, UR5 ;  /* 0x00000005000c7c02 */ /* 0x000fce0008000f00 */
.L_x_12334:
        /* <DEDUP_REMOVED lines=19> */
.L_x_12333:
        /* <DEDUP_REMOVED lines=19> */
.L_x_12323:
[----:B------:R-:W-:Y:S05]  /*16c10*/  BSYNC B0 ;  /* 0x0000000000007941 */ /* 0x000fea0003800000 */
.L_x_12322:
        /* <DEDUP_REMOVED lines=54> */
.L_x_12342:
        /* <DEDUP_REMOVED lines=141> */
.L_x_12341:
        /* <DEDUP_REMOVED lines=74> */
.L_x_12343:
[----:B------:R-:W-:-:S04]  /*17cf0*/  ISETP.NE.U32.AND P2, PT, RZ, UR10, PT ;  /* 0x0000000aff007c0c */ /* 0x000fc8000bf45070 */
[----:B------:R-:W-:-:S13]  /*17d00*/  ISETP.NE.OR.EX P0, PT, RZ, UR11, P0, P2 ;  /* 0x0000000bff007c0c */ /* 0x000fda0008705720 */
[----:B------:R-:W-:Y:S05]  /*17d10*/  @!P0 BRA `(.L_x_12339) ;  /* 0x0000000000a08947 */ /* 0x000fea0003800000 */
.L_x_12340:
        /* <DEDUP_REMOVED lines=40> */
.L_x_12339:
        /* <DEDUP_REMOVED lines=54> */
.L_x_12337:
[----:B-----5:R-:W-:-:S04]  /*18300*/  LEA R24, P0, R18, UR4, 0x3 ;  /* 0x0000000412187c11 */ /* 0x020fc8000f8018ff */
[----:B------:R-:W-:-:S06]  /*18310*/  LEA.HI.X R25, R18, UR5, R19, 0x3, P0 ;  /* 0x0000000512197c11 */ /* 0x000fcc00080f1c13 */
[----:B------:R-:W5:Y:S03]  /*18320*/  LD.E.64 R24, desc[UR8][R24.64] ;  /* 0x0000000818187980 */ /* 0x000f66000c101b00 */
.L_x_12338:
        /* <DEDUP_REMOVED lines=16> */
.L_x_12345:
        /* <DEDUP_REMOVED lines=19> */
.L_x_12344:
[----:B------:R-:W-:Y:S02]  /*18560*/  ULDC.64 UR4, c[0x0][0x280] ;  /* 0x0000a00000047ab9 */ /* 0x000fe40000000a00 */
[----:B------:R-:W-:Y:S01]  /*18570*/  IMAD.U32 R11, RZ, RZ, UR4 ;  /* 0x00000004ff0b7e24 */ /* 0x000fe2000f8e00ff */
[----:B------:R-:W-:Y:S01]  /*18580*/  MOV R12, UR5 ;  /* 0x00000005000c7c02 */ /* 0x000fe20008000f00 */
[----:B------:R-:W-:Y:S06]  /*18590*/  @!P0 BRA `(.L_x_12346) ;  /* 0x0000000000588947 */ /* 0x000fec0003800000 */
[----:B------:R-:W-:Y:S01]  /*185a0*/  BSSY B1, `(.L_x_12346) ;  /* 0x0000015000017945 */ /* 0x000fe20003800000 */
[----:B------:R-:W-:Y:S02]  /*185b0*/  IMAD.U32 R11, RZ, RZ, UR4 ;  /* 0x00000004ff0b7e24 */ /* 0x000fe4000f8e00ff */
[----:B------:R-:W-:-:S07]  /*185c0*/  IMAD.U32 R12, RZ, RZ, UR5 ;  /* 0x00000005ff0c7e24 */ /* 0x000fce000f8e00ff */
.L_x_12347:
        /* <DEDUP_REMOVED lines=19> */
.L_x_12346:
        /* <DEDUP_REMOVED lines=19> */
.L_x_12336:
[----:B------:R-:W-:Y:S05]  /*18830*/  BSYNC B0 ;  /* 0x0000000000007941 */ /* 0x000fea0003800000 */
.L_x_12335:
        /* <DEDUP_REMOVED lines=54> */
.L_x_12355:
        /* <DEDUP_REMOVED lines=138> */
.L_x_12354:
        /* <DEDUP_REMOVED lines=74> */
.L_x_12356:
[----:B------:R-:W-:-:S04]  /*198e0*/  ISETP.NE.U32.AND P2, PT, RZ, UR10, PT ;  /* 0x0000000aff007c0c */ /* 0x000fc8000bf45070 */
[----:B------:R-:W-:-:S13]  /*198f0*/  ISETP.NE.OR.EX P0, PT, RZ, UR11, P0, P2 ;  /* 0x0000000bff007c0c */ /* 0x000fda0008705720 */
[----:B------:R-:W-:Y:S05]  /*19900*/  @!P0 BRA `(.L_x_12352) ;  /* 0x0000000000a08947 */ /* 0x000fea0003800000 */
.L_x_12353:
        /* <DEDUP_REMOVED lines=40> */
.L_x_12352:
        /* <DEDUP_REMOVED lines=54> */
.L_x_12350:
[----:B-----5:R-:W-:-:S04]  /*19ef0*/  LEA R18, P0, R16, UR4, 0x3 ;  /* 0x0000000410127c11 */ /* 0x020fc8000f8018ff */
[----:B------:R-:W-:-:S06]  /*19f00*/  LEA.HI.X R19, R16, UR5, R17, 0x3, P0 ;  /* 0x0000000510137c11 */ /* 0x000fcc00080f1c11 */
[----:B------:R-:W5:Y:S03]  /*19f10*/  LD.E.64 R18, desc[UR8][R18.64] ;  /* 0x0000000812127980 */ /* 0x000f66000c101b00 */
.L_x_12351:
        /* <DEDUP_REMOVED lines=16> */
.L_x_12358:
        /* <DEDUP_REMOVED lines=19> */
.L_x_12357:
[----:B------:R-:W-:Y:S02]  /*1a150*/  ULDC.64 UR4, c[0x0][0x280] ;  /* 0x0000a00000047ab9 */ /* 0x000fe40000000a00 */
[----:B------:R-:W-:Y:S02]  /*1a160*/  IMAD.U32 R11, RZ, RZ, UR4 ;  /* 0x00000004ff0b7e24 */ /* 0x000fe4000f8e00ff */
[----:B------:R-:W-:Y:S01]  /*1a170*/  IMAD.U32 R12, RZ, RZ, UR5 ;  /* 0x00000005ff0c7e24 */ /* 0x000fe2000f8e00ff */
[----:B------:R-:W-:Y:S06]  /*1a180*/  @!P0 BRA `(.L_x_12359) ;  /* 0x0000000000588947 */ /* 0x000fec0003800000 */
[----:B------:R-:W-:Y:S01]  /*1a190*/  BSSY B1, `(.L_x_12359) ;  /* 0x0000015000017945 */ /* 0x000fe20003800000 */
[----:B------:R-:W-:Y:S01]  /*1a1a0*/  MOV R11, UR4 ;  /* 0x00000004000b7c02 */ /* 0x000fe20008000f00 */
[----:B------:R-:W-:-:S07]  /*1a1b0*/  IMAD.U32 R12, RZ, RZ, UR5 ;  /* 0x00000005ff0c7e24 */ /* 0x000fce000f8e00ff */
.L_x_12360:
        /* <DEDUP_REMOVED lines=19> */
.L_x_12359:
        /* <DEDUP_REMOVED lines=19> */
.L_x_12349:
[----:B------:R-:W-:Y:S05]  /*1a420*/  BSYNC B0 ;  /* 0x0000000000007941 */ /* 0x000fea0003800000 */
.L_x_12348:
        /* <DEDUP_REMOVED lines=54> */
.L_x_12368:
        /* <DEDUP_REMOVED lines=138> */
.L_x_12367:
        /* <DEDUP_REMOVED lines=75> */
.L_x_12369:
[----:B------:R-:W-:-:S04]  /*1b4e0*/  ISETP.NE.U32.AND P2, PT, RZ, UR10, PT ;  /* 0x0000000aff007c0c */ /* 0x000fc8000bf45070 */
[----:B------:R-:W-:-:S13]  /*1b4f0*/  ISETP.NE.OR.EX P0, PT, RZ, UR11, P0, P2 ;  /* 0x0000000bff007c0c */ /* 0x000fda0008705720 */
[----:B------:R-:W-:Y:S05]  /*1b500*/  @!P0 BRA `(.L_x_12365) ;  /* 0x0000000000a08947 */ /* 0x000fea0003800000 */
.L_x_12366:
        /* <DEDUP_REMOVED lines=40> */
.L_x_12365:
        /* <DEDUP_REMOVED lines=54> */
.L_x_12363:
[----:B-----5:R-:W-:-:S04]  /*1baf0*/  LEA R16, P0, R14, UR4, 0x3 ;  /* 0x000000040e107c11 */ /* 0x020fc8000f8018ff */
[----:B------:R-:W-:-:S06]  /*1bb00*/  LEA.HI.X R17, R14, UR5, R15, 0x3, P0 ;  /* 0x000000050e117c11 */ /* 0x000fcc00080f1c0f */
[----:B------:R-:W5:Y:S03]  /*1bb10*/  LD.E.64 R16, desc[UR8][R16.64] ;  /* 0x0000000810107980 */ /* 0x000f66000c101b00 */
.L_x_12364:
        /* <DEDUP_REMOVED lines=16> */
.L_x_12371:
        /* <DEDUP_REMOVED lines=19> */
.L_x_12370:
[----:B------:R-:W-:Y:S02]  /*1bd50*/  ULDC.64 UR4, c[0x0][0x280] ;  /* 0x0000a00000047ab9 */ /* 0x000fe40000000a00 */
[----:B------:R-:W-:Y:S02]  /*1bd60*/  IMAD.U32 R11, RZ, RZ, UR4 ;  /* 0x00000004ff0b7e24 */ /* 0x000fe4000f8e00ff */
[----:B------:R-:W-:Y:S01]  /*1bd70*/  IMAD.U32 R12, RZ, RZ, UR5 ;  /* 0x00000005ff0c7e24 */ /* 0x000fe2000f8e00ff */
[----:B------:R-:W-:Y:S06]  /*1bd80*/  @!P0 BRA `(.L_x_12372) ;  /* 0x0000000000588947 */ /* 0x000fec0003800000 */
[----:B------:R-:W-:Y:S01]  /*1bd90*/  BSSY B1, `(.L_x_12372) ;  /* 0x0000015000017945 */ /* 0x000fe20003800000 */
[----:B------:R-:W-:Y:S01]  /*1bda0*/  MOV R11, UR4 ;  /* 0x00000004000b7c02 */ /* 0x000fe20008000f00 */
[----:B------:R-:W-:-:S07]  /*1bdb0*/  IMAD.U32 R12, RZ, RZ, UR5 ;  /* 0x00000005ff0c7e24 */ /* 0x000fce000f8e00ff */
.L_x_12373:
        /* <DEDUP_REMOVED lines=19> */
.L_x_12372:
        /* <DEDUP_REMOVED lines=19> */
.L_x_12362:
[----:B------:R-:W-:Y:S05]  /*1c020*/  BSYNC B0 ;  /* 0x0000000000007941 */ /* 0x000fea0003800000 */
.L_x_12361:
        /* <DEDUP_REMOVED lines=21> */
.L_x_12376:
[----:B------:R-:W-:-:S13]  /*1c180*/  ISETP.GE.AND P0, PT, R2, UR7, PT ;  /* 0x0000000702007c0c */ /* 0x000fda000bf06270 */
[----:B------:R-:W-:Y:S05]  /*1c190*/  @P0 BRA `(.L_x_12378) ;  /* 0x0000000000300947 */ /* 0x000fea0003800000 */
[----:B01----:R-:W0:Y:S01]  /*1c1a0*/  LDC.64 R4, c[0x0][0x2a8] ;  /* 0x0000aa00ff047b82 */ /* 0x003e220000000a00 */
[C---:B------:R-:W-:Y:S02]  /*1c1b0*/  VIADD R3, R2.reuse, UR6 ;  /* 0x0000000602037c36 */ /* 0x040fe40008000000 */
[----:B------:R-:W-:Y:S02]  /*1c1c0*/  VIADD R2, R2, 0x80 ;  /* 0x0000008002027836 */ /* 0x000fe40000000000 */
[----:B0-----:R-:W-:-:S05]  /*1c1d0*/  IMAD.WIDE.U32 R4, R3, 0x8, R4 ;  /* 0x0000000803047825 */ /* 0x001fca00078e0004 */
[----:B------:R1:W-:Y:S02]  /*1c1e0*/  STG.E.64 desc[UR8][R4.64], RZ ;  /* 0x000000ff04007986 */ /* 0x0003e4000c101b08 */
.L_x_12377:
[----:B------:R-:W-:-:S13]  /*1c1f0*/  ISETP.GE.AND P0, PT, R2, UR7, PT ;  /* 0x0000000702007c0c */ /* 0x000fda000bf06270 */
[----:B------:R-:W-:Y:S05]  /*1c200*/  @P0 BRA `(.L_x_12379) ;  /* 0x0000000000340947 */ /* 0x000fea0003800000 */
[----:B01----:R-:W0:Y:S01]  /*1c210*/  LDC.64 R4, c[0x0][0x2a8] ;  /* 0x0000aa00ff047b82 */ /* 0x003e220000000a00 */
[C---:B------:R-:W-:Y:S01]  /*1c220*/  IADD3 R3, R2.reuse, UR6, RZ ;  /* 0x0000000602037c10 */ /* 0x040fe2000fffe0ff */
[----:B------:R-:W-:-:S04]  /*1c230*/  VIADD R2, R2, 0x80 ;  /* 0x0000008002027836 */ /* 0x000fc80000000000 */
[----:B0-----:R-:W-:-:S05]  /*1c240*/  IMAD.WIDE.U32 R4, R3, 0x8, R4 ;  /* 0x0000000803047825 */ /* 0x001fca00078e0004 */
[----:B------:R2:W-:Y:S02]  /*1c250*/  STG.E.64 desc[UR8][R4.64], RZ ;  /* 0x000000ff04007986 */ /* 0x0005e4000c101b08 */
.L_x_12378:
        /* <DEDUP_REMOVED lines=8> */
.L_x_12379:
[----:B------:R-:W-:Y:S05]  /*1c2e0*/  BSYNC B1 ;  /* 0x0000000000017941 */ /* 0x000fea0003800000 */
.L_x_12375:
[----:B------:R-:W-:-:S13]  /*1c2f0*/  ISETP.GE.AND P0, PT, R2, UR7, PT ;  /* 0x0000000702007c0c */ /* 0x000fda000bf06270 */
[----:B012---:R-:W0:Y:S01]  /*1c300*/  @!P0 LDC.64 R4, c[0x0][0x2a8] ;  /* 0x0000aa00ff048b82 */ /* 0x007e220000000a00 */
[C---:B------:R-:W-:Y:S01]  /*1c310*/  @!P0 IADD3 R3, R2.reuse, UR6, RZ ;  /* 0x0000000602038c10 */ /* 0x040fe2000fffe0ff */
[----:B------:R-:W-:-:S04]  /*1c320*/  @!P0 VIADD R2, R2, 0x80 ;  /* 0x0000008002028836 */ /* 0x000fc80000000000 */
[----:B0-----:R-:W-:-:S05]  /*1c330*/  @!P0 IMAD.WIDE.U32 R4, R3, 0x8, R4 ;  /* 0x0000000803048825 */ /* 0x001fca00078e0004 */
[----:B------:R3:W-:Y:S02]  /*1c340*/  @!P0 STG.E.64 desc[UR8][R4.64], RZ ;  /* 0x000000ff04008986 */ /* 0x0007e4000c101b08 */
.L_x_12380:
[----:B------:R-:W-:Y:S05]  /*1c350*/  BSYNC B0 ;  /* 0x0000000000007941 */ /* 0x000fea0003800000 */
.L_x_12374:
        /* <DEDUP_REMOVED lines=8> */
.L_x_12381:
        /* <DEDUP_REMOVED lines=10> */
.L_x_18610:


//--------------------- .text._ZN2at6native29vectorized_elementwise_kernelILi4EZZNS0_73_GLOBAL__N__c8866d80_35_SparseBinaryOpIntersectionKernel_cu_9e10b42f_311142_sparse_binary_op_intersection_kernel_implINS2_18CUDAKernelLauncherENS2_36CUDAValueSelectionIntersectionKernelINS2_9RhsProjOpEEElLl8EEEvRNS_6TensorERKS8_SB_RKSt6vectorIlSaIlEERKSt8optionalIS8_ESK_bbENKUlvE3_clEvEUllE_St5arrayIPcLm2EEEEviT0_T1_ --------------------------
	.section	.text._ZN2at6native29vectorized_elementwise_kernelILi4EZZNS0_73_GLOBAL__N__c8866d80_35_SparseBinaryOpIntersectionKernel_cu_9e10b42f_311142_sparse_binary_op_intersection_kernel_implINS2_18CUDAKernelLauncherENS2_36CUDAValueSelectionIntersectionKernelINS2_9RhsProjOpEEElLl8EEEvRNS_6TensorERKS8_SB_RKSt6vectorIlSaIlEERKSt8optionalIS8_ESK_bbENKUlvE3_clEvEUllE_St5arrayIPcLm2EEEEviT0_T1_,"ax",@progbits
	.align	128
        .global         _ZN2at6native29vectorized_elementwise_kernelILi4EZZNS0_73_GLOBAL__N__c8866d80_35_SparseBinaryOpIntersectionKernel_cu_9e10b42f_311142_sparse_binary_op_intersection_kernel_implINS2_18CUDAKernelLauncherENS2_36CUDAValueSelectionIntersectionKernelINS2_9RhsProjOpEEElLl8EEEvRNS_6TensorERKS8_SB_RKSt6vectorIlSaIlEERKSt8optionalIS8_ESK_bbENKUlvE3_clEvEUllE_St5arrayIPcLm2EEEEviT0_T1_
        .type           _ZN2at6native29vectorized_elementwise_kernelILi4EZZNS0_73_GLOBAL__N__c8866d80_35_SparseBinaryOpIntersectionKernel_cu_9e10b42f_311142_sparse_binary_op_intersection_kernel_implINS2_18CUDAKernelLauncherENS2_36CUDAValueSelectionIntersectionKernelINS2_9RhsProjOpEEElLl8EEEvRNS_6TensorERKS8_SB_RKSt6vectorIlSaIlEERKSt8optionalIS8_ESK_bbENKUlvE3_clEvEUllE_St5arrayIPcLm2EEEEviT0_T1_,@function
        .size           _ZN2at6native29vectorized_elementwise_kernelILi4EZZNS0_73_GLOBAL__N__c8866d80_35_SparseBinaryOpIntersectionKernel_cu_9e10b42f_311142_sparse_binary_op_intersection_kernel_implINS2_18CUDAKernelLauncherENS2_36CUDAValueSelectionIntersectionKernelINS2_9RhsProjOpEEElLl8EEEvRNS_6TensorERKS8_SB_RKSt6vectorIlSaIlEERKSt8optionalIS8_ESK_bbENKUlvE3_clEvEUllE_St5arrayIPcLm2EEEEviT0_T1_,(.L_x_18611 - _ZN2at6native29vectorized_elementwise_kernelILi4EZZNS0_73_GLOBAL__N__c8866d80_35_SparseBinaryOpIntersectionKernel_cu_9e10b42f_311142_sparse_binary_op_intersection_kernel_implINS2_18CUDAKernelLauncherENS2_36CUDAValueSelectionIntersectionKernelINS2_9RhsProjOpEEElLl8EEEvRNS_6TensorERKS8_SB_RKSt6vectorIlSaIlEERKSt8optionalIS8_ESK_bbENKUlvE3_clEvEUllE_St5arrayIPcLm2EEEEviT0_T1_)
        .other          _ZN2at6native29vectorized_elementwise_kernelILi4EZZNS0_73_GLOBAL__N__c8866d80_35_SparseBinaryOpIntersectionKernel_cu_9e10b42f_311142_sparse_binary_op_intersection_kernel_implINS2_18CUDAKernelLauncherENS2_36CUDAValueSelectionIntersectionKernelINS2_9RhsProjOpEEElLl8EEEvRNS_6TensorERKS8_SB_RKSt6vectorIlSaIlEERKSt8optionalIS8_ESK_bbENKUlvE3_clEvEUllE_St5arrayIPcLm2EEEEviT0_T1_,@"STO_CUDA_ENTRY STV_DEFAULT"
_ZN2at6native29vectorized_elementwise_kernelILi4EZZNS0_73_GLOBAL__N__c8866d80_35_SparseBinaryOpIntersectionKernel_cu_9e10b42f_311142_sparse_binary_op_intersection_kernel_implINS2_18CUDAKernelLauncherENS2_36CUDAValueSelectionIntersectionKernelINS2_9RhsProjOpEEElLl8EEEvRNS_6TensorERKS8_SB_RKSt6vectorIlSaIlEERKSt8optionalIS8_ESK_bbENKUlvE3_clEvEUllE_St5arrayIPcLm2EEEEviT0_T1_:
.text._ZN2at6native29vectorized_elementwise_kernelILi4EZZNS0_73_GLOBAL__N__c8866d80_35_SparseBinaryOpIntersectionKernel_cu_9e10b42f_311142_sparse_binary_op_intersection_kernel_implINS2_18CUDAKernelLauncherENS2_36CUDAValueSelectionIntersectionKernelINS2_9RhsProjOpEEElLl8EEEvRNS_6TensorERKS8_SB_RKSt6vectorIlSaIlEERKSt8optionalIS8_ESK_bbENKUlvE3_clEvEUllE_St5arrayIPcLm2EEEEviT0_T1_:
        /* <DEDUP_REMOVED lines=109> */
.L_x_12388:
        /* <DEDUP_REMOVED lines=137> */
.L_x_12387:
        /* <DEDUP_REMOVED lines=74> */
.L_x_12389:
[----:B------:R-:W-:-:S04]  /*1400*/  ISETP.NE.U32.AND P1, PT, RZ, UR10, PT ;  /* 0x0000000aff007c0c */ /* 0x000fc8000bf25070 */
[----:B------:R-:W-:-:S13]  /*1410*/  ISETP.NE.OR.EX P0, PT, RZ, UR11, P0, P1 ;  /* 0x0000000bff007c0c */ /* 0x000fda0008705710 */
[----:B------:R-:W-:Y:S05]  /*1420*/  @!P0 BRA `(.L_x_12385) ;  /* 0x0000000000a08947 */ /* 0x000fea0003800000 */
.L_x_12386:
        /* <DEDUP_REMOVED lines=40> */
.L_x_12385:
        /* <DEDUP_REMOVED lines=50> */
.L_x_12383:
[----:B-----5:R-:W-:-:S04]  /*19d0*/  LEA R18, P0, R20, UR4, 0x3 ;  /* 0x0000000414127c11 */ /* 0x020fc8000f8018ff */
[----:B------:R-:W-:-:S06]  /*19e0*/  LEA.HI.X R19, R20, UR5, R21, 0x3, P0 ;  /* 0x0000000514137c11 */ /* 0x000fcc00080f1c15 */
[----:B------:R-:W5:Y:S03]  /*19f0*/  LDG.E.64 R18, desc[UR8][R18.64] ;  /* 0x0000000812127981 */ /* 0x000f66000c1e1b00 */
.L_x_12384:
        /* <DEDUP_REMOVED lines=18> */
.L_x_12391:
        /* <DEDUP_REMOVED lines=23> */
.L_x_12390:
        /* <DEDUP_REMOVED lines=9> */
.L_x_12393:
        /* <DEDUP_REMOVED lines=23> */
.L_x_12392:
        /* <DEDUP_REMOVED lines=64> */
.L_x_12399:
        /* <DEDUP_REMOVED lines=138> */
.L_x_12398:
        /* <DEDUP_REMOVED lines=75> */
.L_x_12400:
[----:B------:R-:W-:-:S04]  /*2fe0*/  ISETP.NE.U32.AND P3, PT, RZ, UR10, PT ;  /* 0x0000000aff007c0c */ /* 0x000fc8000bf65070 */
[----:B------:R-:W-:-:S13]  /*2ff0*/  ISETP.NE.OR.EX P0, PT, RZ, UR11, P0, P3 ;  /* 0x0000000bff007c0c */ /* 0x000fda0008705730 */
[----:B------:R-:W-:Y:S05]  /*3000*/  @!P0 BRA `(.L_x_12396) ;  /* 0x0000000000a48947 */ /* 0x000fea0003800000 */
.L_x_12397:
        /* <DEDUP_REMOVED lines=41> */
.L_x_12396:
        /* <DEDUP_REMOVED lines=50> */
.L_x_12394:
[----:B------:R-:W-:Y:S02]  /*35c0*/  ULDC.64 UR4, c[0x0][0x218] ;  /* 0x0000860000047ab9 */ /* 0x000fe40000000a00 */
[----:B0-----:R-:W-:-:S04]  /*35d0*/  LEA R24, P0, R22, UR4, 0x3 ;  /* 0x0000000416187c11 */ /* 0x001fc8000f8018ff */
[----:B------:R-:W-:-:S06]  /*35e0*/  LEA.HI.X R25, R22, UR5, R23, 0x3, P0 ;  /* 0x0000000516197c11 */ /* 0x000fcc00080f1c17 */
[----:B------:R-:W5:Y:S03]  /*35f0*/  LD.E.64 R24, desc[UR8][R24.64] ;  /* 0x0000000818187980 */ /* 0x000f66000c101b00 */
.L_x_12395:
        /* <DEDUP_REMOVED lines=9> */
.L_x_12402:
        /* <DEDUP_REMOVED lines=19> */
.L_x_12401:
        /* <DEDUP_REMOVED lines=9> */
.L_x_12404:
        /* <DEDUP_REMOVED lines=19> */
.L_x_12403:
        /* <DEDUP_REMOVED lines=64> */
.L_x_12410:
        /* <DEDUP_REMOVED lines=139> */
.L_x_12409:
        /* <DEDUP_REMOVED lines=74> */
.L_x_12411:
[----:B------:R-:W-:-:S04]  /*4ad0*/  ISETP.NE.U32.AND P3, PT, RZ, UR4, PT ;  /* 0x00000004ff007c0c */ /* 0x000fc8000bf65070 */
[----:B------:R-:W-:-:S13]  /*4ae0*/  ISETP.NE.OR.EX P0, PT, RZ, UR5, P0, P3 ;  /* 0x00000005ff007c0c */ /* 0x000fda0008705730 */
[----:B------:R-:W-:Y:S05]  /*4af0*/  @!P0 BRA `(.L_x_12407) ;  /* 0x0000000000a88947 */ /* 0x000fea0003800000 */
.L_x_12408:
        /* <DEDUP_REMOVED lines=42> */
.L_x_12407:
        /* <DEDUP_REMOVED lines=49> */
.L_x_12405:
[----:B------:R-:W-:Y:S02]  /*50b0*/  ULDC.64 UR4, c[0x0][0x218] ;  /* 0x0000860000047ab9 */ /* 0x000fe40000000a00 */
[----:B0-----:R-:W-:-:S04]  /*50c0*/  LEA R18, P0, R4, UR4, 0x3 ;  /* 0x0000000404127c11 */ /* 0x001fc8000f8018ff */
[----:B------:R-:W-:-:S06]  /*50d0*/  LEA.HI.X R19, R4, UR5, R5, 0x3, P0 ;  /* 0x0000000504137c11 */ /* 0x000fcc00080f1c05 */
[----:B------:R-:W5:Y:S03]  /*50e0*/  LD.E.64 R18, desc[UR8][R18.64] ;  /* 0x0000000812127980 */ /* 0x000f66000c101b00 */
.L_x_12406:
        /* <DEDUP_REMOVED lines=9> */
.L_x_12413:
        /* <DEDUP_REMOVED lines=19> */
.L_x_12412:
        /* <DEDUP_REMOVED lines=9> */
.L_x_12415:
        /* <DEDUP_REMOVED lines=19> */
.L_x_12414:
        /* <DEDUP_REMOVED lines=64> */
.L_x_12421:
        /* <DEDUP_REMOVED lines=137> */
.L_x_12420:
        /* <DEDUP_REMOVED lines=74> */
.L_x_12422:
[----:B------:R-:W-:-:S04]  /*65a0*/  ISETP.NE.U32.AND P3, PT, RZ, UR4, PT ;  /* 0x00000004ff007c0c */ /* 0x000fc8000bf65070 */
[----:B------:R-:W-:-:S13]  /*65b0*/  ISETP.NE.OR.EX P0, PT, RZ, UR5, P0, P3 ;  /* 0x00000005ff007c0c */ /* 0x000fda0008705730 */
[----:B------:R-:W-:Y:S05]  /*65c0*/  @!P0 BRA `(.L_x_12418) ;  /* 0x0000000000a08947 */ /* 0x000fea0003800000 */
.L_x_12419:
        /* <DEDUP_REMOVED lines=40> */
.L_x_12418:
        /* <DEDUP_REMOVED lines=49> */
.L_x_12416:
[----:B------:R-:W-:Y:S02]  /*6b60*/  ULDC.64 UR4, c[0x0][0x218] ;  /* 0x0000860000047ab9 */ /* 0x000fe40000000a00 */
[----:B0-----:R-:W-:-:S04]  /*6b70*/  LEA R18, P0, R6, UR4, 0x3 ;  /* 0x0000000406127c11 */ /* 0x001fc8000f8018ff */
[----:B------:R-:W-:-:S06]  /*6b80*/  LEA.HI.X R19, R6, UR5, R7, 0x3, P0 ;  /* 0x0000000506137c11 */ /* 0x000fcc00080f1c07 */
[----:B------:R-:W5:Y:S03]  /*6b90*/  LD.E.64 R18, desc[UR8][R18.64] ;  /* 0x0000000812127980 */ /* 0x000f66000c101b00 */
.L_x_12417:
        /* <DEDUP_REMOVED lines=9> */
.L_x_12424:
        /* <DEDUP_REMOVED lines=19> */
.L_x_12423:
        /* <DEDUP_REMOVED lines=9> */
.L_x_12426:
        /* <DEDUP_REMOVED lines=19> */
.L_x_12425:
        /* <DEDUP_REMOVED lines=61> */
.L_x_12432:
        /* <DEDUP_REMOVED lines=136> */
.L_x_12431:
        /* <DEDUP_REMOVED lines=73> */
.L_x_12433:
[----:B------:R-:W-:-:S04]  /*8000*/  ISETP.NE.U32.AND P3, PT, R33, RZ, PT ;  /* 0x000000ff2100720c */ /* 0x000fc80003f65070 */
[----:B------:R-:W-:-:S13]  /*8010*/  ISETP.NE.OR.EX P0, PT, R32, RZ, P0, P3 ;  /* 0x000000ff2000720c */ /* 0x000fda0000705730 */
[----:B------:R-:W-:Y:S05]  /*8020*/  @!P0 BRA `(.L_x_12429) ;  /* 0x0000000000a08947 */ /* 0x000fea0003800000 */
.L_x_12430:
        /* <DEDUP_REMOVED lines=40> */
.L_x_12429:
        /* <DEDUP_REMOVED lines=47> */
.L_x_12427:
[----:B------:R-:W-:Y:S02]  /*85a0*/  ULDC.64 UR4, c[0x0][0x218] ;  /* 0x0000860000047ab9 */ /* 0x000fe40000000a00 */
[----:B0-----:R-:W-:-:S04]  /*85b0*/  LEA R18, P0, R8, UR4, 0x3 ;  /* 0x0000000408127c11 */ /* 0x001fc8000f8018ff */
[----:B------:R-:W-:-:S06]  /*85c0*/  LEA.HI.X R19, R8, UR5, R9, 0x3, P0 ;  /* 0x0000000508137c11 */ /* 0x000fcc00080f1c09 */
[----:B------:R-:W5:Y:S03]  /*85d0*/  LD.E.64 R18, desc[UR8][R18.64] ;  /* 0x0000000812127980 */ /* 0x000f66000c101b00 */
.L_x_12428:
        /* <DEDUP_REMOVED lines=9> */
.L_x_12435:
        /* <DEDUP_REMOVED lines=19> */
.L_x_12434:
        /* <DEDUP_REMOVED lines=9> */
.L_x_12437:
        /* <DEDUP_REMOVED lines=19> */
.L_x_12436:
        /* <DEDUP_REMOVED lines=61> */
.L_x_12443:
        /* <DEDUP_REMOVED lines=136> */
.L_x_12442:
        /* <DEDUP_REMOVED lines=73> */
.L_x_12444:
[----:B------:R-:W-:-:S04]  /*9a40*/  ISETP.NE.U32.AND P3, PT, R33, RZ, PT ;  /* 0x000000ff2100720c */ /* 0x000fc80003f65070 */
[----:B------:R-:W-:-:S13]  /*9a50*/  ISETP.NE.OR.EX P0, PT, R32, RZ, P0, P3 ;  /* 0x000000ff2000720c */ /* 0x000fda0000705730 */
[----:B------:R-:W-:Y:S05]  /*9a60*/  @!P0 BRA `(.L_x_12440) ;  /* 0x0000000000a08947 */ /* 0x000fea0003800000 */
.L_x_12441:
        /* <DEDUP_REMOVED lines=40> */
.L_x_12440:
        /* <DEDUP_REMOVED lines=47> */
.L_x_12438:
[----:B------:R-:W-:Y:S02]  /*9fe0*/  ULDC.64 UR4, c[0x0][0x218] ;  /* 0x0000860000047ab9 */ /* 0x000fe40000000a00 */
[----:B------:R-:W-:-:S04]  /*9ff0*/  LEA R30, P0, R10, UR4, 0x3 ;  /* 0x000000040a1e7c11 */ /* 0x000fc8000f8018ff */
[----:B------:R-:W-:-:S06]  /*a000*/  LEA.HI.X R31, R10, UR5, R11, 0x3, P0 ;  /* 0x000000050a1f7c11 */ /* 0x000fcc00080f1c0b */
[----:B------:R-:W5:Y:S03]  /*a010*/  LD.E.64 R30, desc[UR8][R30.64] ;  /* 0x000000081e1e7980 */ /* 0x000f66000c101b00 */
.L_x_12439:
        /* <DEDUP_REMOVED lines=9> */
.L_x_12446:
        /* <DEDUP_REMOVED lines=19> */
.L_x_12445:
        /* <DEDUP_REMOVED lines=9> */
.L_x_12448:
        /* <DEDUP_REMOVED lines=19> */
.L_x_12447:
        /* <DEDUP_REMOVED lines=61> */
.L_x_12454:
        /* <DEDUP_REMOVED lines=137> */
.L_x_12453:
        /* <DEDUP_REMOVED lines=74> */
.L_x_12455:
[----:B------:R-:W-:-:S04]  /*b4a0*/  ISETP.NE.U32.AND P3, PT, R33, RZ, PT ;  /* 0x000000ff2100720c */ /* 0x000fc80003f65070 */
[----:B------:R-:W-:-:S13]  /*b4b0*/  ISETP.NE.OR.EX P0, PT, R32, RZ, P0, P3 ;  /* 0x000000ff2000720c */ /* 0x000fda0000705730 */
[----:B------:R-:W-:Y:S05]  /*b4c0*/  @!P0 BRA `(.L_x_12451) ;  /* 0x0000000000a08947 */ /* 0x000fea0003800000 */
.L_x_12452:
        /* <DEDUP_REMOVED lines=40> */
.L_x_12451:
        /* <DEDUP_REMOVED lines=47> */
.L_x_12449:
[----:B------:R-:W-:Y:S02]  /*ba40*/  ULDC.64 UR4, c[0x0][0x218] ;  /* 0x0000860000047ab9 */ /* 0x000fe40000000a00 */
[----:B0-----:R-:W-:-:S04]  /*ba50*/  LEA R10, P0, R12, UR4, 0x3 ;  /* 0x000000040c0a7c11 */ /* 0x001fc8000f8018ff */
[----:B------:R-:W-:-:S06]  /*ba60*/  LEA.HI.X R11, R12, UR5, R13, 0x3, P0 ;  /* 0x000000050c0b7c11 */ /* 0x000fcc00080f1c0d */
[----:B------:R-:W5:Y:S03]  /*ba70*/  LD.E.64 R10, desc[UR8][R10.64] ;  /* 0x000000080a0a7980 */ /* 0x000f66000c101b00 */
.L_x_12450:
        /* <DEDUP_REMOVED lines=9> */
.L_x_12457:
        /* <DEDUP_REMOVED lines=19> */
.L_x_12456:
        /* <DEDUP_REMOVED lines=9> */
.L_x_12459:
        /* <DEDUP_REMOVED lines=19> */
.L_x_12458:
        /* <DEDUP_REMOVED lines=61> */
.L_x_12465:
        /* <DEDUP_REMOVED lines=136> */
.L_x_12464:
        /* <DEDUP_REMOVED lines=73> */
.L_x_12466:
[----:B------:R-:W-:-:S04]  /*cee0*/  ISETP.NE.U32.AND P2, PT, R32, RZ, PT ;  /* 0x000000ff2000720c */ /* 0x000fc80003f45070 */
[----:B------:R-:W-:-:S13]  /*cef0*/  ISETP.NE.OR.EX P0, PT, R4, RZ, P0, P2 ;  /* 0x000000ff0400720c */ /* 0x000fda0000705720 */
[----:B------:R-:W-:Y:S05]  /*cf00*/  @!P0 BRA `(.L_x_12462) ;  /* 0x0000000000a08947 */ /* 0x000fea0003800000 */
.L_x_12463:
        /* <DEDUP_REMOVED lines=40> */
.L_x_12462:
        /* <DEDUP_REMOVED lines=47> */
.L_x_12460:
[----:B------:R-:W-:Y:S02]  /*d480*/  ULDC.64 UR4, c[0x0][0x218] ;  /* 0x0000860000047ab9 */ /* 0x000fe40000000a00 */
[----:B0-----:R-:W-:-:S04]  /*d490*/  LEA R10, P0, R14, UR4, 0x3 ;  /* 0x000000040e0a7c11 */ /* 0x001fc8000f8018ff */
[----:B------:R-:W-:-:S06]  /*d4a0*/  LEA.HI.X R11, R14, UR5, R15, 0x3, P0 ;  /* 0x000000050e0b7c11 */ /* 0x000fcc00080f1c0f */
[----:B------:R-:W5:Y:S03]  /*d4b0*/  LD.E.64 R10, desc[UR8][R10.64] ;  /* 0x000000080a0a7980 */ /* 0x000f66000c101b00 */
.L_x_12461:
        /* <DEDUP_REMOVED lines=10> */
.L_x_12468:
        /* <DEDUP_REMOVED lines=19> */
.L_x_12467:
[----:B------:R-:W-:Y:S02]  /*d690*/  ULDC.64 UR4, c[0x0][0x280] ;  /* 0x0000a00000047ab9 */ /* 0x000fe40000000a00 */
[----:B------:R-:W-:Y:S02]  /*d6a0*/  IMAD.U32 R13, RZ, RZ, UR4 ;  /* 0x00000004ff0d7e24 */ /* 0x000fe4000f8e00ff */
[----:B------:R-:W-:Y:S01]  /*d6b0*/  IMAD.U32 R17, RZ, RZ, UR5 ;  /* 0x00000005ff117e24 */ /* 0x000fe2000f8e00ff */
[----:B------:R-:W-:Y:S06]  /*d6c0*/  @!P1 BRA `(.L_x_12469) ;  /* 0x0000000000589947 */ /* 0x000fec0003800000 */
[----:B------:R-:W-:Y:S01]  /*d6d0*/  BSSY B0, `(.L_x_12469) ;  /* 0x0000015000007945 */ /* 0x000fe20003800000 */
[----:B------:R-:W-:Y:S01]  /*d6e0*/  IMAD.U32 R13, RZ, RZ, UR4 ;  /* 0x00000004ff0d7e24 */ /* 0x000fe2000f8e00ff */
[----:B------:R-:W-:-:S07]  /*d6f0*/  MOV R17, UR5 ;  /* 0x0000000500117c02 */ /* 0x000fce0008000f00 */
.L_x_12470:
        /* <DEDUP_REMOVED lines=19> */
.L_x_12469:
        /* <DEDUP_REMOVED lines=29> */
.L_x_12382:
        /* <DEDUP_REMOVED lines=151> */
.L_x_12478:
        /* <DEDUP_REMOVED lines=139> */
.L_x_12477:
        /* <DEDUP_REMOVED lines=76> */
.L_x_12479:
[----:B------:R-:W-:-:S04]  /*f0e0*/  ISETP.NE.U32.AND P2, PT, RZ, UR7, PT ;  /* 0x00000007ff007c0c */ /* 0x000fc8000bf45070 */
[----:B------:R-:W-:-:S13]  /*f0f0*/  ISETP.NE.OR.EX P0, PT, RZ, UR10, P0, P2 ;  /* 0x0000000aff007c0c */ /* 0x000fda0008705720 */
[----:B------:R-:W-:Y:S05]  /*f100*/  @!P0 BRA `(.L_x_12475) ;  /* 0x0000000000a88947 */ /* 0x000fea0003800000 */
.L_x_12476:
        /* <DEDUP_REMOVED lines=42> */
.L_x_12475:
        /* <DEDUP_REMOVED lines=48> */
.L_x_12473:
[----:B-----5:R-:W-:-:S04]  /*f6b0*/  LEA R10, P0, R12, UR10, 0x3 ;  /* 0x0000000a0c0a7c11 */ /* 0x020fc8000f8018ff */
[----:B------:R-:W-:-:S06]  /*f6c0*/  LEA.HI.X R11, R12, UR11, R13, 0x3, P0 ;  /* 0x0000000b0c0b7c11 */ /* 0x000fcc00080f1c0d */
[----:B------:R-:W5:Y:S03]  /*f6d0*/  LDG.E.64 R10, desc[UR8][R10.64] ;  /* 0x000000080a0a7981 */ /* 0x000f66000c1e1b00 */
.L_x_12474:
        /* <DEDUP_REMOVED lines=18> */
.L_x_12481:
        /* <DEDUP_REMOVED lines=23> */
.L_x_12480:
[----:B------:R-:W-:Y:S02]  /*f970*/  ULDC.64 UR4, c[0x0][0x280] ;  /* 0x0000a00000047ab9 */ /* 0x000fe40000000a00 */
[----:B------:R-:W-:Y:S01]  /*f980*/  IMAD.U32 R30, RZ, RZ, UR4 ;  /* 0x00000004ff1e7e24 */ /* 0x000fe2000f8e00ff */
[----:B------:R-:W-:Y:S01]  /*f990*/  MOV R29, UR5 ;  /* 0x00000005001d7c02 */ /* 0x000fe20008000f00 */
[----:B------:R-:W-:Y:S06]  /*f9a0*/  @!P0 BRA `(.L_x_12482) ;  /* 0x0000000000688947 */ /* 0x000fec0003800000 */
[----:B------:R-:W-:Y:S01]  /*f9b0*/  BSSY B1, `(.L_x_12482) ;  /* 0x0000019000017945 */ /* 0x000fe20003800000 */
[----:B------:R-:W-:Y:S02]  /*f9c0*/  IMAD.U32 R30, RZ, RZ, UR4 ;  /* 0x00000004ff1e7e24 */ /* 0x000fe4000f8e00ff */
[----:B------:R-:W-:-:S07]  /*f9d0*/  IMAD.U32 R29, RZ, RZ, UR5 ;  /* 0x00000005ff1d7e24 */ /* 0x000fce000f8e00ff */
.L_x_12483:
        /* <DEDUP_REMOVED lines=23> */
.L_x_12482:
        /* <DEDUP_REMOVED lines=19> */
.L_x_12472:
[----:B------:R-:W-:Y:S05]  /*fc80*/  BSYNC B0 ;  /* 0x0000000000007941 */ /* 0x000fea0003800000 */
.L_x_12471:
        /* <DEDUP_REMOVED lines=56> */
.L_x_12491:
        /* <DEDUP_REMOVED lines=137> */
.L_x_12490:
        /* <DEDUP_REMOVED lines=74> */
.L_x_12492:
[----:B------:R-:W-:-:S04]  /*10d40*/  ISETP.NE.U32.AND P2, PT, RZ, UR7, PT ;  /* 0x00000007ff007c0c */ /* 0x000fc8000bf45070 */
[----:B------:R-:W-:-:S13]  /*10d50*/  ISETP.NE.OR.EX P0, PT, RZ, UR10, P0, P2 ;  /* 0x0000000aff007c0c */ /* 0x000fda0008705720 */
[----:B------:R-:W-:Y:S05]  /*10d60*/  @!P0 BRA `(.L_x_12488) ;  /* 0x0000000000a08947 */ /* 0x000fea0003800000 */
.L_x_12489:
        /* <DEDUP_REMOVED lines=40> */
.L_x_12488:
        /* <DEDUP_REMOVED lines=53> */
.L_x_12486:
[----:B01---5:R-:W-:-:S04]  /*11340*/  LEA R10, P0, R34, UR4, 0x3 ;  /* 0x00000004220a7c11 */ /* 0x023fc8000f8018ff */
[----:B------:R-:W-:-:S06]  /*11350*/  LEA.HI.X R11, R34, UR5, R35, 0x3, P0 ;  /* 0x00000005220b7c11 */ /* 0x000fcc00080f1c23 */
[----:B------:R-:W5:Y:S03]  /*11360*/  LD.E.64 R10, desc[UR8][R10.64] ;  /* 0x000000080a0a7980 */ /* 0x000f66000c101b00 */
.L_x_12487:
        /* <DEDUP_REMOVED lines=16> */
.L_x_12494:
        /* <DEDUP_REMOVED lines=19> */
.L_x_12493:
[----:B------:R-:W-:Y:S02]  /*115a0*/  ULDC.64 UR4, c[0x0][0x280] ;  /* 0x0000a00000047ab9 */ /* 0x000fe40000000a00 */
[----:B------:R-:W-:Y:S01]  /*115b0*/  IMAD.U32 R27, RZ, RZ, UR4 ;  /* 0x00000004ff1b7e24 */ /* 0x000fe2000f8e00ff */
[----:B------:R-:W-:Y:S01]  /*115c0*/  MOV R28, UR5 ;  /* 0x00000005001c7c02 */ /* 0x000fe20008000f00 */
[----:B------:R-:W-:Y:S06]  /*115d0*/  @!P0 BRA `(.L_x_12495) ;  /* 0x0000000000588947 */ /* 0x000fec0003800000 */
[----:B------:R-:W-:Y:S01]  /*115e0*/  BSSY B1, `(.L_x_12495) ;  /* 0x0000015000017945 */ /* 0x000fe20003800000 */
[----:B------:R-:W-:Y:S02]  /*115f0*/  IMAD.U32 R27, RZ, RZ, UR4 ;  /* 0x00000004ff1b7e24 */ /* 0x000fe4000f8e00ff */
[----:B------:R-:W-:-:S07]  /*11600*/  IMAD.U32 R28, RZ, RZ, UR5 ;  /* 0x00000005ff1c7e24 */ /* 0x000fce000f8e00ff */
.L_x_12496:
        /* <DEDUP_REMOVED lines=19> */
.L_x_12495:
        /* <DEDUP_REMOVED lines=19> */
.L_x_12485:
[----:B------:R-:W-:Y:S05]  /*11870*/  BSYNC B0 ;  /* 0x0000000000007941 */ /* 0x000fea0003800000 */
.L_x_12484:
        /* <DEDUP_REMOVED lines=55> */
.L_x_12504:
        /* <DEDUP_REMOVED lines=137> */
.L_x_12503:
        /* <DEDUP_REMOVED lines=74> */
.L_x_12505:
[----:B------:R-:W-:-:S04]  /*12920*/  ISETP.NE.U32.AND P2, PT, RZ, UR10, PT ;  /* 0x0000000aff007c0c */ /* 0x000fc8000bf45070 */
[----:B------:R-:W-:-:S13]  /*12930*/  ISETP.NE.OR.EX P0, PT, RZ, UR11, P0, P2 ;  /* 0x0000000bff007c0c */ /* 0x000fda0008705720 */
[----:B------:R-:W-:Y:S05]  /*12940*/  @!P0 BRA `(.L_x_12501) ;  /* 0x0000000000a08947 */ /* 0x000fea0003800000 */
.L_x_12502:
        /* <DEDUP_REMOVED lines=40> */
.L_x_12501:
        /* <DEDUP_REMOVED lines=52> */
.L_x_12499:
[----:B-----5:R-:W-:-:S04]  /*12f10*/  LEA R12, P0, R24, UR4, 0x3 ;  /* 0x00000004180c7c11 */ /* 0x020fc8000f8018ff */
[----:B------:R-:W-:-:S06]  /*12f20*/  LEA.HI.X R13, R24, UR5, R25, 0x3, P0 ;  /* 0x00000005180d7c11 */ /* 0x000fcc00080f1c19 */
[----:B------:R-:W5:Y:S03]  /*12f30*/  LD.E.64 R12, desc[UR8][R12.64] ;  /* 0x000000080c0c7980 */ /* 0x000f66000c101b00 */
.L_x_12500:
        /* <DEDUP_REMOVED lines=16> */
.L_x_12507:
        /* <DEDUP_REMOVED lines=19> */
.L_x_12506:
[----:B------:R-:W-:Y:S02]  /*13170*/  ULDC.64 UR4, c[0x0][0x280] ;  /* 0x0000a00000047ab9 */ /* 0x000fe40000000a00 */
[----:B------:R-:W-:Y:S02]  /*13180*/  IMAD.U32 R27, RZ, RZ, UR4 ;  /* 0x00000004ff1b7e24 */ /* 0x000fe4000f8e00ff */
[----:B------:R-:W-:Y:S01]  /*13190*/  IMAD.U32 R28, RZ, RZ, UR5 ;  /* 0x00000005ff1c7e24 */ /* 0x000fe2000f8e00ff */
[----:B------:R-:W-:Y:S06]  /*131a0*/  @!P0 BRA `(.L_x_12508) ;  /* 0x0000000000588947 */ /* 0x000fec0003800000 */
[----:B------:R-:W-:Y:S01]  /*131b0*/  BSSY B1, `(.L_x_12508) ;  /* 0x0000015000017945 */ /* 0x000fe20003800000 */
[----:B------:R-:W-:Y:S01]  /*131c0*/  MOV R27, UR4 ;  /* 0x00000004001b7c02 */ /* 0x000fe20008000f00 */
[----:B------:R-:W-:-:S07]  /*131d0*/  IMAD.U32 R28, RZ, RZ, UR5 ;  /* 0x00000005ff1c7e24 */ /* 0x000fce000f8e00ff */
.L_x_12509:
        /* <DEDUP_REMOVED lines=19> */
.L_x_12508:
        /* <DEDUP_REMOVED lines=19> */
.L_x_12498:
[----:B------:R-:W-:Y:S05]  /*13440*/  BSYNC B0 ;  /* 0x0000000000007941 */ /* 0x000fea0003800000 */
.L_x_12497:
        /* <DEDUP_REMOVED lines=54> */
.L_x_12517:
        /* <DEDUP_REMOVED lines=138> */
.L_x_12516:
        /* <DEDUP_REMOVED lines=74> */
.L_x_12518:
[----:B------:R-:W-:-:S04]  /*144f0*/  ISETP.NE.U32.AND P2, PT, RZ, UR10, PT ;  /* 0x0000000aff007c0c */ /* 0x000fc8000bf45070 */
[----:B------:R-:W-:-:S13]  /*14500*/  ISETP.NE.OR.EX P0, PT, RZ, UR11, P0, P2 ;  /* 0x0000000bff007c0c */ /* 0x000fda0008705720 */
[----:B------:R-:W-:Y:S05]  /*14510*/  @!P0 BRA `(.L_x_12514) ;  /* 0x0000000000a08947 */ /* 0x000fea0003800000 */
.L_x_12515:
        /* <DEDUP_REMOVED lines=40> */
.L_x_12514:
        /* <DEDUP_REMOVED lines=53> */
.L_x_12512:
[----:B0123-5:R-:W-:-:S04]  /*14af0*/  LEA R4, P0, R22, UR4, 0x3 ;  /* 0x0000000416047c11 */ /* 0x02ffc8000f8018ff */
[----:B------:R-:W-:-:S06]  /*14b00*/  LEA.HI.X R5, R22, UR5, R23, 0x3, P0 ;  /* 0x0000000516057c11 */ /* 0x000fcc00080f1c17 */
[----:B------:R-:W5:Y:S03]  /*14b10*/  LD.E.64 R4, desc[UR8][R4.64] ;  /* 0x0000000804047980 */ /* 0x000f66000c101b00 */
.L_x_12513:
        /* <DEDUP_REMOVED lines=16> */
.L_x_12520:
        /* <DEDUP_REMOVED lines=19> */
.L_x_12519:
[----:B------:R-:W-:Y:S02]  /*14d50*/  ULDC.64 UR4, c[0x0][0x280] ;  /* 0x0000a00000047ab9 */ /* 0x000fe40000000a00 */
[----:B------:R-:W-:Y:S01]  /*14d60*/  IMAD.U32 R27, RZ, RZ, UR4 ;  /* 0x00000004ff1b7e24 */ /* 0x000fe2000f8e00ff */
[----:B------:R-:W-:Y:S01]  /*14d70*/  MOV R26, UR5 ;  /* 0x00000005001a7c02 */ /* 0x000fe20008000f00 */
[----:B------:R-:W-:Y:S06]  /*14d80*/  @!P0 BRA `(.L_x_12521) ;  /* 0x0000000000588947 */ /* 0x000fec0003800000 */
[----:B------:R-:W-:Y:S01]  /*14d90*/  BSSY B1, `(.L_x_12521) ;  /* 0x0000015000017945 */ /* 0x000fe20003800000 */
[----:B------:R-:W-:Y:S02]  /*14da0*/  IMAD.U32 R27, RZ, RZ, UR4 ;  /* 0x00000004ff1b7e24 */ /* 0x000fe4000f8e00ff */
[----:B------:R-:W-:-:S07]  /*14db0*/  IMAD.U32 R26, RZ, RZ, UR5 ;  /* 0x00000005ff1a7e24 */ /* 0x000fce000f8e00ff */
.L_x_12522:
        /* <DEDUP_REMOVED lines=19> */
.L_x_12521:
        /* <DEDUP_REMOVED lines=19> */
.L_x_12511:
[----:B------:R-:W-:Y:S05]  /*15020*/  BSYNC B0 ;  /* 0x0000000000007941 */ /* 0x000fea0003800000 */
.L_x_12510:
        /* <DEDUP_REMOVED lines=54> */
.L_x_12530:
        /* <DEDUP_REMOVED lines=139> */
.L_x_12529:
        /* <DEDUP_REMOVED lines=74> */
.L_x_12531:
[----:B------:R-:W-:-:S04]  /*160e0*/  ISETP.NE.U32.AND P2, PT, RZ, UR10, PT ;  /* 0x0000000aff007c0c */ /* 0x000fc8000bf45070 */
[----:B------:R-:W-:-:S13]  /*160f0*/  ISETP.NE.OR.EX P0, PT, RZ, UR11, P0, P2 ;  /* 0x0000000bff007c0c */ /* 0x000fda0008705720 */
[----:B------:R-:W-:Y:S05]  /*16100*/  @!P0 BRA `(.L_x_12527) ;  /* 0x0000000000a08947 */ /* 0x000fea0003800000 */
.L_x_12528:
        /* <DEDUP_REMOVED lines=40> */
.L_x_12527:
        /* <DEDUP_REMOVED lines=53> */
.L_x_12525:
[----:B-----5:R-:W-:-:S04]  /*166e0*/  LEA R34, P0, R20, UR4, 0x3 ;  /* 0x0000000414227c11 */ /* 0x020fc8000f8018ff */
[----:B------:R-:W-:-:S06]  /*166f0*/  LEA.HI.X R35, R20, UR5, R21, 0x3, P0 ;  /* 0x0000000514237c11 */ /* 0x000fcc00080f1c15 */
[----:B------:R-:W5:Y:S03]  /*16700*/  LD.E.64 R34, desc[UR8][R34.64] ;  /* 0x0000000822227980 */ /* 0x000f66000c101b00 */
.L_x_12526:
        /* <DEDUP_REMOVED lines=16> */
.L_x_12533:
        /* <DEDUP_REMOVED lines=19> */
.L_x_12532:
[----:B------:R-:W-:Y:S02]  /*16940*/  ULDC.64 UR4, c[0x0][0x280] ;  /* 0x0000a00000047ab9 */ /* 0x000fe40000000a00 */
[----:B------:R-:W-:Y:S02]  /*16950*/  IMAD.U32 R13, RZ, RZ, UR4 ;  /* 0x00000004ff0d7e24 */ /* 0x000fe4000f8e00ff */
[----:B------:R-:W-:Y:S01]  /*16960*/  IMAD.U32 R12, RZ, RZ, UR5 ;  /* 0x00000005ff0c7e24 */ /* 0x000fe2000f8e00ff */
[----:B------:R-:W-:Y:S06]  /*16970*/  @!P0 BRA `(.L_x_12534) ;  /* 0x0000000000588947 */ /* 0x000fec0003800000 */
[----:B------:R-:W-:Y:S01]  /*16980*/  BSSY B1, `(.L_x_12534) ;  /* 0x0000015000017945 */ /* 0x000fe20003800000 */
[----:B------:R-:W-:Y:S01]  /*16990*/  IMAD.U32 R13, RZ, RZ, UR4 ;  /* 0x00000004ff0d7e24 */ /* 0x000fe2000f8e00ff */
[----:B------:R-:W-:-:S07]  /*169a0*/  MOV R12, UR5 ;  /* 0x00000005000c7c02 */ /* 0x000fce0008000f00 */
.L_x_12535:
        /* <DEDUP_REMOVED lines=19> */
.L_x_12534:
        /* <DEDUP_REMOVED lines=19> */
.L_x_12524:
[----:B------:R-:W-:Y:S05]  /*16c10*/  BSYNC B0 ;  /* 0x0000000000007941 */ /* 0x000fea0003800000 */
.L_x_12523:
        /* <DEDUP_REMOVED lines=54> */
.L_x_12543:
        /* <DEDUP_REMOVED lines=141> */
.L_x_12542:
        /* <DEDUP_REMOVED lines=74> */
.L_x_12544:
[----:B------:R-:W-:-:S04]  /*17cf0*/  ISETP.NE.U32.AND P2, PT, RZ, UR10, PT ;  /* 0x0000000aff007c0c */ /* 0x000fc8000bf45070 */
[----:B------:R-:W-:-:S13]  /*17d00*/  ISETP.NE.OR.EX P0, PT, RZ, UR11, P0, P2 ;  /* 0x0000000bff007c0c */ /* 0x000fda0008705720 */
[----:B------:R-:W-:Y:S05]  /*17d10*/  @!P0 BRA `(.L_x_12540) ;  /* 0x0000000000a08947 */ /* 0x000fea0003800000 */
.L_x_12541:
        /* <DEDUP_REMOVED lines=40> */
.L_x_12540:
        /* <DEDUP_REMOVED lines=54> */
.L_x_12538:
[----:B-----5:R-:W-:-:S04]  /*18300*/  LEA R24, P0, R18, UR4, 0x3 ;  /* 0x0000000412187c11 */ /* 0x020fc8000f8018ff */
[----:B------:R-:W-:-:S06]  /*18310*/  LEA.HI.X R25, R18, UR5, R19, 0x3, P0 ;  /* 0x0000000512197c11 */ /* 0x000fcc00080f1c13 */
[----:B------:R-:W5:Y:S03]  /*18320*/  LD.E.64 R24, desc[UR8][R24.64] ;  /* 0x0000000818187980 */ /* 0x000f66000c101b00 */
.L_x_12539:
        /* <DEDUP_REMOVED lines=16> */
.L_x_12546:
        /* <DEDUP_REMOVED lines=19> */
.L_x_12545:
[----:B------:R-:W-:Y:S02]  /*18560*/  ULDC.64 UR4, c[0x0][0x280] ;  /* 0x0000a00000047ab9 */ /* 0x000fe40000000a00 */
[----:B------:R-:W-:Y:S01]  /*18570*/  IMAD.U32 R11, RZ, RZ, UR4 ;  /* 0x00000004ff0b7e24 */ /* 0x000fe2000f8e00ff */
[----:B------:R-:W-:Y:S01]  /*18580*/  MOV R12, UR5 ;  /* 0x00000005000c7c02 */ /* 0x000fe20008000f00 */
[----:B------:R-:W-:Y:S06]  /*18590*/  @!P0 BRA `(.L_x_12547) ;  /* 0x0000000000588947 */ /* 0x000fec0003800000 */
[----:B------:R-:W-:Y:S01]  /*185a0*/  BSSY B1, `(.L_x_12547) ;  /* 0x0000015000017945 */ /* 0x000fe20003800000 */
[----:B------:R-:W-:Y:S02]  /*185b0*/  IMAD.U32 R11, RZ, RZ, UR4 ;  /* 0x00000004ff0b7e24 */ /* 0x000fe4000f8e00ff */
[----:B------:R-:W-:-:S07]  /*185c0*/  IMAD.U32 R12, RZ, RZ, UR5 ;  /* 0x00000005ff0c7e24 */ /* 0x000fce000f8e00ff */
.L_x_12548:
        /* <DEDUP_REMOVED lines=19> */
.L_x_12547:
        /* <DEDUP_REMOVED lines=19> */
.L_x_12537:
[----:B------:R-:W-:Y:S05]  /*18830*/  BSYNC B0 ;  /* 0x0000000000007941 */ /* 0x000fea0003800000 */
.L_x_12536:
        /* <DEDUP_REMOVED lines=54> */
.L_x_12556:
        /* <DEDUP_REMOVED lines=138> */
.L_x_12555:
        /* <DEDUP_REMOVED lines=74> */
.L_x_12557:
[----:B------:R-:W-:-:S04]  /*198e0*/  ISETP.NE.U32.AND P2, PT, RZ, UR10, PT ;  /* 0x0000000aff007c0c */ /* 0x000fc8000bf45070 */
[----:B------:R-:W-:-:S13]  /*198f0*/  ISETP.NE.OR.EX P0, PT, RZ, UR11, P0, P2 ;  /* 0x0000000bff007c0c */ /* 0x000fda0008705720 */
[----:B------:R-:W-:Y:S05]  /*19900*/  @!P0 BRA `(.L_x_12553) ;  /* 0x0000000000a08947 */ /* 0x000fea0003800000 */
.L_x_12554:
        /* <DEDUP_REMOVED lines=40> */
.L_x_12553:
        /* <DEDUP_REMOVED lines=54> */
.L_x_12551:
[----:B-----5:R-:W-:-:S04]  /*19ef0*/  LEA R18, P0, R16, UR4, 0x3 ;  /* 0x0000000410127c11 */ /* 0x020fc8000f8018ff */
[----:B------:R-:W-:-:S06]  /*19f00*/  LEA.HI.X R19, R16, UR5, R17, 0x3, P0 ;  /* 0x0000000510137c11 */ /* 0x000fcc00080f1c11 */
[----:B------:R-:W5:Y:S03]  /*19f10*/  LD.E.64 R18, desc[UR8][R18.64] ;  /* 0x0000000812127980 */ /* 0x000f66000c101b00 */
.L_x_12552:
        /* <DEDUP_REMOVED lines=16> */
.L_x_12559:
        /* <DEDUP_REMOVED lines=19> */
.L_x_12558:
[----:B------:R-:W-:Y:S02]  /*1a150*/  ULDC.64 UR4, c[0x0][0x280] ;  /* 0x0000a00000047ab9 */ /* 0x000fe40000000a00 */
[----:B------:R-:W-:Y:S02]  /*1a160*/  IMAD.U32 R11, RZ, RZ, UR4 ;  /* 0x00000004ff0b7e24 */ /* 0x000fe4000f8e00ff */
[----:B------:R-:W-:Y:S01]  /*1a170*/  IMAD.U32 R12, RZ, RZ, UR5 ;  /* 0x00000005ff0c7e24 */ /* 0x000fe2000f8e00ff */
[----:B------:R-:W-:Y:S06]  /*1a180*/  @!P0 BRA `(.L_x_12560) ;  /* 0x0000000000588947 */ /* 0x000fec0003800000 */
[----:B------:R-:W-:Y:S01]  /*1a190*/  BSSY B1, `(.L_x_12560) ;  /* 0x0000015000017945 */ /* 0x000fe20003800000 */
[----:B------:R-:W-:Y:S01]  /*1a1a0*/  MOV R11, UR4 ;  /* 0x00000004000b7c02 */ /* 0x000fe20008000f00 */
[----:B------:R-:W-:-:S07]  /*1a1b0*/  IMAD.U32 R12, RZ, RZ, UR5 ;  /* 0x00000005ff0c7e24 */ /* 0x000fce000f8e00ff */
.L_x_12561:
        /* <DEDUP_REMOVED lines=19> */
.L_x_12560:
        /* <DEDUP_REMOVED lines=19> */
.L_x_12550:
[----:B------:R-:W-:Y:S05]  /*1a420*/  BSYNC B0 ;  /* 0x0000000000007941 */ /* 0x000fea0003800000 */
.L_x_12549:
        /* <DEDUP_REMOVED lines=54> */
.L_x_12569:
        /* <DEDUP_REMOVED lines=138> */
.L_x_12568:
        /* <DEDUP_REMOVED lines=75> */
.L_x_12570:
[----:B------:R-:W-:-:S04]  /*1b4e0*/  ISETP.NE.U32.AND P2, PT, RZ, UR10, PT ;  /* 0x0000000aff007c0c */ /* 0x000fc8000bf45070 */
[----:B------:R-:W-:-:S13]  /*1b4f0*/  ISETP.NE.OR.EX P0, PT, RZ, UR11, P0, P2 ;  /* 0x0000000bff007c0c */ /* 0x000fda0008705720 */
[----:B------:R-:W-:Y:S05]  /*1b500*/  @!P0 BRA `(.L_x_12566) ;  /* 0x0000000000a08947 */ /* 0x000fea0003800000 */
.L_x_12567:
        /* <DEDUP_REMOVED lines=40> */
.L_x_12566:
        /* <DEDUP_REMOVED lines=54> */
.L_x_12564:
[----:B-----5:R-:W-:-:S04]  /*1baf0*/  LEA R16, P0, R14, UR4, 0x3 ;  /* 0x000000040e107c11 */ /* 0x020fc8000f8018ff */
[----:B------:R-:W-:-:S06]  /*1bb00*/  LEA.HI.X R17, R14, UR5, R15, 0x3, P0 ;  /* 0x000000050e117c11 */ /* 0x000fcc00080f1c0f */
[----:B------:R-:W5:Y:S03]  /*1bb10*/  LD.E.64 R16, desc[UR8][R16.64] ;  /* 0x0000000810107980 */ /* 0x000f66000c101b00 */
.L_x_12565:
        /* <DEDUP_REMOVED lines=16> */
.L_x_12572:
        /* <DEDUP_REMOVED lines=19> */
.L_x_12571:
[----:B------:R-:W-:Y:S02]  /*1bd50*/  ULDC.64 UR4, c[0x0][0x280] ;  /* 0x0000a00000047ab9 */ /* 0x000fe40000000a00 */
[----:B------:R-:W-:Y:S02]  /*1bd60*/  IMAD.U32 R11, RZ, RZ, UR4 ;  /* 0x00000004ff0b7e24 */ /* 0x000fe4000f8e00ff */
[----:B------:R-:W-:Y:S01]  /*1bd70*/  IMAD.U32 R12, RZ, RZ, UR5 ;  /* 0x00000005ff0c7e24 */ /* 0x000fe2000f8e00ff */
[----:B------:R-:W-:Y:S06]  /*1bd80*/  @!P0 BRA `(.L_x_12573) ;  /* 0x0000000000588947 */ /* 0x000fec0003800000 */
[----:B------:R-:W-:Y:S01]  /*1bd90*/  BSSY B1, `(.L_x_12573) ;  /* 0x0000015000017945 */ /* 0x000fe20003800000 */
[----:B------:R-:W-:Y:S01]  /*1bda0*/  MOV R11, UR4 ;  /* 0x00000004000b7c02 */ /* 0x000fe20008000f00 */
[----:B------:R-:W-:-:S07]  /*1bdb0*/  IMAD.U32 R12, RZ, RZ, UR5 ;  /* 0x00000005ff0c7e24 */ /* 0x000fce000f8e00ff */
.L_x_12574:
        /* <DEDUP_REMOVED lines=19> */
.L_x_12573:
        /* <DEDUP_REMOVED lines=19> */
.L_x_12563:
[----:B------:R-:W-:Y:S05]  /*1c020*/  BSYNC B0 ;  /* 0x0000000000007941 */ /* 0x000fea0003800000 */
.L_x_12562:
        /* <DEDUP_REMOVED lines=21> */
.L_x_12577:
[----:B------:R-:W-:-:S13]  /*1c180*/  ISETP.GE.AND P0, PT, R2, UR7, PT ;  /* 0x0000000702007c0c */ /* 0x000fda000bf06270 */
[----:B------:R-:W-:Y:S05]  /*1c190*/  @P0 BRA `(.L_x_12579) ;  /* 0x0000000000300947 */ /* 0x000fea0003800000 */
[----:B01----:R-:W0:Y:S01]  /*1c1a0*/  LDC.64 R4, c[0x0][0x2a8] ;  /* 0x0000aa00ff047b82 */ /* 0x003e220000000a00 */
[C---:B------:R-:W-:Y:S02]  /*1c1b0*/  VIADD R3, R2.reuse, UR6 ;  /* 0x0000000602037c36 */ /* 0x040fe40008000000 */
[----:B------:R-:W-:Y:S02]  /*1c1c0*/  VIADD R2, R2, 0x80 ;  /* 0x0000008002027836 */ /* 0x000fe40000000000 */
[----:B0-----:R-:W-:-:S05]  /*1c1d0*/  IMAD.WIDE.U32 R4, R3, 0x8, R4 ;  /* 0x0000000803047825 */ /* 0x001fca00078e0004 */
[----:B------:R1:W-:Y:S02]  /*1c1e0*/  STG.E.64 desc[UR8][R4.64], RZ ;  /* 0x000000ff04007986 */ /* 0x0003e4000c101b08 */
.L_x_12578:
[----:B------:R-:W-:-:S13]  /*1c1f0*/  ISETP.GE.AND P0, PT, R2, UR7, PT ;  /* 0x0000000702007c0c */ /* 0x000fda000bf06270 */
[----:B------:R-:W-:Y:S05]  /*1c200*/  @P0 BRA `(.L_x_12580) ;  /* 0x0000000000340947 */ /* 0x000fea0003800000 */
[----:B01----:R-:W0:Y:S01]  /*1c210*/  LDC.64 R4, c[0x0][0x2a8] ;  /* 0x0000aa00ff047b82 */ /* 0x003e220000000a00 */
[C---:B------:R-:W-:Y:S01]  /*1c220*/  IADD3 R3, R2.reuse, UR6, RZ ;  /* 0x0000000602037c10 */ /* 0x040fe2000fffe0ff */
[----:B------:R-:W-:-:S04]  /*1c230*/  VIADD R2, R2, 0x80 ;  /* 0x0000008002027836 */ /* 0x000fc80000000000 */
[----:B0-----:R-:W-:-:S05]  /*1c240*/  IMAD.WIDE.U32 R4, R3, 0x8, R4 ;  /* 0x0000000803047825 */ /* 0x001fca00078e0004 */
[----:B------:R2:W-:Y:S02]  /*1c250*/  STG.E.64 desc[UR8][R4.64], RZ ;  /* 0x000000ff04007986 */ /* 0x0005e4000c101b08 */
.L_x_12579:
        /* <DEDUP_REMOVED lines=8> */
.L_x_12580:
[----:B------:R-:W-:Y:S05]  /*1c2e0*/  BSYNC B1 ;  /* 0x0000000000017941 */ /* 0x000fea0003800000 */
.L_x_12576:
[----:B------:R-:W-:-:S13]  /*1c2f0*/  ISETP.GE.AND P0, PT, R2, UR7, PT ;  /* 0x0000000702007c0c */ /* 0x000fda000bf06270 */
[----:B012---:R-:W0:Y:S01]  /*1c300*/  @!P0 LDC.64 R4, c[0x0][0x2a8] ;  /* 0x0000aa00ff048b82 */ /* 0x007e220000000a00 */
[C---:B------:R-:W-:Y:S01]  /*1c310*/  @!P0 IADD3 R3, R2.reuse, UR6, RZ ;  /* 0x0000000602038c10 */ /* 0x040fe2000fffe0ff */
[----:B------:R-:W-:-:S04]  /*1c320*/  @!P0 VIADD R2, R2, 0x80 ;  /* 0x0000008002028836 */ /* 0x000fc80000000000 */
[----:B0-----:R-:W-:-:S05]  /*1c330*/  @!P0 IMAD.WIDE.U32 R4, R3, 0x8, R4 ;  /* 0x0000000803048825 */ /* 0x001fca00078e0004 */
[----:B------:R3:W-:Y:S02]  /*1c340*/  @!P0 STG.E.64 desc[UR8][R4.64], RZ ;  /* 0x000000ff04008986 */ /* 0x0007e4000c101b08 */
.L_x_12581:
[----:B------:R-:W-:Y:S05]  /*1c350*/  BSYNC B0 ;  /* 0x0000000000007941 */ /* 0x000fea0003800000 */
.L_x_12575:
        /* <DEDUP_REMOVED lines=8> */
.L_x_12582:
        /* <DEDUP_REMOVED lines=10> */
.L_x_18611:


//--------------------- .text._ZN2at6native29vectorized_elementwise_kernelILi8EZZNS0_73_GLOBAL__N__c8866d80_35_SparseBinaryOpIntersectionKernel_cu_9e10b42f_311142_sparse_binary_op_intersection_kernel_implINS2_18CUDAKernelLauncherENS2_36CUDAValueSelectionIntersectionKernelINS2_9RhsProjOpEEElLl8EEEvRNS_6TensorERKS8_SB_RKSt6vectorIlSaIlEERKSt8optionalIS8_ESK_bbENKUlvE3_clEvEUllE_St5arrayIPcLm2EEEEviT0_T1_ --------------------------
	.section	.text._ZN2at6native29vectorized_elementwise_kernelILi8EZZNS0_73_GLOBAL__N__c8866d80_35_SparseBinaryOpIntersectionKernel_cu_9e10b42f_311142_sparse_binary_op_intersection_kernel_implINS2_18CUDAKernelLauncherENS2_36CUDAValueSelectionIntersectionKernelINS2_9RhsProjOpEEElLl8EEEvRNS_6TensorERKS8_SB_RKSt6vectorIlSaIlEERKSt8optionalIS8_ESK_bbENKUlvE3_clEvEUllE_St5arrayIPcLm2EEEEviT0_T1_,"ax",@progbits
	.align	128
        .global         _ZN2at6native29vectorized_elementwise_kernelILi8EZZNS0_73_GLOBAL__N__c8866d80_35_SparseBinaryOpIntersectionKernel_cu_9e10b42f_311142_sparse_binary_op_intersection_kernel_implINS2_18CUDAKernelLauncherENS2_36CUDAValueSelectionIntersectionKernelINS2_9RhsProjOpEEElLl8EEEvRNS_6TensorERKS8_SB_RKSt6vectorIlSaIlEERKSt8optionalIS8_ESK_bbENKUlvE3_clEvEUllE_St5arrayIPcLm2EEEEviT0_T1_
        .type           _ZN2at6native29vectorized_elementwise_kernelILi8EZZNS0_73_GLOBAL__N__c8866d80_35_SparseBinaryOpIntersectionKernel_cu_9e10b42f_311142_sparse_binary_op_intersection_kernel_implINS2_18CUDAKernelLauncherENS2_36CUDAValueSelectionIntersectionKernelINS2_9RhsProjOpEEElLl8EEEvRNS_6TensorERKS8_SB_RKSt6vectorIlSaIlEERKSt8optionalIS8_ESK_bbENKUlvE3_clEvEUllE_St5arrayIPcLm2EEEEviT0_T1_,@function
        .size           _ZN2at6native29vectorized_elementwise_kernelILi8EZZNS0_73_GLOBAL__N__c8866d80_35_SparseBinaryOpIntersectionKernel_cu_9e10b42f_311142_sparse_binary_op_intersection_kernel_implINS2_18CUDAKernelLauncherENS2_36CUDAValueSelectionIntersectionKernelINS2_9RhsProjOpEEElLl8EEEvRNS_6TensorERKS8_SB_RKSt6vectorIlSaIlEERKSt8optionalIS8_ESK_bbENKUlvE3_clEvEUllE_St5arrayIPcLm2EEEEviT0_T1_,(.L_x_18612 - _ZN2at6native29vectorized_elementwise_kernelILi8EZZNS0_73_GLOBAL__N__c8866d80_35_SparseBinaryOpIntersectionKernel_cu_9e10b42f_311142_sparse_binary_op_intersection_kernel_implINS2_18CUDAKernelLauncherENS2_36CUDAValueSelectionIntersectionKernelINS2_9RhsProjOpEEElLl8EEEvRNS_6TensorERKS8_SB_RKSt6vectorIlSaIlEERKSt8optionalIS8_ESK_bbENKUlvE3_clEvEUllE_St5arrayIPcLm2EEEEviT0_T1_)
        .other          _ZN2at6native29vectorized_elementwise_kernelILi8EZZNS0_73_GLOBAL__N__c8866d80_35_SparseBinaryOpIntersectionKernel_cu_9e10b42f_311142_sparse_binary_op_intersection_kernel_implINS2_18CUDAKernelLauncherENS2_36CUDAValueSelectionIntersectionKernelINS2_9RhsProjOpEEElLl8EEEvRNS_6TensorERKS8_SB_RKSt6vectorIlSaIlEERKSt8optionalIS8_ESK_bbENKUlvE3_clEvEUllE_St5arrayIPcLm2EEEEviT0_T1_,@"STO_CUDA_ENTRY STV_DEFAULT"
_ZN2at6native29vectorized_elementwise_kernelILi8EZZNS0_73_GLOBAL__N__c8866d80_35_SparseBinaryOpIntersectionKernel_cu_9e10b42f_311142_sparse_binary_op_intersection_kernel_implINS2_18CUDAKernelLauncherENS2_36CUDAValueSelectionIntersectionKernelINS2_9RhsProjOpEEElLl8EEEvRNS_6TensorERKS8_SB_RKSt6vectorIlSaIlEERKSt8optionalIS8_ESK_bbENKUlvE3_clEvEUllE_St5arrayIPcLm2EEEEviT0_T1_:
.text._ZN2at6native29vectorized_elementwise_kernelILi8EZZNS0_73_GLOBAL__N__c8866d80_35_SparseBinaryOpIntersectionKernel_cu_9e10b42f_311142_sparse_binary_op_intersection_kernel_implINS2_18CUDAKernelLauncherENS2_36CUDAValueSelectionIntersectionKernelINS2_9RhsProjOpEEElLl8EEEvRNS_6TensorERKS8_SB_RKSt6vectorIlSaIlEERKSt8optionalIS8_ESK_bbENKUlvE3_clEvEUllE_St5arrayIPcLm2EEEEviT0_T1_:
        /* <DEDUP_REMOVED lines=109> */
.L_x_12589:
        /* <DEDUP_REMOVED lines=137> */
.L_x_12588:
        /* <DEDUP_REMOVED lines=74> */
.L_x_12590:
[----:B------:R-:W-:-:S04]  /*1400*/  ISETP.NE.U32.AND P1, PT, RZ, UR10, PT ;  /* 0x0000000aff007c0c */ /* 0x000fc8000bf25070 */
[----:B------:R-:W-:-:S13]  /*1410*/  ISETP.NE.OR.EX P0, PT, RZ, UR11, P0, P1 ;  /* 0x0000000bff007c0c */ /* 0x000fda0008705710 */
[----:B------:R-:W-:Y:S05]  /*1420*/  @!P0 BRA `(.L_x_12586) ;  /* 0x0000000000a08947 */ /* 0x000fea0003800000 */
.L_x_12587:
        /* <DEDUP_REMOVED lines=40> */
.L_x_12586:
        /* <DEDUP_REMOVED lines=50> */
.L_x_12584:
[----:B-----5:R-:W-:-:S04]  /*19d0*/  LEA R18, P0, R20, UR4, 0x3 ;  /* 0x0000000414127c11 */ /* 0x020fc8000f8018ff */
[----:B------:R-:W-:-:S06]  /*19e0*/  LEA.HI.X R19, R20, UR5, R21, 0x3, P0 ;  /* 0x0000000514137c11 */ /* 0x000fcc00080f1c15 */
[----:B------:R-:W5:Y:S03]  /*19f0*/  LDG.E.64 R18, desc[UR8][R18.64] ;  /* 0x0000000812127981 */ /* 0x000f66000c1e1b00 */
.L_x_12585:
        /* <DEDUP_REMOVED lines=18> */
.L_x_12592:
        /* <DEDUP_REMOVED lines=23> */
.L_x_12591:
        /* <DEDUP_REMOVED lines=9> */
.L_x_12594:
        /* <DEDUP_REMOVED lines=23> */
.L_x_12593:
        /* <DEDUP_REMOVED lines=64> */
.L_x_12600:
        /* <DEDUP_REMOVED lines=138> */
.L_x_12599:
        /* <DEDUP_REMOVED lines=75> */
.L_x_12601:
[----:B------:R-:W-:-:S04]  /*2fe0*/  ISETP.NE.U32.AND P3, PT, RZ, UR10, PT ;  /* 0x0000000aff007c0c */ /* 0x000fc8000bf65070 */
[----:B------:R-:W-:-:S13]  /*2ff0*/  ISETP.NE.OR.EX P0, PT, RZ, UR11, P0, P3 ;  /* 0x0000000bff007c0c */ /* 0x000fda0008705730 */
[----:B------:R-:W-:Y:S05]  /*3000*/  @!P0 BRA `(.L_x_12597) ;  /* 0x0000000000a48947 */ /* 0x000fea0003800000 */
.L_x_12598:
        /* <DEDUP_REMOVED lines=41> */
.L_x_12597:
        /* <DEDUP_REMOVED lines=50> */
.L_x_12595:
[----:B------:R-:W-:Y:S02]  /*35c0*/  ULDC.64 UR4, c[0x0][0x218] ;  /* 0x0000860000047ab9 */ /* 0x000fe40000000a00 */
[----:B0-----:R-:W-:-:S04]  /*35d0*/  LEA R24, P0, R22, UR4, 0x3 ;  /* 0x0000000416187c11 */ /* 0x001fc8000f8018ff */
[----:B------:R-:W-:-:S06]  /*35e0*/  LEA.HI.X R25, R22, UR5, R23, 0x3, P0 ;  /* 0x0000000516197c11 */ /* 0x000fcc00080f1c17 */
[----:B------:R-:W5:Y:S03]  /*35f0*/  LD.E.64 R24, desc[UR8][R24.64] ;  /* 0x0000000818187980 */ /* 0x000f66000c101b00 */
.L_x_12596:
        /* <DEDUP_REMOVED lines=9> */
.L_x_12603:
        /* <DEDUP_REMOVED lines=19> */
.L_x_12602:
        /* <DEDUP_REMOVED lines=9> */
.L_x_12605:
        /* <DEDUP_REMOVED lines=19> */
.L_x_12604:
        /* <DEDUP_REMOVED lines=64> */
.L_x_12611:
        /* <DEDUP_REMOVED lines=139> */
.L_x_12610:
        /* <DEDUP_REMOVED lines=74> */
.L_x_12612:
[----:B------:R-:W-:-:S04]  /*4ad0*/  ISETP.NE.U32.AND P3, PT, RZ, UR4, PT ;  /* 0x00000004ff007c0c */ /* 0x000fc8000bf65070 */
[----:B------:R-:W-:-:S13]  /*4ae0*/  ISETP.NE.OR.EX P0, PT, RZ, UR5, P0, P3 ;  /* 0x00000005ff007c0c */ /* 0x000fda0008705730 */
[----:B------:R-:W-:Y:S05]  /*4af0*/  @!P0 BRA `(.L_x_12608) ;  /* 0x0000000000a88947 */ /* 0x000fea0003800000 */
.L_x_12609:
        /* <DEDUP_REMOVED lines=42> */
.L_x_12608:
        /* <DEDUP_REMOVED lines=49> */
.L_x_12606:
[----:B------:R-:W-:Y:S02]  /*50b0*/  ULDC.64 UR4, c[0x0][0x218] ;  /* 0x0000860000047ab9 */ /* 0x000fe40000000a00 */
[----:B0-----:R-:W-:-:S04]  /*50c0*/  LEA R18, P0, R4, UR4, 0x3 ;  /* 0x0000000404127c11 */ /* 0x001fc8000f8018ff */
[----:B------:R-:W-:-:S06]  /*50d0*/  LEA.HI.X R19, R4, UR5, R5, 0x3, P0 ;  /* 0x0000000504137c11 */ /* 0x000fcc00080f1c05 */
[----:B------:R-:W5:Y:S03]  /*50e0*/  LD.E.64 R18, desc[UR8][R18.64] ;  /* 0x0000000812127980 */ /* 0x000f66000c101b00 */
.L_x_12607:
        /* <DEDUP_REMOVED lines=9> */
.L_x_12614:
        /* <DEDUP_REMOVED lines=19> */
.L_x_12613:
        /* <DEDUP_REMOVED lines=9> */
.L_x_12616:
        /* <DEDUP_REMOVED lines=19> */
.L_x_12615:
        /* <DEDUP_REMOVED lines=64> */
.L_x_12622:
        /* <DEDUP_REMOVED lines=137> */
.L_x_12621:
        /* <DEDUP_REMOVED lines=74> */
.L_x_12623:
[----:B------:R-:W-:-:S04]  /*65a0*/  ISETP.NE.U32.AND P3, PT, RZ, UR4, PT ;  /* 0x00000004ff007c0c */ /* 0x000fc8000bf65070 */
[----:B------:R-:W-:-:S13]  /*65b0*/  ISETP.NE.OR.EX P0, PT, RZ, UR5, P0, P3 ;  /* 0x00000005ff007c0c */ /* 0x000fda0008705730 */
[----:B------:R-:W-:Y:S05]  /*65c0*/  @!P0 BRA `(.L_x_12619) ;  /* 0x0000000000a08947 */ /* 0x000fea0003800000 */
.L_x_12620:
        /* <DEDUP_REMOVED lines=40> */
.L_x_12619:
        /* <DEDUP_REMOVED lines=49> */
.L_x_12617:
[----:B------:R-:W-:Y:S02]  /*6b60*/  ULDC.64 UR4, c[0x0][0x218] ;  /* 0x0000860000047ab9 */ /* 0x000fe40000000a00 */
[----:B0-----:R-:W-:-:S04]  /*6b70*/  LEA R18, P0, R6, UR4, 0x3 ;  /* 0x0000000406127c11 */ /* 0x001fc8000f8018ff */
[----:B------:R-:W-:-:S06]  /*6b80*/  LEA.HI.X R19, R6, UR5, R7, 0x3, P0 ;  /* 0x0000000506137c11 */ /* 0x000fcc00080f1c07 */
[----:B------:R-:W5:Y:S03]  /*6b90*/  LD.E.64 R18, desc[UR8][R18.64] ;  /* 0x0000000812127980 */ /* 0x000f66000c101b00 */
.L_x_12618:
        /* <DEDUP_REMOVED lines=9> */
.L_x_12625:
        /* <DEDUP_REMOVED lines=19> */
.L_x_12624:
        /* <DEDUP_REMOVED lines=9> */
.L_x_12627:
        /* <DEDUP_REMOVED lines=19> */
.L_x_12626:
        /* <DEDUP_REMOVED lines=61> */
.L_x_12633:
        /* <DEDUP_REMOVED lines=136> */
.L_x_12632:
        /* <DEDUP_REMOVED lines=73> */
.L_x_12634:
[----:B------:R-:W-:-:S04]  /*8000*/  ISETP.NE.U32.AND P3, PT, R33, RZ, PT ;  /* 0x000000ff2100720c */ /* 0x000fc80003f65070 */
[----:B------:R-:W-:-:S13]  /*8010*/  ISETP.NE.OR.EX P0, PT, R32, RZ, P0, P3 ;  /* 0x000000ff2000720c */ /* 0x000fda0000705730 */
[----:B------:R-:W-:Y:S05]  /*8020*/  @!P0 BRA `(.L_x_12630) ;  /* 0x0000000000a08947 */ /* 0x000fea0003800000 */
.L_x_12631:
        /* <DEDUP_REMOVED lines=40> */
.L_x_12630:
        /* <DEDUP_REMOVED lines=47> */
.L_x_12628:
[----:B------:R-:W-:Y:S02]  /*85a0*/  ULDC.64 UR4, c[0x0][0x218] ;  /* 0x0000860000047ab9 */ /* 0x000fe40000000a00 */
[----:B0-----:R-:W-:-:S04]  /*85b0*/  LEA R18, P0, R8, UR4, 0x3 ;  /* 0x0000000408127c11 */ /* 0x001fc8000f8018ff */
[----:B------:R-:W-:-:S06]  /*85c0*/  LEA.HI.X R19, R8, UR5, R9, 0x3, P0 ;  /* 0x0000000508137c11 */ /* 0x000fcc00080f1c09 */
[----:B------:R-:W5:Y:S03]  /*85d0*/  LD.E.64 R18, desc[UR8][R18.64] ;  /* 0x0000000812127980 */ /* 0x000f66000c101b00 */
.L_x_12629:
        /* <DEDUP_REMOVED lines=9> */
.L_x_12636:
        /* <DEDUP_REMOVED lines=19> */
.L_x_12635:
        /* <DEDUP_REMOVED lines=9> */
.L_x_12638:
        /* <DEDUP_REMOVED lines=19> */
.L_x_12637:
        /* <DEDUP_REMOVED lines=61> */
.L_x_12644:
        /* <DEDUP_REMOVED lines=136> */
.L_x_12643:
        /* <DEDUP_REMOVED lines=73> */
.L_x_12645:
[----:B------:R-:W-:-:S04]  /*9a40*/  ISETP.NE.U32.AND P3, PT, R33, RZ, PT ;  /* 0x000000ff2100720c */ /* 0x000fc80003f65070 */
[----:B------:R-:W-:-:S13]  /*9a50*/  ISETP.NE.OR.EX P0, PT, R32, RZ, P0, P3 ;  /* 0x000000ff2000720c */ /* 0x000fda0000705730 */
[----:B------:R-:W-:Y:S05]  /*9a60*/  @!P0 BRA `(.L_x_12641) ;  /* 0x0000000000a08947 */ /* 0x000fea0003800000 */
.L_x_12642:
        /* <DEDUP_REMOVED lines=40> */
.L_x_12641:
        /* <DEDUP_REMOVED lines=47> */
.L_x_12639:
[----:B------:R-:W-:Y:S02]  /*9fe0*/  ULDC.64 UR4, c[0x0][0x218] ;  /* 0x0000860000047ab9 */ /* 0x000fe40000000a00 */
[----:B------:R-:W-:-:S04]  /*9ff0*/  LEA R30, P0, R10, UR4, 0x3 ;  /* 0x000000040a1e7c11 */ /* 0x000fc8000f8018ff */
[----:B------:R-:W-:-:S06]  /*a000*/  LEA.HI.X R31, R10, UR5, R11, 0x3, P0 ;  /* 0x000000050a1f7c11 */ /* 0x000fcc00080f1c0b */
[----:B------:R-:W5:Y:S03]  /*a010*/  LD.E.64 R30, desc[UR8][R30.64] ;  /* 0x000000081e1e7980 */ /* 0x000f66000c101b00 */
.L_x_12640:
        /* <DEDUP_REMOVED lines=9> */
.L_x_12647:
        /* <DEDUP_REMOVED lines=19> */
.L_x_12646:
        /* <DEDUP_REMOVED lines=9> */
.L_x_12649:
        /* <DEDUP_REMOVED lines=19> */
.L_x_12648:
        /* <DEDUP_REMOVED lines=61> */
.L_x_12655:
        /* <DEDUP_REMOVED lines=137> */
.L_x_12654:
        /* <DEDUP_REMOVED lines=74> */
.L_x_12656:
[----:B------:R-:W-:-:S04]  /*b4a0*/  ISETP.NE.U32.AND P3, PT, R33, RZ, PT ;  /* 0x000000ff2100720c */ /* 0x000fc80003f65070 */
[----:B------:R-:W-:-:S13]  /*b4b0*/  ISETP.NE.OR.EX P0, PT, R32, RZ, P0, P3 ;  /* 0x000000ff2000720c */ /* 0x000fda0000705730 */
[----:B------:R-:W-:Y:S05]  /*b4c0*/  @!P0 BRA `(.L_x_12652) ;  /* 0x0000000000a08947 */ /* 0x000fea0003800000 */
.L_x_12653:
        /* <DEDUP_REMOVED lines=40> */
.L_x_12652:
        /* <DEDUP_REMOVED lines=47> */
.L_x_12650:
[----:B------:R-:W-:Y:S02]  /*ba40*/  ULDC.64 UR4, c[0x0][0x218] ;  /* 0x0000860000047ab9 */ /* 0x000fe40000000a00 */
[----:B0-----:R-:W-:-:S04]  /*ba50*/  LEA R10, P0, R12, UR4, 0x3 ;  /* 0x000000040c0a7c11 */ /* 0x001fc8000f8018ff */
[----:B------:R-:W-:-:S06]  /*ba60*/  LEA.HI.X R11, R12, UR5, R13, 0x3, P0 ;  /* 0x000000050c0b7c11 */ /* 0x000fcc00080f1c0d */
[----:B------:R-:W5:Y:S03]  /*ba70*/  LD.E.64 R10, desc[UR8][R10.64] ;  /* 0x000000080a0a7980 */ /* 0x000f66000c101b00 */
.L_x_12651:
        /* <DEDUP_REMOVED lines=9> */
.L_x_12658:
        /* <DEDUP_REMOVED lines=19> */
.L_x_12657:
        /* <DEDUP_REMOVED lines=9> */
.L_x_12660:
        /* <DEDUP_REMOVED lines=19> */
.L_x_12659:
        /* <DEDUP_REMOVED lines=61> */
.L_x_12666:
        /* <DEDUP_REMOVED lines=136> */
.L_x_12665:
        /* <DEDUP_REMOVED lines=73> */
.L_x_12667:
[----:B------:R-:W-:-:S04]  /*cee0*/  ISETP.NE.U32.AND P2, PT, R32, RZ, PT ;  /* 0x000000ff2000720c */ /* 0x000fc80003f45070 */
[----:B------:R-:W-:-:S13]  /*cef0*/  ISETP.NE.OR.EX P0, PT, R4, RZ, P0, P2 ;  /* 0x000000ff0400720c */ /* 0x000fda0000705720 */
[----:B------:R-:W-:Y:S05]  /*cf00*/  @!P0 BRA `(.L_x_12663) ;  /* 0x0000000000a08947 */ /* 0x000fea0003800000 */
.L_x_12664:
        /* <DEDUP_REMOVED lines=40> */
.L_x_12663:
        /* <DEDUP_REMOVED lines=47> */
.L_x_12661:
[----:B------:R-:W-:Y:S02]  /*d480*/  ULDC.64 UR4, c[0x0][0x218] ;  /* 0x0000860000047ab9 */ /* 0x000fe40000000a00 */
[----:B0-----:R-:W-:-:S04]  /*d490*/  LEA R10, P0, R14, UR4, 0x3 ;  /* 0x000000040e0a7c11 */ /* 0x001fc8000f8018ff */
[----:B------:R-:W-:-:S06]  /*d4a0*/  LEA.HI.X R11, R14, UR5, R15, 0x3, P0 ;  /* 0x000000050e0b7c11 */ /* 0x000fcc00080f1c0f */
[----:B------:R-:W5:Y:S03]  /*d4b0*/  LD.E.64 R10, desc[UR8][R10.64] ;  /* 0x000000080a0a7980 */ /* 0x000f66000c101b00 */
.L_x_12662:
        /* <DEDUP_REMOVED lines=10> */
.L_x_12669:
        /* <DEDUP_REMOVED lines=19> */
.L_x_12668:
[----:B------:R-:W-:Y:S02]  /*d690*/  ULDC.64 UR4, c[0x0][0x280] ;  /* 0x0000a00000047ab9 */ /* 0x000fe40000000a00 */
[----:B------:R-:W-:Y:S02]  /*d6a0*/  IMAD.U32 R13, RZ, RZ, UR4 ;  /* 0x00000004ff0d7e24 */ /* 0x000fe4000f8e00ff */
[----:B------:R-:W-:Y:S01]  /*d6b0*/  IMAD.U32 R17, RZ, RZ, UR5 ;  /* 0x00000005ff117e24 */ /* 0x000fe2000f8e00ff */
[----:B------:R-:W-:Y:S06]  /*d6c0*/  @!P1 BRA `(.L_x_12670) ;  /* 0x0000000000589947 */ /* 0x000fec0003800000 */
[----:B------:R-:W-:Y:S01]  /*d6d0*/  BSSY B0, `(.L_x_12670) ;  /* 0x0000015000007945 */ /* 0x000fe20003800000 */
[----:B------:R-:W-:Y:S01]  /*d6e0*/  IMAD.U32 R13, RZ, RZ, UR4 ;  /* 0x00000004ff0d7e24 */ /* 0x000fe2000f8e00ff */
[----:B------:R-:W-:-:S07]  /*d6f0*/  MOV R17, UR5 ;  /* 0x0000000500117c02 */ /* 0x000fce0008000f00 */
.L_x_12671:
        /* <DEDUP_REMOVED lines=19> */
.L_x_12670:
        /* <DEDUP_REMOVED lines=29> */
.L_x_12583:
        /* <DEDUP_REMOVED lines=151> */
.L_x_12679:
        /* <DEDUP_REMOVED lines=139> */
.L_x_12678:
        /* <DEDUP_REMOVED lines=76> */
.L_x_12680:
[----:B------:R-:W-:-:S04]  /*f0e0*/  ISETP.NE.U32.AND P2, PT, RZ, UR7, PT ;  /* 0x00000007ff007c0c */ /* 0x000fc8000bf45070 */
[----:B------:R-:W-:-:S13]  /*f0f0*/  ISETP.NE.OR.EX P0, PT, RZ, UR10, P0, P2 ;  /* 0x0000000aff007c0c */ /* 0x000fda0008705720 */
[----:B------:R-:W-:Y:S05]  /*f100*/  @!P0 BRA `(.L_x_12676) ;  /* 0x0000000000a88947 */ /* 0x000fea0003800000 */
.L_x_12677:
        /* <DEDUP_REMOVED lines=42> */
.L_x_12676:
        /* <DEDUP_REMOVED lines=48> */
.L_x_12674:
[----:B-----5:R-:W-:-:S04]  /*f6b0*/  LEA R10, P0, R12, UR10, 0x3 ;  /* 0x0000000a0c0a7c11 */ /* 0x020fc8000f8018ff */
[----:B------:R-:W-:-:S06]  /*f6c0*/  LEA.HI.X R11, R12, UR11, R13, 0x3, P0 ;  /* 0x0000000b0c0b7c11 */ /* 0x000fcc00080f1c0d */
[----:B------:R-:W5:Y:S03]  /*f6d0*/  LDG.E.64 R10, desc[UR8][R10.64] ;  /* 0x000000080a0a7981 */ /* 0x000f66000c1e1b00 */
.L_x_12675:
        /* <DEDUP_REMOVED lines=18> */
.L_x_12682:
        /* <DEDUP_REMOVED lines=23> */
.L_x_12681:
[----:B------:R-:W-:Y:S02]  /*f970*/  ULDC.64 UR4, c[0x0][0x280] ;  /* 0x0000a00000047ab9 */ /* 0x000fe40000000a00 */
[----:B------:R-:W-:Y:S01]  /*f980*/  IMAD.U32 R30, RZ, RZ, UR4 ;  /* 0x00000004ff1e7e24 */ /* 0x000fe2000f8e00ff */
[----:B------:R-:W-:Y:S01]  /*f990*/  MOV R29, UR5 ;  /* 0x00000005001d7c02 */ /* 0x000fe20008000f00 */
[----:B------:R-:W-:Y:S06]  /*f9a0*/  @!P0 BRA `(.L_x_12683) ;  /* 0x0000000000688947 */ /* 0x000fec0003800000 */
[----:B------:R-:W-:Y:S01]  /*f9b0*/  BSSY B1, `(.L_x_12683) ;  /* 0x0000019000017945 */ /* 0x000fe20003800000 */
[----:B------:R-:W-:Y:S02]  /*f9c0*/  IMAD.U32 R30, RZ, RZ, UR4 ;  /* 0x00000004ff1e7e24 */ /* 0x000fe4000f8e00ff */
[----:B------:R-:W-:-:S07]  /*f9d0*/  IMAD.U32 R29, RZ, RZ, UR5 ;  /* 0x00000005ff1d7e24 */ /* 0x000fce000f8e00ff */
.L_x_12684:
        /* <DEDUP_REMOVED lines=23> */
.L_x_12683:
        /* <DEDUP_REMOVED lines=19> */
.L_x_12673:
[----:B------:R-:W-:Y:S05]  /*fc80*/  BSYNC B0 ;  /* 0x0000000000007941 */ /* 0x000fea0003800000 */
.L_x_12672:
        /* <DEDUP_REMOVED lines=56> */
.L_x_12692:
        /* <DEDUP_REMOVED lines=137> */
.L_x_12691:
        /* <DEDUP_REMOVED lines=74> */
.L_x_12693:
[----:B------:R-:W-:-:S04]  /*10d40*/  ISETP.NE.U32.AND P2, PT, RZ, UR7, PT ;  /* 0x00000007ff007c0c */ /* 0x000fc8000bf45070 */
[----:B------:R-:W-:-:S13]  /*10d50*/  ISETP.NE.OR.EX P0, PT, RZ, UR10, P0, P2 ;  /* 0x0000000aff007c0c */ /* 0x000fda0008705720 */
[----:B------:R-:W-:Y:S05]  /*10d60*/  @!P0 BRA `(.L_x_12689) ;  /* 0x0000000000a08947 */ /* 0x000fea0003800000 */
.L_x_12690:
        /* <DEDUP_REMOVED lines=40> */
.L_x_12689:
        /* <DEDUP_REMOVED lines=53> */
.L_x_12687:
[----:B01---5:R-:W-:-:S04]  /*11340*/  LEA R10, P0, R34, UR4, 0x3 ;  /* 0x00000004220a7c11 */ /* 0x023fc8000f8018ff */
[----:B------:R-:W-:-:S06]  /*11350*/  LEA.HI.X R11, R34, UR5, R35, 0x3, P0 ;  /* 0x00000005220b7c11 */ /* 0x000fcc00080f1c23 */
[----:B------:R-:W5:Y:S03]  /*11360*/  LD.E.64 R10, desc[UR8][R10.64] ;  /* 0x000000080a0a7980 */ /* 0x000f66000c101b00 */
.L_x_12688:
        /* <DEDUP_REMOVED lines=16> */
.L_x_12695:
        /* <DEDUP_REMOVED lines=19> */
.L_x_12694:
[----:B------:R-:W-:Y:S02]  /*115a0*/  ULDC.64 UR4, c[0x0][0x280] ;  /* 0x0000a00000047ab9 */ /* 0x000fe40000000a00 */
[----:B------:R-:W-:Y:S01]  /*115b0*/  IMAD.U32 R27, RZ, RZ, UR4 ;  /* 0x00000004ff1b7e24 */ /* 0x000fe2000f8e00ff */
[----:B------:R-:W-:Y:S01]  /*115c0*/  MOV R28, UR5 ;  /* 0x00000005001c7c02 */ /* 0x000fe20008000f00 */
[----:B------:R-:W-:Y:S06]  /*115d0*/  @!P0 BRA `(.L_x_12696) ;  /* 0x0000000000588947 */ /* 0x000fec0003800000 */
[----:B------:R-:W-:Y:S01]  /*115e0*/  BSSY B1, `(.L_x_12696) ;  /* 0x0000015000017945 */ /* 0x000fe20003800000 */
[----:B------:R-:W-:Y:S02]  /*115f0*/  IMAD.U32 R27, RZ, RZ, UR4 ;  /* 0x00000004ff1b7e24 */ /* 0x000fe4000f8e00ff */
[----:B------:R-:W-:-:S07]  /*11600*/  IMAD.U32 R28, RZ, RZ, UR5 ;  /* 0x00000005ff1c7e24 */ /* 0x000fce000f8e00ff */
.L_x_12697:
        /* <DEDUP_REMOVED lines=19> */
.L_x_12696:
        /* <DEDUP_REMOVED lines=19> */
.L_x_12686:
[----:B------:R-:W-:Y:S05]  /*11870*/  BSYNC B0 ;  /* 0x0000000000007941 */ /* 0x000fea0003800000 */
.L_x_12685:
        /* <DEDUP_REMOVED lines=55> */
.L_x_12705:
        /* <DEDUP_REMOVED lines=137> */
.L_x_12704:
        /* <DEDUP_REMOVED lines=74> */
.L_x_12706:
[----:B------:R-:W-:-:S04]  /*12920*/  ISETP.NE.U32.AND P2, PT, RZ, UR10, PT ;  /* 0x0000000aff007c0c */ /* 0x000fc8000bf45070 */
[----:B------:R-:W-:-:S13]  /*12930*/  ISETP.NE.OR.EX P0, PT, RZ, UR11, P0, P2 ;  /* 0x0000000bff007c0c */ /* 0x000fda0008705720 */
[----:B------:R-:W-:Y:S05]  /*12940*/  @!P0 BRA `(.L_x_12702) ;  /* 0x0000000000a08947 */ /* 0x000fea0003800000 */
.L_x_12703:
        /* <DEDUP_REMOVED lines=40> */
.L_x_12702:
        /* <DEDUP_REMOVED lines=52> */
.L_x_12700:
[----:B-----5:R-:W-:-:S04]  /*12f10*/  LEA R12, P0, R24, UR4, 0x3 ;  /* 0x00000004180c7c11 */ /* 0x020fc8000f8018ff */
[----:B------:R-:W-:-:S06]  /*12f20*/  LEA.HI.X R13, R24, UR5, R25, 0x3, P0 ;  /* 0x00000005180d7c11 */ /* 0x000fcc00080f1c19 */
[----:B------:R-:W5:Y:S03]  /*12f30*/  LD.E.64 R12, desc[UR8][R12.64] ;  /* 0x000000080c0c7980 */ /* 0x000f66000c101b00 */
.L_x_12701:
        /* <DEDUP_REMOVED lines=16> */
.L_x_12708:
        /* <DEDUP_REMOVED lines=19> */
.L_x_12707:
[----:B------:R-:W-:Y:S02]  /*13170*/  ULDC.64 UR4, c[0x0][0x280] ;  /* 0x0000a00000047ab9 */ /* 0x000fe40000000a00 */
[----:B------:R-:W-:Y:S02]  /*13180*/  IMAD.U32 R27, RZ, RZ, UR4 ;  /* 0x00000004ff1b7e24 */ /* 0x000fe4000f8e00ff */
[----:B------:R-:W-:Y:S01]  /*13190*/  IMAD.U32 R28, RZ, RZ, UR5 ;  /* 0x00000005ff1c7e24 */ /* 0x000fe2000f8e00ff */
[----:B------:R-:W-:Y:S06]  /*131a0*/  @!P0 BRA `(.L_x_12709) ;  /* 0x0000000000588947 */ /* 0x000fec0003800000 */
[----:B------:R-:W-:Y:S01]  /*131b0*/  BSSY B1, `(.L_x_12709) ;  /* 0x0000015000017945 */ /* 0x000fe20003800000 */
[----:B------:R-:W-:Y:S01]  /*131c0*/  MOV R27, UR4 ;  /* 0x00000004001b7c02 */ /* 0x000fe20008000f00 */
[----:B------:R-:W-:-:S07]  /*131d0*/  IMAD.U32 R28, RZ, RZ, UR5 ;  /* 0x00000005ff1c7e24 */ /* 0x000fce000f8e00ff */
.L_x_12710:
        /* <DEDUP_REMOVED lines=19> */
.L_x_12709:
        /* <DEDUP_REMOVED lines=19> */
.L_x_12699:
[----:B------:R-:W-:Y:S05]  /*13440*/  BSYNC B0 ;  /* 0x0000000000007941 */ /* 0x000fea0003800000 */
.L_x_12698:
        /* <DEDUP_REMOVED lines=54> */
.L_x_12718:
        /* <DEDUP_REMOVED lines=138> */
.L_x_12717:
        /* <DEDUP_REMOVED lines=74> */
.L_x_12719:
[----:B------:R-:W-:-:S04]  /*144f0*/  ISETP.NE.U32.AND P2, PT, RZ, UR10, PT ;  /* 0x0000000aff007c0c */ /* 0x000fc8000bf45070 */
[----:B------:R-:W-:-:S13]  /*14500*/  ISETP.NE.OR.EX P0, PT, RZ, UR11, P0, P2 ;  /* 0x0000000bff007c0c */ /* 0x000fda0008705720 */
[----:B------:R-:W-:Y:S05]  /*14510*/  @!P0 BRA `(.L_x_12715) ;  /* 0x0000000000a08947 */ /* 0x000fea0003800000 */
.L_x_12716:
        /* <DEDUP_REMOVED lines=40> */
.L_x_12715:
        /* <DEDUP_REMOVED lines=53> */
.L_x_12713:
[----:B0123-5:R-:W-:-:S04]  /*14af0*/  LEA R4, P0, R22, UR4, 0x3 ;  /* 0x0000000416047c11 */ /* 0x02ffc8000f8018ff */
[----:B------:R-:W-:-:S06]  /*14b00*/  LEA.HI.X R5, R22, UR5, R23, 0x3, P0 ;  /* 0x0000000516057c11 */ /* 0x000fcc00080f1c17 */
[----:B------:R-:W5:Y:S03]  /*14b10*/  LD.E.64 R4, desc[UR8][R4.64] ;  /* 0x0000000804047980 */ /* 0x000f66000c101b00 */
.L_x_12714:
        /* <DEDUP_REMOVED lines=16> */
.L_x_12721:
        /* <DEDUP_REMOVED lines=19> */
.L_x_12720:
[----:B------:R-:W-:Y:S02]  /*14d50*/  ULDC.64 UR4, c[0x0][0x280] ;  /* 0x0000a00000047ab9 */ /* 0x000fe40000000a00 */
[----:B------:R-:W-:Y:S01]  /*14d60*/  IMAD.U32 R27, RZ, RZ, UR4 ;  /* 0x00000004ff1b7e24 */ /* 0x000fe2000f8e00ff */
[----:B------:R-:W-:Y:S01]  /*14d70*/  MOV R26, UR5 ;  /* 0x00000005001a7c02 */ /* 0x000fe20008000f00 */
[----:B------:R-:W-:Y:S06]  /*14d80*/  @!P0 BRA `(.L_x_12722) ;  /* 0x0000000000588947 */ /* 0x000fec0003800000 */
[----:B------:R-:W-:Y:S01]  /*14d90*/  BSSY B1, `(.L_x_12722) ;  /* 0x0000015000017945 */ /* 0x000fe20003800000 */
[----:B------:R-:W-:Y:S02]  /*14da0*/  IMAD.U32 R27, RZ, RZ, UR4 ;  /* 0x00000004ff1b7e24 */ /* 0x000fe4000f8e00ff */
[----:B------:R-:W-:-:S07]  /*14db0*/  IMAD.U32 R26, RZ, RZ, UR5 ;  /* 0x00000005ff1a7e24 */ /* 0x000fce000f8e00ff */
.L_x_12723:
        /* <DEDUP_REMOVED lines=19> */
.L_x_12722:
        /* <DEDUP_REMOVED lines=19> */
.L_x_12712:
[----:B------:R-:W-:Y:S05]  /*15020*/  BSYNC B0 ;  /* 0x0000000000007941 */ /* 0x000fea0003800000 */
.L_x_12711:
        /* <DEDUP_REMOVED lines=54> */
.L_x_12731:
        /* <DEDUP_REMOVED lines=139> */
.L_x_12730:
        /* <DEDUP_REMOVED lines=74> */
.L_x_12732:
[----:B------:R-:W-:-:S04]  /*160e0*/  ISETP.NE.U32.AND P2, PT, RZ, UR10, PT ;  /* 0x0000000aff007c0c */ /* 0x000fc8000bf45070 */
[----:B------:R-:W-:-:S13]  /*160f0*/  ISETP.NE.OR.EX P0, PT, RZ, UR11, P0, P2 ;  /* 0x0000000bff007c0c */ /* 0x000fda0008705720 */
[----:B------:R-:W-:Y:S05]  /*16100*/  @!P0 BRA `(.L_x_12728) ;  /* 0x0000000000a08947 */ /* 0x000fea0003800000 */
.L_x_12729:
        /* <DEDUP_REMOVED lines=40> */
.L_x_12728:
        /* <DEDUP_REMOVED lines=53> */
.L_x_12726:
[----:B-----5:R-:W-:-:S04]  /*166e0*/  LEA R34, P0, R20, UR4, 0x3 ;  /* 0x0000000414227c11 */ /* 0x020fc8000f8018ff */
[----:B------:R-:W-:-:S06]  /*166f0*/  LEA.HI.X R35, R20, UR5, R21, 0x3, P0 ;  /* 0x0000000514237c11 */ /* 0x000fcc00080f1c15 */
[----:B------:R-:W5:Y:S03]  /*16700*/  LD.E.64 R34, desc[UR8][R34.64] ;  /* 0x0000000822227980 */ /* 0x000f66000c101b00 */
.L_x_12727:
        /* <DEDUP_REMOVED lines=16> */
.L_x_12734:
        /* <DEDUP_REMOVED lines=19> */
.L_x_12733:
[----:B------:R-:W-:Y:S02]  /*16940*/  ULDC.64 UR4, c[0x0][0x280] ;  /* 0x0000a00000047ab9 */ /* 0x000fe40000000a00 */
[----:B------:R-:W-:Y:S02]  /*16950*/  IMAD.U32 R13, RZ, RZ, UR4 ;  /* 0x00000004ff0d7e24 */ /* 0x000fe4000f8e00ff */
[----:B------:R-:W-:Y:S01]  /*16960*/  IMAD.U32 R12, RZ, RZ, UR5 ;  /* 0x00000005ff0c7e24 */ /* 0x000fe2000f8e00ff */
[----:B------:R-:W-:Y:S06]  /*16970*/  @!P0 BRA `(.L_x_12735) ;  /* 0x0000000000588947 */ /* 0x000fec0003800000 */
[----:B------:R-:W-:Y:S01]  /*16980*/  BSSY B1, `(.L_x_12735) ;  /* 0x0000015000017945 */ /* 0x000fe20003800000 */
[----:B------:R-:W-:Y:S01]  /*16990*/  IMAD.U32 R13, RZ, RZ, UR4 ;  /* 0x00000004ff0d7e24 */ /* 0x000fe2000f8e00ff */
[----:B------:R-:W-:-:S07]  /*169a0*/  MOV R12, UR5 ;  /* 0x00000005000c7c02 */ /* 0x000fce0008000f00 */
.L_x_12736:
        /* <DEDUP_REMOVED lines=19> */
.L_x_12735:
        /* <DEDUP_REMOVED lines=19> */
.L_x_12725:
[----:B------:R-:W-:Y:S05]  /*16c10*/  BSYNC B0 ;  /* 0x0000000000007941 */ /* 0x000fea0003800000 */
.L_x_12724:
        /* <DEDUP_REMOVED lines=54> */
.L_x_12744:
        /* <DEDUP_REMOVED lines=141> */
.L_x_12743:
        /* <DEDUP_REMOVED lines=74> */
.L_x_12745:
[----:B------:R-:W-:-:S04]  /*17cf0*/  ISETP.NE.U32.AND P2, PT, RZ, UR10, PT ;  /* 0x0000000aff007c0c */ /* 0x000fc8000bf45070 */
[----:B------:R-:W-:-:S13]  /*17d00*/  ISETP.NE.OR.EX P0, PT, RZ, UR11, P0, P2 ;  /* 0x0000000bff007c0c */ /* 0x000fda0008705720 */
[----:B------:R-:W-:Y:S05]  /*17d10*/  @!P0 BRA `(.L_x_12741) ;  /* 0x0000000000a08947 */ /* 0x000fea0003800000 */
.L_x_12742:
        /* <DEDUP_REMOVED lines=40> */
.L_x_12741:
        /* <DEDUP_REMOVED lines=54> */
.L_x_12739:
[----:B-----5:R-:W-:-:S04]  /*18300*/  LEA R24, P0, R18, UR4, 0x3 ;  /* 0x0000000412187c11 */ /* 0x020fc8000f8018ff */
[----:B------:R-:W-:-:S06]  /*18310*/  LEA.HI.X R25, R18, UR5, R19, 0x3, P0 ;  /* 0x0000000512197c11 */ /* 0x000fcc00080f1c13 */
[----:B------:R-:W5:Y:S03]  /*18320*/  LD.E.64 R24, desc[UR8][R24.64] ;  /* 0x0000000818187980 */ /* 0x000f66000c101b00 */
.L_x_12740:
        /* <DEDUP_REMOVED lines=16> */
.L_x_12747:
        /* <DEDUP_REMOVED lines=19> */
.L_x_12746:
[----:B------:R-:W-:Y:S02]  /*18560*/  ULDC.64 UR4, c[0x0][0x280] ;  /* 0x0000a00000047ab9 */ /* 0x000fe40000000a00 */
[----:B------:R-:W-:Y:S01]  /*18570*/  IMAD.U32 R11, RZ, RZ, UR4 ;  /* 0x00000004ff0b7e24 */ /* 0x000fe2000f8e00ff */
[----:B------:R-:W-:Y:S01]  /*18580*/  MOV R12, UR5 ;  /* 0x00000005000c7c02 */ /* 0x000fe20008000f00 */
[----:B------:R-:W-:Y:S06]  /*18590*/  @!P0 BRA `(.L_x_12748) ;  /* 0x0000000000588947 */ /* 0x000fec0003800000 */
[----:B------:R-:W-:Y:S01]  /*185a0*/  BSSY B1, `(.L_x_12748) ;  /* 0x0000015000017945 */ /* 0x000fe20003800000 */
[----:B------:R-:W-:Y:S02]  /*185b0*/  IMAD.U32 R11, RZ, RZ, UR4 ;  /* 0x00000004ff0b7e24 */ /* 0x000fe4000f8e00ff */
[----:B------:R-:W-:-:S07]  /*185c0*/  IMAD.U32 R12, RZ, RZ, UR5 ;  /* 0x00000005ff0c7e24 */ /* 0x000fce000f8e00ff */
.L_x_12749:
        /* <DEDUP_REMOVED lines=19> */
.L_x_12748:
        /* <DEDUP_REMOVED lines=19> */
.L_x_12738:
[----:B------:R-:W-:Y:S05]  /*18830*/  BSYNC B0 ;  /* 0x0000000000007941 */ /* 0x000fea0003800000 */
.L_x_12737:
        /* <DEDUP_REMOVED lines=54> */
.L_x_12757:
        /* <DEDUP_REMOVED lines=138> */
.L_x_12756:
        /* <DEDUP_REMOVED lines=74> */
.L_x_12758:
[----:B------:R-:W-:-:S04]  /*198e0*/  ISETP.NE.U32.AND P2, PT, RZ, UR10, PT ;  /* 0x0000000aff007c0c */ /* 0x000fc8000bf45070 */
[----:B------:R-:W-:-:S13]  /*198f0*/  ISETP.NE.OR.EX P0, PT, RZ, UR11, P0, P2 ;  /* 0x0000000bff007c0c */ /* 0x000fda0008705720 */
[----:B------:R-:W-:Y:S05]  /*19900*/  @!P0 BRA `(.L_x_12754) ;  /* 0x0000000000a08947 */ /* 0x000fea0003800000 */
.L_x_12755:
        /* <DEDUP_REMOVED lines=40> */
.L_x_12754:
        /* <DEDUP_REMOVED lines=54> */
.L_x_12752:
[----:B-----5:R-:W-:-:S04]  /*19ef0*/  LEA R18, P0, R16, UR4, 0x3 ;  /* 0x0000000410127c11 */ /* 0x020fc8000f8018ff */
[----:B------:R-:W-:-:S06]  /*19f00*/  LEA.HI.X R19, R16, UR5, R17, 0x3, P0 ;  /* 0x0000000510137c11 */ /* 0x000fcc00080f1c11 */
[----:B------:R-:W5:Y:S03]  /*19f10*/  LD.E.64 R18, desc[UR8][R18.64] ;  /* 0x0000000812127980 */ /* 0x000f66000c101b00 */
.L_x_12753:
        /* <DEDUP_REMOVED lines=16> */
.L_x_12760:
        /* <DEDUP_REMOVED lines=19> */
.L_x_12759:
[----:B------:R-:W-:Y:S02]  /*1a150*/  ULDC.64 UR4, c[0x0][0x280] ;  /* 0x0000a00000047ab9 */ /* 0x000fe40000000a00 */
[----:B------:R-:W-:Y:S02]  /*1a160*/  IMAD.U32 R11, RZ, RZ, UR4 ;  /* 0x00000004ff0b7e24 */ /* 0x000fe4000f8e00ff */
[----:B------:R-:W-:Y:S01]  /*1a170*/  IMAD.U32 R12, RZ, RZ, UR5 ;  /* 0x00000005ff0c7e24 */ /* 0x000fe2000f8e00ff */
[----:B------:R-:W-:Y:S06]  /*1a180*/  @!P0 BRA `(.L_x_12761) ;  /* 0x0000000000588947 */ /* 0x000fec0003800000 */
[----:B------:R-:W-:Y:S01]  /*1a190*/  BSSY B1, `(.L_x_12761) ;  /* 0x0000015000017945 */ /* 0x000fe20003800000 */
[----:B------:R-:W-:Y:S01]  /*1a1a0*/  MOV R11, UR4 ;  /* 0x00000004000b7c02 */ /* 0x000fe20008000f00 */
[----:B------:R-:W-:-:S07]  /*1a1b0*/  IMAD.U32 R12, RZ, RZ, UR5 ;  /* 0x00000005ff0c7e24 */ /* 0x000fce000f8e00ff */
.L_x_12762:
        /* <DEDUP_REMOVED lines=19> */
.L_x_12761:
        /* <DEDUP_REMOVED lines=19> */
.L_x_12751:
[----:B------:R-:W-:Y:S05]  /*1a420*/  BSYNC B0 ;  /* 0x0000000000007941 */ /* 0x000fea0003800000 */
.L_x_12750:
        /* <DEDUP_REMOVED lines=54> */
.L_x_12770:
        /* <DEDUP_REMOVED lines=138> */
.L_x_12769:
        /* <DEDUP_REMOVED lines=75> */
.L_x_12771:
[----:B------:R-:W-:-:S04]  /*1b4e0*/  ISETP.NE.U32.AND P2, PT, RZ, UR10, PT ;  /* 0x0000000aff007c0c */ /* 0x000fc8000bf45070 */
[----:B------:R-:W-:-:S13]  /*1b4f0*/  ISETP.NE.OR.EX P0, PT, RZ, UR11, P0, P2 ;  /* 0x0000000bff007c0c */ /* 0x000fda0008705720 */
[----:B------:R-:W-:Y:S05]  /*1b500*/  @!P0 BRA `(.L_x_12767) ;  /* 0x0000000000a08947 */ /* 0x000fea0003800000 */
.L_x_12768:
        /* <DEDUP_REMOVED lines=40> */
.L_x_12767:
        /* <DEDUP_REMOVED lines=54> */
.L_x_12765:
[----:B-----5:R-:W-:-:S04]  /*1baf0*/  LEA R16, P0, R14, UR4, 0x3 ;  /* 0x000000040e107c11 */ /* 0x020fc8000f8018ff */
[----:B------:R-:W-:-:S06]  /*1bb00*/  LEA.HI.X R17, R14, UR5, R15, 0x3, P0 ;  /* 0x000000050e117c11 */ /* 0x000fcc00080f1c0f */
[----:B------:R-:W5:Y:S03]  /*1bb10*/  LD.E.64 R16, desc[UR8][R16.64] ;  /* 0x0000000810107980 */ /* 0x000f66000c101b00 */
.L_x_12766:
        /* <DEDUP_REMOVED lines=16> */
.L_x_12773:
        /* <DEDUP_REMOVED lines=19> */
.L_x_12772:
[----:B------:R-:W-:Y:S02]  /*1bd50*/  ULDC.64 UR4, c[0x0][0x280] ;  /* 0x0000a00000047ab9 */ /* 0x000fe40000000a00 */
[----:B------:R-:W-:Y:S02]  /*1bd60*/  IMAD.U32 R11, RZ, RZ, UR4 ;  /* 0x00000004ff0b7e24 */ /* 0x000fe4000f8e00ff */
[----:B------:R-:W-:Y:S01]  /*1bd70*/  IMAD.U32 R12, RZ, RZ, UR5 ;  /* 0x00000005ff0c7e24 */ /* 0x000fe2000f8e00ff */
[----:B------:R-:W-:Y:S06]  /*1bd80*/  @!P0 BRA `(.L_x_12774) ;  /* 0x0000000000588947 */ /* 0x000fec0003800000 */
[----:B------:R-:W-:Y:S01]  /*1bd90*/  BSSY B1, `(.L_x_12774) ;  /* 0x0000015000017945 */ /* 0x000fe20003800000 */
[----:B------:R-:W-:Y:S01]  /*1bda0*/  MOV R11, UR4 ;  /* 0x00000004000b7c02 */ /* 0x000fe20008000f00 */
[----:B------:R-:W-:-:S07]  /*1bdb0*/  IMAD.U32 R12, RZ, RZ, UR5 ;  /* 0x00000005ff0c7e24 */ /* 0x000fce000f8e00ff */
.L_x_12775:
        /* <DEDUP_REMOVED lines=19> */
.L_x_12774:
        /* <DEDUP_REMOVED lines=19> */
.L_x_12764:
[----:B------:R-:W-:Y:S05]  /*1c020*/  BSYNC B0 ;  /* 0x0000000000007941 */ /* 0x000fea0003800000 */
.L_x_12763:
        /* <DEDUP_REMOVED lines=21> */
.L_x_12778:
[----:B------:R-:W-:-:S13]  /*1c180*/  ISETP.GE.AND P0, PT, R2, UR7, PT ;  /* 0x0000000702007c0c */ /* 0x000fda000bf06270 */
[----:B------:R-:W-:Y:S05]  /*1c190*/  @P0 BRA `(.L_x_12780) ;  /* 0x0000000000300947 */ /* 0x000fea0003800000 */
[----:B01----:R-:W0:Y:S01]  /*1c1a0*/  LDC.64 R4, c[0x0][0x2a8] ;  /* 0x0000aa00ff047b82 */ /* 0x003e220000000a00 */
[C---:B------:R-:W-:Y:S02]  /*1c1b0*/  VIADD R3, R2.reuse, UR6 ;  /* 0x0000000602037c36 */ /* 0x040fe40008000000 */
[----:B------:R-:W-:Y:S02]  /*1c1c0*/  VIADD R2, R2, 0x80 ;  /* 0x0000008002027836 */ /* 0x000fe40000000000 */
[----:B0-----:R-:W-:-:S05]  /*1c1d0*/  IMAD.WIDE.U32 R4, R3, 0x8, R4 ;  /* 0x0000000803047825 */ /* 0x001fca00078e0004 */
[----:B------:R1:W-:Y:S02]  /*1c1e0*/  STG.E.64 desc[UR8][R4.64], RZ ;  /* 0x000000ff04007986 */ /* 0x0003e4000c101b08 */
.L_x_12779:
[----:B------:R-:W-:-:S13]  /*1c1f0*/  ISETP.GE.AND P0, PT, R2, UR7, PT ;  /* 0x0000000702007c0c */ /* 0x000fda000bf06270 */
[----:B------:R-:W-:Y:S05]  /*1c200*/  @P0 BRA `(.L_x_12781) ;  /* 0x0000000000340947 */ /* 0x000fea0003800000 */
[----:B01----:R-:W0:Y:S01]  /*1c210*/  LDC.64 R4, c[0x0][0x2a8] ;  /* 0x0000aa00ff047b82 */ /* 0x003e220000000a00 */
[C---:B------:R-:W-:Y:S01]  /*1c220*/  IADD3 R3, R2.reuse, UR6, RZ ;  /* 0x0000000602037c10 */ /* 0x040fe2000fffe0ff */
[----:B------:R-:W-:-:S04]  /*1c230*/  VIADD R2, R2, 0x80 ;  /* 0x0000008002027836 */ /* 0x000fc80000000000 */
[----:B0-----:R-:W-:-:S05]  /*1c240*/  IMAD.WIDE.U32 R4, R3, 0x8, R4 ;  /* 0x0000000803047825 */ /* 0x001fca00078e0004 */
[----:B------:R2:W-:Y:S02]  /*1c250*/  STG.E.64 desc[UR8][R4.64], RZ ;  /* 0x000000ff04007986 */ /* 0x0005e4000c101b08 */
.L_x_12780:
        /* <DEDUP_REMOVED lines=8> */
.L_x_12781:
[----:B------:R-:W-:Y:S05]  /*1c2e0*/  BSYNC B1 ;  /* 0x0000000000017941 */ /* 0x000fea0003800000 */
.L_x_12777:
[----:B------:R-:W-:-:S13]  /*1c2f0*/  ISETP.GE.AND P0, PT, R2, UR7, PT ;  /* 0x0000000702007c0c */ /* 0x000fda000bf06270 */
[----:B012---:R-:W0:Y:S01]  /*1c300*/  @!P0 LDC.64 R4, c[0x0][0x2a8] ;  /* 0x0000aa00ff048b82 */ /* 0x007e220000000a00 */
[C---:B------:R-:W-:Y:S01]  /*1c310*/  @!P0 IADD3 R3, R2.reuse, UR6, RZ ;  /* 0x0000000602038c10 */ /* 0x040fe2000fffe0ff */
[----:B------:R-:W-:-:S04]  /*1c320*/  @!P0 VIADD R2, R2, 0x80 ;  /* 0x0000008002028836 */ /* 0x000fc80000000000 */
[----:B0-----:R-:W-:-:S05]  /*1c330*/  @!P0 IMAD.WIDE.U32 R4, R3, 0x8, R4 ;  /* 0x0000000803048825 */ /* 0x001fca00078e0004 */
[----:B------:R3:W-:Y:S02]  /*1c340*/  @!P0 STG.E.64 desc[UR8][R4.64], RZ ;  /* 0x000000ff04008986 */ /* 0x0007e4000c101b08 */
.L_x_12782:
[----:B------:R-:W-:Y:S05]  /*1c350*/  BSYNC B0 ;  /* 0x0000000000007941 */ /* 0x000fea0003800000 */
.L_x_12776:
        /* <DEDUP_REMOVED lines=8> */
.L_x_12783:
        /* <DEDUP_REMOVED lines=10> */
.L_x_18612:


//--------------------- .text._ZN2at6native18elementwise_kernelILi128ELi4EZNS0_15gpu_kernel_implIZZNS0_73_GLOBAL__N__c8866d80_35_SparseBinaryOpIntersectionKernel_cu_9e10b42f_311142_sparse_binary_op_intersection_kernel_implINS3_18CUDAKernelLauncherENS3_36CUDAValueSelectionIntersectionKernelINS3_9RhsProjOpEEElLl8EEEvRNS_6TensorERKS9_SC_RKSt6vectorIlSaIlEERKSt8optionalIS9_ESL_bbENKUlvE1_clEvEUllE_EEvRNS_18TensorIteratorBaseERKT_EUliE_EEviT1_ --------------------------
	.section	.text._ZN2at6native18elementwise_kernelILi128ELi4EZNS0_15gpu_kernel_implIZZNS0_73_GLOBAL__N__c8866d80_35_SparseBinaryOpIntersectionKernel_cu_9e10b42f_311142_sparse_binary_op_intersection_kernel_implINS3_18CUDAKernelLauncherENS3_36CUDAValueSelectionIntersectionKernelINS3_9RhsProjOpEEElLl8EEEvRNS_6TensorERKS9_SC_RKSt6vectorIlSaIlEERKSt8optionalIS9_ESL_bbENKUlvE1_clEvEUllE_EEvRNS_18TensorIteratorBaseERKT_EUliE_EEviT1_,"ax",@progbits
	.align	128
        .global         _ZN2at6native18elementwise_kernelILi128ELi4EZNS0_15gpu_kernel_implIZZNS0_73_GLOBAL__N__c8866d80_35_SparseBinaryOpIntersectionKernel_cu_9e10b42f_311142_sparse_binary_op_intersection_kernel_implINS3_18CUDAKernelLauncherENS3_36CUDAValueSelectionIntersectionKernelINS3_9RhsProjOpEEElLl8EEEvRNS_6TensorERKS9_SC_RKSt6vectorIlSaIlEERKSt8optionalIS9_ESL_bbENKUlvE1_clEvEUllE_EEvRNS_18TensorIteratorBaseERKT_EUliE_EEviT1_
        .type           _ZN2at6native18elementwise_kernelILi128ELi4EZNS0_15gpu_kernel_implIZZNS0_73_GLOBAL__N__c8866d80_35_SparseBinaryOpIntersectionKernel_cu_9e10b42f_311142_sparse_binary_op_intersection_kernel_implINS3_18CUDAKernelLauncherENS3_36CUDAValueSelectionIntersectionKernelINS3_9RhsProjOpEEElLl8EEEvRNS_6TensorERKS9_SC_RKSt6vectorIlSaIlEERKSt8optionalIS9_ESL_bbENKUlvE1_clEvEUllE_EEvRNS_18TensorIteratorBaseERKT_EUliE_EEviT1_,@function
        .size           _ZN2at6native18elementwise_kernelILi128ELi4EZNS0_15gpu_kernel_implIZZNS0_73_GLOBAL__N__c8866d80_35_SparseBinaryOpIntersectionKernel_cu_9e10b42f_311142_sparse_binary_op_intersection_kernel_implINS3_18CUDAKernelLauncherENS3_36CUDAValueSelectionIntersectionKernelINS3_9RhsProjOpEEElLl8EEEvRNS_6TensorERKS9_SC_RKSt6vectorIlSaIlEERKSt8optionalIS9_ESL_bbENKUlvE1_clEvEUllE_EEvRNS_18TensorIteratorBaseERKT_EUliE_EEviT1_,(.L_x_18613 - _ZN2at6native18elementwise_kernelILi128ELi4EZNS0_15gpu_kernel_implIZZNS0_73_GLOBAL__N__c8866d80_35_SparseBinaryOpIntersectionKernel_cu_9e10b42f_311142_sparse_binary_op_intersection_kernel_implINS3_18CUDAKernelLauncherENS3_36CUDAValueSelectionIntersectionKernelINS3_9RhsProjOpEEElLl8EEEvRNS_6TensorERKS9_SC_RKSt6vectorIlSaIlEERKSt8optionalIS9_ESL_bbENKUlvE1_clEvEUllE_EEvRNS_18TensorIteratorBaseERKT_EUliE_EEviT1_)
        .other          _ZN2at6native18elementwise_kernelILi128ELi4EZNS0_15gpu_kernel_implIZZNS0_73_GLOBAL__N__c8866d80_35_SparseBinaryOpIntersectionKernel_cu_9e10b42f_311142_sparse_binary_op_intersection_kernel_implINS3_18CUDAKernelLauncherENS3_36CUDAValueSelectionIntersectionKernelINS3_9RhsProjOpEEElLl8EEEvRNS_6TensorERKS9_SC_RKSt6vectorIlSaIlEERKSt8optionalIS9_ESL_bbENKUlvE1_clEvEUllE_EEvRNS_18TensorIteratorBaseERKT_EUliE_EEviT1_,@"STO_CUDA_ENTRY STV_DEFAULT"
_ZN2at6native18elementwise_kernelILi128ELi4EZNS0_15gpu_kernel_implIZZNS0_73_GLOBAL__N__c8866d80_35_SparseBinaryOpIntersectionKernel_cu_9e10b42f_311142_sparse_binary_op_intersection_kernel_implINS3_18CUDAKernelLauncherENS3_36CUDAValueSelectionIntersectionKernelINS3_9RhsProjOpEEElLl8EEEvRNS_6TensorERKS9_SC_RKSt6vectorIlSaIlEERKSt8optionalIS9_ESL_bbENKUlvE1_clEvEUllE_EEvRNS_18TensorIteratorBaseERKT_EUliE_EEviT1_:
.text._ZN2at6native18elementwise_kernelILi128ELi4EZNS0_15gpu_kernel_implIZZNS0_73_GLOBAL__N__c8866d80_35_SparseBinaryOpIntersectionKernel_cu_9e10b42f_311142_sparse_binary_op_intersection_kernel_implINS3_18CUDAKernelLauncherENS3_36CUDAValueSelectionIntersectionKernelINS3_9RhsProjOpEEElLl8EEEvRNS_6TensorERKS9_SC_RKSt6vectorIlSaIlEERKSt8optionalIS9_ESL_bbENKUlvE1_clEvEUllE_EEvRNS_18TensorIteratorBaseERKT_EUliE_EEviT1_:
        /* <DEDUP_REMOVED lines=312> */
.L_x_12786:
        /* <DEDUP_REMOVED lines=21> */
.L_x_12790:
[----:B------:R0:W5:Y:S01]  /*14d0*/  LDG.E.U8 R2, desc[UR36][R4.64] ;  /* 0x0000002404027981 */ /* 0x000162000c1e1100 */
[----:B------:R-:W-:Y:S01]  /*14e0*/  IMAD.MOV.U32 R3, RZ, RZ, RZ ;  /* 0x000000ffff037224 */ /* 0x000fe200078e00ff */
[----:B------:R-:W-:Y:S06]  /*14f0*/  BRA `(.L_x_12792) ;  /* 0x0000000c00487947 */ /* 0x000fec0003800000 */
.L_x_12789:
        /* <DEDUP_REMOVED lines=8> */
.L_x_12794:
[----:B------:R-:W2:Y:S02]  /*1580*/  LDG.E R2, desc[UR36][R4.64] ;  /* 0x0000002404027981 */ /* 0x000ea4000c1e1900 */
[----:B--2---:R-:W-:Y:S01]  /*1590*/  SHF.R.S32.HI R3, RZ, 0x1f, R2 ;  /* 0x0000001fff037819 */ /* 0x004fe20000011402 */
[----:B------:R-:W-:Y:S06]  /*15a0*/  BRA `(.L_x_12792) ;  /* 0x0000000c001c7947 */ /* 0x000fec0003800000 */
.L_x_12793:
[----:B------:R-:W2:Y:S02]  /*15b0*/  LDG.E.S16 R2, desc[UR36][R4.64] ;  /* 0x0000002404027981 */ /* 0x000ea4000c1e1700 */
[----:B--2---:R-:W-:Y:S01]  /*15c0*/  SHF.R.S32.HI R3, RZ, 0x1f, R2 ;  /* 0x0000001fff037819 */ /* 0x004fe20000011402 */
[----:B------:R-:W-:Y:S06]  /*15d0*/  BRA `(.L_x_12792) ;  /* 0x0000000c00107947 */ /* 0x000fec0003800000 */
.L_x_12788:
        /* <DEDUP_REMOVED lines=9> */
.L_x_12796:
[----:B------:R-:W2:Y:S02]  /*1670*/  LDG.E.U16 R4, desc[UR36][R4.64] ;  /* 0x0000002404047981 */ /* 0x000ea4000c1e1500 */
[----:B--2---:R-:W-:-:S06]  /*1680*/  HADD2.F32 R2, -RZ, R4.H0_H0 ;  /* 0x20000004ff027230 */ /* 0x004fcc0000004100 */
[----:B------:R-:W0:Y:S01]  /*1690*/  F2I.S64.TRUNC R2, R2 ;  /* 0x0000000200027311 */ /* 0x000e22000020d900 */
[----:B------:R-:W-:Y:S05]  /*16a0*/  BRA `(.L_x_12792) ;  /* 0x0000000800dc7947 */ /* 0x000fea0003800000 */
.L_x_12795:
        /* <DEDUP_REMOVED lines=9> */
.L_x_12798:
[----:B------:R-:W2:Y:S02]  /*1740*/  LDG.E.U16 R4, desc[UR36][R4.64] ;  /* 0x0000002404047981 */ /* 0x000ea4000c1e1500 */
[----:B--2---:R-:W-:-:S06]  /*1750*/  HADD2.F32 R2, -RZ, R4.H0_H0 ;  /* 0x20000004ff027230 */ /* 0x004fcc0000004100 */
[----:B------:R-:W0:Y:S01]  /*1760*/  F2I.S64.TRUNC R2, R2 ;  /* 0x0000000200027311 */ /* 0x000e22000020d900 */
[----:B------:R-:W-:Y:S05]  /*1770*/  BRA `(.L_x_12792) ;  /* 0x0000000800a87947 */ /* 0x000fea0003800000 */
.L_x_12797:
[----:B------:R-:W2:Y:S02]  /*1780*/  LDG.E.64 R2, desc[UR36][R4.64] ;  /* 0x0000002404027981 */ /* 0x000ea4000c1e1b00 */
[----:B--2---:R-:W0:Y:S01]  /*1790*/  F2I.S64.F64.TRUNC R2, R2 ;  /* 0x0000000200027311 */ /* 0x004e22000030d900 */
[----:B------:R-:W-:Y:S05]  /*17a0*/  BRA `(.L_x_12792) ;  /* 0x00000008009c7947 */ /* 0x000fea0003800000 */
.L_x_12787:
        /* <DEDUP_REMOVED lines=13> */
.L_x_12801:
[----:B------:R-:W2:Y:S02]  /*1880*/  LDG.E.64 R2, desc[UR36][R4.64] ;  /* 0x0000002404027981 */ /* 0x000ea4000c1e1b00 */
[----:B--2---:R-:W0:Y:S01]  /*1890*/  F2I.S64.F64.TRUNC R2, R2 ;  /* 0x0000000200027311 */ /* 0x004e22000030d900 */
[----:B------:R-:W-:Y:S05]  /*18a0*/  BRA `(.L_x_12792) ;  /* 0x00000008005c7947 */ /* 0x000fea0003800000 */
.L_x_12800:
        /* <DEDUP_REMOVED lines=27> */
.L_x_12803:
        /* <DEDUP_REMOVED lines=14> */
.L_x_12802:
[----:B------:R-:W2:Y:S02]  /*1b40*/  LDG.E.U16 R2, desc[UR36][R4.64] ;  /* 0x0000002404027981 */ /* 0x000ea4000c1e1500 */
[----:B--2---:R-:W-:-:S06]  /*1b50*/  IMAD.U32 R2, R2, 0x10000, RZ ;  /* 0x0001000002027824 */ /* 0x004fcc00078e00ff */
[----:B------:R-:W0:Y:S01]  /*1b60*/  F2I.S64.TRUNC R2, R2 ;  /* 0x0000000200027311 */ /* 0x000e22000020d900 */
[----:B------:R-:W-:Y:S05]  /*1b70*/  BRA `(.L_x_12792) ;  /* 0x0000000400a87947 */ /* 0x000fea0003800000 */
.L_x_12799:
        /* <DEDUP_REMOVED lines=11> */
.L_x_12806:
        /* <DEDUP_REMOVED lines=21> */
.L_x_12810:
[----:B------:R-:W-:Y:S05]  /*1d80*/  BSYNC B1 ;  /* 0x0000000000017941 */ /* 0x000fea0003800000 */
.L_x_12809:
[----:B------:R-:W-:Y:S01]  /*1d90*/  IMAD.SHL.U32 R2, R2, 0x100000, RZ ;  /* 0x0010000002027824 */ /* 0x000fe200078e00ff */
[----:B------:R-:W-:-:S04]  /*1da0*/  LEA R3, R0, 0x3b800000, 0x17 ;  /* 0x3b80000000037811 */ /* 0x000fc800078eb8ff */
[----:B------:R-:W-:-:S07]  /*1db0*/  LOP3.LUT R2, R3, R2, R4, 0xfe, !PT ;  /* 0x0000000203027212 */ /* 0x000fce00078efe04 */
.L_x_12808:
[----:B------:R-:W-:Y:S05]  /*1dc0*/  BSYNC B0 ;  /* 0x0000000000007941 */ /* 0x000fea0003800000 */
.L_x_12807:
[----:B------:R-:W1:Y:S01]  /*1dd0*/  F2I.S64.TRUNC R2, R2 ;  /* 0x0000000200027311 */ /* 0x000e62000020d900 */
[----:B------:R-:W-:Y:S05]  /*1de0*/  BRA `(.L_x_12792) ;  /* 0x00000004000c7947 */ /* 0x000fea0003800000 */
.L_x_12805:
        /* <DEDUP_REMOVED lines=21> */
.L_x_12814:
[----:B------:R-:W-:Y:S05]  /*1f40*/  BSYNC B1 ;  /* 0x0000000000017941 */ /* 0x000fea0003800000 */
.L_x_12813:
[----:B------:R-:W-:Y:S01]  /*1f50*/  IMAD.SHL.U32 R2, R2, 0x200000, RZ ;  /* 0x0020000002027824 */ /* 0x000fe200078e00ff */
[----:B------:R-:W-:-:S04]  /*1f60*/  LEA R3, R0, 0x37800000, 0x17 ;  /* 0x3780000000037811 */ /* 0x000fc800078eb8ff */
[----:B------:R-:W-:-:S07]  /*1f70*/  LOP3.LUT R2, R3, R2, R4, 0xfe, !PT ;  /* 0x0000000203027212 */ /* 0x000fce00078efe04 */
.L_x_12812:
[----:B------:R-:W-:Y:S05]  /*1f80*/  BSYNC B0 ;  /* 0x0000000000007941 */ /* 0x000fea0003800000 */
.L_x_12811:
[----:B------:R-:W2:Y:S01]  /*1f90*/  F2I.S64.TRUNC R2, R2 ;  /* 0x0000000200027311 */ /* 0x000ea2000020d900 */
[----:B------:R-:W-:Y:S05]  /*1fa0*/  BRA `(.L_x_12792) ;  /* 0x00000000009c7947 */ /* 0x000fea0003800000 */
.L_x_12804:
        /* <DEDUP_REMOVED lines=14> */
.L_x_12818:
[----:B------:R-:W-:Y:S05]  /*2090*/  BSYNC B0 ;  /* 0x0000000000007941 */ /* 0x000fea0003800000 */
.L_x_12817:
[----:B------:R-:W4:Y:S01]  /*20a0*/  F2I.S64.TRUNC R2, R2 ;  /* 0x0000000200027311 */ /* 0x000f22000020d900 */
[----:B------:R-:W-:Y:S05]  /*20b0*/  BRA `(.L_x_12792) ;  /* 0x0000000000587947 */ /* 0x000fea0003800000 */
.L_x_12791:
        /* <DEDUP_REMOVED lines=16> */
.L_x_12819:
[----:B------:R-:W-:Y:S01]  /*21c0*/  CS2R R2, SRZ ;  /* 0x0000000000027805 */ /* 0x000fe2000001ff00 */
[----:B------:R-:W-:Y:S06]  /*21d0*/  BRA `(.L_x_12792) ;  /* 0x0000000000107947 */ /* 0x000fec0003800000 */
.L_x_12816:
[----:B------:R0:W5:Y:S01]  /*21e0*/  LDG.E.64 R2, desc[UR36][R4.64] ;  /* 0x0000002404027981 */ /* 0x000162000c1e1b00 */
[----:B------:R-:W-:Y:S05]  /*21f0*/  BRA `(.L_x_12792) ;  /* 0x0000000000087947 */ /* 0x000fea0003800000 */
.L_x_12815:
[----:B------:R3:W5:Y:S01]  /*2200*/  LDG.E R2, desc[UR36][R4.64] ;  /* 0x0000002404027981 */ /* 0x000762000c1e1900 */
[----:B------:R-:W-:-:S07]  /*2210*/  IMAD.MOV.U32 R3, RZ, RZ, RZ ;  /* 0x000000ffff037224 */ /* 0x000fce00078e00ff */
.L_x_12792:
        /* <DEDUP_REMOVED lines=41> */
.L_x_12822:
        /* <DEDUP_REMOVED lines=43> */
.L_x_12821:
        /* <DEDUP_REMOVED lines=39> */
.L_x_12820:
        /* <DEDUP_REMOVED lines=14> */
.L_x_12826:
[----:B------:R0:W-:Y:S01]  /*2ab0*/  STG.E.U8 desc[UR36][R18.64], R34 ;  /* 0x0000002212007986 */ /* 0x0001e2000c101124 */
[----:B------:R-:W-:Y:S05]  /*2ac0*/  BRA `(.L_x_12828) ;  /* 0x0000000c004c7947 */ /* 0x000fea0003800000 */
.L_x_12825:
        /* <DEDUP_REMOVED lines=8> */
.L_x_12830:
[----:B------:R0:W-:Y:S01]  /*2b50*/  STG.E desc[UR36][R18.64], R34 ;  /* 0x0000002212007986 */ /* 0x0001e2000c101924 */
[----:B------:R-:W-:Y:S05]  /*2b60*/  BRA `(.L_x_12828) ;  /* 0x0000000c00247947 */ /* 0x000fea0003800000 */
.L_x_12829:
[----:B------:R0:W-:Y:S01]  /*2b70*/  STG.E.U16 desc[UR36][R18.64], R34 ;  /* 0x0000002212007986 */ /* 0x0001e2000c101524 */
[----:B------:R-:W-:Y:S05]  /*2b80*/  BRA `(.L_x_12828) ;  /* 0x0000000c001c7947 */ /* 0x000fea0003800000 */
.L_x_12824:
        /* <DEDUP_REMOVED lines=9> */
.L_x_12832:
[----:B------:R-:W0:Y:S02]  /*2c20*/  I2F.S64 R0, R34 ;  /* 0x0000002200007312 */ /* 0x000e240000301400 */
[----:B0-----:R-:W-:-:S05]  /*2c30*/  F2FP.F16.F32.PACK_AB R0, RZ, R0 ;  /* 0x00000000ff00723e */ /* 0x001fca00000000ff */
[----:B------:R0:W-:Y:S01]  /*2c40*/  STG.E.U16 desc[UR36][R18.64], R0 ;  /* 0x0000000012007986 */ /* 0x0001e2000c101524 */
[----:B------:R-:W-:Y:S05]  /*2c50*/  BRA `(.L_x_12828) ;  /* 0x0000000800e87947 */ /* 0x000fea0003800000 */
.L_x_12831:
        /* <DEDUP_REMOVED lines=10> */
.L_x_12834:
[----:B------:R-:W0:Y:S02]  /*2d00*/  I2F.S64 R34, R34 ;  /* 0x0000002200227312 */ /* 0x000e240000301400 */
[----:B0-----:R-:W-:-:S04]  /*2d10*/  F2FP.F16.F32.PACK_AB R3, RZ, R34 ;  /* 0x00000022ff03723e */ /* 0x001fc800000000ff */
[----:B------:R-:W-:-:S05]  /*2d20*/  PRMT R3, R3, 0x5410, RZ ;  /* 0x0000541003037816 */ /* 0x000fca00000000ff */
[----:B------:R0:W-:Y:S01]  /*2d30*/  STG.E desc[UR36][R18.64], R3 ;  /* 0x0000000312007986 */ /* 0x0001e2000c101924 */
[----:B------:R-:W-:Y:S05]  /*2d40*/  BRA `(.L_x_12828) ;  /* 0x0000000800ac7947 */ /* 0x000fea0003800000 */
.L_x_12833:
[----:B------:R-:W0:Y:S02]  /*2d50*/  I2F.F64.S64 R2, R34 ;  /* 0x0000002200027312 */ /* 0x000e240000301c00 */
[----:B0-----:R0:W-:Y:S01]  /*2d60*/  STG.E.64 desc[UR36][R18.64], R2 ;  /* 0x0000000212007986 */ /* 0x0011e2000c101b24 */
[----:B------:R-:W-:Y:S05]  /*2d70*/  BRA `(.L_x_12828) ;  /* 0x0000000800a07947 */ /* 0x000fea0003800000 */
.L_x_12823:
        /* <DEDUP_REMOVED lines=13> */
.L_x_12837:
[----:B------:R-:W0:Y:S01]  /*2e50*/  I2F.F64.S64 R4, R34 ;  /* 0x0000002200047312 */ /* 0x000e220000301c00 */
[----:B------:R-:W-:-:S05]  /*2e60*/  CS2R R6, SRZ ;  /* 0x0000000000067805 */ /* 0x000fca000001ff00 */
[----:B0-----:R3:W-:Y:S01]  /*2e70*/  STG.E.128 desc[UR36][R18.64], R4 ;  /* 0x0000000412007986 */ /* 0x0017e2000c101d24 */
[----:B------:R-:W-:Y:S05]  /*2e80*/  BRA `(.L_x_12828) ;  /* 0x00000008005c7947 */ /* 0x000fea0003800000 */
.L_x_12836:
        /* <DEDUP_REMOVED lines=21> */
.L_x_12841:
[----:B------:R-:W-:Y:S05]  /*2fe0*/  BSYNC B0 ;  /* 0x0000000000007941 */ /* 0x000fea0003800000 */
.L_x_12840:
[----:B------:R-:W-:-:S05]  /*2ff0*/  LOP3.LUT R3, R0, R3, RZ, 0xfc, !PT ;  /* 0x0000000300037212 */ /* 0x000fca00078efcff */
[----:B------:R0:W-:Y:S01]  /*3000*/  STG.E.U8 desc[UR36][R18.64], R3 ;  /* 0x0000000312007986 */ /* 0x0001e2000c101124 */
[----:B------:R-:W-:Y:S05]  /*3010*/  BRA `(.L_x_12828) ;  /* 0x0000000400f87947 */ /* 0x000fea0003800000 */
.L_x_12839:
        /* <DEDUP_REMOVED lines=13> */
.L_x_12843:
[----:B------:R-:W-:Y:S01]  /*30f0*/  IMAD.MOV.U32 R0, RZ, RZ, 0x7f ;  /* 0x0000007fff007424 */ /* 0x000fe200078e00ff */
[----:B------:R-:W-:-:S04]  /*3100*/  ISETP.GT.U32.AND P0, PT, R2, 0x7f800000, PT ;  /* 0x7f8000000200780c */ /* 0x000fc80003f04070 */
[----:B------:R-:W-:-:S09]  /*3110*/  SEL R0, R0, 0x7c, P0 ;  /* 0x0000007c00007807 */ /* 0x000fd20000000000 */
.L_x_12844:
[----:B------:R-:W-:Y:S05]  /*3120*/  BSYNC B0 ;  /* 0x0000000000007941 */ /* 0x000fea0003800000 */
.L_x_12842:
[----:B------:R-:W-:-:S04]  /*3130*/  LOP3.LUT R2, R35, 0x80000000, RZ, 0xc0, !PT ;  /* 0x8000000023027812 */ /* 0x000fc800078ec0ff */
[----:B------:R-:W-:-:S04]  /*3140*/  SHF.R.U32.HI R3, RZ, 0x18, R2 ;  /* 0x00000018ff037819 */ /* 0x000fc80000011602 */
[----:B------:R-:W-:-:S05]  /*3150*/  LOP3.LUT R3, R0, R3, RZ, 0xfc, !PT ;  /* 0x0000000300037212 */ /* 0x000fca00078efcff */
[----:B------:R1:W-:Y:S01]  /*3160*/  STG.E.U8 desc[UR36][R18.64], R3 ;  /* 0x0000000312007986 */ /* 0x0003e2000c101124 */
[----:B------:R-:W-:Y:S05]  /*3170*/  BRA `(.L_x_12828) ;  /* 0x0000000400a07947 */ /* 0x000fea0003800000 */
.L_x_12838:
[----:B------:R-:W0:Y:S02]  /*3180*/  I2F.S64 R0, R34 ;  /* 0x0000002200007312 */ /* 0x000e240000301400 */
[----:B0-----:R-:W-:-:S05]  /*3190*/  F2FP.BF16.F32.PACK_AB R0, RZ, R0 ;  /* 0x00000000ff00723e */ /* 0x001fca00000010ff */
[----:B------:R2:W-:Y:S01]  /*31a0*/  STG.E.U16 desc[UR36][R18.64], R0 ;  /* 0x0000000012007986 */ /* 0x0005e2000c101524 */
[----:B------:R-:W-:Y:S05]  /*31b0*/  BRA `(.L_x_12828) ;  /* 0x0000000400907947 */ /* 0x000fea0003800000 */
.L_x_12835:
        /* <DEDUP_REMOVED lines=10> */
.L_x_12847:
        /* <DEDUP_REMOVED lines=17> */
.L_x_12850:
[----:B------:R-:W-:-:S04]  /*3370*/  LOP3.LUT R2, R35, 0x80000000, RZ, 0xc0, !PT ;  /* 0x8000000023027812 */ /* 0x000fc800078ec0ff */
[----:B------:R-:W-:-:S04]  /*3380*/  SHF.R.U32.HI R3, RZ, 0x18, R2 ;  /* 0x00000018ff037819 */ /* 0x000fc80000011602 */
[----:B------:R-:W-:-:S04]  /*3390*/  LOP3.LUT R0, R0, R3, RZ, 0xfc, !PT ;  /* 0x0000000300007212 */ /* 0x000fc800078efcff */
[----:B------:R-:W-:-:S07]  /*33a0*/  PRMT R9, R0, 0x7610, R9 ;  /* 0x0000761000097816 */ /* 0x000fce0000000009 */
.L_x_12849:
[----:B------:R-:W-:Y:S05]  /*33b0*/  BSYNC B0 ;  /* 0x0000000000007941 */ /* 0x000fea0003800000 */
.L_x_12848:
[----:B------:R0:W-:Y:S01]  /*33c0*/  STG.E.U8 desc[UR36][R18.64], R9 ;  /* 0x0000000912007986 */ /* 0x0001e2000c101124 */
[----:B------:R-:W-:Y:S05]  /*33d0*/  BRA `(.L_x_12828) ;  /* 0x0000000400087947 */ /* 0x000fea0003800000 */
.L_x_12846:
        /* <DEDUP_REMOVED lines=17> */
.L_x_12853:
[----:B------:R-:W-:-:S04]  /*34f0*/  LOP3.LUT R2, R35, 0x80000000, RZ, 0xc0, !PT ;  /* 0x8000000023027812 */ /* 0x000fc800078ec0ff */
[----:B------:R-:W-:-:S04]  /*3500*/  SHF.R.U32.HI R3, RZ, 0x18, R2 ;  /* 0x00000018ff037819 */ /* 0x000fc80000011602 */
[----:B------:R-:W-:-:S04]  /*3510*/  LOP3.LUT R0, R0, R3, RZ, 0xfc, !PT ;  /* 0x0000000300007212 */ /* 0x000fc800078efcff */
[----:B------:R-:W-:-:S07]  /*3520*/  PRMT R9, R0, 0x7610, R9 ;  /* 0x0000761000097816 */ /* 0x000fce0000000009 */
.L_x_12852:
[----:B------:R-:W-:Y:S05]  /*3530*/  BSYNC B0 ;  /* 0x0000000000007941 */ /* 0x000fea0003800000 */
.L_x_12851:
[----:B------:R0:W-:Y:S01]  /*3540*/  STG.E.U8 desc[UR36][R18.64], R9 ;  /* 0x0000000912007986 */ /* 0x0001e2000c101124 */
[----:B------:R-:W-:Y:S05]  /*3550*/  BRA `(.L_x_12828) ;  /* 0x0000000000a87947 */ /* 0x000fea0003800000 */
.L_x_12845:
        /* <DEDUP_REMOVED lines=22> */
.L_x_12827:
        /* <DEDUP_REMOVED lines=16> */
.L_x_12856:
[----:B------:R-:W-:Y:S05]  /*37c0*/  BRA `(.L_x_12828) ;  /* 0x00000000000c7947 */ /* 0x000fea0003800000 */
.L_x_12855:
[----:B------:R0:W-:Y:S01]  /*37d0*/  STG.E.64 desc[UR36][R18.64], R34 ;  /* 0x0000002212007986 */ /* 0x0001e2000c101b24 */
[----:B------:R-:W-:Y:S05]  /*37e0*/  BRA `(.L_x_12828) ;  /* 0x0000000000047947 */ /* 0x000fea0003800000 */
.L_x_12854:
[----:B------:R0:W-:Y:S02]  /*37f0*/  STG.E desc[UR36][R18.64], R34 ;  /* 0x0000002212007986 */ /* 0x0001e4000c101924 */
.L_x_12828:
[----:B------:R-:W-:-:S07]  /*3800*/  VIADD R17, R17, 0x80 ;  /* 0x0000008011117836 */ /* 0x000fce0000000000 */
.L_x_12785:
[----:B------:R-:W-:Y:S05]  /*3810*/  BSYNC B6 ;  /* 0x0000000000067941 */ /* 0x000fea0003800000 */
.L_x_12784:
        /* <DEDUP_REMOVED lines=307> */
.L_x_12859:
        /* <DEDUP_REMOVED lines=21> */
.L_x_12863:
[----:B------:R0:W5:Y:S01]  /*4ca0*/  LDG.E.U8 R2, desc[UR36][R4.64] ;  /* 0x0000002404027981 */ /* 0x000162000c1e1100 */
[----:B------:R-:W-:Y:S01]  /*4cb0*/  IMAD.MOV.U32 R3, RZ, RZ, RZ ;  /* 0x000000ffff037224 */ /* 0x000fe200078e00ff */
[----:B------:R-:W-:Y:S06]  /*4cc0*/  BRA `(.L_x_12865) ;  /* 0x0000000c00487947 */ /* 0x000fec0003800000 */
.L_x_12862:
        /* <DEDUP_REMOVED lines=8> */
.L_x_12867:
[----:B------:R-:W2:Y:S02]  /*4d50*/  LDG.E R2, desc[UR36][R4.64] ;  /* 0x0000002404027981 */ /* 0x000ea4000c1e1900 */
[----:B--2---:R-:W-:Y:S01]  /*4d60*/  SHF.R.S32.HI R3, RZ, 0x1f, R2 ;  /* 0x0000001fff037819 */ /* 0x004fe20000011402 */
[----:B------:R-:W-:Y:S06]  /*4d70*/  BRA `(.L_x_12865) ;  /* 0x0000000c001c7947 */ /* 0x000fec0003800000 */
.L_x_12866:
[----:B------:R-:W2:Y:S02]  /*4d80*/  LDG.E.S16 R2, desc[UR36][R4.64] ;  /* 0x0000002404027981 */ /* 0x000ea4000c1e1700 */
[----:B--2---:R-:W-:Y:S01]  /*4d90*/  SHF.R.S32.HI R3, RZ, 0x1f, R2 ;  /* 0x0000001fff037819 */ /* 0x004fe20000011402 */
[----:B------:R-:W-:Y:S06]  /*4da0*/  BRA `(.L_x_12865) ;  /* 0x0000000c00107947 */ /* 0x000fec0003800000 */
.L_x_12861:
        /* <DEDUP_REMOVED lines=9> */
.L_x_12869:
[----:B------:R-:W2:Y:S02]  /*4e40*/  LDG.E.U16 R4, desc[UR36][R4.64] ;  /* 0x0000002404047981 */ /* 0x000ea4000c1e1500 */
[----:B--2---:R-:W-:-:S06]  /*4e50*/  HADD2.F32 R2, -RZ, R4.H0_H0 ;  /* 0x20000004ff027230 */ /* 0x004fcc0000004100 */
[----:B------:R-:W0:Y:S01]  /*4e60*/  F2I.S64.TRUNC R2, R2 ;  /* 0x0000000200027311 */ /* 0x000e22000020d900 */
[----:B------:R-:W-:Y:S05]  /*4e70*/  BRA `(.L_x_12865) ;  /* 0x0000000800dc7947 */ /* 0x000fea0003800000 */
.L_x_12868:
        /* <DEDUP_REMOVED lines=9> */
.L_x_12871:
[----:B------:R-:W2:Y:S02]  /*4f10*/  LDG.E.U16 R4, desc[UR36][R4.64] ;  /* 0x0000002404047981 */ /* 0x000ea4000c1e1500 */
[----:B--2---:R-:W-:-:S06]  /*4f20*/  HADD2.F32 R2, -RZ, R4.H0_H0 ;  /* 0x20000004ff027230 */ /* 0x004fcc0000004100 */
[----:B------:R-:W2:Y:S01]  /*4f30*/  F2I.S64.TRUNC R2, R2 ;  /* 0x0000000200027311 */ /* 0x000ea2000020d900 */
[----:B------:R-:W-:Y:S05]  /*4f40*/  BRA `(.L_x_12865) ;  /* 0x0000000800a87947 */ /* 0x000fea0003800000 */
.L_x_12870:
[----:B------:R-:W2:Y:S02]  /*4f50*/  LDG.E.64 R2, desc[UR36][R4.64] ;  /* 0x0000002404027981 */ /* 0x000ea4000c1e1b00 */
[----:B--2---:R-:W4:Y:S01]  /*4f60*/  F2I.S64.F64.TRUNC R2, R2 ;  /* 0x0000000200027311 */ /* 0x004f22000030d900 */
[----:B------:R-:W-:Y:S05]  /*4f70*/  BRA `(.L_x_12865) ;  /* 0x00000008009c7947 */ /* 0x000fea0003800000 */
.L_x_12860:
        /* <DEDUP_REMOVED lines=13> */
.L_x_12874:
[----:B------:R-:W2:Y:S02]  /*5050*/  LDG.E.64 R2, desc[UR36][R4.64] ;  /* 0x0000002404027981 */ /* 0x000ea4000c1e1b00 */
[----:B--2---:R-:W0:Y:S01]  /*5060*/  F2I.S64.F64.TRUNC R2, R2 ;  /* 0x0000000200027311 */ /* 0x004e22000030d900 */
[----:B------:R-:W-:Y:S05]  /*5070*/  BRA `(.L_x_12865) ;  /* 0x00000008005c7947 */ /* 0x000fea0003800000 */
.L_x_12873:
        /* <DEDUP_REMOVED lines=27> */
.L_x_12876:
        /* <DEDUP_REMOVED lines=14> */
.L_x_12875:
[----:B------:R-:W2:Y:S02]  /*5310*/  LDG.E.U16 R2, desc[UR36][R4.64] ;  /* 0x0000002404027981 */ /* 0x000ea4000c1e1500 */
[----:B--2---:R-:W-:-:S06]  /*5320*/  IMAD.U32 R2, R2, 0x10000, RZ ;  /* 0x0001000002027824 */ /* 0x004fcc00078e00ff */
[----:B------:R-:W0:Y:S01]  /*5330*/  F2I.S64.TRUNC R2, R2 ;  /* 0x0000000200027311 */ /* 0x000e22000020d900 */
[----:B------:R-:W-:Y:S05]  /*5340*/  BRA `(.L_x_12865) ;  /* 0x0000000400a87947 */ /* 0x000fea0003800000 */
.L_x_12872:
        /* <DEDUP_REMOVED lines=11> */
.L_x_12879:
        /* <DEDUP_REMOVED lines=21> */
.L_x_12883:
[----:B------:R-:W-:Y:S05]  /*5550*/  BSYNC B1 ;  /* 0x0000000000017941 */ /* 0x000fea0003800000 */
.L_x_12882:
[----:B------:R-:W-:Y:S01]  /*5560*/  IMAD.SHL.U32 R2, R2, 0x100000, RZ ;  /* 0x0010000002027824 */ /* 0x000fe200078e00ff */
[----:B------:R-:W-:-:S04]  /*5570*/  LEA R3, R0, 0x3b800000, 0x17 ;  /* 0x3b80000000037811 */ /* 0x000fc800078eb8ff */
[----:B------:R-:W-:-:S07]  /*5580*/  LOP3.LUT R2, R3, R2, R4, 0xfe, !PT ;  /* 0x0000000203027212 */ /* 0x000fce00078efe04 */
.L_x_12881:
[----:B------:R-:W-:Y:S05]  /*5590*/  BSYNC B0 ;  /* 0x0000000000007941 */ /* 0x000fea0003800000 */
.L_x_12880:
[----:B------:R-:W0:Y:S01]  /*55a0*/  F2I.S64.TRUNC R2, R2 ;  /* 0x0000000200027311 */ /* 0x000e22000020d900 */
[----:B------:R-:W-:Y:S05]  /*55b0*/  BRA `(.L_x_12865) ;  /* 0x00000004000c7947 */ /* 0x000fea0003800000 */
.L_x_12878:
        /* <DEDUP_REMOVED lines=21> */
.L_x_12887:
[----:B------:R-:W-:Y:S05]  /*5710*/  BSYNC B1 ;  /* 0x0000000000017941 */ /* 0x000fea0003800000 */
.L_x_12886:
[----:B------:R-:W-:Y:S01]  /*5720*/  IMAD.SHL.U32 R2, R2, 0x200000, RZ ;  /* 0x0020000002027824 */ /* 0x000fe200078e00ff */
[----:B------:R-:W-:-:S04]  /*5730*/  LEA R3, R0, 0x37800000, 0x17 ;  /* 0x3780000000037811 */ /* 0x000fc800078eb8ff */
[----:B------:R-:W-:-:S07]  /*5740*/  LOP3.LUT R2, R3, R2, R4, 0xfe, !PT ;  /* 0x0000000203027212 */ /* 0x000fce00078efe04 */
.L_x_12885:
[----:B------:R-:W-:Y:S05]  /*5750*/  BSYNC B0 ;  /* 0x0000000000007941 */ /* 0x000fea0003800000 */
.L_x_12884:
[----:B------:R-:W0:Y:S01]  /*5760*/  F2I.S64.TRUNC R2, R2 ;  /* 0x0000000200027311 */ /* 0x000e22000020d900 */
[----:B------:R-:W-:Y:S05]  /*5770*/  BRA `(.L_x_12865) ;  /* 0x00000000009c7947 */ /* 0x000fea0003800000 */
.L_x_12877:
        /* <DEDUP_REMOVED lines=14> */
.L_x_12891:
[----:B------:R-:W-:Y:S05]  /*5860*/  BSYNC B0 ;  /* 0x0000000000007941 */ /* 0x000fea0003800000 */
.L_x_12890:
[----:B------:R-:W0:Y:S01]  /*5870*/  F2I.S64.TRUNC R2, R2 ;  /* 0x0000000200027311 */ /* 0x000e22000020d900 */
[----:B------:R-:W-:Y:S05]  /*5880*/  BRA `(.L_x_12865) ;  /* 0x0000000000587947 */ /* 0x000fea0003800000 */
.L_x_12864:
        /* <DEDUP_REMOVED lines=16> */
.L_x_12892:
[----:B------:R-:W-:Y:S01]  /*5990*/  CS2R R2, SRZ ;  /* 0x0000000000027805 */ /* 0x000fe2000001ff00 */
[----:B------:R-:W-:Y:S06]  /*59a0*/  BRA `(.L_x_12865) ;  /* 0x0000000000107947 */ /* 0x000fec0003800000 */
.L_x_12889:
[----:B------:R0:W5:Y:S01]  /*59b0*/  LDG.E.64 R2, desc[UR36][R4.64] ;  /* 0x0000002404027981 */ /* 0x000162000c1e1b00 */
[----:B------:R-:W-:Y:S05]  /*59c0*/  BRA `(.L_x_12865) ;  /* 0x0000000000087947 */ /* 0x000fea0003800000 */
.L_x_12888:
[----:B------:R0:W5:Y:S01]  /*59d0*/  LDG.E R2, desc[UR36][R4.64] ;  /* 0x0000002404027981 */ /* 0x000162000c1e1900 */
[----:B------:R-:W-:-:S07]  /*59e0*/  IMAD.MOV.U32 R3, RZ, RZ, RZ ;  /* 0x000000ffff037224 */ /* 0x000fce00078e00ff */
.L_x_12865:
        /* <DEDUP_REMOVED lines=41> */
.L_x_12895:
        /* <DEDUP_REMOVED lines=43> */
.L_x_12894:
        /* <DEDUP_REMOVED lines=39> */
.L_x_12893:
        /* <DEDUP_REMOVED lines=14> */
.L_x_12899:
[----:B------:R1:W-:Y:S01]  /*6280*/  STG.E.U8 desc[UR36][R18.64], R34 ;  /* 0x0000002212007986 */ /* 0x0003e2000c101124 */
[----:B------:R-:W-:Y:S05]  /*6290*/  BRA `(.L_x_12901) ;  /* 0x0000000c004c7947 */ /* 0x000fea0003800000 */
.L_x_12898:
        /* <DEDUP_REMOVED lines=8> */
.L_x_12903:
[----:B------:R1:W-:Y:S01]  /*6320*/  STG.E desc[UR36][R18.64], R34 ;  /* 0x0000002212007986 */ /* 0x0003e2000c101924 */
[----:B------:R-:W-:Y:S05]  /*6330*/  BRA `(.L_x_12901) ;  /* 0x0000000c00247947 */ /* 0x000fea0003800000 */
.L_x_12902:
[----:B------:R1:W-:Y:S01]  /*6340*/  STG.E.U16 desc[UR36][R18.64], R34 ;  /* 0x0000002212007986 */ /* 0x0003e2000c101524 */
[----:B------:R-:W-:Y:S05]  /*6350*/  BRA `(.L_x_12901) ;  /* 0x0000000c001c7947 */ /* 0x000fea0003800000 */
.L_x_12897:
        /* <DEDUP_REMOVED lines=9> */
.L_x_12905:
[----:B------:R-:W1:Y:S02]  /*63f0*/  I2F.S64 R0, R34 ;  /* 0x0000002200007312 */ /* 0x000e640000301400 */
[----:B-1----:R-:W-:-:S05]  /*6400*/  F2FP.F16.F32.PACK_AB R0, RZ, R0 ;  /* 0x00000000ff00723e */ /* 0x002fca00000000ff */
[----:B------:R1:W-:Y:S01]  /*6410*/  STG.E.U16 desc[UR36][R18.64], R0 ;  /* 0x0000000012007986 */ /* 0x0003e2000c101524 */
[----:B------:R-:W-:Y:S05]  /*6420*/  BRA `(.L_x_12901) ;  /* 0x0000000800e87947 */ /* 0x000fea0003800000 */
.L_x_12904:
        /* <DEDUP_REMOVED lines=10> */
.L_x_12907:
[----:B------:R-:W1:Y:S02]  /*64d0*/  I2F.S64 R34, R34 ;  /* 0x0000002200227312 */ /* 0x000e640000301400 */
[----:B-1----:R-:W-:-:S04]  /*64e0*/  F2FP.F16.F32.PACK_AB R3, RZ, R34 ;  /* 0x00000022ff03723e */ /* 0x002fc800000000ff */
[----:B------:R-:W-:-:S05]  /*64f0*/  PRMT R3, R3, 0x5410, RZ ;  /* 0x0000541003037816 */ /* 0x000fca00000000ff */
[----:B------:R1:W-:Y:S01]  /*6500*/  STG.E desc[UR36][R18.64], R3 ;  /* 0x0000000312007986 */ /* 0x0003e2000c101924 */
[----:B------:R-:W-:Y:S05]  /*6510*/  BRA `(.L_x_12901) ;  /* 0x0000000800ac7947 */ /* 0x000fea0003800000 */
.L_x_12906:
[----:B------:R-:W1:Y:S02]  /*6520*/  I2F.F64.S64 R2, R34 ;  /* 0x0000002200027312 */ /* 0x000e640000301c00 */
[----:B-1----:R1:W-:Y:S01]  /*6530*/  STG.E.64 desc[UR36][R18.64], R2 ;  /* 0x0000000212007986 */ /* 0x0023e2000c101b24 */
[----:B------:R-:W-:Y:S05]  /*6540*/  BRA `(.L_x_12901) ;  /* 0x0000000800a07947 */ /* 0x000fea0003800000 */
.L_x_12896:
        /* <DEDUP_REMOVED lines=13> */
.L_x_12910:
[----:B0-----:R-:W0:Y:S01]  /*6620*/  I2F.F64.S64 R4, R34 ;  /* 0x0000002200047312 */ /* 0x001e220000301c00 */
[----:B------:R-:W-:-:S05]  /*6630*/  CS2R R6, SRZ ;  /* 0x0000000000067805 */ /* 0x000fca000001ff00 */
[----:B0-----:R0:W-:Y:S01]  /*6640*/  STG.E.128 desc[UR36][R18.64], R4 ;  /* 0x0000000412007986 */ /* 0x0011e2000c101d24 */
[----:B------:R-:W-:Y:S05]  /*6650*/  BRA `(.L_x_12901) ;  /* 0x00000008005c7947 */ /* 0x000fea0003800000 */
.L_x_12909:
        /* <DEDUP_REMOVED lines=21> */
.L_x_12914:
[----:B------:R-:W-:Y:S05]  /*67b0*/  BSYNC B0 ;  /* 0x0000000000007941 */ /* 0x000fea0003800000 */
.L_x_12913:
[----:B------:R-:W-:-:S05]  /*67c0*/  LOP3.LUT R3, R0, R3, RZ, 0xfc, !PT ;  /* 0x0000000300037212 */ /* 0x000fca00078efcff */
[----:B------:R1:W-:Y:S01]  /*67d0*/  STG.E.U8 desc[UR36][R18.64], R3 ;  /* 0x0000000312007986 */ /* 0x0003e2000c101124 */
[----:B------:R-:W-:Y:S05]  /*67e0*/  BRA `(.L_x_12901) ;  /* 0x0000000400f87947 */ /* 0x000fea0003800000 */
.L_x_12912:
        /* <DEDUP_REMOVED lines=13> */
.L_x_12916:
[----:B------:R-:W-:Y:S01]  /*68c0*/  IMAD.MOV.U32 R0, RZ, RZ, 0x7f ;  /* 0x0000007fff007424 */ /* 0x000fe200078e00ff */
[----:B------:R-:W-:-:S04]  /*68d0*/  ISETP.GT.U32.AND P0, PT, R2, 0x7f800000, PT ;  /* 0x7f8000000200780c */ /* 0x000fc80003f04070 */
[----:B------:R-:W-:-:S09]  /*68e0*/  SEL R0, R0, 0x7c, P0 ;  /* 0x0000007c00007807 */ /* 0x000fd20000000000 */
.L_x_12917:
[----:B------:R-:W-:Y:S05]  /*68f0*/  BSYNC B0 ;  /* 0x0000000000007941 */ /* 0x000fea0003800000 */
.L_x_12915:
[----:B------:R-:W-:-:S04]  /*6900*/  LOP3.LUT R2, R35, 0x80000000, RZ, 0xc0, !PT ;  /* 0x8000000023027812 */ /* 0x000fc800078ec0ff */
[----:B------:R-:W-:-:S04]  /*6910*/  SHF.R.U32.HI R3, RZ, 0x18, R2 ;  /* 0x00000018ff037819 */ /* 0x000fc80000011602 */
[----:B------:R-:W-:-:S05]  /*6920*/  LOP3.LUT R3, R0, R3, RZ, 0xfc, !PT ;  /* 0x0000000300037212 */ /* 0x000fca00078efcff */
[----:B------:R1:W-:Y:S01]  /*6930*/  STG.E.U8 desc[UR36][R18.64], R3 ;  /* 0x0000000312007986 */ /* 0x0003e2000c101124 */
[----:B------:R-:W-:Y:S05]  /*6940*/  BRA `(.L_x_12901) ;  /* 0x0000000400a07947 */ /* 0x000fea0003800000 */
.L_x_12911:
[----:B------:R-:W1:Y:S02]  /*6950*/  I2F.S64 R0, R34 ;  /* 0x0000002200007312 */ /* 0x000e640000301400 */
[----:B-1----:R-:W-:-:S05]  /*6960*/  F2FP.BF16.F32.PACK_AB R0, RZ, R0 ;  /* 0x00000000ff00723e */ /* 0x002fca00000010ff */
[----:B------:R1:W-:Y:S01]  /*6970*/  STG.E.U16 desc[UR36][R18.64], R0 ;  /* 0x0000000012007986 */ /* 0x0003e2000c101524 */
[----:B------:R-:W-:Y:S05]  /*6980*/  BRA `(.L_x_12901) ;  /* 0x0000000400907947 */ /* 0x000fea0003800000 */
.L_x_12908:
        /* <DEDUP_REMOVED lines=10> */
.L_x_12920:
        /* <DEDUP_REMOVED lines=17> */
.L_x_12923:
[----:B------:R-:W-:-:S04]  /*6b40*/  LOP3.LUT R2, R35, 0x80000000, RZ, 0xc0, !PT ;  /* 0x8000000023027812 */ /* 0x000fc800078ec0ff */
[----:B------:R-:W-:-:S04]  /*6b50*/  SHF.R.U32.HI R3, RZ, 0x18, R2 ;  /* 0x00000018ff037819 */ /* 0x000fc80000011602 */
[----:B------:R-:W-:-:S04]  /*6b60*/  LOP3.LUT R0, R0, R3, RZ, 0xfc, !PT ;  /* 0x0000000300007212 */ /* 0x000fc800078efcff */
[----:B------:R-:W-:-:S07]  /*6b70*/  PRMT R9, R0, 0x7610, R9 ;  /* 0x0000761000097816 */ /* 0x000fce0000000009 */
.L_x_12922:
[----:B------:R-:W-:Y:S05]  /*6b80*/  BSYNC B0 ;  /* 0x0000000000007941 */ /* 0x000fea0003800000 */
.L_x_12921:
[----:B------:R4:W-:Y:S01]  /*6b90*/  STG.E.U8 desc[UR36][R18.64], R9 ;  /* 0x0000000912007986 */ /* 0x0009e2000c101124 */
[----:B------:R-:W-:Y:S05]  /*6ba0*/  BRA `(.L_x_12901) ;  /* 0x0000000400087947 */ /* 0x000fea0003800000 */
.L_x_12919:
        /* <DEDUP_REMOVED lines=17> */
.L_x_12926:
[----:B------:R-:W-:-:S04]  /*6cc0*/  LOP3.LUT R2, R35, 0x80000000, RZ, 0xc0, !PT ;  /* 0x8000000023027812 */ /* 0x000fc800078ec0ff */
[----:B------:R-:W-:-:S04]  /*6cd0*/  SHF.R.U32.HI R3, RZ, 0x18, R2 ;  /* 0x00000018ff037819 */ /* 0x000fc80000011602 */
[----:B------:R-:W-:-:S04]  /*6ce0*/  LOP3.LUT R0, R0, R3, RZ, 0xfc, !PT ;  /* 0x0000000300007212 */ /* 0x000fc800078efcff */
[----:B------:R-:W-:-:S07]  /*6cf0*/  PRMT R9, R0, 0x7610, R9 ;  /* 0x0000761000097816 */ /* 0x000fce0000000009 */
.L_x_12925:
[----:B------:R-:W-:Y:S05]  /*6d00*/  BSYNC B0 ;  /* 0x0000000000007941 */ /* 0x000fea0003800000 */
.L_x_12924:
[----:B------:R1:W-:Y:S01]  /*6d10*/  STG.E.U8 desc[UR36][R18.64], R9 ;  /* 0x0000000912007986 */ /* 0x0003e2000c101124 */
[----:B------:R-:W-:Y:S05]  /*6d20*/  BRA `(.L_x_12901) ;  /* 0x0000000000a87947 */ /* 0x000fea0003800000 */
.L_x_12918:
        /* <DEDUP_REMOVED lines=22> */
.L_x_12900:
        /* <DEDUP_REMOVED lines=16> */
.L_x_12929:
[----:B------:R-:W-:Y:S05]  /*6f90*/  BRA `(.L_x_12901) ;  /* 0x00000000000c7947 */ /* 0x000fea0003800000 */
.L_x_12928:
[----:B------:R3:W-:Y:S01]  /*6fa0*/  STG.E.64 desc[UR36][R18.64], R34 ;  /* 0x0000002212007986 */ /* 0x0007e2000c101b24 */
[----:B------:R-:W-:Y:S05]  /*6fb0*/  BRA `(.L_x_12901) ;  /* 0x0000000000047947 */ /* 0x000fea0003800000 */
.L_x_12927:
[----:B------:R1:W-:Y:S02]  /*6fc0*/  STG.E desc[UR36][R18.64], R34 ;  /* 0x0000002212007986 */ /* 0x0003e4000c101924 */
.L_x_12901:
[----:B------:R-:W-:-:S07]  /*6fd0*/  VIADD R17, R17, 0x80 ;  /* 0x0000008011117836 */ /* 0x000fce0000000000 */
.L_x_12858:
[----:B------:R-:W-:Y:S05]  /*6fe0*/  BSYNC B6 ;  /* 0x0000000000067941 */ /* 0x000fea0003800000 */
.L_x_12857:
        /* <DEDUP_REMOVED lines=307> */
.L_x_12932:
        /* <DEDUP_REMOVED lines=21> */
.L_x_12936:
[----:B------:R0:W5:Y:S01]  /*8470*/  LDG.E.U8 R2, desc[UR36][R4.64] ;  /* 0x0000002404027981 */ /* 0x000162000c1e1100 */
[----:B------:R-:W-:Y:S01]  /*8480*/  IMAD.MOV.U32 R3, RZ, RZ, RZ ;  /* 0x000000ffff037224 */ /* 0x000fe200078e00ff */
[----:B------:R-:W-:Y:S06]  /*8490*/  BRA `(.L_x_12938) ;  /* 0x0000000c00487947 */ /* 0x000fec0003800000 */
.L_x_12935:
        /* <DEDUP_REMOVED lines=8> */
.L_x_12940:
[----:B------:R-:W2:Y:S02]  /*8520*/  LDG.E R2, desc[UR36][R4.64] ;  /* 0x0000002404027981 */ /* 0x000ea4000c1e1900 */
[----:B--2---:R-:W-:Y:S01]  /*8530*/  SHF.R.S32.HI R3, RZ, 0x1f, R2 ;  /* 0x0000001fff037819 */ /* 0x004fe20000011402 */
[----:B------:R-:W-:Y:S06]  /*8540*/  BRA `(.L_x_12938) ;  /* 0x0000000c001c7947 */ /* 0x000fec0003800000 */
.L_x_12939:
[----:B------:R-:W2:Y:S02]  /*8550*/  LDG.E.S16 R2, desc[UR36][R4.64] ;  /* 0x0000002404027981 */ /* 0x000ea4000c1e1700 */
[----:B--2---:R-:W-:Y:S01]  /*8560*/  SHF.R.S32.HI R3, RZ, 0x1f, R2 ;  /* 0x0000001fff037819 */ /* 0x004fe20000011402 */
[----:B------:R-:W-:Y:S06]  /*8570*/  BRA `(.L_x_12938) ;  /* 0x0000000c00107947 */ /* 0x000fec0003800000 */
.L_x_12934:
        /* <DEDUP_REMOVED lines=9> */
.L_x_12942:
[----:B------:R-:W2:Y:S02]  /*8610*/  LDG.E.U16 R4, desc[UR36][R4.64] ;  /* 0x0000002404047981 */ /* 0x000ea4000c1e1500 */
[----:B--2---:R-:W-:-:S06]  /*8620*/  HADD2.F32 R2, -RZ, R4.H0_H0 ;  /* 0x20000004ff027230 */ /* 0x004fcc0000004100 */
[----:B------:R-:W0:Y:S01]  /*8630*/  F2I.S64.TRUNC R2, R2 ;  /* 0x0000000200027311 */ /* 0x000e22000020d900 */
[----:B------:R-:W-:Y:S05]  /*8640*/  BRA `(.L_x_12938) ;  /* 0x0000000800dc7947 */ /* 0x000fea0003800000 */
.L_x_12941:
        /* <DEDUP_REMOVED lines=9> */
.L_x_12944:
[----:B------:R-:W2:Y:S02]  /*86e0*/  LDG.E.U16 R4, desc[UR36][R4.64] ;  /* 0x0000002404047981 */ /* 0x000ea4000c1e1500 */
[----:B--2---:R-:W-:-:S06]  /*86f0*/  HADD2.F32 R2, -RZ, R4.H0_H0 ;  /* 0x20000004ff027230 */ /* 0x004fcc0000004100 */
[----:B------:R-:W0:Y:S01]  /*8700*/  F2I.S64.TRUNC R2, R2 ;  /* 0x0000000200027311 */ /* 0x000e22000020d900 */
[----:B------:R-:W-:Y:S05]  /*8710*/  BRA `(.L_x_12938) ;  /* 0x0000000800a87947 */ /* 0x000fea0003800000 */
.L_x_12943:
[----:B------:R-:W2:Y:S02]  /*8720*/  LDG.E.64 R2, desc[UR36][R4.64] ;  /* 0x0000002404027981 */ /* 0x000ea4000c1e1b00 */
[----:B--2---:R-:W0:Y:S01]  /*8730*/  F2I.S64.F64.TRUNC R2, R2 ;  /* 0x0000000200027311 */ /* 0x004e22000030d900 */
[----:B------:R-:W-:Y:S05]  /*8740*/  BRA `(.L_x_12938) ;  /* 0x00000008009c7947 */ /* 0x000fea0003800000 */
.L_x_12933:
        /* <DEDUP_REMOVED lines=13> */
.L_x_12947:
[----:B------:R-:W2:Y:S02]  /*8820*/  LDG.E.64 R2, desc[UR36][R4.64] ;  /* 0x0000002404027981 */ /* 0x000ea4000c1e1b00 */
[----:B--2---:R-:W0:Y:S01]  /*8830*/  F2I.S64.F64.TRUNC R2, R2 ;  /* 0x0000000200027311 */ /* 0x004e22000030d900 */
[----:B------:R-:W-:Y:S05]  /*8840*/  BRA `(.L_x_12938) ;  /* 0x00000008005c7947 */ /* 0x000fea0003800000 */
.L_x_12946:
        /* <DEDUP_REMOVED lines=27> */
.L_x_12949:
        /* <DEDUP_REMOVED lines=14> */
.L_x_12948:
[----:B------:R-:W2:Y:S02]  /*8ae0*/  LDG.E.U16 R2, desc[UR36][R4.64] ;  /* 0x0000002404027981 */ /* 0x000ea4000c1e1500 */
[----:B--2---:R-:W-:-:S06]  /*8af0*/  IMAD.U32 R2, R2, 0x10000, RZ ;  /* 0x0001000002027824 */ /* 0x004fcc00078e00ff */
[----:B------:R-:W1:Y:S01]  /*8b00*/  F2I.S64.TRUNC R2, R2 ;  /* 0x0000000200027311 */ /* 0x000e62000020d900 */
[----:B------:R-:W-:Y:S05]  /*8b10*/  BRA `(.L_x_12938) ;  /* 0x0000000400a87947 */ /* 0x000fea0003800000 */
.L_x_12945:
        /* <DEDUP_REMOVED lines=11> */
.L_x_12952:
        /* <DEDUP_REMOVED lines=21> */
.L_x_12956:
[----:B------:R-:W-:Y:S05]  /*8d20*/  BSYNC B1 ;  /* 0x0000000000017941 */ /* 0x000fea0003800000 */
.L_x_12955:
[----:B------:R-:W-:Y:S01]  /*8d30*/  IMAD.SHL.U32 R2, R2, 0x100000, RZ ;  /* 0x0010000002027824 */ /* 0x000fe200078e00ff */
[----:B------:R-:W-:-:S04]  /*8d40*/  LEA R3, R0, 0x3b800000, 0x17 ;  /* 0x3b80000000037811 */ /* 0x000fc800078eb8ff */
[----:B------:R-:W-:-:S07]  /*8d50*/  LOP3.LUT R2, R3, R2, R4, 0xfe, !PT ;  /* 0x0000000203027212 */ /* 0x000fce00078efe04 */
.L_x_12954:
[----:B------:R-:W-:Y:S05]  /*8d60*/  BSYNC B0 ;  /* 0x0000000000007941 */ /* 0x000fea0003800000 */
.L_x_12953:
[----:B------:R-:W4:Y:S01]  /*8d70*/  F2I.S64.TRUNC R2, R2 ;  /* 0x0000000200027311 */ /* 0x000f22000020d900 */
[----:B------:R-:W-:Y:S05]  /*8d80*/  BRA `(.L_x_12938) ;  /* 0x00000004000c7947 */ /* 0x000fea0003800000 */
.L_x_12951:
        /* <DEDUP_REMOVED lines=21> */
.L_x_12960:
[----:B------:R-:W-:Y:S05]  /*8ee0*/  BSYNC B1 ;  /* 0x0000000000017941 */ /* 0x000fea0003800000 */
.L_x_12959:
[----:B------:R-:W-:Y:S01]  /*8ef0*/  IMAD.SHL.U32 R2, R2, 0x200000, RZ ;  /* 0x0020000002027824 */ /* 0x000fe200078e00ff */
[----:B------:R-:W-:-:S04]  /*8f00*/  LEA R3, R0, 0x37800000, 0x17 ;  /* 0x3780000000037811 */ /* 0x000fc800078eb8ff */
[----:B------:R-:W-:-:S07]  /*8f10*/  LOP3.LUT R2, R3, R2, R4, 0xfe, !PT ;  /* 0x0000000203027212 */ /* 0x000fce00078efe04 */
.L_x_12958:
[----:B------:R-:W-:Y:S05]  /*8f20*/  BSYNC B0 ;  /* 0x0000000000007941 */ /* 0x000fea0003800000 */
.L_x_12957:
[----:B------:R-:W0:Y:S01]  /*8f30*/  F2I.S64.TRUNC R2, R2 ;  /* 0x0000000200027311 */ /* 0x000e22000020d900 */
[----:B------:R-:W-:Y:S05]  /*8f40*/  BRA `(.L_x_12938) ;  /* 0x00000000009c7947 */ /* 0x000fea0003800000 */
.L_x_12950:
        /* <DEDUP_REMOVED lines=14> */
.L_x_12964:
[----:B------:R-:W-:Y:S05]  /*9030*/  BSYNC B0 ;  /* 0x0000000000007941 */ /* 0x000fea0003800000 */
.L_x_12963:
[----:B------:R-:W0:Y:S01]  /*9040*/  F2I.S64.TRUNC R2, R2 ;  /* 0x0000000200027311 */ /* 0x000e22000020d900 */
[----:B------:R-:W-:Y:S05]  /*9050*/  BRA `(.L_x_12938) ;  /* 0x0000000000587947 */ /* 0x000fea0003800000 */
.L_x_12937:
        /* <DEDUP_REMOVED lines=16> */
.L_x_12965:
[----:B------:R-:W-:Y:S01]  /*9160*/  CS2R R2, SRZ ;  /* 0x0000000000027805 */ /* 0x000fe2000001ff00 */
[----:B------:R-:W-:Y:S06]  /*9170*/  BRA `(.L_x_12938) ;  /* 0x0000000000107947 */ /* 0x000fec0003800000 */
.L_x_12962:
[----:B------:R0:W5:Y:S01]  /*9180*/  LDG.E.64 R2, desc[UR36][R4.64] ;  /* 0x0000002404027981 */ /* 0x000162000c1e1b00 */
[----:B------:R-:W-:Y:S05]  /*9190*/  BRA `(.L_x_12938) ;  /* 0x0000000000087947 */ /* 0x000fea0003800000 */
.L_x_12961:
[----:B------:R0:W5:Y:S01]  /*91a0*/  LDG.E R2, desc[UR36][R4.64] ;  /* 0x0000002404027981 */ /* 0x000162000c1e1900 */
[----:B------:R-:W-:-:S07]  /*91b0*/  IMAD.MOV.U32 R3, RZ, RZ, RZ ;  /* 0x000000ffff037224 */ /* 0x000fce00078e00ff */
.L_x_12938:
        /* <DEDUP_REMOVED lines=41> */
.L_x_12968:
        /* <DEDUP_REMOVED lines=43> */
.L_x_12967:
        /* <DEDUP_REMOVED lines=39> */
.L_x_12966:
        /* <DEDUP_REMOVED lines=14> */
.L_x_12972:
[----:B------:R1:W-:Y:S01]  /*9a50*/  STG.E.U8 desc[UR36][R18.64], R34 ;  /* 0x0000002212007986 */ /* 0x0003e2000c101124 */
[----:B------:R-:W-:Y:S05]  /*9a60*/  BRA `(.L_x_12974) ;  /* 0x0000000c004c7947 */ /* 0x000fea0003800000 */
.L_x_12971:
        /* <DEDUP_REMOVED lines=8> */
.L_x_12976:
[----:B------:R4:W-:Y:S01]  /*9af0*/  STG.E desc[UR36][R18.64], R34 ;  /* 0x0000002212007986 */ /* 0x0009e2000c101924 */
[----:B------:R-:W-:Y:S05]  /*9b00*/  BRA `(.L_x_12974) ;  /* 0x0000000c00247947 */ /* 0x000fea0003800000 */
.L_x_12975:
[----:B------:R3:W-:Y:S01]  /*9b10*/  STG.E.U16 desc[UR36][R18.64], R34 ;  /* 0x0000002212007986 */ /* 0x0007e2000c101524 */
[----:B------:R-:W-:Y:S05]  /*9b20*/  BRA `(.L_x_12974) ;  /* 0x0000000c001c7947 */ /* 0x000fea0003800000 */
.L_x_12970:
        /* <DEDUP_REMOVED lines=9> */
.L_x_12978:
[----:B------:R-:W1:Y:S02]  /*9bc0*/  I2F.S64 R0, R34 ;  /* 0x0000002200007312 */ /* 0x000e640000301400 */
[----:B-1----:R-:W-:-:S05]  /*9bd0*/  F2FP.F16.F32.PACK_AB R0, RZ, R0 ;  /* 0x00000000ff00723e */ /* 0x002fca00000000ff */
[----:B------:R1:W-:Y:S01]  /*9be0*/  STG.E.U16 desc[UR36][R18.64], R0 ;  /* 0x0000000012007986 */ /* 0x0003e2000c101524 */
[----:B------:R-:W-:Y:S05]  /*9bf0*/  BRA `(.L_x_12974) ;  /* 0x0000000800e87947 */ /* 0x000fea0003800000 */
.L_x_12977:
        /* <DEDUP_REMOVED lines=10> */
.L_x_12980:
[----:B------:R-:W1:Y:S02]  /*9ca0*/  I2F.S64 R34, R34 ;  /* 0x0000002200227312 */ /* 0x000e640000301400 */
[----:B-1----:R-:W-:-:S04]  /*9cb0*/  F2FP.F16.F32.PACK_AB R3, RZ, R34 ;  /* 0x00000022ff03723e */ /* 0x002fc800000000ff */
[----:B------:R-:W-:-:S05]  /*9cc0*/  PRMT R3, R3, 0x5410, RZ ;  /* 0x0000541003037816 */ /* 0x000fca00000000ff */
[----:B------:R1:W-:Y:S01]  /*9cd0*/  STG.E desc[UR36][R18.64], R3 ;  /* 0x0000000312007986 */ /* 0x0003e2000c101924 */
[----:B------:R-:W-:Y:S05]  /*9ce0*/  BRA `(.L_x_12974) ;  /* 0x0000000800ac7947 */ /* 0x000fea0003800000 */
.L_x_12979:
[----:B------:R-:W1:Y:S02]  /*9cf0*/  I2F.F64.S64 R2, R34 ;  /* 0x0000002200027312 */ /* 0x000e640000301c00 */
[----:B-1----:R1:W-:Y:S01]  /*9d00*/  STG.E.64 desc[UR36][R18.64], R2 ;  /* 0x0000000212007986 */ /* 0x0023e2000c101b24 */
[----:B------:R-:W-:Y:S05]  /*9d10*/  BRA `(.L_x_12974) ;  /* 0x0000000800a07947 */ /* 0x000fea0003800000 */
.L_x_12969:
        /* <DEDUP_REMOVED lines=13> */
.L_x_12983:
[----:B0-----:R-:W0:Y:S01]  /*9df0*/  I2F.F64.S64 R4, R34 ;  /* 0x0000002200047312 */ /* 0x001e220000301c00 */
[----:B------:R-:W-:-:S05]  /*9e00*/  CS2R R6, SRZ ;  /* 0x0000000000067805 */ /* 0x000fca000001ff00 */
[----:B0-----:R0:W-:Y:S01]  /*9e10*/  STG.E.128 desc[UR36][R18.64], R4 ;  /* 0x0000000412007986 */ /* 0x0011e2000c101d24 */
[----:B------:R-:W-:Y:S05]  /*9e20*/  BRA `(.L_x_12974) ;  /* 0x00000008005c7947 */ /* 0x000fea0003800000 */
.L_x_12982:
        /* <DEDUP_REMOVED lines=21> */
.L_x_12987:
[----:B------:R-:W-:Y:S05]  /*9f80*/  BSYNC B0 ;  /* 0x0000000000007941 */ /* 0x000fea0003800000 */
.L_x_12986:
[----:B------:R-:W-:-:S05]  /*9f90*/  LOP3.LUT R3, R0, R3, RZ, 0xfc, !PT ;  /* 0x0000000300037212 */ /* 0x000fca00078efcff */
[----:B------:R1:W-:Y:S01]  /*9fa0*/  STG.E.U8 desc[UR36][R18.64], R3 ;  /* 0x0000000312007986 */ /* 0x0003e2000c101124 */
[----:B------:R-:W-:Y:S05]  /*9fb0*/  BRA `(.L_x_12974) ;  /* 0x0000000400f87947 */ /* 0x000fea0003800000 */
.L_x_12985:
        /* <DEDUP_REMOVED lines=13> */
.L_x_12989:
[----:B------:R-:W-:Y:S01]  /*a090*/  HFMA2.MMA R0, -RZ, RZ, 0, 7.569789886474609375e-06 ;  /* 0x0000007fff007435 */ /* 0x000fe200000001ff */
[----:B------:R-:W-:-:S09]  /*a0a0*/  ISETP.GT.U32.AND P0, PT, R2, 0x7f800000, PT ;  /* 0x7f8000000200780c */ /* 0x000fd20003f04070 */
[----:B------:R-:W-:-:S07]  /*a0b0*/  SEL R0, R0, 0x7c, P0 ;  /* 0x0000007c00007807 */ /* 0x000fce0000000000 */
.L_x_12990:
[----:B------:R-:W-:Y:S05]  /*a0c0*/  BSYNC B0 ;  /* 0x0000000000007941 */ /* 0x000fea0003800000 */
.L_x_12988:
[----:B------:R-:W-:-:S04]  /*a0d0*/  LOP3.LUT R2, R35, 0x80000000, RZ, 0xc0, !PT ;  /* 0x8000000023027812 */ /* 0x000fc800078ec0ff */
[----:B------:R-:W-:-:S04]  /*a0e0*/  SHF.R.U32.HI R3, RZ, 0x18, R2 ;  /* 0x00000018ff037819 */ /* 0x000fc80000011602 */
[----:B------:R-:W-:-:S05]  /*a0f0*/  LOP3.LUT R3, R0, R3, RZ, 0xfc, !PT ;  /* 0x0000000300037212 */ /* 0x000fca00078efcff */
[----:B------:R1:W-:Y:S01]  /*a100*/  STG.E.U8 desc[UR36][R18.64], R3 ;  /* 0x0000000312007986 */ /* 0x0003e2000c101124 */
[----:B------:R-:W-:Y:S05]  /*a110*/  BRA `(.L_x_12974) ;  /* 0x0000000400a07947 */ /* 0x000fea0003800000 */
.L_x_12984:
[----:B------:R-:W1:Y:S02]  /*a120*/  I2F.S64 R0, R34 ;  /* 0x0000002200007312 */ /* 0x000e640000301400 */
[----:B-1----:R-:W-:-:S05]  /*a130*/  F2FP.BF16.F32.PACK_AB R0, RZ, R0 ;  /* 0x00000000ff00723e */ /* 0x002fca00000010ff */
[----:B------:R1:W-:Y:S01]  /*a140*/  STG.E.U16 desc[UR36][R18.64], R0 ;  /* 0x0000000012007986 */ /* 0x0003e2000c101524 */
[----:B------:R-:W-:Y:S05]  /*a150*/  BRA `(.L_x_12974) ;  /* 0x0000000400907947 */ /* 0x000fea0003800000 */
.L_x_12981:
        /* <DEDUP_REMOVED lines=10> */
.L_x_12993:
        /* <DEDUP_REMOVED lines=17> */
.L_x_12996:
[----:B------:R-:W-:-:S04]  /*a310*/  LOP3.LUT R2, R35, 0x80000000, RZ, 0xc0, !PT ;  /* 0x8000000023027812 */ /* 0x000fc800078ec0ff */
[----:B------:R-:W-:-:S04]  /*a320*/  SHF.R.U32.HI R3, RZ, 0x18, R2 ;  /* 0x00000018ff037819 */ /* 0x000fc80000011602 */
[----:B------:R-:W-:-:S04]  /*a330*/  LOP3.LUT R0, R0, R3, RZ, 0xfc, !PT ;  /* 0x0000000300007212 */ /* 0x000fc800078efcff */
[----:B------:R-:W-:-:S07]  /*a340*/  PRMT R9, R0, 0x7610, R9 ;  /* 0x0000761000097816 */ /* 0x000fce0000000009 */
.L_x_12995:
[----:B------:R-:W-:Y:S05]  /*a350*/  BSYNC B0 ;  /* 0x0000000000007941 */ /* 0x000fea0003800000 */
.L_x_12994:
[----:B------:R1:W-:Y:S01]  /*a360*/  STG.E.U8 desc[UR36][R18.64], R9 ;  /* 0x0000000912007986 */ /* 0x0003e2000c101124 */
[----:B------:R-:W-:Y:S05]  /*a370*/  BRA `(.L_x_12974) ;  /* 0x0000000400087947 */ /* 0x000fea0003800000 */
.L_x_12992:
        /* <DEDUP_REMOVED lines=17> */
.L_x_12999:
[----:B------:R-:W-:-:S04]  /*a490*/  LOP3.LUT R2, R35, 0x80000000, RZ, 0xc0, !PT ;  /* 0x8000000023027812 */ /* 0x000fc800078ec0ff */
[----:B------:R-:W-:-:S04]  /*a4a0*/  SHF.R.U32.HI R3, RZ, 0x18, R2 ;  /* 0x00000018ff037819 */ /* 0x000fc80000011602 */
[----:B------:R-:W-:-:S04]  /*a4b0*/  LOP3.LUT R0, R0, R3, RZ, 0xfc, !PT ;  /* 0x0000000300007212 */ /* 0x000fc800078efcff */
[----:B------:R-:W-:-:S07]  /*a4c0*/  PRMT R9, R0, 0x7610, R9 ;  /* 0x0000761000097816 */ /* 0x000fce0000000009 */
.L_x_12998:
[----:B------:R-:W-:Y:S05]  /*a4d0*/  BSYNC B0 ;  /* 0x0000000000007941 */ /* 0x000fea0003800000 */
.L_x_12997:
[----:B------:R1:W-:Y:S01]  /*a4e0*/  STG.E.U8 desc[UR36][R18.64], R9 ;  /* 0x0000000912007986 */ /* 0x0003e2000c101124 */
[----:B------:R-:W-:Y:S05]  /*a4f0*/  BRA `(.L_x_12974) ;  /* 0x0000000000a87947 */ /* 0x000fea0003800000 */
.L_x_12991:
        /* <DEDUP_REMOVED lines=22> */
.L_x_12973:
        /* <DEDUP_REMOVED lines=16> */
.L_x_13002:
[----:B------:R-:W-:Y:S05]  /*a760*/  BRA `(.L_x_12974) ;  /* 0x00000000000c7947 */ /* 0x000fea0003800000 */
.L_x_13001:
[----:B------:R1:W-:Y:S01]  /*a770*/  STG.E.64 desc[UR36][R18.64], R34 ;  /* 0x0000002212007986 */ /* 0x0003e2000c101b24 */
[----:B------:R-:W-:Y:S05]  /*a780*/  BRA `(.L_x_12974) ;  /* 0x0000000000047947 */ /* 0x000fea0003800000 */
.L_x_13000:
[----:B------:R1:W-:Y:S02]  /*a790*/  STG.E desc[UR36][R18.64], R34 ;  /* 0x0000002212007986 */ /* 0x0003e4000c101924 */
.L_x_12974:
[----:B------:R-:W-:-:S07]  /*a7a0*/  VIADD R17, R17, 0x80 ;  /* 0x0000008011117836 */ /* 0x000fce0000000000 */
.L_x_12931:
[----:B------:R-:W-:Y:S05]  /*a7b0*/  BSYNC B6 ;  /* 0x0000000000067941 */ /* 0x000fea0003800000 */
.L_x_12930:
        /* <DEDUP_REMOVED lines=306> */
.L_x_13003:
        /* <DEDUP_REMOVED lines=21> */
.L_x_13007:
[----:B------:R0:W5:Y:S01]  /*bc30*/  LDG.E.U8 R2, desc[UR36][R4.64] ;  /* 0x0000002404027981 */ /* 0x000162000c1e1100 */
[----:B------:R-:W-:Y:S01]  /*bc40*/  IMAD.MOV.U32 R3, RZ, RZ, RZ ;  /* 0x000000ffff037224 */ /* 0x000fe200078e00ff */
[----:B------:R-:W-:Y:S06]  /*bc50*/  BRA `(.L_x_13009) ;  /* 0x0000000c00487947 */ /* 0x000fec0003800000 */
.L_x_13006:
        /* <DEDUP_REMOVED lines=8> */
.L_x_13011:
[----:B------:R-:W2:Y:S02]  /*bce0*/  LDG.E R2, desc[UR36][R4.64] ;  /* 0x0000002404027981 */ /* 0x000ea4000c1e1900 */
[----:B--2---:R-:W-:Y:S01]  /*bcf0*/  SHF.R.S32.HI R3, RZ, 0x1f, R2 ;  /* 0x0000001fff037819 */ /* 0x004fe20000011402 */
[----:B------:R-:W-:Y:S06]  /*bd00*/  BRA `(.L_x_13009) ;  /* 0x0000000c001c7947 */ /* 0x000fec0003800000 */
.L_x_13010:
[----:B------:R-:W2:Y:S02]  /*bd10*/  LDG.E.S16 R2, desc[UR36][R4.64] ;  /* 0x0000002404027981 */ /* 0x000ea4000c1e1700 */
[----:B--2---:R-:W-:Y:S01]  /*bd20*/  SHF.R.S32.HI R3, RZ, 0x1f, R2 ;  /* 0x0000001fff037819 */ /* 0x004fe20000011402 */
[----:B------:R-:W-:Y:S06]  /*bd30*/  BRA `(.L_x_13009) ;  /* 0x0000000c00107947 */ /* 0x000fec0003800000 */
.L_x_13005:
        /* <DEDUP_REMOVED lines=9> */
.L_x_13013:
[----:B------:R-:W2:Y:S02]  /*bdd0*/  LDG.E.U16 R4, desc[UR36][R4.64] ;  /* 0x0000002404047981 */ /* 0x000ea4000c1e1500 */
[----:B--2---:R-:W-:-:S06]  /*bde0*/  HADD2.F32 R2, -RZ, R4.H0_H0 ;  /* 0x20000004ff027230 */ /* 0x004fcc0000004100 */
[----:B------:R-:W1:Y:S01]  /*bdf0*/  F2I.S64.TRUNC R2, R2 ;  /* 0x0000000200027311 */ /* 0x000e62000020d900 */
[----:B------:R-:W-:Y:S05]  /*be00*/  BRA `(.L_x_13009) ;  /* 0x0000000800dc7947 */ /* 0x000fea0003800000 */
.L_x_13012:
        /* <DEDUP_REMOVED lines=9> */
.L_x_13015:
[----:B------:R-:W2:Y:S02]  /*bea0*/  LDG.E.U16 R4, desc[UR36][R4.64] ;  /* 0x0000002404047981 */ /* 0x000ea4000c1e1500 */
[----:B--2---:R-:W-:-:S06]  /*beb0*/  HADD2.F32 R2, -RZ, R4.H0_H0 ;  /* 0x20000004ff027230 */ /* 0x004fcc0000004100 */
[----:B------:R-:W4:Y:S01]  /*bec0*/  F2I.S64.TRUNC R2, R2 ;  /* 0x0000000200027311 */ /* 0x000f22000020d900 */
[----:B------:R-:W-:Y:S05]  /*bed0*/  BRA `(.L_x_13009) ;  /* 0x0000000800a87947 */ /* 0x000fea0003800000 */
.L_x_13014:
[----:B------:R-:W2:Y:S02]  /*bee0*/  LDG.E.64 R2, desc[UR36][R4.64] ;  /* 0x0000002404027981 */ /* 0x000ea4000c1e1b00 */
[----:B--2---:R-:W2:Y:S01]  /*bef0*/  F2I.S64.F64.TRUNC R2, R2 ;  /* 0x0000000200027311 */ /* 0x004ea2000030d900 */
[----:B------:R-:W-:Y:S05]  /*bf00*/  BRA `(.L_x_13009) ;  /* 0x00000008009c7947 */ /* 0x000fea0003800000 */
.L_x_13004:
        /* <DEDUP_REMOVED lines=13> */
.L_x_13018:
[----:B------:R-:W2:Y:S02]  /*bfe0*/  LDG.E.64 R2, desc[UR36][R4.64] ;  /* 0x0000002404027981 */ /* 0x000ea4000c1e1b00 */
[----:B--2---:R-:W0:Y:S01]  /*bff0*/  F2I.S64.F64.TRUNC R2, R2 ;  /* 0x0000000200027311 */ /* 0x004e22000030d900 */
[----:B------:R-:W-:Y:S05]  /*c000*/  BRA `(.L_x_13009) ;  /* 0x00000008005c7947 */ /* 0x000fea0003800000 */
.L_x_13017:
        /* <DEDUP_REMOVED lines=27> */
.L_x_13020:
        /* <DEDUP_REMOVED lines=14> */
.L_x_13019:
[----:B------:R-:W2:Y:S02]  /*c2a0*/  LDG.E.U16 R2, desc[UR36][R4.64] ;  /* 0x0000002404027981 */ /* 0x000ea4000c1e1500 */
[----:B--2---:R-:W-:-:S06]  /*c2b0*/  IMAD.U32 R2, R2, 0x10000, RZ ;  /* 0x0001000002027824 */ /* 0x004fcc00078e00ff */
[----:B------:R-:W0:Y:S01]  /*c2c0*/  F2I.S64.TRUNC R2, R2 ;  /* 0x0000000200027311 */ /* 0x000e22000020d900 */
[----:B------:R-:W-:Y:S05]  /*c2d0*/  BRA `(.L_x_13009) ;  /* 0x0000000400a87947 */ /* 0x000fea0003800000 */
.L_x_13016:
        /* <DEDUP_REMOVED lines=11> */
.L_x_13023:
        /* <DEDUP_REMOVED lines=21> */
.L_x_13027:
[----:B------:R-:W-:Y:S05]  /*c4e0*/  BSYNC B1 ;  /* 0x0000000000017941 */ /* 0x000fea0003800000 */
.L_x_13026:
[----:B------:R-:W-:Y:S01]  /*c4f0*/  IMAD.SHL.U32 R2, R2, 0x100000, RZ ;  /* 0x0010000002027824 */ /* 0x000fe200078e00ff */
[----:B------:R-:W-:-:S04]  /*c500*/  LEA R3, R0, 0x3b800000, 0x17 ;  /* 0x3b80000000037811 */ /* 0x000fc800078eb8ff */
[----:B------:R-:W-:-:S07]  /*c510*/  LOP3.LUT R2, R3, R2, R4, 0xfe, !PT ;  /* 0x0000000203027212 */ /* 0x000fce00078efe04 */
.L_x_13025:
[----:B------:R-:W-:Y:S05]  /*c520*/  BSYNC B0 ;  /* 0x0000000000007941 */ /* 0x000fea0003800000 */
.L_x_13024:
[----:B------:R-:W0:Y:S01]  /*c530*/  F2I.S64.TRUNC R2, R2 ;  /* 0x0000000200027311 */ /* 0x000e22000020d900 */
[----:B------:R-:W-:Y:S05]  /*c540*/  BRA `(.L_x_13009) ;  /* 0x00000004000c7947 */ /* 0x000fea0003800000 */
.L_x_13022:
        /* <DEDUP_REMOVED lines=21> */
.L_x_13031:
[----:B------:R-:W-:Y:S05]  /*c6a0*/  BSYNC B1 ;  /* 0x0000000000017941 */ /* 0x000fea0003800000 */
.L_x_13030:
[----:B------:R-:W-:Y:S01]  /*c6b0*/  IMAD.SHL.U32 R2, R2, 0x200000, RZ ;  /* 0x0020000002027824 */ /* 0x000fe200078e00ff */
[----:B------:R-:W-:-:S04]  /*c6c0*/  LEA R3, R0, 0x37800000, 0x17 ;  /* 0x3780000000037811 */ /* 0x000fc800078eb8ff */
[----:B------:R-:W-:-:S07]  /*c6d0*/  LOP3.LUT R2, R3, R2, R4, 0xfe, !PT ;  /* 0x0000000203027212 */ /* 0x000fce00078efe04 */
.L_x_13029:
[----:B------:R-:W-:Y:S05]  /*c6e0*/  BSYNC B0 ;  /* 0x0000000000007941 */ /* 0x000fea0003800000 */
.L_x_13028:
[----:B------:R-:W0:Y:S01]  /*c6f0*/  F2I.S64.TRUNC R2, R2 ;  /* 0x0000000200027311 */ /* 0x000e22000020d900 */
[----:B------:R-:W-:Y:S05]  /*c700*/  BRA `(.L_x_13009) ;  /* 0x00000000009c7947 */ /* 0x000fea0003800000 */
.L_x_13021:
        /* <DEDUP_REMOVED lines=14> */
.L_x_13035:
[----:B------:R-:W-:Y:S05]  /*c7f0*/  BSYNC B0 ;  /* 0x0000000000007941 */ /* 0x000fea0003800000 */
.L_x_13034:
[----:B------:R-:W0:Y:S01]  /*c800*/  F2I.S64.TRUNC R2, R2 ;  /* 0x0000000200027311 */ /* 0x000e22000020d900 */
[----:B------:R-:W-:Y:S05]  /*c810*/  BRA `(.L_x_13009) ;  /* 0x0000000000587947 */ /* 0x000fea0003800000 */
.L_x_13008:
        /* <DEDUP_REMOVED lines=16> */
.L_x_13036:
[----:B------:R-:W-:Y:S01]  /*c920*/  CS2R R2, SRZ ;  /* 0x0000000000027805 */ /* 0x000fe2000001ff00 */
[----:B------:R-:W-:Y:S06]  /*c930*/  BRA `(.L_x_13009) ;  /* 0x0000000000107947 */ /* 0x000fec0003800000 */
.L_x_13033:
[----:B------:R0:W5:Y:S01]  /*c940*/  LDG.E.64 R2, desc[UR36][R4.64] ;  /* 0x0000002404027981 */ /* 0x000162000c1e1b00 */
[----:B------:R-:W-:Y:S05]  /*c950*/  BRA `(.L_x_13009) ;  /* 0x0000000000087947 */ /* 0x000fea0003800000 */
.L_x_13032:
[----:B------:R0:W5:Y:S01]  /*c960*/  LDG.E R2, desc[UR36][R4.64] ;  /* 0x0000002404027981 */ /* 0x000162000c1e1900 */
[----:B------:R-:W-:-:S07]  /*c970*/  IMAD.MOV.U32 R3, RZ, RZ, RZ ;  /* 0x000000ffff037224 */ /* 0x000fce00078e00ff */
.L_x_13009:
        /* <DEDUP_REMOVED lines=41> */
.L_x_13039:
        /* <DEDUP_REMOVED lines=43> */
.L_x_13038:
        /* <DEDUP_REMOVED lines=39> */
.L_x_13037:
        /* <DEDUP_REMOVED lines=14> */
.L_x_13043:
[----:B------:R-:W-:Y:S01]  /*d210*/  STG.E.U8 desc[UR36][R16.64], R32 ;  /* 0x0000002010007986 */ /* 0x000fe2000c101124 */
[----:B------:R-:W-:Y:S05]  /*d220*/  EXIT ;  /* 0x000000000000794d */ /* 0x000fea0003800000 */
.L_x_13042:
        /* <DEDUP_REMOVED lines=8> */
.L_x_13046:
[----:B------:R-:W-:Y:S01]  /*d2b0*/  STG.E desc[UR36][R16.64], R32 ;  /* 0x0000002010007986 */ /* 0x000fe2000c101924 */
[----:B------:R-:W-:Y:S05]  /*d2c0*/  EXIT ;  /* 0x000000000000794d */ /* 0x000fea0003800000 */
.L_x_13045:
[----:B------:R-:W-:Y:S01]  /*d2d0*/  STG.E.U16 desc[UR36][R16.64], R32 ;  /* 0x0000002010007986 */ /* 0x000fe2000c101524 */
[----:B------:R-:W-:Y:S05]  /*d2e0*/  EXIT ;  /* 0x000000000000794d */ /* 0x000fea0003800000 */
.L_x_13041:
        /* <DEDUP_REMOVED lines=9> */
.L_x_13048:
[----:B------:R-:W1:Y:S02]  /*d380*/  I2F.S64 R0, R32 ;  /* 0x0000002000007312 */ /* 0x000e640000301400 */
[----:B-1----:R-:W-:-:S05]  /*d390*/  F2FP.F16.F32.PACK_AB R0, RZ, R0 ;  /* 0x00000000ff00723e */ /* 0x002fca00000000ff */
[----:B------:R-:W-:Y:S01]  /*d3a0*/  STG.E.U16 desc[UR36][R16.64], R0 ;  /* 0x0000000010007986 */ /* 0x000fe2000c101524 */
[----:B------:R-:W-:Y:S05]  /*d3b0*/  EXIT ;  /* 0x000000000000794d */ /* 0x000fea0003800000 */
.L_x_13047:
        /* <DEDUP_REMOVED lines=10> */
.L_x_13050:
[----:B------:R-:W1:Y:S02]  /*d460*/  I2F.S64 R32, R32 ;  /* 0x0000002000207312 */ /* 0x000e640000301400 */
[----:B-1----:R-:W-:-:S04]  /*d470*/  F2FP.F16.F32.PACK_AB R3, RZ, R32 ;  /* 0x00000020ff03723e */ /* 0x002fc800000000ff */
[----:B------:R-:W-:-:S05]  /*d480*/  PRMT R3, R3, 0x5410, RZ ;  /* 0x0000541003037816 */ /* 0x000fca00000000ff */
[----:B------:R-:W-:Y:S01]  /*d490*/  STG.E desc[UR36][R16.64], R3 ;  /* 0x0000000310007986 */ /* 0x000fe2000c101924 */
[----:B------:R-:W-:Y:S05]  /*d4a0*/  EXIT ;  /* 0x000000000000794d */ /* 0x000fea0003800000 */
.L_x_13049:
[----:B------:R-:W1:Y:S02]  /*d4b0*/  I2F.F64.S64 R2, R32 ;  /* 0x0000002000027312 */ /* 0x000e640000301c00 */
[----:B-1----:R-:W-:Y:S01]  /*d4c0*/  STG.E.64 desc[UR36][R16.64], R2 ;  /* 0x0000000210007986 */ /* 0x002fe2000c101b24 */
[----:B------:R-:W-:Y:S05]  /*d4d0*/  EXIT ;  /* 0x000000000000794d */ /* 0x000fea0003800000 */
.L_x_13040:
        /* <DEDUP_REMOVED lines=13> */
.L_x_13053:
[----:B------:R-:W1:Y:S01]  /*d5b0*/  I2F.F64.S64 R32, R32 ;  /* 0x0000002000207312 */ /* 0x000e620000301c00 */
[----:B------:R-:W-:-:S05]  /*d5c0*/  CS2R R34, SRZ ;  /* 0x0000000000227805 */ /* 0x000fca000001ff00 */
[----:B-1----:R-:W-:Y:S01]  /*d5d0*/  STG.E.128 desc[UR36][R16.64], R32 ;  /* 0x0000002010007986 */ /* 0x002fe2000c101d24 */
[----:B------:R-:W-:Y:S05]  /*d5e0*/  EXIT ;  /* 0x000000000000794d */ /* 0x000fea0003800000 */
.L_x_13052:
        /* <DEDUP_REMOVED lines=21> */
.L_x_13057:
[----:B------:R-:W-:Y:S05]  /*d740*/  BSYNC B0 ;  /* 0x0000000000007941 */ /* 0x000fea0003800000 */
.L_x_13056:
[----:B------:R-:W-:-:S05]  /*d750*/  LOP3.LUT R3, R0, R3, RZ, 0xfc, !PT ;  /* 0x0000000300037212 */ /* 0x000fca00078efcff */
[----:B------:R-:W-:Y:S01]  /*d760*/  STG.E.U8 desc[UR36][R16.64], R3 ;  /* 0x0000000310007986 */ /* 0x000fe2000c101124 */
[----:B------:R-:W-:Y:S05]  /*d770*/  EXIT ;  /* 0x000000000000794d */ /* 0x000fea0003800000 */
.L_x_13055:
        /* <DEDUP_REMOVED lines=13> */
.L_x_13059:
[----:B------:R-:W-:Y:S01]  /*d850*/  IMAD.MOV.U32 R0, RZ, RZ, 0x7f ;  /* 0x0000007fff007424 */ /* 0x000fe200078e00ff */
[----:B------:R-:W-:-:S04]  /*d860*/  ISETP.GT.U32.AND P0, PT, R2, 0x7f800000, PT ;  /* 0x7f8000000200780c */ /* 0x000fc80003f04070 */
[----:B------:R-:W-:-:S09]  /*d870*/  SEL R0, R0, 0x7c, P0 ;  /* 0x0000007c00007807 */ /* 0x000fd20000000000 */
.L_x_13060:
[----:B------:R-:W-:Y:S05]  /*d880*/  BSYNC B0 ;  /* 0x0000000000007941 */ /* 0x000fea0003800000 */
.L_x_13058:
[----:B------:R-:W-:-:S04]  /*d890*/  LOP3.LUT R2, R33, 0x80000000, RZ, 0xc0, !PT ;  /* 0x8000000021027812 */ /* 0x000fc800078ec0ff */
[----:B------:R-:W-:-:S04]  /*d8a0*/  SHF.R.U32.HI R3, RZ, 0x18, R2 ;  /* 0x00000018ff037819 */ /* 0x000fc80000011602 */
[----:B------:R-:W-:-:S05]  /*d8b0*/  LOP3.LUT R3, R0, R3, RZ, 0xfc, !PT ;  /* 0x0000000300037212 */ /* 0x000fca00078efcff */
[----:B------:R-:W-:Y:S01]  /*d8c0*/  STG.E.U8 desc[UR36][R16.64], R3 ;  /* 0x0000000310007986 */ /* 0x000fe2000c101124 */
[----:B------:R-:W-:Y:S05]  /*d8d0*/  EXIT ;  /* 0x000000000000794d */ /* 0x000fea0003800000 */
.L_x_13054:
[----:B------:R-:W1:Y:S02]  /*d8e0*/  I2F.S64 R0, R32 ;  /* 0x0000002000007312 */ /* 0x000e640000301400 */
[----:B-1----:R-:W-:-:S05]  /*d8f0*/  F2FP.BF16.F32.PACK_AB R0, RZ, R0 ;  /* 0x00000000ff00723e */ /* 0x002fca00000010ff */
[----:B------:R-:W-:Y:S01]  /*d900*/  STG.E.U16 desc[UR36][R16.64], R0 ;  /* 0x0000000010007986 */ /* 0x000fe2000c101524 */
[----:B------:R-:W-:Y:S05]  /*d910*/  EXIT ;  /* 0x000000000000794d */ /* 0x000fea0003800000 */
.L_x_13051:
        /* <DEDUP_REMOVED lines=10> */
.L_x_13063:
        /* <DEDUP_REMOVED lines=17> */
.L_x_13066:
[----:B------:R-:W-:-:S04]  /*dad0*/  LOP3.LUT R2, R33, 0x80000000, RZ, 0xc0, !PT ;  /* 0x8000000021027812 */ /* 0x000fc800078ec0ff */
[----:B------:R-:W-:-:S04]  /*dae0*/  SHF.R.U32.HI R3, RZ, 0x18, R2 ;  /* 0x00000018ff037819 */ /* 0x000fc80000011602 */
[----:B------:R-:W-:-:S04]  /*daf0*/  LOP3.LUT R0, R0, R3, RZ, 0xfc, !PT ;  /* 0x0000000300007212 */ /* 0x000fc800078efcff */
[----:B------:R-:W-:-:S07]  /*db00*/  PRMT R8, R0, 0x7610, R8 ;  /* 0x0000761000087816 */ /* 0x000fce0000000008 */
.L_x_13065:
[----:B------:R-:W-:Y:S05]  /*db10*/  BSYNC B0 ;  /* 0x0000000000007941 */ /* 0x000fea0003800000 */
.L_x_13064:
[----:B------:R-:W-:Y:S01]  /*db20*/  STG.E.U8 desc[UR36][R16.64], R8 ;  /* 0x0000000810007986 */ /* 0x000fe2000c101124 */
[----:B------:R-:W-:Y:S05]  /*db30*/  EXIT ;  /* 0x000000000000794d */ /* 0x000fea0003800000 */
.L_x_13062:
        /* <DEDUP_REMOVED lines=17> */
.L_x_13069:
[----:B------:R-:W-:-:S04]  /*dc50*/  LOP3.LUT R2, R33, 0x80000000, RZ, 0xc0, !PT ;  /* 0x8000000021027812 */ /* 0x000fc800078ec0ff */
[----:B------:R-:W-:-:S04]  /*dc60*/  SHF.R.U32.HI R3, RZ, 0x18, R2 ;  /* 0x00000018ff037819 */ /* 0x000fc80000011602 */
[----:B------:R-:W-:-:S04]  /*dc70*/  LOP3.LUT R0, R0, R3, RZ, 0xfc, !PT ;  /* 0x0000000300007212 */ /* 0x000fc800078efcff */
[----:B------:R-:W-:-:S07]  /*dc80*/  PRMT R8, R0, 0x7610, R8 ;  /* 0x0000761000087816 */ /* 0x000fce0000000008 */
.L_x_13068:
[----:B------:R-:W-:Y:S05]  /*dc90*/  BSYNC B0 ;  /* 0x0000000000007941 */ /* 0x000fea0003800000 */
.L_x_13067:
[----:B------:R-:W-:Y:S01]  /*dca0*/  STG.E.U8 desc[UR36][R16.64], R8 ;  /* 0x0000000810007986 */ /* 0x000fe2000c101124 */
[----:B------:R-:W-:Y:S05]  /*dcb0*/  EXIT ;  /* 0x000000000000794d */ /* 0x000fea0003800000 */
.L_x_13061:
        /* <DEDUP_REMOVED lines=22> */
.L_x_13044:
        /* <DEDUP_REMOVED lines=16> */
.L_x_13072:
[----:B------:R-:W-:Y:S05]  /*df20*/  EXIT ;  /* 0x000000000000794d */ /* 0x000fea0003800000 */
.L_x_13071:
[----:B------:R-:W-:Y:S01]  /*df30*/  STG.E.64 desc[UR36][R16.64], R32 ;  /* 0x0000002010007986 */ /* 0x000fe2000c101b24 */
[----:B------:R-:W-:Y:S05]  /*df40*/  EXIT ;  /* 0x000000000000794d */ /* 0x000fea0003800000 */
.L_x_13070:
[----:B------:R-:W-:Y:S01]  /*df50*/  STG.E desc[UR36][R16.64], R32 ;  /* 0x0000002010007986 */ /* 0x000fe2000c101924 */
[----:B------:R-:W-:Y:S05]  /*df60*/  EXIT ;  /* 0x000000000000794d */ /* 0x000fea0003800000 */
.L_x_13073:
        /* <DEDUP_REMOVED lines=9> */
.L_x_18613:


//--------------------- .text._ZN2at6native27unrolled_elementwise_kernelIZZNS0_73_GLOBAL__N__c8866d80_35_SparseBinaryOpIntersectionKernel_cu_9e10b42f_311142_sparse_binary_op_intersection_kernel_implINS2_18CUDAKernelLauncherENS2_36CUDAValueSelectionIntersectionKernelINS2_9RhsProjOpEEElLl8EEEvRNS_6TensorERKS8_SB_RKSt6vectorIlSaIlEERKSt8optionalIS8_ESK_bbENKUlvE1_clEvEUllE_St5arrayIPcLm2EELi4E23TrivialOffsetCalculatorILi1EjESR_NS0_6memory12LoadWithCastILi1EEENSS_13StoreWithCastILi1EEEEEviT_T0_T2_T3_T4_T5_ --------------------------
	.section	.text._ZN2at6native27unrolled_elementwise_kernelIZZNS0_73_GLOBAL__N__c8866d80_35_SparseBinaryOpIntersectionKernel_cu_9e10b42f_311142_sparse_binary_op_intersection_kernel_implINS2_18CUDAKernelLauncherENS2_36CUDAValueSelectionIntersectionKernelINS2_9RhsProjOpEEElLl8EEEvRNS_6TensorERKS8_SB_RKSt6vectorIlSaIlEERKSt8optionalIS8_ESK_bbENKUlvE1_clEvEUllE_St5arrayIPcLm2EELi4E23TrivialOffsetCalculatorILi1EjESR_NS0_6memory12LoadWithCastILi1EEENSS_13StoreWithCastILi1EEEEEviT_T0_T2_T3_T4_T5_,"ax",@progbits
	.align	128
        .global         _ZN2at6native27unrolled_elementwise_kernelIZZNS0_73_GLOBAL__N__c8866d80_35_SparseBinaryOpIntersectionKernel_cu_9e10b42f_311142_sparse_binary_op_intersection_kernel_implINS2_18CUDAKernelLauncherENS2_36CUDAValueSelectionIntersectionKernelINS2_9RhsProjOpEEElLl8EEEvRNS_6TensorERKS8_SB_RKSt6vectorIlSaIlEERKSt8optionalIS8_ESK_bbENKUlvE1_clEvEUllE_St5arrayIPcLm2EELi4E23TrivialOffsetCalculatorILi1EjESR_NS0_6memory12LoadWithCastILi1EEENSS_13StoreWithCastILi1EEEEEviT_T0_T2_T3_T4_T5_
        .type           _ZN2at6native27unrolled_elementwise_kernelIZZNS0_73_GLOBAL__N__c8866d80_35_SparseBinaryOpIntersectionKernel_cu_9e10b42f_311142_sparse_binary_op_intersection_kernel_implINS2_18CUDAKernelLauncherENS2_36CUDAValueSelectionIntersectionKernelINS2_9RhsProjOpEEElLl8EEEvRNS_6TensorERKS8_SB_RKSt6vectorIlSaIlEERKSt8optionalIS8_ESK_bbENKUlvE1_clEvEUllE_St5arrayIPcLm2EELi4E23TrivialOffsetCalculatorILi1EjESR_NS0_6memory12LoadWithCastILi1EEENSS_13StoreWithCastILi1EEEEEviT_T0_T2_T3_T4_T5_,@function
        .size           _ZN2at6native27unrolled_elementwise_kernelIZZNS0_73_GLOBAL__N__c8866d80_35_SparseBinaryOpIntersectionKernel_cu_9e10b42f_311142_sparse_binary_op_intersection_kernel_implINS2_18CUDAKernelLauncherENS2_36CUDAValueSelectionIntersectionKernelINS2_9RhsProjOpEEElLl8EEEvRNS_6TensorERKS8_SB_RKSt6vectorIlSaIlEERKSt8optionalIS8_ESK_bbENKUlvE1_clEvEUllE_St5arrayIPcLm2EELi4E23TrivialOffsetCalculatorILi1EjESR_NS0_6memory12LoadWithCastILi1EEENSS_13StoreWithCastILi1EEEEEviT_T0_T2_T3_T4_T5_,(.L_x_18614 - _ZN2at6native27unrolled_elementwise_kernelIZZNS0_73_GLOBAL__N__c8866d80_35_SparseBinaryOpIntersectionKernel_cu_9e10b42f_311142_sparse_binary_op_intersection_kernel_implINS2_18CUDAKernelLauncherENS2_36CUDAValueSelectionIntersectionKernelINS2_9RhsProjOpEEElLl8EEEvRNS_6TensorERKS8_SB_RKSt6vectorIlSaIlEERKSt8optionalIS8_ESK_bbENKUlvE1_clEvEUllE_St5arrayIPcLm2EELi4E23TrivialOffsetCalculatorILi1EjESR_NS0_6memory12LoadWithCastILi1EEENSS_13StoreWithCastILi1EEEEEviT_T0_T2_T3_T4_T5_)
        .other          _ZN2at6native27unrolled_elementwise_kernelIZZNS0_73_GLOBAL__N__c8866d80_35_SparseBinaryOpIntersectionKernel_cu_9e10b42f_311142_sparse_binary_op_intersection_kernel_implINS2_18CUDAKernelLauncherENS2_36CUDAValueSelectionIntersectionKernelINS2_9RhsProjOpEEElLl8EEEvRNS_6TensorERKS8_SB_RKSt6vectorIlSaIlEERKSt8optionalIS8_ESK_bbENKUlvE1_clEvEUllE_St5arrayIPcLm2EELi4E23TrivialOffsetCalculatorILi1EjESR_NS0_6memory12LoadWithCastILi1EEENSS_13StoreWithCastILi1EEEEEviT_T0_T2_T3_T4_T5_,@"STO_CUDA_ENTRY STV_DEFAULT"
_ZN2at6native27unrolled_elementwise_kernelIZZNS0_73_GLOBAL__N__c8866d80_35_SparseBinaryOpIntersectionKernel_cu_9e10b42f_311142_sparse_binary_op_intersection_kernel_implINS2_18CUDAKernelLauncherENS2_36CUDAValueSelectionIntersectionKernelINS2_9RhsProjOpEEElLl8EEEvRNS_6TensorERKS8_SB_RKSt6vectorIlSaIlEERKSt8optionalIS8_ESK_bbENKUlvE1_clEvEUllE_St5arrayIPcLm2EELi4E23TrivialOffsetCalculatorILi1EjESR_NS0_6memory12LoadWithCastILi1EEENSS_13StoreWithCastILi1EEEEEviT_T0_T2_T3_T4_T5_:
.text._ZN2at6native27unrolled_elementwise_kernelIZZNS0_73_GLOBAL__N__c8866d80_35_SparseBinaryOpIntersectionKernel_cu_9e10b42f_311142_sparse_binary_op_intersection_kernel_implINS2_18CUDAKernelLauncherENS2_36CUDAValueSelectionIntersectionKernelINS2_9RhsProjOpEEElLl8EEEvRNS_6TensorERKS8_SB_RKSt6vectorIlSaIlEERKSt8optionalIS8_ESK_bbENKUlvE1_clEvEUllE_St5arrayIPcLm2EELi4E23TrivialOffsetCalculatorILi1EjESR_NS0_6memory12LoadWithCastILi1EEENSS_13StoreWithCastILi1EEEEEviT_T0_T2_T3_T4_T5_:
        /* <DEDUP_REMOVED lines=59> */
.L_x_13079:
[----:B------:R1:W5:Y:S01]  /*03b0*/  LDG.E.U8 R26, desc[UR36][R4.64] ;  /* 0x00000024041a7981 */ /* 0x000362000c1e1100 */
[----:B------:R-:W-:Y:S01]  /*03c0*/  IMAD.MOV.U32 R27, RZ, RZ, RZ ;  /* 0x000000ffff1b7224 */ /* 0x000fe200078e00ff */
[----:B------:R-:W-:Y:S06]  /*03d0*/  BRA `(.L_x_13081) ;  /* 0x0000000c004c7947 */ /* 0x000fec0003800000 */
.L_x_13078:
        /* <DEDUP_REMOVED lines=8> */
.L_x_13083:
[----:B------:R-:W2:Y:S02]  /*0460*/  LDG.E R26, desc[UR36][R4.64] ;  /* 0x00000024041a7981 */ /* 0x000ea4000c1e1900 */
[----:B--2---:R-:W-:Y:S01]  /*0470*/  SHF.R.S32.HI R27, RZ, 0x1f, R26 ;  /* 0x0000001fff1b7819 */ /* 0x004fe2000001141a */
[----:B------:R-:W-:Y:S06]  /*0480*/  BRA `(.L_x_13081) ;  /* 0x0000000c00207947 */ /* 0x000fec0003800000 */
.L_x_13082:
[----:B------:R-:W2:Y:S02]  /*0490*/  LDG.E.S16 R26, desc[UR36][R4.64] ;  /* 0x00000024041a7981 */ /* 0x000ea4000c1e1700 */
[----:B--2---:R-:W-:Y:S01]  /*04a0*/  SHF.R.S32.HI R27, RZ, 0x1f, R26 ;  /* 0x0000001fff1b7819 */ /* 0x004fe2000001141a */
[----:B------:R-:W-:Y:S06]  /*04b0*/  BRA `(.L_x_13081) ;  /* 0x0000000c00147947 */ /* 0x000fec0003800000 */
.L_x_13077:
        /* <DEDUP_REMOVED lines=9> */
.L_x_13085:
[----:B------:R-:W2:Y:S02]  /*0550*/  LDG.E.U16 R4, desc[UR36][R4.64] ;  /* 0x0000002404047981 */ /* 0x000ea4000c1e1500 */
[----:B--2---:R-:W-:-:S06]  /*0560*/  HADD2.F32 R26, -RZ, R4.H0_H0 ;  /* 0x20000004ff1a7230 */ /* 0x004fcc0000004100 */
[----:B------:R-:W0:Y:S01]  /*0570*/  F2I.S64.TRUNC R26, R26 ;  /* 0x0000001a001a7311 */ /* 0x000e22000020d900 */
[----:B------:R-:W-:Y:S05]  /*0580*/  BRA `(.L_x_13081) ;  /* 0x0000000800e07947 */ /* 0x000fea0003800000 */
.L_x_13084:
        /* <DEDUP_REMOVED lines=9> */
.L_x_13087:
[----:B------:R-:W2:Y:S02]  /*0620*/  LDG.E.U16 R4, desc[UR36][R4.64] ;  /* 0x0000002404047981 */ /* 0x000ea4000c1e1500 */
[----:B--2---:R-:W-:-:S06]  /*0630*/  HADD2.F32 R26, -RZ, R4.H0_H0 ;  /* 0x20000004ff1a7230 */ /* 0x004fcc0000004100 */
[----:B------:R-:W4:Y:S01]  /*0640*/  F2I.S64.TRUNC R26, R26 ;  /* 0x0000001a001a7311 */ /* 0x000f22000020d900 */
[----:B------:R-:W-:Y:S05]  /*0650*/  BRA `(.L_x_13081) ;  /* 0x0000000800ac7947 */ /* 0x000fea0003800000 */
.L_x_13086:
[----:B------:R-:W2:Y:S02]  /*0660*/  LDG.E.64 R4, desc[UR36][R4.64] ;  /* 0x0000002404047981 */ /* 0x000ea4000c1e1b00 */
[----:B--2---:R2:W3:Y:S01]  /*0670*/  F2I.S64.F64.TRUNC R26, R4 ;  /* 0x00000004001a7311 */ /* 0x0044e2000030d900 */
[----:B------:R-:W-:Y:S05]  /*0680*/  BRA `(.L_x_13081) ;  /* 0x0000000800a07947 */ /* 0x000fea0003800000 */
.L_x_13076:
        /* <DEDUP_REMOVED lines=13> */
.L_x_13090:
[----:B------:R-:W2:Y:S02]  /*0760*/  LDG.E.64 R4, desc[UR36][R4.64] ;  /* 0x0000002404047981 */ /* 0x000ea4000c1e1b00 */
[----:B--2---:R0:W1:Y:S01]  /*0770*/  F2I.S64.F64.TRUNC R26, R4 ;  /* 0x00000004001a7311 */ /* 0x004062000030d900 */
[----:B------:R-:W-:Y:S05]  /*0780*/  BRA `(.L_x_13081) ;  /* 0x0000000800607947 */ /* 0x000fea0003800000 */
.L_x_13089:
        /* <DEDUP_REMOVED lines=27> */
.L_x_13092:
        /* <DEDUP_REMOVED lines=15> */
.L_x_13091:
[----:B------:R-:W2:Y:S02]  /*0a30*/  LDG.E.U16 R26, desc[UR36][R4.64] ;  /* 0x00000024041a7981 */ /* 0x000ea4000c1e1500 */
[----:B--2---:R-:W-:-:S06]  /*0a40*/  IMAD.U32 R26, R26, 0x10000, RZ ;  /* 0x000100001a1a7824 */ /* 0x004fcc00078e00ff */
[----:B------:R-:W0:Y:S01]  /*0a50*/  F2I.S64.TRUNC R26, R26 ;  /* 0x0000001a001a7311 */ /* 0x000e22000020d900 */
[----:B------:R-:W-:Y:S05]  /*0a60*/  BRA `(.L_x_13081) ;  /* 0x0000000400a87947 */ /* 0x000fea0003800000 */
.L_x_13088:
        /* <DEDUP_REMOVED lines=11> */
.L_x_13095:
        /* <DEDUP_REMOVED lines=21> */
.L_x_13099:
[----:B------:R-:W-:Y:S05]  /*0c70*/  BSYNC B1 ;  /* 0x0000000000017941 */ /* 0x000fea0003800000 */
.L_x_13098:
[----:B------:R-:W-:Y:S01]  /*0c80*/  IMAD.SHL.U32 R3, R3, 0x100000, RZ ;  /* 0x0010000003037824 */ /* 0x000fe200078e00ff */
[----:B------:R-:W-:-:S04]  /*0c90*/  LEA R5, R0, 0x3b800000, 0x17 ;  /* 0x3b80000000057811 */ /* 0x000fc800078eb8ff */
[----:B------:R-:W-:-:S07]  /*0ca0*/  LOP3.LUT R26, R5, R3, R26, 0xfe, !PT ;  /* 0x00000003051a7212 */ /* 0x000fce00078efe1a */
.L_x_13097:
[----:B------:R-:W-:Y:S05]  /*0cb0*/  BSYNC B0 ;  /* 0x0000000000007941 */ /* 0x000fea0003800000 */
.L_x_13096:
[----:B------:R-:W0:Y:S01]  /*0cc0*/  F2I.S64.TRUNC R26, R26 ;  /* 0x0000001a001a7311 */ /* 0x000e22000020d900 */
[----:B------:R-:W-:Y:S05]  /*0cd0*/  BRA `(.L_x_13081) ;  /* 0x00000004000c7947 */ /* 0x000fea0003800000 */
.L_x_13094:
        /* <DEDUP_REMOVED lines=21> */
.L_x_13103:
[----:B------:R-:W-:Y:S05]  /*0e30*/  BSYNC B1 ;  /* 0x0000000000017941 */ /* 0x000fea0003800000 */
.L_x_13102:
[----:B------:R-:W-:Y:S01]  /*0e40*/  IMAD.SHL.U32 R3, R3, 0x200000, RZ ;  /* 0x0020000003037824 */ /* 0x000fe200078e00ff */
[----:B------:R-:W-:-:S04]  /*0e50*/  LEA R5, R0, 0x37800000, 0x17 ;  /* 0x3780000000057811 */ /* 0x000fc800078eb8ff */
[----:B------:R-:W-:-:S07]  /*0e60*/  LOP3.LUT R26, R5, R3, R26, 0xfe, !PT ;  /* 0x00000003051a7212 */ /* 0x000fce00078efe1a */
.L_x_13101:
[----:B------:R-:W-:Y:S05]  /*0e70*/  BSYNC B0 ;  /* 0x0000000000007941 */ /* 0x000fea0003800000 */
.L_x_13100:
[----:B------:R-:W0:Y:S01]  /*0e80*/  F2I.S64.TRUNC R26, R26 ;  /* 0x0000001a001a7311 */ /* 0x000e22000020d900 */
[----:B------:R-:W-:Y:S05]  /*0e90*/  BRA `(.L_x_13081) ;  /* 0x00000000009c7947 */ /* 0x000fea0003800000 */
.L_x_13093:
        /* <DEDUP_REMOVED lines=14> */
.L_x_13107:
[----:B------:R-:W-:Y:S05]  /*0f80*/  BSYNC B0 ;  /* 0x0000000000007941 */ /* 0x000fea0003800000 */
.L_x_13106:
[----:B------:R-:W0:Y:S01]  /*0f90*/  F2I.S64.TRUNC R26, R26 ;  /* 0x0000001a001a7311 */ /* 0x000e22000020d900 */
[----:B------:R-:W-:Y:S05]  /*0fa0*/  BRA `(.L_x_13081) ;  /* 0x0000000000587947 */ /* 0x000fea0003800000 */
.L_x_13080:
        /* <DEDUP_REMOVED lines=16> */
.L_x_13108:
[----:B------:R-:W-:Y:S01]  /*10b0*/  CS2R R26, SRZ ;  /* 0x00000000001a7805 */ /* 0x000fe2000001ff00 */
[----:B------:R-:W-:Y:S06]  /*10c0*/  BRA `(.L_x_13081) ;  /* 0x0000000000107947 */ /* 0x000fec0003800000 */
.L_x_13105:
[----:B------:R0:W5:Y:S01]  /*10d0*/  LDG.E.64 R26, desc[UR36][R4.64] ;  /* 0x00000024041a7981 */ /* 0x000162000c1e1b00 */
[----:B------:R-:W-:Y:S05]  /*10e0*/  BRA `(.L_x_13081) ;  /* 0x0000000000087947 */ /* 0x000fea0003800000 */
.L_x_13104:
[----:B------:R0:W5:Y:S01]  /*10f0*/  LDG.E R26, desc[UR36][R4.64] ;  /* 0x00000024041a7981 */ /* 0x000162000c1e1900 */
[----:B------:R-:W-:-:S07]  /*1100*/  IMAD.MOV.U32 R27, RZ, RZ, RZ ;  /* 0x000000ffff1b7224 */ /* 0x000fce00078e00ff */
.L_x_13081:
[----:B------:R-:W2:Y:S02]  /*1110*/  S2R R28, SR_TID.X ;  /* 0x00000000001c7919 */ /* 0x000ea40000002100 */
[----:B--2---:R-:W-:-:S07]  /*1120*/  VIADD R28, R28, 0x80 ;  /* 0x000000801c1c7836 */ /* 0x004fce0000000000 */
.L_x_13075:
[----:B------:R-:W-:Y:S05]  /*1130*/  BSYNC B6 ;  /* 0x0000000000067941 */ /* 0x000fea0003800000 */
.L_x_13074:
        /* <DEDUP_REMOVED lines=24> */
.L_x_13114:
[----:B------:R0:W5:Y:S01]  /*12c0*/  LDG.E.U8 R16, desc[UR36][R4.64] ;  /* 0x0000002404107981 */ /* 0x000162000c1e1100 */
[----:B------:R-:W-:Y:S01]  /*12d0*/  IMAD.MOV.U32 R17, RZ, RZ, RZ ;  /* 0x000000ffff117224 */ /* 0x000fe200078e00ff */
[----:B------:R-:W-:Y:S06]  /*12e0*/  BRA `(.L_x_13116) ;  /* 0x0000000c00487947 */ /* 0x000fec0003800000 */
.L_x_13113:
        /* <DEDUP_REMOVED lines=8> */
.L_x_13118:
[----:B------:R-:W2:Y:S02]  /*1370*/  LDG.E R16, desc[UR36][R4.64] ;  /* 0x0000002404107981 */ /* 0x000ea4000c1e1900 */
[----:B--2---:R-:W-:Y:S01]  /*1380*/  SHF.R.S32.HI R17, RZ, 0x1f, R16 ;  /* 0x0000001fff117819 */ /* 0x004fe20000011410 */
[----:B------:R-:W-:Y:S06]  /*1390*/  BRA `(.L_x_13116) ;  /* 0x0000000c001c7947 */ /* 0x000fec0003800000 */
.L_x_13117:
[----:B------:R-:W2:Y:S02]  /*13a0*/  LDG.E.S16 R16, desc[UR36][R4.64] ;  /* 0x0000002404107981 */ /* 0x000ea4000c1e1700 */
[----:B--2---:R-:W-:Y:S01]  /*13b0*/  SHF.R.S32.HI R17, RZ, 0x1f, R16 ;  /* 0x0000001fff117819 */ /* 0x004fe20000011410 */
[----:B------:R-:W-:Y:S06]  /*13c0*/  BRA `(.L_x_13116) ;  /* 0x0000000c00107947 */ /* 0x000fec0003800000 */
.L_x_13112:
        /* <DEDUP_REMOVED lines=9> */
.L_x_13120:
[----:B------:R-:W2:Y:S02]  /*1460*/  LDG.E.U16 R4, desc[UR36][R4.64] ;  /* 0x0000002404047981 */ /* 0x000ea4000c1e1500 */
[----:B--2---:R-:W-:-:S06]  /*1470*/  HADD2.F32 R16, -RZ, R4.H0_H0 ;  /* 0x20000004ff107230 */ /* 0x004fcc0000004100 */
[----:B------:R-:W0:Y:S01]  /*1480*/  F2I.S64.TRUNC R16, R16 ;  /* 0x0000001000107311 */ /* 0x000e22000020d900 */
[----:B------:R-:W-:Y:S05]  /*1490*/  BRA `(.L_x_13116) ;  /* 0x0000000800dc7947 */ /* 0x000fea0003800000 */
.L_x_13119:
        /* <DEDUP_REMOVED lines=9> */
.L_x_13122:
[----:B------:R-:W2:Y:S02]  /*1530*/  LDG.E.U16 R4, desc[UR36][R4.64] ;  /* 0x0000002404047981 */ /* 0x000ea4000c1e1500 */
[----:B--2---:R-:W-:-:S06]  /*1540*/  HADD2.F32 R16, -RZ, R4.H0_H0 ;  /* 0x20000004ff107230 */ /* 0x004fcc0000004100 */
[----:B------:R-:W0:Y:S01]  /*1550*/  F2I.S64.TRUNC R16, R16 ;  /* 0x0000001000107311 */ /* 0x000e22000020d900 */
[----:B------:R-:W-:Y:S05]  /*1560*/  BRA `(.L_x_13116) ;  /* 0x0000000800a87947 */ /* 0x000fea0003800000 */
.L_x_13121:
[----:B------:R-:W2:Y:S02]  /*1570*/  LDG.E.64 R4, desc[UR36][R4.64] ;  /* 0x0000002404047981 */ /* 0x000ea4000c1e1b00 */
[----:B--2---:R0:W1:Y:S01]  /*1580*/  F2I.S64.F64.TRUNC R16, R4 ;  /* 0x0000000400107311 */ /* 0x004062000030d900 */
[----:B------:R-:W-:Y:S05]  /*1590*/  BRA `(.L_x_13116) ;  /* 0x00000008009c7947 */ /* 0x000fea0003800000 */
.L_x_13111:
        /* <DEDUP_REMOVED lines=13> */
.L_x_13125:
[----:B------:R-:W2:Y:S02]  /*1670*/  LDG.E.64 R4, desc[UR36][R4.64] ;  /* 0x0000002404047981 */ /* 0x000ea4000c1e1b00 */
[----:B--2---:R0:W1:Y:S01]  /*1680*/  F2I.S64.F64.TRUNC R16, R4 ;  /* 0x0000000400107311 */ /* 0x004062000030d900 */
[----:B------:R-:W-:Y:S05]  /*1690*/  BRA `(.L_x_13116) ;  /* 0x00000008005c7947 */ /* 0x000fea0003800000 */
.L_x_13124:
        /* <DEDUP_REMOVED lines=27> */
.L_x_13127:
        /* <DEDUP_REMOVED lines=14> */
.L_x_13126:
[----:B------:R-:W2:Y:S02]  /*1930*/  LDG.E.U16 R16, desc[UR36][R4.64] ;  /* 0x0000002404107981 */ /* 0x000ea4000c1e1500 */
[----:B--2---:R-:W-:-:S06]  /*1940*/  IMAD.U32 R16, R16, 0x10000, RZ ;  /* 0x0001000010107824 */ /* 0x004fcc00078e00ff */
[----:B------:R-:W0:Y:S01]  /*1950*/  F2I.S64.TRUNC R16, R16 ;  /* 0x0000001000107311 */ /* 0x000e22000020d900 */
[----:B------:R-:W-:Y:S05]  /*1960*/  BRA `(.L_x_13116) ;  /* 0x0000000400a87947 */ /* 0x000fea0003800000 */
.L_x_13123:
        /* <DEDUP_REMOVED lines=11> */
.L_x_13130:
        /* <DEDUP_REMOVED lines=21> */
.L_x_13134:
[----:B------:R-:W-:Y:S05]  /*1b70*/  BSYNC B1 ;  /* 0x0000000000017941 */ /* 0x000fea0003800000 */
.L_x_13133:
[----:B------:R-:W-:Y:S01]  /*1b80*/  IMAD.SHL.U32 R3, R3, 0x100000, RZ ;  /* 0x0010000003037824 */ /* 0x000fe200078e00ff */
[----:B------:R-:W-:-:S04]  /*1b90*/  LEA R5, R0, 0x3b800000, 0x17 ;  /* 0x3b80000000057811 */ /* 0x000fc800078eb8ff */
[----:B------:R-:W-:-:S07]  /*1ba0*/  LOP3.LUT R16, R5, R3, R16, 0xfe, !PT ;  /* 0x0000000305107212 */ /* 0x000fce00078efe10 */
.L_x_13132:
[----:B------:R-:W-:Y:S05]  /*1bb0*/  BSYNC B0 ;  /* 0x0000000000007941 */ /* 0x000fea0003800000 */
.L_x_13131:
[----:B------:R-:W0:Y:S01]  /*1bc0*/  F2I.S64.TRUNC R16, R16 ;  /* 0x0000001000107311 */ /* 0x000e22000020d900 */
[----:B------:R-:W-:Y:S05]  /*1bd0*/  BRA `(.L_x_13116) ;  /* 0x00000004000c7947 */ /* 0x000fea0003800000 */
.L_x_13129:
        /* <DEDUP_REMOVED lines=21> */
.L_x_13138:
[----:B------:R-:W-:Y:S05]  /*1d30*/  BSYNC B1 ;  /* 0x0000000000017941 */ /* 0x000fea0003800000 */
.L_x_13137:
[----:B------:R-:W-:Y:S01]  /*1d40*/  IMAD.SHL.U32 R3, R3, 0x200000, RZ ;  /* 0x0020000003037824 */ /* 0x000fe200078e00ff */
[----:B------:R-:W-:-:S04]  /*1d50*/  LEA R5, R0, 0x37800000, 0x17 ;  /* 0x3780000000057811 */ /* 0x000fc800078eb8ff */
[----:B------:R-:W-:-:S07]  /*1d60*/  LOP3.LUT R16, R5, R3, R16, 0xfe, !PT ;  /* 0x0000000305107212 */ /* 0x000fce00078efe10 */
.L_x_13136:
[----:B------:R-:W-:Y:S05]  /*1d70*/  BSYNC B0 ;  /* 0x0000000000007941 */ /* 0x000fea0003800000 */
.L_x_13135:
[----:B------:R-:W0:Y:S01]  /*1d80*/  F2I.S64.TRUNC R16, R16 ;  /* 0x0000001000107311 */ /* 0x000e22000020d900 */
[----:B------:R-:W-:Y:S05]  /*1d90*/  BRA `(.L_x_13116) ;  /* 0x00000000009c7947 */ /* 0x000fea0003800000 */
.L_x_13128:
        /* <DEDUP_REMOVED lines=14> */
.L_x_13142:
[----:B------:R-:W-:Y:S05]  /*1e80*/  BSYNC B0 ;  /* 0x0000000000007941 */ /* 0x000fea0003800000 */
.L_x_13141:
[----:B------:R-:W0:Y:S01]  /*1e90*/  F2I.S64.TRUNC R16, R16 ;  /* 0x0000001000107311 */ /* 0x000e22000020d900 */
[----:B------:R-:W-:Y:S05]  /*1ea0*/  BRA `(.L_x_13116) ;  /* 0x0000000000587947 */ /* 0x000fea0003800000 */
.L_x_13115:
        /* <DEDUP_REMOVED lines=16> */
.L_x_13143:
[----:B------:R-:W-:Y:S01]  /*1fb0*/  CS2R R16, SRZ ;  /* 0x0000000000107805 */ /* 0x000fe2000001ff00 */
[----:B------:R-:W-:Y:S06]  /*1fc0*/  BRA `(.L_x_13116) ;  /* 0x0000000000107947 */ /* 0x000fec0003800000 */
.L_x_13140:
[----:B------:R0:W5:Y:S01]  /*1fd0*/  LDG.E.64 R16, desc[UR36][R4.64] ;  /* 0x0000002404107981 */ /* 0x000162000c1e1b00 */
[----:B------:R-:W-:Y:S05]  /*1fe0*/  BRA `(.L_x_13116) ;  /* 0x0000000000087947 */ /* 0x000fea0003800000 */
.L_x_13139:
[----:B------:R0:W5:Y:S01]  /*1ff0*/  LDG.E R16, desc[UR36][R4.64] ;  /* 0x0000002404107981 */ /* 0x000162000c1e1900 */
[----:B------:R-:W-:-:S07]  /*2000*/  IMAD.MOV.U32 R17, RZ, RZ, RZ ;  /* 0x000000ffff117224 */ /* 0x000fce00078e00ff */
.L_x_13116:
[----:B------:R-:W-:-:S07]  /*2010*/  VIADD R28, R28, 0x80 ;  /* 0x000000801c1c7836 */ /* 0x000fce0000000000 */
.L_x_13110:
[----:B------:R-:W-:Y:S05]  /*2020*/  BSYNC B6 ;  /* 0x0000000000067941 */ /* 0x000fea0003800000 */
.L_x_13109:
        /* <DEDUP_REMOVED lines=26> */
.L_x_13149:
[----:B------:R0:W5:Y:S01]  /*21d0*/  LDG.E.U8 R18, desc[UR36][R4.64] ;  /* 0x0000002404127981 */ /* 0x000162000c1e1100 */
[----:B------:R-:W-:Y:S01]  /*21e0*/  IMAD.MOV.U32 R19, RZ, RZ, RZ ;  /* 0x000000ffff137224 */ /* 0x000fe200078e00ff */
[----:B------:R-:W-:Y:S06]  /*21f0*/  BRA `(.L_x_13151) ;  /* 0x0000000c00487947 */ /* 0x000fec0003800000 */
.L_x_13148:
        /* <DEDUP_REMOVED lines=8> */
.L_x_13153:
[----:B------:R-:W2:Y:S02]  /*2280*/  LDG.E R18, desc[UR36][R4.64] ;  /* 0x0000002404127981 */ /* 0x000ea4000c1e1900 */
[----:B--2---:R-:W-:Y:S01]  /*2290*/  SHF.R.S32.HI R19, RZ, 0x1f, R18 ;  /* 0x0000001fff137819 */ /* 0x004fe20000011412 */
[----:B------:R-:W-:Y:S06]  /*22a0*/  BRA `(.L_x_13151) ;  /* 0x0000000c001c7947 */ /* 0x000fec0003800000 */
.L_x_13152:
[----:B------:R-:W2:Y:S02]  /*22b0*/  LDG.E.S16 R18, desc[UR36][R4.64] ;  /* 0x0000002404127981 */ /* 0x000ea4000c1e1700 */
[----:B--2---:R-:W-:Y:S01]  /*22c0*/  SHF.R.S32.HI R19, RZ, 0x1f, R18 ;  /* 0x0000001fff137819 */ /* 0x004fe20000011412 */
[----:B------:R-:W-:Y:S06]  /*22d0*/  BRA `(.L_x_13151) ;  /* 0x0000000c00107947 */ /* 0x000fec0003800000 */
.L_x_13147:
        /* <DEDUP_REMOVED lines=9> */
.L_x_13155:
[----:B------:R-:W2:Y:S02]  /*2370*/  LDG.E.U16 R4, desc[UR36][R4.64] ;  /* 0x0000002404047981 */ /* 0x000ea4000c1e1500 */
[----:B--2---:R-:W-:-:S06]  /*2380*/  HADD2.F32 R18, -RZ, R4.H0_H0 ;  /* 0x20000004ff127230 */ /* 0x004fcc0000004100 */
[----:B------:R-:W0:Y:S01]  /*2390*/  F2I.S64.TRUNC R18, R18 ;  /* 0x0000001200127311 */ /* 0x000e22000020d900 */
[----:B------:R-:W-:Y:S05]  /*23a0*/  BRA `(.L_x_13151) ;  /* 0x0000000800dc7947 */ /* 0x000fea0003800000 */
.L_x_13154:
        /* <DEDUP_REMOVED lines=9> */
.L_x_13157:
[----:B------:R-:W2:Y:S02]  /*2440*/  LDG.E.U16 R4, desc[UR36][R4.64] ;  /* 0x0000002404047981 */ /* 0x000ea4000c1e1500 */
[----:B--2---:R-:W-:-:S06]  /*2450*/  HADD2.F32 R18, -RZ, R4.H0_H0 ;  /* 0x20000004ff127230 */ /* 0x004fcc0000004100 */
[----:B------:R-:W0:Y:S01]  /*2460*/  F2I.S64.TRUNC R18, R18 ;  /* 0x0000001200127311 */ /* 0x000e22000020d900 */
[----:B------:R-:W-:Y:S05]  /*2470*/  BRA `(.L_x_13151) ;  /* 0x0000000800a87947 */ /* 0x000fea0003800000 */
.L_x_13156:
[----:B------:R-:W2:Y:S02]  /*2480*/  LDG.E.64 R4, desc[UR36][R4.64] ;  /* 0x0000002404047981 */ /* 0x000ea4000c1e1b00 */
[----:B--2---:R0:W1:Y:S01]  /*2490*/  F2I.S64.F64.TRUNC R18, R4 ;  /* 0x0000000400127311 */ /* 0x004062000030d900 */
[----:B------:R-:W-:Y:S05]  /*24a0*/  BRA `(.L_x_13151) ;  /* 0x00000008009c7947 */ /* 0x000fea0003800000 */
.L_x_13146:
        /* <DEDUP_REMOVED lines=13> */
.L_x_13160:
[----:B------:R-:W2:Y:S02]  /*2580*/  LDG.E.64 R4, desc[UR36][R4.64] ;  /* 0x0000002404047981 */ /* 0x000ea4000c1e1b00 */
[----:B--2---:R0:W1:Y:S01]  /*2590*/  F2I.S64.F64.TRUNC R18, R4 ;  /* 0x0000000400127311 */ /* 0x004062000030d900 */
[----:B------:R-:W-:Y:S05]  /*25a0*/  BRA `(.L_x_13151) ;  /* 0x00000008005c7947 */ /* 0x000fea0003800000 */
.L_x_13159:
        /* <DEDUP_REMOVED lines=27> */
.L_x_13162:
        /* <DEDUP_REMOVED lines=14> */
.L_x_13161:
[----:B------:R-:W2:Y:S02]  /*2840*/  LDG.E.U16 R18, desc[UR36][R4.64] ;  /* 0x0000002404127981 */ /* 0x000ea4000c1e1500 */
[----:B--2---:R-:W-:-:S06]  /*2850*/  IMAD.U32 R18, R18, 0x10000, RZ ;  /* 0x0001000012127824 */ /* 0x004fcc00078e00ff */
[----:B------:R-:W0:Y:S01]  /*2860*/  F2I.S64.TRUNC R18, R18 ;  /* 0x0000001200127311 */ /* 0x000e22000020d900 */
[----:B------:R-:W-:Y:S05]  /*2870*/  BRA `(.L_x_13151) ;  /* 0x0000000400a87947 */ /* 0x000fea0003800000 */
.L_x_13158:
        /* <DEDUP_REMOVED lines=11> */
.L_x_13165:
        /* <DEDUP_REMOVED lines=21> */
.L_x_13169:
[----:B------:R-:W-:Y:S05]  /*2a80*/  BSYNC B1 ;  /* 0x0000000000017941 */ /* 0x000fea0003800000 */
.L_x_13168:
[----:B------:R-:W-:Y:S01]  /*2a90*/  IMAD.SHL.U32 R2, R2, 0x100000, RZ ;  /* 0x0010000002027824 */ /* 0x000fe200078e00ff */
[----:B------:R-:W-:-:S04]  /*2aa0*/  LEA R3, R0, 0x3b800000, 0x17 ;  /* 0x3b80000000037811 */ /* 0x000fc800078eb8ff */
[----:B------:R-:W-:-:S07]  /*2ab0*/  LOP3.LUT R18, R3, R2, R18, 0xfe, !PT ;  /* 0x0000000203127212 */ /* 0x000fce00078efe12 */
.L_x_13167:
[----:B------:R-:W-:Y:S05]  /*2ac0*/  BSYNC B0 ;  /* 0x0000000000007941 */ /* 0x000fea0003800000 */
.L_x_13166:
[----:B------:R-:W1:Y:S01]  /*2ad0*/  F2I.S64.TRUNC R18, R18 ;  /* 0x0000001200127311 */ /* 0x000e62000020d900 */
[----:B------:R-:W-:Y:S05]  /*2ae0*/  BRA `(.L_x_13151) ;  /* 0x00000004000c7947 */ /* 0x000fea0003800000 */
.L_x_13164:
        /* <DEDUP_REMOVED lines=21> */
.L_x_13173:
[----:B------:R-:W-:Y:S05]  /*2c40*/  BSYNC B1 ;  /* 0x0000000000017941 */ /* 0x000fea0003800000 */
.L_x_13172:
[----:B------:R-:W-:Y:S02]  /*2c50*/  LEA R3, R0, 0x37800000, 0x17 ;  /* 0x3780000000037811 */ /* 0x000fe400078eb8ff */
[----:B------:R-:W-:-:S04]  /*2c60*/  SHF.L.U32 R2, R2, 0x15, RZ ;  /* 0x0000001502027819 */ /* 0x000fc800000006ff */
[----:B------:R-:W-:-:S07]  /*2c70*/  LOP3.LUT R18, R3, R2, R18, 0xfe, !PT ;  /* 0x0000000203127212 */ /* 0x000fce00078efe12 */
.L_x_13171:
[----:B------:R-:W-:Y:S05]  /*2c80*/  BSYNC B0 ;  /* 0x0000000000007941 */ /* 0x000fea0003800000 */
.L_x_13170:
[----:B------:R-:W2:Y:S01]  /*2c90*/  F2I.S64.TRUNC R18, R18 ;  /* 0x0000001200127311 */ /* 0x000ea2000020d900 */
[----:B------:R-:W-:Y:S05]  /*2ca0*/  BRA `(.L_x_13151) ;  /* 0x00000000009c7947 */ /* 0x000fea0003800000 */
.L_x_13163:
        /* <DEDUP_REMOVED lines=14> */
.L_x_13177:
[----:B------:R-:W-:Y:S05]  /*2d90*/  BSYNC B0 ;  /* 0x0000000000007941 */ /* 0x000fea0003800000 */
.L_x_13176:
[----:B------:R-:W0:Y:S01]  /*2da0*/  F2I.S64.TRUNC R18, R18 ;  /* 0x0000001200127311 */ /* 0x000e22000020d900 */
[----:B------:R-:W-:Y:S05]  /*2db0*/  BRA `(.L_x_13151) ;  /* 0x0000000000587947 */ /* 0x000fea0003800000 */
.L_x_13150:
        /* <DEDUP_REMOVED lines=16> */
.L_x_13178:
[----:B------:R-:W-:Y:S01]  /*2ec0*/  CS2R R18, SRZ ;  /* 0x0000000000127805 */ /* 0x000fe2000001ff00 */
[----:B------:R-:W-:Y:S06]  /*2ed0*/  BRA `(.L_x_13151) ;  /* 0x0000000000107947 */ /* 0x000fec0003800000 */
.L_x_13175:
[----:B------:R0:W5:Y:S01]  /*2ee0*/  LDG.E.64 R18, desc[UR36][R4.64] ;  /* 0x0000002404127981 */ /* 0x000162000c1e1b00 */
[----:B------:R-:W-:Y:S05]  /*2ef0*/  BRA `(.L_x_13151) ;  /* 0x0000000000087947 */ /* 0x000fea0003800000 */
.L_x_13174:
[----:B------:R0:W5:Y:S01]  /*2f00*/  LDG.E R18, desc[UR36][R4.64] ;  /* 0x0000002404127981 */ /* 0x000162000c1e1900 */
[----:B------:R-:W-:-:S07]  /*2f10*/  IMAD.MOV.U32 R19, RZ, RZ, RZ ;  /* 0x000000ffff137224 */ /* 0x000fce00078e00ff */
.L_x_13151:
[----:B------:R-:W-:-:S07]  /*2f20*/  VIADD R28, R28, 0x80 ;  /* 0x000000801c1c7836 */ /* 0x000fce0000000000 */
.L_x_13145:
[----:B------:R-:W-:Y:S05]  /*2f30*/  BSYNC B6 ;  /* 0x0000000000067941 */ /* 0x000fea0003800000 */
.L_x_13144:
        /* <DEDUP_REMOVED lines=24> */
.L_x_13184:
[----:B------:R0:W5:Y:S01]  /*30c0*/  LDG.E.U8 R22, desc[UR36][R2.64] ;  /* 0x0000002402167981 */ /* 0x000162000c1e1100 */
[----:B------:R-:W-:Y:S01]  /*30d0*/  HFMA2.MMA R23, -RZ, RZ, 0, 0 ;  /* 0x00000000ff177435 */ /* 0x000fe200000001ff */
[----:B------:R-:W-:Y:S10]  /*30e0*/  BRA `(.L_x_13180) ;  /* 0x0000000c00447947 */ /* 0x000ff40003800000 */
.L_x_13183:
        /* <DEDUP_REMOVED lines=8> */
.L_x_13187:
[----:B------:R-:W2:Y:S02]  /*3170*/  LDG.E R22, desc[UR36][R2.64] ;  /* 0x0000002402167981 */ /* 0x000ea4000c1e1900 */
[----:B--2---:R-:W-:Y:S01]  /*3180*/  SHF.R.S32.HI R23, RZ, 0x1f, R22 ;  /* 0x0000001fff177819 */ /* 0x004fe20000011416 */
[----:B------:R-:W-:Y:S06]  /*3190*/  BRA `(.L_x_13180) ;  /* 0x0000000c00187947 */ /* 0x000fec0003800000 */
.L_x_13186:
[----:B------:R-:W2:Y:S02]  /*31a0*/  LDG.E.S16 R22, desc[UR36][R2.64] ;  /* 0x0000002402167981 */ /* 0x000ea4000c1e1700 */
[----:B--2---:R-:W-:Y:S01]  /*31b0*/  SHF.R.S32.HI R23, RZ, 0x1f, R22 ;  /* 0x0000001fff177819 */ /* 0x004fe20000011416 */
[----:B------:R-:W-:Y:S06]  /*31c0*/  BRA `(.L_x_13180) ;  /* 0x0000000c000c7947 */ /* 0x000fec0003800000 */
.L_x_13182:
        /* <DEDUP_REMOVED lines=9> */
.L_x_13189:
[----:B------:R-:W2:Y:S02]  /*3260*/  LDG.E.U16 R2, desc[UR36][R2.64] ;  /* 0x0000002402027981 */ /* 0x000ea4000c1e1500 */
[----:B--2---:R-:W-:-:S06]  /*3270*/  HADD2.F32 R22, -RZ, R2.H0_H0 ;  /* 0x20000002ff167230 */ /* 0x004fcc0000004100 */
[----:B------:R-:W0:Y:S01]  /*3280*/  F2I.S64.TRUNC R22, R22 ;  /* 0x0000001600167311 */ /* 0x000e22000020d900 */
[----:B------:R-:W-:Y:S05]  /*3290*/  BRA `(.L_x_13180) ;  /* 0x0000000800d87947 */ /* 0x000fea0003800000 */
.L_x_13188:
        /* <DEDUP_REMOVED lines=9> */
.L_x_13191:
[----:B------:R-:W2:Y:S02]  /*3330*/  LDG.E.U16 R2, desc[UR36][R2.64] ;  /* 0x0000002402027981 */ /* 0x000ea4000c1e1500 */
[----:B--2---:R-:W-:-:S06]  /*3340*/  HADD2.F32 R22, -RZ, R2.H0_H0 ;  /* 0x20000002ff167230 */ /* 0x004fcc0000004100 */
[----:B------:R-:W0:Y:S01]  /*3350*/  F2I.S64.TRUNC R22, R22 ;  /* 0x0000001600167311 */ /* 0x000e22000020d900 */
[----:B------:R-:W-:Y:S05]  /*3360*/  BRA `(.L_x_13180) ;  /* 0x0000000800a47947 */ /* 0x000fea0003800000 */
.L_x_13190:
[----:B------:R-:W2:Y:S02]  /*3370*/  LDG.E.64 R2, desc[UR36][R2.64] ;  /* 0x0000002402027981 */ /* 0x000ea4000c1e1b00 */
[----:B--2---:R0:W1:Y:S01]  /*3380*/  F2I.S64.F64.TRUNC R22, R2 ;  /* 0x0000000200167311 */ /* 0x004062000030d900 */
[----:B------:R-:W-:Y:S05]  /*3390*/  BRA `(.L_x_13180) ;  /* 0x0000000800987947 */ /* 0x000fea0003800000 */
.L_x_13181:
        /* <DEDUP_REMOVED lines=13> */
.L_x_13194:
[----:B------:R-:W2:Y:S02]  /*3470*/  LDG.E.64 R2, desc[UR36][R2.64] ;  /* 0x0000002402027981 */ /* 0x000ea4000c1e1b00 */
[----:B--2---:R0:W1:Y:S01]  /*3480*/  F2I.S64.F64.TRUNC R22, R2 ;  /* 0x0000000200167311 */ /* 0x004062000030d900 */
[----:B------:R-:W-:Y:S05]  /*3490*/  BRA `(.L_x_13180) ;  /* 0x0000000800587947 */ /* 0x000fea0003800000 */
.L_x_13193:
        /* <DEDUP_REMOVED lines=27> */
.L_x_13196:
        /* <DEDUP_REMOVED lines=14> */
.L_x_13195:
[----:B------:R-:W2:Y:S02]  /*3730*/  LDG.E.U16 R22, desc[UR36][R2.64] ;  /* 0x0000002402167981 */ /* 0x000ea4000c1e1500 */
[----:B--2---:R-:W-:-:S06]  /*3740*/  IMAD.U32 R22, R22, 0x10000, RZ ;  /* 0x0001000016167824 */ /* 0x004fcc00078e00ff */
[----:B------:R-:W0:Y:S01]  /*3750*/  F2I.S64.TRUNC R22, R22 ;  /* 0x0000001600167311 */ /* 0x000e22000020d900 */
[----:B------:R-:W-:Y:S05]  /*3760*/  BRA `(.L_x_13180) ;  /* 0x0000000400a47947 */ /* 0x000fea0003800000 */
.L_x_13192:
        /* <DEDUP_REMOVED lines=11> */
.L_x_13199:
        /* <DEDUP_REMOVED lines=21> */
.L_x_13203:
[----:B------:R-:W-:Y:S05]  /*3970*/  BSYNC B1 ;  /* 0x0000000000017941 */ /* 0x000fea0003800000 */
.L_x_13202:
[----:B------:R-:W-:Y:S02]  /*3980*/  LEA R3, R0, 0x3b800000, 0x17 ;  /* 0x3b80000000037811 */ /* 0x000fe400078eb8ff */
[----:B------:R-:W-:-:S04]  /*3990*/  SHF.L.U32 R2, R2, 0x14, RZ ;  /* 0x0000001402027819 */ /* 0x000fc800000006ff */
[----:B------:R-:W-:-:S07]  /*39a0*/  LOP3.LUT R22, R3, R2, R22, 0xfe, !PT ;  /* 0x0000000203167212 */ /* 0x000fce00078efe16 */
.L_x_13201:
[----:B------:R-:W-:Y:S05]  /*39b0*/  BSYNC B0 ;  /* 0x0000000000007941 */ /* 0x000fea0003800000 */
.L_x_13200:
[----:B------:R-:W0:Y:S01]  /*39c0*/  F2I.S64.TRUNC R22, R22 ;  /* 0x0000001600167311 */ /* 0x000e22000020d900 */
[----:B------:R-:W-:Y:S05]  /*39d0*/  BRA `(.L_x_13180) ;  /* 0x0000000400087947 */ /* 0x000fea0003800000 */
.L_x_13198:
        /* <DEDUP_REMOVED lines=21> */
.L_x_13207:
[----:B------:R-:W-:Y:S05]  /*3b30*/  BSYNC B1 ;  /* 0x0000000000017941 */ /* 0x000fea0003800000 */
.L_x_13206:
[----:B------:R-:W-:Y:S01]  /*3b40*/  IMAD.SHL.U32 R2, R2, 0x200000, RZ ;  /* 0x0020000002027824 */ /* 0x000fe200078e00ff */
[----:B------:R-:W-:-:S04]  /*3b50*/  LEA R3, R0, 0x37800000, 0x17 ;  /* 0x3780000000037811 */ /* 0x000fc800078eb8ff */
[----:B------:R-:W-:-:S07]  /*3b60*/  LOP3.LUT R22, R3, R2, R22, 0xfe, !PT ;  /* 0x0000000203167212 */ /* 0x000fce00078efe16 */
.L_x_13205:
[----:B------:R-:W-:Y:S05]  /*3b70*/  BSYNC B0 ;  /* 0x0000000000007941 */ /* 0x000fea0003800000 */
.L_x_13204:
[----:B------:R-:W0:Y:S01]  /*3b80*/  F2I.S64.TRUNC R22, R22 ;  /* 0x0000001600167311 */ /* 0x000e22000020d900 */
[----:B------:R-:W-:Y:S05]  /*3b90*/  BRA `(.L_x_13180) ;  /* 0x0000000000987947 */ /* 0x000fea0003800000 */
.L_x_13197:
        /* <DEDUP_REMOVED lines=14> */
.L_x_13211:
[----:B------:R-:W-:Y:S05]  /*3c80*/  BSYNC B0 ;  /* 0x0000000000007941 */ /* 0x000fea0003800000 */
.L_x_13210:
[----:B------:R-:W0:Y:S01]  /*3c90*/  F2I.S64.TRUNC R22, R22 ;  /* 0x0000001600167311 */ /* 0x000e22000020d900 */
[----:B------:R-:W-:Y:S05]  /*3ca0*/  BRA `(.L_x_13180) ;  /* 0x0000000000547947 */ /* 0x000fea0003800000 */
.L_x_13185:
        /* <DEDUP_REMOVED lines=16> */
.L_x_13212:
[----:B------:R-:W-:Y:S05]  /*3db0*/  BRA `(.L_x_13180) ;  /* 0x0000000000107947 */ /* 0x000fea0003800000 */
.L_x_13209:
[----:B------:R0:W5:Y:S01]  /*3dc0*/  LDG.E.64 R22, desc[UR36][R2.64] ;  /* 0x0000002402167981 */ /* 0x000162000c1e1b00 */
[----:B------:R-:W-:Y:S05]  /*3dd0*/  BRA `(.L_x_13180) ;  /* 0x0000000000087947 */ /* 0x000fea0003800000 */
.L_x_13208:
[----:B------:R0:W5:Y:S01]  /*3de0*/  LDG.E R22, desc[UR36][R2.64] ;  /* 0x0000002402167981 */ /* 0x000162000c1e1900 */
[----:B------:R-:W-:-:S07]  /*3df0*/  IMAD.MOV.U32 R23, RZ, RZ, RZ ;  /* 0x000000ffff177224 */ /* 0x000fce00078e00ff */
.L_x_13180:
[----:B------:R-:W-:Y:S05]  /*3e00*/  BSYNC B6 ;  /* 0x0000000000067941 */ /* 0x000fea0003800000 */
.L_x_13179:
        /* <DEDUP_REMOVED lines=54> */
.L_x_13218:
        /* <DEDUP_REMOVED lines=139> */
.L_x_13217:
        /* <DEDUP_REMOVED lines=76> */
.L_x_13220:
[----:B------:R-:W-:Y:S05]  /*4ee0*/  BSYNC B2 ;  /* 0x0000000000027941 */ /* 0x000fea0003800000 */
.L_x_13219:
[----:B------:R-:W-:-:S04]  /*4ef0*/  ISETP.NE.U32.AND P3, PT, R33, RZ, PT ;  /* 0x000000ff2100720c */ /* 0x000fc80003f65070 */
[----:B------:R-:W-:-:S13]  /*4f00*/  ISETP.NE.OR.EX P0, PT, R34, RZ, P0, P3 ;  /* 0x000000ff2200720c */ /* 0x000fda0000705730 */
[----:B------:R-:W-:Y:S05]  /*4f10*/  @!P0 BRA `(.L_x_13221) ;  /* 0x0000000000a88947 */ /* 0x000fea0003800000 */
.L_x_13216:
        /* <DEDUP_REMOVED lines=42> */
.L_x_13221:
[----:B------:R-:W-:Y:S05]  /*51c0*/  BSYNC B0 ;  /* 0x0000000000007941 */ /* 0x000fea0003800000 */
.L_x_13215:
        /* <DEDUP_REMOVED lines=52> */
.L_x_13214:
[----:B------:R-:W-:Y:S05]  /*5510*/  BSYNC B1 ;  /* 0x0000000000017941 */ /* 0x000fea0003800000 */
.L_x_13213:
        /* <DEDUP_REMOVED lines=46> */
.L_x_13227:
        /* <DEDUP_REMOVED lines=142> */
.L_x_13226:
        /* <DEDUP_REMOVED lines=79> */
.L_x_13229:
[----:B------:R-:W-:Y:S05]  /*65d0*/  BSYNC B2 ;  /* 0x0000000000027941 */ /* 0x000fea0003800000 */
.L_x_13228:
[----:B------:R-:W-:-:S04]  /*65e0*/  ISETP.NE.U32.AND P3, PT, R33, RZ, PT ;  /* 0x000000ff2100720c */ /* 0x000fc80003f65070 */
[----:B------:R-:W-:-:S13]  /*65f0*/  ISETP.NE.OR.EX P0, PT, R9, RZ, P0, P3 ;  /* 0x000000ff0900720c */ /* 0x000fda0000705730 */
[----:B------:R-:W-:Y:S05]  /*6600*/  @!P0 BRA `(.L_x_13230) ;  /* 0x0000000000b48947 */ /* 0x000fea0003800000 */
.L_x_13225:
        /* <DEDUP_REMOVED lines=45> */
.L_x_13230:
[----:B------:R-:W-:Y:S05]  /*68e0*/  BSYNC B0 ;  /* 0x0000000000007941 */ /* 0x000fea0003800000 */
.L_x_13224:
        /* <DEDUP_REMOVED lines=49> */
.L_x_13223:
[----:B------:R-:W-:Y:S05]  /*6c00*/  BSYNC B1 ;  /* 0x0000000000017941 */ /* 0x000fea0003800000 */
.L_x_13222:
        /* <DEDUP_REMOVED lines=50> */
.L_x_13236:
        /* <DEDUP_REMOVED lines=144> */
.L_x_13235:
        /* <DEDUP_REMOVED lines=79> */
.L_x_13238:
[----:B------:R-:W-:Y:S05]  /*7d20*/  BSYNC B2 ;  /* 0x0000000000027941 */ /* 0x000fea0003800000 */
.L_x_13237:
[----:B------:R-:W-:-:S04]  /*7d30*/  ISETP.NE.U32.AND P3, PT, R30, RZ, PT ;  /* 0x000000ff1e00720c */ /* 0x000fc80003f65070 */
[----:B------:R-:W-:-:S13]  /*7d40*/  ISETP.NE.OR.EX P0, PT, R5, RZ, P0, P3 ;  /* 0x000000ff0500720c */ /* 0x000fda0000705730 */
[----:B------:R-:W-:Y:S05]  /*7d50*/  @!P0 BRA `(.L_x_13239) ;  /* 0x0000000000b48947 */ /* 0x000fea0003800000 */
.L_x_13234:
        /* <DEDUP_REMOVED lines=45> */
.L_x_13239:
[----:B------:R-:W-:Y:S05]  /*8030*/  BSYNC B0 ;  /* 0x0000000000007941 */ /* 0x000fea0003800000 */
.L_x_13233:
        /* <DEDUP_REMOVED lines=49> */
.L_x_13232:
[----:B------:R-:W-:Y:S05]  /*8350*/  BSYNC B1 ;  /* 0x0000000000017941 */ /* 0x000fea0003800000 */
.L_x_13231:
        /* <DEDUP_REMOVED lines=46> */
.L_x_13245:
        /* <DEDUP_REMOVED lines=142> */
.L_x_13244:
        /* <DEDUP_REMOVED lines=79> */
.L_x_13247:
[----:B------:R-:W-:Y:S05]  /*9410*/  BSYNC B2 ;  /* 0x0000000000027941 */ /* 0x000fea0003800000 */
.L_x_13246:
[----:B------:R-:W-:-:S04]  /*9420*/  ISETP.NE.U32.AND P1, PT, R32, RZ, PT ;  /* 0x000000ff2000720c */ /* 0x000fc80003f25070 */
[----:B------:R-:W-:-:S13]  /*9430*/  ISETP.NE.OR.EX P0, PT, R34, RZ, P0, P1 ;  /* 0x000000ff2200720c */ /* 0x000fda0000705710 */
[----:B------:R-:W-:Y:S05]  /*9440*/  @!P0 BRA `(.L_x_13248) ;  /* 0x0000000000b48947 */ /* 0x000fea0003800000 */
.L_x_13243:
        /* <DEDUP_REMOVED lines=45> */
.L_x_13248:
[----:B------:R-:W-:Y:S05]  /*9720*/  BSYNC B0 ;  /* 0x0000000000007941 */ /* 0x000fea0003800000 */
.L_x_13242:
        /* <DEDUP_REMOVED lines=54> */
.L_x_13241:
[----:B------:R-:W-:Y:S05]  /*9a90*/  BSYNC B1 ;  /* 0x0000000000017941 */ /* 0x000fea0003800000 */
.L_x_13240:
        /* <DEDUP_REMOVED lines=27> */
.L_x_13254:
[----:B------:R1:W-:Y:S01]  /*9c50*/  STG.E.U8 desc[UR36][R4.64], R6 ;  /* 0x0000000604007986 */ /* 0x0003e2000c101124 */
[----:B------:R-:W-:Y:S01]  /*9c60*/  IMAD.MOV.U32 R24, RZ, RZ, R2 ;  /* 0x000000ffff187224 */ /* 0x000fe200078e0002 */
[----:B------:R-:W-:Y:S06]  /*9c70*/  BRA `(.L_x_13250) ;  /* 0x0000000c00947947 */ /* 0x000fec0003800000 */
.L_x_13253:
        /* <DEDUP_REMOVED lines=9> */
.L_x_13257:
[----:B------:R1:W-:Y:S01]  /*9d10*/  STG.E desc[UR36][R4.64], R6 ;  /* 0x0000000604007986 */ /* 0x0003e2000c101924 */
[----:B------:R-:W-:Y:S01]  /*9d20*/  IMAD.MOV.U32 R24, RZ, RZ, R2 ;  /* 0x000000ffff187224 */ /* 0x000fe200078e0002 */
[----:B------:R-:W-:Y:S06]  /*9d30*/  BRA `(.L_x_13250) ;  /* 0x0000000c00647947 */ /* 0x000fec0003800000 */
.L_x_13256:
[----:B------:R3:W-:Y:S01]  /*9d40*/  STG.E.U16 desc[UR36][R4.64], R6 ;  /* 0x0000000604007986 */ /* 0x0007e2000c101524 */
[----:B------:R-:W-:Y:S01]  /*9d50*/  IMAD.MOV.U32 R24, RZ, RZ, R2 ;  /* 0x000000ffff187224 */ /* 0x000fe200078e0002 */
[----:B------:R-:W-:Y:S06]  /*9d60*/  BRA `(.L_x_13250) ;  /* 0x0000000c00587947 */ /* 0x000fec0003800000 */
.L_x_13252:
        /* <DEDUP_REMOVED lines=10> */
.L_x_13259:
[----:B------:R-:W1:Y:S01]  /*9e10*/  I2F.S64 R0, R6 ;  /* 0x0000000600007312 */ /* 0x000e620000301400 */
[----:B------:R-:W-:Y:S01]  /*9e20*/  IMAD.MOV.U32 R24, RZ, RZ, R2 ;  /* 0x000000ffff187224 */ /* 0x000fe200078e0002 */
[----:B-1----:R-:W-:-:S05]  /*9e30*/  F2FP.F16.F32.PACK_AB R0, RZ, R0 ;  /* 0x00000000ff00723e */ /* 0x002fca00000000ff */
[----:B------:R1:W-:Y:S01]  /*9e40*/  STG.E.U16 desc[UR36][R4.64], R0 ;  /* 0x0000000004007986 */ /* 0x0003e2000c101524 */
[----:B------:R-:W-:Y:S05]  /*9e50*/  BRA `(.L_x_13250) ;  /* 0x0000000c001c7947 */ /* 0x000fea0003800000 */
.L_x_13258:
        /* <DEDUP_REMOVED lines=11> */
.L_x_13261:
[----:B------:R-:W1:Y:S01]  /*9f10*/  I2F.S64 R6, R6 ;  /* 0x0000000600067312 */ /* 0x000e620000301400 */
[----:B------:R-:W-:Y:S01]  /*9f20*/  IMAD.MOV.U32 R24, RZ, RZ, R2 ;  /* 0x000000ffff187224 */ /* 0x000fe200078e0002 */
[----:B-1----:R-:W-:-:S04]  /*9f30*/  F2FP.F16.F32.PACK_AB R3, RZ, R6 ;  /* 0x00000006ff03723e */ /* 0x002fc800000000ff */
[----:B------:R-:W-:-:S05]  /*9f40*/  PRMT R3, R3, 0x5410, RZ ;  /* 0x0000541003037816 */ /* 0x000fca00000000ff */
[----:B------:R1:W-:Y:S01]  /*9f50*/  STG.E desc[UR36][R4.64], R3 ;  /* 0x0000000304007986 */ /* 0x0003e2000c101924 */
[----:B------:R-:W-:Y:S05]  /*9f60*/  BRA `(.L_x_13250) ;  /* 0x0000000800d87947 */ /* 0x000fea0003800000 */
.L_x_13260:
[----:B------:R-:W1:Y:S01]  /*9f70*/  I2F.F64.S64 R6, R6 ;  /* 0x0000000600067312 */ /* 0x000e620000301c00 */
[----:B------:R-:W-:Y:S01]  /*9f80*/  IMAD.MOV.U32 R24, RZ, RZ, R2 ;  /* 0x000000ffff187224 */ /* 0x000fe200078e0002 */
[----:B-1----:R1:W-:Y:S01]  /*9f90*/  STG.E.64 desc[UR36][R4.64], R6 ;  /* 0x0000000604007986 */ /* 0x0023e2000c101b24 */
[----:B------:R-:W-:Y:S05]  /*9fa0*/  BRA `(.L_x_13250) ;  /* 0x0000000800c87947 */ /* 0x000fea0003800000 */
.L_x_13251:
        /* <DEDUP_REMOVED lines=14> */
.L_x_13264:
[----:B------:R-:W1:Y:S01]  /*a090*/  I2F.F64.S64 R8, R6 ;  /* 0x0000000600087312 */ /* 0x000e620000301c00 */
[----:B------:R-:W-:Y:S01]  /*a0a0*/  CS2R R10, SRZ ;  /* 0x00000000000a7805 */ /* 0x000fe2000001ff00 */
[----:B------:R-:W-:-:S04]  /*a0b0*/  IMAD.MOV.U32 R24, RZ, RZ, R2 ;  /* 0x000000ffff187224 */ /* 0x000fc800078e0002 */
[----:B-1----:R1:W-:Y:S01]  /*a0c0*/  STG.E.128 desc[UR36][R4.64], R8 ;  /* 0x0000000804007986 */ /* 0x0023e2000c101d24 */
[----:B------:R-:W-:Y:S05]  /*a0d0*/  BRA `(.L_x_13250) ;  /* 0x00000008007c7947 */ /* 0x000fea0003800000 */
.L_x_13263:
        /* <DEDUP_REMOVED lines=21> */
.L_x_13268:
[----:B------:R-:W-:Y:S05]  /*a230*/  BSYNC B0 ;  /* 0x0000000000007941 */ /* 0x000fea0003800000 */
.L_x_13267:
[----:B------:R-:W-:Y:S01]  /*a240*/  LOP3.LUT R9, R0, R9, RZ, 0xfc, !PT ;  /* 0x0000000900097212 */ /* 0x000fe200078efcff */
[----:B------:R-:W-:-:S04]  /*a250*/  IMAD.MOV.U32 R24, RZ, RZ, R2 ;  /* 0x000000ffff187224 */ /* 0x000fc800078e0002 */
[----:B------:R1:W-:Y:S01]  /*a260*/  STG.E.U8 desc[UR36][R4.64], R9 ;  /* 0x0000000904007986 */ /* 0x0003e2000c101124 */
[----:B------:R-:W-:Y:S05]  /*a270*/  BRA `(.L_x_13250) ;  /* 0x0000000800147947 */ /* 0x000fea0003800000 */
.L_x_13266:
        /* <DEDUP_REMOVED lines=13> */
.L_x_13270:
[----:B------:R-:W-:Y:S01]  /*a350*/  IMAD.MOV.U32 R0, RZ, RZ, 0x7f ;  /* 0x0000007fff007424 */ /* 0x000fe200078e00ff */
[----:B------:R-:W-:-:S04]  /*a360*/  ISETP.GT.U32.AND P0, PT, R3, 0x7f800000, PT ;  /* 0x7f8000000300780c */ /* 0x000fc80003f04070 */
[----:B------:R-:W-:-:S09]  /*a370*/  SEL R0, R0, 0x7c, P0 ;  /* 0x0000007c00007807 */ /* 0x000fd20000000000 */
.L_x_13271:
[----:B------:R-:W-:Y:S05]  /*a380*/  BSYNC B0 ;  /* 0x0000000000007941 */ /* 0x000fea0003800000 */
.L_x_13269:
[----:B------:R-:W-:Y:S01]  /*a390*/  LOP3.LUT R3, R7, 0x80000000, RZ, 0xc0, !PT ;  /* 0x8000000007037812 */ /* 0x000fe200078ec0ff */
[----:B------:R-:W-:-:S03]  /*a3a0*/  IMAD.MOV.U32 R24, RZ, RZ, R2 ;  /* 0x000000ffff187224 */ /* 0x000fc600078e0002 */
[----:B------:R-:W-:-:S04]  /*a3b0*/  SHF.R.U32.HI R3, RZ, 0x18, R3 ;  /* 0x00000018ff037819 */ /* 0x000fc80000011603 */
[----:B------:R-:W-:-:S05]  /*a3c0*/  LOP3.LUT R3, R0, R3, RZ, 0xfc, !PT ;  /* 0x0000000300037212 */ /* 0x000fca00078efcff */
[----:B------:R1:W-:Y:S01]  /*a3d0*/  STG.E.U8 desc[UR36][R4.64], R3 ;  /* 0x0000000304007986 */ /* 0x0003e2000c101124 */
[----:B------:R-:W-:Y:S05]  /*a3e0*/  BRA `(.L_x_13250) ;  /* 0x0000000400b87947 */ /* 0x000fea0003800000 */
.L_x_13265:
[----:B------:R-:W1:Y:S01]  /*a3f0*/  I2F.S64 R0, R6 ;  /* 0x0000000600007312 */ /* 0x000e620000301400 */
[----:B------:R-:W-:Y:S01]  /*a400*/  IMAD.MOV.U32 R24, RZ, RZ, R2 ;  /* 0x000000ffff187224 */ /* 0x000fe200078e0002 */
[----:B-1----:R-:W-:-:S05]  /*a410*/  F2FP.BF16.F32.PACK_AB R0, RZ, R0 ;  /* 0x00000000ff00723e */ /* 0x002fca00000010ff */
[----:B------:R1:W-:Y:S01]  /*a420*/  STG.E.U16 desc[UR36][R4.64], R0 ;  /* 0x0000000004007986 */ /* 0x0003e2000c101524 */
[----:B------:R-:W-:Y:S05]  /*a430*/  BRA `(.L_x_13250) ;  /* 0x0000000400a47947 */ /* 0x000fea0003800000 */
.L_x_13262:
        /* <DEDUP_REMOVED lines=11> */
.L_x_13274:
        /* <DEDUP_REMOVED lines=17> */
.L_x_13277:
[----:B------:R-:W-:-:S04]  /*a600*/  LOP3.LUT R0, R7, 0x80000000, RZ, 0xc0, !PT ;  /* 0x8000000007007812 */ /* 0x000fc800078ec0ff */
[----:B------:R-:W-:-:S04]  /*a610*/  SHF.R.U32.HI R0, RZ, 0x18, R0 ;  /* 0x00000018ff007819 */ /* 0x000fc80000011600 */
[----:B------:R-:W-:-:S07]  /*a620*/  LOP3.LUT R0, R3, R0, RZ, 0xfc, !PT ;  /* 0x0000000003007212 */ /* 0x000fce00078efcff */
.L_x_13276:
[----:B------:R-:W-:Y:S05]  /*a630*/  BSYNC B0 ;  /* 0x0000000000007941 */ /* 0x000fea0003800000 */
.L_x_13275:
[----:B------:R1:W-:Y:S01]  /*a640*/  STG.E.U8 desc[UR36][R4.64], R0 ;  /* 0x0000000004007986 */ /* 0x0003e2000c101124 */
[----:B------:R-:W-:Y:S01]  /*a650*/  IMAD.MOV.U32 R24, RZ, RZ, R2 ;  /* 0x000000ffff187224 */ /* 0x000fe200078e0002 */
[----:B------:R-:W-:Y:S06]  /*a660*/  BRA `(.L_x_13250) ;  /* 0x0000000400187947 */ /* 0x000fec0003800000 */
.L_x_13273:
        /* <DEDUP_REMOVED lines=17> */
.L_x_13280:
[----:B------:R-:W-:-:S04]  /*a780*/  LOP3.LUT R0, R7, 0x80000000, RZ, 0xc0, !PT ;  /* 0x8000000007007812 */ /* 0x000fc800078ec0ff */
[----:B------:R-:W-:-:S04]  /*a790*/  SHF.R.U32.HI R0, RZ, 0x18, R0 ;  /* 0x00000018ff007819 */ /* 0x000fc80000011600 */
[----:B------:R-:W-:-:S07]  /*a7a0*/  LOP3.LUT R0, R3, R0, RZ, 0xfc, !PT ;  /* 0x0000000003007212 */ /* 0x000fce00078efcff */
.L_x_13279:
[----:B------:R-:W-:Y:S05]  /*a7b0*/  BSYNC B0 ;  /* 0x0000000000007941 */ /* 0x000fea0003800000 */
.L_x_13278:
[----:B------:R1:W-:Y:S01]  /*a7c0*/  STG.E.U8 desc[UR36][R4.64], R0 ;  /* 0x0000000004007986 */ /* 0x0003e2000c101124 */
[----:B------:R-:W-:Y:S01]  /*a7d0*/  IMAD.MOV.U32 R24, RZ, RZ, R2 ;  /* 0x000000ffff187224 */ /* 0x000fe200078e0002 */
[----:B------:R-:W-:Y:S06]  /*a7e0*/  BRA `(.L_x_13250) ;  /* 0x0000000000b87947 */ /* 0x000fec0003800000 */
.L_x_13272:
        /* <DEDUP_REMOVED lines=23> */
.L_x_13255:
        /* <DEDUP_REMOVED lines=16> */
.L_x_13283:
[----:B------:R-:W-:Y:S01]  /*aa60*/  IMAD.MOV.U32 R24, RZ, RZ, R2 ;  /* 0x000000ffff187224 */ /* 0x000fe200078e0002 */
[----:B------:R-:W-:Y:S06]  /*aa70*/  BRA `(.L_x_13250) ;  /* 0x0000000000147947 */ /* 0x000fec0003800000 */
.L_x_13282:
[----:B------:R1:W-:Y:S01]  /*aa80*/  STG.E.64 desc[UR36][R4.64], R6 ;  /* 0x0000000604007986 */ /* 0x0003e2000c101b24 */
[----:B------:R-:W-:Y:S01]  /*aa90*/  IMAD.MOV.U32 R24, RZ, RZ, R2 ;  /* 0x000000ffff187224 */ /* 0x000fe200078e0002 */
[----:B------:R-:W-:Y:S06]  /*aaa0*/  BRA `(.L_x_13250) ;  /* 0x0000000000087947 */ /* 0x000fec0003800000 */
.L_x_13281:
[----:B------:R1:W-:Y:S01]  /*aab0*/  STG.E desc[UR36][R4.64], R6 ;  /* 0x0000000604007986 */ /* 0x0003e2000c101924 */
[----:B------:R-:W-:-:S07]  /*aac0*/  IMAD.MOV.U32 R24, RZ, RZ, R2 ;  /* 0x000000ffff187224 */ /* 0x000fce00078e0002 */
.L_x_13250:
[----:B------:R-:W-:Y:S05]  /*aad0*/  BSYNC B6 ;  /* 0x0000000000067941 */ /* 0x000fea0003800000 */
.L_x_13249:
        /* <DEDUP_REMOVED lines=23> */
.L_x_13289:
[----:B------:R4:W-:Y:S01]  /*ac50*/  STG.E.U8 desc[UR36][R2.64], R16 ;  /* 0x0000001002007986 */ /* 0x0009e2000c101124 */
[----:B------:R-:W-:Y:S05]  /*ac60*/  BRA `(.L_x_13291) ;  /* 0x0000000c004c7947 */ /* 0x000fea0003800000 */
.L_x_13288:
        /* <DEDUP_REMOVED lines=8> */
.L_x_13293:
[----:B------:R3:W-:Y:S01]  /*acf0*/  STG.E desc[UR36][R2.64], R16 ;  /* 0x0000001002007986 */ /* 0x0007e2000c101924 */
[----:B------:R-:W-:Y:S05]  /*ad00*/  BRA `(.L_x_13291) ;  /* 0x0000000c00247947 */ /* 0x000fea0003800000 */
.L_x_13292:
[----:B------:R1:W-:Y:S01]  /*ad10*/  STG.E.U16 desc[UR36][R2.64], R16 ;  /* 0x0000001002007986 */ /* 0x0003e2000c101524 */
[----:B------:R-:W-:Y:S05]  /*ad20*/  BRA `(.L_x_13291) ;  /* 0x0000000c001c7947 */ /* 0x000fea0003800000 */
.L_x_13287:
        /* <DEDUP_REMOVED lines=9> */
.L_x_13295:
[----:B------:R-:W1:Y:S02]  /*adc0*/  I2F.S64 R0, R16 ;  /* 0x0000001000007312 */ /* 0x000e640000301400 */
[----:B-1----:R-:W-:-:S05]  /*add0*/  F2FP.F16.F32.PACK_AB R0, RZ, R0 ;  /* 0x00000000ff00723e */ /* 0x002fca00000000ff */
[----:B------:R1:W-:Y:S01]  /*ade0*/  STG.E.U16 desc[UR36][R2.64], R0 ;  /* 0x0000000002007986 */ /* 0x0003e2000c101524 */
[----:B------:R-:W-:Y:S05]  /*adf0*/  BRA `(.L_x_13291) ;  /* 0x0000000800e87947 */ /* 0x000fea0003800000 */
.L_x_13294:
        /* <DEDUP_REMOVED lines=10> */
.L_x_13297:
[----:B------:R-:W1:Y:S02]  /*aea0*/  I2F.S64 R16, R16 ;  /* 0x0000001000107312 */ /* 0x000e640000301400 */
[----:B-1----:R-:W-:-:S04]  /*aeb0*/  F2FP.F16.F32.PACK_AB R5, RZ, R16 ;  /* 0x00000010ff05723e */ /* 0x002fc800000000ff */
[----:B------:R-:W-:-:S05]  /*aec0*/  PRMT R5, R5, 0x5410, RZ ;  /* 0x0000541005057816 */ /* 0x000fca00000000ff */
[----:B------:R1:W-:Y:S01]  /*aed0*/  STG.E desc[UR36][R2.64], R5 ;  /* 0x0000000502007986 */ /* 0x0003e2000c101924 */
[----:B------:R-:W-:Y:S05]  /*aee0*/  BRA `(.L_x_13291) ;  /* 0x0000000800ac7947 */ /* 0x000fea0003800000 */
.L_x_13296:
[----:B------:R-:W1:Y:S02]  /*aef0*/  I2F.F64.S64 R16, R16 ;  /* 0x0000001000107312 */ /* 0x000e640000301c00 */
[----:B-1----:R1:W-:Y:S01]  /*af00*/  STG.E.64 desc[UR36][R2.64], R16 ;  /* 0x0000001002007986 */ /* 0x0023e2000c101b24 */
[----:B------:R-:W-:Y:S05]  /*af10*/  BRA `(.L_x_13291) ;  /* 0x0000000800a07947 */ /* 0x000fea0003800000 */
.L_x_13286:
        /* <DEDUP_REMOVED lines=13> */
.L_x_13300:
[----:B------:R-:W1:Y:S01]  /*aff0*/  I2F.F64.S64 R4, R16 ;  /* 0x0000001000047312 */ /* 0x000e620000301c00 */
[----:B------:R-:W-:-:S05]  /*b000*/  CS2R R6, SRZ ;  /* 0x0000000000067805 */ /* 0x000fca000001ff00 */
[----:B-1----:R1:W-:Y:S01]  /*b010*/  STG.E.128 desc[UR36][R2.64], R4 ;  /* 0x0000000402007986 */ /* 0x0023e2000c101d24 */
[----:B------:R-:W-:Y:S05]  /*b020*/  BRA `(.L_x_13291) ;  /* 0x00000008005c7947 */ /* 0x000fea0003800000 */
.L_x_13299:
        /* <DEDUP_REMOVED lines=21> */
.L_x_13304:
[----:B------:R-:W-:Y:S05]  /*b180*/  BSYNC B0 ;  /* 0x0000000000007941 */ /* 0x000fea0003800000 */
.L_x_13303:
[----:B------:R-:W-:-:S05]  /*b190*/  LOP3.LUT R5, R0, R5, RZ, 0xfc, !PT ;  /* 0x0000000500057212 */ /* 0x000fca00078efcff */
[----:B------:R1:W-:Y:S01]  /*b1a0*/  STG.E.U8 desc[UR36][R2.64], R5 ;  /* 0x0000000502007986 */ /* 0x0003e2000c101124 */
[----:B------:R-:W-:Y:S05]  /*b1b0*/  BRA `(.L_x_13291) ;  /* 0x0000000400f87947 */ /* 0x000fea0003800000 */
.L_x_13302:
        /* <DEDUP_REMOVED lines=13> */
.L_x_13306:
[----:B------:R-:W-:Y:S01]  /*b290*/  IMAD.MOV.U32 R0, RZ, RZ, 0x7f ;  /* 0x0000007fff007424 */ /* 0x000fe200078e00ff */
[----:B------:R-:W-:-:S04]  /*b2a0*/  ISETP.GT.U32.AND P0, PT, R4, 0x7f800000, PT ;  /* 0x7f8000000400780c */ /* 0x000fc80003f04070 */
[----:B------:R-:W-:-:S09]  /*b2b0*/  SEL R0, R0, 0x7c, P0 ;  /* 0x0000007c00007807 */ /* 0x000fd20000000000 */
.L_x_13307:
[----:B------:R-:W-:Y:S05]  /*b2c0*/  BSYNC B0 ;  /* 0x0000000000007941 */ /* 0x000fea0003800000 */
.L_x_13305:
[----:B------:R-:W-:-:S04]  /*b2d0*/  LOP3.LUT R4, R17, 0x80000000, RZ, 0xc0, !PT ;  /* 0x8000000011047812 */ /* 0x000fc800078ec0ff */
[----:B------:R-:W-:-:S04]  /*b2e0*/  SHF.R.U32.HI R5, RZ, 0x18, R4 ;  /* 0x00000018ff057819 */ /* 0x000fc80000011604 */
[----:B------:R-:W-:-:S05]  /*b2f0*/  LOP3.LUT R5, R0, R5, RZ, 0xfc, !PT ;  /* 0x0000000500057212 */ /* 0x000fca00078efcff */
[----:B------:R1:W-:Y:S01]  /*b300*/  STG.E.U8 desc[UR36][R2.64], R5 ;  /* 0x0000000502007986 */ /* 0x0003e2000c101124 */
[----:B------:R-:W-:Y:S05]  /*b310*/  BRA `(.L_x_13291) ;  /* 0x0000000400a07947 */ /* 0x000fea0003800000 */
.L_x_13301:
[----:B------:R-:W1:Y:S02]  /*b320*/  I2F.S64 R0, R16 ;  /* 0x0000001000007312 */ /* 0x000e640000301400 */
[----:B-1----:R-:W-:-:S05]  /*b330*/  F2FP.BF16.F32.PACK_AB R0, RZ, R0 ;  /* 0x00000000ff00723e */ /* 0x002fca00000010ff */
[----:B------:R1:W-:Y:S01]  /*b340*/  STG.E.U16 desc[UR36][R2.64], R0 ;  /* 0x0000000002007986 */ /* 0x0003e2000c101524 */
[----:B------:R-:W-:Y:S05]  /*b350*/  BRA `(.L_x_13291) ;  /* 0x0000000400907947 */ /* 0x000fea0003800000 */
.L_x_13298:
        /* <DEDUP_REMOVED lines=10> */
.L_x_13310:
        /* <DEDUP_REMOVED lines=17> */
.L_x_13313:
[----:B------:R-:W-:-:S04]  /*b510*/  LOP3.LUT R0, R17, 0x80000000, RZ, 0xc0, !PT ;  /* 0x8000000011007812 */ /* 0x000fc800078ec0ff */
[----:B------:R-:W-:-:S04]  /*b520*/  SHF.R.U32.HI R5, RZ, 0x18, R0 ;  /* 0x00000018ff057819 */ /* 0x000fc80000011600 */
[----:B------:R-:W-:-:S04]  /*b530*/  LOP3.LUT R4, R4, R5, RZ, 0xfc, !PT ;  /* 0x0000000504047212 */ /* 0x000fc800078efcff */
[----:B------:R-:W-:-:S07]  /*b540*/  PRMT R0, R4, 0x7610, R0 ;  /* 0x0000761004007816 */ /* 0x000fce0000000000 */
.L_x_13312:
[----:B------:R-:W-:Y:S05]  /*b550*/  BSYNC B0 ;  /* 0x0000000000007941 */ /* 0x000fea0003800000 */
.L_x_13311:
[----:B------:R1:W-:Y:S01]  /*b560*/  STG.E.U8 desc[UR36][R2.64], R0 ;  /* 0x0000000002007986 */ /* 0x0003e2000c101124 */
[----:B------:R-:W-:Y:S05]  /*b570*/  BRA `(.L_x_13291) ;  /* 0x0000000400087947 */ /* 0x000fea0003800000 */
.L_x_13309:
        /* <DEDUP_REMOVED lines=17> */
.L_x_13316:
[----:B------:R-:W-:-:S04]  /*b690*/  LOP3.LUT R0, R17, 0x80000000, RZ, 0xc0, !PT ;  /* 0x8000000011007812 */ /* 0x000fc800078ec0ff */
[----:B------:R-:W-:-:S04]  /*b6a0*/  SHF.R.U32.HI R5, RZ, 0x18, R0 ;  /* 0x00000018ff057819 */ /* 0x000fc80000011600 */
[----:B------:R-:W-:-:S04]  /*b6b0*/  LOP3.LUT R4, R4, R5, RZ, 0xfc, !PT ;  /* 0x0000000504047212 */ /* 0x000fc800078efcff */
[----:B------:R-:W-:-:S07]  /*b6c0*/  PRMT R0, R4, 0x7610, R0 ;  /* 0x0000761004007816 */ /* 0x000fce0000000000 */
.L_x_13315:
[----:B------:R-:W-:Y:S05]  /*b6d0*/  BSYNC B0 ;  /* 0x0000000000007941 */ /* 0x000fea0003800000 */
.L_x_13314:
[----:B------:R1:W-:Y:S01]  /*b6e0*/  STG.E.U8 desc[UR36][R2.64], R0 ;  /* 0x0000000002007986 */ /* 0x0003e2000c101124 */
[----:B------:R-:W-:Y:S05]  /*b6f0*/  BRA `(.L_x_13291) ;  /* 0x0000000000a87947 */ /* 0x000fea0003800000 */
.L_x_13308:
        /* <DEDUP_REMOVED lines=22> */
.L_x_13290:
        /* <DEDUP_REMOVED lines=16> */
.L_x_13319:
[----:B------:R-:W-:Y:S05]  /*b960*/  BRA `(.L_x_13291) ;  /* 0x00000000000c7947 */ /* 0x000fea0003800000 */
.L_x_13318:
[----:B------:R1:W-:Y:S01]  /*b970*/  STG.E.64 desc[UR36][R2.64], R16 ;  /* 0x0000001002007986 */ /* 0x0003e2000c101b24 */
[----:B------:R-:W-:Y:S05]  /*b980*/  BRA `(.L_x_13291) ;  /* 0x0000000000047947 */ /* 0x000fea0003800000 */
.L_x_13317:
[----:B------:R1:W-:Y:S02]  /*b990*/  STG.E desc[UR36][R2.64], R16 ;  /* 0x0000001002007986 */ /* 0x0003e4000c101924 */
.L_x_13291:
        /* <DEDUP_REMOVED lines=23> */
.L_x_13323:
[----:B------:R1:W-:Y:S01]  /*bb10*/  STG.E.U8 desc[UR36][R2.64], R18 ;  /* 0x0000001202007986 */ /* 0x0003e2000c101124 */
[----:B------:R-:W-:Y:S05]  /*bb20*/  BRA `(.L_x_13325) ;  /* 0x0000000c004c7947 */ /* 0x000fea0003800000 */
.L_x_13322:
        /* <DEDUP_REMOVED lines=8> */
.L_x_13327:
[----:B------:R1:W-:Y:S01]  /*bbb0*/  STG.E desc[UR36][R2.64], R18 ;  /* 0x0000001202007986 */ /* 0x0003e2000c101924 */
[----:B------:R-:W-:Y:S05]  /*bbc0*/  BRA `(.L_x_13325) ;  /* 0x0000000c00247947 */ /* 0x000fea0003800000 */
.L_x_13326:
[----:B------:R1:W-:Y:S01]  /*bbd0*/  STG.E.U16 desc[UR36][R2.64], R18 ;  /* 0x0000001202007986 */ /* 0x0003e2000c101524 */
[----:B------:R-:W-:Y:S05]  /*bbe0*/  BRA `(.L_x_13325) ;  /* 0x0000000c001c7947 */ /* 0x000fea0003800000 */
.L_x_13321:
        /* <DEDUP_REMOVED lines=9> */
.L_x_13329:
[----:B------:R-:W1:Y:S02]  /*bc80*/  I2F.S64 R0, R18 ;  /* 0x0000001200007312 */ /* 0x000e640000301400 */
[----:B-1----:R-:W-:-:S05]  /*bc90*/  F2FP.F16.F32.PACK_AB R0, RZ, R0 ;  /* 0x00000000ff00723e */ /* 0x002fca00000000ff */
[----:B------:R1:W-:Y:S01]  /*bca0*/  STG.E.U16 desc[UR36][R2.64], R0 ;  /* 0x0000000002007986 */ /* 0x0003e2000c101524 */
[----:B------:R-:W-:Y:S05]  /*bcb0*/  BRA `(.L_x_13325) ;  /* 0x0000000800e87947 */ /* 0x000fea0003800000 */
.L_x_13328:
        /* <DEDUP_REMOVED lines=10> */
.L_x_13331:
[----:B------:R-:W1:Y:S02]  /*bd60*/  I2F.S64 R18, R18 ;  /* 0x0000001200127312 */ /* 0x000e640000301400 */
[----:B-1----:R-:W-:-:S04]  /*bd70*/  F2FP.F16.F32.PACK_AB R5, RZ, R18 ;  /* 0x00000012ff05723e */ /* 0x002fc800000000ff */
[----:B------:R-:W-:-:S05]  /*bd80*/  PRMT R5, R5, 0x5410, RZ ;  /* 0x0000541005057816 */ /* 0x000fca00000000ff */
[----:B------:R1:W-:Y:S01]  /*bd90*/  STG.E desc[UR36][R2.64], R5 ;  /* 0x0000000502007986 */ /* 0x0003e2000c101924 */
[----:B------:R-:W-:Y:S05]  /*bda0*/  BRA `(.L_x_13325) ;  /* 0x0000000800ac7947 */ /* 0x000fea0003800000 */
.L_x_13330:
[----:B------:R-:W1:Y:S02]  /*bdb0*/  I2F.F64.S64 R18, R18 ;  /* 0x0000001200127312 */ /* 0x000e640000301c00 */
[----:B-1----:R1:W-:Y:S01]  /*bdc0*/  STG.E.64 desc[UR36][R2.64], R18 ;  /* 0x0000001202007986 */ /* 0x0023e2000c101b24 */
[----:B------:R-:W-:Y:S05]  /*bdd0*/  BRA `(.L_x_13325) ;  /* 0x0000000800a07947 */ /* 0x000fea0003800000 */
.L_x_13320:
        /* <DEDUP_REMOVED lines=13> */
.L_x_13334:
[----:B------:R-:W1:Y:S01]  /*beb0*/  I2F.F64.S64 R4, R18 ;  /* 0x0000001200047312 */ /* 0x000e620000301c00 */
[----:B------:R-:W-:-:S05]  /*bec0*/  CS2R R6, SRZ ;  /* 0x0000000000067805 */ /* 0x000fca000001ff00 */
[----:B-1----:R1:W-:Y:S01]  /*bed0*/  STG.E.128 desc[UR36][R2.64], R4 ;  /* 0x0000000402007986 */ /* 0x0023e2000c101d24 */
[----:B------:R-:W-:Y:S05]  /*bee0*/  BRA `(.L_x_13325) ;  /* 0x00000008005c7947 */ /* 0x000fea0003800000 */
.L_x_13333:
        /* <DEDUP_REMOVED lines=21> */
.L_x_13338:
[----:B------:R-:W-:Y:S05]  /*c040*/  BSYNC B0 ;  /* 0x0000000000007941 */ /* 0x000fea0003800000 */
.L_x_13337:
[----:B------:R-:W-:-:S05]  /*c050*/  LOP3.LUT R5, R0, R5, RZ, 0xfc, !PT ;  /* 0x0000000500057212 */ /* 0x000fca00078efcff */
[----:B------:R1:W-:Y:S01]  /*c060*/  STG.E.U8 desc[UR36][R2.64], R5 ;  /* 0x0000000502007986 */ /* 0x0003e2000c101124 */
[----:B------:R-:W-:Y:S05]  /*c070*/  BRA `(.L_x_13325) ;  /* 0x0000000400f87947 */ /* 0x000fea0003800000 */
.L_x_13336:
        /* <DEDUP_REMOVED lines=13> */
.L_x_13340:
[----:B------:R-:W-:Y:S01]  /*c150*/  IMAD.MOV.U32 R0, RZ, RZ, 0x7f ;  /* 0x0000007fff007424 */ /* 0x000fe200078e00ff */
[----:B------:R-:W-:-:S04]  /*c160*/  ISETP.GT.U32.AND P0, PT, R4, 0x7f800000, PT ;  /* 0x7f8000000400780c */ /* 0x000fc80003f04070 */
[----:B------:R-:W-:-:S09]  /*c170*/  SEL R0, R0, 0x7c, P0 ;  /* 0x0000007c00007807 */ /* 0x000fd20000000000 */
.L_x_13341:
[----:B------:R-:W-:Y:S05]  /*c180*/  BSYNC B0 ;  /* 0x0000000000007941 */ /* 0x000fea0003800000 */
.L_x_13339:
[----:B------:R-:W-:-:S04]  /*c190*/  LOP3.LUT R4, R19, 0x80000000, RZ, 0xc0, !PT ;  /* 0x8000000013047812 */ /* 0x000fc800078ec0ff */
[----:B------:R-:W-:-:S04]  /*c1a0*/  SHF.R.U32.HI R5, RZ, 0x18, R4 ;  /* 0x00000018ff057819 */ /* 0x000fc80000011604 */
[----:B------:R-:W-:-:S05]  /*c1b0*/  LOP3.LUT R5, R0, R5, RZ, 0xfc, !PT ;  /* 0x0000000500057212 */ /* 0x000fca00078efcff */
[----:B------:R1:W-:Y:S01]  /*c1c0*/  STG.E.U8 desc[UR36][R2.64], R5 ;  /* 0x0000000502007986 */ /* 0x0003e2000c101124 */
[----:B------:R-:W-:Y:S05]  /*c1d0*/  BRA `(.L_x_13325) ;  /* 0x0000000400a07947 */ /* 0x000fea0003800000 */
.L_x_13335:
[----:B------:R-:W1:Y:S02]  /*c1e0*/  I2F.S64 R0, R18 ;  /* 0x0000001200007312 */ /* 0x000e640000301400 */
[----:B-1----:R-:W-:-:S05]  /*c1f0*/  F2FP.BF16.F32.PACK_AB R0, RZ, R0 ;  /* 0x00000000ff00723e */ /* 0x002fca00000010ff */
[----:B------:R1:W-:Y:S01]  /*c200*/  STG.E.U16 desc[UR36][R2.64], R0 ;  /* 0x0000000002007986 */ /* 0x0003e2000c101524 */
[----:B------:R-:W-:Y:S05]  /*c210*/  BRA `(.L_x_13325) ;  /* 0x0000000400907947 */ /* 0x000fea0003800000 */
.L_x_13332:
        /* <DEDUP_REMOVED lines=10> */
.L_x_13344:
        /* <DEDUP_REMOVED lines=17> */
.L_x_13347:
[----:B------:R-:W-:-:S04]  /*c3d0*/  LOP3.LUT R0, R19, 0x80000000, RZ, 0xc0, !PT ;  /* 0x8000000013007812 */ /* 0x000fc800078ec0ff */
[----:B------:R-:W-:-:S04]  /*c3e0*/  SHF.R.U32.HI R5, RZ, 0x18, R0 ;  /* 0x00000018ff057819 */ /* 0x000fc80000011600 */
[----:B------:R-:W-:-:S04]  /*c3f0*/  LOP3.LUT R4, R4, R5, RZ, 0xfc, !PT ;  /* 0x0000000504047212 */ /* 0x000fc800078efcff */
[----:B------:R-:W-:-:S07]  /*c400*/  PRMT R0, R4, 0x7610, R0 ;  /* 0x0000761004007816 */ /* 0x000fce0000000000 */
.L_x_13346:
[----:B------:R-:W-:Y:S05]  /*c410*/  BSYNC B0 ;  /* 0x0000000000007941 */ /* 0x000fea0003800000 */
.L_x_13345:
[----:B------:R1:W-:Y:S01]  /*c420*/  STG.E.U8 desc[UR36][R2.64], R0 ;  /* 0x0000000002007986 */ /* 0x0003e2000c101124 */
[----:B------:R-:W-:Y:S05]  /*c430*/  BRA `(.L_x_13325) ;  /* 0x0000000400087947 */ /* 0x000fea0003800000 */
.L_x_13343:
        /* <DEDUP_REMOVED lines=17> */
.L_x_13350:
[----:B------:R-:W-:-:S04]  /*c550*/  LOP3.LUT R0, R19, 0x80000000, RZ, 0xc0, !PT ;  /* 0x8000000013007812 */ /* 0x000fc800078ec0ff */
[----:B------:R-:W-:-:S04]  /*c560*/  SHF.R.U32.HI R5, RZ, 0x18, R0 ;  /* 0x00000018ff057819 */ /* 0x000fc80000011600 */
[----:B------:R-:W-:-:S04]  /*c570*/  LOP3.LUT R4, R4, R5, RZ, 0xfc, !PT ;  /* 0x0000000504047212 */ /* 0x000fc800078efcff */
[----:B------:R-:W-:-:S07]  /*c580*/  PRMT R0, R4, 0x7610, R0 ;  /* 0x0000761004007816 */ /* 0x000fce0000000000 */
.L_x_13349:
[----:B------:R-:W-:Y:S05]  /*c590*/  BSYNC B0 ;  /* 0x0000000000007941 */ /* 0x000fea0003800000 */
.L_x_13348:
[----:B------:R4:W-:Y:S01]  /*c5a0*/  STG.E.U8 desc[UR36][R2.64], R0 ;  /* 0x0000000002007986 */ /* 0x0009e2000c101124 */
[----:B------:R-:W-:Y:S05]  /*c5b0*/  BRA `(.L_x_13325) ;  /* 0x0000000000a87947 */ /* 0x000fea0003800000 */
.L_x_13342:
        /* <DEDUP_REMOVED lines=22> */
.L_x_13324:
        /* <DEDUP_REMOVED lines=16> */
.L_x_13353:
[----:B------:R-:W-:Y:S05]  /*c820*/  BRA `(.L_x_13325) ;  /* 0x00000000000c7947 */ /* 0x000fea0003800000 */
.L_x_13352:
[----:B------:R3:W-:Y:S01]  /*c830*/  STG.E.64 desc[UR36][R2.64], R18 ;  /* 0x0000001202007986 */ /* 0x0007e2000c101b24 */
[----:B------:R-:W-:Y:S05]  /*c840*/  BRA `(.L_x_13325) ;  /* 0x0000000000047947 */ /* 0x000fea0003800000 */
.L_x_13351:
[----:B------:R1:W-:Y:S02]  /*c850*/  STG.E desc[UR36][R2.64], R18 ;  /* 0x0000001202007986 */ /* 0x0003e4000c101924 */
.L_x_13325:
[----:B------:R-:W-:-:S07]  /*c860*/  VIADD R24, R24, 0x80 ;  /* 0x0000008018187836 */ /* 0x000fce0000000000 */
.L_x_13285:
[----:B------:R-:W-:Y:S05]  /*c870*/  BSYNC B6 ;  /* 0x0000000000067941 */ /* 0x000fea0003800000 */
.L_x_13284:
        /* <DEDUP_REMOVED lines=21> */
.L_x_13357:
[----:B------:R-:W-:Y:S01]  /*c9d0*/  STG.E.U8 desc[UR36][R2.64], R22 ;  /* 0x0000001602007986 */ /* 0x000fe2000c101124 */
[----:B------:R-:W-:Y:S05]  /*c9e0*/  EXIT ;  /* 0x000000000000794d */ /* 0x000fea0003800000 */
.L_x_13356:
        /* <DEDUP_REMOVED lines=8> */
.L_x_13360:
[----:B------:R-:W-:Y:S01]  /*ca70*/  STG.E desc[UR36][R2.64], R22 ;  /* 0x0000001602007986 */ /* 0x000fe2000c101924 */
[----:B------:R-:W-:Y:S05]  /*ca80*/  EXIT ;  /* 0x000000000000794d */ /* 0x000fea0003800000 */
.L_x_13359:
[----:B------:R-:W-:Y:S01]  /*ca90*/  STG.E.U16 desc[UR36][R2.64], R22 ;  /* 0x0000001602007986 */ /* 0x000fe2000c101524 */
[----:B------:R-:W-:Y:S05]  /*caa0*/  EXIT ;  /* 0x000000000000794d */ /* 0x000fea0003800000 */
.L_x_13355:
        /* <DEDUP_REMOVED lines=9> */
.L_x_13362:
[----:B------:R-:W1:Y:S02]  /*cb40*/  I2F.S64 R0, R22 ;  /* 0x0000001600007312 */ /* 0x000e640000301400 */
[----:B-1----:R-:W-:-:S05]  /*cb50*/  F2FP.F16.F32.PACK_AB R0, RZ, R0 ;  /* 0x00000000ff00723e */ /* 0x002fca00000000ff */
[----:B------:R-:W-:Y:S01]  /*cb60*/  STG.E.U16 desc[UR36][R2.64], R0 ;  /* 0x0000000002007986 */ /* 0x000fe2000c101524 */
[----:B------:R-:W-:Y:S05]  /*cb70*/  EXIT ;  /* 0x000000000000794d */ /* 0x000fea0003800000 */
.L_x_13361:
        /* <DEDUP_REMOVED lines=10> */
.L_x_13364:
[----:B------:R-:W1:Y:S02]  /*cc20*/  I2F.S64 R22, R22 ;  /* 0x0000001600167312 */ /* 0x000e640000301400 */
[----:B-1----:R-:W-:-:S04]  /*cc30*/  F2FP.F16.F32.PACK_AB R5, RZ, R22 ;  /* 0x00000016ff05723e */ /* 0x002fc800000000ff */
[----:B------:R-:W-:-:S05]  /*cc40*/  PRMT R5, R5, 0x5410, RZ ;  /* 0x0000541005057816 */ /* 0x000fca00000000ff */
[----:B------:R-:W-:Y:S01]  /*cc50*/  STG.E desc[UR36][R2.64], R5 ;  /* 0x0000000502007986 */ /* 0x000fe2000c101924 */
[----:B------:R-:W-:Y:S05]  /*cc60*/  EXIT ;  /* 0x000000000000794d */ /* 0x000fea0003800000 */
.L_x_13363:
[----:B------:R-:W1:Y:S02]  /*cc70*/  I2F.F64.S64 R22, R22 ;  /* 0x0000001600167312 */ /* 0x000e640000301c00 */
[----:B-1----:R-:W-:Y:S01]  /*cc80*/  STG.E.64 desc[UR36][R2.64], R22 ;  /* 0x0000001602007986 */ /* 0x002fe2000c101b24 */
[----:B------:R-:W-:Y:S05]  /*cc90*/  EXIT ;  /* 0x000000000000794d */ /* 0x000fea0003800000 */
.L_x_13354:
        /* <DEDUP_REMOVED lines=13> */
.L_x_13367:
[----:B------:R-:W1:Y:S01]  /*cd70*/  I2F.F64.S64 R4, R22 ;  /* 0x0000001600047312 */ /* 0x000e620000301c00 */
[----:B------:R-:W-:-:S05]  /*cd80*/  CS2R R6, SRZ ;  /* 0x0000000000067805 */ /* 0x000fca000001ff00 */
[----:B-1----:R-:W-:Y:S01]  /*cd90*/  STG.E.128 desc[UR36][R2.64], R4 ;  /* 0x0000000402007986 */ /* 0x002fe2000c101d24 */
[----:B------:R-:W-:Y:S05]  /*cda0*/  EXIT ;  /* 0x000000000000794d */ /* 0x000fea0003800000 */
.L_x_13366:
        /* <DEDUP_REMOVED lines=21> */
.L_x_13371:
[----:B------:R-:W-:Y:S05]  /*cf00*/  BSYNC B0 ;  /* 0x0000000000007941 */ /* 0x000fea0003800000 */
.L_x_13370:
[----:B------:R-:W-:-:S05]  /*cf10*/  LOP3.LUT R5, R0, R5, RZ, 0xfc, !PT ;  /* 0x0000000500057212 */ /* 0x000fca00078efcff */
[----:B------:R-:W-:Y:S01]  /*cf20*/  STG.E.U8 desc[UR36][R2.64], R5 ;  /* 0x0000000502007986 */ /* 0x000fe2000c101124 */
[----:B------:R-:W-:Y:S05]  /*cf30*/  EXIT ;  /* 0x000000000000794d */ /* 0x000fea0003800000 */
.L_x_13369:
        /* <DEDUP_REMOVED lines=13> */
.L_x_13373:
[----:B------:R-:W-:Y:S01]  /*d010*/  HFMA2.MMA R0, -RZ, RZ, 0, 7.569789886474609375e-06 ;  /* 0x0000007fff007435 */ /* 0x000fe200000001ff */
[----:B------:R-:W-:-:S09]  /*d020*/  ISETP.GT.U32.AND P0, PT, R4, 0x7f800000, PT ;  /* 0x7f8000000400780c */ /* 0x000fd20003f04070 */
[----:B------:R-:W-:-:S07]  /*d030*/  SEL R0, R0, 0x7c, P0 ;  /* 0x0000007c00007807 */ /* 0x000fce0000000000 */
.L_x_13374:
[----:B------:R-:W-:Y:S05]  /*d040*/  BSYNC B0 ;  /* 0x0000000000007941 */ /* 0x000fea0003800000 */
.L_x_13372:
[----:B------:R-:W-:-:S04]  /*d050*/  LOP3.LUT R4, R23, 0x80000000, RZ, 0xc0, !PT ;  /* 0x8000000017047812 */ /* 0x000fc800078ec0ff */
[----:B------:R-:W-:-:S04]  /*d060*/  SHF.R.U32.HI R5, RZ, 0x18, R4 ;  /* 0x00000018ff057819 */ /* 0x000fc80000011604 */
[----:B------:R-:W-:-:S05]  /*d070*/  LOP3.LUT R5, R0, R5, RZ, 0xfc, !PT ;  /* 0x0000000500057212 */ /* 0x000fca00078efcff */
[----:B------:R-:W-:Y:S01]  /*d080*/  STG.E.U8 desc[UR36][R2.64], R5 ;  /* 0x0000000502007986 */ /* 0x000fe2000c101124 */
[----:B------:R-:W-:Y:S05]  /*d090*/  EXIT ;  /* 0x000000000000794d */ /* 0x000fea0003800000 */
.L_x_13368:
[----:B------:R-:W1:Y:S02]  /*d0a0*/  I2F.S64 R0, R22 ;  /* 0x0000001600007312 */ /* 0x000e640000301400 */
[----:B-1----:R-:W-:-:S05]  /*d0b0*/  F2FP.BF16.F32.PACK_AB R0, RZ, R0 ;  /* 0x00000000ff00723e */ /* 0x002fca00000010ff */
[----:B------:R-:W-:Y:S01]  /*d0c0*/  STG.E.U16 desc[UR36][R2.64], R0 ;  /* 0x0000000002007986 */ /* 0x000fe2000c101524 */
[----:B------:R-:W-:Y:S05]  /*d0d0*/  EXIT ;  /* 0x000000000000794d */ /* 0x000fea0003800000 */
.L_x_13365:
        /* <DEDUP_REMOVED lines=10> */
.L_x_13377:
        /* <DEDUP_REMOVED lines=17> */
.L_x_13380:
[----:B------:R-:W-:-:S04]  /*d290*/  LOP3.LUT R0, R23, 0x80000000, RZ, 0xc0, !PT ;  /* 0x8000000017007812 */ /* 0x000fc800078ec0ff */
[----:B------:R-:W-:-:S04]  /*d2a0*/  SHF.R.U32.HI R5, RZ, 0x18, R0 ;  /* 0x00000018ff057819 */ /* 0x000fc80000011600 */
[----:B------:R-:W-:-:S04]  /*d2b0*/  LOP3.LUT R4, R4, R5, RZ, 0xfc, !PT ;  /* 0x0000000504047212 */ /* 0x000fc800078efcff */
[----:B------:R-:W-:-:S07]  /*d2c0*/  PRMT R0, R4, 0x7610, R0 ;  /* 0x0000761004007816 */ /* 0x000fce0000000000 */
.L_x_13379:
[----:B------:R-:W-:Y:S05]  /*d2d0*/  BSYNC B0 ;  /* 0x0000000000007941 */ /* 0x000fea0003800000 */
.L_x_13378:
[----:B------:R-:W-:Y:S01]  /*d2e0*/  STG.E.U8 desc[UR36][R2.64], R0 ;  /* 0x0000000002007986 */ /* 0x000fe2000c101124 */
[----:B------:R-:W-:Y:S05]  /*d2f0*/  EXIT ;  /* 0x000000000000794d */ /* 0x000fea0003800000 */
.L_x_13376:
        /* <DEDUP_REMOVED lines=17> */
.L_x_13383:
[----:B------:R-:W-:-:S04]  /*d410*/  LOP3.LUT R0, R23, 0x80000000, RZ, 0xc0, !PT ;  /* 0x8000000017007812 */ /* 0x000fc800078ec0ff */
[----:B------:R-:W-:-:S04]  /*d420*/  SHF.R.U32.HI R5, RZ, 0x18, R0 ;  /* 0x00000018ff057819 */ /* 0x000fc80000011600 */
[----:B------:R-:W-:-:S04]  /*d430*/  LOP3.LUT R4, R4, R5, RZ, 0xfc, !PT ;  /* 0x0000000504047212 */ /* 0x000fc800078efcff */
[----:B------:R-:W-:-:S07]  /*d440*/  PRMT R0, R4, 0x7610, R0 ;  /* 0x0000761004007816 */ /* 0x000fce0000000000 */
.L_x_13382:
[----:B------:R-:W-:Y:S05]  /*d450*/  BSYNC B0 ;  /* 0x0000000000007941 */ /* 0x000fea0003800000 */
.L_x_13381:
[----:B------:R-:W-:Y:S01]  /*d460*/  STG.E.U8 desc[UR36][R2.64], R0 ;  /* 0x0000000002007986 */ /* 0x000fe2000c101124 */
[----:B------:R-:W-:Y:S05]  /*d470*/  EXIT ;  /* 0x000000000000794d */ /* 0x000fea0003800000 */
.L_x_13375:
        /* <DEDUP_REMOVED lines=22> */
.L_x_13358:
        /* <DEDUP_REMOVED lines=16> */
.L_x_13386:
[----:B------:R-:W-:Y:S05]  /*d6e0*/  EXIT ;  /* 0x000000000000794d */ /* 0x000fea0003800000 */
.L_x_13385:
[----:B------:R-:W-:Y:S01]  /*d6f0*/  STG.E.64 desc[UR36][R2.64], R22 ;  /* 0x0000001602007986 */ /* 0x000fe2000c101b24 */
[----:B------:R-:W-:Y:S05]  /*d700*/  EXIT ;  /* 0x000000000000794d */ /* 0x000fea0003800000 */
.L_x_13384:
[----:B------:R-:W-:Y:S01]  /*d710*/  STG.E desc[UR36][R2.64], R22 ;  /* 0x0000001602007986 */ /* 0x000fe2000c101924 */
[----:B------:R-:W-:Y:S05]  /*d720*/  EXIT ;  /* 0x000000000000794d */ /* 0x000fea0003800000 */
.L_x_13387:
        /* <DEDUP_REMOVED lines=13> */
.L_x_18614:


//--------------------- .text._ZN2at6native18elementwise_kernelILi128ELi2EZNS0_22gpu_kernel_impl_nocastIZZNS0_73_GLOBAL__N__c8866d80_35_SparseBinaryOpIntersectionKernel_cu_9e10b42f_311142_sparse_binary_op_intersection_kernel_implINS3_18CUDAKernelLauncherENS3_36CUDAValueSelectionIntersectionKernelINS3_9RhsProjOpEEElLl8EEEvRNS_6TensorERKS9_SC_RKSt6vectorIlSaIlEERKSt8optionalIS9_ESL_bbENKUlvE1_clEvEUllE_EEvRNS_18TensorIteratorBaseERKT_EUliE_EEviT1_ --------------------------
	.section	.text._ZN2at6native18elementwise_kernelILi128ELi2EZNS0_22gpu_kernel_impl_nocastIZZNS0_73_GLOBAL__N__c8866d80_35_SparseBinaryOpIntersectionKernel_cu_9e10b42f_311142_sparse_binary_op_intersection_kernel_implINS3_18CUDAKernelLauncherENS3_36CUDAValueSelectionIntersectionKernelINS3_9RhsProjOpEEElLl8EEEvRNS_6TensorERKS9_SC_RKSt6vectorIlSaIlEERKSt8optionalIS9_ESL_bbENKUlvE1_clEvEUllE_EEvRNS_18TensorIteratorBaseERKT_EUliE_EEviT1_,"ax",@progbits
	.align	128
        .global         _ZN2at6native18elementwise_kernelILi128ELi2EZNS0_22gpu_kernel_impl_nocastIZZNS0_73_GLOBAL__N__c8866d80_35_SparseBinaryOpIntersectionKernel_cu_9e10b42f_311142_sparse_binary_op_intersection_kernel_implINS3_18CUDAKernelLauncherENS3_36CUDAValueSelectionIntersectionKernelINS3_9RhsProjOpEEElLl8EEEvRNS_6TensorERKS9_SC_RKSt6vectorIlSaIlEERKSt8optionalIS9_ESL_bbENKUlvE1_clEvEUllE_EEvRNS_18TensorIteratorBaseERKT_EUliE_EEviT1_
        .type           _ZN2at6native18elementwise_kernelILi128ELi2EZNS0_22gpu_kernel_impl_nocastIZZNS0_73_GLOBAL__N__c8866d80_35_SparseBinaryOpIntersectionKernel_cu_9e10b42f_311142_sparse_binary_op_intersection_kernel_implINS3_18CUDAKernelLauncherENS3_36CUDAValueSelectionIntersectionKernelINS3_9RhsProjOpEEElLl8EEEvRNS_6TensorERKS9_SC_RKSt6vectorIlSaIlEERKSt8optionalIS9_ESL_bbENKUlvE1_clEvEUllE_EEvRNS_18TensorIteratorBaseERKT_EUliE_EEviT1_,@function
        .size           _ZN2at6native18elementwise_kernelILi128ELi2EZNS0_22gpu_kernel_impl_nocastIZZNS0_73_GLOBAL__N__c8866d80_35_SparseBinaryOpIntersectionKernel_cu_9e10b42f_311142_sparse_binary_op_intersection_kernel_implINS3_18CUDAKernelLauncherENS3_36CUDAValueSelectionIntersectionKernelINS3_9RhsProjOpEEElLl8EEEvRNS_6TensorERKS9_SC_RKSt6vectorIlSaIlEERKSt8optionalIS9_ESL_bbENKUlvE1_clEvEUllE_EEvRNS_18TensorIteratorBaseERKT_EUliE_EEviT1_,(.L_x_18615 - _ZN2at6native18elementwise_kernelILi128ELi2EZNS0_22gpu_kernel_impl_nocastIZZNS0_73_GLOBAL__N__c8866d80_35_SparseBinaryOpIntersectionKernel_cu_9e10b42f_311142_sparse_binary_op_intersection_kernel_implINS3_18CUDAKernelLauncherENS3_36CUDAValueSelectionIntersectionKernelINS3_9RhsProjOpEEElLl8EEEvRNS_6TensorERKS9_SC_RKSt6vectorIlSaIlEERKSt8optionalIS9_ESL_bbENKUlvE1_clEvEUllE_EEvRNS_18TensorIteratorBaseERKT_EUliE_EEviT1_)
        .other          _ZN2at6native18elementwise_kernelILi128ELi2EZNS0_22gpu_kernel_impl_nocastIZZNS0_73_GLOBAL__N__c8866d80_35_SparseBinaryOpIntersectionKernel_cu_9e10b42f_311142_sparse_binary_op_intersection_kernel_implINS3_18CUDAKernelLauncherENS3_36CUDAValueSelectionIntersectionKernelINS3_9RhsProjOpEEElLl8EEEvRNS_6TensorERKS9_SC_RKSt6vectorIlSaIlEERKSt8optionalIS9_ESL_bbENKUlvE1_clEvEUllE_EEvRNS_18TensorIteratorBaseERKT_EUliE_EEviT1_,@"STO_CUDA_ENTRY STV_DEFAULT"
_ZN2at6native18elementwise_kernelILi128ELi2EZNS0_22gpu_kernel_impl_nocastIZZNS0_73_GLOBAL__N__c8866d80_35_SparseBinaryOpIntersectionKernel_cu_9e10b42f_311142_sparse_binary_op_intersection_kernel_implINS3_18CUDAKernelLauncherENS3_36CUDAValueSelectionIntersectionKernelINS3_9RhsProjOpEEElLl8EEEvRNS_6TensorERKS9_SC_RKSt6vectorIlSaIlEERKSt8optionalIS9_ESL_bbENKUlvE1_clEvEUllE_EEvRNS_18TensorIteratorBaseERKT_EUliE_EEviT1_:
.text._ZN2at6native18elementwise_kernelILi128ELi2EZNS0_22gpu_kernel_impl_nocastIZZNS0_73_GLOBAL__N__c8866d80_35_SparseBinaryOpIntersectionKernel_cu_9e10b42f_311142_sparse_binary_op_intersection_kernel_implINS3_18CUDAKernelLauncherENS3_36CUDAValueSelectionIntersectionKernelINS3_9RhsProjOpEEElLl8EEEvRNS_6TensorERKS9_SC_RKSt6vectorIlSaIlEERKSt8optionalIS9_ESL_bbENKUlvE1_clEvEUllE_EEvRNS_18TensorIteratorBaseERKT_EUliE_EEviT1_:
        /* <DEDUP_REMOVED lines=315> */
.L_x_13390:
        /* <DEDUP_REMOVED lines=34> */
.L_x_13393:
        /* <DEDUP_REMOVED lines=42> */
.L_x_13392:
        /* <DEDUP_REMOVED lines=40> */
.L_x_13391:
[----:B------:R-:W-:Y:S01]  /*1af0*/  ULDC.64 UR4, c[0x0][0x410] ;  /* 0x0001040000047ab9 */ /* 0x000fe20000000a00 */
[----:B------:R-:W-:Y:S02]  /*1b00*/  IADD3 R3, R3, 0x80, RZ ;  /* 0x0000008003037810 */ /* 0x000fe40007ffe0ff */
[----:B------:R-:W-:-:S05]  /*1b10*/  IADD3 R4, P0, R4, UR4, RZ ;  /* 0x0000000404047c10 */ /* 0x000fca000ff1e0ff */
[----:B------:R-:W-:-:S05]  /*1b20*/  IMAD.X R5, RZ, RZ, UR5, P0 ;  /* 0x00000005ff057e24 */ /* 0x000fca00080e06ff */
[----:B------:R0:W-:Y:S03]  /*1b30*/  STG.E.64 desc[UR8][R4.64], R28 ;  /* 0x0000001c04007986 */ /* 0x0001e6000c101b08 */
.L_x_13389:
[----:B------:R-:W-:Y:S05]  /*1b40*/  BSYNC B0 ;  /* 0x0000000000007941 */ /* 0x000fea0003800000 */
.L_x_13388:
        /* <DEDUP_REMOVED lines=305> */
.L_x_13394:
        /* <DEDUP_REMOVED lines=40> */
.L_x_13397:
        /* <DEDUP_REMOVED lines=42> */
.L_x_13396:
        /* <DEDUP_REMOVED lines=39> */
.L_x_13395:
[----:B------:R-:W-:Y:S01]  /*35f0*/  STG.E.64 desc[UR8][R4.64], R26 ;  /* 0x0000001a04007986 */ /* 0x000fe2000c101b08 */
[----:B------:R-:W-:Y:S05]  /*3600*/  EXIT ;  /* 0x000000000000794d */ /* 0x000fea0003800000 */
.L_x_13398:
        /* <DEDUP_REMOVED lines=15> */
.L_x_18615:


//--------------------- .text._ZN2at6native27unrolled_elementwise_kernelIZZNS0_73_GLOBAL__N__c8866d80_35_SparseBinaryOpIntersectionKernel_cu_9e10b42f_311142_sparse_binary_op_intersection_kernel_implINS2_18CUDAKernelLauncherENS2_36CUDAValueSelectionIntersectionKernelINS2_9RhsProjOpEEElLl8EEEvRNS_6TensorERKS8_SB_RKSt6vectorIlSaIlEERKSt8optionalIS8_ESK_bbENKUlvE1_clEvEUllE_St5arrayIPcLm2EELi4E23TrivialOffsetCalculatorILi1EjESR_NS0_6memory15LoadWithoutCastENSS_16StoreWithoutCastEEEviT_T0_T2_T3_T4_T5_ --------------------------
	.section	.text._ZN2at6native27unrolled_elementwise_kernelIZZNS0_73_GLOBAL__N__c8866d80_35_SparseBinaryOpIntersectionKernel_cu_9e10b42f_311142_sparse_binary_op_intersection_kernel_implINS2_18CUDAKernelLauncherENS2_36CUDAValueSelectionIntersectionKernelINS2_9RhsProjOpEEElLl8EEEvRNS_6TensorERKS8_SB_RKSt6vectorIlSaIlEERKSt8optionalIS8_ESK_bbENKUlvE1_clEvEUllE_St5arrayIPcLm2EELi4E23TrivialOffsetCalculatorILi1EjESR_NS0_6memory15LoadWithoutCastENSS_16StoreWithoutCastEEEviT_T0_T2_T3_T4_T5_,"ax",@progbits
	.align	128
        .global         _ZN2at6native27unrolled_elementwise_kernelIZZNS0_73_GLOBAL__N__c8866d80_35_SparseBinaryOpIntersectionKernel_cu_9e10b42f_311142_sparse_binary_op_intersection_kernel_implINS2_18CUDAKernelLauncherENS2_36CUDAValueSelectionIntersectionKernelINS2_9RhsProjOpEEElLl8EEEvRNS_6TensorERKS8_SB_RKSt6vectorIlSaIlEERKSt8optionalIS8_ESK_bbENKUlvE1_clEvEUllE_St5arrayIPcLm2EELi4E23TrivialOffsetCalculatorILi1EjESR_NS0_6memory15LoadWithoutCastENSS_16StoreWithoutCastEEEviT_T0_T2_T3_T4_T5_
        .type           _ZN2at6native27unrolled_elementwise_kernelIZZNS0_73_GLOBAL__N__c8866d80_35_SparseBinaryOpIntersectionKernel_cu_9e10b42f_311142_sparse_binary_op_intersection_kernel_implINS2_18CUDAKernelLauncherENS2_36CUDAValueSelectionIntersectionKernelINS2_9RhsProjOpEEElLl8EEEvRNS_6TensorERKS8_SB_RKSt6vectorIlSaIlEERKSt8optionalIS8_ESK_bbENKUlvE1_clEvEUllE_St5arrayIPcLm2EELi4E23TrivialOffsetCalculatorILi1EjESR_NS0_6memory15LoadWithoutCastENSS_16StoreWithoutCastEEEviT_T0_T2_T3_T4_T5_,@function
        .size           _ZN2at6native27unrolled_elementwise_kernelIZZNS0_73_GLOBAL__N__c8866d80_35_SparseBinaryOpIntersectionKernel_cu_9e10b42f_311142_sparse_binary_op_intersection_kernel_implINS2_18CUDAKernelLauncherENS2_36CUDAValueSelectionIntersectionKernelINS2_9RhsProjOpEEElLl8EEEvRNS_6TensorERKS8_SB_RKSt6vectorIlSaIlEERKSt8optionalIS8_ESK_bbENKUlvE1_clEvEUllE_St5arrayIPcLm2EELi4E23TrivialOffsetCalculatorILi1EjESR_NS0_6memory15LoadWithoutCastENSS_16StoreWithoutCastEEEviT_T0_T2_T3_T4_T5_,(.L_x_18616 - _ZN2at6native27unrolled_elementwise_kernelIZZNS0_73_GLOBAL__N__c8866d80_35_SparseBinaryOpIntersectionKernel_cu_9e10b42f_311142_sparse_binary_op_intersection_kernel_implINS2_18CUDAKernelLauncherENS2_36CUDAValueSelectionIntersectionKernelINS2_9RhsProjOpEEElLl8EEEvRNS_6TensorERKS8_SB_RKSt6vectorIlSaIlEERKSt8optionalIS8_ESK_bbENKUlvE1_clEvEUllE_St5arrayIPcLm2EELi4E23TrivialOffsetCalculatorILi1EjESR_NS0_6memory15LoadWithoutCastENSS_16StoreWithoutCastEEEviT_T0_T2_T3_T4_T5_)
        .other          _ZN2at6native27unrolled_elementwise_kernelIZZNS0_73_GLOBAL__N__c8866d80_35_SparseBinaryOpIntersectionKernel_cu_9e10b42f_311142_sparse_binary_op_intersection_kernel_implINS2_18CUDAKernelLauncherENS2_36CUDAValueSelectionIntersectionKernelINS2_9RhsProjOpEEElLl8EEEvRNS_6TensorERKS8_SB_RKSt6vectorIlSaIlEERKSt8optionalIS8_ESK_bbENKUlvE1_clEvEUllE_St5arrayIPcLm2EELi4E23TrivialOffsetCalculatorILi1EjESR_NS0_6memory15LoadWithoutCastENSS_16StoreWithoutCastEEEviT_T0_T2_T3_T4_T5_,@"STO_CUDA_ENTRY STV_DEFAULT"
_ZN2at6native27unrolled_elementwise_kernelIZZNS0_73_GLOBAL__N__c8866d80_35_SparseBinaryOpIntersectionKernel_cu_9e10b42f_311142_sparse_binary_op_intersection_kernel_implINS2_18CUDAKernelLauncherENS2_36CUDAValueSelectionIntersectionKernelINS2_9RhsProjOpEEElLl8EEEvRNS_6TensorERKS8_SB_RKSt6vectorIlSaIlEERKSt8optionalIS8_ESK_bbENKUlvE1_clEvEUllE_St5arrayIPcLm2EELi4E23TrivialOffsetCalculatorILi1EjESR_NS0_6memory15LoadWithoutCastENSS_16StoreWithoutCastEEEviT_T0_T2_T3_T4_T5_:
.text._ZN2at6native27unrolled_elementwise_kernelIZZNS0_73_GLOBAL__N__c8866d80_35_SparseBinaryOpIntersectionKernel_cu_9e10b42f_311142_sparse_binary_op_intersection_kernel_implINS2_18CUDAKernelLauncherENS2_36CUDAValueSelectionIntersectionKernelINS2_9RhsProjOpEEElLl8EEEvRNS_6TensorERKS8_SB_RKSt6vectorIlSaIlEERKSt8optionalIS8_ESK_bbENKUlvE1_clEvEUllE_St5arrayIPcLm2EELi4E23TrivialOffsetCalculatorILi1EjESR_NS0_6memory15LoadWithoutCastENSS_16StoreWithoutCastEEEviT_T0_T2_T3_T4_T5_:
        /* <DEDUP_REMOVED lines=110> */
.L_x_13404:
        /* <DEDUP_REMOVED lines=144> */
.L_x_13403:
        /* <DEDUP_REMOVED lines=81> */
.L_x_13405:
[----:B------:R-:W-:-:S04]  /*14f0*/  ISETP.NE.U32.AND P2, PT, R24, RZ, PT ;  /* 0x000000ff1800720c */ /* 0x000fc80003f45070 */
[----:B------:R-:W-:-:S13]  /*1500*/  ISETP.NE.OR.EX P0, PT, R25, RZ, P0, P2 ;  /* 0x000000ff1900720c */ /* 0x000fda0000705720 */
[----:B------:R-:W-:Y:S05]  /*1510*/  @!P0 BRA `(.L_x_13401) ;  /* 0x0000000000b88947 */ /* 0x000fea0003800000 */
.L_x_13402:
        /* <DEDUP_REMOVED lines=46> */
.L_x_13401:
        /* <DEDUP_REMOVED lines=55> */
.L_x_13400:
[----:B------:R-:W-:Y:S05]  /*1b70*/  BSYNC B0 ;  /* 0x0000000000007941 */ /* 0x000fea0003800000 */
.L_x_13399:
        /* <DEDUP_REMOVED lines=46> */
.L_x_13411:
        /* <DEDUP_REMOVED lines=142> */
.L_x_13410:
        /* <DEDUP_REMOVED lines=79> */
.L_x_13412:
[----:B------:R-:W-:-:S04]  /*2c30*/  ISETP.NE.U32.AND P2, PT, R27, RZ, PT ;  /* 0x000000ff1b00720c */ /* 0x000fc80003f45070 */
[----:B------:R-:W-:-:S13]  /*2c40*/  ISETP.NE.OR.EX P0, PT, R26, RZ, P0, P2 ;  /* 0x000000ff1a00720c */ /* 0x000fda0000705720 */
[----:B------:R-:W-:Y:S05]  /*2c50*/  @!P0 BRA `(.L_x_13408) ;  /* 0x0000000000b88947 */ /* 0x000fea0003800000 */
.L_x_13409:
        /* <DEDUP_REMOVED lines=46> */
.L_x_13408:
        /* <DEDUP_REMOVED lines=55> */
.L_x_13407:
[----:B------:R-:W-:Y:S05]  /*32b0*/  BSYNC B0 ;  /* 0x0000000000007941 */ /* 0x000fea0003800000 */
.L_x_13406:
        /* <DEDUP_REMOVED lines=46> */
.L_x_13418:
        /* <DEDUP_REMOVED lines=142> */
.L_x_13417:
        /* <DEDUP_REMOVED lines=79> */
.L_x_13419:
[----:B------:R-:W-:-:S04]  /*4370*/  ISETP.NE.U32.AND P2, PT, R24, RZ, PT ;  /* 0x000000ff1800720c */ /* 0x000fc80003f45070 */
[----:B------:R-:W-:-:S13]  /*4380*/  ISETP.NE.OR.EX P0, PT, R3, RZ, P0, P2 ;  /* 0x000000ff0300720c */ /* 0x000fda0000705720 */
[----:B------:R-:W-:Y:S05]  /*4390*/  @!P0 BRA `(.L_x_13415) ;  /* 0x0000000000b88947 */ /* 0x000fea0003800000 */
.L_x_13416:
        /* <DEDUP_REMOVED lines=46> */
.L_x_13415:
        /* <DEDUP_REMOVED lines=55> */
.L_x_13414:
[----:B------:R-:W-:Y:S05]  /*49f0*/  BSYNC B0 ;  /* 0x0000000000007941 */ /* 0x000fea0003800000 */
.L_x_13413:
        /* <DEDUP_REMOVED lines=42> */
.L_x_13425:
        /* <DEDUP_REMOVED lines=143> */
.L_x_13424:
        /* <DEDUP_REMOVED lines=80> */
.L_x_13426:
[----:B------:R-:W-:-:S04]  /*5a90*/  ISETP.NE.U32.AND P1, PT, R4, RZ, PT ;  /* 0x000000ff0400720c */ /* 0x000fc80003f25070 */
[----:B------:R-:W-:-:S13]  /*5aa0*/  ISETP.NE.OR.EX P0, PT, R3, RZ, P0, P1 ;  /* 0x000000ff0300720c */ /* 0x000fda0000705710 */
[----:B------:R-:W-:Y:S05]  /*5ab0*/  @!P0 BRA `(.L_x_13422) ;  /* 0x0000000000bc8947 */ /* 0x000fea0003800000 */
.L_x_13423:
        /* <DEDUP_REMOVED lines=47> */
.L_x_13422:
        /* <DEDUP_REMOVED lines=54> */
.L_x_13421:
[----:B------:R-:W-:Y:S05]  /*6110*/  BSYNC B0 ;  /* 0x0000000000007941 */ /* 0x000fea0003800000 */
.L_x_13420:
        /* <DEDUP_REMOVED lines=23> */
.L_x_13429:
[----:B------:R-:W-:Y:S05]  /*6290*/  BSYNC B1 ;  /* 0x0000000000017941 */ /* 0x000fea0003800000 */
.L_x_13428:
[----:B------:R-:W-:Y:S02]  /*62a0*/  ISETP.GE.AND P0, PT, R2, UR8, PT ;  /* 0x0000000802007c0c */ /* 0x000fe4000bf06270 */
[----:B------:R-:W-:-:S11]  /*62b0*/  MOV R3, UR9 ;  /* 0x0000000900037c02 */ /* 0x000fd60008000f00 */
[----:B-1----:R-:W1:Y:S01]  /*62c0*/  @!P0 LDC.64 R4, c[0x0][0x280] ;  /* 0x0000a000ff048b82 */ /* 0x002e620000000a00 */
[----:B------:R-:W-:Y:S01]  /*62d0*/  @!P0 IMAD R3, R3, 0x200, R2 ;  /* 0x0000020003038824 */ /* 0x000fe200078e0202 */
[----:B------:R-:W-:-:S03]  /*62e0*/  @!P0 IADD3 R2, R2, 0x80, RZ ;  /* 0x0000008002028810 */ /* 0x000fc60007ffe0ff */
[----:B-1----:R-:W-:-:S05]  /*62f0*/  @!P0 IMAD.WIDE.U32 R4, R3, 0x8, R4 ;  /* 0x0000000803048825 */ /* 0x002fca00078e0004 */
[----:B------:R2:W-:Y:S02]  /*6300*/  @!P0 STG.E.64 desc[UR10][R4.64], R10 ;  /* 0x0000000a04008986 */ /* 0x0005e4000c101b0a */
.L_x_13430:
[----:B------:R-:W-:Y:S05]  /*6310*/  BSYNC B0 ;  /* 0x0000000000007941 */ /* 0x000fea0003800000 */
.L_x_13427:
        /* <DEDUP_REMOVED lines=9> */
.L_x_13431:
        /* <DEDUP_REMOVED lines=13> */
.L_x_18616:


//--------------------- .text._ZN2at6native29vectorized_elementwise_kernelILi2EZZNS0_73_GLOBAL__N__c8866d80_35_SparseBinaryOpIntersectionKernel_cu_9e10b42f_311142_sparse_binary_op_intersection_kernel_implINS2_18CUDAKernelLauncherENS2_36CUDAValueSelectionIntersectionKernelINS2_9RhsProjOpEEElLl8EEEvRNS_6TensorERKS8_SB_RKSt6vectorIlSaIlEERKSt8optionalIS8_ESK_bbENKUlvE1_clEvEUllE_St5arrayIPcLm2EEEEviT0_T1_ --------------------------
	.section	.text._ZN2at6native29vectorized_elementwise_kernelILi2EZZNS0_73_GLOBAL__N__c8866d80_35_SparseBinaryOpIntersectionKernel_cu_9e10b42f_311142_sparse_binary_op_intersection_kernel_implINS2_18CUDAKernelLauncherENS2_36CUDAValueSelectionIntersectionKernelINS2_9RhsProjOpEEElLl8EEEvRNS_6TensorERKS8_SB_RKSt6vectorIlSaIlEERKSt8optionalIS8_ESK_bbENKUlvE1_clEvEUllE_St5arrayIPcLm2EEEEviT0_T1_,"ax",@progbits
	.align	128
        .global         _ZN2at6native29vectorized_elementwise_kernelILi2EZZNS0_73_GLOBAL__N__c8866d80_35_SparseBinaryOpIntersectionKernel_cu_9e10b42f_311142_sparse_binary_op_intersection_kernel_implINS2_18CUDAKernelLauncherENS2_36CUDAValueSelectionIntersectionKernelINS2_9RhsProjOpEEElLl8EEEvRNS_6TensorERKS8_SB_RKSt6vectorIlSaIlEERKSt8optionalIS8_ESK_bbENKUlvE1_clEvEUllE_St5arrayIPcLm2EEEEviT0_T1_
        .type           _ZN2at6native29vectorized_elementwise_kernelILi2EZZNS0_73_GLOBAL__N__c8866d80_35_SparseBinaryOpIntersectionKernel_cu_9e10b42f_311142_sparse_binary_op_intersection_kernel_implINS2_18CUDAKernelLauncherENS2_36CUDAValueSelectionIntersectionKernelINS2_9RhsProjOpEEElLl8EEEvRNS_6TensorERKS8_SB_RKSt6vectorIlSaIlEERKSt8optionalIS8_ESK_bbENKUlvE1_clEvEUllE_St5arrayIPcLm2EEEEviT0_T1_,@function
        .size           _ZN2at6native29vectorized_elementwise_kernelILi2EZZNS0_73_GLOBAL__N__c8866d80_35_SparseBinaryOpIntersectionKernel_cu_9e10b42f_311142_sparse_binary_op_intersection_kernel_implINS2_18CUDAKernelLauncherENS2_36CUDAValueSelectionIntersectionKernelINS2_9RhsProjOpEEElLl8EEEvRNS_6TensorERKS8_SB_RKSt6vectorIlSaIlEERKSt8optionalIS8_ESK_bbENKUlvE1_clEvEUllE_St5arrayIPcLm2EEEEviT0_T1_,(.L_x_18617 - _ZN2at6native29vectorized_elementwise_kernelILi2EZZNS0_73_GLOBAL__N__c8866d80_35_SparseBinaryOpIntersectionKernel_cu_9e10b42f_311142_sparse_binary_op_intersection_kernel_implINS2_18CUDAKernelLauncherENS2_36CUDAValueSelectionIntersectionKernelINS2_9RhsProjOpEEElLl8EEEvRNS_6TensorERKS8_SB_RKSt6vectorIlSaIlEERKSt8optionalIS8_ESK_bbENKUlvE1_clEvEUllE_St5arrayIPcLm2EEEEviT0_T1_)
        .other          _ZN2at6native29vectorized_elementwise_kernelILi2EZZNS0_73_GLOBAL__N__c8866d80_35_SparseBinaryOpIntersectionKernel_cu_9e10b42f_311142_sparse_binary_op_intersection_kernel_implINS2_18CUDAKernelLauncherENS2_36CUDAValueSelectionIntersectionKernelINS2_9RhsProjOpEEElLl8EEEvRNS_6TensorERKS8_SB_RKSt6vectorIlSaIlEERKSt8optionalIS8_ESK_bbENKUlvE1_clEvEUllE_St5arrayIPcLm2EEEEviT0_T1_,@"STO_CUDA_ENTRY STV_DEFAULT"
_ZN2at6native29vectorized_elementwise_kernelILi2EZZNS0_73_GLOBAL__N__c8866d80_35_SparseBinaryOpIntersectionKernel_cu_9e10b42f_311142_sparse_binary_op_intersection_kernel_implINS2_18CUDAKernelLauncherENS2_36CUDAValueSelectionIntersectionKernelINS2_9RhsProjOpEEElLl8EEEvRNS_6TensorERKS8_SB_RKSt6vectorIlSaIlEERKSt8optionalIS8_ESK_bbENKUlvE1_clEvEUllE_St5arrayIPcLm2EEEEviT0_T1_:
.text._ZN2at6native29vectorized_elementwise_kernelILi2EZZNS0_73_GLOBAL__N__c8866d80_35_SparseBinaryOpIntersectionKernel_cu_9e10b42f_311142_sparse_binary_op_intersection_kernel_implINS2_18CUDAKernelLauncherENS2_36CUDAValueSelectionIntersectionKernelINS2_9RhsProjOpEEElLl8EEEvRNS_6TensorERKS8_SB_RKSt6vectorIlSaIlEERKSt8optionalIS8_ESK_bbENKUlvE1_clEvEUllE_St5arrayIPcLm2EEEEviT0_T1_:
        /* <DEDUP_REMOVED lines=95> */
.L_x_13437:
        /* <DEDUP_REMOVED lines=141> */
.L_x_13436:
        /* <DEDUP_REMOVED lines=77> */
.L_x_13438:
[----:B------:R-:W-:-:S04]  /*1390*/  ISETP.NE.U32.AND P3, PT, RZ, UR9, PT ;  /* 0x00000009ff007c0c */ /* 0x000fc8000bf65070 */
[----:B------:R-:W-:-:S13]  /*13a0*/  ISETP.NE.OR.EX P0, PT, RZ, UR12, P0, P3 ;  /* 0x0000000cff007c0c */ /* 0x000fda0008705730 */
[----:B------:R-:W-:Y:S05]  /*13b0*/  @!P0 BRA `(.L_x_13434) ;  /* 0x0000000000b08947 */ /* 0x000fea0003800000 */
.L_x_13435:
        /* <DEDUP_REMOVED lines=44> */
.L_x_13434:
        /* <DEDUP_REMOVED lines=56> */
.L_x_13433:
        /* <DEDUP_REMOVED lines=44> */
.L_x_13443:
        /* <DEDUP_REMOVED lines=141> */
.L_x_13442:
        /* <DEDUP_REMOVED lines=76> */
.L_x_13444:
[----:B------:R-:W-:-:S04]  /*2a50*/  ISETP.NE.U32.AND P2, PT, RZ, UR9, PT ;  /* 0x00000009ff007c0c */ /* 0x000fc8000bf45070 */
[----:B------:R-:W-:-:S13]  /*2a60*/  ISETP.NE.OR.EX P0, PT, RZ, UR12, P0, P2 ;  /* 0x0000000cff007c0c */ /* 0x000fda0008705720 */
[----:B------:R-:W-:Y:S05]  /*2a70*/  @!P0 BRA `(.L_x_13440) ;  /* 0x0000000000a88947 */ /* 0x000fea0003800000 */
.L_x_13441:
        /* <DEDUP_REMOVED lines=42> */
.L_x_13440:
        /* <DEDUP_REMOVED lines=51> */
.L_x_13439:
        /* <DEDUP_REMOVED lines=46> */
.L_x_13449:
        /* <DEDUP_REMOVED lines=138> */
.L_x_13448:
        /* <DEDUP_REMOVED lines=75> */
.L_x_13450:
[----:B------:R-:W-:-:S04]  /*4080*/  ISETP.NE.U32.AND P2, PT, RZ, UR9, PT ;  /* 0x00000009ff007c0c */ /* 0x000fc8000bf45070 */
[----:B------:R-:W-:-:S13]  /*4090*/  ISETP.NE.OR.EX P0, PT, RZ, UR12, P0, P2 ;  /* 0x0000000cff007c0c */ /* 0x000fda0008705720 */
[----:B------:R-:W-:Y:S05]  /*40a0*/  @!P0 BRA `(.L_x_13446) ;  /* 0x0000000000a88947 */ /* 0x000fea0003800000 */
.L_x_13447:
        /* <DEDUP_REMOVED lines=42> */
.L_x_13446:
        /* <DEDUP_REMOVED lines=52> */
.L_x_13445:
        /* <DEDUP_REMOVED lines=36> */
.L_x_13455:
        /* <DEDUP_REMOVED lines=142> */
.L_x_13454:
        /* <DEDUP_REMOVED lines=77> */
.L_x_13456:
[----:B------:R-:W-:-:S04]  /*5680*/  ISETP.NE.U32.AND P2, PT, RZ, UR9, PT ;  /* 0x00000009ff007c0c */ /* 0x000fc8000bf45070 */
[----:B------:R-:W-:-:S13]  /*5690*/  ISETP.NE.OR.EX P0, PT, RZ, UR10, P0, P2 ;  /* 0x0000000aff007c0c */ /* 0x000fda0008705720 */
[----:B------:R-:W-:Y:S05]  /*56a0*/  @!P0 BRA `(.L_x_13452) ;  /* 0x0000000000ac8947 */ /* 0x000fea0003800000 */
.L_x_13453:
        /* <DEDUP_REMOVED lines=43> */
.L_x_13452:
        /* <DEDUP_REMOVED lines=51> */
.L_x_13451:
        /* <DEDUP_REMOVED lines=37> */
.L_x_13461:
        /* <DEDUP_REMOVED lines=141> */
.L_x_13460:
        /* <DEDUP_REMOVED lines=78> */
.L_x_13462:
[----:B------:R-:W-:-:S04]  /*6c90*/  ISETP.NE.U32.AND P2, PT, RZ, UR9, PT ;  /* 0x00000009ff007c0c */ /* 0x000fc8000bf45070 */
[----:B------:R-:W-:-:S13]  /*6ca0*/  ISETP.NE.OR.EX P0, PT, RZ, UR12, P0, P2 ;  /* 0x0000000cff007c0c */ /* 0x000fda0008705720 */
[----:B------:R-:W-:Y:S05]  /*6cb0*/  @!P0 BRA `(.L_x_13458) ;  /* 0x0000000000b48947 */ /* 0x000fea0003800000 */
.L_x_13459:
        /* <DEDUP_REMOVED lines=45> */
.L_x_13458:
        /* <DEDUP_REMOVED lines=51> */
.L_x_13457:
        /* <DEDUP_REMOVED lines=38> */
.L_x_13467:
        /* <DEDUP_REMOVED lines=139> */
.L_x_13466:
        /* <DEDUP_REMOVED lines=75> */
.L_x_13468:
[----:B------:R-:W-:-:S04]  /*8280*/  ISETP.NE.U32.AND P2, PT, RZ, UR9, PT ;  /* 0x00000009ff007c0c */ /* 0x000fc8000bf45070 */
[----:B------:R-:W-:-:S13]  /*8290*/  ISETP.NE.OR.EX P0, PT, RZ, UR10, P0, P2 ;  /* 0x0000000aff007c0c */ /* 0x000fda0008705720 */
[----:B------:R-:W-:Y:S05]  /*82a0*/  @!P0 BRA `(.L_x_13464) ;  /* 0x0000000000a88947 */ /* 0x000fea0003800000 */
.L_x_13465:
        /* <DEDUP_REMOVED lines=42> */
.L_x_13464:
        /* <DEDUP_REMOVED lines=51> */
.L_x_13463:
        /* <DEDUP_REMOVED lines=40> */
.L_x_13473:
        /* <DEDUP_REMOVED lines=138> */
.L_x_13472:
        /* <DEDUP_REMOVED lines=75> */
.L_x_13474:
[----:B------:R-:W-:-:S04]  /*9850*/  ISETP.NE.U32.AND P2, PT, RZ, UR9, PT ;  /* 0x00000009ff007c0c */ /* 0x000fc8000bf45070 */
[----:B------:R-:W-:-:S13]  /*9860*/  ISETP.NE.OR.EX P0, PT, RZ, UR10, P0, P2 ;  /* 0x0000000aff007c0c */ /* 0x000fda0008705720 */
[----:B------:R-:W-:Y:S05]  /*9870*/  @!P0 BRA `(.L_x_13470) ;  /* 0x0000000000a88947 */ /* 0x000fea0003800000 */
.L_x_13471:
        /* <DEDUP_REMOVED lines=42> */
.L_x_13470:
        /* <DEDUP_REMOVED lines=52> */
.L_x_13469:
        /* <DEDUP_REMOVED lines=38> */
.L_x_13479:
        /* <DEDUP_REMOVED lines=139> */
.L_x_13478:
        /* <DEDUP_REMOVED lines=75> */
.L_x_13480:
[----:B------:R-:W-:-:S04]  /*ae20*/  ISETP.NE.U32.AND P1, PT, RZ, UR9, PT ;  /* 0x00000009ff007c0c */ /* 0x000fc8000bf25070 */
[----:B------:R-:W-:-:S13]  /*ae30*/  ISETP.NE.OR.EX P0, PT, RZ, UR10, P0, P1 ;  /* 0x0000000aff007c0c */ /* 0x000fda0008705710 */
[----:B------:R-:W-:Y:S05]  /*ae40*/  @!P0 BRA `(.L_x_13476) ;  /* 0x0000000000a88947 */ /* 0x000fea0003800000 */
.L_x_13477:
        /* <DEDUP_REMOVED lines=42> */
.L_x_13476:
        /* <DEDUP_REMOVED lines=49> */
.L_x_13475:
        /* <DEDUP_REMOVED lines=11> */
.L_x_13432:
        /* <DEDUP_REMOVED lines=132> */
.L_x_13486:
        /* <DEDUP_REMOVED lines=138> */
.L_x_13485:
        /* <DEDUP_REMOVED lines=75> */
.L_x_13487:
[----:B------:R-:W-:-:S04]  /*ca40*/  ISETP.NE.U32.AND P3, PT, RZ, UR9, PT ;  /* 0x00000009ff007c0c */ /* 0x000fc8000bf65070 */
[----:B------:R-:W-:-:S13]  /*ca50*/  ISETP.NE.OR.EX P0, PT, RZ, UR14, P0, P3 ;  /* 0x0000000eff007c0c */ /* 0x000fda0008705730 */
[----:B------:R-:W-:Y:S05]  /*ca60*/  @!P0 BRA `(.L_x_13483) ;  /* 0x0000000000a48947 */ /* 0x000fea0003800000 */
.L_x_13484:
        /* <DEDUP_REMOVED lines=41> */
.L_x_13483:
        /* <DEDUP_REMOVED lines=50> */
.L_x_13482:
[----:B------:R-:W-:Y:S05]  /*d020*/  BSYNC B0 ;  /* 0x0000000000007941 */ /* 0x000fea0003800000 */
.L_x_13481:
        /* <DEDUP_REMOVED lines=50> */
.L_x_13493:
        /* <DEDUP_REMOVED lines=138> */
.L_x_13492:
        /* <DEDUP_REMOVED lines=75> */
.L_x_13494:
[----:B------:R-:W-:-:S04]  /*e0a0*/  ISETP.NE.U32.AND P3, PT, RZ, UR12, PT ;  /* 0x0000000cff007c0c */ /* 0x000fc8000bf65070 */
[----:B------:R-:W-:-:S13]  /*e0b0*/  ISETP.NE.OR.EX P0, PT, RZ, UR14, P0, P3 ;  /* 0x0000000eff007c0c */ /* 0x000fda0008705730 */
[----:B------:R-:W-:Y:S05]  /*e0c0*/  @!P0 BRA `(.L_x_13490) ;  /* 0x0000000000a48947 */ /* 0x000fea0003800000 */
.L_x_13491:
        /* <DEDUP_REMOVED lines=41> */
.L_x_13490:
        /* <DEDUP_REMOVED lines=49> */
.L_x_13489:
[----:B------:R-:W-:Y:S05]  /*e670*/  BSYNC B0 ;  /* 0x0000000000007941 */ /* 0x000fea0003800000 */
.L_x_13488:
        /* <DEDUP_REMOVED lines=48> */
.L_x_13500:
        /* <DEDUP_REMOVED lines=139> */
.L_x_13499:
        /* <DEDUP_REMOVED lines=76> */
.L_x_13501:
[----:B------:R-:W-:-:S04]  /*f6f0*/  ISETP.NE.U32.AND P3, PT, RZ, UR12, PT ;  /* 0x0000000cff007c0c */ /* 0x000fc8000bf65070 */
[----:B------:R-:W-:-:S13]  /*f700*/  ISETP.NE.OR.EX P0, PT, RZ, UR14, P0, P3 ;  /* 0x0000000eff007c0c */ /* 0x000fda0008705730 */
[----:B------:R-:W-:Y:S05]  /*f710*/  @!P0 BRA `(.L_x_13497) ;  /* 0x0000000000a88947 */ /* 0x000fea0003800000 */
.L_x_13498:
        /* <DEDUP_REMOVED lines=42> */
.L_x_13497:
        /* <DEDUP_REMOVED lines=49> */
.L_x_13496:
[----:B------:R-:W-:Y:S05]  /*fcd0*/  BSYNC B0 ;  /* 0x0000000000007941 */ /* 0x000fea0003800000 */
.L_x_13495:
        /* <DEDUP_REMOVED lines=48> */
.L_x_13507:
        /* <DEDUP_REMOVED lines=138> */
.L_x_13506:
        /* <DEDUP_REMOVED lines=75> */
.L_x_13508:
[----:B------:R-:W-:-:S04]  /*10d30*/  ISETP.NE.U32.AND P3, PT, RZ, UR10, PT ;  /* 0x0000000aff007c0c */ /* 0x000fc8000bf65070 */
[----:B------:R-:W-:-:S13]  /*10d40*/  ISETP.NE.OR.EX P0, PT, RZ, UR11, P0, P3 ;  /* 0x0000000bff007c0c */ /* 0x000fda0008705730 */
[----:B------:R-:W-:Y:S05]  /*10d50*/  @!P0 BRA `(.L_x_13504) ;  /* 0x0000000000a48947 */ /* 0x000fea0003800000 */
.L_x_13505:
        /* <DEDUP_REMOVED lines=41> */
.L_x_13504:
        /* <DEDUP_REMOVED lines=52> */
.L_x_13503:
[----:B------:R-:W-:Y:S05]  /*11330*/  BSYNC B0 ;  /* 0x0000000000007941 */ /* 0x000fea0003800000 */
.L_x_13502:
        /* <DEDUP_REMOVED lines=50> */
.L_x_13514:
        /* <DEDUP_REMOVED lines=141> */
.L_x_13513:
        /* <DEDUP_REMOVED lines=77> */
.L_x_13515:
[----:B------:R-:W-:-:S04]  /*12400*/  ISETP.NE.U32.AND P3, PT, RZ, UR12, PT ;  /* 0x0000000cff007c0c */ /* 0x000fc8000bf65070 */
[----:B------:R-:W-:-:S13]  /*12410*/  ISETP.NE.OR.EX P0, PT, RZ, UR14, P0, P3 ;  /* 0x0000000eff007c0c */ /* 0x000fda0008705730 */
[----:B------:R-:W-:Y:S05]  /*12420*/  @!P0 BRA `(.L_x_13511) ;  /* 0x0000000000b08947 */ /* 0x000fea0003800000 */
.L_x_13512:
        /* <DEDUP_REMOVED lines=44> */
.L_x_13511:
        /* <DEDUP_REMOVED lines=55> */
.L_x_13510:
[----:B------:R-:W-:Y:S05]  /*12a60*/  BSYNC B0 ;  /* 0x0000000000007941 */ /* 0x000fea0003800000 */
.L_x_13509:
        /* <DEDUP_REMOVED lines=47> */
.L_x_13521:
        /* <DEDUP_REMOVED lines=139> */
.L_x_13520:
        /* <DEDUP_REMOVED lines=76> */
.L_x_13522:
[----:B------:R-:W-:-:S04]  /*13ad0*/  ISETP.NE.U32.AND P3, PT, RZ, UR10, PT ;  /* 0x0000000aff007c0c */ /* 0x000fc8000bf65070 */
[----:B------:R-:W-:-:S13]  /*13ae0*/  ISETP.NE.OR.EX P0, PT, RZ, UR11, P0, P3 ;  /* 0x0000000bff007c0c */ /* 0x000fda0008705730 */
[----:B------:R-:W-:Y:S05]  /*13af0*/  @!P0 BRA `(.L_x_13518) ;  /* 0x0000000000a88947 */ /* 0x000fea0003800000 */
.L_x_13519:
        /* <DEDUP_REMOVED lines=42> */
.L_x_13518:
        /* <DEDUP_REMOVED lines=52> */
.L_x_13517:
[----:B------:R-:W-:Y:S05]  /*140e0*/  BSYNC B0 ;  /* 0x0000000000007941 */ /* 0x000fea0003800000 */
.L_x_13516:
        /* <DEDUP_REMOVED lines=46> */
.L_x_13528:
        /* <DEDUP_REMOVED lines=140> */
.L_x_13527:
        /* <DEDUP_REMOVED lines=76> */
.L_x_13529:
[----:B------:R-:W-:-:S04]  /*15150*/  ISETP.NE.U32.AND P3, PT, RZ, UR10, PT ;  /* 0x0000000aff007c0c */ /* 0x000fc8000bf65070 */
[----:B------:R-:W-:-:S13]  /*15160*/  ISETP.NE.OR.EX P0, PT, RZ, UR11, P0, P3 ;  /* 0x0000000bff007c0c */ /* 0x000fda0008705730 */
[----:B------:R-:W-:Y:S05]  /*15170*/  @!P0 BRA `(.L_x_13525) ;  /* 0x0000000000a88947 */ /* 0x000fea0003800000 */
.L_x_13526:
        /* <DEDUP_REMOVED lines=42> */
.L_x_13525:
        /* <DEDUP_REMOVED lines=51> */
.L_x_13524:
[----:B------:R-:W-:Y:S05]  /*15750*/  BSYNC B0 ;  /* 0x0000000000007941 */ /* 0x000fea0003800000 */
.L_x_13523:
        /* <DEDUP_REMOVED lines=46> */
.L_x_13535:
        /* <DEDUP_REMOVED lines=140> */
.L_x_13534:
        /* <DEDUP_REMOVED lines=77> */
.L_x_13536:
[----:B------:R-:W-:-:S04]  /*167d0*/  ISETP.NE.U32.AND P1, PT, RZ, UR10, PT ;  /* 0x0000000aff007c0c */ /* 0x000fc8000bf25070 */
[----:B------:R-:W-:-:S13]  /*167e0*/  ISETP.NE.OR.EX P0, PT, RZ, UR11, P0, P1 ;  /* 0x0000000bff007c0c */ /* 0x000fda0008705710 */
[----:B------:R-:W-:Y:S05]  /*167f0*/  @!P0 BRA `(.L_x_13532) ;  /* 0x0000000000ac8947 */ /* 0x000fea0003800000 */
.L_x_13533:
        /* <DEDUP_REMOVED lines=43> */
.L_x_13532:
        /* <DEDUP_REMOVED lines=60> */
.L_x_13531:
[----:B------:R-:W-:Y:S05]  /*16e70*/  BSYNC B0 ;  /* 0x0000000000007941 */ /* 0x000fea0003800000 */
.L_x_13530:
        /* <DEDUP_REMOVED lines=24> */
.L_x_13539:
[----:B------:R-:W-:-:S13]  /*17000*/  ISETP.GE.AND P0, PT, R8, UR9, PT ;  /* 0x0000000908007c0c */ /* 0x000fda000bf06270 */
[----:B------:R-:W-:Y:S05]  /*17010*/  @P0 BRA `(.L_x_13541) ;  /* 0x0000000000300947 */ /* 0x000fea0003800000 */
[----:B0-----:R-:W0:Y:S01]  /*17020*/  LDC.64 R10, c[0x0][0x280] ;  /* 0x0000a000ff0a7b82 */ /* 0x001e220000000a00 */
[C---:B------:R-:W-:Y:S01]  /*17030*/  VIADD R9, R8.reuse, UR8 ;  /* 0x0000000808097c36 */ /* 0x040fe20008000000 */
[----:B------:R-:W-:-:S03]  /*17040*/  IADD3 R8, R8, 0x80, RZ ;  /* 0x0000008008087810 */ /* 0x000fc60007ffe0ff */
[----:B0-----:R-:W-:-:S05]  /*17050*/  IMAD.WIDE.U32 R10, R9, 0x8, R10 ;  /* 0x00000008090a7825 */ /* 0x001fca00078e000a */
[----:B------:R1:W-:Y:S02]  /*17060*/  STG.E.64 desc[UR6][R10.64], R12 ;  /* 0x0000000c0a007986 */ /* 0x0003e4000c101b06 */
.L_x_13540:
[----:B------:R-:W-:-:S13]  /*17070*/  ISETP.GE.AND P0, PT, R8, UR9, PT ;  /* 0x0000000908007c0c */ /* 0x000fda000bf06270 */
[----:B------:R-:W-:Y:S05]  /*17080*/  @P0 BRA `(.L_x_13542) ;  /* 0x0000000000340947 */ /* 0x000fea0003800000 */
[----:B01----:R-:W0:Y:S01]  /*17090*/  LDC.64 R10, c[0x0][0x280] ;  /* 0x0000a000ff0a7b82 */ /* 0x003e220000000a00 */
[C---:B------:R-:W-:Y:S01]  /*170a0*/  IADD3 R9, R8.reuse, UR8, RZ ;  /* 0x0000000808097c10 */ /* 0x040fe2000fffe0ff */
[----:B------:R-:W-:-:S04]  /*170b0*/  VIADD R8, R8, 0x80 ;  /* 0x0000008008087836 */ /* 0x000fc80000000000 */
[----:B0-----:R-:W-:-:S05]  /*170c0*/  IMAD.WIDE.U32 R10, R9, 0x8, R10 ;  /* 0x00000008090a7825 */ /* 0x001fca00078e000a */
[----:B------:R1:W-:Y:S02]  /*170d0*/  STG.E.64 desc[UR6][R10.64], R30 ;  /* 0x0000001e0a007986 */ /* 0x0003e4000c101b06 */
.L_x_13541:
        /* <DEDUP_REMOVED lines=8> */
.L_x_13542:
[----:B------:R-:W-:Y:S05]  /*17160*/  BSYNC B1 ;  /* 0x0000000000017941 */ /* 0x000fea0003800000 */
.L_x_13538:
[----:B------:R-:W-:-:S13]  /*17170*/  ISETP.GE.AND P0, PT, R8, UR9, PT ;  /* 0x0000000908007c0c */ /* 0x000fda000bf06270 */
[----:B--2---:R-:W2:Y:S01]  /*17180*/  @!P0 LDC.64 R2, c[0x0][0x280] ;  /* 0x0000a000ff028b82 */ /* 0x004ea20000000a00 */
[C---:B------:R-:W-:Y:S01]  /*17190*/  @!P0 VIADD R9, R8.reuse, UR8 ;  /* 0x0000000808098c36 */ /* 0x040fe20008000000 */
[----:B------:R-:W-:-:S03]  /*171a0*/  @!P0 IADD3 R8, R8, 0x80, RZ ;  /* 0x0000008008088810 */ /* 0x000fc60007ffe0ff */
[----:B--2---:R-:W-:-:S05]  /*171b0*/  @!P0 IMAD.WIDE.U32 R2, R9, 0x8, R2 ;  /* 0x0000000809028825 */ /* 0x004fca00078e0002 */
[----:B------:R2:W-:Y:S02]  /*171c0*/  @!P0 STG.E.64 desc[UR6][R2.64], R6 ;  /* 0x0000000602008986 */ /* 0x0005e4000c101b06 */
.L_x_13543:
[----:B------:R-:W-:Y:S05]  /*171d0*/  BSYNC B0 ;  /* 0x0000000000007941 */ /* 0x000fea0003800000 */
.L_x_13537:
        /* <DEDUP_REMOVED lines=8> */
.L_x_13544:
        /* <DEDUP_REMOVED lines=10> */
.L_x_18617:


//--------------------- .text._ZN2at6native29vectorized_elementwise_kernelILi4EZZNS0_73_GLOBAL__N__c8866d80_35_SparseBinaryOpIntersectionKernel_cu_9e10b42f_311142_sparse_binary_op_intersection_kernel_implINS2_18CUDAKernelLauncherENS2_36CUDAValueSelectionIntersectionKernelINS2_9RhsProjOpEEElLl8EEEvRNS_6TensorERKS8_SB_RKSt6vectorIlSaIlEERKSt8optionalIS8_ESK_bbENKUlvE1_clEvEUllE_St5arrayIPcLm2EEEEviT0_T1_ --------------------------
	.section	.text._ZN2at6native29vectorized_elementwise_kernelILi4EZZNS0_73_GLOBAL__N__c8866d80_35_SparseBinaryOpIntersectionKernel_cu_9e10b42f_311142_sparse_binary_op_intersection_kernel_implINS2_18CUDAKernelLauncherENS2_36CUDAValueSelectionIntersectionKernelINS2_9RhsProjOpEEElLl8EEEvRNS_6TensorERKS8_SB_RKSt6vectorIlSaIlEERKSt8optionalIS8_ESK_bbENKUlvE1_clEvEUllE_St5arrayIPcLm2EEEEviT0_T1_,"ax",@progbits
	.align	128
        .global         _ZN2at6native29vectorized_elementwise_kernelILi4EZZNS0_73_GLOBAL__N__c8866d80_35_SparseBinaryOpIntersectionKernel_cu_9e10b42f_311142_sparse_binary_op_intersection_kernel_implINS2_18CUDAKernelLauncherENS2_36CUDAValueSelectionIntersectionKernelINS2_9RhsProjOpEEElLl8EEEvRNS_6TensorERKS8_SB_RKSt6vectorIlSaIlEERKSt8optionalIS8_ESK_bbENKUlvE1_clEvEUllE_St5arrayIPcLm2EEEEviT0_T1_
        .type           _ZN2at6native29vectorized_elementwise_kernelILi4EZZNS0_73_GLOBAL__N__c8866d80_35_SparseBinaryOpIntersectionKernel_cu_9e10b42f_311142_sparse_binary_op_intersection_kernel_implINS2_18CUDAKernelLauncherENS2_36CUDAValueSelectionIntersectionKernelINS2_9RhsProjOpEEElLl8EEEvRNS_6TensorERKS8_SB_RKSt6vectorIlSaIlEERKSt8optionalIS8_ESK_bbENKUlvE1_clEvEUllE_St5arrayIPcLm2EEEEviT0_T1_,@function
        .size           _ZN2at6native29vectorized_elementwise_kernelILi4EZZNS0_73_GLOBAL__N__c8866d80_35_SparseBinaryOpIntersectionKernel_cu_9e10b42f_311142_sparse_binary_op_intersection_kernel_implINS2_18CUDAKernelLauncherENS2_36CUDAValueSelectionIntersectionKernelINS2_9RhsProjOpEEElLl8EEEvRNS_6TensorERKS8_SB_RKSt6vectorIlSaIlEERKSt8optionalIS8_ESK_bbENKUlvE1_clEvEUllE_St5arrayIPcLm2EEEEviT0_T1_,(.L_x_18618 - _ZN2at6native29vectorized_elementwise_kernelILi4EZZNS0_73_GLOBAL__N__c8866d80_35_SparseBinaryOpIntersectionKernel_cu_9e10b42f_311142_sparse_binary_op_intersection_kernel_implINS2_18CUDAKernelLauncherENS2_36CUDAValueSelectionIntersectionKernelINS2_9RhsProjOpEEElLl8EEEvRNS_6TensorERKS8_SB_RKSt6vectorIlSaIlEERKSt8optionalIS8_ESK_bbENKUlvE1_clEvEUllE_St5arrayIPcLm2EEEEviT0_T1_)
        .other          _ZN2at6native29vectorized_elementwise_kernelILi4EZZNS0_73_GLOBAL__N__c8866d80_35_SparseBinaryOpIntersectionKernel_cu_9e10b42f_311142_sparse_binary_op_intersection_kernel_implINS2_18CUDAKernelLauncherENS2_36CUDAValueSelectionIntersectionKernelINS2_9RhsProjOpEEElLl8EEEvRNS_6TensorERKS8_SB_RKSt6vectorIlSaIlEERKSt8optionalIS8_ESK_bbENKUlvE1_clEvEUllE_St5arrayIPcLm2EEEEviT0_T1_,@"STO_CUDA_ENTRY STV_DEFAULT"
_ZN2at6native29vectorized_elementwise_kernelILi4EZZNS0_73_GLOBAL__N__c8866d80_35_SparseBinaryOpIntersectionKernel_cu_9e10b42f_311142_sparse_binary_op_intersection_kernel_implINS2_18CUDAKernelLauncherENS2_36CUDAValueSelectionIntersectionKernelINS2_9RhsProjOpEEElLl8EEEvRNS_6TensorERKS8_SB_RKSt6vectorIlSaIlEERKSt8optionalIS8_ESK_bbENKUlvE1_clEvEUllE_St5arrayIPcLm2EEEEviT0_T1_:
.text._ZN2at6native29vectorized_elementwise_kernelILi4EZZNS0_73_GLOBAL__N__c8866d80_35_SparseBinaryOpIntersectionKernel_cu_9e10b42f_311142_sparse_binary_op_intersection_kernel_implINS2_18CUDAKernelLauncherENS2_36CUDAValueSelectionIntersectionKernelINS2_9RhsProjOpEEElLl8EEEvRNS_6TensorERKS8_SB_RKSt6vectorIlSaIlEERKSt8optionalIS8_ESK_bbENKUlvE1_clEvEUllE_St5arrayIPcLm2EEEEviT0_T1_:
        /* <DEDUP_REMOVED lines=95> */
.L_x_13550:
        /* <DEDUP_REMOVED lines=141> */
.L_x_13549:
        /* <DEDUP_REMOVED lines=77> */
.L_x_13551:
[----:B------:R-:W-:-:S04]  /*1390*/  ISETP.NE.U32.AND P3, PT, RZ, UR9, PT ;  /* 0x00000009ff007c0c */ /* 0x000fc8000bf65070 */
[----:B------:R-:W-:-:S13]  /*13a0*/  ISETP.NE.OR.EX P0, PT, RZ, UR12, P0, P3 ;  /* 0x0000000cff007c0c */ /* 0x000fda0008705730 */
[----:B------:R-:W-:Y:S05]  /*13b0*/  @!P0 BRA `(.L_x_13547) ;  /* 0x0000000000b08947 */ /* 0x000fea0003800000 */
.L_x_13548:
        /* <DEDUP_REMOVED lines=44> */
.L_x_13547:
        /* <DEDUP_REMOVED lines=56> */
.L_x_13546:
        /* <DEDUP_REMOVED lines=44> */
.L_x_13556:
        /* <DEDUP_REMOVED lines=141> */
.L_x_13555:
        /* <DEDUP_REMOVED lines=76> */
.L_x_13557:
[----:B------:R-:W-:-:S04]  /*2a50*/  ISETP.NE.U32.AND P2, PT, RZ, UR9, PT ;  /* 0x00000009ff007c0c */ /* 0x000fc8000bf45070 */
[----:B------:R-:W-:-:S13]  /*2a60*/  ISETP.NE.OR.EX P0, PT, RZ, UR12, P0, P2 ;  /* 0x0000000cff007c0c */ /* 0x000fda0008705720 */
[----:B------:R-:W-:Y:S05]  /*2a70*/  @!P0 BRA `(.L_x_13553) ;  /* 0x0000000000a88947 */ /* 0x000fea0003800000 */
.L_x_13554:
        /* <DEDUP_REMOVED lines=42> */
.L_x_13553:
        /* <DEDUP_REMOVED lines=51> */
.L_x_13552:
        /* <DEDUP_REMOVED lines=46> */
.L_x_13562:
        /* <DEDUP_REMOVED lines=138> */
.L_x_13561:
        /* <DEDUP_REMOVED lines=75> */
.L_x_13563:
[----:B------:R-:W-:-:S04]  /*4080*/  ISETP.NE.U32.AND P2, PT, RZ, UR9, PT ;  /* 0x00000009ff007c0c */ /* 0x000fc8000bf45070 */
[----:B------:R-:W-:-:S13]  /*4090*/  ISETP.NE.OR.EX P0, PT, RZ, UR12, P0, P2 ;  /* 0x0000000cff007c0c */ /* 0x000fda0008705720 */
[----:B------:R-:W-:Y:S05]  /*40a0*/  @!P0 BRA `(.L_x_13559) ;  /* 0x0000000000a88947 */ /* 0x000fea0003800000 */
.L_x_13560:
        /* <DEDUP_REMOVED lines=42> */
.L_x_13559:
        /* <DEDUP_REMOVED lines=52> */
.L_x_13558:
        /* <DEDUP_REMOVED lines=36> */
.L_x_13568:
        /* <DEDUP_REMOVED lines=142> */
.L_x_13567:
        /* <DEDUP_REMOVED lines=77> */
.L_x_13569:
[----:B------:R-:W-:-:S04]  /*5680*/  ISETP.NE.U32.AND P2, PT, RZ, UR9, PT ;  /* 0x00000009ff007c0c */ /* 0x000fc8000bf45070 */
[----:B------:R-:W-:-:S13]  /*5690*/  ISETP.NE.OR.EX P0, PT, RZ, UR10, P0, P2 ;  /* 0x0000000aff007c0c */ /* 0x000fda0008705720 */
[----:B------:R-:W-:Y:S05]  /*56a0*/  @!P0 BRA `(.L_x_13565) ;  /* 0x0000000000ac8947 */ /* 0x000fea0003800000 */
.L_x_13566:
        /* <DEDUP_REMOVED lines=43> */
.L_x_13565:
        /* <DEDUP_REMOVED lines=51> */
.L_x_13564:
        /* <DEDUP_REMOVED lines=37> */
.L_x_13574:
        /* <DEDUP_REMOVED lines=141> */
.L_x_13573:
        /* <DEDUP_REMOVED lines=78> */
.L_x_13575:
[----:B------:R-:W-:-:S04]  /*6c90*/  ISETP.NE.U32.AND P2, PT, RZ, UR9, PT ;  /* 0x00000009ff007c0c */ /* 0x000fc8000bf45070 */
[----:B------:R-:W-:-:S13]  /*6ca0*/  ISETP.NE.OR.EX P0, PT, RZ, UR12, P0, P2 ;  /* 0x0000000cff007c0c */ /* 0x000fda0008705720 */
[----:B------:R-:W-:Y:S05]  /*6cb0*/  @!P0 BRA `(.L_x_13571) ;  /* 0x0000000000b48947 */ /* 0x000fea0003800000 */
.L_x_13572:
        /* <DEDUP_REMOVED lines=45> */
.L_x_13571:
        /* <DEDUP_REMOVED lines=51> */
.L_x_13570:
        /* <DEDUP_REMOVED lines=38> */
.L_x_13580:
        /* <DEDUP_REMOVED lines=139> */
.L_x_13579:
        /* <DEDUP_REMOVED lines=75> */
.L_x_13581:
[----:B------:R-:W-:-:S04]  /*8280*/  ISETP.NE.U32.AND P2, PT, RZ, UR9, PT ;  /* 0x00000009ff007c0c */ /* 0x000fc8000bf45070 */
[----:B------:R-:W-:-:S13]  /*8290*/  ISETP.NE.OR.EX P0, PT, RZ, UR10, P0, P2 ;  /* 0x0000000aff007c0c */ /* 0x000fda0008705720 */
[----:B------:R-:W-:Y:S05]  /*82a0*/  @!P0 BRA `(.L_x_13577) ;  /* 0x0000000000a88947 */ /* 0x000fea0003800000 */
.L_x_13578:
        /* <DEDUP_REMOVED lines=42> */
.L_x_13577:
        /* <DEDUP_REMOVED lines=51> */
.L_x_13576:
        /* <DEDUP_REMOVED lines=40> */
.L_x_13586:
        /* <DEDUP_REMOVED lines=138> */
.L_x_13585:
        /* <DEDUP_REMOVED lines=75> */
.L_x_13587:
[----:B------:R-:W-:-:S04]  /*9850*/  ISETP.NE.U32.AND P2, PT, RZ, UR9, PT ;  /* 0x00000009ff007c0c */ /* 0x000fc8000bf45070 */
[----:B------:R-:W-:-:S13]  /*9860*/  ISETP.NE.OR.EX P0, PT, RZ, UR10, P0, P2 ;  /* 0x0000000aff007c0c */ /* 0x000fda0008705720 */
[----:B------:R-:W-:Y:S05]  /*9870*/  @!P0 BRA `(.L_x_13583) ;  /* 0x0000000000a88947 */ /* 0x000fea0003800000 */
.L_x_13584:
        /* <DEDUP_REMOVED lines=42> */
.L_x_13583:
        /* <DEDUP_REMOVED lines=52> */
.L_x_13582:
        /* <DEDUP_REMOVED lines=38> */
.L_x_13592:
        /* <DEDUP_REMOVED lines=139> */
.L_x_13591:
        /* <DEDUP_REMOVED lines=75> */
.L_x_13593:
[----:B------:R-:W-:-:S04]  /*ae20*/  ISETP.NE.U32.AND P1, PT, RZ, UR9, PT ;  /* 0x00000009ff007c0c */ /* 0x000fc8000bf25070 */
[----:B------:R-:W-:-:S13]  /*ae30*/  ISETP.NE.OR.EX P0, PT, RZ, UR10, P0, P1 ;  /* 0x0000000aff007c0c */ /* 0x000fda0008705710 */
[----:B------:R-:W-:Y:S05]  /*ae40*/  @!P0 BRA `(.L_x_13589) ;  /* 0x0000000000a88947 */ /* 0x000fea0003800000 */
.L_x_13590:
        /* <DEDUP_REMOVED lines=42> */
.L_x_13589:
        /* <DEDUP_REMOVED lines=49> */
.L_x_13588:
        /* <DEDUP_REMOVED lines=11> */
.L_x_13545:
        /* <DEDUP_REMOVED lines=132> */
.L_x_13599:
        /* <DEDUP_REMOVED lines=138> */
.L_x_13598:
        /* <DEDUP_REMOVED lines=75> */
.L_x_13600:
[----:B------:R-:W-:-:S04]  /*ca40*/  ISETP.NE.U32.AND P3, PT, RZ, UR9, PT ;  /* 0x00000009ff007c0c */ /* 0x000fc8000bf65070 */
[----:B------:R-:W-:-:S13]  /*ca50*/  ISETP.NE.OR.EX P0, PT, RZ, UR14, P0, P3 ;  /* 0x0000000eff007c0c */ /* 0x000fda0008705730 */
[----:B------:R-:W-:Y:S05]  /*ca60*/  @!P0 BRA `(.L_x_13596) ;  /* 0x0000000000a48947 */ /* 0x000fea0003800000 */
.L_x_13597:
        /* <DEDUP_REMOVED lines=41> */
.L_x_13596:
        /* <DEDUP_REMOVED lines=50> */
.L_x_13595:
[----:B------:R-:W-:Y:S05]  /*d020*/  BSYNC B0 ;  /* 0x0000000000007941 */ /* 0x000fea0003800000 */
.L_x_13594:
        /* <DEDUP_REMOVED lines=50> */
.L_x_13606:
        /* <DEDUP_REMOVED lines=138> */
.L_x_13605:
        /* <DEDUP_REMOVED lines=75> */
.L_x_13607:
[----:B------:R-:W-:-:S04]  /*e0a0*/  ISETP.NE.U32.AND P3, PT, RZ, UR12, PT ;  /* 0x0000000cff007c0c */ /* 0x000fc8000bf65070 */
[----:B------:R-:W-:-:S13]  /*e0b0*/  ISETP.NE.OR.EX P0, PT, RZ, UR14, P0, P3 ;  /* 0x0000000eff007c0c */ /* 0x000fda0008705730 */
[----:B------:R-:W-:Y:S05]  /*e0c0*/  @!P0 BRA `(.L_x_13603) ;  /* 0x0000000000a48947 */ /* 0x000fea0003800000 */
.L_x_13604:
        /* <DEDUP_REMOVED lines=41> */
.L_x_13603:
        /* <DEDUP_REMOVED lines=49> */
.L_x_13602:
[----:B------:R-:W-:Y:S05]  /*e670*/  BSYNC B0 ;  /* 0x0000000000007941 */ /* 0x000fea0003800000 */
.L_x_13601:
        /* <DEDUP_REMOVED lines=48> */
.L_x_13613:
        /* <DEDUP_REMOVED lines=139> */
.L_x_13612:
        /* <DEDUP_REMOVED lines=76> */
.L_x_13614:
[----:B------:R-:W-:-:S04]  /*f6f0*/  ISETP.NE.U32.AND P3, PT, RZ, UR12, PT ;  /* 0x0000000cff007c0c */ /* 0x000fc8000bf65070 */
[----:B------:R-:W-:-:S13]  /*f700*/  ISETP.NE.OR.EX P0, PT, RZ, UR14, P0, P3 ;  /* 0x0000000eff007c0c */ /* 0x000fda0008705730 */
[----:B------:R-:W-:Y:S05]  /*f710*/  @!P0 BRA `(.L_x_13610) ;  /* 0x0000000000a88947 */ /* 0x000fea0003800000 */
.L_x_13611:
        /* <DEDUP_REMOVED lines=42> */
.L_x_13610:
        /* <DEDUP_REMOVED lines=49> */
.L_x_13609:
[----:B------:R-:W-:Y:S05]  /*fcd0*/  BSYNC B0 ;  /* 0x0000000000007941 */ /* 0x000fea0003800000 */
.L_x_13608:
        /* <DEDUP_REMOVED lines=48> */
.L_x_13620:
        /* <DEDUP_REMOVED lines=138> */
.L_x_13619:
        /* <DEDUP_REMOVED lines=75> */
.L_x_13621:
[----:B------:R-:W-:-:S04]  /*10d30*/  ISETP.NE.U32.AND P3, PT, RZ, UR10, PT ;  /* 0x0000000aff007c0c */ /* 0x000fc8000bf65070 */
[----:B------:R-:W-:-:S13]  /*10d40*/  ISETP.NE.OR.EX P0, PT, RZ, UR11, P0, P3 ;  /* 0x0000000bff007c0c */ /* 0x000fda0008705730 */
[----:B------:R-:W-:Y:S05]  /*10d50*/  @!P0 BRA `(.L_x_13617) ;  /* 0x0000000000a48947 */ /* 0x000fea0003800000 */
.L_x_13618:
        /* <DEDUP_REMOVED lines=41> */
.L_x_13617:
        /* <DEDUP_REMOVED lines=52> */
.L_x_13616:
[----:B------:R-:W-:Y:S05]  /*11330*/  BSYNC B0 ;  /* 0x0000000000007941 */ /* 0x000fea0003800000 */
.L_x_13615:
        /* <DEDUP_REMOVED lines=50> */
.L_x_13627:
        /* <DEDUP_REMOVED lines=141> */
.L_x_13626:
        /* <DEDUP_REMOVED lines=77> */
.L_x_13628:
[----:B------:R-:W-:-:S04]  /*12400*/  ISETP.NE.U32.AND P3, PT, RZ, UR12, PT ;  /* 0x0000000cff007c0c */ /* 0x000fc8000bf65070 */
[----:B------:R-:W-:-:S13]  /*12410*/  ISETP.NE.OR.EX P0, PT, RZ, UR14, P0, P3 ;  /* 0x0000000eff007c0c */ /* 0x000fda0008705730 */
[----:B------:R-:W-:Y:S05]  /*12420*/  @!P0 BRA `(.L_x_13624) ;  /* 0x0000000000b08947 */ /* 0x000fea0003800000 */
.L_x_13625:
        /* <DEDUP_REMOVED lines=44> */
.L_x_13624:
        /* <DEDUP_REMOVED lines=55> */
.L_x_13623:
[----:B------:R-:W-:Y:S05]  /*12a60*/  BSYNC B0 ;  /* 0x0000000000007941 */ /* 0x000fea0003800000 */
.L_x_13622:
        /* <DEDUP_REMOVED lines=47> */
.L_x_13634:
        /* <DEDUP_REMOVED lines=139> */
.L_x_13633:
        /* <DEDUP_REMOVED lines=76> */
.L_x_13635:
[----:B------:R-:W-:-:S04]  /*13ad0*/  ISETP.NE.U32.AND P3, PT, RZ, UR10, PT ;  /* 0x0000000aff007c0c */ /* 0x000fc8000bf65070 */
[----:B------:R-:W-:-:S13]  /*13ae0*/  ISETP.NE.OR.EX P0, PT, RZ, UR11, P0, P3 ;  /* 0x0000000bff007c0c */ /* 0x000fda0008705730 */
[----:B------:R-:W-:Y:S05]  /*13af0*/  @!P0 BRA `(.L_x_13631) ;  /* 0x0000000000a88947 */ /* 0x000fea0003800000 */
.L_x_13632:
        /* <DEDUP_REMOVED lines=42> */
.L_x_13631:
        /* <DEDUP_REMOVED lines=52> */
.L_x_13630:
[----:B------:R-:W-:Y:S05]  /*140e0*/  BSYNC B0 ;  /* 0x0000000000007941 */ /* 0x000fea0003800000 */
.L_x_13629:
        /* <DEDUP_REMOVED lines=46> */
.L_x_13641:
        /* <DEDUP_REMOVED lines=140> */
.L_x_13640:
        /* <DEDUP_REMOVED lines=76> */
.L_x_13642:
[----:B------:R-:W-:-:S04]  /*15150*/  ISETP.NE.U32.AND P3, PT, RZ, UR10, PT ;  /* 0x0000000aff007c0c */ /* 0x000fc8000bf65070 */
[----:B------:R-:W-:-:S13]  /*15160*/  ISETP.NE.OR.EX P0, PT, RZ, UR11, P0, P3 ;  /* 0x0000000bff007c0c */ /* 0x000fda0008705730 */
[----:B------:R-:W-:Y:S05]  /*15170*/  @!P0 BRA `(.L_x_13638) ;  /* 0x0000000000a88947 */ /* 0x000fea0003800000 */
.L_x_13639:
        /* <DEDUP_REMOVED lines=42> */
.L_x_13638:
        /* <DEDUP_REMOVED lines=51> */
.L_x_13637:
[----:B------:R-:W-:Y:S05]  /*15750*/  BSYNC B0 ;  /* 0x0000000000007941 */ /* 0x000fea0003800000 */
.L_x_13636:
        /* <DEDUP_REMOVED lines=46> */
.L_x_13648:
        /* <DEDUP_REMOVED lines=140> */
.L_x_13647:
        /* <DEDUP_REMOVED lines=77> */
.L_x_13649:
[----:B------:R-:W-:-:S04]  /*167d0*/  ISETP.NE.U32.AND P1, PT, RZ, UR10, PT ;  /* 0x0000000aff007c0c */ /* 0x000fc8000bf25070 */
[----:B------:R-:W-:-:S13]  /*167e0*/  ISETP.NE.OR.EX P0, PT, RZ, UR11, P0, P1 ;  /* 0x0000000bff007c0c */ /* 0x000fda0008705710 */
[----:B------:R-:W-:Y:S05]  /*167f0*/  @!P0 BRA `(.L_x_13645) ;  /* 0x0000000000ac8947 */ /* 0x000fea0003800000 */
.L_x_13646:
        /* <DEDUP_REMOVED lines=43> */
.L_x_13645:
        /* <DEDUP_REMOVED lines=60> */
.L_x_13644:
[----:B------:R-:W-:Y:S05]  /*16e70*/  BSYNC B0 ;  /* 0x0000000000007941 */ /* 0x000fea0003800000 */
.L_x_13643:
        /* <DEDUP_REMOVED lines=24> */
.L_x_13652:
[----:B------:R-:W-:-:S13]  /*17000*/  ISETP.GE.AND P0, PT, R8, UR9, PT ;  /* 0x0000000908007c0c */ /* 0x000fda000bf06270 */
[----:B------:R-:W-:Y:S05]  /*17010*/  @P0 BRA `(.L_x_13654) ;  /* 0x0000000000300947 */ /* 0x000fea0003800000 */
[----:B0-----:R-:W0:Y:S01]  /*17020*/  LDC.64 R10, c[0x0][0x280] ;  /* 0x0000a000ff0a7b82 */ /* 0x001e220000000a00 */
[C---:B------:R-:W-:Y:S01]  /*17030*/  VIADD R9, R8.reuse, UR8 ;  /* 0x0000000808097c36 */ /* 0x040fe20008000000 */
[----:B------:R-:W-:-:S03]  /*17040*/  IADD3 R8, R8, 0x80, RZ ;  /* 0x0000008008087810 */ /* 0x000fc60007ffe0ff */
[----:B0-----:R-:W-:-:S05]  /*17050*/  IMAD.WIDE.U32 R10, R9, 0x8, R10 ;  /* 0x00000008090a7825 */ /* 0x001fca00078e000a */
[----:B------:R1:W-:Y:S02]  /*17060*/  STG.E.64 desc[UR6][R10.64], R12 ;  /* 0x0000000c0a007986 */ /* 0x0003e4000c101b06 */
.L_x_13653:
[----:B------:R-:W-:-:S13]  /*17070*/  ISETP.GE.AND P0, PT, R8, UR9, PT ;  /* 0x0000000908007c0c */ /* 0x000fda000bf06270 */
[----:B------:R-:W-:Y:S05]  /*17080*/  @P0 BRA `(.L_x_13655) ;  /* 0x0000000000340947 */ /* 0x000fea0003800000 */
[----:B01----:R-:W0:Y:S01]  /*17090*/  LDC.64 R10, c[0x0][0x280] ;  /* 0x0000a000ff0a7b82 */ /* 0x003e220000000a00 */
[C---:B------:R-:W-:Y:S01]  /*170a0*/  IADD3 R9, R8.reuse, UR8, RZ ;  /* 0x0000000808097c10 */ /* 0x040fe2000fffe0ff */
[----:B------:R-:W-:-:S04]  /*170b0*/  VIADD R8, R8, 0x80 ;  /* 0x0000008008087836 */ /* 0x000fc80000000000 */
[----:B0-----:R-:W-:-:S05]  /*170c0*/  IMAD.WIDE.U32 R10, R9, 0x8, R10 ;  /* 0x00000008090a7825 */ /* 0x001fca00078e000a */
[----:B------:R1:W-:Y:S02]  /*170d0*/  STG.E.64 desc[UR6][R10.64], R30 ;  /* 0x0000001e0a007986 */ /* 0x0003e4000c101b06 */
.L_x_13654:
        /* <DEDUP_REMOVED lines=8> */
.L_x_13655:
[----:B------:R-:W-:Y:S05]  /*17160*/  BSYNC B1 ;  /* 0x0000000000017941 */ /* 0x000fea0003800000 */
.L_x_13651:
[----:B------:R-:W-:-:S13]  /*17170*/  ISETP.GE.AND P0, PT, R8, UR9, PT ;  /* 0x0000000908007c0c */ /* 0x000fda000bf06270 */
[----:B--2---:R-:W2:Y:S01]  /*17180*/  @!P0 LDC.64 R2, c[0x0][0x280] ;  /* 0x0000a000ff028b82 */ /* 0x004ea20000000a00 */
[C---:B------:R-:W-:Y:S01]  /*17190*/  @!P0 VIADD R9, R8.reuse, UR8 ;  /* 0x0000000808098c36 */ /* 0x040fe20008000000 */
[----:B------:R-:W-:-:S03]  /*171a0*/  @!P0 IADD3 R8, R8, 0x80, RZ ;  /* 0x0000008008088810 */ /* 0x000fc60007ffe0ff */
[----:B--2---:R-:W-:-:S05]  /*171b0*/  @!P0 IMAD.WIDE.U32 R2, R9, 0x8, R2 ;  /* 0x0000000809028825 */ /* 0x004fca00078e0002 */
[----:B------:R2:W-:Y:S02]  /*171c0*/  @!P0 STG.E.64 desc[UR6][R2.64], R6 ;  /* 0x0000000602008986 */ /* 0x0005e4000c101b06 */
.L_x_13656:
[----:B------:R-:W-:Y:S05]  /*171d0*/  BSYNC B0 ;  /* 0x0000000000007941 */ /* 0x000fea0003800000 */
.L_x_13650:
        /* <DEDUP_REMOVED lines=8> */
.L_x_13657:
        /* <DEDUP_REMOVED lines=10> */
.L_x_18618:


//--------------------- .text._ZN2at6native29vectorized_elementwise_kernelILi8EZZNS0_73_GLOBAL__N__c8866d80_35_SparseBinaryOpIntersectionKernel_cu_9e10b42f_311142_sparse_binary_op_intersection_kernel_implINS2_18CUDAKernelLauncherENS2_36CUDAValueSelectionIntersectionKernelINS2_9RhsProjOpEEElLl8EEEvRNS_6TensorERKS8_SB_RKSt6vectorIlSaIlEERKSt8optionalIS8_ESK_bbENKUlvE1_clEvEUllE_St5arrayIPcLm2EEEEviT0_T1_ --------------------------
	.section	.text._ZN2at6native29vectorized_elementwise_kernelILi8EZZNS0_73_GLOBAL__N__c8866d80_35_SparseBinaryOpIntersectionKernel_cu_9e10b42f_311142_sparse_binary_op_intersection_kernel_implINS2_18CUDAKernelLauncherENS2_36CUDAValueSelectionIntersectionKernelINS2_9RhsProjOpEEElLl8EEEvRNS_6TensorERKS8_SB_RKSt6vectorIlSaIlEERKSt8optionalIS8_ESK_bbENKUlvE1_clEvEUllE_St5arrayIPcLm2EEEEviT0_T1_,"ax",@progbits
	.align	128
        .global         _ZN2at6native29vectorized_elementwise_kernelILi8EZZNS0_73_GLOBAL__N__c8866d80_35_SparseBinaryOpIntersectionKernel_cu_9e10b42f_311142_sparse_binary_op_intersection_kernel_implINS2_18CUDAKernelLauncherENS2_36CUDAValueSelectionIntersectionKernelINS2_9RhsProjOpEEElLl8EEEvRNS_6TensorERKS8_SB_RKSt6vectorIlSaIlEERKSt8optionalIS8_ESK_bbENKUlvE1_clEvEUllE_St5arrayIPcLm2EEEEviT0_T1_
        .type           _ZN2at6native29vectorized_elementwise_kernelILi8EZZNS0_73_GLOBAL__N__c8866d80_35_SparseBinaryOpIntersectionKernel_cu_9e10b42f_311142_sparse_binary_op_intersection_kernel_implINS2_18CUDAKernelLauncherENS2_36CUDAValueSelectionIntersectionKernelINS2_9RhsProjOpEEElLl8EEEvRNS_6TensorERKS8_SB_RKSt6vectorIlSaIlEERKSt8optionalIS8_ESK_bbENKUlvE1_clEvEUllE_St5arrayIPcLm2EEEEviT0_T1_,@function
        .size           _ZN2at6native29vectorized_elementwise_kernelILi8EZZNS0_73_GLOBAL__N__c8866d80_35_SparseBinaryOpIntersectionKernel_cu_9e10b42f_311142_sparse_binary_op_intersection_kernel_implINS2_18CUDAKernelLauncherENS2_36CUDAValueSelectionIntersectionKernelINS2_9RhsProjOpEEElLl8EEEvRNS_6TensorERKS8_SB_RKSt6vectorIlSaIlEERKSt8optionalIS8_ESK_bbENKUlvE1_clEvEUllE_St5arrayIPcLm2EEEEviT0_T1_,(.L_x_18619 - _ZN2at6native29vectorized_elementwise_kernelILi8EZZNS0_73_GLOBAL__N__c8866d80_35_SparseBinaryOpIntersectionKernel_cu_9e10b42f_311142_sparse_binary_op_intersection_kernel_implINS2_18CUDAKernelLauncherENS2_36CUDAValueSelectionIntersectionKernelINS2_9RhsProjOpEEElLl8EEEvRNS_6TensorERKS8_SB_RKSt6vectorIlSaIlEERKSt8optionalIS8_ESK_bbENKUlvE1_clEvEUllE_St5arrayIPcLm2EEEEviT0_T1_)
        .other          _ZN2at6native29vectorized_elementwise_kernelILi8EZZNS0_73_GLOBAL__N__c8866d80_35_SparseBinaryOpIntersectionKernel_cu_9e10b42f_311142_sparse_binary_op_intersection_kernel_implINS2_18CUDAKernelLauncherENS2_36CUDAValueSelectionIntersectionKernelINS2_9RhsProjOpEEElLl8EEEvRNS_6TensorERKS8_SB_RKSt6vectorIlSaIlEERKSt8optionalIS8_ESK_bbENKUlvE1_clEvEUllE_St5arrayIPcLm2EEEEviT0_T1_,@"STO_CUDA_ENTRY STV_DEFAULT"
_ZN2at6native29vectorized_elementwise_kernelILi8EZZNS0_73_GLOBAL__N__c8866d80_35_SparseBinaryOpIntersectionKernel_cu_9e10b42f_311142_sparse_binary_op_intersection_kernel_implINS2_18CUDAKernelLauncherENS2_36CUDAValueSelectionIntersectionKernelINS2_9RhsProjOpEEElLl8EEEvRNS_6TensorERKS8_SB_RKSt6vectorIlSaIlEERKSt8optionalIS8_ESK_bbENKUlvE1_clEvEUllE_St5arrayIPcLm2EEEEviT0_T1_:
.text._ZN2at6native29vectorized_elementwise_kernelILi8EZZNS0_73_GLOBAL__N__c8866d80_35_SparseBinaryOpIntersectionKernel_cu_9e10b42f_311142_sparse_binary_op_intersection_kernel_implINS2_18CUDAKernelLauncherENS2_36CUDAValueSelectionIntersectionKernelINS2_9RhsProjOpEEElLl8EEEvRNS_6TensorERKS8_SB_RKSt6vectorIlSaIlEERKSt8optionalIS8_ESK_bbENKUlvE1_clEvEUllE_St5arrayIPcLm2EEEEviT0_T1_:
        /* <DEDUP_REMOVED lines=95> */
.L_x_13663:
        /* <DEDUP_REMOVED lines=141> */
.L_x_13662:
        /* <DEDUP_REMOVED lines=77> */
.L_x_13664:
[----:B------:R-:W-:-:S04]  /*1390*/  ISETP.NE.U32.AND P3, PT, RZ, UR9, PT ;  /* 0x00000009ff007c0c */ /* 0x000fc8000bf65070 */
[----:B------:R-:W-:-:S13]  /*13a0*/  ISETP.NE.OR.EX P0, PT, RZ, UR12, P0, P3 ;  /* 0x0000000cff007c0c */ /* 0x000fda0008705730 */
[----:B------:R-:W-:Y:S05]  /*13b0*/  @!P0 BRA `(.L_x_13660) ;  /* 0x0000000000b08947 */ /* 0x000fea0003800000 */
.L_x_13661:
        /* <DEDUP_REMOVED lines=44> */
.L_x_13660:
        /* <DEDUP_REMOVED lines=56> */
.L_x_13659:
        /* <DEDUP_REMOVED lines=44> */
.L_x_13669:
        /* <DEDUP_REMOVED lines=141> */
.L_x_13668:
        /* <DEDUP_REMOVED lines=76> */
.L_x_13670:
[----:B------:R-:W-:-:S04]  /*2a50*/  ISETP.NE.U32.AND P2, PT, RZ, UR9, PT ;  /* 0x00000009ff007c0c */ /* 0x000fc8000bf45070 */
[----:B------:R-:W-:-:S13]  /*2a60*/  ISETP.NE.OR.EX P0, PT, RZ, UR12, P0, P2 ;  /* 0x0000000cff007c0c */ /* 0x000fda0008705720 */
[----:B------:R-:W-:Y:S05]  /*2a70*/  @!P0 BRA `(.L_x_13666) ;  /* 0x0000000000a88947 */ /* 0x000fea0003800000 */
.L_x_13667:
        /* <DEDUP_REMOVED lines=42> */
.L_x_13666:
        /* <DEDUP_REMOVED lines=51> */
.L_x_13665:
        /* <DEDUP_REMOVED lines=46> */
.L_x_13675:
        /* <DEDUP_REMOVED lines=138> */
.L_x_13674:
        /* <DEDUP_REMOVED lines=75> */
.L_x_13676:
[----:B------:R-:W-:-:S04]  /*4080*/  ISETP.NE.U32.AND P2, PT, RZ, UR9, PT ;  /* 0x00000009ff007c0c */ /* 0x000fc8000bf45070 */
[----:B------:R-:W-:-:S13]  /*4090*/  ISETP.NE.OR.EX P0, PT, RZ, UR12, P0, P2 ;  /* 0x0000000cff007c0c */ /* 0x000fda0008705720 */
[----:B------:R-:W-:Y:S05]  /*40a0*/  @!P0 BRA `(.L_x_13672) ;  /* 0x0000000000a88947 */ /* 0x000fea0003800000 */
.L_x_13673:
        /* <DEDUP_REMOVED lines=42> */
.L_x_13672:
        /* <DEDUP_REMOVED lines=52> */
.L_x_13671:
        /* <DEDUP_REMOVED lines=36> */
.L_x_13681:
        /* <DEDUP_REMOVED lines=142> */
.L_x_13680:
        /* <DEDUP_REMOVED lines=77> */
.L_x_13682:
[----:B------:R-:W-:-:S04]  /*5680*/  ISETP.NE.U32.AND P2, PT, RZ, UR9, PT ;  /* 0x00000009ff007c0c */ /* 0x000fc8000bf45070 */
[----:B------:R-:W-:-:S13]  /*5690*/  ISETP.NE.OR.EX P0, PT, RZ, UR10, P0, P2 ;  /* 0x0000000aff007c0c */ /* 0x000fda0008705720 */
[----:B------:R-:W-:Y:S05]  /*56a0*/  @!P0 BRA `(.L_x_13678) ;  /* 0x0000000000ac8947 */ /* 0x000fea0003800000 */
.L_x_13679:
        /* <DEDUP_REMOVED lines=43> */
.L_x_13678:
        /* <DEDUP_REMOVED lines=51> */
.L_x_13677:
        /* <DEDUP_REMOVED lines=37> */
.L_x_13687:
        /* <DEDUP_REMOVED lines=141> */
.L_x_13686:
        /* <DEDUP_REMOVED lines=78> */
.L_x_13688:
[----:B------:R-:W-:-:S04]  /*6c90*/  ISETP.NE.U32.AND P2, PT, RZ, UR9, PT ;  /* 0x00000009ff007c0c */ /* 0x000fc8000bf45070 */
[----:B------:R-:W-:-:S13]  /*6ca0*/  ISETP.NE.OR.EX P0, PT, RZ, UR12, P0, P2 ;  /* 0x0000000cff007c0c */ /* 0x000fda0008705720 */
[----:B------:R-:W-:Y:S05]  /*6cb0*/  @!P0 BRA `(.L_x_13684) ;  /* 0x0000000000b48947 */ /* 0x000fea0003800000 */
.L_x_13685:
        /* <DEDUP_REMOVED lines=45> */
.L_x_13684:
        /* <DEDUP_REMOVED lines=51> */
.L_x_13683:
        /* <DEDUP_REMOVED lines=38> */
.L_x_13693:
        /* <DEDUP_REMOVED lines=139> */
.L_x_13692:
        /* <DEDUP_REMOVED lines=75> */
.L_x_13694:
[----:B------:R-:W-:-:S04]  /*8280*/  ISETP.NE.U32.AND P2, PT, RZ, UR9, PT ;  /* 0x00000009ff007c0c */ /* 0x000fc8000bf45070 */
[----:B------:R-:W-:-:S13]  /*8290*/  ISETP.NE.OR.EX P0, PT, RZ, UR10, P0, P2 ;  /* 0x0000000aff007c0c */ /* 0x000fda0008705720 */
[----:B------:R-:W-:Y:S05]  /*82a0*/  @!P0 BRA `(.L_x_13690) ;  /* 0x0000000000a88947 */ /* 0x000fea0003800000 */
.L_x_13691:
        /* <DEDUP_REMOVED lines=42> */
.L_x_13690:
        /* <DEDUP_REMOVED lines=51> */
.L_x_13689:
        /* <DEDUP_REMOVED lines=40> */
.L_x_13699:
        /* <DEDUP_REMOVED lines=138> */
.L_x_13698:
        /* <DEDUP_REMOVED lines=75> */
.L_x_13700:
[----:B------:R-:W-:-:S04]  /*9850*/  ISETP.NE.U32.AND P2, PT, RZ, UR9, PT ;  /* 0x00000009ff007c0c */ /* 0x000fc8000bf45070 */
[----:B------:R-:W-:-:S13]  /*9860*/  ISETP.NE.OR.EX P0, PT, RZ, UR10, P0, P2 ;  /* 0x0000000aff007c0c */ /* 0x000fda0008705720 */
[----:B------:R-:W-:Y:S05]  /*9870*/  @!P0 BRA `(.L_x_13696) ;  /* 0x0000000000a88947 */ /* 0x000fea0003800000 */
.L_x_13697:
        /* <DEDUP_REMOVED lines=42> */
.L_x_13696:
        /* <DEDUP_REMOVED lines=52> */
.L_x_13695:
        /* <DEDUP_REMOVED lines=38> */
.L_x_13705:
        /* <DEDUP_REMOVED lines=139> */
.L_x_13704:
        /* <DEDUP_REMOVED lines=75> */
.L_x_13706:
[----:B------:R-:W-:-:S04]  /*ae20*/  ISETP.NE.U32.AND P1, PT, RZ, UR9, PT ;  /* 0x00000009ff007c0c */ /* 0x000fc8000bf25070 */
[----:B------:R-:W-:-:S13]  /*ae30*/  ISETP.NE.OR.EX P0, PT, RZ, UR10, P0, P1 ;  /* 0x0000000aff007c0c */ /* 0x000fda0008705710 */
[----:B------:R-:W-:Y:S05]  /*ae40*/  @!P0 BRA `(.L_x_13702) ;  /* 0x0000000000a88947 */ /* 0x000fea0003800000 */
.L_x_13703:
        /* <DEDUP_REMOVED lines=42> */
.L_x_13702:
        /* <DEDUP_REMOVED lines=49> */
.L_x_13701:
        /* <DEDUP_REMOVED lines=11> */
.L_x_13658:
        /* <DEDUP_REMOVED lines=132> */
.L_x_13712:
        /* <DEDUP_REMOVED lines=138> */
.L_x_13711:
        /* <DEDUP_REMOVED lines=75> */
.L_x_13713:
[----:B------:R-:W-:-:S04]  /*ca40*/  ISETP.NE.U32.AND P3, PT, RZ, UR9, PT ;  /* 0x00000009ff007c0c */ /* 0x000fc8000bf65070 */
[----:B------:R-:W-:-:S13]  /*ca50*/  ISETP.NE.OR.EX P0, PT, RZ, UR14, P0, P3 ;  /* 0x0000000eff007c0c */ /* 0x000fda0008705730 */
[----:B------:R-:W-:Y:S05]  /*ca60*/  @!P0 BRA `(.L_x_13709) ;  /* 0x0000000000a48947 */ /* 0x000fea0003800000 */
.L_x_13710:
        /* <DEDUP_REMOVED lines=41> */
.L_x_13709:
        /* <DEDUP_REMOVED lines=50> */
.L_x_13708:
[----:B------:R-:W-:Y:S05]  /*d020*/  BSYNC B0 ;  /* 0x0000000000007941 */ /* 0x000fea0003800000 */
.L_x_13707:
        /* <DEDUP_REMOVED lines=50> */
.L_x_13719:
        /* <DEDUP_REMOVED lines=138> */
.L_x_13718:
        /* <DEDUP_REMOVED lines=75> */
.L_x_13720:
[----:B------:R-:W-:-:S04]  /*e0a0*/  ISETP.NE.U32.AND P3, PT, RZ, UR12, PT ;  /* 0x0000000cff007c0c */ /* 0x000fc8000bf65070 */
[----:B------:R-:W-:-:S13]  /*e0b0*/  ISETP.NE.OR.EX P0, PT, RZ, UR14, P0, P3 ;  /* 0x0000000eff007c0c */ /* 0x000fda0008705730 */
[----:B------:R-:W-:Y:S05]  /*e0c0*/  @!P0 BRA `(.L_x_13716) ;  /* 0x0000000000a48947 */ /* 0x000fea0003800000 */
.L_x_13717:
        /* <DEDUP_REMOVED lines=41> */
.L_x_13716:
        /* <DEDUP_REMOVED lines=49> */
.L_x_13715:
[----:B------:R-:W-:Y:S05]  /*e670*/  BSYNC B0 ;  /* 0x0000000000007941 */ /* 0x000fea0003800000 */
.L_x_13714:
        /* <DEDUP_REMOVED lines=48> */
.L_x_13726:
        /* <DEDUP_REMOVED lines=139> */
.L_x_13725:
        /* <DEDUP_REMOVED lines=76> */
.L_x_13727:
[----:B------:R-:W-:-:S04]  /*f6f0*/  ISETP.NE.U32.AND P3, PT, RZ, UR12, PT ;  /* 0x0000000cff007c0c */ /* 0x000fc8000bf65070 */
[----:B------:R-:W-:-:S13]  /*f700*/  ISETP.NE.OR.EX P0, PT, RZ, UR14, P0, P3 ;  /* 0x0000000eff007c0c */ /* 0x000fda0008705730 */
[----:B------:R-:W-:Y:S05]  /*f710*/  @!P0 BRA `(.L_x_13723) ;  /* 0x0000000000a88947 */ /* 0x000fea0003800000 */
.L_x_13724:
        /* <DEDUP_REMOVED lines=42> */
.L_x_13723:
        /* <DEDUP_REMOVED lines=49> */
.L_x_13722:
[----:B------:R-:W-:Y:S05]  /*fcd0*/  BSYNC B0 ;  /* 0x0000000000007941 */ /* 0x000fea0003800000 */
.L_x_13721:
        /* <DEDUP_REMOVED lines=48> */
.L_x_13733:
        /* <DEDUP_REMOVED lines=138> */
.L_x_13732:
        /* <DEDUP_REMOVED lines=75> */
.L_x_13734:
[----:B------:R-:W-:-:S04]  /*10d30*/  ISETP.NE.U32.AND P3, PT, RZ, UR10, PT ;  /* 0x0000000aff007c0c */ /* 0x000fc8000bf65070 */
[----:B------:R-:W-:-:S13]  /*10d40*/  ISETP.NE.OR.EX P0, PT, RZ, UR11, P0, P3 ;  /* 0x0000000bff007c0c */ /* 0x000fda0008705730 */
[----:B------:R-:W-:Y:S05]  /*10d50*/  @!P0 BRA `(.L_x_13730) ;  /* 0x0000000000a48947 */ /* 0x000fea0003800000 */
.L_x_13731:
        /* <DEDUP_REMOVED lines=41> */
.L_x_13730:
        /* <DEDUP_REMOVED lines=52> */
.L_x_13729:
[----:B------:R-:W-:Y:S05]  /*11330*/  BSYNC B0 ;  /* 0x0000000000007941 */ /* 0x000fea0003800000 */
.L_x_13728:
        /* <DEDUP_REMOVED lines=50> */
.L_x_13740:
        /* <DEDUP_REMOVED lines=141> */
.L_x_13739:
        /* <DEDUP_REMOVED lines=77> */
.L_x_13741:
[----:B------:R-:W-:-:S04]  /*12400*/  ISETP.NE.U32.AND P3, PT, RZ, UR12, PT ;  /* 0x0000000cff007c0c */ /* 0x000fc8000bf65070 */
[----:B------:R-:W-:-:S13]  /*12410*/  ISETP.NE.OR.EX P0, PT, RZ, UR14, P0, P3 ;  /* 0x0000000eff007c0c */ /* 0x000fda0008705730 */
[----:B------:R-:W-:Y:S05]  /*12420*/  @!P0 BRA `(.L_x_13737) ;  /* 0x0000000000b08947 */ /* 0x000fea0003800000 */
.L_x_13738:
        /* <DEDUP_REMOVED lines=44> */
.L_x_13737:
        /* <DEDUP_REMOVED lines=55> */
.L_x_13736:
[----:B------:R-:W-:Y:S05]  /*12a60*/  BSYNC B0 ;  /* 0x0000000000007941 */ /* 0x000fea0003800000 */
.L_x_13735:
        /* <DEDUP_REMOVED lines=47> */
.L_x_13747:
        /* <DEDUP_REMOVED lines=139> */
.L_x_13746:
        /* <DEDUP_REMOVED lines=76> */
.L_x_13748:
[----:B------:R-:W-:-:S04]  /*13ad0*/  ISETP.NE.U32.AND P3, PT, RZ, UR10, PT ;  /* 0x0000000aff007c0c */ /* 0x000fc8000bf65070 */
[----:B------:R-:W-:-:S13]  /*13ae0*/  ISETP.NE.OR.EX P0, PT, RZ, UR11, P0, P3 ;  /* 0x0000000bff007c0c */ /* 0x000fda0008705730 */
[----:B------:R-:W-:Y:S05]  /*13af0*/  @!P0 BRA `(.L_x_13744) ;  /* 0x0000000000a88947 */ /* 0x000fea0003800000 */
.L_x_13745:
        /* <DEDUP_REMOVED lines=42> */
.L_x_13744:
        /* <DEDUP_REMOVED lines=52> */
.L_x_13743:
[----:B------:R-:W-:Y:S05]  /*140e0*/  BSYNC B0 ;  /* 0x0000000000007941 */ /* 0x000fea0003800000 */
.L_x_13742:
        /* <DEDUP_REMOVED lines=46> */
.L_x_13754:
        /* <DEDUP_REMOVED lines=140> */
.L_x_13753:
        /* <DEDUP_REMOVED lines=76> */
.L_x_13755:
[----:B------:R-:W-:-:S04]  /*15150*/  ISETP.NE.U32.AND P3, PT, RZ, UR10, PT ;  /* 0x0000000aff007c0c */ /* 0x000fc8000bf65070 */
[----:B------:R-:W-:-:S13]  /*15160*/  ISETP.NE.OR.EX P0, PT, RZ, UR11, P0, P3 ;  /* 0x0000000bff007c0c */ /* 0x000fda0008705730 */
[----:B------:R-:W-:Y:S05]  /*15170*/  @!P0 BRA `(.L_x_13751) ;  /* 0x0000000000a88947 */ /* 0x000fea0003800000 */
.L_x_13752:
        /* <DEDUP_REMOVED lines=42> */
.L_x_13751:
        /* <DEDUP_REMOVED lines=51> */
.L_x_13750:
[----:B------:R-:W-:Y:S05]  /*15750*/  BSYNC B0 ;  /* 0x0000000000007941 */ /* 0x000fea0003800000 */
.L_x_13749:
        /* <DEDUP_REMOVED lines=46> */
.L_x_13761:
        /* <DEDUP_REMOVED lines=140> */
.L_x_13760:
        /* <DEDUP_REMOVED lines=77> */
.L_x_13762:
[----:B------:R-:W-:-:S04]  /*167d0*/  ISETP.NE.U32.AND P1, PT, RZ, UR10, PT ;  /* 0x0000000aff007c0c */ /* 0x000fc8000bf25070 */
[----:B------:R-:W-:-:S13]  /*167e0*/  ISETP.NE.OR.EX P0, PT, RZ, UR11, P0, P1 ;  /* 0x0000000bff007c0c */ /* 0x000fda0008705710 */
[----:B------:R-:W-:Y:S05]  /*167f0*/  @!P0 BRA `(.L_x_13758) ;  /* 0x0000000000ac8947 */ /* 0x000fea0003800000 */
.L_x_13759:
        /* <DEDUP_REMOVED lines=43> */
.L_x_13758:
        /* <DEDUP_REMOVED lines=60> */
.L_x_13757:
[----:B------:R-:W-:Y:S05]  /*16e70*/  BSYNC B0 ;  /* 0x0000000000007941 */ /* 0x000fea0003800000 */
.L_x_13756:
        /* <DEDUP_REMOVED lines=24> */
.L_x_13765:
[----:B------:R-:W-:-:S13]  /*17000*/  ISETP.GE.AND P0, PT, R8, UR9, PT ;  /* 0x0000000908007c0c */ /* 0x000fda000bf06270 */
[----:B------:R-:W-:Y:S05]  /*17010*/  @P0 BRA `(.L_x_13767) ;  /* 0x0000000000300947 */ /* 0x000fea0003800000 */
[----:B0-----:R-:W0:Y:S01]  /*17020*/  LDC.64 R10, c[0x0][0x280] ;  /* 0x0000a000ff0a7b82 */ /* 0x001e220000000a00 */
[C---:B------:R-:W-:Y:S01]  /*17030*/  VIADD R9, R8.reuse, UR8 ;  /* 0x0000000808097c36 */ /* 0x040fe20008000000 */
[----:B------:R-:W-:-:S03]  /*17040*/  IADD3 R8, R8, 0x80, RZ ;  /* 0x0000008008087810 */ /* 0x000fc60007ffe0ff */
[----:B0-----:R-:W-:-:S05]  /*17050*/  IMAD.WIDE.U32 R10, R9, 0x8, R10 ;  /* 0x00000008090a7825 */ /* 0x001fca00078e000a */
[----:B------:R1:W-:Y:S02]  /*17060*/  STG.E.64 desc[UR6][R10.64], R12 ;  /* 0x0000000c0a007986 */ /* 0x0003e4000c101b06 */
.L_x_13766:
[----:B------:R-:W-:-:S13]  /*17070*/  ISETP.GE.AND P0, PT, R8, UR9, PT ;  /* 0x0000000908007c0c */ /* 0x000fda000bf06270 */
[----:B------:R-:W-:Y:S05]  /*17080*/  @P0 BRA `(.L_x_13768) ;  /* 0x0000000000340947 */ /* 0x000fea0003800000 */
[----:B01----:R-:W0:Y:S01]  /*17090*/  LDC.64 R10, c[0x0][0x280] ;  /* 0x0000a000ff0a7b82 */ /* 0x003e220000000a00 */
[C---:B------:R-:W-:Y:S01]  /*170a0*/  IADD3 R9, R8.reuse, UR8, RZ ;  /* 0x0000000808097c10 */ /* 0x040fe2000fffe0ff */
[----:B------:R-:W-:-:S04]  /*170b0*/  VIADD R8, R8, 0x80 ;  /* 0x0000008008087836 */ /* 0x000fc80000000000 */
[----:B0-----:R-:W-:-:S05]  /*170c0*/  IMAD.WIDE.U32 R10, R9, 0x8, R10 ;  /* 0x00000008090a7825 */ /* 0x001fca00078e000a */
[----:B------:R1:W-:Y:S02]  /*170d0*/  STG.E.64 desc[UR6][R10.64], R30 ;  /* 0x0000001e0a007986 */ /* 0x0003e4000c101b06 */
.L_x_13767:
        /* <DEDUP_REMOVED lines=8> */
.L_x_13768:
[----:B------:R-:W-:Y:S05]  /*17160*/  BSYNC B1 ;  /* 0x0000000000017941 */ /* 0x000fea0003800000 */
.L_x_13764:
[----:B------:R-:W-:-:S13]  /*17170*/  ISETP.GE.AND P0, PT, R8, UR9, PT ;  /* 0x0000000908007c0c */ /* 0x000fda000bf06270 */
[----:B--2---:R-:W2:Y:S01]  /*17180*/  @!P0 LDC.64 R2, c[0x0][0x280] ;  /* 0x0000a000ff028b82 */ /* 0x004ea20000000a00 */
[C---:B------:R-:W-:Y:S01]  /*17190*/  @!P0 VIADD R9, R8.reuse, UR8 ;  /* 0x0000000808098c36 */ /* 0x040fe20008000000 */
[----:B------:R-:W-:-:S03]  /*171a0*/  @!P0 IADD3 R8, R8, 0x80, RZ ;  /* 0x0000008008088810 */ /* 0x000fc60007ffe0ff */
[----:B--2---:R-:W-:-:S05]  /*171b0*/  @!P0 IMAD.WIDE.U32 R2, R9, 0x8, R2 ;  /* 0x0000000809028825 */ /* 0x004fca00078e0002 */
[----:B------:R2:W-:Y:S02]  /*171c0*/  @!P0 STG.E.64 desc[UR6][R2.64], R6 ;  /* 0x0000000602008986 */ /* 0x0005e4000c101b06 */
.L_x_13769:
[----:B------:R-:W-:Y:S05]  /*171d0*/  BSYNC B0 ;  /* 0x0000000000007941 */ /* 0x000fea0003800000 */
.L_x_13763:
        /* <DEDUP_REMOVED lines=8> */
.L_x_13770:
        /* <DEDUP_REMOVED lines=10> */
.L_x_18619:


//--------------------- .text._ZN2at6native18elementwise_kernelILi128ELi4EZNS0_15gpu_kernel_implIZZNS0_73_GLOBAL__N__c8866d80_35_SparseBinaryOpIntersectionKernel_cu_9e10b42f_311142_sparse_binary_op_intersection_kernel_implINS3_18CUDAKernelLauncherENS3_36CUDAValueSelectionIntersectionKernelINS3_5MulOpEEElLl0EEEvRNS_6TensorERKS9_SC_RKSt6vectorIlSaIlEERKSt8optionalIS9_ESL_bbENKUlvE3_clEvEUllE_EEvRNS_18TensorIteratorBaseERKT_EUliE_EEviT1_ --------------------------
	.section	.text._ZN2at6native18elementwise_kernelILi128ELi4EZNS0_15gpu_kernel_implIZZNS0_73_GLOBAL__N__c8866d80_35_SparseBinaryOpIntersectionKernel_cu_9e10b42f_311142_sparse_binary_op_intersection_kernel_implINS3_18CUDAKernelLauncherENS3_36CUDAValueSelectionIntersectionKernelINS3_5MulOpEEElLl0EEEvRNS_6TensorERKS9_SC_RKSt6vectorIlSaIlEERKSt8optionalIS9_ESL_bbENKUlvE3_clEvEUllE_EEvRNS_18TensorIteratorBaseERKT_EUliE_EEviT1_,"ax",@progbits
	.align	128
        .global         _ZN2at6native18elementwise_kernelILi128ELi4EZNS0_15gpu_kernel_implIZZNS0_73_GLOBAL__N__c8866d80_35_SparseBinaryOpIntersectionKernel_cu_9e10b42f_311142_sparse_binary_op_intersection_kernel_implINS3_18CUDAKernelLauncherENS3_36CUDAValueSelectionIntersectionKernelINS3_5MulOpEEElLl0EEEvRNS_6TensorERKS9_SC_RKSt6vectorIlSaIlEERKSt8optionalIS9_ESL_bbENKUlvE3_clEvEUllE_EEvRNS_18TensorIteratorBaseERKT_EUliE_EEviT1_
        .type           _ZN2at6native18elementwise_kernelILi128ELi4EZNS0_15gpu_kernel_implIZZNS0_73_GLOBAL__N__c8866d80_35_SparseBinaryOpIntersectionKernel_cu_9e10b42f_311142_sparse_binary_op_intersection_kernel_implINS3_18CUDAKernelLauncherENS3_36CUDAValueSelectionIntersectionKernelINS3_5MulOpEEElLl0EEEvRNS_6TensorERKS9_SC_RKSt6vectorIlSaIlEERKSt8optionalIS9_ESL_bbENKUlvE3_clEvEUllE_EEvRNS_18TensorIteratorBaseERKT_EUliE_EEviT1_,@function
        .size           _ZN2at6native18elementwise_kernelILi128ELi4EZNS0_15gpu_kernel_implIZZNS0_73_GLOBAL__N__c8866d80_35_SparseBinaryOpIntersectionKernel_cu_9e10b42f_311142_sparse_binary_op_intersection_kernel_implINS3_18CUDAKernelLauncherENS3_36CUDAValueSelectionIntersectionKernelINS3_5MulOpEEElLl0EEEvRNS_6TensorERKS9_SC_RKSt6vectorIlSaIlEERKSt8optionalIS9_ESL_bbENKUlvE3_clEvEUllE_EEvRNS_18TensorIteratorBaseERKT_EUliE_EEviT1_,(.L_x_18620 - _ZN2at6native18elementwise_kernelILi128ELi4EZNS0_15gpu_kernel_implIZZNS0_73_GLOBAL__N__c8866d80_35_SparseBinaryOpIntersectionKernel_cu_9e10b42f_311142_sparse_binary_op_intersection_kernel_implINS3_18CUDAKernelLauncherENS3_36CUDAValueSelectionIntersectionKernelINS3_5MulOpEEElLl0EEEvRNS_6TensorERKS9_SC_RKSt6vectorIlSaIlEERKSt8optionalIS9_ESL_bbENKUlvE3_clEvEUllE_EEvRNS_18TensorIteratorBaseERKT_EUliE_EEviT1_)
        .other          _ZN2at6native18elementwise_kernelILi128ELi4EZNS0_15gpu_kernel_implIZZNS0_73_GLOBAL__N__c8866d80_35_SparseBinaryOpIntersectionKernel_cu_9e10b42f_311142_sparse_binary_op_intersection_kernel_implINS3_18CUDAKernelLauncherENS3_36CUDAValueSelectionIntersectionKernelINS3_5MulOpEEElLl0EEEvRNS_6TensorERKS9_SC_RKSt6vectorIlSaIlEERKSt8optionalIS9_ESL_bbENKUlvE3_clEvEUllE_EEvRNS_18TensorIteratorBaseERKT_EUliE_EEviT1_,@"STO_CUDA_ENTRY STV_DEFAULT"
_ZN2at6native18elementwise_kernelILi128ELi4EZNS0_15gpu_kernel_implIZZNS0_73_GLOBAL__N__c8866d80_35_SparseBinaryOpIntersectionKernel_cu_9e10b42f_311142_sparse_binary_op_intersection_kernel_implINS3_18CUDAKernelLauncherENS3_36CUDAValueSelectionIntersectionKernelINS3_5MulOpEEElLl0EEEvRNS_6TensorERKS9_SC_RKSt6vectorIlSaIlEERKSt8optionalIS9_ESL_bbENKUlvE3_clEvEUllE_EEvRNS_18TensorIteratorBaseERKT_EUliE_EEviT1_:
.text._ZN2at6native18elementwise_kernelILi128ELi4EZNS0_15gpu_kernel_implIZZNS0_73_GLOBAL__N__c8866d80_35_SparseBinaryOpIntersectionKernel_cu_9e10b42f_311142_sparse_binary_op_intersection_kernel_implINS3_18CUDAKernelLauncherENS3_36CUDAValueSelectionIntersectionKernelINS3_5MulOpEEElLl0EEEvRNS_6TensorERKS9_SC_RKSt6vectorIlSaIlEERKSt8optionalIS9_ESL_bbENKUlvE3_clEvEUllE_EEvRNS_18TensorIteratorBaseERKT_EUliE_EEviT1_:
        /* <DEDUP_REMOVED lines=312> */
.L_x_13773:
        /* <DEDUP_REMOVED lines=21> */
.L_x_13777:
[----:B------:R0:W5:Y:S01]  /*14d0*/  LDG.E.U8 R2, desc[UR36][R4.64] ;  /* 0x0000002404027981 */ /* 0x000162000c1e1100 */
[----:B------:R-:W-:Y:S01]  /*14e0*/  MOV R3, RZ ;  /* 0x000000ff00037202 */ /* 0x000fe20000000f00 */
[----:B------:R-:W-:Y:S06]  /*14f0*/  BRA `(.L_x_13779) ;  /* 0x0000000c00487947 */ /* 0x000fec0003800000 */
.L_x_13776:
        /* <DEDUP_REMOVED lines=8> */
.L_x_13781:
[----:B------:R-:W2:Y:S02]  /*1580*/  LDG.E R2, desc[UR36][R4.64] ;  /* 0x0000002404027981 */ /* 0x000ea4000c1e1900 */
[----:B--2---:R-:W-:Y:S01]  /*1590*/  SHF.R.S32.HI R3, RZ, 0x1f, R2 ;  /* 0x0000001fff037819 */ /* 0x004fe20000011402 */
[----:B------:R-:W-:Y:S06]  /*15a0*/  BRA `(.L_x_13779) ;  /* 0x0000000c001c7947 */ /* 0x000fec0003800000 */
.L_x_13780:
[----:B------:R-:W2:Y:S02]  /*15b0*/  LDG.E.S16 R2, desc[UR36][R4.64] ;  /* 0x0000002404027981 */ /* 0x000ea4000c1e1700 */
[----:B--2---:R-:W-:Y:S01]  /*15c0*/  SHF.R.S32.HI R3, RZ, 0x1f, R2 ;  /* 0x0000001fff037819 */ /* 0x004fe20000011402 */
[----:B------:R-:W-:Y:S06]  /*15d0*/  BRA `(.L_x_13779) ;  /* 0x0000000c00107947 */ /* 0x000fec0003800000 */
.L_x_13775:
        /* <DEDUP_REMOVED lines=9> */
.L_x_13783:
[----:B------:R-:W2:Y:S02]  /*1670*/  LDG.E.U16 R4, desc[UR36][R4.64] ;  /* 0x0000002404047981 */ /* 0x000ea4000c1e1500 */
[----:B--2---:R-:W-:-:S06]  /*1680*/  HADD2.F32 R2, -RZ, R4.H0_H0 ;  /* 0x20000004ff027230 */ /* 0x004fcc0000004100 */
[----:B------:R-:W0:Y:S01]  /*1690*/  F2I.S64.TRUNC R2, R2 ;  /* 0x0000000200027311 */ /* 0x000e22000020d900 */
[----:B------:R-:W-:Y:S05]  /*16a0*/  BRA `(.L_x_13779) ;  /* 0x0000000800dc7947 */ /* 0x000fea0003800000 */
.L_x_13782:
        /* <DEDUP_REMOVED lines=9> */
.L_x_13785:
[----:B------:R-:W2:Y:S02]  /*1740*/  LDG.E.U16 R4, desc[UR36][R4.64] ;  /* 0x0000002404047981 */ /* 0x000ea4000c1e1500 */
[----:B--2---:R-:W-:-:S06]  /*1750*/  HADD2.F32 R2, -RZ, R4.H0_H0 ;  /* 0x20000004ff027230 */ /* 0x004fcc0000004100 */
[----:B------:R-:W0:Y:S01]  /*1760*/  F2I.S64.TRUNC R2, R2 ;  /* 0x0000000200027311 */ /* 0x000e22000020d900 */
[----:B------:R-:W-:Y:S05]  /*1770*/  BRA `(.L_x_13779) ;  /* 0x0000000800a87947 */ /* 0x000fea0003800000 */
.L_x_13784:
[----:B------:R-:W2:Y:S02]  /*1780*/  LDG.E.64 R2, desc[UR36][R4.64] ;  /* 0x0000002404027981 */ /* 0x000ea4000c1e1b00 */
[----:B--2---:R-:W0:Y:S01]  /*1790*/  F2I.S64.F64.TRUNC R2, R2 ;  /* 0x0000000200027311 */ /* 0x004e22000030d900 */
[----:B------:R-:W-:Y:S05]  /*17a0*/  BRA `(.L_x_13779) ;  /* 0x00000008009c7947 */ /* 0x000fea0003800000 */
.L_x_13774:
        /* <DEDUP_REMOVED lines=13> */
.L_x_13788:
[----:B------:R-:W2:Y:S02]  /*1880*/  LDG.E.64 R2, desc[UR36][R4.64] ;  /* 0x0000002404027981 */ /* 0x000ea4000c1e1b00 */
[----:B--2---:R-:W0:Y:S01]  /*1890*/  F2I.S64.F64.TRUNC R2, R2 ;  /* 0x0000000200027311 */ /* 0x004e22000030d900 */
[----:B------:R-:W-:Y:S05]  /*18a0*/  BRA `(.L_x_13779) ;  /* 0x00000008005c7947 */ /* 0x000fea0003800000 */
.L_x_13787:
        /* <DEDUP_REMOVED lines=27> */
.L_x_13790:
        /* <DEDUP_REMOVED lines=14> */
.L_x_13789:
[----:B------:R-:W2:Y:S02]  /*1b40*/  LDG.E.U16 R2, desc[UR36][R4.64] ;  /* 0x0000002404027981 */ /* 0x000ea4000c1e1500 */
[----:B--2---:R-:W-:-:S06]  /*1b50*/  IMAD.U32 R2, R2, 0x10000, RZ ;  /* 0x0001000002027824 */ /* 0x004fcc00078e00ff */
[----:B------:R-:W0:Y:S01]  /*1b60*/  F2I.S64.TRUNC R2, R2 ;  /* 0x0000000200027311 */ /* 0x000e22000020d900 */
[----:B------:R-:W-:Y:S05]  /*1b70*/  BRA `(.L_x_13779) ;  /* 0x0000000400a87947 */ /* 0x000fea0003800000 */
.L_x_13786:
        /* <DEDUP_REMOVED lines=11> */
.L_x_13793:
        /* <DEDUP_REMOVED lines=21> */
.L_x_13797:
[----:B------:R-:W-:Y:S05]  /*1d80*/  BSYNC B1 ;  /* 0x0000000000017941 */ /* 0x000fea0003800000 */
.L_x_13796:
[----:B------:R-:W-:Y:S01]  /*1d90*/  IMAD.SHL.U32 R2, R2, 0x100000, RZ ;  /* 0x0010000002027824 */ /* 0x000fe200078e00ff */
[----:B------:R-:W-:-:S04]  /*1da0*/  LEA R3, R0, 0x3b800000, 0x17 ;  /* 0x3b80000000037811 */ /* 0x000fc800078eb8ff */
[----:B------:R-:W-:-:S07]  /*1db0*/  LOP3.LUT R2, R3, R2, R4, 0xfe, !PT ;  /* 0x0000000203027212 */ /* 0x000fce00078efe04 */
.L_x_13795:
[----:B------:R-:W-:Y:S05]  /*1dc0*/  BSYNC B0 ;  /* 0x0000000000007941 */ /* 0x000fea0003800000 */
.L_x_13794:
[----:B------:R-:W1:Y:S01]  /*1dd0*/  F2I.S64.TRUNC R2, R2 ;  /* 0x0000000200027311 */ /* 0x000e62000020d900 */
[----:B------:R-:W-:Y:S05]  /*1de0*/  BRA `(.L_x_13779) ;  /* 0x00000004000c7947 */ /* 0x000fea0003800000 */
.L_x_13792:
        /* <DEDUP_REMOVED lines=21> */
.L_x_13801:
[----:B------:R-:W-:Y:S05]  /*1f40*/  BSYNC B1 ;  /* 0x0000000000017941 */ /* 0x000fea0003800000 */
.L_x_13800:
[----:B------:R-:W-:Y:S01]  /*1f50*/  IMAD.SHL.U32 R2, R2, 0x200000, RZ ;  /* 0x0020000002027824 */ /* 0x000fe200078e00ff */
[----:B------:R-:W-:-:S04]  /*1f60*/  LEA R3, R0, 0x37800000, 0x17 ;  /* 0x3780000000037811 */ /* 0x000fc800078eb8ff */
[----:B------:R-:W-:-:S07]  /*1f70*/  LOP3.LUT R2, R3, R2, R4, 0xfe, !PT ;  /* 0x0000000203027212 */ /* 0x000fce00078efe04 */
.L_x_13799:
[----:B------:R-:W-:Y:S05]  /*1f80*/  BSYNC B0 ;  /* 0x0000000000007941 */ /* 0x000fea0003800000 */
.L_x_13798:
[----:B------:R-:W2:Y:S01]  /*1f90*/  F2I.S64.TRUNC R2, R2 ;  /* 0x0000000200027311 */ /* 0x000ea2000020d900 */
[----:B------:R-:W-:Y:S05]  /*1fa0*/  BRA `(.L_x_13779) ;  /* 0x00000000009c7947 */ /* 0x000fea0003800000 */
.L_x_13791:
        /* <DEDUP_REMOVED lines=14> */
.L_x_13805:
[----:B------:R-:W-:Y:S05]  /*2090*/  BSYNC B0 ;  /* 0x0000000000007941 */ /* 0x000fea0003800000 */
.L_x_13804:
[----:B------:R-:W4:Y:S01]  /*20a0*/  F2I.S64.TRUNC R2, R2 ;  /* 0x0000000200027311 */ /* 0x000f22000020d900 */
[----:B------:R-:W-:Y:S05]  /*20b0*/  BRA `(.L_x_13779) ;  /* 0x0000000000587947 */ /* 0x000fea0003800000 */
.L_x_13778:
        /* <DEDUP_REMOVED lines=16> */
.L_x_13806:
[----:B------:R-:W-:Y:S01]  /*21c0*/  CS2R R2, SRZ ;  /* 0x0000000000027805 */ /* 0x000fe2000001ff00 */
[----:B------:R-:W-:Y:S06]  /*21d0*/  BRA `(.L_x_13779) ;  /* 0x0000000000107947 */ /* 0x000fec0003800000 */
.L_x_13803:
[----:B------:R0:W5:Y:S01]  /*21e0*/  LDG.E.64 R2, desc[UR36][R4.64] ;  /* 0x0000002404027981 */ /* 0x000162000c1e1b00 */
[----:B------:R-:W-:Y:S05]  /*21f0*/  BRA `(.L_x_13779) ;  /* 0x0000000000087947 */ /* 0x000fea0003800000 */
.L_x_13802:
[----:B------:R3:W5:Y:S01]  /*2200*/  LDG.E R2, desc[UR36][R4.64] ;  /* 0x0000002404027981 */ /* 0x000762000c1e1900 */
[----:B------:R-:W-:-:S07]  /*2210*/  IMAD.MOV.U32 R3, RZ, RZ, RZ ;  /* 0x000000ffff037224 */ /* 0x000fce00078e00ff */
.L_x_13779:
        /* <DEDUP_REMOVED lines=51> */
.L_x_13812:
        /* <DEDUP_REMOVED lines=140> */
.L_x_13811:
        /* <DEDUP_REMOVED lines=77> */
.L_x_13814:
[----:B------:R-:W-:Y:S05]  /*32e0*/  BSYNC B1 ;  /* 0x0000000000017941 */ /* 0x000fea0003800000 */
.L_x_13813:
[----:B------:R-:W-:-:S04]  /*32f0*/  ISETP.NE.U32.AND P1, PT, R14, RZ, PT ;  /* 0x000000ff0e00720c */ /* 0x000fc80003f25070 */
[----:B------:R-:W-:-:S13]  /*3300*/  ISETP.NE.OR.EX P0, PT, R0, RZ, P0, P1 ;  /* 0x000000ff0000720c */ /* 0x000fda0000705710 */
[----:B------:R-:W-:Y:S05]  /*3310*/  @!P0 BRA `(.L_x_13815) ;  /* 0x0000000000ac8947 */ /* 0x000fea0003800000 */
.L_x_13810:
        /* <DEDUP_REMOVED lines=43> */
.L_x_13815:
[----:B------:R-:W-:Y:S05]  /*35d0*/  BSYNC B0 ;  /* 0x0000000000007941 */ /* 0x000fea0003800000 */
.L_x_13809:
        /* <DEDUP_REMOVED lines=50> */
.L_x_13807:
[----:B012-45:R-:W-:-:S04]  /*3900*/  LEA R8, P0, R2, UR4, 0x3 ;  /* 0x0000000402087c11 */ /* 0x037fc8000f8018ff */
[----:B------:R-:W-:-:S06]  /*3910*/  LEA.HI.X R9, R2, UR5, R3, 0x3, P0 ;  /* 0x0000000502097c11 */ /* 0x000fcc00080f1c03 */
[----:B------:R-:W5:Y:S03]  /*3920*/  LDG.E.64 R8, desc[UR36][R8.64] ;  /* 0x0000002408087981 */ /* 0x000f66000c1e1b00 */
.L_x_13808:
        /* <DEDUP_REMOVED lines=20> */
.L_x_13817:
        /* <DEDUP_REMOVED lines=23> */
.L_x_13816:
        /* <DEDUP_REMOVED lines=11> */
.L_x_13819:
        /* <DEDUP_REMOVED lines=23> */
.L_x_13818:
        /* <DEDUP_REMOVED lines=32> */
.L_x_13823:
[----:B------:R0:W-:Y:S01]  /*4000*/  STG.E.U8 desc[UR36][R16.64], RZ ;  /* 0x000000ff10007986 */ /* 0x0001e2000c101124 */
[----:B------:R-:W-:Y:S05]  /*4010*/  BRA `(.L_x_13825) ;  /* 0x00000004008c7947 */ /* 0x000fea0003800000 */
.L_x_13822:
        /* <DEDUP_REMOVED lines=8> */
.L_x_13827:
[----:B------:R0:W-:Y:S01]  /*40a0*/  STG.E desc[UR36][R16.64], RZ ;  /* 0x000000ff10007986 */ /* 0x0001e2000c101924 */
[----:B------:R-:W-:Y:S05]  /*40b0*/  BRA `(.L_x_13825) ;  /* 0x0000000400647947 */ /* 0x000fea0003800000 */
.L_x_13826:
[----:B------:R0:W-:Y:S01]  /*40c0*/  STG.E.U16 desc[UR36][R16.64], RZ ;  /* 0x000000ff10007986 */ /* 0x0001e2000c101524 */
[----:B------:R-:W-:Y:S05]  /*40d0*/  BRA `(.L_x_13825) ;  /* 0x00000004005c7947 */ /* 0x000fea0003800000 */
.L_x_13821:
        /* <DEDUP_REMOVED lines=8> */
.L_x_13829:
[----:B------:R0:W-:Y:S01]  /*4160*/  STG.E.U16 desc[UR36][R16.64], RZ ;  /* 0x000000ff10007986 */ /* 0x0001e2000c101524 */
[----:B------:R-:W-:Y:S05]  /*4170*/  BRA `(.L_x_13825) ;  /* 0x0000000400347947 */ /* 0x000fea0003800000 */
.L_x_13828:
        /* <DEDUP_REMOVED lines=8> */
.L_x_13831:
[----:B------:R0:W-:Y:S01]  /*4200*/  STG.E desc[UR36][R16.64], RZ ;  /* 0x000000ff10007986 */ /* 0x0001e2000c101924 */
[----:B------:R-:W-:Y:S05]  /*4210*/  BRA `(.L_x_13825) ;  /* 0x00000004000c7947 */ /* 0x000fea0003800000 */
.L_x_13830:
[----:B------:R0:W-:Y:S01]  /*4220*/  STG.E.64 desc[UR36][R16.64], RZ ;  /* 0x000000ff10007986 */ /* 0x0001e2000c101b24 */
[----:B------:R-:W-:Y:S05]  /*4230*/  BRA `(.L_x_13825) ;  /* 0x0000000400047947 */ /* 0x000fea0003800000 */
.L_x_13820:
        /* <DEDUP_REMOVED lines=10> */
.L_x_13834:
[----:B------:R0:W-:Y:S01]  /*42e0*/  STG.E.128 desc[UR36][R16.64], RZ ;  /* 0x000000ff10007986 */ /* 0x0001e2000c101d24 */
[----:B------:R-:W-:Y:S05]  /*42f0*/  BRA `(.L_x_13825) ;  /* 0x0000000000d47947 */ /* 0x000fea0003800000 */
.L_x_13833:
        /* <DEDUP_REMOVED lines=8> */
.L_x_13836:
[----:B------:R0:W-:Y:S01]  /*4380*/  STG.E.U8 desc[UR36][R16.64], RZ ;  /* 0x000000ff10007986 */ /* 0x0001e2000c101124 */
[----:B------:R-:W-:Y:S05]  /*4390*/  BRA `(.L_x_13825) ;  /* 0x0000000000ac7947 */ /* 0x000fea0003800000 */
.L_x_13835:
[----:B------:R0:W-:Y:S01]  /*43a0*/  STG.E.U16 desc[UR36][R16.64], RZ ;  /* 0x000000ff10007986 */ /* 0x0001e2000c101524 */
[----:B------:R-:W-:Y:S05]  /*43b0*/  BRA `(.L_x_13825) ;  /* 0x0000000000a47947 */ /* 0x000fea0003800000 */
.L_x_13832:
        /* <DEDUP_REMOVED lines=10> */
.L_x_13839:
[----:B------:R1:W-:Y:S01]  /*4460*/  STG.E.U8 desc[UR36][R16.64], RZ ;  /* 0x000000ff10007986 */ /* 0x0003e2000c101124 */
[----:B------:R-:W-:Y:S05]  /*4470*/  BRA `(.L_x_13825) ;  /* 0x0000000000747947 */ /* 0x000fea0003800000 */
.L_x_13838:
[----:B------:R2:W-:Y:S01]  /*4480*/  STG.E.U8 desc[UR36][R16.64], RZ ;  /* 0x000000ff10007986 */ /* 0x0005e2000c101124 */
[----:B------:R-:W-:Y:S05]  /*4490*/  BRA `(.L_x_13825) ;  /* 0x00000000006c7947 */ /* 0x000fea0003800000 */
.L_x_13837:
[----:B------:R-:W-:-:S13]  /*44a0*/  ISETP.NE.AND P0, PT, R0, 0x1c, PT ;  /* 0x0000001c0000780c */ /* 0x000fda0003f05270 */
[----:B------:R-:W-:Y:S05]  /*44b0*/  @!P0 BRA `(.L_x_13840) ;  /* 0x0000000000608947 */ /* 0x000fea0003800000 */
[----:B------:R-:W-:-:S13]  /*44c0*/  ISETP.NE.AND P0, PT, R0, 0x1d, PT ;  /* 0x0000001d0000780c */ /* 0x000fda0003f05270 */
[----:B------:R-:W-:Y:S05]  /*44d0*/  @!P0 BRA `(.L_x_13841) ;  /* 0x0000000000508947 */ /* 0x000fea0003800000 */
[----:B------:R-:W-:-:S13]  /*44e0*/  ISETP.NE.AND P0, PT, R0, 0x2c, PT ;  /* 0x0000002c0000780c */ /* 0x000fda0003f05270 */
[----:B------:R3:W-:Y:S01]  /*44f0*/  @!P0 STG.E.U8 desc[UR36][R16.64], RZ ;  /* 0x000000ff10008986 */ /* 0x0007e2000c101124 */
[----:B------:R-:W-:Y:S05]  /*4500*/  @!P0 BRA `(.L_x_13825) ;  /* 0x0000000000508947 */ /* 0x000fea0003800000 */
.L_x_13824:
        /* <DEDUP_REMOVED lines=16> */
.L_x_13842:
[----:B------:R-:W-:Y:S05]  /*4610*/  BRA `(.L_x_13825) ;  /* 0x00000000000c7947 */ /* 0x000fea0003800000 */
.L_x_13841:
[----:B------:R4:W-:Y:S01]  /*4620*/  STG.E.64 desc[UR36][R16.64], RZ ;  /* 0x000000ff10007986 */ /* 0x0009e2000c101b24 */
[----:B------:R-:W-:Y:S05]  /*4630*/  BRA `(.L_x_13825) ;  /* 0x0000000000047947 */ /* 0x000fea0003800000 */
.L_x_13840:
[----:B------:R0:W-:Y:S02]  /*4640*/  STG.E desc[UR36][R16.64], RZ ;  /* 0x000000ff10007986 */ /* 0x0001e4000c101924 */
.L_x_13825:
[----:B------:R-:W5:Y:S01]  /*4650*/  S2R R0, SR_TID.X ;  /* 0x0000000000007919 */ /* 0x000f620000002100 */
[----:B------:R-:W5:Y:S02]  /*4660*/  S2R R3, SR_CTAID.X ;  /* 0x0000000000037919 */ /* 0x000f640000002500 */
[----:B-----5:R-:W-:-:S05]  /*4670*/  LEA R0, R3, R0, 0x9 ;  /* 0x0000000003007211 */ /* 0x020fca00078e48ff */
[----:B01234-:R-:W-:-:S07]  /*4680*/  VIADD R17, R0, 0x80 ;  /* 0x0000008000117836 */ /* 0x01ffce0000000000 */
.L_x_13772:
[----:B------:R-:W-:Y:S05]  /*4690*/  BSYNC B6 ;  /* 0x0000000000067941 */ /* 0x000fea0003800000 */
.L_x_13771:
        /* <DEDUP_REMOVED lines=307> */
.L_x_13845:
        /* <DEDUP_REMOVED lines=21> */
.L_x_13849:
[----:B------:R0:W5:Y:S01]  /*5b20*/  LDG.E.U8 R4, desc[UR36][R2.64] ;  /* 0x0000002402047981 */ /* 0x000162000c1e1100 */
[----:B------:R-:W-:Y:S01]  /*5b30*/  MOV R5, RZ ;  /* 0x000000ff00057202 */ /* 0x000fe20000000f00 */
[----:B------:R-:W-:Y:S06]  /*5b40*/  BRA `(.L_x_13851) ;  /* 0x0000000c00487947 */ /* 0x000fec0003800000 */
.L_x_13848:
        /* <DEDUP_REMOVED lines=8> */
.L_x_13853:
[----:B------:R-:W2:Y:S02]  /*5bd0*/  LDG.E R4, desc[UR36][R2.64] ;  /* 0x0000002402047981 */ /* 0x000ea4000c1e1900 */
[----:B--2---:R-:W-:Y:S01]  /*5be0*/  SHF.R.S32.HI R5, RZ, 0x1f, R4 ;  /* 0x0000001fff057819 */ /* 0x004fe20000011404 */
[----:B------:R-:W-:Y:S06]  /*5bf0*/  BRA `(.L_x_13851) ;  /* 0x0000000c001c7947 */ /* 0x000fec0003800000 */
.L_x_13852:
[----:B------:R-:W2:Y:S02]  /*5c00*/  LDG.E.S16 R4, desc[UR36][R2.64] ;  /* 0x0000002402047981 */ /* 0x000ea4000c1e1700 */
[----:B--2---:R-:W-:Y:S01]  /*5c10*/  SHF.R.S32.HI R5, RZ, 0x1f, R4 ;  /* 0x0000001fff057819 */ /* 0x004fe20000011404 */
[----:B------:R-:W-:Y:S06]  /*5c20*/  BRA `(.L_x_13851) ;  /* 0x0000000c00107947 */ /* 0x000fec0003800000 */
.L_x_13847:
        /* <DEDUP_REMOVED lines=9> */
.L_x_13855:
[----:B------:R-:W2:Y:S02]  /*5cc0*/  LDG.E.U16 R2, desc[UR36][R2.64] ;  /* 0x0000002402027981 */ /* 0x000ea4000c1e1500 */
[----:B--2---:R-:W-:-:S06]  /*5cd0*/  HADD2.F32 R4, -RZ, R2.H0_H0 ;  /* 0x20000002ff047230 */ /* 0x004fcc0000004100 */
[----:B------:R-:W0:Y:S01]  /*5ce0*/  F2I.S64.TRUNC R4, R4 ;  /* 0x0000000400047311 */ /* 0x000e22000020d900 */
[----:B------:R-:W-:Y:S05]  /*5cf0*/  BRA `(.L_x_13851) ;  /* 0x0000000800dc7947 */ /* 0x000fea0003800000 */
.L_x_13854:
        /* <DEDUP_REMOVED lines=9> */
.L_x_13857:
[----:B------:R-:W2:Y:S02]  /*5d90*/  LDG.E.U16 R2, desc[UR36][R2.64] ;  /* 0x0000002402027981 */ /* 0x000ea4000c1e1500 */
[----:B--2---:R-:W-:-:S06]  /*5da0*/  HADD2.F32 R4, -RZ, R2.H0_H0 ;  /* 0x20000002ff047230 */ /* 0x004fcc0000004100 */
[----:B------:R-:W3:Y:S01]  /*5db0*/  F2I.S64.TRUNC R4, R4 ;  /* 0x0000000400047311 */ /* 0x000ee2000020d900 */
[----:B------:R-:W-:Y:S05]  /*5dc0*/  BRA `(.L_x_13851) ;  /* 0x0000000800a87947 */ /* 0x000fea0003800000 */
.L_x_13856:
[----:B------:R-:W2:Y:S02]  /*5dd0*/  LDG.E.64 R2, desc[UR36][R2.64] ;  /* 0x0000002402027981 */ /* 0x000ea4000c1e1b00 */
[----:B--2---:R0:W1:Y:S01]  /*5de0*/  F2I.S64.F64.TRUNC R4, R2 ;  /* 0x0000000200047311 */ /* 0x004062000030d900 */
[----:B------:R-:W-:Y:S05]  /*5df0*/  BRA `(.L_x_13851) ;  /* 0x00000008009c7947 */ /* 0x000fea0003800000 */
.L_x_13846:
        /* <DEDUP_REMOVED lines=13> */
.L_x_13860:
[----:B------:R-:W2:Y:S02]  /*5ed0*/  LDG.E.64 R2, desc[UR36][R2.64] ;  /* 0x0000002402027981 */ /* 0x000ea4000c1e1b00 */
[----:B--2---:R0:W1:Y:S01]  /*5ee0*/  F2I.S64.F64.TRUNC R4, R2 ;  /* 0x0000000200047311 */ /* 0x004062000030d900 */
[----:B------:R-:W-:Y:S05]  /*5ef0*/  BRA `(.L_x_13851) ;  /* 0x00000008005c7947 */ /* 0x000fea0003800000 */
.L_x_13859:
        /* <DEDUP_REMOVED lines=27> */
.L_x_13862:
        /* <DEDUP_REMOVED lines=14> */
.L_x_13861:
[----:B------:R-:W2:Y:S02]  /*6190*/  LDG.E.U16 R4, desc[UR36][R2.64] ;  /* 0x0000002402047981 */ /* 0x000ea4000c1e1500 */
[----:B--2---:R-:W-:-:S06]  /*61a0*/  IMAD.U32 R4, R4, 0x10000, RZ ;  /* 0x0001000004047824 */ /* 0x004fcc00078e00ff */
[----:B------:R-:W0:Y:S01]  /*61b0*/  F2I.S64.TRUNC R4, R4 ;  /* 0x0000000400047311 */ /* 0x000e22000020d900 */
[----:B------:R-:W-:Y:S05]  /*61c0*/  BRA `(.L_x_13851) ;  /* 0x0000000400a87947 */ /* 0x000fea0003800000 */
.L_x_13858:
        /* <DEDUP_REMOVED lines=11> */
.L_x_13865:
        /* <DEDUP_REMOVED lines=21> */
.L_x_13869:
[----:B------:R-:W-:Y:S05]  /*63d0*/  BSYNC B1 ;  /* 0x0000000000017941 */ /* 0x000fea0003800000 */
.L_x_13868:
[----:B------:R-:W-:Y:S01]  /*63e0*/  IMAD.SHL.U32 R2, R2, 0x100000, RZ ;  /* 0x0010000002027824 */ /* 0x000fe200078e00ff */
[----:B------:R-:W-:-:S04]  /*63f0*/  LEA R3, R0, 0x3b800000, 0x17 ;  /* 0x3b80000000037811 */ /* 0x000fc800078eb8ff */
[----:B------:R-:W-:-:S07]  /*6400*/  LOP3.LUT R4, R3, R2, R4, 0xfe, !PT ;  /* 0x0000000203047212 */ /* 0x000fce00078efe04 */
.L_x_13867:
[----:B------:R-:W-:Y:S05]  /*6410*/  BSYNC B0 ;  /* 0x0000000000007941 */ /* 0x000fea0003800000 */
.L_x_13866:
[----:B------:R-:W0:Y:S01]  /*6420*/  F2I.S64.TRUNC R4, R4 ;  /* 0x0000000400047311 */ /* 0x000e22000020d900 */
[----:B------:R-:W-:Y:S05]  /*6430*/  BRA `(.L_x_13851) ;  /* 0x00000004000c7947 */ /* 0x000fea0003800000 */
.L_x_13864:
        /* <DEDUP_REMOVED lines=21> */
.L_x_13873:
[----:B------:R-:W-:Y:S05]  /*6590*/  BSYNC B1 ;  /* 0x0000000000017941 */ /* 0x000fea0003800000 */
.L_x_13872:
[----:B------:R-:W-:Y:S01]  /*65a0*/  IMAD.SHL.U32 R2, R2, 0x200000, RZ ;  /* 0x0020000002027824 */ /* 0x000fe200078e00ff */
[----:B------:R-:W-:-:S04]  /*65b0*/  LEA R3, R0, 0x37800000, 0x17 ;  /* 0x3780000000037811 */ /* 0x000fc800078eb8ff */
[----:B------:R-:W-:-:S07]  /*65c0*/  LOP3.LUT R4, R3, R2, R4, 0xfe, !PT ;  /* 0x0000000203047212 */ /* 0x000fce00078efe04 */
.L_x_13871:
[----:B------:R-:W-:Y:S05]  /*65d0*/  BSYNC B0 ;  /* 0x0000000000007941 */ /* 0x000fea0003800000 */
.L_x_13870:
[----:B------:R-:W0:Y:S01]  /*65e0*/  F2I.S64.TRUNC R4, R4 ;  /* 0x0000000400047311 */ /* 0x000e22000020d900 */
[----:B------:R-:W-:Y:S05]  /*65f0*/  BRA `(.L_x_13851) ;  /* 0x00000000009c7947 */ /* 0x000fea0003800000 */
.L_x_13863:
        /* <DEDUP_REMOVED lines=14> */
.L_x_13877:
[----:B------:R-:W-:Y:S05]  /*66e0*/  BSYNC B0 ;  /* 0x0000000000007941 */ /* 0x000fea0003800000 */
.L_x_13876:
[----:B------:R-:W0:Y:S01]  /*66f0*/  F2I.S64.TRUNC R4, R4 ;  /* 0x0000000400047311 */ /* 0x000e22000020d900 */
[----:B------:R-:W-:Y:S05]  /*6700*/  BRA `(.L_x_13851) ;  /* 0x0000000000587947 */ /* 0x000fea0003800000 */
.L_x_13850:
        /* <DEDUP_REMOVED lines=16> */
.L_x_13878:
[----:B------:R-:W-:Y:S01]  /*6810*/  CS2R R4, SRZ ;  /* 0x0000000000047805 */ /* 0x000fe2000001ff00 */
[----:B------:R-:W-:Y:S06]  /*6820*/  BRA `(.L_x_13851) ;  /* 0x0000000000107947 */ /* 0x000fec0003800000 */
.L_x_13875:
[----:B------:R0:W5:Y:S01]  /*6830*/  LDG.E.64 R4, desc[UR36][R2.64] ;  /* 0x0000002402047981 */ /* 0x000162000c1e1b00 */
[----:B------:R-:W-:Y:S05]  /*6840*/  BRA `(.L_x_13851) ;  /* 0x0000000000087947 */ /* 0x000fea0003800000 */
.L_x_13874:
[----:B------:R0:W5:Y:S01]  /*6850*/  LDG.E R4, desc[UR36][R2.64] ;  /* 0x0000002402047981 */ /* 0x000162000c1e1900 */
[----:B------:R-:W-:-:S07]  /*6860*/  IMAD.MOV.U32 R5, RZ, RZ, RZ ;  /* 0x000000ffff057224 */ /* 0x000fce00078e00ff */
.L_x_13851:
        /* <DEDUP_REMOVED lines=51> */
.L_x_13884:
        /* <DEDUP_REMOVED lines=141> */
.L_x_13883:
        /* <DEDUP_REMOVED lines=78> */
.L_x_13886:
[----:B------:R-:W-:Y:S05]  /*7950*/  BSYNC B1 ;  /* 0x0000000000017941 */ /* 0x000fea0003800000 */
.L_x_13885:
[----:B------:R-:W-:-:S04]  /*7960*/  ISETP.NE.U32.AND P1, PT, R78, RZ, PT ;  /* 0x000000ff4e00720c */ /* 0x000fc80003f25070 */
[----:B------:R-:W-:-:S13]  /*7970*/  ISETP.NE.OR.EX P0, PT, R0, RZ, P0, P1 ;  /* 0x000000ff0000720c */ /* 0x000fda0000705710 */
[----:B------:R-:W-:Y:S05]  /*7980*/  @!P0 BRA `(.L_x_13887) ;  /* 0x0000000000b08947 */ /* 0x000fea0003800000 */
.L_x_13882:
        /* <DEDUP_REMOVED lines=44> */
.L_x_13887:
[----:B------:R-:W-:Y:S05]  /*7c50*/  BSYNC B0 ;  /* 0x0000000000007941 */ /* 0x000fea0003800000 */
.L_x_13881:
        /* <DEDUP_REMOVED lines=49> */
.L_x_13879:
[----:B012345:R-:W-:-:S04]  /*7f70*/  LEA R2, P0, R4, UR4, 0x3 ;  /* 0x0000000404027c11 */ /* 0x03ffc8000f8018ff */
[----:B------:R-:W-:-:S06]  /*7f80*/  LEA.HI.X R3, R4, UR5, R5, 0x3, P0 ;  /* 0x0000000504037c11 */ /* 0x000fcc00080f1c05 */
[----:B------:R-:W5:Y:S03]  /*7f90*/  LDG.E.64 R2, desc[UR36][R2.64] ;  /* 0x0000002402027981 */ /* 0x000f66000c1e1b00 */
.L_x_13880:
        /* <DEDUP_REMOVED lines=23> */
.L_x_13889:
        /* <DEDUP_REMOVED lines=23> */
.L_x_13888:
[----:B------:R-:W-:Y:S05]  /*8280*/  @!P0 BRA `(.L_x_13890) ;  /* 0x0000000000608947 */ /* 0x000fea0003800000 */
[----:B------:R-:W-:Y:S01]  /*8290*/  BSSY B0, `(.L_x_13890) ;  /* 0x0000017000007945 */ /* 0x000fe20003800000 */
.L_x_13891:
        /* <DEDUP_REMOVED lines=23> */
.L_x_13890:
        /* <DEDUP_REMOVED lines=32> */
.L_x_13895:
[----:B------:R0:W-:Y:S01]  /*8610*/  STG.E.U8 desc[UR36][R18.64], RZ ;  /* 0x000000ff12007986 */ /* 0x0001e2000c101124 */
[----:B------:R-:W-:Y:S05]  /*8620*/  BRA `(.L_x_13897) ;  /* 0x00000004008c7947 */ /* 0x000fea0003800000 */
.L_x_13894:
        /* <DEDUP_REMOVED lines=8> */
.L_x_13899:
[----:B------:R3:W-:Y:S01]  /*86b0*/  STG.E desc[UR36][R18.64], RZ ;  /* 0x000000ff12007986 */ /* 0x0007e2000c101924 */
[----:B------:R-:W-:Y:S05]  /*86c0*/  BRA `(.L_x_13897) ;  /* 0x0000000400647947 */ /* 0x000fea0003800000 */
.L_x_13898:
[----:B------:R2:W-:Y:S01]  /*86d0*/  STG.E.U16 desc[UR36][R18.64], RZ ;  /* 0x000000ff12007986 */ /* 0x0005e2000c101524 */
[----:B------:R-:W-:Y:S05]  /*86e0*/  BRA `(.L_x_13897) ;  /* 0x00000004005c7947 */ /* 0x000fea0003800000 */
.L_x_13893:
        /* <DEDUP_REMOVED lines=8> */
.L_x_13901:
[----:B------:R0:W-:Y:S01]  /*8770*/  STG.E.U16 desc[UR36][R18.64], RZ ;  /* 0x000000ff12007986 */ /* 0x0001e2000c101524 */
[----:B------:R-:W-:Y:S05]  /*8780*/  BRA `(.L_x_13897) ;  /* 0x0000000400347947 */ /* 0x000fea0003800000 */
.L_x_13900:
        /* <DEDUP_REMOVED lines=8> */
.L_x_13903:
[----:B------:R0:W-:Y:S01]  /*8810*/  STG.E desc[UR36][R18.64], RZ ;  /* 0x000000ff12007986 */ /* 0x0001e2000c101924 */
[----:B------:R-:W-:Y:S05]  /*8820*/  BRA `(.L_x_13897) ;  /* 0x00000004000c7947 */ /* 0x000fea0003800000 */
.L_x_13902:
[----:B------:R0:W-:Y:S01]  /*8830*/  STG.E.64 desc[UR36][R18.64], RZ ;  /* 0x000000ff12007986 */ /* 0x0001e2000c101b24 */
[----:B------:R-:W-:Y:S05]  /*8840*/  BRA `(.L_x_13897) ;  /* 0x0000000400047947 */ /* 0x000fea0003800000 */
.L_x_13892:
        /* <DEDUP_REMOVED lines=10> */
.L_x_13906:
[----:B------:R0:W-:Y:S01]  /*88f0*/  STG.E.128 desc[UR36][R18.64], RZ ;  /* 0x000000ff12007986 */ /* 0x0001e2000c101d24 */
[----:B------:R-:W-:Y:S05]  /*8900*/  BRA `(.L_x_13897) ;  /* 0x0000000000d47947 */ /* 0x000fea0003800000 */
.L_x_13905:
        /* <DEDUP_REMOVED lines=8> */
.L_x_13908:
[----:B------:R0:W-:Y:S01]  /*8990*/  STG.E.U8 desc[UR36][R18.64], RZ ;  /* 0x000000ff12007986 */ /* 0x0001e2000c101124 */
[----:B------:R-:W-:Y:S05]  /*89a0*/  BRA `(.L_x_13897) ;  /* 0x0000000000ac7947 */ /* 0x000fea0003800000 */
.L_x_13907:
[----:B------:R0:W-:Y:S01]  /*89b0*/  STG.E.U16 desc[UR36][R18.64], RZ ;  /* 0x000000ff12007986 */ /* 0x0001e2000c101524 */
[----:B------:R-:W-:Y:S05]  /*89c0*/  BRA `(.L_x_13897) ;  /* 0x0000000000a47947 */ /* 0x000fea0003800000 */
.L_x_13904:
        /* <DEDUP_REMOVED lines=10> */
.L_x_13911:
[----:B------:R0:W-:Y:S01]  /*8a70*/  STG.E.U8 desc[UR36][R18.64], RZ ;  /* 0x000000ff12007986 */ /* 0x0001e2000c101124 */
[----:B------:R-:W-:Y:S05]  /*8a80*/  BRA `(.L_x_13897) ;  /* 0x0000000000747947 */ /* 0x000fea0003800000 */
.L_x_13910:
[----:B------:R0:W-:Y:S01]  /*8a90*/  STG.E.U8 desc[UR36][R18.64], RZ ;  /* 0x000000ff12007986 */ /* 0x0001e2000c101124 */
[----:B------:R-:W-:Y:S05]  /*8aa0*/  BRA `(.L_x_13897) ;  /* 0x00000000006c7947 */ /* 0x000fea0003800000 */
.L_x_13909:
[----:B------:R-:W-:-:S13]  /*8ab0*/  ISETP.NE.AND P0, PT, R0, 0x1c, PT ;  /* 0x0000001c0000780c */ /* 0x000fda0003f05270 */
[----:B------:R-:W-:Y:S05]  /*8ac0*/  @!P0 BRA `(.L_x_13912) ;  /* 0x0000000000608947 */ /* 0x000fea0003800000 */
[----:B------:R-:W-:-:S13]  /*8ad0*/  ISETP.NE.AND P0, PT, R0, 0x1d, PT ;  /* 0x0000001d0000780c */ /* 0x000fda0003f05270 */
[----:B------:R-:W-:Y:S05]  /*8ae0*/  @!P0 BRA `(.L_x_13913) ;  /* 0x0000000000508947 */ /* 0x000fea0003800000 */
[----:B------:R-:W-:-:S13]  /*8af0*/  ISETP.NE.AND P0, PT, R0, 0x2c, PT ;  /* 0x0000002c0000780c */ /* 0x000fda0003f05270 */
[----:B------:R0:W-:Y:S01]  /*8b00*/  @!P0 STG.E.U8 desc[UR36][R18.64], RZ ;  /* 0x000000ff12008986 */ /* 0x0001e2000c101124 */
[----:B------:R-:W-:Y:S05]  /*8b10*/  @!P0 BRA `(.L_x_13897) ;  /* 0x0000000000508947 */ /* 0x000fea0003800000 */
.L_x_13896:
        /* <DEDUP_REMOVED lines=16> */
.L_x_13914:
[----:B------:R-:W-:Y:S05]  /*8c20*/  BRA `(.L_x_13897) ;  /* 0x00000000000c7947 */ /* 0x000fea0003800000 */
.L_x_13913:
[----:B------:R0:W-:Y:S01]  /*8c30*/  STG.E.64 desc[UR36][R18.64], RZ ;  /* 0x000000ff12007986 */ /* 0x0001e2000c101b24 */
[----:B------:R-:W-:Y:S05]  /*8c40*/  BRA `(.L_x_13897) ;  /* 0x0000000000047947 */ /* 0x000fea0003800000 */
.L_x_13912:
[----:B------:R0:W-:Y:S02]  /*8c50*/  STG.E desc[UR36][R18.64], RZ ;  /* 0x000000ff12007986 */ /* 0x0001e4000c101924 */
.L_x_13897:
[----:B------:R-:W-:-:S07]  /*8c60*/  IADD3 R17, R17, 0x80, RZ ;  /* 0x0000008011117810 */ /* 0x000fce0007ffe0ff */
.L_x_13844:
[----:B------:R-:W-:Y:S05]  /*8c70*/  BSYNC B6 ;  /* 0x0000000000067941 */ /* 0x000fea0003800000 */
.L_x_13843:
        /* <DEDUP_REMOVED lines=307> */
.L_x_13917:
        /* <DEDUP_REMOVED lines=21> */
.L_x_13921:
[----:B------:R0:W5:Y:S01]  /*a100*/  LDG.E.U8 R4, desc[UR36][R2.64] ;  /* 0x0000002402047981 */ /* 0x000162000c1e1100 */
[----:B------:R-:W-:Y:S01]  /*a110*/  IMAD.MOV.U32 R5, RZ, RZ, RZ ;  /* 0x000000ffff057224 */ /* 0x000fe200078e00ff */
[----:B------:R-:W-:Y:S06]  /*a120*/  BRA `(.L_x_13923) ;  /* 0x0000000c00487947 */ /* 0x000fec0003800000 */
.L_x_13920:
        /* <DEDUP_REMOVED lines=8> */
.L_x_13925:
[----:B------:R-:W2:Y:S02]  /*a1b0*/  LDG.E R4, desc[UR36][R2.64] ;  /* 0x0000002402047981 */ /* 0x000ea4000c1e1900 */
[----:B--2---:R-:W-:Y:S01]  /*a1c0*/  SHF.R.S32.HI R5, RZ, 0x1f, R4 ;  /* 0x0000001fff057819 */ /* 0x004fe20000011404 */
[----:B------:R-:W-:Y:S06]  /*a1d0*/  BRA `(.L_x_13923) ;  /* 0x0000000c001c7947 */ /* 0x000fec0003800000 */
.L_x_13924:
[----:B------:R-:W2:Y:S02]  /*a1e0*/  LDG.E.S16 R4, desc[UR36][R2.64] ;  /* 0x0000002402047981 */ /* 0x000ea4000c1e1700 */
[----:B--2---:R-:W-:Y:S01]  /*a1f0*/  SHF.R.S32.HI R5, RZ, 0x1f, R4 ;  /* 0x0000001fff057819 */ /* 0x004fe20000011404 */
[----:B------:R-:W-:Y:S06]  /*a200*/  BRA `(.L_x_13923) ;  /* 0x0000000c00107947 */ /* 0x000fec0003800000 */
.L_x_13919:
        /* <DEDUP_REMOVED lines=9> */
.L_x_13927:
[----:B------:R-:W2:Y:S02]  /*a2a0*/  LDG.E.U16 R2, desc[UR36][R2.64] ;  /* 0x0000002402027981 */ /* 0x000ea4000c1e1500 */
[----:B--2---:R-:W-:-:S06]  /*a2b0*/  HADD2.F32 R4, -RZ, R2.H0_H0 ;  /* 0x20000002ff047230 */ /* 0x004fcc0000004100 */
[----:B------:R-:W0:Y:S01]  /*a2c0*/  F2I.S64.TRUNC R4, R4 ;  /* 0x0000000400047311 */ /* 0x000e22000020d900 */
[----:B------:R-:W-:Y:S05]  /*a2d0*/  BRA `(.L_x_13923) ;  /* 0x0000000800dc7947 */ /* 0x000fea0003800000 */
.L_x_13926:
        /* <DEDUP_REMOVED lines=9> */
.L_x_13929:
[----:B------:R-:W2:Y:S02]  /*a370*/  LDG.E.U16 R2, desc[UR36][R2.64] ;  /* 0x0000002402027981 */ /* 0x000ea4000c1e1500 */
[----:B--2---:R-:W-:-:S06]  /*a380*/  HADD2.F32 R4, -RZ, R2.H0_H0 ;  /* 0x20000002ff047230 */ /* 0x004fcc0000004100 */
[----:B------:R-:W0:Y:S01]  /*a390*/  F2I.S64.TRUNC R4, R4 ;  /* 0x0000000400047311 */ /* 0x000e22000020d900 */
[----:B------:R-:W-:Y:S05]  /*a3a0*/  BRA `(.L_x_13923) ;  /* 0x0000000800a87947 */ /* 0x000fea0003800000 */
.L_x_13928:
[----:B------:R-:W2:Y:S02]  /*a3b0*/  LDG.E.64 R2, desc[UR36][R2.64] ;  /* 0x0000002402027981 */ /* 0x000ea4000c1e1b00 */
[----:B--2---:R0:W1:Y:S01]  /*a3c0*/  F2I.S64.F64.TRUNC R4, R2 ;  /* 0x0000000200047311 */ /* 0x004062000030d900 */
[----:B------:R-:W-:Y:S05]  /*a3d0*/  BRA `(.L_x_13923) ;  /* 0x00000008009c7947 */ /* 0x000fea0003800000 */
.L_x_13918:
        /* <DEDUP_REMOVED lines=13> */
.L_x_13932:
[----:B------:R-:W2:Y:S02]  /*a4b0*/  LDG.E.64 R2, desc[UR36][R2.64] ;  /* 0x0000002402027981 */ /* 0x000ea4000c1e1b00 */
[----:B--2---:R0:W1:Y:S01]  /*a4c0*/  F2I.S64.F64.TRUNC R4, R2 ;  /* 0x0000000200047311 */ /* 0x004062000030d900 */
[----:B------:R-:W-:Y:S05]  /*a4d0*/  BRA `(.L_x_13923) ;  /* 0x00000008005c7947 */ /* 0x000fea0003800000 */
.L_x_13931:
        /* <DEDUP_REMOVED lines=27> */
.L_x_13934:
        /* <DEDUP_REMOVED lines=14> */
.L_x_13933:
[----:B------:R-:W2:Y:S02]  /*a770*/  LDG.E.U16 R4, desc[UR36][R2.64] ;  /* 0x0000002402047981 */ /* 0x000ea4000c1e1500 */
[----:B--2---:R-:W-:-:S06]  /*a780*/  IMAD.U32 R4, R4, 0x10000, RZ ;  /* 0x0001000004047824 */ /* 0x004fcc00078e00ff */
[----:B------:R-:W2:Y:S01]  /*a790*/  F2I.S64.TRUNC R4, R4 ;  /* 0x0000000400047311 */ /* 0x000ea2000020d900 */
[----:B------:R-:W-:Y:S05]  /*a7a0*/  BRA `(.L_x_13923) ;  /* 0x0000000400a87947 */ /* 0x000fea0003800000 */
.L_x_13930:
        /* <DEDUP_REMOVED lines=11> */
.L_x_13937:
        /* <DEDUP_REMOVED lines=21> */
.L_x_13941:
[----:B------:R-:W-:Y:S05]  /*a9b0*/  BSYNC B1 ;  /* 0x0000000000017941 */ /* 0x000fea0003800000 */
.L_x_13940:
[----:B------:R-:W-:Y:S02]  /*a9c0*/  LEA R3, R0, 0x3b800000, 0x17 ;  /* 0x3b80000000037811 */ /* 0x000fe400078eb8ff */
[----:B------:R-:W-:-:S04]  /*a9d0*/  SHF.L.U32 R2, R2, 0x14, RZ ;  /* 0x0000001402027819 */ /* 0x000fc800000006ff */
[----:B------:R-:W-:-:S07]  /*a9e0*/  LOP3.LUT R4, R3, R2, R4, 0xfe, !PT ;  /* 0x0000000203047212 */ /* 0x000fce00078efe04 */
.L_x_13939:
[----:B------:R-:W-:Y:S05]  /*a9f0*/  BSYNC B0 ;  /* 0x0000000000007941 */ /* 0x000fea0003800000 */
.L_x_13938:
[----:B------:R-:W0:Y:S01]  /*aa00*/  F2I.S64.TRUNC R4, R4 ;  /* 0x0000000400047311 */ /* 0x000e22000020d900 */
[----:B------:R-:W-:Y:S05]  /*aa10*/  BRA `(.L_x_13923) ;  /* 0x00000004000c7947 */ /* 0x000fea0003800000 */
.L_x_13936:
        /* <DEDUP_REMOVED lines=21> */
.L_x_13945:
[----:B------:R-:W-:Y:S05]  /*ab70*/  BSYNC B1 ;  /* 0x0000000000017941 */ /* 0x000fea0003800000 */
.L_x_13944:
[----:B------:R-:W-:Y:S01]  /*ab80*/  IMAD.SHL.U32 R2, R2, 0x200000, RZ ;  /* 0x0020000002027824 */ /* 0x000fe200078e00ff */
[----:B------:R-:W-:-:S04]  /*ab90*/  LEA R3, R0, 0x37800000, 0x17 ;  /* 0x3780000000037811 */ /* 0x000fc800078eb8ff */
[----:B------:R-:W-:-:S07]  /*aba0*/  LOP3.LUT R4, R3, R2, R4, 0xfe, !PT ;  /* 0x0000000203047212 */ /* 0x000fce00078efe04 */
.L_x_13943:
[----:B------:R-:W-:Y:S05]  /*abb0*/  BSYNC B0 ;  /* 0x0000000000007941 */ /* 0x000fea0003800000 */
.L_x_13942:
[----:B------:R-:W0:Y:S01]  /*abc0*/  F2I.S64.TRUNC R4, R4 ;  /* 0x0000000400047311 */ /* 0x000e22000020d900 */
[----:B------:R-:W-:Y:S05]  /*abd0*/  BRA `(.L_x_13923) ;  /* 0x00000000009c7947 */ /* 0x000fea0003800000 */
.L_x_13935:
        /* <DEDUP_REMOVED lines=14> */
.L_x_13949:
[----:B------:R-:W-:Y:S05]  /*acc0*/  BSYNC B0 ;  /* 0x0000000000007941 */ /* 0x000fea0003800000 */
.L_x_13948:
[----:B------:R-:W0:Y:S01]  /*acd0*/  F2I.S64.TRUNC R4, R4 ;  /* 0x0000000400047311 */ /* 0x000e22000020d900 */
[----:B------:R-:W-:Y:S05]  /*ace0*/  BRA `(.L_x_13923) ;  /* 0x0000000000587947 */ /* 0x000fea0003800000 */
.L_x_13922:
        /* <DEDUP_REMOVED lines=16> */
.L_x_13950:
[----:B------:R-:W-:Y:S01]  /*adf0*/  CS2R R4, SRZ ;  /* 0x0000000000047805 */ /* 0x000fe2000001ff00 */
[----:B------:R-:W-:Y:S06]  /*ae00*/  BRA `(.L_x_13923) ;  /* 0x0000000000107947 */ /* 0x000fec0003800000 */
.L_x_13947:
[----:B------:R0:W5:Y:S01]  /*ae10*/  LDG.E.64 R4, desc[UR36][R2.64] ;  /* 0x0000002402047981 */ /* 0x000162000c1e1b00 */
[----:B------:R-:W-:Y:S05]  /*ae20*/  BRA `(.L_x_13923) ;  /* 0x0000000000087947 */ /* 0x000fea0003800000 */
.L_x_13946:
[----:B------:R0:W5:Y:S01]  /*ae30*/  LDG.E R4, desc[UR36][R2.64] ;  /* 0x0000002402047981 */ /* 0x000162000c1e1900 */
[----:B------:R-:W-:-:S07]  /*ae40*/  IMAD.MOV.U32 R5, RZ, RZ, RZ ;  /* 0x000000ffff057224 */ /* 0x000fce00078e00ff */
.L_x_13923:
        /* <DEDUP_REMOVED lines=51> */
.L_x_13956:
        /* <DEDUP_REMOVED lines=141> */
.L_x_13955:
        /* <DEDUP_REMOVED lines=78> */
.L_x_13958:
[----:B------:R-:W-:Y:S05]  /*bf30*/  BSYNC B1 ;  /* 0x0000000000017941 */ /* 0x000fea0003800000 */
.L_x_13957:
[----:B------:R-:W-:-:S04]  /*bf40*/  ISETP.NE.U32.AND P1, PT, R78, RZ, PT ;  /* 0x000000ff4e00720c */ /* 0x000fc80003f25070 */
[----:B------:R-:W-:-:S13]  /*bf50*/  ISETP.NE.OR.EX P0, PT, R0, RZ, P0, P1 ;  /* 0x000000ff0000720c */ /* 0x000fda0000705710 */
[----:B------:R-:W-:Y:S05]  /*bf60*/  @!P0 BRA `(.L_x_13959) ;  /* 0x0000000000b08947 */ /* 0x000fea0003800000 */
.L_x_13954:
        /* <DEDUP_REMOVED lines=44> */
.L_x_13959:
[----:B------:R-:W-:Y:S05]  /*c230*/  BSYNC B0 ;  /* 0x0000000000007941 */ /* 0x000fea0003800000 */
.L_x_13953:
        /* <DEDUP_REMOVED lines=49> */
.L_x_13951:
[----:B012345:R-:W-:-:S04]  /*c550*/  LEA R2, P0, R4, UR4, 0x3 ;  /* 0x0000000404027c11 */ /* 0x03ffc8000f8018ff */
[----:B------:R-:W-:-:S06]  /*c560*/  LEA.HI.X R3, R4, UR5, R5, 0x3, P0 ;  /* 0x0000000504037c11 */ /* 0x000fcc00080f1c05 */
[----:B------:R-:W5:Y:S03]  /*c570*/  LDG.E.64 R2, desc[UR36][R2.64] ;  /* 0x0000002402027981 */ /* 0x000f66000c1e1b00 */
.L_x_13952:
        /* <DEDUP_REMOVED lines=23> */
.L_x_13961:
        /* <DEDUP_REMOVED lines=23> */
.L_x_13960:
[----:B------:R-:W-:Y:S05]  /*c860*/  @!P0 BRA `(.L_x_13962) ;  /* 0x0000000000608947 */ /* 0x000fea0003800000 */
[----:B------:R-:W-:Y:S01]  /*c870*/  BSSY B0, `(.L_x_13962) ;  /* 0x0000017000007945 */ /* 0x000fe20003800000 */
.L_x_13963:
        /* <DEDUP_REMOVED lines=23> */
.L_x_13962:
        /* <DEDUP_REMOVED lines=32> */
.L_x_13967:
[----:B------:R4:W-:Y:S01]  /*cbf0*/  STG.E.U8 desc[UR36][R18.64], RZ ;  /* 0x000000ff12007986 */ /* 0x0009e2000c101124 */
[----:B------:R-:W-:Y:S05]  /*cc00*/  BRA `(.L_x_13969) ;  /* 0x00000004008c7947 */ /* 0x000fea0003800000 */
.L_x_13966:
        /* <DEDUP_REMOVED lines=8> */
.L_x_13971:
[----:B------:R2:W-:Y:S01]  /*cc90*/  STG.E desc[UR36][R18.64], RZ ;  /* 0x000000ff12007986 */ /* 0x0005e2000c101924 */
[----:B------:R-:W-:Y:S05]  /*cca0*/  BRA `(.L_x_13969) ;  /* 0x0000000400647947 */ /* 0x000fea0003800000 */
.L_x_13970:
[----:B------:R0:W-:Y:S01]  /*ccb0*/  STG.E.U16 desc[UR36][R18.64], RZ ;  /* 0x000000ff12007986 */ /* 0x0001e2000c101524 */
[----:B------:R-:W-:Y:S05]  /*ccc0*/  BRA `(.L_x_13969) ;  /* 0x00000004005c7947 */ /* 0x000fea0003800000 */
.L_x_13965:
        /* <DEDUP_REMOVED lines=8> */
.L_x_13973:
[----:B------:R0:W-:Y:S01]  /*cd50*/  STG.E.U16 desc[UR36][R18.64], RZ ;  /* 0x000000ff12007986 */ /* 0x0001e2000c101524 */
[----:B------:R-:W-:Y:S05]  /*cd60*/  BRA `(.L_x_13969) ;  /* 0x0000000400347947 */ /* 0x000fea0003800000 */
.L_x_13972:
        /* <DEDUP_REMOVED lines=8> */
.L_x_13975:
[----:B------:R0:W-:Y:S01]  /*cdf0*/  STG.E desc[UR36][R18.64], RZ ;  /* 0x000000ff12007986 */ /* 0x0001e2000c101924 */
[----:B------:R-:W-:Y:S05]  /*ce00*/  BRA `(.L_x_13969) ;  /* 0x00000004000c7947 */ /* 0x000fea0003800000 */
.L_x_13974:
[----:B------:R0:W-:Y:S01]  /*ce10*/  STG.E.64 desc[UR36][R18.64], RZ ;  /* 0x000000ff12007986 */ /* 0x0001e2000c101b24 */
[----:B------:R-:W-:Y:S05]  /*ce20*/  BRA `(.L_x_13969) ;  /* 0x0000000400047947 */ /* 0x000fea0003800000 */
.L_x_13964:
        /* <DEDUP_REMOVED lines=10> */
.L_x_13978:
[----:B------:R0:W-:Y:S01]  /*ced0*/  STG.E.128 desc[UR36][R18.64], RZ ;  /* 0x000000ff12007986 */ /* 0x0001e2000c101d24 */
[----:B------:R-:W-:Y:S05]  /*cee0*/  BRA `(.L_x_13969) ;  /* 0x0000000000d47947 */ /* 0x000fea0003800000 */
.L_x_13977:
        /* <DEDUP_REMOVED lines=8> */
.L_x_13980:
[----:B------:R0:W-:Y:S01]  /*cf70*/  STG.E.U8 desc[UR36][R18.64], RZ ;  /* 0x000000ff12007986 */ /* 0x0001e2000c101124 */
[----:B------:R-:W-:Y:S05]  /*cf80*/  BRA `(.L_x_13969) ;  /* 0x0000000000ac7947 */ /* 0x000fea0003800000 */
.L_x_13979:
[----:B------:R0:W-:Y:S01]  /*cf90*/  STG.E.U16 desc[UR36][R18.64], RZ ;  /* 0x000000ff12007986 */ /* 0x0001e2000c101524 */
[----:B------:R-:W-:Y:S05]  /*cfa0*/  BRA `(.L_x_13969) ;  /* 0x0000000000a47947 */ /* 0x000fea0003800000 */
.L_x_13976:
        /* <DEDUP_REMOVED lines=10> */
.L_x_13983:
[----:B------:R0:W-:Y:S01]  /*d050*/  STG.E.U8 desc[UR36][R18.64], RZ ;  /* 0x000000ff12007986 */ /* 0x0001e2000c101124 */
[----:B------:R-:W-:Y:S05]  /*d060*/  BRA `(.L_x_13969) ;  /* 0x0000000000747947 */ /* 0x000fea0003800000 */
.L_x_13982:
[----:B------:R0:W-:Y:S01]  /*d070*/  STG.E.U8 desc[UR36][R18.64], RZ ;  /* 0x000000ff12007986 */ /* 0x0001e2000c101124 */
[----:B------:R-:W-:Y:S05]  /*d080*/  BRA `(.L_x_13969) ;  /* 0x00000000006c7947 */ /* 0x000fea0003800000 */
.L_x_13981:
[----:B------:R-:W-:-:S13]  /*d090*/  ISETP.NE.AND P0, PT, R0, 0x1c, PT ;  /* 0x0000001c0000780c */ /* 0x000fda0003f05270 */
[----:B------:R-:W-:Y:S05]  /*d0a0*/  @!P0 BRA `(.L_x_13984) ;  /* 0x0000000000608947 */ /* 0x000fea0003800000 */
[----:B------:R-:W-:-:S13]  /*d0b0*/  ISETP.NE.AND P0, PT, R0, 0x1d, PT ;  /* 0x0000001d0000780c */ /* 0x000fda0003f05270 */
[----:B------:R-:W-:Y:S05]  /*d0c0*/  @!P0 BRA `(.L_x_13985) ;  /* 0x0000000000508947 */ /* 0x000fea0003800000 */
[----:B------:R-:W-:-:S13]  /*d0d0*/  ISETP.NE.AND P0, PT, R0, 0x2c, PT ;  /* 0x0000002c0000780c */ /* 0x000fda0003f05270 */
[----:B------:R0:W-:Y:S01]  /*d0e0*/  @!P0 STG.E.U8 desc[UR36][R18.64], RZ ;  /* 0x000000ff12008986 */ /* 0x0001e2000c101124 */
[----:B------:R-:W-:Y:S05]  /*d0f0*/  @!P0 BRA `(.L_x_13969) ;  /* 0x0000000000508947 */ /* 0x000fea0003800000 */
.L_x_13968:
        /* <DEDUP_REMOVED lines=16> */
.L_x_13986:
[----:B------:R-:W-:Y:S05]  /*d200*/  BRA `(.L_x_13969) ;  /* 0x00000000000c7947 */ /* 0x000fea0003800000 */
.L_x_13985:
[----:B------:R0:W-:Y:S01]  /*d210*/  STG.E.64 desc[UR36][R18.64], RZ ;  /* 0x000000ff12007986 */ /* 0x0001e2000c101b24 */
[----:B------:R-:W-:Y:S05]  /*d220*/  BRA `(.L_x_13969) ;  /* 0x0000000000047947 */ /* 0x000fea0003800000 */
.L_x_13984:
[----:B------:R0:W-:Y:S02]  /*d230*/  STG.E desc[UR36][R18.64], RZ ;  /* 0x000000ff12007986 */ /* 0x0001e4000c101924 */
.L_x_13969:
[----:B------:R-:W-:-:S07]  /*d240*/  VIADD R17, R17, 0x80 ;  /* 0x0000008011117836 */ /* 0x000fce0000000000 */
.L_x_13916:
[----:B------:R-:W-:Y:S05]  /*d250*/  BSYNC B6 ;  /* 0x0000000000067941 */ /* 0x000fea0003800000 */
.L_x_13915:
        /* <DEDUP_REMOVED lines=306> */
.L_x_13987:
        /* <DEDUP_REMOVED lines=21> */
.L_x_13991:
[----:B------:R0:W5:Y:S01]  /*e6d0*/  LDG.E.U8 R2, desc[UR36][R4.64] ;  /* 0x0000002404027981 */ /* 0x000162000c1e1100 */
[----:B------:R-:W-:Y:S01]  /*e6e0*/  MOV R3, RZ ;  /* 0x000000ff00037202 */ /* 0x000fe20000000f00 */
[----:B------:R-:W-:Y:S06]  /*e6f0*/  BRA `(.L_x_13993) ;  /* 0x0000000c00487947 */ /* 0x000fec0003800000 */
.L_x_13990:
        /* <DEDUP_REMOVED lines=8> */
.L_x_13995:
[----:B------:R-:W5:Y:S02]  /*e780*/  LDG.E R2, desc[UR36][R4.64] ;  /* 0x0000002404027981 */ /* 0x000f64000c1e1900 */
[----:B-----5:R-:W-:Y:S01]  /*e790*/  SHF.R.S32.HI R3, RZ, 0x1f, R2 ;  /* 0x0000001fff037819 */ /* 0x020fe20000011402 */
[----:B------:R-:W-:Y:S06]  /*e7a0*/  BRA `(.L_x_13993) ;  /* 0x0000000c001c7947 */ /* 0x000fec0003800000 */
.L_x_13994:
[----:B------:R-:W5:Y:S02]  /*e7b0*/  LDG.E.S16 R2, desc[UR36][R4.64] ;  /* 0x0000002404027981 */ /* 0x000f64000c1e1700 */
[----:B-----5:R-:W-:Y:S01]  /*e7c0*/  SHF.R.S32.HI R3, RZ, 0x1f, R2 ;  /* 0x0000001fff037819 */ /* 0x020fe20000011402 */
[----:B------:R-:W-:Y:S06]  /*e7d0*/  BRA `(.L_x_13993) ;  /* 0x0000000c00107947 */ /* 0x000fec0003800000 */
.L_x_13989:
        /* <DEDUP_REMOVED lines=9> */
.L_x_13997:
[----:B------:R-:W5:Y:S02]  /*e870*/  LDG.E.U16 R4, desc[UR36][R4.64] ;  /* 0x0000002404047981 */ /* 0x000f64000c1e1500 */
[----:B-----5:R-:W-:-:S06]  /*e880*/  HADD2.F32 R2, -RZ, R4.H0_H0 ;  /* 0x20000004ff027230 */ /* 0x020fcc0000004100 */
[----:B------:R-:W0:Y:S01]  /*e890*/  F2I.S64.TRUNC R2, R2 ;  /* 0x0000000200027311 */ /* 0x000e22000020d900 */
[----:B------:R-:W-:Y:S05]  /*e8a0*/  BRA `(.L_x_13993) ;  /* 0x0000000800dc7947 */ /* 0x000fea0003800000 */
.L_x_13996:
        /* <DEDUP_REMOVED lines=9> */
.L_x_13999:
[----:B------:R-:W5:Y:S02]  /*e940*/  LDG.E.U16 R4, desc[UR36][R4.64] ;  /* 0x0000002404047981 */ /* 0x000f64000c1e1500 */
[----:B-----5:R-:W-:-:S06]  /*e950*/  HADD2.F32 R2, -RZ, R4.H0_H0 ;  /* 0x20000004ff027230 */ /* 0x020fcc0000004100 */
[----:B------:R-:W0:Y:S01]  /*e960*/  F2I.S64.TRUNC R2, R2 ;  /* 0x0000000200027311 */ /* 0x000e22000020d900 */
[----:B------:R-:W-:Y:S05]  /*e970*/  BRA `(.L_x_13993) ;  /* 0x0000000800a87947 */ /* 0x000fea0003800000 */
.L_x_13998:
[----:B------:R-:W5:Y:S02]  /*e980*/  LDG.E.64 R2, desc[UR36][R4.64] ;  /* 0x0000002404027981 */ /* 0x000f64000c1e1b00 */
[----:B-----5:R-:W0:Y:S01]  /*e990*/  F2I.S64.F64.TRUNC R2, R2 ;  /* 0x0000000200027311 */ /* 0x020e22000030d900 */
[----:B------:R-:W-:Y:S05]  /*e9a0*/  BRA `(.L_x_13993) ;  /* 0x00000008009c7947 */ /* 0x000fea0003800000 */
.L_x_13988:
        /* <DEDUP_REMOVED lines=13> */
.L_x_14002:
[----:B------:R-:W5:Y:S02]  /*ea80*/  LDG.E.64 R2, desc[UR36][R4.64] ;  /* 0x0000002404027981 */ /* 0x000f64000c1e1b00 */
[----:B-----5:R-:W0:Y:S01]  /*ea90*/  F2I.S64.F64.TRUNC R2, R2 ;  /* 0x0000000200027311 */ /* 0x020e22000030d900 */
[----:B------:R-:W-:Y:S05]  /*eaa0*/  BRA `(.L_x_13993) ;  /* 0x00000008005c7947 */ /* 0x000fea0003800000 */
.L_x_14001:
        /* <DEDUP_REMOVED lines=27> */
.L_x_14004:
        /* <DEDUP_REMOVED lines=14> */
.L_x_14003:
[----:B------:R-:W5:Y:S02]  /*ed40*/  LDG.E.U16 R2, desc[UR36][R4.64] ;  /* 0x0000002404027981 */ /* 0x000f64000c1e1500 */
[----:B-----5:R-:W-:-:S06]  /*ed50*/  IMAD.U32 R2, R2, 0x10000, RZ ;  /* 0x0001000002027824 */ /* 0x020fcc00078e00ff */
[----:B------:R-:W0:Y:S01]  /*ed60*/  F2I.S64.TRUNC R2, R2 ;  /* 0x0000000200027311 */ /* 0x000e22000020d900 */
[----:B------:R-:W-:Y:S05]  /*ed70*/  BRA `(.L_x_13993) ;  /* 0x0000000400a87947 */ /* 0x000fea0003800000 */
.L_x_14000:
        /* <DEDUP_REMOVED lines=11> */
.L_x_14007:
        /* <DEDUP_REMOVED lines=21> */
.L_x_14011:
[----:B------:R-:W-:Y:S05]  /*ef80*/  BSYNC B1 ;  /* 0x0000000000017941 */ /* 0x000fea0003800000 */
.L_x_14010:
[----:B------:R-:W-:Y:S01]  /*ef90*/  IMAD.SHL.U32 R2, R2, 0x100000, RZ ;  /* 0x0010000002027824 */ /* 0x000fe200078e00ff */
[----:B------:R-:W-:-:S04]  /*efa0*/  LEA R3, R0, 0x3b800000, 0x17 ;  /* 0x3b80000000037811 */ /* 0x000fc800078eb8ff */
[----:B------:R-:W-:-:S07]  /*efb0*/  LOP3.LUT R2, R3, R2, R4, 0xfe, !PT ;  /* 0x0000000203027212 */ /* 0x000fce00078efe04 */
.L_x_14009:
[----:B------:R-:W-:Y:S05]  /*efc0*/  BSYNC B0 ;  /* 0x0000000000007941 */ /* 0x000fea0003800000 */
.L_x_14008:
[----:B------:R-:W0:Y:S01]  /*efd0*/  F2I.S64.TRUNC R2, R2 ;  /* 0x0000000200027311 */ /* 0x000e22000020d900 */
[----:B------:R-:W-:Y:S05]  /*efe0*/  BRA `(.L_x_13993) ;  /* 0x00000004000c7947 */ /* 0x000fea0003800000 */
.L_x_14006:
        /* <DEDUP_REMOVED lines=21> */
.L_x_14015:
[----:B------:R-:W-:Y:S05]  /*f140*/  BSYNC B1 ;  /* 0x0000000000017941 */ /* 0x000fea0003800000 */
.L_x_14014:
[----:B------:R-:W-:Y:S01]  /*f150*/  IMAD.SHL.U32 R2, R2, 0x200000, RZ ;  /* 0x0020000002027824 */ /* 0x000fe200078e00ff */
[----:B------:R-:W-:-:S04]  /*f160*/  LEA R3, R0, 0x37800000, 0x17 ;  /* 0x3780000000037811 */ /* 0x000fc800078eb8ff */
[----:B------:R-:W-:-:S07]  /*f170*/  LOP3.LUT R2, R3, R2, R4, 0xfe, !PT ;  /* 0x0000000203027212 */ /* 0x000fce00078efe04 */
.L_x_14013:
[----:B------:R-:W-:Y:S05]  /*f180*/  BSYNC B0 ;  /* 0x0000000000007941 */ /* 0x000fea0003800000 */
.L_x_14012:
[----:B------:R-:W0:Y:S01]  /*f190*/  F2I.S64.TRUNC R2, R2 ;  /* 0x0000000200027311 */ /* 0x000e22000020d900 */
[----:B------:R-:W-:Y:S05]  /*f1a0*/  BRA `(.L_x_13993) ;  /* 0x00000000009c7947 */ /* 0x000fea0003800000 */
.L_x_14005:
        /* <DEDUP_REMOVED lines=14> */
.L_x_14019:
[----:B------:R-:W-:Y:S05]  /*f290*/  BSYNC B0 ;  /* 0x0000000000007941 */ /* 0x000fea0003800000 */
.L_x_14018:
[----:B------:R-:W0:Y:S01]  /*f2a0*/  F2I.S64.TRUNC R2, R2 ;  /* 0x0000000200027311 */ /* 0x000e22000020d900 */
[----:B------:R-:W-:Y:S05]  /*f2b0*/  BRA `(.L_x_13993) ;  /* 0x0000000000587947 */ /* 0x000fea0003800000 */
.L_x_13992:
        /* <DEDUP_REMOVED lines=16> */
.L_x_14020:
[----:B------:R-:W-:Y:S01]  /*f3c0*/  CS2R R2, SRZ ;  /* 0x0000000000027805 */ /* 0x000fe2000001ff00 */
[----:B------:R-:W-:Y:S06]  /*f3d0*/  BRA `(.L_x_13993) ;  /* 0x0000000000107947 */ /* 0x000fec0003800000 */
.L_x_14017:
[----:B------:R0:W5:Y:S01]  /*f3e0*/  LDG.E.64 R2, desc[UR36][R4.64] ;  /* 0x0000002404027981 */ /* 0x000162000c1e1b00 */
[----:B------:R-:W-:Y:S05]  /*f3f0*/  BRA `(.L_x_13993) ;  /* 0x0000000000087947 */ /* 0x000fea0003800000 */
.L_x_14016:
[----:B------:R0:W5:Y:S01]  /*f400*/  LDG.E R2, desc[UR36][R4.64] ;  /* 0x0000002404027981 */ /* 0x000162000c1e1900 */
[----:B------:R-:W-:-:S07]  /*f410*/  IMAD.MOV.U32 R3, RZ, RZ, RZ ;  /* 0x000000ffff037224 */ /* 0x000fce00078e00ff */
.L_x_13993:
        /* <DEDUP_REMOVED lines=51> */
.L_x_14026:
        /* <DEDUP_REMOVED lines=140> */
.L_x_14025:
        /* <DEDUP_REMOVED lines=77> */
.L_x_14028:
[----:B------:R-:W-:Y:S05]  /*104e0*/  BSYNC B1 ;  /* 0x0000000000017941 */ /* 0x000fea0003800000 */
.L_x_14027:
[----:B------:R-:W-:-:S04]  /*104f0*/  ISETP.NE.U32.AND P1, PT, R14, RZ, PT ;  /* 0x000000ff0e00720c */ /* 0x000fc80003f25070 */
[----:B------:R-:W-:-:S13]  /*10500*/  ISETP.NE.OR.EX P0, PT, R0, RZ, P0, P1 ;  /* 0x000000ff0000720c */ /* 0x000fda0000705710 */
[----:B------:R-:W-:Y:S05]  /*10510*/  @!P0 BRA `(.L_x_14029) ;  /* 0x0000000000ac8947 */ /* 0x000fea0003800000 */
.L_x_14024:
        /* <DEDUP_REMOVED lines=43> */
.L_x_14029:
[----:B------:R-:W-:Y:S05]  /*107d0*/  BSYNC B0 ;  /* 0x0000000000007941 */ /* 0x000fea0003800000 */
.L_x_14023:
        /* <DEDUP_REMOVED lines=49> */
.L_x_14021:
[----:B0----5:R-:W-:-:S04]  /*10af0*/  LEA R8, P0, R2, UR4, 0x3 ;  /* 0x0000000402087c11 */ /* 0x021fc8000f8018ff */
[----:B------:R-:W-:-:S06]  /*10b00*/  LEA.HI.X R9, R2, UR5, R3, 0x3, P0 ;  /* 0x0000000502097c11 */ /* 0x000fcc00080f1c03 */
[----:B------:R-:W5:Y:S03]  /*10b10*/  LDG.E.64 R8, desc[UR36][R8.64] ;  /* 0x0000002408087981 */ /* 0x000f66000c1e1b00 */
.L_x_14022:
        /* <DEDUP_REMOVED lines=23> */
.L_x_14031:
        /* <DEDUP_REMOVED lines=23> */
.L_x_14030:
[----:B------:R-:W-:Y:S05]  /*10e00*/  @!P0 BRA `(.L_x_14032) ;  /* 0x0000000000608947 */ /* 0x000fea0003800000 */
[----:B------:R-:W-:Y:S01]  /*10e10*/  BSSY B0, `(.L_x_14032) ;  /* 0x0000017000007945 */ /* 0x000fe20003800000 */
.L_x_14033:
        /* <DEDUP_REMOVED lines=23> */
.L_x_14032:
        /* <DEDUP_REMOVED lines=32> */
.L_x_14037:
[----:B------:R-:W-:Y:S01]  /*11190*/  STG.E.U8 desc[UR36][R16.64], RZ ;  /* 0x000000ff10007986 */ /* 0x000fe2000c101124 */
[----:B------:R-:W-:Y:S05]  /*111a0*/  EXIT ;  /* 0x000000000000794d */ /* 0x000fea0003800000 */
.L_x_14036:
        /* <DEDUP_REMOVED lines=8> */
.L_x_14040:
[----:B------:R-:W-:Y:S01]  /*11230*/  STG.E desc[UR36][R16.64], RZ ;  /* 0x000000ff10007986 */ /* 0x000fe2000c101924 */
[----:B------:R-:W-:Y:S05]  /*11240*/  EXIT ;  /* 0x000000000000794d */ /* 0x000fea0003800000 */
.L_x_14039:
[----:B------:R-:W-:Y:S01]  /*11250*/  STG.E.U16 desc[UR36][R16.64], RZ ;  /* 0x000000ff10007986 */ /* 0x000fe2000c101524 */
[----:B------:R-:W-:Y:S05]  /*11260*/  EXIT ;  /* 0x000000000000794d */ /* 0x000fea0003800000 */
.L_x_14035:
        /* <DEDUP_REMOVED lines=8> */
.L_x_14042:
[----:B------:R-:W-:Y:S01]  /*112f0*/  STG.E.U16 desc[UR36][R16.64], RZ ;  /* 0x000000ff10007986 */ /* 0x000fe2000c101524 */
[----:B------:R-:W-:Y:S05]  /*11300*/  EXIT ;  /* 0x000000000000794d */ /* 0x000fea0003800000 */
.L_x_14041:
        /* <DEDUP_REMOVED lines=8> */
.L_x_14044:
[----:B------:R-:W-:Y:S01]  /*11390*/  STG.E desc[UR36][R16.64], RZ ;  /* 0x000000ff10007986 */ /* 0x000fe2000c101924 */
[----:B------:R-:W-:Y:S05]  /*113a0*/  EXIT ;  /* 0x000000000000794d */ /* 0x000fea0003800000 */
.L_x_14043:
[----:B------:R-:W-:Y:S01]  /*113b0*/  STG.E.64 desc[UR36][R16.64], RZ ;  /* 0x000000ff10007986 */ /* 0x000fe2000c101b24 */
[----:B------:R-:W-:Y:S05]  /*113c0*/  EXIT ;  /* 0x000000000000794d */ /* 0x000fea0003800000 */
.L_x_14034:
        /* <DEDUP_REMOVED lines=10> */
.L_x_14047:
[----:B------:R-:W-:Y:S01]  /*11470*/  STG.E.128 desc[UR36][R16.64], RZ ;  /* 0x000000ff10007986 */ /* 0x000fe2000c101d24 */
[----:B------:R-:W-:Y:S05]  /*11480*/  EXIT ;  /* 0x000000000000794d */ /* 0x000fea0003800000 */
.L_x_14046:
        /* <DEDUP_REMOVED lines=8> */
.L_x_14049:
[----:B------:R-:W-:Y:S01]  /*11510*/  STG.E.U8 desc[UR36][R16.64], RZ ;  /* 0x000000ff10007986 */ /* 0x000fe2000c101124 */
[----:B------:R-:W-:Y:S05]  /*11520*/  EXIT ;  /* 0x000000000000794d */ /* 0x000fea0003800000 */
.L_x_14048:
[----:B------:R-:W-:Y:S01]  /*11530*/  STG.E.U16 desc[UR36][R16.64], RZ ;  /* 0x000000ff10007986 */ /* 0x000fe2000c101524 */
[----:B------:R-:W-:Y:S05]  /*11540*/  EXIT ;  /* 0x000000000000794d */ /* 0x000fea0003800000 */
.L_x_14045:
        /* <DEDUP_REMOVED lines=10> */
.L_x_14052:
[----:B------:R-:W-:Y:S01]  /*115f0*/  STG.E.U8 desc[UR36][R16.64], RZ ;  /* 0x000000ff10007986 */ /* 0x000fe2000c101124 */
[----:B------:R-:W-:Y:S05]  /*11600*/  EXIT ;  /* 0x000000000000794d */ /* 0x000fea0003800000 */
.L_x_14051:
[----:B------:R-:W-:Y:S01]  /*11610*/  STG.E.U8 desc[UR36][R16.64], RZ ;  /* 0x000000ff10007986 */ /* 0x000fe2000c101124 */
[----:B------:R-:W-:Y:S05]  /*11620*/  EXIT ;  /* 0x000000000000794d */ /* 0x000fea0003800000 */
.L_x_14050:
[----:B------:R-:W-:-:S13]  /*11630*/  ISETP.NE.AND P0, PT, R0, 0x1c, PT ;  /* 0x0000001c0000780c */ /* 0x000fda0003f05270 */
[----:B------:R-:W-:Y:S05]  /*11640*/  @!P0 BRA `(.L_x_14053) ;  /* 0x0000000000608947 */ /* 0x000fea0003800000 */
[----:B------:R-:W-:-:S13]  /*11650*/  ISETP.NE.AND P0, PT, R0, 0x1d, PT ;  /* 0x0000001d0000780c */ /* 0x000fda0003f05270 */
[----:B------:R-:W-:Y:S05]  /*11660*/  @!P0 BRA `(.L_x_14054) ;  /* 0x0000000000508947 */ /* 0x000fea0003800000 */
[----:B------:R-:W-:-:S13]  /*11670*/  ISETP.NE.AND P0, PT, R0, 0x2c, PT ;  /* 0x0000002c0000780c */ /* 0x000fda0003f05270 */
[----:B------:R0:W-:Y:S01]  /*11680*/  @!P0 STG.E.U8 desc[UR36][R16.64], RZ ;  /* 0x000000ff10008986 */ /* 0x0001e2000c101124 */
[----:B------:R-:W-:Y:S05]  /*11690*/  @!P0 EXIT ;  /* 0x000000000000894d */ /* 0x000fea0003800000 */
.L_x_14038:
        /* <DEDUP_REMOVED lines=16> */
.L_x_14055:
[----:B------:R-:W-:Y:S05]  /*117a0*/  EXIT ;  /* 0x000000000000794d */ /* 0x000fea0003800000 */
.L_x_14054:
[----:B------:R-:W-:Y:S01]  /*117b0*/  STG.E.64 desc[UR36][R16.64], RZ ;  /* 0x000000ff10007986 */ /* 0x000fe2000c101b24 */
[----:B------:R-:W-:Y:S05]  /*117c0*/  EXIT ;  /* 0x000000000000794d */ /* 0x000fea0003800000 */
.L_x_14053:
[----:B------:R-:W-:Y:S01]  /*117d0*/  STG.E desc[UR36][R16.64], RZ ;  /* 0x000000ff10007986 */ /* 0x000fe2000c101924 */
[----:B------:R-:W-:Y:S05]  /*117e0*/  EXIT ;  /* 0x000000000000794d */ /* 0x000fea0003800000 */
.L_x_14056:
        /* <DEDUP_REMOVED lines=9> */
.L_x_18620:


//--------------------- .text._ZN2at6native27unrolled_elementwise_kernelIZZNS0_73_GLOBAL__N__c8866d80_35_SparseBinaryOpIntersectionKernel_cu_9e10b42f_311142_sparse_binary_op_intersection_kernel_implINS2_18CUDAKernelLauncherENS2_36CUDAValueSelectionIntersectionKernelINS2_5MulOpEEElLl0EEEvRNS_6TensorERKS8_SB_RKSt6vectorIlSaIlEERKSt8optionalIS8_ESK_bbENKUlvE3_clEvEUllE_St5arrayIPcLm2EELi4E23TrivialOffsetCalculatorILi1EjESR_NS0_6memory12LoadWithCastILi1EEENSS_13StoreWithCastILi1EEEEEviT_T0_T2_T3_T4_T5_ --------------------------
	.section	.text._ZN2at6native27unrolled_elementwise_kernelIZZNS0_73_GLOBAL__N__c8866d80_35_SparseBinaryOpIntersectionKernel_cu_9e10b42f_311142_sparse_binary_op_intersection_kernel_implINS2_18CUDAKernelLauncherENS2_36CUDAValueSelectionIntersectionKernelINS2_5MulOpEEElLl0EEEvRNS_6TensorERKS8_SB_RKSt6vectorIlSaIlEERKSt8optionalIS8_ESK_bbENKUlvE3_clEvEUllE_St5arrayIPcLm2EELi4E23TrivialOffsetCalculatorILi1EjESR_NS0_6memory12LoadWithCastILi1EEENSS_13StoreWithCastILi1EEEEEviT_T0_T2_T3_T4_T5_,"ax",@progbits
	.align	128
        .global         _ZN2at6native27unrolled_elementwise_kernelIZZNS0_73_GLOBAL__N__c8866d80_35_SparseBinaryOpIntersectionKernel_cu_9e10b42f_311142_sparse_binary_op_intersection_kernel_implINS2_18CUDAKernelLauncherENS2_36CUDAValueSelectionIntersectionKernelINS2_5MulOpEEElLl0EEEvRNS_6TensorERKS8_SB_RKSt6vectorIlSaIlEERKSt8optionalIS8_ESK_bbENKUlvE3_clEvEUllE_St5arrayIPcLm2EELi4E23TrivialOffsetCalculatorILi1EjESR_NS0_6memory12LoadWithCastILi1EEENSS_13StoreWithCastILi1EEEEEviT_T0_T2_T3_T4_T5_
        .type           _ZN2at6native27unrolled_elementwise_kernelIZZNS0_73_GLOBAL__N__c8866d80_35_SparseBinaryOpIntersectionKernel_cu_9e10b42f_311142_sparse_binary_op_intersection_kernel_implINS2_18CUDAKernelLauncherENS2_36CUDAValueSelectionIntersectionKernelINS2_5MulOpEEElLl0EEEvRNS_6TensorERKS8_SB_RKSt6vectorIlSaIlEERKSt8optionalIS8_ESK_bbENKUlvE3_clEvEUllE_St5arrayIPcLm2EELi4E23TrivialOffsetCalculatorILi1EjESR_NS0_6memory12LoadWithCastILi1EEENSS_13StoreWithCastILi1EEEEEviT_T0_T2_T3_T4_T5_,@function
        .size           _ZN2at6native27unrolled_elementwise_kernelIZZNS0_73_GLOBAL__N__c8866d80_35_SparseBinaryOpIntersectionKernel_cu_9e10b42f_311142_sparse_binary_op_intersection_kernel_implINS2_18CUDAKernelLauncherENS2_36CUDAValueSelectionIntersectionKernelINS2_5MulOpEEElLl0EEEvRNS_6TensorERKS8_SB_RKSt6vectorIlSaIlEERKSt8optionalIS8_ESK_bbENKUlvE3_clEvEUllE_St5arrayIPcLm2EELi4E23TrivialOffsetCalculatorILi1EjESR_NS0_6memory12LoadWithCastILi1EEENSS_13StoreWithCastILi1EEEEEviT_T0_T2_T3_T4_T5_,(.L_x_18621 - _ZN2at6native27unrolled_elementwise_kernelIZZNS0_73_GLOBAL__N__c8866d80_35_SparseBinaryOpIntersectionKernel_cu_9e10b42f_311142_sparse_binary_op_intersection_kernel_implINS2_18CUDAKernelLauncherENS2_36CUDAValueSelectionIntersectionKernelINS2_5MulOpEEElLl0EEEvRNS_6TensorERKS8_SB_RKSt6vectorIlSaIlEERKSt8optionalIS8_ESK_bbENKUlvE3_clEvEUllE_St5arrayIPcLm2EELi4E23TrivialOffsetCalculatorILi1EjESR_NS0_6memory12LoadWithCastILi1EEENSS_13StoreWithCastILi1EEEEEviT_T0_T2_T3_T4_T5_)
        .other          _ZN2at6native27unrolled_elementwise_kernelIZZNS0_73_GLOBAL__N__c8866d80_35_SparseBinaryOpIntersectionKernel_cu_9e10b42f_311142_sparse_binary_op_intersection_kernel_implINS2_18CUDAKernelLauncherENS2_36CUDAValueSelectionIntersectionKernelINS2_5MulOpEEElLl0EEEvRNS_6TensorERKS8_SB_RKSt6vectorIlSaIlEERKSt8optionalIS8_ESK_bbENKUlvE3_clEvEUllE_St5arrayIPcLm2EELi4E23TrivialOffsetCalculatorILi1EjESR_NS0_6memory12LoadWithCastILi1EEENSS_13StoreWithCastILi1EEEEEviT_T0_T2_T3_T4_T5_,@"STO_CUDA_ENTRY STV_DEFAULT"
_ZN2at6native27unrolled_elementwise_kernelIZZNS0_73_GLOBAL__N__c8866d80_35_SparseBinaryOpIntersectionKernel_cu_9e10b42f_311142_sparse_binary_op_intersection_kernel_implINS2_18CUDAKernelLauncherENS2_36CUDAValueSelectionIntersectionKernelINS2_5MulOpEEElLl0EEEvRNS_6TensorERKS8_SB_RKSt6vectorIlSaIlEERKSt8optionalIS8_ESK_bbENKUlvE3_clEvEUllE_St5arrayIPcLm2EELi4E23TrivialOffsetCalculatorILi1EjESR_NS0_6memory12LoadWithCastILi1EEENSS_13StoreWithCastILi1EEEEEviT_T0_T2_T3_T4_T5_:
.text._ZN2at6native27unrolled_elementwise_kernelIZZNS0_73_GLOBAL__N__c8866d80_35_SparseBinaryOpIntersectionKernel_cu_9e10b42f_311142_sparse_binary_op_intersection_kernel_implINS2_18CUDAKernelLauncherENS2_36CUDAValueSelectionIntersectionKernelINS2_5MulOpEEElLl0EEEvRNS_6TensorERKS8_SB_RKSt6vectorIlSaIlEERKSt8optionalIS8_ESK_bbENKUlvE3_clEvEUllE_St5arrayIPcLm2EELi4E23TrivialOffsetCalculatorILi1EjESR_NS0_6memory12LoadWithCastILi1EEENSS_13StoreWithCastILi1EEEEEviT_T0_T2_T3_T4_T5_:
        /* <DEDUP_REMOVED lines=32> */
.L_x_14062:
[----:B------:R1:W5:Y:S01]  /*0200*/  LDG.E.U8 R22, desc[UR36][R4.64] ;  /* 0x0000002404167981 */ /* 0x000362000c1e1100 */
[----:B------:R-:W-:Y:S01]  /*0210*/  IMAD.MOV.U32 R23, RZ, RZ, RZ ;  /* 0x000000ffff177224 */ /* 0x000fe200078e00ff */
[----:B------:R-:W-:Y:S06]  /*0220*/  BRA `(.L_x_14064) ;  /* 0x0000000c004c7947 */ /* 0x000fec0003800000 */
.L_x_14061:
        /* <DEDUP_REMOVED lines=8> */
.L_x_14066:
[----:B------:R-:W2:Y:S02]  /*02b0*/  LDG.E R22, desc[UR36][R4.64] ;  /* 0x0000002404167981 */ /* 0x000ea4000c1e1900 */
[----:B--2---:R-:W-:Y:S01]  /*02c0*/  SHF.R.S32.HI R23, RZ, 0x1f, R22 ;  /* 0x0000001fff177819 */ /* 0x004fe20000011416 */
[----:B------:R-:W-:Y:S06]  /*02d0*/  BRA `(.L_x_14064) ;  /* 0x0000000c00207947 */ /* 0x000fec0003800000 */
.L_x_14065:
[----:B------:R-:W2:Y:S02]  /*02e0*/  LDG.E.S16 R22, desc[UR36][R4.64] ;  /* 0x0000002404167981 */ /* 0x000ea4000c1e1700 */
[----:B--2---:R-:W-:Y:S01]  /*02f0*/  SHF.R.S32.HI R23, RZ, 0x1f, R22 ;  /* 0x0000001fff177819 */ /* 0x004fe20000011416 */
[----:B------:R-:W-:Y:S06]  /*0300*/  BRA `(.L_x_14064) ;  /* 0x0000000c00147947 */ /* 0x000fec0003800000 */
.L_x_14060:
        /* <DEDUP_REMOVED lines=9> */
.L_x_14068:
[----:B------:R-:W2:Y:S02]  /*03a0*/  LDG.E.U16 R4, desc[UR36][R4.64] ;  /* 0x0000002404047981 */ /* 0x000ea4000c1e1500 */
[----:B--2---:R-:W-:-:S06]  /*03b0*/  HADD2.F32 R22, -RZ, R4.H0_H0 ;  /* 0x20000004ff167230 */ /* 0x004fcc0000004100 */
[----:B------:R-:W0:Y:S01]  /*03c0*/  F2I.S64.TRUNC R22, R22 ;  /* 0x0000001600167311 */ /* 0x000e22000020d900 */
[----:B------:R-:W-:Y:S05]  /*03d0*/  BRA `(.L_x_14064) ;  /* 0x0000000800e07947 */ /* 0x000fea0003800000 */
.L_x_14067:
        /* <DEDUP_REMOVED lines=9> */
.L_x_14070:
[----:B------:R-:W2:Y:S02]  /*0470*/  LDG.E.U16 R4, desc[UR36][R4.64] ;  /* 0x0000002404047981 */ /* 0x000ea4000c1e1500 */
[----:B--2---:R-:W-:-:S06]  /*0480*/  HADD2.F32 R22, -RZ, R4.H0_H0 ;  /* 0x20000004ff167230 */ /* 0x004fcc0000004100 */
[----:B------:R-:W4:Y:S01]  /*0490*/  F2I.S64.TRUNC R22, R22 ;  /* 0x0000001600167311 */ /* 0x000f22000020d900 */
[----:B------:R-:W-:Y:S05]  /*04a0*/  BRA `(.L_x_14064) ;  /* 0x0000000800ac7947 */ /* 0x000fea0003800000 */
.L_x_14069:
[----:B------:R-:W2:Y:S02]  /*04b0*/  LDG.E.64 R4, desc[UR36][R4.64] ;  /* 0x0000002404047981 */ /* 0x000ea4000c1e1b00 */
[----:B--2---:R2:W3:Y:S01]  /*04c0*/  F2I.S64.F64.TRUNC R22, R4 ;  /* 0x0000000400167311 */ /* 0x0044e2000030d900 */
[----:B------:R-:W-:Y:S05]  /*04d0*/  BRA `(.L_x_14064) ;  /* 0x0000000800a07947 */ /* 0x000fea0003800000 */
.L_x_14059:
        /* <DEDUP_REMOVED lines=13> */
.L_x_14073:
[----:B------:R-:W2:Y:S02]  /*05b0*/  LDG.E.64 R4, desc[UR36][R4.64] ;  /* 0x0000002404047981 */ /* 0x000ea4000c1e1b00 */
[----:B--2---:R0:W1:Y:S01]  /*05c0*/  F2I.S64.F64.TRUNC R22, R4 ;  /* 0x0000000400167311 */ /* 0x004062000030d900 */
[----:B------:R-:W-:Y:S05]  /*05d0*/  BRA `(.L_x_14064) ;  /* 0x0000000800607947 */ /* 0x000fea0003800000 */
.L_x_14072:
        /* <DEDUP_REMOVED lines=27> */
.L_x_14075:
        /* <DEDUP_REMOVED lines=15> */
.L_x_14074:
[----:B------:R-:W2:Y:S02]  /*0880*/  LDG.E.U16 R22, desc[UR36][R4.64] ;  /* 0x0000002404167981 */ /* 0x000ea4000c1e1500 */
[----:B--2---:R-:W-:-:S06]  /*0890*/  IMAD.U32 R22, R22, 0x10000, RZ ;  /* 0x0001000016167824 */ /* 0x004fcc00078e00ff */
[----:B------:R-:W0:Y:S01]  /*08a0*/  F2I.S64.TRUNC R22, R22 ;  /* 0x0000001600167311 */ /* 0x000e22000020d900 */
[----:B------:R-:W-:Y:S05]  /*08b0*/  BRA `(.L_x_14064) ;  /* 0x0000000400a87947 */ /* 0x000fea0003800000 */
.L_x_14071:
        /* <DEDUP_REMOVED lines=11> */
.L_x_14078:
        /* <DEDUP_REMOVED lines=21> */
.L_x_14082:
[----:B------:R-:W-:Y:S05]  /*0ac0*/  BSYNC B1 ;  /* 0x0000000000017941 */ /* 0x000fea0003800000 */
.L_x_14081:
[----:B------:R-:W-:Y:S01]  /*0ad0*/  IMAD.SHL.U32 R3, R3, 0x100000, RZ ;  /* 0x0010000003037824 */ /* 0x000fe200078e00ff */
[----:B------:R-:W-:-:S04]  /*0ae0*/  LEA R5, R0, 0x3b800000, 0x17 ;  /* 0x3b80000000057811 */ /* 0x000fc800078eb8ff */
[----:B------:R-:W-:-:S07]  /*0af0*/  LOP3.LUT R22, R5, R3, R22, 0xfe, !PT ;  /* 0x0000000305167212 */ /* 0x000fce00078efe16 */
.L_x_14080:
[----:B------:R-:W-:Y:S05]  /*0b00*/  BSYNC B0 ;  /* 0x0000000000007941 */ /* 0x000fea0003800000 */
.L_x_14079:
[----:B------:R-:W0:Y:S01]  /*0b10*/  F2I.S64.TRUNC R22, R22 ;  /* 0x0000001600167311 */ /* 0x000e22000020d900 */
[----:B------:R-:W-:Y:S05]  /*0b20*/  BRA `(.L_x_14064) ;  /* 0x00000004000c7947 */ /* 0x000fea0003800000 */
.L_x_14077:
        /* <DEDUP_REMOVED lines=21> */
.L_x_14086:
[----:B------:R-:W-:Y:S05]  /*0c80*/  BSYNC B1 ;  /* 0x0000000000017941 */ /* 0x000fea0003800000 */
.L_x_14085:
[----:B------:R-:W-:Y:S01]  /*0c90*/  IMAD.SHL.U32 R3, R3, 0x200000, RZ ;  /* 0x0020000003037824 */ /* 0x000fe200078e00ff */
[----:B------:R-:W-:-:S04]  /*0ca0*/  LEA R5, R0, 0x37800000, 0x17 ;  /* 0x3780000000057811 */ /* 0x000fc800078eb8ff */
[----:B------:R-:W-:-:S07]  /*0cb0*/  LOP3.LUT R22, R5, R3, R22, 0xfe, !PT ;  /* 0x0000000305167212 */ /* 0x000fce00078efe16 */
.L_x_14084:
[----:B------:R-:W-:Y:S05]  /*0cc0*/  BSYNC B0 ;  /* 0x0000000000007941 */ /* 0x000fea0003800000 */
.L_x_14083:
[----:B------:R-:W0:Y:S01]  /*0cd0*/  F2I.S64.TRUNC R22, R22 ;  /* 0x0000001600167311 */ /* 0x000e22000020d900 */
[----:B------:R-:W-:Y:S05]  /*0ce0*/  BRA `(.L_x_14064) ;  /* 0x00000000009c7947 */ /* 0x000fea0003800000 */
.L_x_14076:
        /* <DEDUP_REMOVED lines=14> */
.L_x_14090:
[----:B------:R-:W-:Y:S05]  /*0dd0*/  BSYNC B0 ;  /* 0x0000000000007941 */ /* 0x000fea0003800000 */
.L_x_14089:
[----:B------:R-:W0:Y:S01]  /*0de0*/  F2I.S64.TRUNC R22, R22 ;  /* 0x0000001600167311 */ /* 0x000e22000020d900 */
[----:B------:R-:W-:Y:S05]  /*0df0*/  BRA `(.L_x_14064) ;  /* 0x0000000000587947 */ /* 0x000fea0003800000 */
.L_x_14063:
        /* <DEDUP_REMOVED lines=16> */
.L_x_14091:
[----:B------:R-:W-:Y:S01]  /*0f00*/  CS2R R22, SRZ ;  /* 0x0000000000167805 */ /* 0x000fe2000001ff00 */
[----:B------:R-:W-:Y:S06]  /*0f10*/  BRA `(.L_x_14064) ;  /* 0x0000000000107947 */ /* 0x000fec0003800000 */
.L_x_14088:
[----:B------:R0:W5:Y:S01]  /*0f20*/  LDG.E.64 R22, desc[UR36][R4.64] ;  /* 0x0000002404167981 */ /* 0x000162000c1e1b00 */
[----:B------:R-:W-:Y:S05]  /*0f30*/  BRA `(.L_x_14064) ;  /* 0x0000000000087947 */ /* 0x000fea0003800000 */
.L_x_14087:
[----:B------:R0:W5:Y:S01]  /*0f40*/  LDG.E R22, desc[UR36][R4.64] ;  /* 0x0000002404167981 */ /* 0x000162000c1e1900 */
[----:B------:R-:W-:-:S07]  /*0f50*/  IMAD.MOV.U32 R23, RZ, RZ, RZ ;  /* 0x000000ffff177224 */ /* 0x000fce00078e00ff */
.L_x_14064:
[----:B------:R-:W2:Y:S02]  /*0f60*/  S2R R27, SR_TID.X ;  /* 0x00000000001b7919 */ /* 0x000ea40000002100 */
[----:B--2---:R-:W-:-:S07]  /*0f70*/  VIADD R27, R27, 0x80 ;  /* 0x000000801b1b7836 */ /* 0x004fce0000000000 */
.L_x_14058:
[----:B------:R-:W-:Y:S05]  /*0f80*/  BSYNC B6 ;  /* 0x0000000000067941 */ /* 0x000fea0003800000 */
.L_x_14057:
        /* <DEDUP_REMOVED lines=24> */
.L_x_14097:
[----:B------:R0:W5:Y:S01]  /*1110*/  LDG.E.U8 R24, desc[UR36][R4.64] ;  /* 0x0000002404187981 */ /* 0x000162000c1e1100 */
[----:B------:R-:W-:Y:S01]  /*1120*/  IMAD.MOV.U32 R25, RZ, RZ, RZ ;  /* 0x000000ffff197224 */ /* 0x000fe200078e00ff */
[----:B------:R-:W-:Y:S06]  /*1130*/  BRA `(.L_x_14099) ;  /* 0x0000000c00487947 */ /* 0x000fec0003800000 */
.L_x_14096:
        /* <DEDUP_REMOVED lines=8> */
.L_x_14101:
[----:B------:R-:W2:Y:S02]  /*11c0*/  LDG.E R24, desc[UR36][R4.64] ;  /* 0x0000002404187981 */ /* 0x000ea4000c1e1900 */
[----:B--2---:R-:W-:Y:S01]  /*11d0*/  SHF.R.S32.HI R25, RZ, 0x1f, R24 ;  /* 0x0000001fff197819 */ /* 0x004fe20000011418 */
[----:B------:R-:W-:Y:S06]  /*11e0*/  BRA `(.L_x_14099) ;  /* 0x0000000c001c7947 */ /* 0x000fec0003800000 */
.L_x_14100:
[----:B------:R-:W2:Y:S02]  /*11f0*/  LDG.E.S16 R24, desc[UR36][R4.64] ;  /* 0x0000002404187981 */ /* 0x000ea4000c1e1700 */
[----:B--2---:R-:W-:Y:S01]  /*1200*/  SHF.R.S32.HI R25, RZ, 0x1f, R24 ;  /* 0x0000001fff197819 */ /* 0x004fe20000011418 */
[----:B------:R-:W-:Y:S06]  /*1210*/  BRA `(.L_x_14099) ;  /* 0x0000000c00107947 */ /* 0x000fec0003800000 */
.L_x_14095:
        /* <DEDUP_REMOVED lines=9> */
.L_x_14103:
[----:B------:R-:W2:Y:S02]  /*12b0*/  LDG.E.U16 R4, desc[UR36][R4.64] ;  /* 0x0000002404047981 */ /* 0x000ea4000c1e1500 */
[----:B--2---:R-:W-:-:S06]  /*12c0*/  HADD2.F32 R24, -RZ, R4.H0_H0 ;  /* 0x20000004ff187230 */ /* 0x004fcc0000004100 */
[----:B------:R-:W0:Y:S01]  /*12d0*/  F2I.S64.TRUNC R24, R24 ;  /* 0x0000001800187311 */ /* 0x000e22000020d900 */
[----:B------:R-:W-:Y:S05]  /*12e0*/  BRA `(.L_x_14099) ;  /* 0x0000000800dc7947 */ /* 0x000fea0003800000 */
.L_x_14102:
        /* <DEDUP_REMOVED lines=9> */
.L_x_14105:
[----:B------:R-:W2:Y:S02]  /*1380*/  LDG.E.U16 R4, desc[UR36][R4.64] ;  /* 0x0000002404047981 */ /* 0x000ea4000c1e1500 */
[----:B--2---:R-:W-:-:S06]  /*1390*/  HADD2.F32 R24, -RZ, R4.H0_H0 ;  /* 0x20000004ff187230 */ /* 0x004fcc0000004100 */
[----:B------:R-:W0:Y:S01]  /*13a0*/  F2I.S64.TRUNC R24, R24 ;  /* 0x0000001800187311 */ /* 0x000e22000020d900 */
[----:B------:R-:W-:Y:S05]  /*13b0*/  BRA `(.L_x_14099) ;  /* 0x0000000800a87947 */ /* 0x000fea0003800000 */
.L_x_14104:
[----:B------:R-:W2:Y:S02]  /*13c0*/  LDG.E.64 R4, desc[UR36][R4.64] ;  /* 0x0000002404047981 */ /* 0x000ea4000c1e1b00 */
[----:B--2---:R0:W1:Y:S01]  /*13d0*/  F2I.S64.F64.TRUNC R24, R4 ;  /* 0x0000000400187311 */ /* 0x004062000030d900 */
[----:B------:R-:W-:Y:S05]  /*13e0*/  BRA `(.L_x_14099) ;  /* 0x00000008009c7947 */ /* 0x000fea0003800000 */
.L_x_14094:
        /* <DEDUP_REMOVED lines=13> */
.L_x_14108:
[----:B------:R-:W2:Y:S02]  /*14c0*/  LDG.E.64 R4, desc[UR36][R4.64] ;  /* 0x0000002404047981 */ /* 0x000ea4000c1e1b00 */
[----:B--2---:R0:W1:Y:S01]  /*14d0*/  F2I.S64.F64.TRUNC R24, R4 ;  /* 0x0000000400187311 */ /* 0x004062000030d900 */
[----:B------:R-:W-:Y:S05]  /*14e0*/  BRA `(.L_x_14099) ;  /* 0x00000008005c7947 */ /* 0x000fea0003800000 */
.L_x_14107:
        /* <DEDUP_REMOVED lines=27> */
.L_x_14110:
        /* <DEDUP_REMOVED lines=14> */
.L_x_14109:
[----:B------:R-:W2:Y:S02]  /*1780*/  LDG.E.U16 R24, desc[UR36][R4.64] ;  /* 0x0000002404187981 */ /* 0x000ea4000c1e1500 */
[----:B--2---:R-:W-:-:S06]  /*1790*/  IMAD.U32 R24, R24, 0x10000, RZ ;  /* 0x0001000018187824 */ /* 0x004fcc00078e00ff */
[----:B------:R-:W0:Y:S01]  /*17a0*/  F2I.S64.TRUNC R24, R24 ;  /* 0x0000001800187311 */ /* 0x000e22000020d900 */
[----:B------:R-:W-:Y:S05]  /*17b0*/  BRA `(.L_x_14099) ;  /* 0x0000000400a87947 */ /* 0x000fea0003800000 */
.L_x_14106:
        /* <DEDUP_REMOVED lines=11> */
.L_x_14113:
        /* <DEDUP_REMOVED lines=21> */
.L_x_14117:
[----:B------:R-:W-:Y:S05]  /*19c0*/  BSYNC B1 ;  /* 0x0000000000017941 */ /* 0x000fea0003800000 */
.L_x_14116:
[----:B------:R-:W-:Y:S01]  /*19d0*/  IMAD.SHL.U32 R3, R3, 0x100000, RZ ;  /* 0x0010000003037824 */ /* 0x000fe200078e00ff */
[----:B------:R-:W-:-:S04]  /*19e0*/  LEA R5, R0, 0x3b800000, 0x17 ;  /* 0x3b80000000057811 */ /* 0x000fc800078eb8ff */
[----:B------:R-:W-:-:S07]  /*19f0*/  LOP3.LUT R24, R5, R3, R24, 0xfe, !PT ;  /* 0x0000000305187212 */ /* 0x000fce00078efe18 */
.L_x_14115:
[----:B------:R-:W-:Y:S05]  /*1a00*/  BSYNC B0 ;  /* 0x0000000000007941 */ /* 0x000fea0003800000 */
.L_x_14114:
[----:B------:R-:W0:Y:S01]  /*1a10*/  F2I.S64.TRUNC R24, R24 ;  /* 0x0000001800187311 */ /* 0x000e22000020d900 */
[----:B------:R-:W-:Y:S05]  /*1a20*/  BRA `(.L_x_14099) ;  /* 0x00000004000c7947 */ /* 0x000fea0003800000 */
.L_x_14112:
        /* <DEDUP_REMOVED lines=21> */
.L_x_14121:
[----:B------:R-:W-:Y:S05]  /*1b80*/  BSYNC B1 ;  /* 0x0000000000017941 */ /* 0x000fea0003800000 */
.L_x_14120:
[----:B------:R-:W-:Y:S01]  /*1b90*/  IMAD.SHL.U32 R3, R3, 0x200000, RZ ;  /* 0x0020000003037824 */ /* 0x000fe200078e00ff */
[----:B------:R-:W-:-:S04]  /*1ba0*/  LEA R5, R0, 0x37800000, 0x17 ;  /* 0x3780000000057811 */ /* 0x000fc800078eb8ff */
[----:B------:R-:W-:-:S07]  /*1bb0*/  LOP3.LUT R24, R5, R3, R24, 0xfe, !PT ;  /* 0x0000000305187212 */ /* 0x000fce00078efe18 */
.L_x_14119:
[----:B------:R-:W-:Y:S05]  /*1bc0*/  BSYNC B0 ;  /* 0x0000000000007941 */ /* 0x000fea0003800000 */
.L_x_14118:
[----:B------:R-:W0:Y:S01]  /*1bd0*/  F2I.S64.TRUNC R24, R24 ;  /* 0x0000001800187311 */ /* 0x000e22000020d900 */
[----:B------:R-:W-:Y:S05]  /*1be0*/  BRA `(.L_x_14099) ;  /* 0x00000000009c7947 */ /* 0x000fea0003800000 */
.L_x_14111:
        /* <DEDUP_REMOVED lines=14> */
.L_x_14125:
[----:B------:R-:W-:Y:S05]  /*1cd0*/  BSYNC B0 ;  /* 0x0000000000007941 */ /* 0x000fea0003800000 */
.L_x_14124:
[----:B------:R-:W0:Y:S01]  /*1ce0*/  F2I.S64.TRUNC R24, R24 ;  /* 0x0000001800187311 */ /* 0x000e22000020d900 */
[----:B------:R-:W-:Y:S05]  /*1cf0*/  BRA `(.L_x_14099) ;  /* 0x0000000000587947 */ /* 0x000fea0003800000 */
.L_x_14098:
        /* <DEDUP_REMOVED lines=16> */
.L_x_14126:
[----:B------:R-:W-:Y:S01]  /*1e00*/  CS2R R24, SRZ ;  /* 0x0000000000187805 */ /* 0x000fe2000001ff00 */
[----:B------:R-:W-:Y:S06]  /*1e10*/  BRA `(.L_x_14099) ;  /* 0x0000000000107947 */ /* 0x000fec0003800000 */
.L_x_14123:
[----:B------:R0:W5:Y:S01]  /*1e20*/  LDG.E.64 R24, desc[UR36][R4.64] ;  /* 0x0000002404187981 */ /* 0x000162000c1e1b00 */
[----:B------:R-:W-:Y:S05]  /*1e30*/  BRA `(.L_x_14099) ;  /* 0x0000000000087947 */ /* 0x000fea0003800000 */
.L_x_14122:
[----:B------:R0:W5:Y:S01]  /*1e40*/  LDG.E R24, desc[UR36][R4.64] ;  /* 0x0000002404187981 */ /* 0x000162000c1e1900 */
[----:B------:R-:W-:-:S07]  /*1e50*/  IMAD.MOV.U32 R25, RZ, RZ, RZ ;  /* 0x000000ffff197224 */ /* 0x000fce00078e00ff */
.L_x_14099:
[----:B------:R-:W-:-:S07]  /*1e60*/  VIADD R27, R27, 0x80 ;  /* 0x000000801b1b7836 */ /* 0x000fce0000000000 */
.L_x_14093:
[----:B------:R-:W-:Y:S05]  /*1e70*/  BSYNC B6 ;  /* 0x0000000000067941 */ /* 0x000fea0003800000 */
.L_x_14092:
        /* <DEDUP_REMOVED lines=26> */
.L_x_14132:
[----:B------:R0:W5:Y:S01]  /*2020*/  LDG.E.U8 R16, desc[UR36][R4.64] ;  /* 0x0000002404107981 */ /* 0x000162000c1e1100 */
[----:B------:R-:W-:Y:S01]  /*2030*/  IMAD.MOV.U32 R17, RZ, RZ, RZ ;  /* 0x000000ffff117224 */ /* 0x000fe200078e00ff */
[----:B------:R-:W-:Y:S06]  /*2040*/  BRA `(.L_x_14134) ;  /* 0x0000000c00487947 */ /* 0x000fec0003800000 */
.L_x_14131:
        /* <DEDUP_REMOVED lines=8> */
.L_x_14136:
[----:B------:R-:W2:Y:S02]  /*20d0*/  LDG.E R16, desc[UR36][R4.64] ;  /* 0x0000002404107981 */ /* 0x000ea4000c1e1900 */
[----:B--2---:R-:W-:Y:S01]  /*20e0*/  SHF.R.S32.HI R17, RZ, 0x1f, R16 ;  /* 0x0000001fff117819 */ /* 0x004fe20000011410 */
[----:B------:R-:W-:Y:S06]  /*20f0*/  BRA `(.L_x_14134) ;  /* 0x0000000c001c7947 */ /* 0x000fec0003800000 */
.L_x_14135:
[----:B------:R-:W2:Y:S02]  /*2100*/  LDG.E.S16 R16, desc[UR36][R4.64] ;  /* 0x0000002404107981 */ /* 0x000ea4000c1e1700 */
[----:B--2---:R-:W-:Y:S01]  /*2110*/  SHF.R.S32.HI R17, RZ, 0x1f, R16 ;  /* 0x0000001fff117819 */ /* 0x004fe20000011410 */
[----:B------:R-:W-:Y:S06]  /*2120*/  BRA `(.L_x_14134) ;  /* 0x0000000c00107947 */ /* 0x000fec0003800000 */
.L_x_14130:
        /* <DEDUP_REMOVED lines=9> */
.L_x_14138:
[----:B------:R-:W2:Y:S02]  /*21c0*/  LDG.E.U16 R4, desc[UR36][R4.64] ;  /* 0x0000002404047981 */ /* 0x000ea4000c1e1500 */
[----:B--2---:R-:W-:-:S06]  /*21d0*/  HADD2.F32 R16, -RZ, R4.H0_H0 ;  /* 0x20000004ff107230 */ /* 0x004fcc0000004100 */
[----:B------:R-:W0:Y:S01]  /*21e0*/  F2I.S64.TRUNC R16, R16 ;  /* 0x0000001000107311 */ /* 0x000e22000020d900 */
[----:B------:R-:W-:Y:S05]  /*21f0*/  BRA `(.L_x_14134) ;  /* 0x0000000800dc7947 */ /* 0x000fea0003800000 */
.L_x_14137:
        /* <DEDUP_REMOVED lines=9> */
.L_x_14140:
[----:B------:R-:W2:Y:S02]  /*2290*/  LDG.E.U16 R4, desc[UR36][R4.64] ;  /* 0x0000002404047981 */ /* 0x000ea4000c1e1500 */
[----:B--2---:R-:W-:-:S06]  /*22a0*/  HADD2.F32 R16, -RZ, R4.H0_H0 ;  /* 0x20000004ff107230 */ /* 0x004fcc0000004100 */
[----:B------:R-:W0:Y:S01]  /*22b0*/  F2I.S64.TRUNC R16, R16 ;  /* 0x0000001000107311 */ /* 0x000e22000020d900 */
[----:B------:R-:W-:Y:S05]  /*22c0*/  BRA `(.L_x_14134) ;  /* 0x0000000800a87947 */ /* 0x000fea0003800000 */
.L_x_14139:
[----:B------:R-:W2:Y:S02]  /*22d0*/  LDG.E.64 R4, desc[UR36][R4.64] ;  /* 0x0000002404047981 */ /* 0x000ea4000c1e1b00 */
[----:B--2---:R0:W1:Y:S01]  /*22e0*/  F2I.S64.F64.TRUNC R16, R4 ;  /* 0x0000000400107311 */ /* 0x004062000030d900 */
[----:B------:R-:W-:Y:S05]  /*22f0*/  BRA `(.L_x_14134) ;  /* 0x00000008009c7947 */ /* 0x000fea0003800000 */
.L_x_14129:
        /* <DEDUP_REMOVED lines=13> */
.L_x_14143:
[----:B------:R-:W2:Y:S02]  /*23d0*/  LDG.E.64 R4, desc[UR36][R4.64] ;  /* 0x0000002404047981 */ /* 0x000ea4000c1e1b00 */
[----:B--2---:R0:W1:Y:S01]  /*23e0*/  F2I.S64.F64.TRUNC R16, R4 ;  /* 0x0000000400107311 */ /* 0x004062000030d900 */
[----:B------:R-:W-:Y:S05]  /*23f0*/  BRA `(.L_x_14134) ;  /* 0x00000008005c7947 */ /* 0x000fea0003800000 */
.L_x_14142:
        /* <DEDUP_REMOVED lines=27> */
.L_x_14145:
        /* <DEDUP_REMOVED lines=14> */
.L_x_14144:
[----:B------:R-:W2:Y:S02]  /*2690*/  LDG.E.U16 R16, desc[UR36][R4.64] ;  /* 0x0000002404107981 */ /* 0x000ea4000c1e1500 */
[----:B--2---:R-:W-:-:S06]  /*26a0*/  IMAD.U32 R16, R16, 0x10000, RZ ;  /* 0x0001000010107824 */ /* 0x004fcc00078e00ff */
[----:B------:R-:W0:Y:S01]  /*26b0*/  F2I.S64.TRUNC R16, R16 ;  /* 0x0000001000107311 */ /* 0x000e22000020d900 */
[----:B------:R-:W-:Y:S05]  /*26c0*/  BRA `(.L_x_14134) ;  /* 0x0000000400a87947 */ /* 0x000fea0003800000 */
.L_x_14141:
        /* <DEDUP_REMOVED lines=11> */
.L_x_14148:
        /* <DEDUP_REMOVED lines=21> */
.L_x_14152:
[----:B------:R-:W-:Y:S05]  /*28d0*/  BSYNC B1 ;  /* 0x0000000000017941 */ /* 0x000fea0003800000 */
.L_x_14151:
[----:B------:R-:W-:Y:S01]  /*28e0*/  IMAD.SHL.U32 R3, R3, 0x100000, RZ ;  /* 0x0010000003037824 */ /* 0x000fe200078e00ff */
[----:B------:R-:W-:-:S04]  /*28f0*/  LEA R5, R0, 0x3b800000, 0x17 ;  /* 0x3b80000000057811 */ /* 0x000fc800078eb8ff */
[----:B------:R-:W-:-:S07]  /*2900*/  LOP3.LUT R16, R5, R3, R16, 0xfe, !PT ;  /* 0x0000000305107212 */ /* 0x000fce00078efe10 */
.L_x_14150:
[----:B------:R-:W-:Y:S05]  /*2910*/  BSYNC B0 ;  /* 0x0000000000007941 */ /* 0x000fea0003800000 */
.L_x_14149:
[----:B------:R-:W1:Y:S01]  /*2920*/  F2I.S64.TRUNC R16, R16 ;  /* 0x0000001000107311 */ /* 0x000e62000020d900 */
[----:B------:R-:W-:Y:S05]  /*2930*/  BRA `(.L_x_14134) ;  /* 0x00000004000c7947 */ /* 0x000fea0003800000 */
.L_x_14147:
        /* <DEDUP_REMOVED lines=21> */
.L_x_14156:
[----:B------:R-:W-:Y:S05]  /*2a90*/  BSYNC B1 ;  /* 0x0000000000017941 */ /* 0x000fea0003800000 */
.L_x_14155:
[----:B------:R-:W-:Y:S01]  /*2aa0*/  IMAD.SHL.U32 R3, R3, 0x200000, RZ ;  /* 0x0020000003037824 */ /* 0x000fe200078e00ff */
[----:B------:R-:W-:-:S04]  /*2ab0*/  LEA R5, R0, 0x37800000, 0x17 ;  /* 0x3780000000057811 */ /* 0x000fc800078eb8ff */
[----:B------:R-:W-:-:S07]  /*2ac0*/  LOP3.LUT R16, R5, R3, R16, 0xfe, !PT ;  /* 0x0000000305107212 */ /* 0x000fce00078efe10 */
.L_x_14154:
[----:B------:R-:W-:Y:S05]  /*2ad0*/  BSYNC B0 ;  /* 0x0000000000007941 */ /* 0x000fea0003800000 */
.L_x_14153:
[----:B------:R-:W2:Y:S01]  /*2ae0*/  F2I.S64.TRUNC R16, R16 ;  /* 0x0000001000107311 */ /* 0x000ea2000020d900 */
[----:B------:R-:W-:Y:S05]  /*2af0*/  BRA `(.L_x_14134) ;  /* 0x00000000009c7947 */ /* 0x000fea0003800000 */
.L_x_14146:
        /* <DEDUP_REMOVED lines=14> */
.L_x_14160:
[----:B------:R-:W-:Y:S05]  /*2be0*/  BSYNC B0 ;  /* 0x0000000000007941 */ /* 0x000fea0003800000 */
.L_x_14159:
[----:B------:R-:W0:Y:S01]  /*2bf0*/  F2I.S64.TRUNC R16, R16 ;  /* 0x0000001000107311 */ /* 0x000e22000020d900 */
[----:B------:R-:W-:Y:S05]  /*2c00*/  BRA `(.L_x_14134) ;  /* 0x0000000000587947 */ /* 0x000fea0003800000 */
.L_x_14133:
        /* <DEDUP_REMOVED lines=16> */
.L_x_14161:
[----:B------:R-:W-:Y:S01]  /*2d10*/  CS2R R16, SRZ ;  /* 0x0000000000107805 */ /* 0x000fe2000001ff00 */
[----:B------:R-:W-:Y:S06]  /*2d20*/  BRA `(.L_x_14134) ;  /* 0x0000000000107947 */ /* 0x000fec0003800000 */
.L_x_14158:
[----:B------:R0:W5:Y:S01]  /*2d30*/  LDG.E.64 R16, desc[UR36][R4.64] ;  /* 0x0000002404107981 */ /* 0x000162000c1e1b00 */
[----:B------:R-:W-:Y:S05]  /*2d40*/  BRA `(.L_x_14134) ;  /* 0x0000000000087947 */ /* 0x000fea0003800000 */
.L_x_14157:
[----:B------:R0:W5:Y:S01]  /*2d50*/  LDG.E R16, desc[UR36][R4.64] ;  /* 0x0000002404107981 */ /* 0x000162000c1e1900 */
[----:B------:R-:W-:-:S07]  /*2d60*/  IMAD.MOV.U32 R17, RZ, RZ, RZ ;  /* 0x000000ffff117224 */ /* 0x000fce00078e00ff */
.L_x_14134:
[----:B------:R-:W-:-:S07]  /*2d70*/  VIADD R27, R27, 0x80 ;  /* 0x000000801b1b7836 */ /* 0x000fce0000000000 */
.L_x_14128:
[----:B------:R-:W-:Y:S05]  /*2d80*/  BSYNC B6 ;  /* 0x0000000000067941 */ /* 0x000fea0003800000 */
.L_x_14127:
        /* <DEDUP_REMOVED lines=24> */
.L_x_14167:
[----:B------:R0:W5:Y:S01]  /*2f10*/  LDG.E.U8 R18, desc[UR36][R4.64] ;  /* 0x0000002404127981 */ /* 0x000162000c1e1100 */
[----:B------:R-:W-:Y:S01]  /*2f20*/  IMAD.MOV.U32 R19, RZ, RZ, RZ ;  /* 0x000000ffff137224 */ /* 0x000fe200078e00ff */
[----:B------:R-:W-:Y:S06]  /*2f30*/  BRA `(.L_x_14163) ;  /* 0x0000000c00447947 */ /* 0x000fec0003800000 */
.L_x_14166:
        /* <DEDUP_REMOVED lines=8> */
.L_x_14170:
[----:B------:R-:W2:Y:S02]  /*2fc0*/  LDG.E R18, desc[UR36][R4.64] ;  /* 0x0000002404127981 */ /* 0x000ea4000c1e1900 */
[----:B--2---:R-:W-:Y:S01]  /*2fd0*/  SHF.R.S32.HI R19, RZ, 0x1f, R18 ;  /* 0x0000001fff137819 */ /* 0x004fe20000011412 */
[----:B------:R-:W-:Y:S06]  /*2fe0*/  BRA `(.L_x_14163) ;  /* 0x0000000c00187947 */ /* 0x000fec0003800000 */
.L_x_14169:
[----:B------:R-:W2:Y:S02]  /*2ff0*/  LDG.E.S16 R18, desc[UR36][R4.64] ;  /* 0x0000002404127981 */ /* 0x000ea4000c1e1700 */
[----:B--2---:R-:W-:Y:S01]  /*3000*/  SHF.R.S32.HI R19, RZ, 0x1f, R18 ;  /* 0x0000001fff137819 */ /* 0x004fe20000011412 */
[----:B------:R-:W-:Y:S06]  /*3010*/  BRA `(.L_x_14163) ;  /* 0x0000000c000c7947 */ /* 0x000fec0003800000 */
.L_x_14165:
        /* <DEDUP_REMOVED lines=9> */
.L_x_14172:
[----:B------:R-:W2:Y:S02]  /*30b0*/  LDG.E.U16 R4, desc[UR36][R4.64] ;  /* 0x0000002404047981 */ /* 0x000ea4000c1e1500 */
[----:B--2---:R-:W-:-:S06]  /*30c0*/  HADD2.F32 R18, -RZ, R4.H0_H0 ;  /* 0x20000004ff127230 */ /* 0x004fcc0000004100 */
[----:B------:R-:W0:Y:S01]  /*30d0*/  F2I.S64.TRUNC R18, R18 ;  /* 0x0000001200127311 */ /* 0x000e22000020d900 */
[----:B------:R-:W-:Y:S05]  /*30e0*/  BRA `(.L_x_14163) ;  /* 0x0000000800d87947 */ /* 0x000fea0003800000 */
.L_x_14171:
        /* <DEDUP_REMOVED lines=9> */
.L_x_14174:
[----:B------:R-:W2:Y:S02]  /*3180*/  LDG.E.U16 R4, desc[UR36][R4.64] ;  /* 0x0000002404047981 */ /* 0x000ea4000c1e1500 */
[----:B--2---:R-:W-:-:S06]  /*3190*/  HADD2.F32 R18, -RZ, R4.H0_H0 ;  /* 0x20000004ff127230 */ /* 0x004fcc0000004100 */
[----:B------:R-:W0:Y:S01]  /*31a0*/  F2I.S64.TRUNC R18, R18 ;  /* 0x0000001200127311 */ /* 0x000e22000020d900 */
[----:B------:R-:W-:Y:S05]  /*31b0*/  BRA `(.L_x_14163) ;  /* 0x0000000800a47947 */ /* 0x000fea0003800000 */
.L_x_14173:
[----:B------:R-:W2:Y:S02]  /*31c0*/  LDG.E.64 R4, desc[UR36][R4.64] ;  /* 0x0000002404047981 */ /* 0x000ea4000c1e1b00 */
[----:B--2---:R0:W1:Y:S01]  /*31d0*/  F2I.S64.F64.TRUNC R18, R4 ;  /* 0x0000000400127311 */ /* 0x004062000030d900 */
[----:B------:R-:W-:Y:S05]  /*31e0*/  BRA `(.L_x_14163) ;  /* 0x0000000800987947 */ /* 0x000fea0003800000 */
.L_x_14164:
        /* <DEDUP_REMOVED lines=13> */
.L_x_14177:
[----:B------:R-:W2:Y:S02]  /*32c0*/  LDG.E.64 R4, desc[UR36][R4.64] ;  /* 0x0000002404047981 */ /* 0x000ea4000c1e1b00 */
[----:B--2---:R0:W1:Y:S01]  /*32d0*/  F2I.S64.F64.TRUNC R18, R4 ;  /* 0x0000000400127311 */ /* 0x004062000030d900 */
[----:B------:R-:W-:Y:S05]  /*32e0*/  BRA `(.L_x_14163) ;  /* 0x0000000800587947 */ /* 0x000fea0003800000 */
.L_x_14176:
        /* <DEDUP_REMOVED lines=27> */
.L_x_14179:
        /* <DEDUP_REMOVED lines=14> */
.L_x_14178:
[----:B------:R-:W2:Y:S02]  /*3580*/  LDG.E.U16 R18, desc[UR36][R4.64] ;  /* 0x0000002404127981 */ /* 0x000ea4000c1e1500 */
[----:B--2---:R-:W-:-:S06]  /*3590*/  IMAD.U32 R18, R18, 0x10000, RZ ;  /* 0x0001000012127824 */ /* 0x004fcc00078e00ff */
[----:B------:R-:W0:Y:S01]  /*35a0*/  F2I.S64.TRUNC R18, R18 ;  /* 0x0000001200127311 */ /* 0x000e22000020d900 */
[----:B------:R-:W-:Y:S05]  /*35b0*/  BRA `(.L_x_14163) ;  /* 0x0000000400a47947 */ /* 0x000fea0003800000 */
.L_x_14175:
        /* <DEDUP_REMOVED lines=11> */
.L_x_14182:
        /* <DEDUP_REMOVED lines=21> */
.L_x_14186:
[----:B------:R-:W-:Y:S05]  /*37c0*/  BSYNC B1 ;  /* 0x0000000000017941 */ /* 0x000fea0003800000 */
.L_x_14185:
[----:B------:R-:W-:Y:S01]  /*37d0*/  IMAD.SHL.U32 R3, R3, 0x100000, RZ ;  /* 0x0010000003037824 */ /* 0x000fe200078e00ff */
[----:B------:R-:W-:-:S04]  /*37e0*/  LEA R5, R0, 0x3b800000, 0x17 ;  /* 0x3b80000000057811 */ /* 0x000fc800078eb8ff */
[----:B------:R-:W-:-:S07]  /*37f0*/  LOP3.LUT R18, R5, R3, R18, 0xfe, !PT ;  /* 0x0000000305127212 */ /* 0x000fce00078efe12 */
.L_x_14184:
[----:B------:R-:W-:Y:S05]  /*3800*/  BSYNC B0 ;  /* 0x0000000000007941 */ /* 0x000fea0003800000 */
.L_x_14183:
[----:B------:R-:W0:Y:S01]  /*3810*/  F2I.S64.TRUNC R18, R18 ;  /* 0x0000001200127311 */ /* 0x000e22000020d900 */
[----:B------:R-:W-:Y:S05]  /*3820*/  BRA `(.L_x_14163) ;  /* 0x0000000400087947 */ /* 0x000fea0003800000 */
.L_x_14181:
        /* <DEDUP_REMOVED lines=21> */
.L_x_14190:
[----:B------:R-:W-:Y:S05]  /*3980*/  BSYNC B1 ;  /* 0x0000000000017941 */ /* 0x000fea0003800000 */
.L_x_14189:
[----:B------:R-:W-:Y:S01]  /*3990*/  IMAD.SHL.U32 R3, R3, 0x200000, RZ ;  /* 0x0020000003037824 */ /* 0x000fe200078e00ff */
[----:B------:R-:W-:-:S04]  /*39a0*/  LEA R5, R0, 0x37800000, 0x17 ;  /* 0x3780000000057811 */ /* 0x000fc800078eb8ff */
[----:B------:R-:W-:-:S07]  /*39b0*/  LOP3.LUT R18, R5, R3, R18, 0xfe, !PT ;  /* 0x0000000305127212 */ /* 0x000fce00078efe12 */
.L_x_14188:
[----:B------:R-:W-:Y:S05]  /*39c0*/  BSYNC B0 ;  /* 0x0000000000007941 */ /* 0x000fea0003800000 */
.L_x_14187:
[----:B------:R-:W0:Y:S01]  /*39d0*/  F2I.S64.TRUNC R18, R18 ;  /* 0x0000001200127311 */ /* 0x000e22000020d900 */
[----:B------:R-:W-:Y:S05]  /*39e0*/  BRA `(.L_x_14163) ;  /* 0x0000000000987947 */ /* 0x000fea0003800000 */
.L_x_14180:
        /* <DEDUP_REMOVED lines=14> */
.L_x_14194:
[----:B------:R-:W-:Y:S05]  /*3ad0*/  BSYNC B0 ;  /* 0x0000000000007941 */ /* 0x000fea0003800000 */
.L_x_14193:
[----:B------:R-:W0:Y:S01]  /*3ae0*/  F2I.S64.TRUNC R18, R18 ;  /* 0x0000001200127311 */ /* 0x000e22000020d900 */
[----:B------:R-:W-:Y:S05]  /*3af0*/  BRA `(.L_x_14163) ;  /* 0x0000000000547947 */ /* 0x000fea0003800000 */
.L_x_14168:
        /* <DEDUP_REMOVED lines=16> */
.L_x_14195:
[----:B------:R-:W-:Y:S05]  /*3c00*/  BRA `(.L_x_14163) ;  /* 0x0000000000107947 */ /* 0x000fea0003800000 */
.L_x_14192:
[----:B------:R0:W5:Y:S01]  /*3c10*/  LDG.E.64 R18, desc[UR36][R4.64] ;  /* 0x0000002404127981 */ /* 0x000162000c1e1b00 */
[----:B------:R-:W-:Y:S05]  /*3c20*/  BRA `(.L_x_14163) ;  /* 0x0000000000087947 */ /* 0x000fea0003800000 */
.L_x_14191:
[----:B------:R0:W5:Y:S01]  /*3c30*/  LDG.E R18, desc[UR36][R4.64] ;  /* 0x0000002404127981 */ /* 0x000162000c1e1900 */
[----:B------:R-:W-:-:S07]  /*3c40*/  IMAD.MOV.U32 R19, RZ, RZ, RZ ;  /* 0x000000ffff137224 */ /* 0x000fce00078e00ff */
.L_x_14163:
[----:B------:R-:W-:Y:S05]  /*3c50*/  BSYNC B6 ;  /* 0x0000000000067941 */ /* 0x000fea0003800000 */
.L_x_14162:
        /* <DEDUP_REMOVED lines=40> */
.L_x_14200:
[----:B------:R-:W-:Y:S05]  /*3ee0*/  BSYNC B1 ;  /* 0x0000000000017941 */ /* 0x000fea0003800000 */
.L_x_14199:
        /* <DEDUP_REMOVED lines=12> */
.L_x_14202:
[----:B------:R-:W-:Y:S05]  /*3fb0*/  BSYNC B1 ;  /* 0x0000000000017941 */ /* 0x000fea0003800000 */
.L_x_14201:
        /* <DEDUP_REMOVED lines=12> */
.L_x_14204:
[----:B------:R-:W-:Y:S05]  /*4080*/  BSYNC B1 ;  /* 0x0000000000017941 */ /* 0x000fea0003800000 */
.L_x_14203:
        /* <DEDUP_REMOVED lines=12> */
.L_x_14198:
        /* <DEDUP_REMOVED lines=16> */
.L_x_14209:
        /* <DEDUP_REMOVED lines=27> */
.L_x_14208:
        /* <DEDUP_REMOVED lines=8> */
.L_x_14211:
        /* <DEDUP_REMOVED lines=27> */
.L_x_14210:
        /* <DEDUP_REMOVED lines=17> */
.L_x_14207:
[----:B------:R-:W-:Y:S05]  /*4740*/  BSYNC B1 ;  /* 0x0000000000017941 */ /* 0x000fea0003800000 */
.L_x_14206:
        /* <DEDUP_REMOVED lines=21> */
.L_x_14215:
        /* <DEDUP_REMOVED lines=27> */
.L_x_14214:
[----:B------:R-:W-:Y:S01]  /*4a50*/  BSSY B2, `(.L_x_14216) ;  /* 0x000001f000027945 */ /* 0x000fe20003800000 */
[----:B------:R-:W-:Y:S02]  /*4a60*/  IMAD.MOV.U32 R22, RZ, RZ, R20 ;  /* 0x000000ffff167224 */ /* 0x000fe400078e0014 */
[----:B------:R-:W-:Y:S02]  /*4a70*/  IMAD.MOV.U32 R23, RZ, RZ, R21 ;  /* 0x000000ffff177224 */ /* 0x000fe400078e0015 */
[----:B------:R-:W-:Y:S02]  /*4a80*/  IMAD.MOV.U32 R25, RZ, RZ, R3 ;  /* 0x000000ffff197224 */ /* 0x000fe400078e0003 */
[----:B------:R-:W-:-:S07]  /*4a90*/  IMAD.MOV.U32 R26, RZ, RZ, R0 ;  /* 0x000000ffff1a7224 */ /* 0x000fce00078e0000 */
.L_x_14217:
        /* <DEDUP_REMOVED lines=27> */
.L_x_14216:
        /* <DEDUP_REMOVED lines=17> */
.L_x_14213:
[----:B------:R-:W-:Y:S05]  /*4d60*/  BSYNC B1 ;  /* 0x0000000000017941 */ /* 0x000fea0003800000 */
.L_x_14212:
        /* <DEDUP_REMOVED lines=19> */
.L_x_14221:
        /* <DEDUP_REMOVED lines=27> */
.L_x_14220:
[----:B------:R-:W-:Y:S01]  /*5050*/  BSSY B2, `(.L_x_14222) ;  /* 0x0000020000027945 */ /* 0x000fe20003800000 */
[--C-:B------:R-:W-:Y:S02]  /*5060*/  IMAD.MOV.U32 R21, RZ, RZ, R30.reuse ;  /* 0x000000ffff157224 */ /* 0x100fe400078e001e */
[----:B------:R-:W-:Y:S02]  /*5070*/  IMAD.MOV.U32 R20, RZ, RZ, R30 ;  /* 0x000000ffff147224 */ /* 0x000fe400078e001e */
[----:B------:R-:W-:Y:S02]  /*5080*/  IMAD.MOV.U32 R29, RZ, RZ, R17 ;  /* 0x000000ffff1d7224 */ /* 0x000fe400078e0011 */
[----:B------:R-:W-:Y:S02]  /*5090*/  IMAD.MOV.U32 R31, RZ, RZ, R3 ;  /* 0x000000ffff1f7224 */ /* 0x000fe400078e0003 */
[----:B------:R-:W-:-:S07]  /*50a0*/  IMAD.MOV.U32 R30, RZ, RZ, R0 ;  /* 0x000000ffff1e7224 */ /* 0x000fce00078e0000 */
.L_x_14223:
        /* <DEDUP_REMOVED lines=27> */
.L_x_14222:
        /* <DEDUP_REMOVED lines=17> */
.L_x_14219:
[----:B------:R-:W-:Y:S05]  /*5370*/  BSYNC B1 ;  /* 0x0000000000017941 */ /* 0x000fea0003800000 */
.L_x_14218:
        /* <DEDUP_REMOVED lines=18> */
.L_x_14225:
        /* <DEDUP_REMOVED lines=27> */
.L_x_14224:
[----:B------:R-:W-:Y:S01]  /*5650*/  BSSY B1, `(.L_x_14226) ;  /* 0x000001d000017945 */ /* 0x000fe20003800000 */
[----:B------:R-:W-:Y:S02]  /*5660*/  IMAD.MOV.U32 R21, RZ, RZ, R26 ;  /* 0x000000ffff157224 */ /* 0x000fe400078e001a */
[----:B------:R-:W-:-:S07]  /*5670*/  IMAD.MOV.U32 R24, RZ, RZ, R28 ;  /* 0x000000ffff187224 */ /* 0x000fce00078e001c */
.L_x_14227:
        /* <DEDUP_REMOVED lines=27> */
.L_x_14226:
        /* <DEDUP_REMOVED lines=18> */
.L_x_14197:
        /* <DEDUP_REMOVED lines=49> */
.L_x_14234:
        /* <DEDUP_REMOVED lines=141> */
.L_x_14233:
        /* <DEDUP_REMOVED lines=78> */
.L_x_14236:
[----:B------:R-:W-:Y:S05]  /*6a10*/  BSYNC B3 ;  /* 0x0000000000037941 */ /* 0x000fea0003800000 */
.L_x_14235:
[----:B------:R-:W-:-:S04]  /*6a20*/  ISETP.NE.U32.AND P2, PT, R26, RZ, PT ;  /* 0x000000ff1a00720c */ /* 0x000fc80003f45070 */
[----:B------:R-:W-:-:S13]  /*6a30*/  ISETP.NE.OR.EX P0, PT, R4, RZ, P0, P2 ;  /* 0x000000ff0400720c */ /* 0x000fda0000705720 */
[----:B------:R-:W-:Y:S05]  /*6a40*/  @!P0 BRA `(.L_x_14237) ;  /* 0x0000000000b48947 */ /* 0x000fea0003800000 */
.L_x_14232:
        /* <DEDUP_REMOVED lines=45> */
.L_x_14237:
[----:B------:R-:W-:Y:S05]  /*6d20*/  BSYNC B1 ;  /* 0x0000000000017941 */ /* 0x000fea0003800000 */
.L_x_14231:
        /* <DEDUP_REMOVED lines=54> */
.L_x_14230:
        /* <DEDUP_REMOVED lines=17> */
.L_x_14239:
        /* <DEDUP_REMOVED lines=27> */
.L_x_14238:
[----:B------:R-:W-:Y:S05]  /*7350*/  @!P0 BRA `(.L_x_14240) ;  /* 0x0000000000808947 */ /* 0x000fea0003800000 */
[----:B------:R-:W-:Y:S01]  /*7360*/  BSSY B1, `(.L_x_14240) ;  /* 0x000001f000017945 */ /* 0x000fe20003800000 */
[----:B------:R-:W-:Y:S02]  /*7370*/  IMAD.MOV.U32 R12, RZ, RZ, R10 ;  /* 0x000000ffff0c7224 */ /* 0x000fe400078e000a */
[----:B------:R-:W-:Y:S02]  /*7380*/  IMAD.MOV.U32 R13, RZ, RZ, R11 ;  /* 0x000000ffff0d7224 */ /* 0x000fe400078e000b */
[----:B------:R-:W-:Y:S02]  /*7390*/  IMAD.MOV.U32 R29, RZ, RZ, R3 ;  /* 0x000000ffff1d7224 */ /* 0x000fe400078e0003 */
[----:B------:R-:W-:-:S07]  /*73a0*/  IMAD.MOV.U32 R28, RZ, RZ, R0 ;  /* 0x000000ffff1c7224 */ /* 0x000fce00078e0000 */
.L_x_14241:
        /* <DEDUP_REMOVED lines=27> */
.L_x_14240:
        /* <DEDUP_REMOVED lines=19> */
.L_x_14229:
[----:B------:R-:W-:Y:S05]  /*7690*/  BSYNC B2 ;  /* 0x0000000000027941 */ /* 0x000fea0003800000 */
.L_x_14228:
        /* <DEDUP_REMOVED lines=50> */
.L_x_14248:
        /* <DEDUP_REMOVED lines=139> */
.L_x_14247:
        /* <DEDUP_REMOVED lines=76> */
.L_x_14250:
[----:B------:R-:W-:Y:S05]  /*8730*/  BSYNC B3 ;  /* 0x0000000000037941 */ /* 0x000fea0003800000 */
.L_x_14249:
[----:B------:R-:W-:-:S04]  /*8740*/  ISETP.NE.U32.AND P2, PT, R26, RZ, PT ;  /* 0x000000ff1a00720c */ /* 0x000fc80003f45070 */
[----:B------:R-:W-:-:S13]  /*8750*/  ISETP.NE.OR.EX P0, PT, R4, RZ, P0, P2 ;  /* 0x000000ff0400720c */ /* 0x000fda0000705720 */
[----:B------:R-:W-:Y:S05]  /*8760*/  @!P0 BRA `(.L_x_14251) ;  /* 0x0000000000a88947 */ /* 0x000fea0003800000 */
.L_x_14246:
        /* <DEDUP_REMOVED lines=42> */
.L_x_14251:
[----:B------:R-:W-:Y:S05]  /*8a10*/  BSYNC B1 ;  /* 0x0000000000017941 */ /* 0x000fea0003800000 */
.L_x_14245:
        /* <DEDUP_REMOVED lines=47> */
.L_x_14244:
        /* <DEDUP_REMOVED lines=17> */
.L_x_14253:
        /* <DEDUP_REMOVED lines=27> */
.L_x_14252:
[----:B------:R-:W-:Y:S05]  /*8fd0*/  @!P0 BRA `(.L_x_14254) ;  /* 0x0000000000808947 */ /* 0x000fea0003800000 */
[----:B------:R-:W-:Y:S01]  /*8fe0*/  BSSY B1, `(.L_x_14254) ;  /* 0x000001f000017945 */ /* 0x000fe20003800000 */
[----:B------:R-:W-:Y:S02]  /*8ff0*/  IMAD.MOV.U32 R26, RZ, RZ, R10 ;  /* 0x000000ffff1a7224 */ /* 0x000fe400078e000a */
[----:B------:R-:W-:Y:S02]  /*9000*/  IMAD.MOV.U32 R28, RZ, RZ, R11 ;  /* 0x000000ffff1c7224 */ /* 0x000fe400078e000b */
[----:B---345:R-:W-:Y:S02]  /*9010*/  IMAD.MOV.U32 R23, RZ, RZ, R3 ;  /* 0x000000ffff177224 */ /* 0x038fe400078e0003 */
[----:B------:R-:W-:-:S07]  /*9020*/  IMAD.MOV.U32 R22, RZ, RZ, R0 ;  /* 0x000000ffff167224 */ /* 0x000fce00078e0000 */
.L_x_14255:
        /* <DEDUP_REMOVED lines=27> */
.L_x_14254:
        /* <DEDUP_REMOVED lines=19> */
.L_x_14243:
[----:B------:R-:W-:Y:S05]  /*9310*/  BSYNC B2 ;  /* 0x0000000000027941 */ /* 0x000fea0003800000 */
.L_x_14242:
        /* <DEDUP_REMOVED lines=52> */
.L_x_14262:
        /* <DEDUP_REMOVED lines=141> */
.L_x_14261:
        /* <DEDUP_REMOVED lines=78> */
.L_x_14264:
[----:B------:R-:W-:Y:S05]  /*a410*/  BSYNC B3 ;  /* 0x0000000000037941 */ /* 0x000fea0003800000 */
.L_x_14263:
[----:B------:R-:W-:-:S04]  /*a420*/  ISETP.NE.U32.AND P2, PT, R32, RZ, PT ;  /* 0x000000ff2000720c */ /* 0x000fc80003f45070 */
[----:B------:R-:W-:-:S13]  /*a430*/  ISETP.NE.OR.EX P0, PT, R33, RZ, P0, P2 ;  /* 0x000000ff2100720c */ /* 0x000fda0000705720 */
[----:B------:R-:W-:Y:S05]  /*a440*/  @!P0 BRA `(.L_x_14265) ;  /* 0x0000000000b48947 */ /* 0x000fea0003800000 */
.L_x_14260:
        /* <DEDUP_REMOVED lines=45> */
.L_x_14265:
[----:B------:R-:W-:Y:S05]  /*a720*/  BSYNC B1 ;  /* 0x0000000000017941 */ /* 0x000fea0003800000 */
.L_x_14259:
        /* <DEDUP_REMOVED lines=49> */
.L_x_14258:
        /* <DEDUP_REMOVED lines=17> */
.L_x_14267:
        /* <DEDUP_REMOVED lines=27> */
.L_x_14266:
[----:B------:R-:W-:Y:S05]  /*ad00*/  @!P0 BRA `(.L_x_14268) ;  /* 0x0000000000808947 */ /* 0x000fea0003800000 */
[----:B------:R-:W-:Y:S01]  /*ad10*/  BSSY B1, `(.L_x_14268) ;  /* 0x000001f000017945 */ /* 0x000fe20003800000 */
[----:B-----5:R-:W-:Y:S02]  /*ad20*/  IMAD.MOV.U32 R25, RZ, RZ, R11 ;  /* 0x000000ffff197224 */ /* 0x020fe400078e000b */
[----:B------:R-:W-:Y:S02]  /*ad30*/  IMAD.MOV.U32 R26, RZ, RZ, R12 ;  /* 0x000000ffff1a7224 */ /* 0x000fe400078e000c */
[----:B------:R-:W-:Y:S02]  /*ad40*/  IMAD.MOV.U32 R24, RZ, RZ, R3 ;  /* 0x000000ffff187224 */ /* 0x000fe400078e0003 */
[----:B---34-:R-:W-:-:S07]  /*ad50*/  IMAD.MOV.U32 R23, RZ, RZ, R0 ;  /* 0x000000ffff177224 */ /* 0x018fce00078e0000 */
.L_x_14269:
        /* <DEDUP_REMOVED lines=27> */
.L_x_14268:
        /* <DEDUP_REMOVED lines=19> */
.L_x_14257:
[----:B------:R-:W-:Y:S05]  /*b040*/  BSYNC B2 ;  /* 0x0000000000027941 */ /* 0x000fea0003800000 */
.L_x_14256:
        /* <DEDUP_REMOVED lines=46> */
.L_x_14274:
        /* <DEDUP_REMOVED lines=141> */
.L_x_14273:
        /* <DEDUP_REMOVED lines=78> */
.L_x_14276:
[----:B------:R-:W-:Y:S05]  /*c0e0*/  BSYNC B2 ;  /* 0x0000000000027941 */ /* 0x000fea0003800000 */
.L_x_14275:
[----:B------:R-:W-:-:S04]  /*c0f0*/  ISETP.NE.U32.AND P2, PT, R26, RZ, PT ;  /* 0x000000ff1a00720c */ /* 0x000fc80003f45070 */
[----:B------:R-:W-:-:S13]  /*c100*/  ISETP.NE.OR.EX P0, PT, R4, RZ, P0, P2 ;  /* 0x000000ff0400720c */ /* 0x000fda0000705720 */
[----:B------:R-:W-:Y:S05]  /*c110*/  @!P0 BRA `(.L_x_14277) ;  /* 0x0000000000a88947 */ /* 0x000fea0003800000 */
.L_x_14272:
        /* <DEDUP_REMOVED lines=42> */
.L_x_14277:
[----:B------:R-:W-:Y:S05]  /*c3c0*/  BSYNC B1 ;  /* 0x0000000000017941 */ /* 0x000fea0003800000 */
.L_x_14271:
        /* <DEDUP_REMOVED lines=48> */
.L_x_14270:
        /* <DEDUP_REMOVED lines=17> */
.L_x_14279:
        /* <DEDUP_REMOVED lines=27> */
.L_x_14278:
[----:B------:R-:W-:Y:S05]  /*c990*/  @!P0 BRA `(.L_x_14280) ;  /* 0x0000000000788947 */ /* 0x000fea0003800000 */
[----:B------:R-:W-:Y:S01]  /*c9a0*/  BSSY B1, `(.L_x_14280) ;  /* 0x000001d000017945 */ /* 0x000fe20003800000 */
[----:B------:R-:W-:Y:S02]  /*c9b0*/  IMAD.MOV.U32 R14, RZ, RZ, R9 ;  /* 0x000000ffff0e7224 */ /* 0x000fe400078e0009 */
[----:B-----5:R-:W-:-:S07]  /*c9c0*/  IMAD.MOV.U32 R16, RZ, RZ, R7 ;  /* 0x000000ffff107224 */ /* 0x020fce00078e0007 */
.L_x_14281:
        /* <DEDUP_REMOVED lines=27> */
.L_x_14280:
        /* <DEDUP_REMOVED lines=19> */
.L_x_14205:
[----:B------:R-:W-:Y:S05]  /*ccb0*/  BSYNC B0 ;  /* 0x0000000000007941 */ /* 0x000fea0003800000 */
.L_x_14196:
        /* <DEDUP_REMOVED lines=23> */
.L_x_14287:
[----:B------:R0:W-:Y:S01]  /*ce30*/  STG.E.U8 desc[UR36][R4.64], RZ ;  /* 0x000000ff04007986 */ /* 0x0001e2000c101124 */
[----:B------:R-:W-:Y:S05]  /*ce40*/  BRA `(.L_x_14289) ;  /* 0x00000004008c7947 */ /* 0x000fea0003800000 */
.L_x_14286:
        /* <DEDUP_REMOVED lines=8> */
.L_x_14291:
[----:B------:R0:W-:Y:S01]  /*ced0*/  STG.E desc[UR36][R4.64], RZ ;  /* 0x000000ff04007986 */ /* 0x0001e2000c101924 */
[----:B------:R-:W-:Y:S05]  /*cee0*/  BRA `(.L_x_14289) ;  /* 0x0000000400647947 */ /* 0x000fea0003800000 */
.L_x_14290:
[----:B------:R0:W-:Y:S01]  /*cef0*/  STG.E.U16 desc[UR36][R4.64], RZ ;  /* 0x000000ff04007986 */ /* 0x0001e2000c101524 */
[----:B------:R-:W-:Y:S05]  /*cf00*/  BRA `(.L_x_14289) ;  /* 0x00000004005c7947 */ /* 0x000fea0003800000 */
.L_x_14285:
        /* <DEDUP_REMOVED lines=8> */
.L_x_14293:
[----:B------:R0:W-:Y:S01]  /*cf90*/  STG.E.U16 desc[UR36][R4.64], RZ ;  /* 0x000000ff04007986 */ /* 0x0001e2000c101524 */
[----:B------:R-:W-:Y:S05]  /*cfa0*/  BRA `(.L_x_14289) ;  /* 0x0000000400347947 */ /* 0x000fea0003800000 */
.L_x_14292:
        /* <DEDUP_REMOVED lines=8> */
.L_x_14295:
[----:B------:R0:W-:Y:S01]  /*d030*/  STG.E desc[UR36][R4.64], RZ ;  /* 0x000000ff04007986 */ /* 0x0001e2000c101924 */
[----:B------:R-:W-:Y:S05]  /*d040*/  BRA `(.L_x_14289) ;  /* 0x00000004000c7947 */ /* 0x000fea0003800000 */
.L_x_14294:
[----:B------:R0:W-:Y:S01]  /*d050*/  STG.E.64 desc[UR36][R4.64], RZ ;  /* 0x000000ff04007986 */ /* 0x0001e2000c101b24 */
[----:B------:R-:W-:Y:S05]  /*d060*/  BRA `(.L_x_14289) ;  /* 0x0000000400047947 */ /* 0x000fea0003800000 */
.L_x_14284:
        /* <DEDUP_REMOVED lines=10> */
.L_x_14298:
[----:B------:R0:W-:Y:S01]  /*d110*/  STG.E.128 desc[UR36][R4.64], RZ ;  /* 0x000000ff04007986 */ /* 0x0001e2000c101d24 */
[----:B------:R-:W-:Y:S05]  /*d120*/  BRA `(.L_x_14289) ;  /* 0x0000000000d47947 */ /* 0x000fea0003800000 */
.L_x_14297:
        /* <DEDUP_REMOVED lines=8> */
.L_x_14300:
[----:B------:R2:W-:Y:S01]  /*d1b0*/  STG.E.U8 desc[UR36][R4.64], RZ ;  /* 0x000000ff04007986 */ /* 0x0005e2000c101124 */
[----:B------:R-:W-:Y:S05]  /*d1c0*/  BRA `(.L_x_14289) ;  /* 0x0000000000ac7947 */ /* 0x000fea0003800000 */
.L_x_14299:
[----:B------:R0:W-:Y:S01]  /*d1d0*/  STG.E.U16 desc[UR36][R4.64], RZ ;  /* 0x000000ff04007986 */ /* 0x0001e2000c101524 */
[----:B------:R-:W-:Y:S05]  /*d1e0*/  BRA `(.L_x_14289) ;  /* 0x0000000000a47947 */ /* 0x000fea0003800000 */
.L_x_14296:
        /* <DEDUP_REMOVED lines=10> */
.L_x_14303:
[----:B------:R0:W-:Y:S01]  /*d290*/  STG.E.U8 desc[UR36][R4.64], RZ ;  /* 0x000000ff04007986 */ /* 0x0001e2000c101124 */
[----:B------:R-:W-:Y:S05]  /*d2a0*/  BRA `(.L_x_14289) ;  /* 0x0000000000747947 */ /* 0x000fea0003800000 */
.L_x_14302:
[----:B------:R0:W-:Y:S01]  /*d2b0*/  STG.E.U8 desc[UR36][R4.64], RZ ;  /* 0x000000ff04007986 */ /* 0x0001e2000c101124 */
[----:B------:R-:W-:Y:S05]  /*d2c0*/  BRA `(.L_x_14289) ;  /* 0x00000000006c7947 */ /* 0x000fea0003800000 */
.L_x_14301:
[----:B------:R-:W-:-:S13]  /*d2d0*/  ISETP.NE.AND P0, PT, R0, 0x1c, PT ;  /* 0x0000001c0000780c */ /* 0x000fda0003f05270 */
[----:B------:R-:W-:Y:S05]  /*d2e0*/  @!P0 BRA `(.L_x_14304) ;  /* 0x0000000000608947 */ /* 0x000fea0003800000 */
[----:B------:R-:W-:-:S13]  /*d2f0*/  ISETP.NE.AND P0, PT, R0, 0x1d, PT ;  /* 0x0000001d0000780c */ /* 0x000fda0003f05270 */
[----:B------:R-:W-:Y:S05]  /*d300*/  @!P0 BRA `(.L_x_14305) ;  /* 0x0000000000508947 */ /* 0x000fea0003800000 */
[----:B------:R-:W-:-:S13]  /*d310*/  ISETP.NE.AND P0, PT, R0, 0x2c, PT ;  /* 0x0000002c0000780c */ /* 0x000fda0003f05270 */
[----:B------:R0:W-:Y:S01]  /*d320*/  @!P0 STG.E.U8 desc[UR36][R4.64], RZ ;  /* 0x000000ff04008986 */ /* 0x0001e2000c101124 */
[----:B------:R-:W-:Y:S05]  /*d330*/  @!P0 BRA `(.L_x_14289) ;  /* 0x0000000000508947 */ /* 0x000fea0003800000 */
.L_x_14288:
        /* <DEDUP_REMOVED lines=16> */
.L_x_14306:
[----:B------:R-:W-:Y:S05]  /*d440*/  BRA `(.L_x_14289) ;  /* 0x00000000000c7947 */ /* 0x000fea0003800000 */
.L_x_14305:
[----:B------:R0:W-:Y:S01]  /*d450*/  STG.E.64 desc[UR36][R4.64], RZ ;  /* 0x000000ff04007986 */ /* 0x0001e2000c101b24 */
[----:B------:R-:W-:Y:S05]  /*d460*/  BRA `(.L_x_14289) ;  /* 0x0000000000047947 */ /* 0x000fea0003800000 */
.L_x_14304:
[----:B------:R0:W-:Y:S02]  /*d470*/  STG.E desc[UR36][R4.64], RZ ;  /* 0x000000ff04007986 */ /* 0x0001e4000c101924 */
.L_x_14289:
[----:B------:R-:W-:-:S07]  /*d480*/  VIADD R27, R27, 0x80 ;  /* 0x000000801b1b7836 */ /* 0x000fce0000000000 */
.L_x_14283:
[----:B------:R-:W-:Y:S05]  /*d490*/  BSYNC B6 ;  /* 0x0000000000067941 */ /* 0x000fea0003800000 */
.L_x_14282:
        /* <DEDUP_REMOVED lines=25> */
.L_x_14312:
[----:B------:R0:W-:Y:S01]  /*d630*/  STG.E.U8 desc[UR36][R4.64], RZ ;  /* 0x000000ff04007986 */ /* 0x0001e2000c101124 */
[----:B------:R-:W-:Y:S05]  /*d640*/  BRA `(.L_x_14314) ;  /* 0x00000004008c7947 */ /* 0x000fea0003800000 */
.L_x_14311:
        /* <DEDUP_REMOVED lines=8> */
.L_x_14316:
[----:B------:R0:W-:Y:S01]  /*d6d0*/  STG.E desc[UR36][R4.64], RZ ;  /* 0x000000ff04007986 */ /* 0x0001e2000c101924 */
[----:B------:R-:W-:Y:S05]  /*d6e0*/  BRA `(.L_x_14314) ;  /* 0x0000000400647947 */ /* 0x000fea0003800000 */
.L_x_14315:
[----:B------:R0:W-:Y:S01]  /*d6f0*/  STG.E.U16 desc[UR36][R4.64], RZ ;  /* 0x000000ff04007986 */ /* 0x0001e2000c101524 */
[----:B------:R-:W-:Y:S05]  /*d700*/  BRA `(.L_x_14314) ;  /* 0x00000004005c7947 */ /* 0x000fea0003800000 */
.L_x_14310:
        /* <DEDUP_REMOVED lines=8> */
.L_x_14318:
[----:B------:R1:W-:Y:S01]  /*d790*/  STG.E.U16 desc[UR36][R4.64], RZ ;  /* 0x000000ff04007986 */ /* 0x0003e2000c101524 */
[----:B------:R-:W-:Y:S05]  /*d7a0*/  BRA `(.L_x_14314) ;  /* 0x0000000400347947 */ /* 0x000fea0003800000 */
.L_x_14317:
        /* <DEDUP_REMOVED lines=8> */
.L_x_14320:
[----:B------:R0:W-:Y:S01]  /*d830*/  STG.E desc[UR36][R4.64], RZ ;  /* 0x000000ff04007986 */ /* 0x0001e2000c101924 */
[----:B------:R-:W-:Y:S05]  /*d840*/  BRA `(.L_x_14314) ;  /* 0x00000004000c7947 */ /* 0x000fea0003800000 */
.L_x_14319:
[----:B------:R2:W-:Y:S01]  /*d850*/  STG.E.64 desc[UR36][R4.64], RZ ;  /* 0x000000ff04007986 */ /* 0x0005e2000c101b24 */
[----:B------:R-:W-:Y:S05]  /*d860*/  BRA `(.L_x_14314) ;  /* 0x0000000400047947 */ /* 0x000fea0003800000 */
.L_x_14309:
        /* <DEDUP_REMOVED lines=10> */
.L_x_14323:
[----:B------:R0:W-:Y:S01]  /*d910*/  STG.E.128 desc[UR36][R4.64], RZ ;  /* 0x000000ff04007986 */ /* 0x0001e2000c101d24 */
[----:B------:R-:W-:Y:S05]  /*d920*/  BRA `(.L_x_14314) ;  /* 0x0000000000d47947 */ /* 0x000fea0003800000 */
.L_x_14322:
        /* <DEDUP_REMOVED lines=8> */
.L_x_14325:
[----:B------:R0:W-:Y:S01]  /*d9b0*/  STG.E.U8 desc[UR36][R4.64], RZ ;  /* 0x000000ff04007986 */ /* 0x0001e2000c101124 */
[----:B------:R-:W-:Y:S05]  /*d9c0*/  BRA `(.L_x_14314) ;  /* 0x0000000000ac7947 */ /* 0x000fea0003800000 */
.L_x_14324:
[----:B------:R0:W-:Y:S01]  /*d9d0*/  STG.E.U16 desc[UR36][R4.64], RZ ;  /* 0x000000ff04007986 */ /* 0x0001e2000c101524 */
[----:B------:R-:W-:Y:S05]  /*d9e0*/  BRA `(.L_x_14314) ;  /* 0x0000000000a47947 */ /* 0x000fea0003800000 */
.L_x_14321:
        /* <DEDUP_REMOVED lines=10> */
.L_x_14328:
[----:B------:R0:W-:Y:S01]  /*da90*/  STG.E.U8 desc[UR36][R4.64], RZ ;  /* 0x000000ff04007986 */ /* 0x0001e2000c101124 */
[----:B------:R-:W-:Y:S05]  /*daa0*/  BRA `(.L_x_14314) ;  /* 0x0000000000747947 */ /* 0x000fea0003800000 */
.L_x_14327:
[----:B------:R0:W-:Y:S01]  /*dab0*/  STG.E.U8 desc[UR36][R4.64], RZ ;  /* 0x000000ff04007986 */ /* 0x0001e2000c101124 */
[----:B------:R-:W-:Y:S05]  /*dac0*/  BRA `(.L_x_14314) ;  /* 0x00000000006c7947 */ /* 0x000fea0003800000 */
.L_x_14326:
[----:B------:R-:W-:-:S13]  /*dad0*/  ISETP.NE.AND P0, PT, R0, 0x1c, PT ;  /* 0x0000001c0000780c */ /* 0x000fda0003f05270 */
[----:B------:R-:W-:Y:S05]  /*dae0*/  @!P0 BRA `(.L_x_14329) ;  /* 0x0000000000608947 */ /* 0x000fea0003800000 */
[----:B------:R-:W-:-:S13]  /*daf0*/  ISETP.NE.AND P0, PT, R0, 0x1d, PT ;  /* 0x0000001d0000780c */ /* 0x000fda0003f05270 */
[----:B------:R-:W-:Y:S05]  /*db00*/  @!P0 BRA `(.L_x_14330) ;  /* 0x0000000000508947 */ /* 0x000fea0003800000 */
[----:B------:R-:W-:-:S13]  /*db10*/  ISETP.NE.AND P0, PT, R0, 0x2c, PT ;  /* 0x0000002c0000780c */ /* 0x000fda0003f05270 */
[----:B------:R0:W-:Y:S01]  /*db20*/  @!P0 STG.E.U8 desc[UR36][R4.64], RZ ;  /* 0x000000ff04008986 */ /* 0x0001e2000c101124 */
[----:B------:R-:W-:Y:S05]  /*db30*/  @!P0 BRA `(.L_x_14314) ;  /* 0x0000000000508947 */ /* 0x000fea0003800000 */
.L_x_14313:
        /* <DEDUP_REMOVED lines=16> */
.L_x_14331:
[----:B------:R-:W-:Y:S05]  /*dc40*/  BRA `(.L_x_14314) ;  /* 0x00000000000c7947 */ /* 0x000fea0003800000 */
.L_x_14330:
[----:B------:R0:W-:Y:S01]  /*dc50*/  STG.E.64 desc[UR36][R4.64], RZ ;  /* 0x000000ff04007986 */ /* 0x0001e2000c101b24 */
[----:B------:R-:W-:Y:S05]  /*dc60*/  BRA `(.L_x_14314) ;  /* 0x0000000000047947 */ /* 0x000fea0003800000 */
.L_x_14329:
[----:B------:R0:W-:Y:S02]  /*dc70*/  STG.E desc[UR36][R4.64], RZ ;  /* 0x000000ff04007986 */ /* 0x0001e4000c101924 */
.L_x_14314:
        /* <DEDUP_REMOVED lines=23> */
.L_x_14335:
[----:B------:R0:W-:Y:S01]  /*ddf0*/  STG.E.U8 desc[UR36][R4.64], RZ ;  /* 0x000000ff04007986 */ /* 0x0001e2000c101124 */
[----:B------:R-:W-:Y:S05]  /*de00*/  BRA `(.L_x_14337) ;  /* 0x00000004008c7947 */ /* 0x000fea0003800000 */
.L_x_14334:
        /* <DEDUP_REMOVED lines=8> */
.L_x_14339:
[----:B------:R2:W-:Y:S01]  /*de90*/  STG.E desc[UR36][R4.64], RZ ;  /* 0x000000ff04007986 */ /* 0x0005e2000c101924 */
[----:B------:R-:W-:Y:S05]  /*dea0*/  BRA `(.L_x_14337) ;  /* 0x0000000400647947 */ /* 0x000fea0003800000 */
.L_x_14338:
[----:B------:R0:W-:Y:S01]  /*deb0*/  STG.E.U16 desc[UR36][R4.64], RZ ;  /* 0x000000ff04007986 */ /* 0x0001e2000c101524 */
[----:B------:R-:W-:Y:S05]  /*dec0*/  BRA `(.L_x_14337) ;  /* 0x00000004005c7947 */ /* 0x000fea0003800000 */
.L_x_14333:
        /* <DEDUP_REMOVED lines=8> */
.L_x_14341:
[----:B------:R0:W-:Y:S01]  /*df50*/  STG.E.U16 desc[UR36][R4.64], RZ ;  /* 0x000000ff04007986 */ /* 0x0001e2000c101524 */
[----:B------:R-:W-:Y:S05]  /*df60*/  BRA `(.L_x_14337) ;  /* 0x0000000400347947 */ /* 0x000fea0003800000 */
.L_x_14340:
        /* <DEDUP_REMOVED lines=8> */
.L_x_14343:
[----:B------:R0:W-:Y:S01]  /*dff0*/  STG.E desc[UR36][R4.64], RZ ;  /* 0x000000ff04007986 */ /* 0x0001e2000c101924 */
[----:B------:R-:W-:Y:S05]  /*e000*/  BRA `(.L_x_14337) ;  /* 0x00000004000c7947 */ /* 0x000fea0003800000 */
.L_x_14342:
[----:B------:R0:W-:Y:S01]  /*e010*/  STG.E.64 desc[UR36][R4.64], RZ ;  /* 0x000000ff04007986 */ /* 0x0001e2000c101b24 */
[----:B------:R-:W-:Y:S05]  /*e020*/  BRA `(.L_x_14337) ;  /* 0x0000000400047947 */ /* 0x000fea0003800000 */
.L_x_14332:
        /* <DEDUP_REMOVED lines=10> */
.L_x_14346:
[----:B------:R0:W-:Y:S01]  /*e0d0*/  STG.E.128 desc[UR36][R4.64], RZ ;  /* 0x000000ff04007986 */ /* 0x0001e2000c101d24 */
[----:B------:R-:W-:Y:S05]  /*e0e0*/  BRA `(.L_x_14337) ;  /* 0x0000000000d47947 */ /* 0x000fea0003800000 */
.L_x_14345:
        /* <DEDUP_REMOVED lines=8> */
.L_x_14348:
[----:B------:R0:W-:Y:S01]  /*e170*/  STG.E.U8 desc[UR36][R4.64], RZ ;  /* 0x000000ff04007986 */ /* 0x0001e2000c101124 */
[----:B------:R-:W-:Y:S05]  /*e180*/  BRA `(.L_x_14337) ;  /* 0x0000000000ac7947 */ /* 0x000fea0003800000 */
.L_x_14347:
[----:B------:R0:W-:Y:S01]  /*e190*/  STG.E.U16 desc[UR36][R4.64], RZ ;  /* 0x000000ff04007986 */ /* 0x0001e2000c101524 */
[----:B------:R-:W-:Y:S05]  /*e1a0*/  BRA `(.L_x_14337) ;  /* 0x0000000000a47947 */ /* 0x000fea0003800000 */
.L_x_14344:
        /* <DEDUP_REMOVED lines=10> */
.L_x_14351:
[----:B------:R0:W-:Y:S01]  /*e250*/  STG.E.U8 desc[UR36][R4.64], RZ ;  /* 0x000000ff04007986 */ /* 0x0001e2000c101124 */
[----:B------:R-:W-:Y:S05]  /*e260*/  BRA `(.L_x_14337) ;  /* 0x0000000000747947 */ /* 0x000fea0003800000 */
.L_x_14350:
[----:B------:R0:W-:Y:S01]  /*e270*/  STG.E.U8 desc[UR36][R4.64], RZ ;  /* 0x000000ff04007986 */ /* 0x0001e2000c101124 */
[----:B------:R-:W-:Y:S05]  /*e280*/  BRA `(.L_x_14337) ;  /* 0x00000000006c7947 */ /* 0x000fea0003800000 */
.L_x_14349:
[----:B------:R-:W-:-:S13]  /*e290*/  ISETP.NE.AND P0, PT, R0, 0x1c, PT ;  /* 0x0000001c0000780c */ /* 0x000fda0003f05270 */
[----:B------:R-:W-:Y:S05]  /*e2a0*/  @!P0 BRA `(.L_x_14352) ;  /* 0x0000000000608947 */ /* 0x000fea0003800000 */
[----:B------:R-:W-:-:S13]  /*e2b0*/  ISETP.NE.AND P0, PT, R0, 0x1d, PT ;  /* 0x0000001d0000780c */ /* 0x000fda0003f05270 */
[----:B------:R-:W-:Y:S05]  /*e2c0*/  @!P0 BRA `(.L_x_14353) ;  /* 0x0000000000508947 */ /* 0x000fea0003800000 */
[----:B------:R-:W-:-:S13]  /*e2d0*/  ISETP.NE.AND P0, PT, R0, 0x2c, PT ;  /* 0x0000002c0000780c */ /* 0x000fda0003f05270 */
[----:B------:R0:W-:Y:S01]  /*e2e0*/  @!P0 STG.E.U8 desc[UR36][R4.64], RZ ;  /* 0x000000ff04008986 */ /* 0x0001e2000c101124 */
[----:B------:R-:W-:Y:S05]  /*e2f0*/  @!P0 BRA `(.L_x_14337) ;  /* 0x0000000000508947 */ /* 0x000fea0003800000 */
.L_x_14336:
        /* <DEDUP_REMOVED lines=16> */
.L_x_14354:
[----:B------:R-:W-:Y:S05]  /*e400*/  BRA `(.L_x_14337) ;  /* 0x00000000000c7947 */ /* 0x000fea0003800000 */
.L_x_14353:
[----:B------:R0:W-:Y:S01]  /*e410*/  STG.E.64 desc[UR36][R4.64], RZ ;  /* 0x000000ff04007986 */ /* 0x0001e2000c101b24 */
[----:B------:R-:W-:Y:S05]  /*e420*/  BRA `(.L_x_14337) ;  /* 0x0000000000047947 */ /* 0x000fea0003800000 */
.L_x_14352:
[----:B------:R0:W-:Y:S02]  /*e430*/  STG.E desc[UR36][R4.64], RZ ;  /* 0x000000ff04007986 */ /* 0x0001e4000c101924 */
.L_x_14337:
[----:B------:R-:W-:-:S07]  /*e440*/  VIADD R27, R27, 0x80 ;  /* 0x000000801b1b7836 */ /* 0x000fce0000000000 */
.L_x_14308:
[----:B------:R-:W-:Y:S05]  /*e450*/  BSYNC B6 ;  /* 0x0000000000067941 */ /* 0x000fea0003800000 */
.L_x_14307:
        /* <DEDUP_REMOVED lines=21> */
.L_x_14358:
[----:B------:R-:W-:Y:S01]  /*e5b0*/  STG.E.U8 desc[UR36][R2.64], RZ ;  /* 0x000000ff02007986 */ /* 0x000fe2000c101124 */
[----:B------:R-:W-:Y:S05]  /*e5c0*/  EXIT ;  /* 0x000000000000794d */ /* 0x000fea0003800000 */
.L_x_14357:
        /* <DEDUP_REMOVED lines=8> */
.L_x_14361:
[----:B------:R-:W-:Y:S01]  /*e650*/  STG.E desc[UR36][R2.64], RZ ;  /* 0x000000ff02007986 */ /* 0x000fe2000c101924 */
[----:B------:R-:W-:Y:S05]  /*e660*/  EXIT ;  /* 0x000000000000794d */ /* 0x000fea0003800000 */
.L_x_14360:
[----:B------:R-:W-:Y:S01]  /*e670*/  STG.E.U16 desc[UR36][R2.64], RZ ;  /* 0x000000ff02007986 */ /* 0x000fe2000c101524 */
[----:B------:R-:W-:Y:S05]  /*e680*/  EXIT ;  /* 0x000000000000794d */ /* 0x000fea0003800000 */
.L_x_14356:
        /* <DEDUP_REMOVED lines=8> */
.L_x_14363:
[----:B------:R-:W-:Y:S01]  /*e710*/  STG.E.U16 desc[UR36][R2.64], RZ ;  /* 0x000000ff02007986 */ /* 0x000fe2000c101524 */
[----:B------:R-:W-:Y:S05]  /*e720*/  EXIT ;  /* 0x000000000000794d */ /* 0x000fea0003800000 */
.L_x_14362:
        /* <DEDUP_REMOVED lines=8> */
.L_x_14365:
[----:B------:R-:W-:Y:S01]  /*e7b0*/  STG.E desc[UR36][R2.64], RZ ;  /* 0x000000ff02007986 */ /* 0x000fe2000c101924 */
[----:B------:R-:W-:Y:S05]  /*e7c0*/  EXIT ;  /* 0x000000000000794d */ /* 0x000fea0003800000 */
.L_x_14364:
[----:B------:R-:W-:Y:S01]  /*e7d0*/  STG.E.64 desc[UR36][R2.64], RZ ;  /* 0x000000ff02007986 */ /* 0x000fe2000c101b24 */
[----:B------:R-:W-:Y:S05]  /*e7e0*/  EXIT ;  /* 0x000000000000794d */ /* 0x000fea0003800000 */
.L_x_14355:
        /* <DEDUP_REMOVED lines=10> */
.L_x_14368:
[----:B------:R-:W-:Y:S01]  /*e890*/  STG.E.128 desc[UR36][R2.64], RZ ;  /* 0x000000ff02007986 */ /* 0x000fe2000c101d24 */
[----:B------:R-:W-:Y:S05]  /*e8a0*/  EXIT ;  /* 0x000000000000794d */ /* 0x000fea0003800000 */
.L_x_14367:
        /* <DEDUP_REMOVED lines=8> */
.L_x_14370:
[----:B------:R-:W-:Y:S01]  /*e930*/  STG.E.U8 desc[UR36][R2.64], RZ ;  /* 0x000000ff02007986 */ /* 0x000fe2000c101124 */
[----:B------:R-:W-:Y:S05]  /*e940*/  EXIT ;  /* 0x000000000000794d */ /* 0x000fea0003800000 */
.L_x_14369:
[----:B------:R-:W-:Y:S01]  /*e950*/  STG.E.U16 desc[UR36][R2.64], RZ ;  /* 0x000000ff02007986 */ /* 0x000fe2000c101524 */
[----:B------:R-:W-:Y:S05]  /*e960*/  EXIT ;  /* 0x000000000000794d */ /* 0x000fea0003800000 */
.L_x_14366:
        /* <DEDUP_REMOVED lines=10> */
.L_x_14373:
[----:B------:R-:W-:Y:S01]  /*ea10*/  STG.E.U8 desc[UR36][R2.64], RZ ;  /* 0x000000ff02007986 */ /* 0x000fe2000c101124 */
[----:B------:R-:W-:Y:S05]  /*ea20*/  EXIT ;  /* 0x000000000000794d */ /* 0x000fea0003800000 */
.L_x_14372:
[----:B------:R-:W-:Y:S01]  /*ea30*/  STG.E.U8 desc[UR36][R2.64], RZ ;  /* 0x000000ff02007986 */ /* 0x000fe2000c101124 */
[----:B------:R-:W-:Y:S05]  /*ea40*/  EXIT ;  /* 0x000000000000794d */ /* 0x000fea0003800000 */
.L_x_14371:
[----:B------:R-:W-:-:S13]  /*ea50*/  ISETP.NE.AND P0, PT, R0, 0x1c, PT ;  /* 0x0000001c0000780c */ /* 0x000fda0003f05270 */
[----:B------:R-:W-:Y:S05]  /*ea60*/  @!P0 BRA `(.L_x_14374) ;  /* 0x0000000000608947 */ /* 0x000fea0003800000 */
[----:B------:R-:W-:-:S13]  /*ea70*/  ISETP.NE.AND P0, PT, R0, 0x1d, PT ;  /* 0x0000001d0000780c */ /* 0x000fda0003f05270 */
[----:B------:R-:W-:Y:S05]  /*ea80*/  @!P0 BRA `(.L_x_14375) ;  /* 0x0000000000508947 */ /* 0x000fea0003800000 */
[----:B------:R-:W-:-:S13]  /*ea90*/  ISETP.NE.AND P0, PT, R0, 0x2c, PT ;  /* 0x0000002c0000780c */ /* 0x000fda0003f05270 */
[----:B------:R0:W-:Y:S01]  /*eaa0*/  @!P0 STG.E.U8 desc[UR36][R2.64], RZ ;  /* 0x000000ff02008986 */ /* 0x0001e2000c101124 */
[----:B------:R-:W-:Y:S05]  /*eab0*/  @!P0 EXIT ;  /* 0x000000000000894d */ /* 0x000fea0003800000 */
.L_x_14359:
        /* <DEDUP_REMOVED lines=16> */
.L_x_14376:
[----:B------:R-:W-:Y:S05]  /*ebc0*/  EXIT ;  /* 0x000000000000794d */ /* 0x000fea0003800000 */
.L_x_14375:
[----:B------:R-:W-:Y:S01]  /*ebd0*/  STG.E.64 desc[UR36][R2.64], RZ ;  /* 0x000000ff02007986 */ /* 0x000fe2000c101b24 */
[----:B------:R-:W-:Y:S05]  /*ebe0*/  EXIT ;  /* 0x000000000000794d */ /* 0x000fea0003800000 */
.L_x_14374:
[----:B------:R-:W-:Y:S01]  /*ebf0*/  STG.E desc[UR36][R2.64], RZ ;  /* 0x000000ff02007986 */ /* 0x000fe2000c101924 */
[----:B------:R-:W-:Y:S05]  /*ec00*/  EXIT ;  /* 0x000000000000794d */ /* 0x000fea0003800000 */
.L_x_14377:
        /* <DEDUP_REMOVED lines=15> */
.L_x_18621:


//--------------------- .text._ZN2at6native18elementwise_kernelILi128ELi2EZNS0_22gpu_kernel_impl_nocastIZZNS0_73_GLOBAL__N__c8866d80_35_SparseBinaryOpIntersectionKernel_cu_9e10b42f_311142_sparse_binary_op_intersection_kernel_implINS3_18CUDAKernelLauncherENS3_36CUDAValueSelectionIntersectionKernelINS3_5MulOpEEElLl0EEEvRNS_6TensorERKS9_SC_RKSt6vectorIlSaIlEERKSt8optionalIS9_ESL_bbENKUlvE3_clEvEUllE_EEvRNS_18TensorIteratorBaseERKT_EUliE_EEviT1_ --------------------------
	.section	.text._ZN2at6native18elementwise_kernelILi128ELi2EZNS0_22gpu_kernel_impl_nocastIZZNS0_73_GLOBAL__N__c8866d80_35_SparseBinaryOpIntersectionKernel_cu_9e10b42f_311142_sparse_binary_op_intersection_kernel_implINS3_18CUDAKernelLauncherENS3_36CUDAValueSelectionIntersectionKernelINS3_5MulOpEEElLl0EEEvRNS_6TensorERKS9_SC_RKSt6vectorIlSaIlEERKSt8optionalIS9_ESL_bbENKUlvE3_clEvEUllE_EEvRNS_18TensorIteratorBaseERKT_EUliE_EEviT1_,"ax",@progbits
	.align	128
        .global         _ZN2at6native18elementwise_kernelILi128ELi2EZNS0_22gpu_kernel_impl_nocastIZZNS0_73_GLOBAL__N__c8866d80_35_SparseBinaryOpIntersectionKernel_cu_9e10b42f_311142_sparse_binary_op_intersection_kernel_implINS3_18CUDAKernelLauncherENS3_36CUDAValueSelectionIntersectionKernelINS3_5MulOpEEElLl0EEEvRNS_6TensorERKS9_SC_RKSt6vectorIlSaIlEERKSt8optionalIS9_ESL_bbENKUlvE3_clEvEUllE_EEvRNS_18TensorIteratorBaseERKT_EUliE_EEviT1_
        .type           _ZN2at6native18elementwise_kernelILi128ELi2EZNS0_22gpu_kernel_impl_nocastIZZNS0_73_GLOBAL__N__c8866d80_35_SparseBinaryOpIntersectionKernel_cu_9e10b42f_311142_sparse_binary_op_intersection_kernel_implINS3_18CUDAKernelLauncherENS3_36CUDAValueSelectionIntersectionKernelINS3_5MulOpEEElLl0EEEvRNS_6TensorERKS9_SC_RKSt6vectorIlSaIlEERKSt8optionalIS9_ESL_bbENKUlvE3_clEvEUllE_EEvRNS_18TensorIteratorBaseERKT_EUliE_EEviT1_,@function
        .size           _ZN2at6native18elementwise_kernelILi128ELi2EZNS0_22gpu_kernel_impl_nocastIZZNS0_73_GLOBAL__N__c8866d80_35_SparseBinaryOpIntersectionKernel_cu_9e10b42f_311142_sparse_binary_op_intersection_kernel_implINS3_18CUDAKernelLauncherENS3_36CUDAValueSelectionIntersectionKernelINS3_5MulOpEEElLl0EEEvRNS_6TensorERKS9_SC_RKSt6vectorIlSaIlEERKSt8optionalIS9_ESL_bbENKUlvE3_clEvEUllE_EEvRNS_18TensorIteratorBaseERKT_EUliE_EEviT1_,(.L_x_18622 - _ZN2at6native18elementwise_kernelILi128ELi2EZNS0_22gpu_kernel_impl_nocastIZZNS0_73_GLOBAL__N__c8866d80_35_SparseBinaryOpIntersectionKernel_cu_9e10b42f_311142_sparse_binary_op_intersection_kernel_implINS3_18CUDAKernelLauncherENS3_36CUDAValueSelectionIntersectionKernelINS3_5MulOpEEElLl0EEEvRNS_6TensorERKS9_SC_RKSt6vectorIlSaIlEERKSt8optionalIS9_ESL_bbENKUlvE3_clEvEUllE_EEvRNS_18TensorIteratorBaseERKT_EUliE_EEviT1_)
        .other          _ZN2at6native18elementwise_kernelILi128ELi2EZNS0_22gpu_kernel_impl_nocastIZZNS0_73_GLOBAL__N__c8866d80_35_SparseBinaryOpIntersectionKernel_cu_9e10b42f_311142_sparse_binary_op_intersection_kernel_implINS3_18CUDAKernelLauncherENS3_36CUDAValueSelectionIntersectionKernelINS3_5MulOpEEElLl0EEEvRNS_6TensorERKS9_SC_RKSt6vectorIlSaIlEERKSt8optionalIS9_ESL_bbENKUlvE3_clEvEUllE_EEvRNS_18TensorIteratorBaseERKT_EUliE_EEviT1_,@"STO_CUDA_ENTRY STV_DEFAULT"
_ZN2at6native18elementwise_kernelILi128ELi2EZNS0_22gpu_kernel_impl_nocastIZZNS0_73_GLOBAL__N__c8866d80_35_SparseBinaryOpIntersectionKernel_cu_9e10b42f_311142_sparse_binary_op_intersection_kernel_implINS3_18CUDAKernelLauncherENS3_36CUDAValueSelectionIntersectionKernelINS3_5MulOpEEElLl0EEEvRNS_6TensorERKS9_SC_RKSt6vectorIlSaIlEERKSt8optionalIS9_ESL_bbENKUlvE3_clEvEUllE_EEvRNS_18TensorIteratorBaseERKT_EUliE_EEviT1_:
.text._ZN2at6native18elementwise_kernelILi128ELi2EZNS0_22gpu_kernel_impl_nocastIZZNS0_73_GLOBAL__N__c8866d80_35_SparseBinaryOpIntersectionKernel_cu_9e10b42f_311142_sparse_binary_op_intersection_kernel_implINS3_18CUDAKernelLauncherENS3_36CUDAValueSelectionIntersectionKernelINS3_5MulOpEEElLl0EEEvRNS_6TensorERKS9_SC_RKSt6vectorIlSaIlEERKSt8optionalIS9_ESL_bbENKUlvE3_clEvEUllE_EEvRNS_18TensorIteratorBaseERKT_EUliE_EEviT1_:
        /* <DEDUP_REMOVED lines=312> */
.L_x_14380:
        /* <DEDUP_REMOVED lines=55> */
.L_x_14386:
        /* <DEDUP_REMOVED lines=141> */
.L_x_14385:
        /* <DEDUP_REMOVED lines=79> */
.L_x_14387:
[----:B------:R-:W-:-:S04]  /*24b0*/  ISETP.NE.U32.AND P1, PT, R82, RZ, PT ;  /* 0x000000ff5200720c */ /* 0x000fc80003f25070 */
[----:B------:R-:W-:-:S13]  /*24c0*/  ISETP.NE.OR.EX P0, PT, R0, RZ, P0, P1 ;  /* 0x000000ff0000720c */ /* 0x000fda0000705710 */
[----:B------:R-:W-:Y:S05]  /*24d0*/  @!P0 BRA `(.L_x_14383) ;  /* 0x0000000000b48947 */ /* 0x000fea0003800000 */
.L_x_14384:
        /* <DEDUP_REMOVED lines=45> */
.L_x_14383:
        /* <DEDUP_REMOVED lines=50> */
.L_x_14381:
[----:B-----5:R-:W-:-:S04]  /*2ad0*/  LEA R8, P0, R2, UR4, 0x3 ;  /* 0x0000000402087c11 */ /* 0x020fc8000f8018ff */
[----:B------:R-:W-:-:S06]  /*2ae0*/  LEA.HI.X R9, R2, UR5, R3, 0x3, P0 ;  /* 0x0000000502097c11 */ /* 0x000fcc00080f1c03 */
[----:B------:R-:W5:Y:S03]  /*2af0*/  LDG.E.64 R8, desc[UR8][R8.64] ;  /* 0x0000000808087981 */ /* 0x000f66000c1e1b00 */
.L_x_14382:
        /* <DEDUP_REMOVED lines=19> */
.L_x_14389:
        /* <DEDUP_REMOVED lines=23> */
.L_x_14388:
        /* <DEDUP_REMOVED lines=12> */
.L_x_14391:
        /* <DEDUP_REMOVED lines=23> */
.L_x_14390:
        /* <DEDUP_REMOVED lines=26> */
.L_x_14379:
[----:B------:R-:W-:Y:S05]  /*3170*/  BSYNC B0 ;  /* 0x0000000000007941 */ /* 0x000fea0003800000 */
.L_x_14378:
        /* <DEDUP_REMOVED lines=306> */
.L_x_14392:
        /* <DEDUP_REMOVED lines=58> */
.L_x_14398:
        /* <DEDUP_REMOVED lines=140> */
.L_x_14397:
        /* <DEDUP_REMOVED lines=78> */
.L_x_14399:
[----:B------:R-:W-:-:S04]  /*55e0*/  ISETP.NE.U32.AND P1, PT, R12, RZ, PT ;  /* 0x000000ff0c00720c */ /* 0x000fc80003f25070 */
[----:B------:R-:W-:-:S13]  /*55f0*/  ISETP.NE.OR.EX P0, PT, R0, RZ, P0, P1 ;  /* 0x000000ff0000720c */ /* 0x000fda0000705710 */
[----:B------:R-:W-:Y:S05]  /*5600*/  @!P0 BRA `(.L_x_14395) ;  /* 0x0000000000b08947 */ /* 0x000fea0003800000 */
.L_x_14396:
        /* <DEDUP_REMOVED lines=44> */
.L_x_14395:
        /* <DEDUP_REMOVED lines=51> */
.L_x_14393:
[----:B-----5:R-:W-:-:S04]  /*5c00*/  LEA R10, P0, R2, UR6, 0x3 ;  /* 0x00000006020a7c11 */ /* 0x020fc8000f8018ff */
[----:B------:R-:W-:-:S06]  /*5c10*/  LEA.HI.X R11, R2, UR7, R3, 0x3, P0 ;  /* 0x00000007020b7c11 */ /* 0x000fcc00080f1c03 */
[----:B------:R-:W5:Y:S03]  /*5c20*/  LDG.E.64 R10, desc[UR8][R10.64] ;  /* 0x000000080a0a7981 */ /* 0x000f66000c1e1b00 */
.L_x_14394:
        /* <DEDUP_REMOVED lines=24> */
.L_x_14401:
        /* <DEDUP_REMOVED lines=23> */
.L_x_14400:
[----:B------:R-:W-:Y:S05]  /*5f20*/  @!P0 BRA `(.L_x_14402) ;  /* 0x0000000000608947 */ /* 0x000fea0003800000 */
[----:B------:R-:W-:Y:S01]  /*5f30*/  BSSY B0, `(.L_x_14402) ;  /* 0x0000017000007945 */ /* 0x000fe20003800000 */
.L_x_14403:
        /* <DEDUP_REMOVED lines=23> */
.L_x_14402:
        /* <DEDUP_REMOVED lines=19> */
.L_x_14404:
        /* <DEDUP_REMOVED lines=10> */
.L_x_18622:


//--------------------- .text._ZN2at6native27unrolled_elementwise_kernelIZZNS0_73_GLOBAL__N__c8866d80_35_SparseBinaryOpIntersectionKernel_cu_9e10b42f_311142_sparse_binary_op_intersection_kernel_implINS2_18CUDAKernelLauncherENS2_36CUDAValueSelectionIntersectionKernelINS2_5MulOpEEElLl0EEEvRNS_6TensorERKS8_SB_RKSt6vectorIlSaIlEERKSt8optionalIS8_ESK_bbENKUlvE3_clEvEUllE_St5arrayIPcLm2EELi4E23TrivialOffsetCalculatorILi1EjESR_NS0_6memory15LoadWithoutCastENSS_16StoreWithoutCastEEEviT_T0_T2_T3_T4_T5_ --------------------------
	.section	.text._ZN2at6native27unrolled_elementwise_kernelIZZNS0_73_GLOBAL__N__c8866d80_35_SparseBinaryOpIntersectionKernel_cu_9e10b42f_311142_sparse_binary_op_intersection_kernel_implINS2_18CUDAKernelLauncherENS2_36CUDAValueSelectionIntersectionKernelINS2_5MulOpEEElLl0EEEvRNS_6TensorERKS8_SB_RKSt6vectorIlSaIlEERKSt8optionalIS8_ESK_bbENKUlvE3_clEvEUllE_St5arrayIPcLm2EELi4E23TrivialOffsetCalculatorILi1EjESR_NS0_6memory15LoadWithoutCastENSS_16StoreWithoutCastEEEviT_T0_T2_T3_T4_T5_,"ax",@progbits
	.align	128
        .global         _ZN2at6native27unrolled_elementwise_kernelIZZNS0_73_GLOBAL__N__c8866d80_35_SparseBinaryOpIntersectionKernel_cu_9e10b42f_311142_sparse_binary_op_intersection_kernel_implINS2_18CUDAKernelLauncherENS2_36CUDAValueSelectionIntersectionKernelINS2_5MulOpEEElLl0EEEvRNS_6TensorERKS8_SB_RKSt6vectorIlSaIlEERKSt8optionalIS8_ESK_bbENKUlvE3_clEvEUllE_St5arrayIPcLm2EELi4E23TrivialOffsetCalculatorILi1EjESR_NS0_6memory15LoadWithoutCastENSS_16StoreWithoutCastEEEviT_T0_T2_T3_T4_T5_
        .type           _ZN2at6native27unrolled_elementwise_kernelIZZNS0_73_GLOBAL__N__c8866d80_35_SparseBinaryOpIntersectionKernel_cu_9e10b42f_311142_sparse_binary_op_intersection_kernel_implINS2_18CUDAKernelLauncherENS2_36CUDAValueSelectionIntersectionKernelINS2_5MulOpEEElLl0EEEvRNS_6TensorERKS8_SB_RKSt6vectorIlSaIlEERKSt8optionalIS8_ESK_bbENKUlvE3_clEvEUllE_St5arrayIPcLm2EELi4E23TrivialOffsetCalculatorILi1EjESR_NS0_6memory15LoadWithoutCastENSS_16StoreWithoutCastEEEviT_T0_T2_T3_T4_T5_,@function
        .size           _ZN2at6native27unrolled_elementwise_kernelIZZNS0_73_GLOBAL__N__c8866d80_35_SparseBinaryOpIntersectionKernel_cu_9e10b42f_311142_sparse_binary_op_intersection_kernel_implINS2_18CUDAKernelLauncherENS2_36CUDAValueSelectionIntersectionKernelINS2_5MulOpEEElLl0EEEvRNS_6TensorERKS8_SB_RKSt6vectorIlSaIlEERKSt8optionalIS8_ESK_bbENKUlvE3_clEvEUllE_St5arrayIPcLm2EELi4E23TrivialOffsetCalculatorILi1EjESR_NS0_6memory15LoadWithoutCastENSS_16StoreWithoutCastEEEviT_T0_T2_T3_T4_T5_,(.L_x_18623 - _ZN2at6native27unrolled_elementwise_kernelIZZNS0_73_GLOBAL__N__c8866d80_35_SparseBinaryOpIntersectionKernel_cu_9e10b42f_311142_sparse_binary_op_intersection_kernel_implINS2_18CUDAKernelLauncherENS2_36CUDAValueSelectionIntersectionKernelINS2_5MulOpEEElLl0EEEvRNS_6TensorERKS8_SB_RKSt6vectorIlSaIlEERKSt8optionalIS8_ESK_bbENKUlvE3_clEvEUllE_St5arrayIPcLm2EELi4E23TrivialOffsetCalculatorILi1EjESR_NS0_6memory15LoadWithoutCastENSS_16StoreWithoutCastEEEviT_T0_T2_T3_T4_T5_)
        .other          _ZN2at6native27unrolled_elementwise_kernelIZZNS0_73_GLOBAL__N__c8866d80_35_SparseBinaryOpIntersectionKernel_cu_9e10b42f_311142_sparse_binary_op_intersection_kernel_implINS2_18CUDAKernelLauncherENS2_36CUDAValueSelectionIntersectionKernelINS2_5MulOpEEElLl0EEEvRNS_6TensorERKS8_SB_RKSt6vectorIlSaIlEERKSt8optionalIS8_ESK_bbENKUlvE3_clEvEUllE_St5arrayIPcLm2EELi4E23TrivialOffsetCalculatorILi1EjESR_NS0_6memory15LoadWithoutCastENSS_16StoreWithoutCastEEEviT_T0_T2_T3_T4_T5_,@"STO_CUDA_ENTRY STV_DEFAULT"
_ZN2at6native27unrolled_elementwise_kernelIZZNS0_73_GLOBAL__N__c8866d80_35_SparseBinaryOpIntersectionKernel_cu_9e10b42f_311142_sparse_binary_op_intersection_kernel_implINS2_18CUDAKernelLauncherENS2_36CUDAValueSelectionIntersectionKernelINS2_5MulOpEEElLl0EEEvRNS_6TensorERKS8_SB_RKSt6vectorIlSaIlEERKSt8optionalIS8_ESK_bbENKUlvE3_clEvEUllE_St5arrayIPcLm2EELi4E23TrivialOffsetCalculatorILi1EjESR_NS0_6memory15LoadWithoutCastENSS_16StoreWithoutCastEEEviT_T0_T2_T3_T4_T5_:
.text._ZN2at6native27unrolled_elementwise_kernelIZZNS0_73_GLOBAL__N__c8866d80_35_SparseBinaryOpIntersectionKernel_cu_9e10b42f_311142_sparse_binary_op_intersection_kernel_implINS2_18CUDAKernelLauncherENS2_36CUDAValueSelectionIntersectionKernelINS2_5MulOpEEElLl0EEEvRNS_6TensorERKS8_SB_RKSt6vectorIlSaIlEERKSt8optionalIS8_ESK_bbENKUlvE3_clEvEUllE_St5arrayIPcLm2EELi4E23TrivialOffsetCalculatorILi1EjESR_NS0_6memory15LoadWithoutCastENSS_16StoreWithoutCastEEEviT_T0_T2_T3_T4_T5_:
        /* <DEDUP_REMOVED lines=75> */
.L_x_14409:
[----:B------:R-:W-:Y:S05]  /*04b0*/  BSYNC B1 ;  /* 0x0000000000017941 */ /* 0x000fea0003800000 */
.L_x_14408:
        /* <DEDUP_REMOVED lines=12> */
.L_x_14411:
[----:B------:R-:W-:Y:S05]  /*0580*/  BSYNC B1 ;  /* 0x0000000000017941 */ /* 0x000fea0003800000 */
.L_x_14410:
        /* <DEDUP_REMOVED lines=12> */
.L_x_14413:
[----:B------:R-:W-:Y:S05]  /*0650*/  BSYNC B1 ;  /* 0x0000000000017941 */ /* 0x000fea0003800000 */
.L_x_14412:
        /* <DEDUP_REMOVED lines=12> */
.L_x_14407:
        /* <DEDUP_REMOVED lines=14> */
.L_x_14418:
        /* <DEDUP_REMOVED lines=27> */
.L_x_14417:
        /* <DEDUP_REMOVED lines=8> */
.L_x_14420:
        /* <DEDUP_REMOVED lines=27> */
.L_x_14419:
        /* <DEDUP_REMOVED lines=17> */
.L_x_14416:
[----:B------:R-:W-:Y:S05]  /*0cf0*/  BSYNC B1 ;  /* 0x0000000000017941 */ /* 0x000fea0003800000 */
.L_x_14415:
        /* <DEDUP_REMOVED lines=22> */
.L_x_14424:
        /* <DEDUP_REMOVED lines=27> */
.L_x_14423:
[----:B------:R-:W-:Y:S01]  /*1010*/  BSSY B2, `(.L_x_14425) ;  /* 0x000001f000027945 */ /* 0x000fe20003800000 */
[----:B------:R-:W-:Y:S02]  /*1020*/  IMAD.MOV.U32 R23, RZ, RZ, R21 ;  /* 0x000000ffff177224 */ /* 0x000fe400078e0015 */
[----:B------:R-:W-:Y:S02]  /*1030*/  IMAD.MOV.U32 R24, RZ, RZ, R22 ;  /* 0x000000ffff187224 */ /* 0x000fe400078e0016 */
[----:B------:R-:W-:Y:S02]  /*1040*/  IMAD.MOV.U32 R30, RZ, RZ, R3 ;  /* 0x000000ffff1e7224 */ /* 0x000fe400078e0003 */
[----:B------:R-:W-:-:S07]  /*1050*/  IMAD.MOV.U32 R31, RZ, RZ, R2 ;  /* 0x000000ffff1f7224 */ /* 0x000fce00078e0002 */
.L_x_14426:
        /* <DEDUP_REMOVED lines=27> */
.L_x_14425:
        /* <DEDUP_REMOVED lines=17> */
.L_x_14422:
[----:B------:R-:W-:Y:S05]  /*1320*/  BSYNC B1 ;  /* 0x0000000000017941 */ /* 0x000fea0003800000 */
.L_x_14421:
        /* <DEDUP_REMOVED lines=21> */
.L_x_14430:
        /* <DEDUP_REMOVED lines=27> */
.L_x_14429:
[----:B------:R-:W-:Y:S01]  /*1630*/  BSSY B2, `(.L_x_14431) ;  /* 0x0000020000027945 */ /* 0x000fe20003800000 */
[--C-:B------:R-:W-:Y:S02]  /*1640*/  IMAD.MOV.U32 R29, RZ, RZ, R30.reuse ;  /* 0x000000ffff1d7224 */ /* 0x100fe400078e001e */
[----:B------:R-:W-:Y:S02]  /*1650*/  IMAD.MOV.U32 R27, RZ, RZ, R30 ;  /* 0x000000ffff1b7224 */ /* 0x000fe400078e001e */
[----:B------:R-:W-:Y:S02]  /*1660*/  IMAD.MOV.U32 R26, RZ, RZ, R20 ;  /* 0x000000ffff1a7224 */ /* 0x000fe400078e0014 */
[----:B------:R-:W-:Y:S02]  /*1670*/  IMAD.MOV.U32 R28, RZ, RZ, R3 ;  /* 0x000000ffff1c7224 */ /* 0x000fe400078e0003 */
[----:B------:R-:W-:-:S07]  /*1680*/  IMAD.MOV.U32 R30, RZ, RZ, R2 ;  /* 0x000000ffff1e7224 */ /* 0x000fce00078e0002 */
.L_x_14432:
        /* <DEDUP_REMOVED lines=27> */
.L_x_14431:
        /* <DEDUP_REMOVED lines=17> */
.L_x_14428:
[----:B------:R-:W-:Y:S05]  /*1950*/  BSYNC B1 ;  /* 0x0000000000017941 */ /* 0x000fea0003800000 */
.L_x_14427:
        /* <DEDUP_REMOVED lines=18> */
.L_x_14434:
        /* <DEDUP_REMOVED lines=27> */
.L_x_14433:
[----:B------:R-:W-:Y:S01]  /*1c30*/  BSSY B1, `(.L_x_14435) ;  /* 0x000001d000017945 */ /* 0x000fe20003800000 */
[----:B------:R-:W-:Y:S02]  /*1c40*/  IMAD.MOV.U32 R23, RZ, RZ, R26 ;  /* 0x000000ffff177224 */ /* 0x000fe400078e001a */
[----:B------:R-:W-:-:S07]  /*1c50*/  IMAD.MOV.U32 R22, RZ, RZ, R27 ;  /* 0x000000ffff167224 */ /* 0x000fce00078e001b */
.L_x_14436:
        /* <DEDUP_REMOVED lines=27> */
.L_x_14435:
        /* <DEDUP_REMOVED lines=18> */
.L_x_14406:
        /* <DEDUP_REMOVED lines=48> */
.L_x_14443:
        /* <DEDUP_REMOVED lines=141> */
.L_x_14442:
        /* <DEDUP_REMOVED lines=79> */
.L_x_14444:
[----:B------:R-:W-:-:S04]  /*2ff0*/  ISETP.NE.U32.AND P2, PT, RZ, UR6, PT ;  /* 0x00000006ff007c0c */ /* 0x000fc8000bf45070 */
[----:B------:R-:W-:-:S13]  /*3000*/  ISETP.NE.OR.EX P0, PT, RZ, UR7, P0, P2 ;  /* 0x00000007ff007c0c */ /* 0x000fda0008705720 */
[----:B------:R-:W-:Y:S05]  /*3010*/  @!P0 BRA `(.L_x_14440) ;  /* 0x0000000000ac8947 */ /* 0x000fea0003800000 */
.L_x_14441:
        /* <DEDUP_REMOVED lines=43> */
.L_x_14440:
        /* <DEDUP_REMOVED lines=61> */
.L_x_14439:
        /* <DEDUP_REMOVED lines=17> */
.L_x_14446:
        /* <DEDUP_REMOVED lines=27> */
.L_x_14445:
[----:B------:R-:W-:Y:S05]  /*3960*/  @!P0 BRA `(.L_x_14447) ;  /* 0x0000000000808947 */ /* 0x000fea0003800000 */
[----:B------:R-:W-:Y:S01]  /*3970*/  BSSY B2, `(.L_x_14447) ;  /* 0x000001f000027945 */ /* 0x000fe20003800000 */
[----:B------:R-:W-:Y:S02]  /*3980*/  IMAD.MOV.U32 R29, RZ, RZ, R21 ;  /* 0x000000ffff1d7224 */ /* 0x000fe400078e0015 */
[----:B------:R-:W-:Y:S02]  /*3990*/  IMAD.MOV.U32 R30, RZ, RZ, R17 ;  /* 0x000000ffff1e7224 */ /* 0x000fe400078e0011 */
[----:B------:R-:W-:Y:S02]  /*39a0*/  IMAD.MOV.U32 R25, RZ, RZ, R3 ;  /* 0x000000ffff197224 */ /* 0x000fe400078e0003 */
[----:B------:R-:W-:-:S07]  /*39b0*/  IMAD.MOV.U32 R27, RZ, RZ, R2 ;  /* 0x000000ffff1b7224 */ /* 0x000fce00078e0002 */
.L_x_14448:
        /* <DEDUP_REMOVED lines=27> */
.L_x_14447:
        /* <DEDUP_REMOVED lines=19> */
.L_x_14438:
[----:B------:R-:W-:Y:S05]  /*3ca0*/  BSYNC B1 ;  /* 0x0000000000017941 */ /* 0x000fea0003800000 */
.L_x_14437:
        /* <DEDUP_REMOVED lines=58> */
.L_x_14455:
        /* <DEDUP_REMOVED lines=141> */
.L_x_14454:
        /* <DEDUP_REMOVED lines=78> */
.L_x_14456:
[----:B------:R-:W-:-:S04]  /*4e00*/  ISETP.NE.U32.AND P2, PT, RZ, UR8, PT ;  /* 0x00000008ff007c0c */ /* 0x000fc8000bf45070 */
[----:B------:R-:W-:-:S13]  /*4e10*/  ISETP.NE.OR.EX P0, PT, RZ, UR9, P0, P2 ;  /* 0x00000009ff007c0c */ /* 0x000fda0008705720 */
[----:B------:R-:W-:Y:S05]  /*4e20*/  @!P0 BRA `(.L_x_14452) ;  /* 0x0000000000ac8947 */ /* 0x000fea0003800000 */
.L_x_14453:
        /* <DEDUP_REMOVED lines=43> */
.L_x_14452:
        /* <DEDUP_REMOVED lines=51> */
.L_x_14451:
        /* <DEDUP_REMOVED lines=17> */
.L_x_14458:
        /* <DEDUP_REMOVED lines=27> */
.L_x_14457:
[----:B------:R-:W-:Y:S05]  /*56d0*/  @!P0 BRA `(.L_x_14459) ;  /* 0x0000000000808947 */ /* 0x000fea0003800000 */
[----:B------:R-:W-:Y:S01]  /*56e0*/  BSSY B2, `(.L_x_14459) ;  /* 0x000001f000027945 */ /* 0x000fe20003800000 */
[----:B------:R-:W-:Y:S02]  /*56f0*/  IMAD.MOV.U32 R26, RZ, RZ, R16 ;  /* 0x000000ffff1a7224 */ /* 0x000fe400078e0010 */
[----:B------:R-:W-:Y:S02]  /*5700*/  IMAD.MOV.U32 R27, RZ, RZ, R17 ;  /* 0x000000ffff1b7224 */ /* 0x000fe400078e0011 */
[----:B------:R-:W-:Y:S02]  /*5710*/  IMAD.MOV.U32 R25, RZ, RZ, R3 ;  /* 0x000000ffff197224 */ /* 0x000fe400078e0003 */
[----:B------:R-:W-:-:S07]  /*5720*/  IMAD.MOV.U32 R24, RZ, RZ, R2 ;  /* 0x000000ffff187224 */ /* 0x000fce00078e0002 */
.L_x_14460:
        /* <DEDUP_REMOVED lines=27> */
.L_x_14459:
        /* <DEDUP_REMOVED lines=19> */
.L_x_14450:
[----:B------:R-:W-:Y:S05]  /*5a10*/  BSYNC B1 ;  /* 0x0000000000017941 */ /* 0x000fea0003800000 */
.L_x_14449:
        /* <DEDUP_REMOVED lines=55> */
.L_x_14467:
        /* <DEDUP_REMOVED lines=147> */
.L_x_14466:
        /* <DEDUP_REMOVED lines=78> */
.L_x_14468:
[----:B------:R-:W-:-:S04]  /*6ba0*/  ISETP.NE.U32.AND P2, PT, RZ, UR8, PT ;  /* 0x00000008ff007c0c */ /* 0x000fc8000bf45070 */
[----:B------:R-:W-:-:S13]  /*6bb0*/  ISETP.NE.OR.EX P0, PT, RZ, UR9, P0, P2 ;  /* 0x00000009ff007c0c */ /* 0x000fda0008705720 */
[----:B------:R-:W-:Y:S05]  /*6bc0*/  @!P0 BRA `(.L_x_14464) ;  /* 0x0000000000ac8947 */ /* 0x000fea0003800000 */
.L_x_14465:
        /* <DEDUP_REMOVED lines=43> */
.L_x_14464:
        /* <DEDUP_REMOVED lines=51> */
.L_x_14463:
        /* <DEDUP_REMOVED lines=17> */
.L_x_14470:
        /* <DEDUP_REMOVED lines=27> */
.L_x_14469:
[----:B------:R-:W-:Y:S05]  /*7470*/  @!P0 BRA `(.L_x_14471) ;  /* 0x0000000000808947 */ /* 0x000fea0003800000 */
[----:B------:R-:W-:Y:S01]  /*7480*/  BSSY B2, `(.L_x_14471) ;  /* 0x000001f000027945 */ /* 0x000fe20003800000 */
[----:B------:R-:W-:Y:S02]  /*7490*/  IMAD.MOV.U32 R23, RZ, RZ, R15 ;  /* 0x000000ffff177224 */ /* 0x000fe400078e000f */
[----:B------:R-:W-:Y:S02]  /*74a0*/  IMAD.MOV.U32 R25, RZ, RZ, R13 ;  /* 0x000000ffff197224 */ /* 0x000fe400078e000d */
[----:B------:R-:W-:Y:S02]  /*74b0*/  IMAD.MOV.U32 R21, RZ, RZ, R3 ;  /* 0x000000ffff157224 */ /* 0x000fe400078e0003 */
[----:B------:R-:W-:-:S07]  /*74c0*/  IMAD.MOV.U32 R24, RZ, RZ, R2 ;  /* 0x000000ffff187224 */ /* 0x000fce00078e0002 */
.L_x_14472:
        /* <DEDUP_REMOVED lines=27> */
.L_x_14471:
        /* <DEDUP_REMOVED lines=19> */
.L_x_14462:
[----:B------:R-:W-:Y:S05]  /*77b0*/  BSYNC B1 ;  /* 0x0000000000017941 */ /* 0x000fea0003800000 */
.L_x_14461:
        /* <DEDUP_REMOVED lines=52> */
.L_x_14477:
        /* <DEDUP_REMOVED lines=140> */
.L_x_14476:
        /* <DEDUP_REMOVED lines=78> */
.L_x_14478:
[----:B------:R-:W-:-:S04]  /*88a0*/  ISETP.NE.U32.AND P2, PT, RZ, UR8, PT ;  /* 0x00000008ff007c0c */ /* 0x000fc8000bf45070 */
[----:B------:R-:W-:-:S13]  /*88b0*/  ISETP.NE.OR.EX P0, PT, RZ, UR9, P0, P2 ;  /* 0x00000009ff007c0c */ /* 0x000fda0008705720 */
[----:B------:R-:W-:Y:S05]  /*88c0*/  @!P0 BRA `(.L_x_14474) ;  /* 0x0000000000ac8947 */ /* 0x000fea0003800000 */
.L_x_14475:
        /* <DEDUP_REMOVED lines=43> */
.L_x_14474:
        /* <DEDUP_REMOVED lines=51> */
.L_x_14473:
        /* <DEDUP_REMOVED lines=17> */
.L_x_14480:
        /* <DEDUP_REMOVED lines=27> */
.L_x_14479:
[----:B------:R-:W-:Y:S05]  /*9170*/  @!P0 BRA `(.L_x_14481) ;  /* 0x0000000000788947 */ /* 0x000fea0003800000 */
[----:B------:R-:W-:Y:S01]  /*9180*/  BSSY B1, `(.L_x_14481) ;  /* 0x000001d000017945 */ /* 0x000fe20003800000 */
[----:B------:R-:W-:Y:S02]  /*9190*/  IMAD.MOV.U32 R14, RZ, RZ, R11 ;  /* 0x000000ffff0e7224 */ /* 0x000fe400078e000b */
[----:B------:R-:W-:-:S07]  /*91a0*/  IMAD.MOV.U32 R16, RZ, RZ, R9 ;  /* 0x000000ffff107224 */ /* 0x000fce00078e0009 */
.L_x_14482:
        /* <DEDUP_REMOVED lines=27> */
.L_x_14481:
        /* <DEDUP_REMOVED lines=19> */
.L_x_14414:
[----:B------:R-:W-:Y:S05]  /*9490*/  BSYNC B0 ;  /* 0x0000000000007941 */ /* 0x000fea0003800000 */
.L_x_14405:
        /* <DEDUP_REMOVED lines=25> */
.L_x_14484:
[----:B------:R-:W-:Y:S05]  /*9630*/  BSYNC B0 ;  /* 0x0000000000007941 */ /* 0x000fea0003800000 */
.L_x_14483:
        /* <DEDUP_REMOVED lines=8> */
.L_x_14485:
        /* <DEDUP_REMOVED lines=12> */
.L_x_18623:


//--------------------- .text._ZN2at6native29vectorized_elementwise_kernelILi2EZZNS0_73_GLOBAL__N__c8866d80_35_SparseBinaryOpIntersectionKernel_cu_9e10b42f_311142_sparse_binary_op_intersection_kernel_implINS2_18CUDAKernelLauncherENS2_36CUDAValueSelectionIntersectionKernelINS2_5MulOpEEElLl0EEEvRNS_6TensorERKS8_SB_RKSt6vectorIlSaIlEERKSt8optionalIS8_ESK_bbENKUlvE3_clEvEUllE_St5arrayIPcLm2EEEEviT0_T1_ --------------------------
	.section	.text._ZN2at6native29vectorized_elementwise_kernelILi2EZZNS0_73_GLOBAL__N__c8866d80_35_SparseBinaryOpIntersectionKernel_cu_9e10b42f_311142_sparse_binary_op_intersection_kernel_implINS2_18CUDAKernelLauncherENS2_36CUDAValueSelectionIntersectionKernelINS2_5MulOpEEElLl0EEEvRNS_6TensorERKS8_SB_RKSt6vectorIlSaIlEERKSt8optionalIS8_ESK_bbENKUlvE3_clEvEUllE_St5arrayIPcLm2EEEEviT0_T1_,"ax",@progbits
	.align	128
        .global         _ZN2at6native29vectorized_elementwise_kernelILi2EZZNS0_73_GLOBAL__N__c8866d80_35_SparseBinaryOpIntersectionKernel_cu_9e10b42f_311142_sparse_binary_op_intersection_kernel_implINS2_18CUDAKernelLauncherENS2_36CUDAValueSelectionIntersectionKernelINS2_5MulOpEEElLl0EEEvRNS_6TensorERKS8_SB_RKSt6vectorIlSaIlEERKSt8optionalIS8_ESK_bbENKUlvE3_clEvEUllE_St5arrayIPcLm2EEEEviT0_T1_
        .type           _ZN2at6native29vectorized_elementwise_kernelILi2EZZNS0_73_GLOBAL__N__c8866d80_35_SparseBinaryOpIntersectionKernel_cu_9e10b42f_311142_sparse_binary_op_intersection_kernel_implINS2_18CUDAKernelLauncherENS2_36CUDAValueSelectionIntersectionKernelINS2_5MulOpEEElLl0EEEvRNS_6TensorERKS8_SB_RKSt6vectorIlSaIlEERKSt8optionalIS8_ESK_bbENKUlvE3_clEvEUllE_St5arrayIPcLm2EEEEviT0_T1_,@function
        .size           _ZN2at6native29vectorized_elementwise_kernelILi2EZZNS0_73_GLOBAL__N__c8866d80_35_SparseBinaryOpIntersectionKernel_cu_9e10b42f_311142_sparse_binary_op_intersection_kernel_implINS2_18CUDAKernelLauncherENS2_36CUDAValueSelectionIntersectionKernelINS2_5MulOpEEElLl0EEEvRNS_6TensorERKS8_SB_RKSt6vectorIlSaIlEERKSt8optionalIS8_ESK_bbENKUlvE3_clEvEUllE_St5arrayIPcLm2EEEEviT0_T1_,(.L_x_18624 - _ZN2at6native29vectorized_elementwise_kernelILi2EZZNS0_73_GLOBAL__N__c8866d80_35_SparseBinaryOpIntersectionKernel_cu_9e10b42f_311142_sparse_binary_op_intersection_kernel_implINS2_18CUDAKernelLauncherENS2_36CUDAValueSelectionIntersectionKernelINS2_5MulOpEEElLl0EEEvRNS_6TensorERKS8_SB_RKSt6vectorIlSaIlEERKSt8optionalIS8_ESK_bbENKUlvE3_clEvEUllE_St5arrayIPcLm2EEEEviT0_T1_)
        .other          _ZN2at6native29vectorized_elementwise_kernelILi2EZZNS0_73_GLOBAL__N__c8866d80_35_SparseBinaryOpIntersectionKernel_cu_9e10b42f_311142_sparse_binary_op_intersection_kernel_implINS2_18CUDAKernelLauncherENS2_36CUDAValueSelectionIntersectionKernelINS2_5MulOpEEElLl0EEEvRNS_6TensorERKS8_SB_RKSt6vectorIlSaIlEERKSt8optionalIS8_ESK_bbENKUlvE3_clEvEUllE_St5arrayIPcLm2EEEEviT0_T1_,@"STO_CUDA_ENTRY STV_DEFAULT"
_ZN2at6native29vectorized_elementwise_kernelILi2EZZNS0_73_GLOBAL__N__c8866d80_35_SparseBinaryOpIntersectionKernel_cu_9e10b42f_311142_sparse_binary_op_intersection_kernel_implINS2_18CUDAKernelLauncherENS2_36CUDAValueSelectionIntersectionKernelINS2_5MulOpEEElLl0EEEvRNS_6TensorERKS8_SB_RKSt6vectorIlSaIlEERKSt8optionalIS8_ESK_bbENKUlvE3_clEvEUllE_St5arrayIPcLm2EEEEviT0_T1_:
.text._ZN2at6native29vectorized_elementwise_kernelILi2EZZNS0_73_GLOBAL__N__c8866d80_35_SparseBinaryOpIntersectionKernel_cu_9e10b42f_311142_sparse_binary_op_intersection_kernel_implINS2_18CUDAKernelLauncherENS2_36CUDAValueSelectionIntersectionKernelINS2_5MulOpEEElLl0EEEvRNS_6TensorERKS8_SB_RKSt6vectorIlSaIlEERKSt8optionalIS8_ESK_bbENKUlvE3_clEvEUllE_St5arrayIPcLm2EEEEviT0_T1_:
        /* <DEDUP_REMOVED lines=105> */
.L_x_14488:
[----:B------:R-:W-:Y:S01]  /*0690*/  BSSY B0, `(.L_x_14490) ;  /* 0x0000021000007945 */ /* 0x000fe20003800000 */
[----:B------:R-:W-:Y:S02]  /*06a0*/  IMAD.U32 R37, RZ, RZ, UR14 ;  /* 0x0000000eff257e24 */ /* 0x000fe4000f8e00ff */
[----:B------:R-:W-:Y:S02]  /*06b0*/  IMAD.U32 R36, RZ, RZ, UR15 ;  /* 0x0000000fff247e24 */ /* 0x000fe4000f8e00ff */
[----:B------:R-:W-:Y:S02]  /*06c0*/  IMAD.U32 R35, RZ, RZ, UR14 ;  /* 0x0000000eff237e24 */ /* 0x000fe4000f8e00ff */
[----:B------:R-:W-:Y:S02]  /*06d0*/  IMAD.U32 R34, RZ, RZ, UR15 ;  /* 0x0000000fff227e24 */ /* 0x000fe4000f8e00ff */
[----:B------:R-:W-:Y:S02]  /*06e0*/  IMAD.MOV.U32 R31, RZ, RZ, R32 ;  /* 0x000000ffff1f7224 */ /* 0x000fe400078e0020 */
[----:B------:R-:W-:-:S07]  /*06f0*/  IMAD.MOV.U32 R30, RZ, RZ, R33 ;  /* 0x000000ffff1e7224 */ /* 0x000fce00078e0021 */
.L_x_14491:
        /* <DEDUP_REMOVED lines=27> */
.L_x_14490:
        /* <DEDUP_REMOVED lines=8> */
.L_x_14493:
        /* <DEDUP_REMOVED lines=27> */
.L_x_14492:
        /* <DEDUP_REMOVED lines=28> */
.L_x_14495:
        /* <DEDUP_REMOVED lines=27> */
.L_x_14494:
[----:B------:R-:W-:Y:S01]  /*0e50*/  BSSY B0, `(.L_x_14496) ;  /* 0x0000021000007945 */ /* 0x000fe20003800000 */
[----:B------:R-:W-:Y:S01]  /*0e60*/  IMAD.MOV.U32 R34, RZ, RZ, R32 ;  /* 0x000000ffff227224 */ /* 0x000fe200078e0020 */
[----:B------:R-:W-:Y:S01]  /*0e70*/  MOV R31, UR8 ;  /* 0x00000008001f7c02 */ /* 0x000fe20008000f00 */
[----:B------:R-:W-:Y:S02]  /*0e80*/  IMAD.MOV.U32 R35, RZ, RZ, R33 ;  /* 0x000000ffff237224 */ /* 0x000fe400078e0021 */
[----:B------:R-:W-:Y:S02]  /*0e90*/  IMAD.U32 R30, RZ, RZ, UR9 ;  /* 0x00000009ff1e7e24 */ /* 0x000fe4000f8e00ff */
[----:B------:R-:W-:Y:S02]  /*0ea0*/  IMAD.U32 R28, RZ, RZ, UR8 ;  /* 0x00000008ff1c7e24 */ /* 0x000fe4000f8e00ff */
[----:B------:R-:W-:-:S07]  /*0eb0*/  IMAD.U32 R29, RZ, RZ, UR9 ;  /* 0x00000009ff1d7e24 */ /* 0x000fce000f8e00ff */
.L_x_14497:
        /* <DEDUP_REMOVED lines=27> */
.L_x_14496:
        /* <DEDUP_REMOVED lines=23> */
.L_x_14499:
        /* <DEDUP_REMOVED lines=27> */
.L_x_14498:
[----:B------:R-:W-:Y:S01]  /*1390*/  BSSY B0, `(.L_x_14500) ;  /* 0x0000021000007945 */ /* 0x000fe20003800000 */
[----:B------:R-:W-:Y:S01]  /*13a0*/  IMAD.MOV.U32 R38, RZ, RZ, R32 ;  /* 0x000000ffff267224 */ /* 0x000fe200078e0020 */
[----:B------:R-:W-:Y:S01]  /*13b0*/  MOV R35, R33 ;  /* 0x0000002100237202 */ /* 0x000fe20000000f00 */
[----:B------:R-:W-:Y:S02]  /*13c0*/  IMAD.U32 R34, RZ, RZ, UR8 ;  /* 0x00000008ff227e24 */ /* 0x000fe4000f8e00ff */
[----:B------:R-:W-:Y:S02]  /*13d0*/  IMAD.U32 R36, RZ, RZ, UR9 ;  /* 0x00000009ff247e24 */ /* 0x000fe4000f8e00ff */
[----:B------:R-:W-:Y:S02]  /*13e0*/  IMAD.U32 R30, RZ, RZ, UR8 ;  /* 0x00000008ff1e7e24 */ /* 0x000fe4000f8e00ff */
[----:B------:R-:W-:-:S07]  /*13f0*/  IMAD.U32 R24, RZ, RZ, UR9 ;  /* 0x00000009ff187e24 */ /* 0x000fce000f8e00ff */
.L_x_14501:
        /* <DEDUP_REMOVED lines=27> */
.L_x_14500:
        /* <DEDUP_REMOVED lines=28> */
.L_x_14503:
        /* <DEDUP_REMOVED lines=27> */
.L_x_14502:
[----:B------:R-:W-:Y:S01]  /*1920*/  BSSY B0, `(.L_x_14504) ;  /* 0x0000021000007945 */ /* 0x000fe20003800000 */
[----:B------:R-:W-:Y:S01]  /*1930*/  MOV R34, R32 ;  /* 0x0000002000227202 */ /* 0x000fe20000000f00 */
[----:B------:R-:W-:Y:S02]  /*1940*/  IMAD.MOV.U32 R35, RZ, RZ, R33 ;  /* 0x000000ffff237224 */ /* 0x000fe400078e0021 */
[----:B------:R-:W-:Y:S02]  /*1950*/  IMAD.U32 R30, RZ, RZ, UR8 ;  /* 0x00000008ff1e7e24 */ /* 0x000fe4000f8e00ff */
[----:B------:R-:W-:Y:S02]  /*1960*/  IMAD.U32 R31, RZ, RZ, UR9 ;  /* 0x00000009ff1f7e24 */ /* 0x000fe4000f8e00ff */
[----:B------:R-:W-:Y:S02]  /*1970*/  IMAD.U32 R29, RZ, RZ, UR8 ;  /* 0x00000008ff1d7e24 */ /* 0x000fe4000f8e00ff */
[----:B------:R-:W-:-:S07]  /*1980*/  IMAD.U32 R9, RZ, RZ, UR9 ;  /* 0x00000009ff097e24 */ /* 0x000fce000f8e00ff */
.L_x_14505:
        /* <DEDUP_REMOVED lines=27> */
.L_x_14504:
        /* <DEDUP_REMOVED lines=26> */
.L_x_14507:
        /* <DEDUP_REMOVED lines=27> */
.L_x_14506:
[----:B------:R-:W-:Y:S01]  /*1e90*/  BSSY B0, `(.L_x_14508) ;  /* 0x0000021000007945 */ /* 0x000fe20003800000 */
[----:B------:R-:W-:Y:S02]  /*1ea0*/  IMAD.MOV.U32 R31, RZ, RZ, R32 ;  /* 0x000000ffff1f7224 */ /* 0x000fe400078e0020 */
[----:B------:R-:W-:Y:S02]  /*1eb0*/  IMAD.MOV.U32 R30, RZ, RZ, R33 ;  /* 0x000000ffff1e7224 */ /* 0x000fe400078e0021 */
[----:B------:R-:W-:Y:S02]  /*1ec0*/  IMAD.U32 R27, RZ, RZ, UR8 ;  /* 0x00000008ff1b7e24 */ /* 0x000fe4000f8e00ff */
[----:B------:R-:W-:Y:S02]  /*1ed0*/  IMAD.U32 R29, RZ, RZ, UR9 ;  /* 0x00000009ff1d7e24 */ /* 0x000fe4000f8e00ff */
[----:B------:R-:W-:Y:S02]  /*1ee0*/  IMAD.U32 R25, RZ, RZ, UR8 ;  /* 0x00000008ff197e24 */ /* 0x000fe4000f8e00ff */
[----:B------:R-:W-:-:S07]  /*1ef0*/  IMAD.U32 R9, RZ, RZ, UR9 ;  /* 0x00000009ff097e24 */ /* 0x000fce000f8e00ff */
.L_x_14509:
        /* <DEDUP_REMOVED lines=27> */
.L_x_14508:
        /* <DEDUP_REMOVED lines=26> */
.L_x_14511:
        /* <DEDUP_REMOVED lines=27> */
.L_x_14510:
[----:B------:R-:W-:Y:S01]  /*2400*/  BSSY B0, `(.L_x_14512) ;  /* 0x0000021000007945 */ /* 0x000fe20003800000 */
[----:B------:R-:W-:Y:S01]  /*2410*/  IMAD.MOV.U32 R29, RZ, RZ, R32 ;  /* 0x000000ffff1d7224 */ /* 0x000fe200078e0020 */
[----:B------:R-:W-:Y:S01]  /*2420*/  MOV R27, UR9 ;  /* 0x00000009001b7c02 */ /* 0x000fe20008000f00 */
[----:B------:R-:W-:Y:S02]  /*2430*/  IMAD.MOV.U32 R28, RZ, RZ, R33 ;  /* 0x000000ffff1c7224 */ /* 0x000fe400078e0021 */
[----:B------:R-:W-:Y:S02]  /*2440*/  IMAD.U32 R24, RZ, RZ, UR8 ;  /* 0x00000008ff187e24 */ /* 0x000fe4000f8e00ff */
[----:B------:R-:W-:Y:S02]  /*2450*/  IMAD.U32 R26, RZ, RZ, UR9 ;  /* 0x00000009ff1a7e24 */ /* 0x000fe4000f8e00ff */
[----:B------:R-:W-:-:S07]  /*2460*/  IMAD.U32 R25, RZ, RZ, UR8 ;  /* 0x00000008ff197e24 */ /* 0x000fce000f8e00ff */
.L_x_14513:
        /* <DEDUP_REMOVED lines=27> */
.L_x_14512:
        /* <DEDUP_REMOVED lines=26> */
.L_x_14515:
        /* <DEDUP_REMOVED lines=27> */
.L_x_14514:
[----:B------:R-:W-:Y:S01]  /*2970*/  BSSY B0, `(.L_x_14516) ;  /* 0x0000021000007945 */ /* 0x000fe20003800000 */
[----:B------:R-:W-:Y:S01]  /*2980*/  IMAD.MOV.U32 R27, RZ, RZ, R32 ;  /* 0x000000ffff1b7224 */ /* 0x000fe200078e0020 */
[----:B------:R-:W-:Y:S01]  /*2990*/  MOV R23, UR8 ;  /* 0x0000000800177c02 */ /* 0x000fe20008000f00 */
[----:B------:R-:W-:Y:S02]  /*29a0*/  IMAD.MOV.U32 R26, RZ, RZ, R33 ;  /* 0x000000ffff1a7224 */ /* 0x000fe400078e0021 */
[----:B------:R-:W-:Y:S02]  /*29b0*/  IMAD.U32 R22, RZ, RZ, UR8 ;  /* 0x00000008ff167e24 */ /* 0x000fe4000f8e00ff */
[----:B------:R-:W-:Y:S02]  /*29c0*/  IMAD.U32 R24, RZ, RZ, UR9 ;  /* 0x00000009ff187e24 */ /* 0x000fe4000f8e00ff */
[----:B------:R-:W-:-:S07]  /*29d0*/  IMAD.U32 R25, RZ, RZ, UR9 ;  /* 0x00000009ff197e24 */ /* 0x000fce000f8e00ff */
.L_x_14517:
        /* <DEDUP_REMOVED lines=27> */
.L_x_14516:
        /* <DEDUP_REMOVED lines=26> */
.L_x_14519:
        /* <DEDUP_REMOVED lines=27> */
.L_x_14518:
[----:B------:R-:W-:Y:S01]  /*2ee0*/  BSSY B0, `(.L_x_14520) ;  /* 0x000001d000007945 */ /* 0x000fe20003800000 */
[----:B------:R-:W-:Y:S02]  /*2ef0*/  IMAD.U32 R19, RZ, RZ, UR8 ;  /* 0x00000008ff137e24 */ /* 0x000fe4000f8e00ff */
[----:B------:R-:W-:-:S07]  /*2f00*/  IMAD.U32 R22, RZ, RZ, UR9 ;  /* 0x00000009ff167e24 */ /* 0x000fce000f8e00ff */
.L_x_14521:
        /* <DEDUP_REMOVED lines=27> */
.L_x_14520:
        /* <DEDUP_REMOVED lines=15> */
.L_x_14487:
        /* <DEDUP_REMOVED lines=45> */
.L_x_14526:
        /* <DEDUP_REMOVED lines=140> */
.L_x_14525:
        /* <DEDUP_REMOVED lines=79> */
.L_x_14527:
[----:B------:R-:W-:-:S04]  /*4230*/  ISETP.NE.U32.AND P2, PT, R2, RZ, PT ;  /* 0x000000ff0200720c */ /* 0x000fc80003f45070 */
[----:B------:R-:W-:-:S13]  /*4240*/  ISETP.NE.OR.EX P0, PT, R3, RZ, P0, P2 ;  /* 0x000000ff0300720c */ /* 0x000fda0000705720 */
[----:B------:R-:W-:Y:S05]  /*4250*/  @!P0 BRA `(.L_x_14523) ;  /* 0x0000000000b08947 */ /* 0x000fea0003800000 */
.L_x_14524:
        /* <DEDUP_REMOVED lines=44> */
.L_x_14523:
        /* <DEDUP_REMOVED lines=50> */
.L_x_14522:
        /* <DEDUP_REMOVED lines=21> */
.L_x_14529:
        /* <DEDUP_REMOVED lines=27> */
.L_x_14528:
        /* <DEDUP_REMOVED lines=9> */
.L_x_14531:
        /* <DEDUP_REMOVED lines=27> */
.L_x_14530:
        /* <DEDUP_REMOVED lines=54> */
.L_x_14536:
        /* <DEDUP_REMOVED lines=142> */
.L_x_14535:
        /* <DEDUP_REMOVED lines=79> */
.L_x_14537:
[----:B------:R-:W-:-:S04]  /*5eb0*/  ISETP.NE.U32.AND P3, PT, R41, RZ, PT ;  /* 0x000000ff2900720c */ /* 0x000fc80003f65070 */
[----:B------:R-:W-:-:S13]  /*5ec0*/  ISETP.NE.OR.EX P0, PT, R40, RZ, P0, P3 ;  /* 0x000000ff2800720c */ /* 0x000fda0000705730 */
[----:B------:R-:W-:Y:S05]  /*5ed0*/  @!P0 BRA `(.L_x_14533) ;  /* 0x0000000000b48947 */ /* 0x000fea0003800000 */
.L_x_14534:
        /* <DEDUP_REMOVED lines=45> */
.L_x_14533:
        /* <DEDUP_REMOVED lines=51> */
.L_x_14532:
        /* <DEDUP_REMOVED lines=15> */
.L_x_14539:
        /* <DEDUP_REMOVED lines=27> */
.L_x_14538:
        /* <DEDUP_REMOVED lines=8> */
.L_x_14541:
        /* <DEDUP_REMOVED lines=27> */
.L_x_14540:
        /* <DEDUP_REMOVED lines=54> */
.L_x_14546:
        /* <DEDUP_REMOVED lines=142> */
.L_x_14545:
        /* <DEDUP_REMOVED lines=79> */
.L_x_14547:
[----:B------:R-:W-:-:S04]  /*7ae0*/  ISETP.NE.U32.AND P3, PT, R41, RZ, PT ;  /* 0x000000ff2900720c */ /* 0x000fc80003f65070 */
[----:B------:R-:W-:-:S13]  /*7af0*/  ISETP.NE.OR.EX P0, PT, R40, RZ, P0, P3 ;  /* 0x000000ff2800720c */ /* 0x000fda0000705730 */
[----:B------:R-:W-:Y:S05]  /*7b00*/  @!P0 BRA `(.L_x_14543) ;  /* 0x0000000000b48947 */ /* 0x000fea0003800000 */
.L_x_14544:
        /* <DEDUP_REMOVED lines=45> */
.L_x_14543:
        /* <DEDUP_REMOVED lines=52> */
.L_x_14542:
        /* <DEDUP_REMOVED lines=15> */
.L_x_14549:
        /* <DEDUP_REMOVED lines=27> */
.L_x_14548:
        /* <DEDUP_REMOVED lines=8> */
.L_x_14551:
        /* <DEDUP_REMOVED lines=27> */
.L_x_14550:
        /* <DEDUP_REMOVED lines=50> */
.L_x_14556:
        /* <DEDUP_REMOVED lines=141> */
.L_x_14555:
        /* <DEDUP_REMOVED lines=79> */
.L_x_14557:
[----:B------:R-:W-:-:S04]  /*96d0*/  ISETP.NE.U32.AND P3, PT, R7, RZ, PT ;  /* 0x000000ff0700720c */ /* 0x000fc80003f65070 */
[----:B------:R-:W-:-:S13]  /*96e0*/  ISETP.NE.OR.EX P0, PT, R6, RZ, P0, P3 ;  /* 0x000000ff0600720c */ /* 0x000fda0000705730 */
[----:B------:R-:W-:Y:S05]  /*96f0*/  @!P0 BRA `(.L_x_14553) ;  /* 0x0000000000b48947 */ /* 0x000fea0003800000 */
.L_x_14554:
        /* <DEDUP_REMOVED lines=45> */
.L_x_14553:
        /* <DEDUP_REMOVED lines=51> */
.L_x_14552:
        /* <DEDUP_REMOVED lines=15> */
.L_x_14559:
        /* <DEDUP_REMOVED lines=27> */
.L_x_14558:
        /* <DEDUP_REMOVED lines=8> */
.L_x_14561:
        /* <DEDUP_REMOVED lines=27> */
.L_x_14560:
        /* <DEDUP_REMOVED lines=51> */
.L_x_14566:
        /* <DEDUP_REMOVED lines=139> */
.L_x_14565:
        /* <DEDUP_REMOVED lines=79> */
.L_x_14567:
[----:B------:R-:W-:-:S04]  /*b2a0*/  ISETP.NE.U32.AND P3, PT, R40, RZ, PT ;  /* 0x000000ff2800720c */ /* 0x000fc80003f65070 */
[----:B------:R-:W-:-:S13]  /*b2b0*/  ISETP.NE.OR.EX P0, PT, R42, RZ, P0, P3 ;  /* 0x000000ff2a00720c */ /* 0x000fda0000705730 */
[----:B------:R-:W-:Y:S05]  /*b2c0*/  @!P0 BRA `(.L_x_14563) ;  /* 0x0000000000b48947 */ /* 0x000fea0003800000 */
.L_x_14564:
        /* <DEDUP_REMOVED lines=45> */
.L_x_14563:
        /* <DEDUP_REMOVED lines=51> */
.L_x_14562:
        /* <DEDUP_REMOVED lines=14> */
.L_x_14569:
        /* <DEDUP_REMOVED lines=27> */
.L_x_14568:
        /* <DEDUP_REMOVED lines=8> */
.L_x_14571:
        /* <DEDUP_REMOVED lines=27> */
.L_x_14570:
        /* <DEDUP_REMOVED lines=51> */
.L_x_14576:
        /* <DEDUP_REMOVED lines=141> */
.L_x_14575:
        /* <DEDUP_REMOVED lines=79> */
.L_x_14577:
[----:B------:R-:W-:-:S04]  /*ce80*/  ISETP.NE.U32.AND P3, PT, R7, RZ, PT ;  /* 0x000000ff0700720c */ /* 0x000fc80003f65070 */
[----:B------:R-:W-:-:S13]  /*ce90*/  ISETP.NE.OR.EX P0, PT, R6, RZ, P0, P3 ;  /* 0x000000ff0600720c */ /* 0x000fda0000705730 */
[----:B------:R-:W-:Y:S05]  /*cea0*/  @!P0 BRA `(.L_x_14573) ;  /* 0x0000000000b48947 */ /* 0x000fea0003800000 */
.L_x_14574:
        /* <DEDUP_REMOVED lines=45> */
.L_x_14573:
        /* <DEDUP_REMOVED lines=51> */
.L_x_14572:
        /* <DEDUP_REMOVED lines=14> */
.L_x_14579:
        /* <DEDUP_REMOVED lines=27> */
.L_x_14578:
        /* <DEDUP_REMOVED lines=8> */
.L_x_14581:
        /* <DEDUP_REMOVED lines=27> */
.L_x_14580:
        /* <DEDUP_REMOVED lines=51> */
.L_x_14586:
        /* <DEDUP_REMOVED lines=146> */
.L_x_14585:
        /* <DEDUP_REMOVED lines=79> */
.L_x_14587:
[----:B------:R-:W-:-:S04]  /*eab0*/  ISETP.NE.U32.AND P3, PT, R6, RZ, PT ;  /* 0x000000ff0600720c */ /* 0x000fc80003f65070 */
[----:B------:R-:W-:-:S13]  /*eac0*/  ISETP.NE.OR.EX P0, PT, R40, RZ, P0, P3 ;  /* 0x000000ff2800720c */ /* 0x000fda0000705730 */
[----:B------:R-:W-:Y:S05]  /*ead0*/  @!P0 BRA `(.L_x_14583) ;  /* 0x0000000000b48947 */ /* 0x000fea0003800000 */
.L_x_14584:
        /* <DEDUP_REMOVED lines=45> */
.L_x_14583:
        /* <DEDUP_REMOVED lines=50> */
.L_x_14582:
        /* <DEDUP_REMOVED lines=14> */
.L_x_14589:
        /* <DEDUP_REMOVED lines=27> */
.L_x_14588:
        /* <DEDUP_REMOVED lines=8> */
.L_x_14591:
        /* <DEDUP_REMOVED lines=27> */
.L_x_14590:
        /* <DEDUP_REMOVED lines=51> */
.L_x_14596:
        /* <DEDUP_REMOVED lines=139> */
.L_x_14595:
        /* <DEDUP_REMOVED lines=77> */
.L_x_14597:
[----:B------:R-:W-:-:S04]  /*10640*/  ISETP.NE.U32.AND P1, PT, R6, RZ, PT ;  /* 0x000000ff0600720c */ /* 0x000fc80003f25070 */
[----:B------:R-:W-:-:S13]  /*10650*/  ISETP.NE.OR.EX P0, PT, R40, RZ, P0, P1 ;  /* 0x000000ff2800720c */ /* 0x000fda0000705710 */
[----:B------:R-:W-:Y:S05]  /*10660*/  @!P0 BRA `(.L_x_14593) ;  /* 0x0000000000ac8947 */ /* 0x000fea0003800000 */
.L_x_14594:
        /* <DEDUP_REMOVED lines=43> */
.L_x_14593:
        /* <DEDUP_REMOVED lines=50> */
.L_x_14592:
        /* <DEDUP_REMOVED lines=14> */
.L_x_14599:
        /* <DEDUP_REMOVED lines=27> */
.L_x_14598:
[----:B------:R-:W-:Y:S05]  /*10ed0*/  @!P2 BRA `(.L_x_14600) ;  /* 0x000000000078a947 */ /* 0x000fea0003800000 */
[----:B------:R-:W-:Y:S01]  /*10ee0*/  BSSY B0, `(.L_x_14600) ;  /* 0x000001d000007945 */ /* 0x000fe20003800000 */
[----:B------:R-:W-:Y:S02]  /*10ef0*/  IMAD.U32 R11, RZ, RZ, UR16 ;  /* 0x00000010ff0b7e24 */ /* 0x000fe4000f8e00ff */
[----:B------:R-:W-:-:S07]  /*10f00*/  IMAD.U32 R9, RZ, RZ, UR17 ;  /* 0x00000011ff097e24 */ /* 0x000fce000f8e00ff */
.L_x_14601:
        /* <DEDUP_REMOVED lines=27> */
.L_x_14600:
        /* <DEDUP_REMOVED lines=14> */
.L_x_14489:
        /* <DEDUP_REMOVED lines=9> */
.L_x_14486:
        /* <DEDUP_REMOVED lines=90> */
.L_x_14607:
        /* <DEDUP_REMOVED lines=27> */
.L_x_14606:
        /* <DEDUP_REMOVED lines=9> */
.L_x_14609:
        /* <DEDUP_REMOVED lines=27> */
.L_x_14608:
        /* <DEDUP_REMOVED lines=17> */
.L_x_14605:
[----:B------:R-:W-:Y:S05]  /*11cd0*/  BSYNC B1 ;  /* 0x0000000000017941 */ /* 0x000fea0003800000 */
.L_x_14604:
        /* <DEDUP_REMOVED lines=26> */
.L_x_14613:
        /* <DEDUP_REMOVED lines=27> */
.L_x_14612:
[----:B------:R-:W-:Y:S02]  /*12030*/  ULDC UR8, c[0x0][0x248] ;  /* 0x0000920000087ab9 */ /* 0x000fe40000000800 */
[----:B------:R-:W-:Y:S01]  /*12040*/  IMAD.U32 R32, RZ, RZ, UR8 ;  /* 0x00000008ff207e24 */ /* 0x000fe2000f8e00ff */
[----:B------:R-:W-:Y:S06]  /*12050*/  @!P0 BRA `(.L_x_14614) ;  /* 0x00000000007c8947 */ /* 0x000fec0003800000 */
[----:B------:R-:W-:Y:S01]  /*12060*/  BSSY B2, `(.L_x_14614) ;  /* 0x000001e000027945 */ /* 0x000fe20003800000 */
[----:B------:R-:W-:Y:S02]  /*12070*/  IMAD.MOV.U32 R34, RZ, RZ, R33 ;  /* 0x000000ffff227224 */ /* 0x000fe400078e0021 */
[----:B------:R-:W-:Y:S02]  /*12080*/  IMAD.U32 R35, RZ, RZ, UR8 ;  /* 0x00000008ff237e24 */ /* 0x000fe4000f8e00ff */
[----:B------:R-:W-:-:S07]  /*12090*/  IMAD.U32 R32, RZ, RZ, UR8 ;  /* 0x00000008ff207e24 */ /* 0x000fce000f8e00ff */
.L_x_14615:
        /* <DEDUP_REMOVED lines=27> */
.L_x_14614:
        /* <DEDUP_REMOVED lines=17> */
.L_x_14611:
[----:B------:R-:W-:Y:S05]  /*12360*/  BSYNC B1 ;  /* 0x0000000000017941 */ /* 0x000fea0003800000 */
.L_x_14610:
        /* <DEDUP_REMOVED lines=26> */
.L_x_14619:
        /* <DEDUP_REMOVED lines=27> */
.L_x_14618:
[----:B------:R-:W-:Y:S01]  /*126c0*/  IMAD.U32 R33, RZ, RZ, UR13 ;  /* 0x0000000dff217e24 */ /* 0x000fe2000f8e00ff */
[----:B------:R-:W-:Y:S06]  /*126d0*/  @!P0 BRA `(.L_x_14620) ;  /* 0x0000000000808947 */ /* 0x000fec0003800000 */
[----:B------:R-:W-:Y:S01]  /*126e0*/  BSSY B2, `(.L_x_14620) ;  /* 0x000001f000027945 */ /* 0x000fe20003800000 */
[----:B------:R-:W-:Y:S01]  /*126f0*/  IMAD.U32 R35, RZ, RZ, UR12 ;  /* 0x0000000cff237e24 */ /* 0x000fe2000f8e00ff */
[----:B------:R-:W-:Y:S01]  /*12700*/  MOV R33, UR13 ;  /* 0x0000000d00217c02 */ /* 0x000fe20008000f00 */
[----:B------:R-:W-:Y:S02]  /*12710*/  IMAD.U32 R34, RZ, RZ, UR13 ;  /* 0x0000000dff227e24 */ /* 0x000fe4000f8e00ff */
[----:B------:R-:W-:-:S07]  /*12720*/  IMAD.U32 R30, RZ, RZ, UR12 ;  /* 0x0000000cff1e7e24 */ /* 0x000fce000f8e00ff */
.L_x_14621:
        /* <DEDUP_REMOVED lines=27> */
.L_x_14620:
        /* <DEDUP_REMOVED lines=17> */
.L_x_14617:
[----:B------:R-:W-:Y:S05]  /*129f0*/  BSYNC B1 ;  /* 0x0000000000017941 */ /* 0x000fea0003800000 */
.L_x_14616:
        /* <DEDUP_REMOVED lines=25> */
.L_x_14625:
        /* <DEDUP_REMOVED lines=27> */
.L_x_14624:
[----:B------:R-:W-:Y:S05]  /*12d40*/  @!P0 BRA `(.L_x_14626) ;  /* 0x0000000000808947 */ /* 0x000fea0003800000 */
[----:B------:R-:W-:Y:S01]  /*12d50*/  BSSY B2, `(.L_x_14626) ;  /* 0x000001f000027945 */ /* 0x000fe20003800000 */
[----:B------:R-:W-:Y:S01]  /*12d60*/  IMAD.U32 R37, RZ, RZ, UR12 ;  /* 0x0000000cff257e24 */ /* 0x000fe2000f8e00ff */
[----:B------:R-:W-:Y:S01]  /*12d70*/  MOV R29, UR12 ;  /* 0x0000000c001d7c02 */ /* 0x000fe20008000f00 */
[----:B------:R-:W-:Y:S02]  /*12d80*/  IMAD.U32 R38, RZ, RZ, UR13 ;  /* 0x0000000dff267e24 */ /* 0x000fe4000f8e00ff */
[----:B------:R-:W-:-:S07]  /*12d90*/  IMAD.U32 R27, RZ, RZ, UR13 ;  /* 0x0000000dff1b7e24 */ /* 0x000fce000f8e00ff */
.L_x_14627:
        /* <DEDUP_REMOVED lines=27> */
.L_x_14626:
        /* <DEDUP_REMOVED lines=17> */
.L_x_14623:
[----:B------:R-:W-:Y:S05]  /*13060*/  BSYNC B1 ;  /* 0x0000000000017941 */ /* 0x000fea0003800000 */
.L_x_14622:
        /* <DEDUP_REMOVED lines=25> */
.L_x_14631:
        /* <DEDUP_REMOVED lines=27> */
.L_x_14630:
[----:B------:R-:W-:Y:S05]  /*133b0*/  @!P0 BRA `(.L_x_14632) ;  /* 0x0000000000808947 */ /* 0x000fea0003800000 */
[----:B------:R-:W-:Y:S01]  /*133c0*/  BSSY B2, `(.L_x_14632) ;  /* 0x000001f000027945 */ /* 0x000fe20003800000 */
[----:B------:R-:W-:Y:S01]  /*133d0*/  IMAD.U32 R37, RZ, RZ, UR12 ;  /* 0x0000000cff257e24 */ /* 0x000fe2000f8e00ff */
[----:B------:R-:W-:Y:S01]  /*133e0*/  MOV R36, UR13 ;  /* 0x0000000d00247c02 */ /* 0x000fe20008000f00 */
[----:B------:R-:W-:Y:S02]  /*133f0*/  IMAD.U32 R27, RZ, RZ, UR12 ;  /* 0x0000000cff1b7e24 */ /* 0x000fe4000f8e00ff */
[----:B------:R-:W-:-:S07]  /*13400*/  IMAD.U32 R20, RZ, RZ, UR13 ;  /* 0x0000000dff147e24 */ /* 0x000fce000f8e00ff */
.L_x_14633:
        /* <DEDUP_REMOVED lines=27> */
.L_x_14632:
        /* <DEDUP_REMOVED lines=17> */
.L_x_14629:
[----:B------:R-:W-:Y:S05]  /*136d0*/  BSYNC B1 ;  /* 0x0000000000017941 */ /* 0x000fea0003800000 */
.L_x_14628:
        /* <DEDUP_REMOVED lines=25> */
.L_x_14637:
        /* <DEDUP_REMOVED lines=27> */
.L_x_14636:
[----:B------:R-:W-:Y:S05]  /*13a20*/  @!P0 BRA `(.L_x_14638) ;  /* 0x0000000000808947 */ /* 0x000fea0003800000 */
[----:B------:R-:W-:Y:S01]  /*13a30*/  BSSY B2, `(.L_x_14638) ;  /* 0x000001f000027945 */ /* 0x000fe20003800000 */
[----:B------:R-:W-:Y:S01]  /*13a40*/  MOV R35, UR12 ;  /* 0x0000000c00237c02 */ /* 0x000fe20008000f00 */
[----:B------:R-:W-:Y:S02]  /*13a50*/  IMAD.U32 R32, RZ, RZ, UR13 ;  /* 0x0000000dff207e24 */ /* 0x000fe4000f8e00ff */
[----:B------:R-:W-:Y:S02]  /*13a60*/  IMAD.U32 R25, RZ, RZ, UR12 ;  /* 0x0000000cff197e24 */ /* 0x000fe4000f8e00ff */
[----:B------:R-:W-:-:S07]  /*13a70*/  IMAD.U32 R20, RZ, RZ, UR13 ;  /* 0x0000000dff147e24 */ /* 0x000fce000f8e00ff */
.L_x_14639:
        /* <DEDUP_REMOVED lines=27> */
.L_x_14638:
        /* <DEDUP_REMOVED lines=17> */
.L_x_14635:
[----:B------:R-:W-:Y:S05]  /*13d40*/  BSYNC B1 ;  /* 0x0000000000017941 */ /* 0x000fea0003800000 */
.L_x_14634:
        /* <DEDUP_REMOVED lines=25> */
.L_x_14643:
        /* <DEDUP_REMOVED lines=27> */
.L_x_14642:
[----:B------:R-:W-:Y:S05]  /*14090*/  @!P0 BRA `(.L_x_14644) ;  /* 0x0000000000808947 */ /* 0x000fea0003800000 */
[----:B------:R-:W-:Y:S01]  /*140a0*/  BSSY B2, `(.L_x_14644) ;  /* 0x000001f000027945 */ /* 0x000fe20003800000 */
[----:B------:R-:W-:Y:S02]  /*140b0*/  IMAD.U32 R33, RZ, RZ, UR12 ;  /* 0x0000000cff217e24 */ /* 0x000fe4000f8e00ff */
[----:B------:R-:W-:Y:S02]  /*140c0*/  IMAD.U32 R30, RZ, RZ, UR13 ;  /* 0x0000000dff1e7e24 */ /* 0x000fe4000f8e00ff */
[----:B------:R-:W-:Y:S02]  /*140d0*/  IMAD.U32 R23, RZ, RZ, UR12 ;  /* 0x0000000cff177e24 */ /* 0x000fe4000f8e00ff */
[----:B------:R-:W-:-:S07]  /*140e0*/  IMAD.U32 R20, RZ, RZ, UR13 ;  /* 0x0000000dff147e24 */ /* 0x000fce000f8e00ff */
.L_x_14645:
        /* <DEDUP_REMOVED lines=27> */
.L_x_14644:
        /* <DEDUP_REMOVED lines=17> */
.L_x_14641:
[----:B------:R-:W-:Y:S05]  /*143b0*/  BSYNC B1 ;  /* 0x0000000000017941 */ /* 0x000fea0003800000 */
.L_x_14640:
        /* <DEDUP_REMOVED lines=24> */
.L_x_14648:
        /* <DEDUP_REMOVED lines=27> */
.L_x_14647:
[----:B------:R-:W-:Y:S05]  /*146f0*/  @!P0 BRA `(.L_x_14649) ;  /* 0x0000000000788947 */ /* 0x000fea0003800000 */
[----:B------:R-:W-:Y:S01]  /*14700*/  BSSY B1, `(.L_x_14649) ;  /* 0x000001d000017945 */ /* 0x000fe20003800000 */
[----:B------:R-:W-:Y:S02]  /*14710*/  IMAD.U32 R17, RZ, RZ, UR12 ;  /* 0x0000000cff117e24 */ /* 0x000fe4000f8e00ff */
[----:B------:R-:W-:-:S07]  /*14720*/  IMAD.U32 R13, RZ, RZ, UR13 ;  /* 0x0000000dff0d7e24 */ /* 0x000fce000f8e00ff */
.L_x_14650:
        /* <DEDUP_REMOVED lines=27> */
.L_x_14649:
        /* <DEDUP_REMOVED lines=18> */
.L_x_14603:
        /* <DEDUP_REMOVED lines=47> */
.L_x_14657:
        /* <DEDUP_REMOVED lines=141> */
.L_x_14656:
        /* <DEDUP_REMOVED lines=79> */
.L_x_14658:
[----:B------:R-:W-:-:S04]  /*15ab0*/  ISETP.NE.U32.AND P2, PT, R3, RZ, PT ;  /* 0x000000ff0300720c */ /* 0x000fc80003f45070 */
[----:B------:R-:W-:-:S13]  /*15ac0*/  ISETP.NE.OR.EX P0, PT, R19, RZ, P0, P2 ;  /* 0x000000ff1300720c */ /* 0x000fda0000705720 */
[----:B------:R-:W-:Y:S05]  /*15ad0*/  @!P0 BRA `(.L_x_14654) ;  /* 0x0000000000b48947 */ /* 0x000fea0003800000 */
.L_x_14655:
        /* <DEDUP_REMOVED lines=45> */
.L_x_14654:
        /* <DEDUP_REMOVED lines=54> */
.L_x_14653:
        /* <DEDUP_REMOVED lines=16> */
.L_x_14660:
        /* <DEDUP_REMOVED lines=27> */
.L_x_14659:
[----:B------:R-:W-:Y:S05]  /*163c0*/  @!P0 BRA `(.L_x_14661) ;  /* 0x0000000000788947 */ /* 0x000fea0003800000 */
[----:B------:R-:W-:Y:S01]  /*163d0*/  BSSY B2, `(.L_x_14661) ;  /* 0x000001d000027945 */ /* 0x000fe20003800000 */
[----:B------:R-:W-:Y:S01]  /*163e0*/  MOV R29, R23 ;  /* 0x00000017001d7202 */ /* 0x000fe20000000f00 */
[----:B------:R-:W-:-:S07]  /*163f0*/  IMAD.MOV.U32 R30, RZ, RZ, R26 ;  /* 0x000000ffff1e7224 */ /* 0x000fce00078e001a */
.L_x_14662:
        /* <DEDUP_REMOVED lines=27> */
.L_x_14661:
        /* <DEDUP_REMOVED lines=19> */
.L_x_14652:
[----:B------:R-:W-:Y:S05]  /*166e0*/  BSYNC B1 ;  /* 0x0000000000017941 */ /* 0x000fea0003800000 */
.L_x_14651:
        /* <DEDUP_REMOVED lines=48> */
.L_x_14669:
        /* <DEDUP_REMOVED lines=139> */
.L_x_14668:
        /* <DEDUP_REMOVED lines=78> */
.L_x_14670:
[----:B------:R-:W-:-:S04]  /*17780*/  ISETP.NE.U32.AND P2, PT, R42, RZ, PT ;  /* 0x000000ff2a00720c */ /* 0x000fc80003f45070 */
[----:B------:R-:W-:-:S13]  /*17790*/  ISETP.NE.OR.EX P0, PT, R43, RZ, P0, P2 ;  /* 0x000000ff2b00720c */ /* 0x000fda0000705720 */
[----:B------:R-:W-:Y:S05]  /*177a0*/  @!P0 BRA `(.L_x_14666) ;  /* 0x0000000000ac8947 */ /* 0x000fea0003800000 */
.L_x_14667:
        /* <DEDUP_REMOVED lines=43> */
.L_x_14666:
        /* <DEDUP_REMOVED lines=52> */
.L_x_14665:
        /* <DEDUP_REMOVED lines=16> */
.L_x_14672:
        /* <DEDUP_REMOVED lines=27> */
.L_x_14671:
[----:B------:R-:W-:Y:S05]  /*18050*/  @!P0 BRA `(.L_x_14673) ;  /* 0x0000000000788947 */ /* 0x000fea0003800000 */
[----:B------:R-:W-:Y:S01]  /*18060*/  BSSY B2, `(.L_x_14673) ;  /* 0x000001d000027945 */ /* 0x000fe20003800000 */
[----:B------:R-:W-:Y:S02]  /*18070*/  IMAD.MOV.U32 R28, RZ, RZ, R23 ;  /* 0x000000ffff1c7224 */ /* 0x000fe400078e0017 */
[----:B------:R-:W-:-:S07]  /*18080*/  IMAD.MOV.U32 R29, RZ, RZ, R22 ;  /* 0x000000ffff1d7224 */ /* 0x000fce00078e0016 */
.L_x_14674:
        /* <DEDUP_REMOVED lines=27> */
.L_x_14673:
        /* <DEDUP_REMOVED lines=19> */
.L_x_14664:
[----:B------:R-:W-:Y:S05]  /*18370*/  BSYNC B1 ;  /* 0x0000000000017941 */ /* 0x000fea0003800000 */
.L_x_14663:
        /* <DEDUP_REMOVED lines=48> */
.L_x_14681:
        /* <DEDUP_REMOVED lines=139> */
.L_x_14680:
        /* <DEDUP_REMOVED lines=77> */
.L_x_14682:
[----:B------:R-:W-:-:S04]  /*19400*/  ISETP.NE.U32.AND P2, PT, R16, RZ, PT ;  /* 0x000000ff1000720c */ /* 0x000fc80003f45070 */
[----:B------:R-:W-:-:S13]  /*19410*/  ISETP.NE.OR.EX P0, PT, R23, RZ, P0, P2 ;  /* 0x000000ff1700720c */ /* 0x000fda0000705720 */
[----:B------:R-:W-:Y:S05]  /*19420*/  @!P0 BRA `(.L_x_14678) ;  /* 0x0000000000b48947 */ /* 0x000fea0003800000 */
.L_x_14679:
        /* <DEDUP_REMOVED lines=45> */
.L_x_14678:
        /* <DEDUP_REMOVED lines=47> */
.L_x_14677:
        /* <DEDUP_REMOVED lines=16> */
.L_x_14684:
        /* <DEDUP_REMOVED lines=27> */
.L_x_14683:
[----:B------:R-:W-:Y:S05]  /*19ca0*/  @!P0 BRA `(.L_x_14685) ;  /* 0x00000000007c8947 */ /* 0x000fea0003800000 */
[----:B------:R-:W-:Y:S01]  /*19cb0*/  BSSY B2, `(.L_x_14685) ;  /* 0x000001e000027945 */ /* 0x000fe20003800000 */
[----:B------:R-:W-:Y:S02]  /*19cc0*/  IMAD.MOV.U32 R35, RZ, RZ, R27 ;  /* 0x000000ffff237224 */ /* 0x000fe400078e001b */
[----:B------:R-:W-:Y:S02]  /*19cd0*/  IMAD.MOV.U32 R32, RZ, RZ, R22 ;  /* 0x000000ffff207224 */ /* 0x000fe400078e0016 */
[----:B------:R-:W-:-:S07]  /*19ce0*/  IMAD.MOV.U32 R33, RZ, RZ, R23 ;  /* 0x000000ffff217224 */ /* 0x000fce00078e0017 */
.L_x_14686:
        /* <DEDUP_REMOVED lines=27> */
.L_x_14685:
        /* <DEDUP_REMOVED lines=19> */
.L_x_14676:
[----:B------:R-:W-:Y:S05]  /*19fd0*/  BSYNC B1 ;  /* 0x0000000000017941 */ /* 0x000fea0003800000 */
.L_x_14675:
        /* <DEDUP_REMOVED lines=49> */
.L_x_14693:
        /* <DEDUP_REMOVED lines=141> */
.L_x_14692:
        /* <DEDUP_REMOVED lines=79> */
.L_x_14694:
[----:B------:R-:W-:-:S04]  /*1b0b0*/  ISETP.NE.U32.AND P2, PT, R42, RZ, PT ;  /* 0x000000ff2a00720c */ /* 0x000fc80003f45070 */
[----:B------:R-:W-:-:S13]  /*1b0c0*/  ISETP.NE.OR.EX P0, PT, R43, RZ, P0, P2 ;  /* 0x000000ff2b00720c */ /* 0x000fda0000705720 */
[----:B------:R-:W-:Y:S05]  /*1b0d0*/  @!P0 BRA `(.L_x_14690) ;  /* 0x0000000000b48947 */ /* 0x000fea0003800000 */
.L_x_14691:
        /* <DEDUP_REMOVED lines=45> */
.L_x_14690:
        /* <DEDUP_REMOVED lines=47> */
.L_x_14689:
        /* <DEDUP_REMOVED lines=16> */
.L_x_14696:
        /* <DEDUP_REMOVED lines=27> */
.L_x_14695:
[----:B------:R-:W-:Y:S05]  /*1b950*/  @!P0 BRA `(.L_x_14697) ;  /* 0x0000000000808947 */ /* 0x000fea0003800000 */
[----:B------:R-:W-:Y:S01]  /*1b960*/  BSSY B2, `(.L_x_14697) ;  /* 0x000001f000027945 */ /* 0x000fe20003800000 */
[----:B------:R-:W-:Y:S01]  /*1b970*/  IMAD.U32 R31, RZ, RZ, UR10 ;  /* 0x0000000aff1f7e24 */ /* 0x000fe2000f8e00ff */
[----:B------:R-:W-:Y:S01]  /*1b980*/  MOV R32, UR11 ;  /* 0x0000000b00207c02 */ /* 0x000fe20008000f00 */
[----:B------:R-:W-:Y:S02]  /*1b990*/  IMAD.U32 R23, RZ, RZ, UR10 ;  /* 0x0000000aff177e24 */ /* 0x000fe4000f8e00ff */
[----:B------:R-:W-:-:S07]  /*1b9a0*/  IMAD.U32 R21, RZ, RZ, UR11 ;  /* 0x0000000bff157e24 */ /* 0x000fce000f8e00ff */
.L_x_14698:
        /* <DEDUP_REMOVED lines=27> */
.L_x_14697:
        /* <DEDUP_REMOVED lines=19> */
.L_x_14688:
[----:B------:R-:W-:Y:S05]  /*1bc90*/  BSYNC B1 ;  /* 0x0000000000017941 */ /* 0x000fea0003800000 */
.L_x_14687:
        /* <DEDUP_REMOVED lines=48> */
.L_x_14705:
        /* <DEDUP_REMOVED lines=142> */
.L_x_14704:
        /* <DEDUP_REMOVED lines=79> */
.L_x_14706:
[----:B------:R-:W-:-:S04]  /*1cd70*/  ISETP.NE.U32.AND P2, PT, R39, RZ, PT ;  /* 0x000000ff2700720c */ /* 0x000fc80003f45070 */
[----:B------:R-:W-:-:S13]  /*1cd80*/  ISETP.NE.OR.EX P0, PT, R38, RZ, P0, P2 ;  /* 0x000000ff2600720c */ /* 0x000fda0000705720 */
[----:B------:R-:W-:Y:S05]  /*1cd90*/  @!P0 BRA `(.L_x_14702) ;  /* 0x0000000000b48947 */ /* 0x000fea0003800000 */
.L_x_14703:
        /* <DEDUP_REMOVED lines=45> */
.L_x_14702:
        /* <DEDUP_REMOVED lines=48> */
.L_x_14701:
        /* <DEDUP_REMOVED lines=16> */
.L_x_14708:
        /* <DEDUP_REMOVED lines=27> */
.L_x_14707:
[----:B------:R-:W-:Y:S05]  /*1d620*/  @!P0 BRA `(.L_x_14709) ;  /* 0x0000000000808947 */ /* 0x000fea0003800000 */
[----:B------:R-:W-:Y:S01]  /*1d630*/  BSSY B2, `(.L_x_14709) ;  /* 0x000001f000027945 */ /* 0x000fe20003800000 */
[----:B------:R-:W-:Y:S01]  /*1d640*/  IMAD.U32 R29, RZ, RZ, UR10 ;  /* 0x0000000aff1d7e24 */ /* 0x000fe2000f8e00ff */
[----:B------:R-:W-:Y:S01]  /*1d650*/  MOV R19, UR11 ;  /* 0x0000000b00137c02 */ /* 0x000fe20008000f00 */
[----:B------:R-:W-:Y:S02]  /*1d660*/  IMAD.U32 R30, RZ, RZ, UR11 ;  /* 0x0000000bff1e7e24 */ /* 0x000fe4000f8e00ff */
[----:B------:R-:W-:-:S07]  /*1d670*/  IMAD.U32 R21, RZ, RZ, UR10 ;  /* 0x0000000aff157e24 */ /* 0x000fce000f8e00ff */
.L_x_14710:
        /* <DEDUP_REMOVED lines=27> */
.L_x_14709:
        /* <DEDUP_REMOVED lines=19> */
.L_x_14700:
[----:B------:R-:W-:Y:S05]  /*1d960*/  BSYNC B1 ;  /* 0x0000000000017941 */ /* 0x000fea0003800000 */
.L_x_14699:
        /* <DEDUP_REMOVED lines=48> */
.L_x_14717:
        /* <DEDUP_REMOVED lines=142> */
.L_x_14716:
        /* <DEDUP_REMOVED lines=77> */
.L_x_14718:
[----:B------:R-:W-:-:S04]  /*1ea20*/  ISETP.NE.U32.AND P2, PT, R38, RZ, PT ;  /* 0x000000ff2600720c */ /* 0x000fc80003f45070 */
[----:B------:R-:W-:-:S13]  /*1ea30*/  ISETP.NE.OR.EX P0, PT, R42, RZ, P0, P2 ;  /* 0x000000ff2a00720c */ /* 0x000fda0000705720 */
[----:B------:R-:W-:Y:S05]  /*1ea40*/  @!P0 BRA `(.L_x_14714) ;  /* 0x0000000000b08947 */ /* 0x000fea0003800000 */
.L_x_14715:
        /* <DEDUP_REMOVED lines=44> */
.L_x_14714:
        /* <DEDUP_REMOVED lines=48> */
.L_x_14713:
        /* <DEDUP_REMOVED lines=16> */
.L_x_14720:
        /* <DEDUP_REMOVED lines=27> */
.L_x_14719:
[----:B------:R-:W-:Y:S05]  /*1f2c0*/  @!P0 BRA `(.L_x_14721) ;  /* 0x0000000000808947 */ /* 0x000fea0003800000 */
[----:B------:R-:W-:Y:S01]  /*1f2d0*/  BSSY B2, `(.L_x_14721) ;  /* 0x000001f000027945 */ /* 0x000fe20003800000 */
[----:B------:R-:W-:Y:S01]  /*1f2e0*/  IMAD.U32 R27, RZ, RZ, UR10 ;  /* 0x0000000aff1b7e24 */ /* 0x000fe2000f8e00ff */
[----:B------:R-:W-:Y:S01]  /*1f2f0*/  MOV R19, UR10 ;  /* 0x0000000a00137c02 */ /* 0x000fe20008000f00 */
[----:B------:R-:W-:Y:S02]  /*1f300*/  IMAD.U32 R28, RZ, RZ, UR11 ;  /* 0x0000000bff1c7e24 */ /* 0x000fe4000f8e00ff */
[----:B------:R-:W-:-:S07]  /*1f310*/  IMAD.U32 R17, RZ, RZ, UR11 ;  /* 0x0000000bff117e24 */ /* 0x000fce000f8e00ff */
.L_x_14722:
        /* <DEDUP_REMOVED lines=27> */
.L_x_14721:
        /* <DEDUP_REMOVED lines=19> */
.L_x_14712:
[----:B------:R-:W-:Y:S05]  /*1f600*/  BSYNC B1 ;  /* 0x0000000000017941 */ /* 0x000fea0003800000 */
.L_x_14711:
        /* <DEDUP_REMOVED lines=48> */
.L_x_14729:
        /* <DEDUP_REMOVED lines=141> */
.L_x_14728:
        /* <DEDUP_REMOVED lines=77> */
.L_x_14730:
[----:B------:R-:W-:-:S04]  /*206b0*/  ISETP.NE.U32.AND P2, PT, R38, RZ, PT ;  /* 0x000000ff2600720c */ /* 0x000fc80003f45070 */
[----:B------:R-:W-:-:S13]  /*206c0*/  ISETP.NE.OR.EX P0, PT, R41, RZ, P0, P2 ;  /* 0x000000ff2900720c */ /* 0x000fda0000705720 */
[----:B------:R-:W-:Y:S05]  /*206d0*/  @!P0 BRA `(.L_x_14726) ;  /* 0x0000000000ac8947 */ /* 0x000fea0003800000 */
.L_x_14727:
        /* <DEDUP_REMOVED lines=43> */
.L_x_14726:
        /* <DEDUP_REMOVED lines=48> */
.L_x_14725:
        /* <DEDUP_REMOVED lines=16> */
.L_x_14732:
        /* <DEDUP_REMOVED lines=27> */
.L_x_14731:
[----:B------:R-:W-:Y:S05]  /*20f40*/  @!P0 BRA `(.L_x_14733) ;  /* 0x0000000000808947 */ /* 0x000fea0003800000 */
[----:B------:R-:W-:Y:S01]  /*20f50*/  BSSY B2, `(.L_x_14733) ;  /* 0x000001f000027945 */ /* 0x000fe20003800000 */
[----:B------:R-:W-:Y:S01]  /*20f60*/  IMAD.U32 R25, RZ, RZ, UR10 ;  /* 0x0000000aff197e24 */ /* 0x000fe2000f8e00ff */
[----:B------:R-:W-:Y:S01]  /*20f70*/  MOV R15, UR11 ;  /* 0x0000000b000f7c02 */ /* 0x000fe20008000f00 */
[----:B------:R-:W-:Y:S02]  /*20f80*/  IMAD.U32 R26, RZ, RZ, UR11 ;  /* 0x0000000bff1a7e24 */ /* 0x000fe4000f8e00ff */
[----:B------:R-:W-:-:S07]  /*20f90*/  IMAD.U32 R17, RZ, RZ, UR10 ;  /* 0x0000000aff117e24 */ /* 0x000fce000f8e00ff */
.L_x_14734:
        /* <DEDUP_REMOVED lines=27> */
.L_x_14733:
        /* <DEDUP_REMOVED lines=19> */
.L_x_14724:
[----:B------:R-:W-:Y:S05]  /*21280*/  BSYNC B1 ;  /* 0x0000000000017941 */ /* 0x000fea0003800000 */
.L_x_14723:
        /* <DEDUP_REMOVED lines=47> */
.L_x_14739:
        /* <DEDUP_REMOVED lines=144> */
.L_x_14738:
        /* <DEDUP_REMOVED lines=79> */
.L_x_14740:
[----:B------:R-:W-:-:S04]  /*22370*/  ISETP.NE.U32.AND P2, PT, R8, RZ, PT ;  /* 0x000000ff0800720c */ /* 0x000fc80003f45070 */
[----:B------:R-:W-:-:S13]  /*22380*/  ISETP.NE.OR.EX P0, PT, R40, RZ, P0, P2 ;  /* 0x000000ff2800720c */ /* 0x000fda0000705720 */
[----:B------:R-:W-:Y:S05]  /*22390*/  @!P0 BRA `(.L_x_14736) ;  /* 0x0000000000b48947 */ /* 0x000fea0003800000 */
.L_x_14737:
        /* <DEDUP_REMOVED lines=45> */
.L_x_14736:
        /* <DEDUP_REMOVED lines=48> */
.L_x_14735:
        /* <DEDUP_REMOVED lines=16> */
.L_x_14742:
        /* <DEDUP_REMOVED lines=27> */
.L_x_14741:
[----:B------:R-:W-:Y:S05]  /*22c20*/  @!P0 BRA `(.L_x_14743) ;  /* 0x0000000000808947 */ /* 0x000fea0003800000 */
[----:B------:R-:W-:Y:S01]  /*22c30*/  BSSY B1, `(.L_x_14743) ;  /* 0x000001f000017945 */ /* 0x000fe20003800000 */
[----:B------:R-:W-:Y:S01]  /*22c40*/  IMAD.U32 R21, RZ, RZ, UR10 ;  /* 0x0000000aff157e24 */ /* 0x000fe2000f8e00ff */
[----:B------:R-:W-:Y:S01]  /*22c50*/  MOV R11, UR11 ;  /* 0x0000000b000b7c02 */ /* 0x000fe20008000f00 */
[----:B------:R-:W-:Y:S02]  /*22c60*/  IMAD.U32 R23, RZ, RZ, UR11 ;  /* 0x0000000bff177e24 */ /* 0x000fe4000f8e00ff */
[----:B------:R-:W-:-:S07]  /*22c70*/  IMAD.U32 R15, RZ, RZ, UR10 ;  /* 0x0000000aff0f7e24 */ /* 0x000fce000f8e00ff */
.L_x_14744:
        /* <DEDUP_REMOVED lines=27> */
.L_x_14743:
        /* <DEDUP_REMOVED lines=19> */
.L_x_14646:
[----:B------:R-:W-:Y:S05]  /*22f60*/  BSYNC B0 ;  /* 0x0000000000007941 */ /* 0x000fea0003800000 */
.L_x_14602:
        /* <DEDUP_REMOVED lines=23> */
.L_x_14747:
[----:B------:R-:W-:-:S13]  /*230e0*/  ISETP.GE.AND P0, PT, R7, R2, PT ;  /* 0x000000020700720c */ /* 0x000fda0003f06270 */
[----:B------:R-:W-:Y:S05]  /*230f0*/  @P0 BRA `(.L_x_14749) ;  /* 0x0000000000300947 */ /* 0x000fea0003800000 */
[----:B0-----:R-:W0:Y:S01]  /*23100*/  LDC.64 R4, c[0x0][0x270] ;  /* 0x00009c00ff047b82 */ /* 0x001e220000000a00 */
[----:B------:R-:W-:Y:S02]  /*23110*/  IMAD.IADD R3, R0, 0x1, R7 ;  /* 0x0000000100037824 */ /* 0x000fe400078e0207 */
[----:B------:R-:W-:Y:S02]  /*23120*/  VIADD R7, R7, 0x80 ;  /* 0x0000008007077836 */ /* 0x000fe40000000000 */
[----:B0-----:R-:W-:-:S05]  /*23130*/  IMAD.WIDE.U32 R4, R3, 0x8, R4 ;  /* 0x0000000803047825 */ /* 0x001fca00078e0004 */
[----:B------:R1:W-:Y:S02]  /*23140*/  STG.E.64 desc[UR6][R4.64], RZ ;  /* 0x000000ff04007986 */ /* 0x0003e4000c101b06 */
.L_x_14748:
[----:B------:R-:W-:-:S13]  /*23150*/  ISETP.GE.AND P0, PT, R7, R2, PT ;  /* 0x000000020700720c */ /* 0x000fda0003f06270 */
[----:B------:R-:W-:Y:S05]  /*23160*/  @P0 BRA `(.L_x_14750) ;  /* 0x0000000000340947 */ /* 0x000fea0003800000 */
[----:B01----:R-:W0:Y:S01]  /*23170*/  LDC.64 R4, c[0x0][0x270] ;  /* 0x00009c00ff047b82 */ /* 0x003e220000000a00 */
[----:B------:R-:W-:Y:S02]  /*23180*/  IMAD.IADD R3, R0, 0x1, R7 ;  /* 0x0000000100037824 */ /* 0x000fe400078e0207 */
[----:B------:R-:W-:Y:S02]  /*23190*/  VIADD R7, R7, 0x80 ;  /* 0x0000008007077836 */ /* 0x000fe40000000000 */
[----:B0-----:R-:W-:-:S05]  /*231a0*/  IMAD.WIDE.U32 R4, R3, 0x8, R4 ;  /* 0x0000000803047825 */ /* 0x001fca00078e0004 */
[----:B------:R1:W-:Y:S02]  /*231b0*/  STG.E.64 desc[UR6][R4.64], RZ ;  /* 0x000000ff04007986 */ /* 0x0003e4000c101b06 */
.L_x_14749:
        /* <DEDUP_REMOVED lines=8> */
.L_x_14750:
[----:B------:R-:W-:Y:S05]  /*23240*/  BSYNC B1 ;  /* 0x0000000000017941 */ /* 0x000fea0003800000 */
.L_x_14746:
[----:B------:R-:W-:-:S13]  /*23250*/  ISETP.GE.AND P0, PT, R7, R2, PT ;  /* 0x000000020700720c */ /* 0x000fda0003f06270 */
[----:B012---:R-:W0:Y:S01]  /*23260*/  @!P0 LDC.64 R4, c[0x0][0x270] ;  /* 0x00009c00ff048b82 */ /* 0x007e220000000a00 */
[----:B------:R-:W-:Y:S02]  /*23270*/  @!P0 IMAD.IADD R3, R0, 0x1, R7 ;  /* 0x0000000100038824 */ /* 0x000fe400078e0207 */
[----:B------:R-:W-:Y:S02]  /*23280*/  @!P0 VIADD R7, R7, 0x80 ;  /* 0x0000008007078836 */ /* 0x000fe40000000000 */
[----:B0-----:R-:W-:-:S05]  /*23290*/  @!P0 IMAD.WIDE.U32 R4, R3, 0x8, R4 ;  /* 0x0000000803048825 */ /* 0x001fca00078e0004 */
[----:B------:R2:W-:Y:S02]  /*232a0*/  @!P0 STG.E.64 desc[UR6][R4.64], RZ ;  /* 0x000000ff04008986 */ /* 0x0005e4000c101b06 */
.L_x_14751:
[----:B------:R-:W-:Y:S05]  /*232b0*/  BSYNC B0 ;  /* 0x0000000000007941 */ /* 0x000fea0003800000 */
.L_x_14745:
        /* <DEDUP_REMOVED lines=8> */
.L_x_14752:
        /* <DEDUP_REMOVED lines=12> */
.L_x_18624:


//--------------------- .text._ZN2at6native29vectorized_elementwise_kernelILi4EZZNS0_73_GLOBAL__N__c8866d80_35_SparseBinaryOpIntersectionKernel_cu_9e10b42f_311142_sparse_binary_op_intersection_kernel_implINS2_18CUDAKernelLauncherENS2_36CUDAValueSelectionIntersectionKernelINS2_5MulOpEEElLl0EEEvRNS_6TensorERKS8_SB_RKSt6vectorIlSaIlEERKSt8optionalIS8_ESK_bbENKUlvE3_clEvEUllE_St5arrayIPcLm2EEEEviT0_T1_ --------------------------
	.section	.text._ZN2at6native29vectorized_elementwise_kernelILi4EZZNS0_73_GLOBAL__N__c8866d80_35_SparseBinaryOpIntersectionKernel_cu_9e10b42f_311142_sparse_binary_op_intersection_kernel_implINS2_18CUDAKernelLauncherENS2_36CUDAValueSelectionIntersectionKernelINS2_5MulOpEEElLl0EEEvRNS_6TensorERKS8_SB_RKSt6vectorIlSaIlEERKSt8optionalIS8_ESK_bbENKUlvE3_clEvEUllE_St5arrayIPcLm2EEEEviT0_T1_,"ax",@progbits
	.align	128
        .global         _ZN2at6native29vectorized_elementwise_kernelILi4EZZNS0_73_GLOBAL__N__c8866d80_35_SparseBinaryOpIntersectionKernel_cu_9e10b42f_311142_sparse_binary_op_intersection_kernel_implINS2_18CUDAKernelLauncherENS2_36CUDAValueSelectionIntersectionKernelINS2_5MulOpEEElLl0EEEvRNS_6TensorERKS8_SB_RKSt6vectorIlSaIlEERKSt8optionalIS8_ESK_bbENKUlvE3_clEvEUllE_St5arrayIPcLm2EEEEviT0_T1_
        .type           _ZN2at6native29vectorized_elementwise_kernelILi4EZZNS0_73_GLOBAL__N__c8866d80_35_SparseBinaryOpIntersectionKernel_cu_9e10b42f_311142_sparse_binary_op_intersection_kernel_implINS2_18CUDAKernelLauncherENS2_36CUDAValueSelectionIntersectionKernelINS2_5MulOpEEElLl0EEEvRNS_6TensorERKS8_SB_RKSt6vectorIlSaIlEERKSt8optionalIS8_ESK_bbENKUlvE3_clEvEUllE_St5arrayIPcLm2EEEEviT0_T1_,@function
        .size           _ZN2at6native29vectorized_elementwise_kernelILi4EZZNS0_73_GLOBAL__N__c8866d80_35_SparseBinaryOpIntersectionKernel_cu_9e10b42f_311142_sparse_binary_op_intersection_kernel_implINS2_18CUDAKernelLauncherENS2_36CUDAValueSelectionIntersectionKernelINS2_5MulOpEEElLl0EEEvRNS_6TensorERKS8_SB_RKSt6vectorIlSaIlEERKSt8optionalIS8_ESK_bbENKUlvE3_clEvEUllE_St5arrayIPcLm2EEEEviT0_T1_,(.L_x_18625 - _ZN2at6native29vectorized_elementwise_kernelILi4EZZNS0_73_GLOBAL__N__c8866d80_35_SparseBinaryOpIntersectionKernel_cu_9e10b42f_311142_sparse_binary_op_intersection_kernel_implINS2_18CUDAKernelLauncherENS2_36CUDAValueSelectionIntersectionKernelINS2_5MulOpEEElLl0EEEvRNS_6TensorERKS8_SB_RKSt6vectorIlSaIlEERKSt8optionalIS8_ESK_bbENKUlvE3_clEvEUllE_St5arrayIPcLm2EEEEviT0_T1_)
        .other          _ZN2at6native29vectorized_elementwise_kernelILi4EZZNS0_73_GLOBAL__N__c8866d80_35_SparseBinaryOpIntersectionKernel_cu_9e10b42f_311142_sparse_binary_op_intersection_kernel_implINS2_18CUDAKernelLauncherENS2_36CUDAValueSelectionIntersectionKernelINS2_5MulOpEEElLl0EEEvRNS_6TensorERKS8_SB_RKSt6vectorIlSaIlEERKSt8optionalIS8_ESK_bbENKUlvE3_clEvEUllE_St5arrayIPcLm2EEEEviT0_T1_,@"STO_CUDA_ENTRY STV_DEFAULT"
_ZN2at6native29vectorized_elementwise_kernelILi4EZZNS0_73_GLOBAL__N__c8866d80_35_SparseBinaryOpIntersectionKernel_cu_9e10b42f_311142_sparse_binary_op_intersection_kernel_implINS2_18CUDAKernelLauncherENS2_36CUDAValueSelectionIntersectionKernelINS2_5MulOpEEElLl0EEEvRNS_6TensorERKS8_SB_RKSt6vectorIlSaIlEERKSt8optionalIS8_ESK_bbENKUlvE3_clEvEUllE_St5arrayIPcLm2EEEEviT0_T1_:
.text._ZN2at6native29vectorized_elementwise_kernelILi4EZZNS0_73_GLOBAL__N__c8866d80_35_SparseBinaryOpIntersectionKernel_cu_9e10b42f_311142_sparse_binary_op_intersection_kernel_implINS2_18CUDAKernelLauncherENS2_36CUDAValueSelectionIntersectionKernelINS2_5MulOpEEElLl0EEEvRNS_6TensorERKS8_SB_RKSt6vectorIlSaIlEERKSt8optionalIS8_ESK_bbENKUlvE3_clEvEUllE_St5arrayIPcLm2EEEEviT0_T1_:
        /* <DEDUP_REMOVED lines=105> */
.L_x_14755:
[----:B------:R-:W-:Y:S01]  /*0690*/  BSSY B0, `(.L_x_14757) ;  /* 0x0000021000007945 */ /* 0x000fe20003800000 */
[----:B------:R-:W-:Y:S02]  /*06a0*/  IMAD.U32 R37, RZ, RZ, UR14 ;  /* 0x0000000eff257e24 */ /* 0x000fe4000f8e00ff */
[----:B------:R-:W-:Y:S02]  /*06b0*/  IMAD.U32 R36, RZ, RZ, UR15 ;  /* 0x0000000fff247e24 */ /* 0x000fe4000f8e00ff */
[----:B------:R-:W-:Y:S02]  /*06c0*/  IMAD.U32 R35, RZ, RZ, UR14 ;  /* 0x0000000eff237e24 */ /* 0x000fe4000f8e00ff */
[----:B------:R-:W-:Y:S02]  /*06d0*/  IMAD.U32 R34, RZ, RZ, UR15 ;  /* 0x0000000fff227e24 */ /* 0x000fe4000f8e00ff */
[----:B------:R-:W-:Y:S02]  /*06e0*/  IMAD.MOV.U32 R31, RZ, RZ, R32 ;  /* 0x000000ffff1f7224 */ /* 0x000fe400078e0020 */
[----:B------:R-:W-:-:S07]  /*06f0*/  IMAD.MOV.U32 R30, RZ, RZ, R33 ;  /* 0x000000ffff1e7224 */ /* 0x000fce00078e0021 */
.L_x_14758:
        /* <DEDUP_REMOVED lines=27> */
.L_x_14757:
        /* <DEDUP_REMOVED lines=8> */
.L_x_14760:
        /* <DEDUP_REMOVED lines=27> */
.L_x_14759:
        /* <DEDUP_REMOVED lines=28> */
.L_x_14762:
        /* <DEDUP_REMOVED lines=27> */
.L_x_14761:
[----:B------:R-:W-:Y:S01]  /*0e50*/  BSSY B0, `(.L_x_14763) ;  /* 0x0000021000007945 */ /* 0x000fe20003800000 */
[----:B------:R-:W-:Y:S01]  /*0e60*/  IMAD.MOV.U32 R34, RZ, RZ, R32 ;  /* 0x000000ffff227224 */ /* 0x000fe200078e0020 */
[----:B------:R-:W-:Y:S01]  /*0e70*/  MOV R31, UR8 ;  /* 0x00000008001f7c02 */ /* 0x000fe20008000f00 */
[----:B------:R-:W-:Y:S02]  /*0e80*/  IMAD.MOV.U32 R35, RZ, RZ, R33 ;  /* 0x000000ffff237224 */ /* 0x000fe400078e0021 */
[----:B------:R-:W-:Y:S02]  /*0e90*/  IMAD.U32 R30, RZ, RZ, UR9 ;  /* 0x00000009ff1e7e24 */ /* 0x000fe4000f8e00ff */
[----:B------:R-:W-:Y:S02]  /*0ea0*/  IMAD.U32 R28, RZ, RZ, UR8 ;  /* 0x00000008ff1c7e24 */ /* 0x000fe4000f8e00ff */
[----:B------:R-:W-:-:S07]  /*0eb0*/  IMAD.U32 R29, RZ, RZ, UR9 ;  /* 0x00000009ff1d7e24 */ /* 0x000fce000f8e00ff */
.L_x_14764:
        /* <DEDUP_REMOVED lines=27> */
.L_x_14763:
        /* <DEDUP_REMOVED lines=23> */
.L_x_14766:
        /* <DEDUP_REMOVED lines=27> */
.L_x_14765:
[----:B------:R-:W-:Y:S01]  /*1390*/  BSSY B0, `(.L_x_14767) ;  /* 0x0000021000007945 */ /* 0x000fe20003800000 */
[----:B------:R-:W-:Y:S01]  /*13a0*/  IMAD.MOV.U32 R38, RZ, RZ, R32 ;  /* 0x000000ffff267224 */ /* 0x000fe200078e0020 */
[----:B------:R-:W-:Y:S01]  /*13b0*/  MOV R35, R33 ;  /* 0x0000002100237202 */ /* 0x000fe20000000f00 */
[----:B------:R-:W-:Y:S02]  /*13c0*/  IMAD.U32 R34, RZ, RZ, UR8 ;  /* 0x00000008ff227e24 */ /* 0x000fe4000f8e00ff */
[----:B------:R-:W-:Y:S02]  /*13d0*/  IMAD.U32 R36, RZ, RZ, UR9 ;  /* 0x00000009ff247e24 */ /* 0x000fe4000f8e00ff */
[----:B------:R-:W-:Y:S02]  /*13e0*/  IMAD.U32 R30, RZ, RZ, UR8 ;  /* 0x00000008ff1e7e24 */ /* 0x000fe4000f8e00ff */
[----:B------:R-:W-:-:S07]  /*13f0*/  IMAD.U32 R24, RZ, RZ, UR9 ;  /* 0x00000009ff187e24 */ /* 0x000fce000f8e00ff */
.L_x_14768:
        /* <DEDUP_REMOVED lines=27> */
.L_x_14767:
        /* <DEDUP_REMOVED lines=28> */
.L_x_14770:
        /* <DEDUP_REMOVED lines=27> */
.L_x_14769:
[----:B------:R-:W-:Y:S01]  /*1920*/  BSSY B0, `(.L_x_14771) ;  /* 0x0000021000007945 */ /* 0x000fe20003800000 */
[----:B------:R-:W-:Y:S01]  /*1930*/  MOV R34, R32 ;  /* 0x0000002000227202 */ /* 0x000fe20000000f00 */
[----:B------:R-:W-:Y:S02]  /*1940*/  IMAD.MOV.U32 R35, RZ, RZ, R33 ;  /* 0x000000ffff237224 */ /* 0x000fe400078e0021 */
[----:B------:R-:W-:Y:S02]  /*1950*/  IMAD.U32 R30, RZ, RZ, UR8 ;  /* 0x00000008ff1e7e24 */ /* 0x000fe4000f8e00ff */
[----:B------:R-:W-:Y:S02]  /*1960*/  IMAD.U32 R31, RZ, RZ, UR9 ;  /* 0x00000009ff1f7e24 */ /* 0x000fe4000f8e00ff */
[----:B------:R-:W-:Y:S02]  /*1970*/  IMAD.U32 R29, RZ, RZ, UR8 ;  /* 0x00000008ff1d7e24 */ /* 0x000fe4000f8e00ff */
[----:B------:R-:W-:-:S07]  /*1980*/  IMAD.U32 R9, RZ, RZ, UR9 ;  /* 0x00000009ff097e24 */ /* 0x000fce000f8e00ff */
.L_x_14772:
        /* <DEDUP_REMOVED lines=27> */
.L_x_14771:
        /* <DEDUP_REMOVED lines=26> */
.L_x_14774:
        /* <DEDUP_REMOVED lines=27> */
.L_x_14773:
[----:B------:R-:W-:Y:S01]  /*1e90*/  BSSY B0, `(.L_x_14775) ;  /* 0x0000021000007945 */ /* 0x000fe20003800000 */
[----:B------:R-:W-:Y:S02]  /*1ea0*/  IMAD.MOV.U32 R31, RZ, RZ, R32 ;  /* 0x000000ffff1f7224 */ /* 0x000fe400078e0020 */
[----:B------:R-:W-:Y:S02]  /*1eb0*/  IMAD.MOV.U32 R30, RZ, RZ, R33 ;  /* 0x000000ffff1e7224 */ /* 0x000fe400078e0021 */
[----:B------:R-:W-:Y:S02]  /*1ec0*/  IMAD.U32 R27, RZ, RZ, UR8 ;  /* 0x00000008ff1b7e24 */ /* 0x000fe4000f8e00ff */
[----:B------:R-:W-:Y:S02]  /*1ed0*/  IMAD.U32 R29, RZ, RZ, UR9 ;  /* 0x00000009ff1d7e24 */ /* 0x000fe4000f8e00ff */
[----:B------:R-:W-:Y:S02]  /*1ee0*/  IMAD.U32 R25, RZ, RZ, UR8 ;  /* 0x00000008ff197e24 */ /* 0x000fe4000f8e00ff */
[----:B------:R-:W-:-:S07]  /*1ef0*/  IMAD.U32 R9, RZ, RZ, UR9 ;  /* 0x00000009ff097e24 */ /* 0x000fce000f8e00ff */
.L_x_14776:
        /* <DEDUP_REMOVED lines=27> */
.L_x_14775:
        /* <DEDUP_REMOVED lines=26> */
.L_x_14778:
        /* <DEDUP_REMOVED lines=27> */
.L_x_14777:
[----:B------:R-:W-:Y:S01]  /*2400*/  BSSY B0, `(.L_x_14779) ;  /* 0x0000021000007945 */ /* 0x000fe20003800000 */
[----:B------:R-:W-:Y:S01]  /*2410*/  IMAD.MOV.U32 R29, RZ, RZ, R32 ;  /* 0x000000ffff1d7224 */ /* 0x000fe200078e0020 */
[----:B------:R-:W-:Y:S01]  /*2420*/  MOV R27, UR9 ;  /* 0x00000009001b7c02 */ /* 0x000fe20008000f00 */
[----:B------:R-:W-:Y:S02]  /*2430*/  IMAD.MOV.U32 R28, RZ, RZ, R33 ;  /* 0x000000ffff1c7224 */ /* 0x000fe400078e0021 */
[----:B------:R-:W-:Y:S02]  /*2440*/  IMAD.U32 R24, RZ, RZ, UR8 ;  /* 0x00000008ff187e24 */ /* 0x000fe4000f8e00ff */
[----:B------:R-:W-:Y:S02]  /*2450*/  IMAD.U32 R26, RZ, RZ, UR9 ;  /* 0x00000009ff1a7e24 */ /* 0x000fe4000f8e00ff */
[----:B------:R-:W-:-:S07]  /*2460*/  IMAD.U32 R25, RZ, RZ, UR8 ;  /* 0x00000008ff197e24 */ /* 0x000fce000f8e00ff */
.L_x_14780:
        /* <DEDUP_REMOVED lines=27> */
.L_x_14779:
        /* <DEDUP_REMOVED lines=26> */
.L_x_14782:
        /* <DEDUP_REMOVED lines=27> */
.L_x_14781:
[----:B------:R-:W-:Y:S01]  /*2970*/  BSSY B0, `(.L_x_14783) ;  /* 0x0000021000007945 */ /* 0x000fe20003800000 */
[----:B------:R-:W-:Y:S01]  /*2980*/  IMAD.MOV.U32 R27, RZ, RZ, R32 ;  /* 0x000000ffff1b7224 */ /* 0x000fe200078e0020 */
[----:B------:R-:W-:Y:S01]  /*2990*/  MOV R23, UR8 ;  /* 0x0000000800177c02 */ /* 0x000fe20008000f00 */
[----:B------:R-:W-:Y:S02]  /*29a0*/  IMAD.MOV.U32 R26, RZ, RZ, R33 ;  /* 0x000000ffff1a7224 */ /* 0x000fe400078e0021 */
[----:B------:R-:W-:Y:S02]  /*29b0*/  IMAD.U32 R22, RZ, RZ, UR8 ;  /* 0x00000008ff167e24 */ /* 0x000fe4000f8e00ff */
[----:B------:R-:W-:Y:S02]  /*29c0*/  IMAD.U32 R24, RZ, RZ, UR9 ;  /* 0x00000009ff187e24 */ /* 0x000fe4000f8e00ff */
[----:B------:R-:W-:-:S07]  /*29d0*/  IMAD.U32 R25, RZ, RZ, UR9 ;  /* 0x00000009ff197e24 */ /* 0x000fce000f8e00ff */
.L_x_14784:
        /* <DEDUP_REMOVED lines=27> */
.L_x_14783:
        /* <DEDUP_REMOVED lines=26> */
.L_x_14786:
        /* <DEDUP_REMOVED lines=27> */
.L_x_14785:
[----:B------:R-:W-:Y:S01]  /*2ee0*/  BSSY B0, `(.L_x_14787) ;  /* 0x000001d000007945 */ /* 0x000fe20003800000 */
[----:B------:R-:W-:Y:S02]  /*2ef0*/  IMAD.U32 R19, RZ, RZ, UR8 ;  /* 0x00000008ff137e24 */ /* 0x000fe4000f8e00ff */
[----:B------:R-:W-:-:S07]  /*2f00*/  IMAD.U32 R22, RZ, RZ, UR9 ;  /* 0x00000009ff167e24 */ /* 0x000fce000f8e00ff */
.L_x_14788:
        /* <DEDUP_REMOVED lines=27> */
.L_x_14787:
        /* <DEDUP_REMOVED lines=15> */
.L_x_14754:
        /* <DEDUP_REMOVED lines=45> */
.L_x_14793:
        /* <DEDUP_REMOVED lines=140> */
.L_x_14792:
        /* <DEDUP_REMOVED lines=79> */
.L_x_14794:
[----:B------:R-:W-:-:S04]  /*4230*/  ISETP.NE.U32.AND P2, PT, R2, RZ, PT ;  /* 0x000000ff0200720c */ /* 0x000fc80003f45070 */
[----:B------:R-:W-:-:S13]  /*4240*/  ISETP.NE.OR.EX P0, PT, R3, RZ, P0, P2 ;  /* 0x000000ff0300720c */ /* 0x000fda0000705720 */
[----:B------:R-:W-:Y:S05]  /*4250*/  @!P0 BRA `(.L_x_14790) ;  /* 0x0000000000b08947 */ /* 0x000fea0003800000 */
.L_x_14791:
        /* <DEDUP_REMOVED lines=44> */
.L_x_14790:
        /* <DEDUP_REMOVED lines=50> */
.L_x_14789:
        /* <DEDUP_REMOVED lines=21> */
.L_x_14796:
        /* <DEDUP_REMOVED lines=27> */
.L_x_14795:
        /* <DEDUP_REMOVED lines=9> */
.L_x_14798:
        /* <DEDUP_REMOVED lines=27> */
.L_x_14797:
        /* <DEDUP_REMOVED lines=54> */
.L_x_14803:
        /* <DEDUP_REMOVED lines=142> */
.L_x_14802:
        /* <DEDUP_REMOVED lines=79> */
.L_x_14804:
[----:B------:R-:W-:-:S04]  /*5eb0*/  ISETP.NE.U32.AND P3, PT, R41, RZ, PT ;  /* 0x000000ff2900720c */ /* 0x000fc80003f65070 */
[----:B------:R-:W-:-:S13]  /*5ec0*/  ISETP.NE.OR.EX P0, PT, R40, RZ, P0, P3 ;  /* 0x000000ff2800720c */ /* 0x000fda0000705730 */
[----:B------:R-:W-:Y:S05]  /*5ed0*/  @!P0 BRA `(.L_x_14800) ;  /* 0x0000000000b48947 */ /* 0x000fea0003800000 */
.L_x_14801:
        /* <DEDUP_REMOVED lines=45> */
.L_x_14800:
        /* <DEDUP_REMOVED lines=51> */
.L_x_14799:
        /* <DEDUP_REMOVED lines=15> */
.L_x_14806:
        /* <DEDUP_REMOVED lines=27> */
.L_x_14805:
        /* <DEDUP_REMOVED lines=8> */
.L_x_14808:
        /* <DEDUP_REMOVED lines=27> */
.L_x_14807:
        /* <DEDUP_REMOVED lines=54> */
.L_x_14813:
        /* <DEDUP_REMOVED lines=142> */
.L_x_14812:
        /* <DEDUP_REMOVED lines=79> */
.L_x_14814:
[----:B------:R-:W-:-:S04]  /*7ae0*/  ISETP.NE.U32.AND P3, PT, R41, RZ, PT ;  /* 0x000000ff2900720c */ /* 0x000fc80003f65070 */
[----:B------:R-:W-:-:S13]  /*7af0*/  ISETP.NE.OR.EX P0, PT, R40, RZ, P0, P3 ;  /* 0x000000ff2800720c */ /* 0x000fda0000705730 */
[----:B------:R-:W-:Y:S05]  /*7b00*/  @!P0 BRA `(.L_x_14810) ;  /* 0x0000000000b48947 */ /* 0x000fea0003800000 */
.L_x_14811:
        /* <DEDUP_REMOVED lines=45> */
.L_x_14810:
        /* <DEDUP_REMOVED lines=52> */
.L_x_14809:
        /* <DEDUP_REMOVED lines=15> */
.L_x_14816:
        /* <DEDUP_REMOVED lines=27> */
.L_x_14815:
        /* <DEDUP_REMOVED lines=8> */
.L_x_14818:
        /* <DEDUP_REMOVED lines=27> */
.L_x_14817:
        /* <DEDUP_REMOVED lines=50> */
.L_x_14823:
        /* <DEDUP_REMOVED lines=141> */
.L_x_14822:
        /* <DEDUP_REMOVED lines=79> */
.L_x_14824:
[----:B------:R-:W-:-:S04]  /*96d0*/  ISETP.NE.U32.AND P3, PT, R7, RZ, PT ;  /* 0x000000ff0700720c */ /* 0x000fc80003f65070 */
[----:B------:R-:W-:-:S13]  /*96e0*/  ISETP.NE.OR.EX P0, PT, R6, RZ, P0, P3 ;  /* 0x000000ff0600720c */ /* 0x000fda0000705730 */
[----:B------:R-:W-:Y:S05]  /*96f0*/  @!P0 BRA `(.L_x_14820) ;  /* 0x0000000000b48947 */ /* 0x000fea0003800000 */
.L_x_14821:
        /* <DEDUP_REMOVED lines=45> */
.L_x_14820:
        /* <DEDUP_REMOVED lines=51> */
.L_x_14819:
        /* <DEDUP_REMOVED lines=15> */
.L_x_14826:
        /* <DEDUP_REMOVED lines=27> */
.L_x_14825:
        /* <DEDUP_REMOVED lines=8> */
.L_x_14828:
        /* <DEDUP_REMOVED lines=27> */
.L_x_14827:
        /* <DEDUP_REMOVED lines=51> */
.L_x_14833:
        /* <DEDUP_REMOVED lines=139> */
.L_x_14832:
        /* <DEDUP_REMOVED lines=79> */
.L_x_14834:
[----:B------:R-:W-:-:S04]  /*b2a0*/  ISETP.NE.U32.AND P3, PT, R40, RZ, PT ;  /* 0x000000ff2800720c */ /* 0x000fc80003f65070 */
[----:B------:R-:W-:-:S13]  /*b2b0*/  ISETP.NE.OR.EX P0, PT, R42, RZ, P0, P3 ;  /* 0x000000ff2a00720c */ /* 0x000fda0000705730 */
[----:B------:R-:W-:Y:S05]  /*b2c0*/  @!P0 BRA `(.L_x_14830) ;  /* 0x0000000000b48947 */ /* 0x000fea0003800000 */
.L_x_14831:
        /* <DEDUP_REMOVED lines=45> */
.L_x_14830:
        /* <DEDUP_REMOVED lines=51> */
.L_x_14829:
        /* <DEDUP_REMOVED lines=14> */
.L_x_14836:
        /* <DEDUP_REMOVED lines=27> */
.L_x_14835:
        /* <DEDUP_REMOVED lines=8> */
.L_x_14838:
        /* <DEDUP_REMOVED lines=27> */
.L_x_14837:
        /* <DEDUP_REMOVED lines=51> */
.L_x_14843:
        /* <DEDUP_REMOVED lines=141> */
.L_x_14842:
        /* <DEDUP_REMOVED lines=79> */
.L_x_14844:
[----:B------:R-:W-:-:S04]  /*ce80*/  ISETP.NE.U32.AND P3, PT, R7, RZ, PT ;  /* 0x000000ff0700720c */ /* 0x000fc80003f65070 */
[----:B------:R-:W-:-:S13]  /*ce90*/  ISETP.NE.OR.EX P0, PT, R6, RZ, P0, P3 ;  /* 0x000000ff0600720c */ /* 0x000fda0000705730 */
[----:B------:R-:W-:Y:S05]  /*cea0*/  @!P0 BRA `(.L_x_14840) ;  /* 0x0000000000b48947 */ /* 0x000fea0003800000 */
.L_x_14841:
        /* <DEDUP_REMOVED lines=45> */
.L_x_14840:
        /* <DEDUP_REMOVED lines=51> */
.L_x_14839:
        /* <DEDUP_REMOVED lines=14> */
.L_x_14846:
        /* <DEDUP_REMOVED lines=27> */
.L_x_14845:
        /* <DEDUP_REMOVED lines=8> */
.L_x_14848:
        /* <DEDUP_REMOVED lines=27> */
.L_x_14847:
        /* <DEDUP_REMOVED lines=51> */
.L_x_14853:
        /* <DEDUP_REMOVED lines=146> */
.L_x_14852:
        /* <DEDUP_REMOVED lines=79> */
.L_x_14854:
[----:B------:R-:W-:-:S04]  /*eab0*/  ISETP.NE.U32.AND P3, PT, R6, RZ, PT ;  /* 0x000000ff0600720c */ /* 0x000fc80003f65070 */
[----:B------:R-:W-:-:S13]  /*eac0*/  ISETP.NE.OR.EX P0, PT, R40, RZ, P0, P3 ;  /* 0x000000ff2800720c */ /* 0x000fda0000705730 */
[----:B------:R-:W-:Y:S05]  /*ead0*/  @!P0 BRA `(.L_x_14850) ;  /* 0x0000000000b48947 */ /* 0x000fea0003800000 */
.L_x_14851:
        /* <DEDUP_REMOVED lines=45> */
.L_x_14850:
        /* <DEDUP_REMOVED lines=50> */
.L_x_14849:
        /* <DEDUP_REMOVED lines=14> */
.L_x_14856:
        /* <DEDUP_REMOVED lines=27> */
.L_x_14855:
        /* <DEDUP_REMOVED lines=8> */
.L_x_14858:
        /* <DEDUP_REMOVED lines=27> */
.L_x_14857:
        /* <DEDUP_REMOVED lines=51> */
.L_x_14863:
        /* <DEDUP_REMOVED lines=139> */
.L_x_14862:
        /* <DEDUP_REMOVED lines=77> */
.L_x_14864:
[----:B------:R-:W-:-:S04]  /*10640*/  ISETP.NE.U32.AND P1, PT, R6, RZ, PT ;  /* 0x000000ff0600720c */ /* 0x000fc80003f25070 */
[----:B------:R-:W-:-:S13]  /*10650*/  ISETP.NE.OR.EX P0, PT, R40, RZ, P0, P1 ;  /* 0x000000ff2800720c */ /* 0x000fda0000705710 */
[----:B------:R-:W-:Y:S05]  /*10660*/  @!P0 BRA `(.L_x_14860) ;  /* 0x0000000000ac8947 */ /* 0x000fea0003800000 */
.L_x_14861:
        /* <DEDUP_REMOVED lines=43> */
.L_x_14860:
        /* <DEDUP_REMOVED lines=50> */
.L_x_14859:
        /* <DEDUP_REMOVED lines=14> */
.L_x_14866:
        /* <DEDUP_REMOVED lines=27> */
.L_x_14865:
[----:B------:R-:W-:Y:S05]  /*10ed0*/  @!P2 BRA `(.L_x_14867) ;  /* 0x000000000078a947 */ /* 0x000fea0003800000 */
[----:B------:R-:W-:Y:S01]  /*10ee0*/  BSSY B0, `(.L_x_14867) ;  /* 0x000001d000007945 */ /* 0x000fe20003800000 */
[----:B------:R-:W-:Y:S02]  /*10ef0*/  IMAD.U32 R11, RZ, RZ, UR16 ;  /* 0x00000010ff0b7e24 */ /* 0x000fe4000f8e00ff */
[----:B------:R-:W-:-:S07]  /*10f00*/  IMAD.U32 R9, RZ, RZ, UR17 ;  /* 0x00000011ff097e24 */ /* 0x000fce000f8e00ff */
.L_x_14868:
        /* <DEDUP_REMOVED lines=27> */
.L_x_14867:
        /* <DEDUP_REMOVED lines=14> */
.L_x_14756:
        /* <DEDUP_REMOVED lines=9> */
.L_x_14753:
        /* <DEDUP_REMOVED lines=90> */
.L_x_14874:
        /* <DEDUP_REMOVED lines=27> */
.L_x_14873:
        /* <DEDUP_REMOVED lines=9> */
.L_x_14876:
        /* <DEDUP_REMOVED lines=27> */
.L_x_14875:
        /* <DEDUP_REMOVED lines=17> */
.L_x_14872:
[----:B------:R-:W-:Y:S05]  /*11cd0*/  BSYNC B1 ;  /* 0x0000000000017941 */ /* 0x000fea0003800000 */
.L_x_14871:
        /* <DEDUP_REMOVED lines=26> */
.L_x_14880:
        /* <DEDUP_REMOVED lines=27> */
.L_x_14879:
[----:B------:R-:W-:Y:S02]  /*12030*/  ULDC UR8, c[0x0][0x248] ;  /* 0x0000920000087ab9 */ /* 0x000fe40000000800 */
[----:B------:R-:W-:Y:S01]  /*12040*/  IMAD.U32 R32, RZ, RZ, UR8 ;  /* 0x00000008ff207e24 */ /* 0x000fe2000f8e00ff */
[----:B------:R-:W-:Y:S06]  /*12050*/  @!P0 BRA `(.L_x_14881) ;  /* 0x00000000007c8947 */ /* 0x000fec0003800000 */
[----:B------:R-:W-:Y:S01]  /*12060*/  BSSY B2, `(.L_x_14881) ;  /* 0x000001e000027945 */ /* 0x000fe20003800000 */
[----:B------:R-:W-:Y:S02]  /*12070*/  IMAD.MOV.U32 R34, RZ, RZ, R33 ;  /* 0x000000ffff227224 */ /* 0x000fe400078e0021 */
[----:B------:R-:W-:Y:S02]  /*12080*/  IMAD.U32 R35, RZ, RZ, UR8 ;  /* 0x00000008ff237e24 */ /* 0x000fe4000f8e00ff */
[----:B------:R-:W-:-:S07]  /*12090*/  IMAD.U32 R32, RZ, RZ, UR8 ;  /* 0x00000008ff207e24 */ /* 0x000fce000f8e00ff */
.L_x_14882:
        /* <DEDUP_REMOVED lines=27> */
.L_x_14881:
        /* <DEDUP_REMOVED lines=17> */
.L_x_14878:
[----:B------:R-:W-:Y:S05]  /*12360*/  BSYNC B1 ;  /* 0x0000000000017941 */ /* 0x000fea0003800000 */
.L_x_14877:
        /* <DEDUP_REMOVED lines=26> */
.L_x_14886:
        /* <DEDUP_REMOVED lines=27> */
.L_x_14885:
[----:B------:R-:W-:Y:S01]  /*126c0*/  IMAD.U32 R33, RZ, RZ, UR13 ;  /* 0x0000000dff217e24 */ /* 0x000fe2000f8e00ff */
[----:B------:R-:W-:Y:S06]  /*126d0*/  @!P0 BRA `(.L_x_14887) ;  /* 0x0000000000808947 */ /* 0x000fec0003800000 */
[----:B------:R-:W-:Y:S01]  /*126e0*/  BSSY B2, `(.L_x_14887) ;  /* 0x000001f000027945 */ /* 0x000fe20003800000 */
[----:B------:R-:W-:Y:S01]  /*126f0*/  IMAD.U32 R35, RZ, RZ, UR12 ;  /* 0x0000000cff237e24 */ /* 0x000fe2000f8e00ff */
[----:B------:R-:W-:Y:S01]  /*12700*/  MOV R33, UR13 ;  /* 0x0000000d00217c02 */ /* 0x000fe20008000f00 */
[----:B------:R-:W-:Y:S02]  /*12710*/  IMAD.U32 R34, RZ, RZ, UR13 ;  /* 0x0000000dff227e24 */ /* 0x000fe4000f8e00ff */
[----:B------:R-:W-:-:S07]  /*12720*/  IMAD.U32 R30, RZ, RZ, UR12 ;  /* 0x0000000cff1e7e24 */ /* 0x000fce000f8e00ff */
.L_x_14888:
        /* <DEDUP_REMOVED lines=27> */
.L_x_14887:
        /* <DEDUP_REMOVED lines=17> */
.L_x_14884:
[----:B------:R-:W-:Y:S05]  /*129f0*/  BSYNC B1 ;  /* 0x0000000000017941 */ /* 0x000fea0003800000 */
.L_x_14883:
        /* <DEDUP_REMOVED lines=25> */
.L_x_14892:
        /* <DEDUP_REMOVED lines=27> */
.L_x_14891:
[----:B------:R-:W-:Y:S05]  /*12d40*/  @!P0 BRA `(.L_x_14893) ;  /* 0x0000000000808947 */ /* 0x000fea0003800000 */
[----:B------:R-:W-:Y:S01]  /*12d50*/  BSSY B2, `(.L_x_14893) ;  /* 0x000001f000027945 */ /* 0x000fe20003800000 */
[----:B------:R-:W-:Y:S01]  /*12d60*/  IMAD.U32 R37, RZ, RZ, UR12 ;  /* 0x0000000cff257e24 */ /* 0x000fe2000f8e00ff */
[----:B------:R-:W-:Y:S01]  /*12d70*/  MOV R29, UR12 ;  /* 0x0000000c001d7c02 */ /* 0x000fe20008000f00 */
[----:B------:R-:W-:Y:S02]  /*12d80*/  IMAD.U32 R38, RZ, RZ, UR13 ;  /* 0x0000000dff267e24 */ /* 0x000fe4000f8e00ff */
[----:B------:R-:W-:-:S07]  /*12d90*/  IMAD.U32 R27, RZ, RZ, UR13 ;  /* 0x0000000dff1b7e24 */ /* 0x000fce000f8e00ff */
.L_x_14894:
        /* <DEDUP_REMOVED lines=27> */
.L_x_14893:
        /* <DEDUP_REMOVED lines=17> */
.L_x_14890:
[----:B------:R-:W-:Y:S05]  /*13060*/  BSYNC B1 ;  /* 0x0000000000017941 */ /* 0x000fea0003800000 */
.L_x_14889:
        /* <DEDUP_REMOVED lines=25> */
.L_x_14898:
        /* <DEDUP_REMOVED lines=27> */
.L_x_14897:
[----:B------:R-:W-:Y:S05]  /*133b0*/  @!P0 BRA `(.L_x_14899) ;  /* 0x0000000000808947 */ /* 0x000fea0003800000 */
[----:B------:R-:W-:Y:S01]  /*133c0*/  BSSY B2, `(.L_x_14899) ;  /* 0x000001f000027945 */ /* 0x000fe20003800000 */
[----:B------:R-:W-:Y:S01]  /*133d0*/  IMAD.U32 R37, RZ, RZ, UR12 ;  /* 0x0000000cff257e24 */ /* 0x000fe2000f8e00ff */
[----:B------:R-:W-:Y:S01]  /*133e0*/  MOV R36, UR13 ;  /* 0x0000000d00247c02 */ /* 0x000fe20008000f00 */
[----:B------:R-:W-:Y:S02]  /*133f0*/  IMAD.U32 R27, RZ, RZ, UR12 ;  /* 0x0000000cff1b7e24 */ /* 0x000fe4000f8e00ff */
[----:B------:R-:W-:-:S07]  /*13400*/  IMAD.U32 R20, RZ, RZ, UR13 ;  /* 0x0000000dff147e24 */ /* 0x000fce000f8e00ff */
.L_x_14900:
        /* <DEDUP_REMOVED lines=27> */
.L_x_14899:
        /* <DEDUP_REMOVED lines=17> */
.L_x_14896:
[----:B------:R-:W-:Y:S05]  /*136d0*/  BSYNC B1 ;  /* 0x0000000000017941 */ /* 0x000fea0003800000 */
.L_x_14895:
        /* <DEDUP_REMOVED lines=25> */
.L_x_14904:
        /* <DEDUP_REMOVED lines=27> */
.L_x_14903:
[----:B------:R-:W-:Y:S05]  /*13a20*/  @!P0 BRA `(.L_x_14905) ;  /* 0x0000000000808947 */ /* 0x000fea0003800000 */
[----:B------:R-:W-:Y:S01]  /*13a30*/  BSSY B2, `(.L_x_14905) ;  /* 0x000001f000027945 */ /* 0x000fe20003800000 */
[----:B------:R-:W-:Y:S01]  /*13a40*/  MOV R35, UR12 ;  /* 0x0000000c00237c02 */ /* 0x000fe20008000f00 */
[----:B------:R-:W-:Y:S02]  /*13a50*/  IMAD.U32 R32, RZ, RZ, UR13 ;  /* 0x0000000dff207e24 */ /* 0x000fe4000f8e00ff */
[----:B------:R-:W-:Y:S02]  /*13a60*/  IMAD.U32 R25, RZ, RZ, UR12 ;  /* 0x0000000cff197e24 */ /* 0x000fe4000f8e00ff */
[----:B------:R-:W-:-:S07]  /*13a70*/  IMAD.U32 R20, RZ, RZ, UR13 ;  /* 0x0000000dff147e24 */ /* 0x000fce000f8e00ff */
.L_x_14906:
        /* <DEDUP_REMOVED lines=27> */
.L_x_14905:
        /* <DEDUP_REMOVED lines=17> */
.L_x_14902:
[----:B------:R-:W-:Y:S05]  /*13d40*/  BSYNC B1 ;  /* 0x0000000000017941 */ /* 0x000fea0003800000 */
.L_x_14901:
        /* <DEDUP_REMOVED lines=25> */
.L_x_14910:
        /* <DEDUP_REMOVED lines=27> */
.L_x_14909:
[----:B------:R-:W-:Y:S05]  /*14090*/  @!P0 BRA `(.L_x_14911) ;  /* 0x0000000000808947 */ /* 0x000fea0003800000 */
[----:B------:R-:W-:Y:S01]  /*140a0*/  BSSY B2, `(.L_x_14911) ;  /* 0x000001f000027945 */ /* 0x000fe20003800000 */
[----:B------:R-:W-:Y:S02]  /*140b0*/  IMAD.U32 R33, RZ, RZ, UR12 ;  /* 0x0000000cff217e24 */ /* 0x000fe4000f8e00ff */
[----:B------:R-:W-:Y:S02]  /*140c0*/  IMAD.U32 R30, RZ, RZ, UR13 ;  /* 0x0000000dff1e7e24 */ /* 0x000fe4000f8e00ff */
[----:B------:R-:W-:Y:S02]  /*140d0*/  IMAD.U32 R23, RZ, RZ, UR12 ;  /* 0x0000000cff177e24 */ /* 0x000fe4000f8e00ff */
[----:B------:R-:W-:-:S07]  /*140e0*/  IMAD.U32 R20, RZ, RZ, UR13 ;  /* 0x0000000dff147e24 */ /* 0x000fce000f8e00ff */
.L_x_14912:
        /* <DEDUP_REMOVED lines=27> */
.L_x_14911:
        /* <DEDUP_REMOVED lines=17> */
.L_x_14908:
[----:B------:R-:W-:Y:S05]  /*143b0*/  BSYNC B1 ;  /* 0x0000000000017941 */ /* 0x000fea0003800000 */
.L_x_14907:
        /* <DEDUP_REMOVED lines=24> */
.L_x_14915:
        /* <DEDUP_REMOVED lines=27> */
.L_x_14914:
[----:B------:R-:W-:Y:S05]  /*146f0*/  @!P0 BRA `(.L_x_14916) ;  /* 0x0000000000788947 */ /* 0x000fea0003800000 */
[----:B------:R-:W-:Y:S01]  /*14700*/  BSSY B1, `(.L_x_14916) ;  /* 0x000001d000017945 */ /* 0x000fe20003800000 */
[----:B------:R-:W-:Y:S02]  /*14710*/  IMAD.U32 R17, RZ, RZ, UR12 ;  /* 0x0000000cff117e24 */ /* 0x000fe4000f8e00ff */
[----:B------:R-:W-:-:S07]  /*14720*/  IMAD.U32 R13, RZ, RZ, UR13 ;  /* 0x0000000dff0d7e24 */ /* 0x000fce000f8e00ff */
.L_x_14917:
        /* <DEDUP_REMOVED lines=27> */
.L_x_14916:
        /* <DEDUP_REMOVED lines=18> */
.L_x_14870:
        /* <DEDUP_REMOVED lines=47> */
.L_x_14924:
        /* <DEDUP_REMOVED lines=141> */
.L_x_14923:
        /* <DEDUP_REMOVED lines=79> */
.L_x_14925:
[----:B------:R-:W-:-:S04]  /*15ab0*/  ISETP.NE.U32.AND P2, PT, R3, RZ, PT ;  /* 0x000000ff0300720c */ /* 0x000fc80003f45070 */
[----:B------:R-:W-:-:S13]  /*15ac0*/  ISETP.NE.OR.EX P0, PT, R19, RZ, P0, P2 ;  /* 0x000000ff1300720c */ /* 0x000fda0000705720 */
[----:B------:R-:W-:Y:S05]  /*15ad0*/  @!P0 BRA `(.L_x_14921) ;  /* 0x0000000000b48947 */ /* 0x000fea0003800000 */
.L_x_14922:
        /* <DEDUP_REMOVED lines=45> */
.L_x_14921:
        /* <DEDUP_REMOVED lines=54> */
.L_x_14920:
        /* <DEDUP_REMOVED lines=16> */
.L_x_14927:
        /* <DEDUP_REMOVED lines=27> */
.L_x_14926:
[----:B------:R-:W-:Y:S05]  /*163c0*/  @!P0 BRA `(.L_x_14928) ;  /* 0x0000000000788947 */ /* 0x000fea0003800000 */
[----:B------:R-:W-:Y:S01]  /*163d0*/  BSSY B2, `(.L_x_14928) ;  /* 0x000001d000027945 */ /* 0x000fe20003800000 */
[----:B------:R-:W-:Y:S01]  /*163e0*/  MOV R29, R23 ;  /* 0x00000017001d7202 */ /* 0x000fe20000000f00 */
[----:B------:R-:W-:-:S07]  /*163f0*/  IMAD.MOV.U32 R30, RZ, RZ, R26 ;  /* 0x000000ffff1e7224 */ /* 0x000fce00078e001a */
.L_x_14929:
        /* <DEDUP_REMOVED lines=27> */
.L_x_14928:
        /* <DEDUP_REMOVED lines=19> */
.L_x_14919:
[----:B------:R-:W-:Y:S05]  /*166e0*/  BSYNC B1 ;  /* 0x0000000000017941 */ /* 0x000fea0003800000 */
.L_x_14918:
        /* <DEDUP_REMOVED lines=48> */
.L_x_14936:
        /* <DEDUP_REMOVED lines=139> */
.L_x_14935:
        /* <DEDUP_REMOVED lines=78> */
.L_x_14937:
[----:B------:R-:W-:-:S04]  /*17780*/  ISETP.NE.U32.AND P2, PT, R42, RZ, PT ;  /* 0x000000ff2a00720c */ /* 0x000fc80003f45070 */
[----:B------:R-:W-:-:S13]  /*17790*/  ISETP.NE.OR.EX P0, PT, R43, RZ, P0, P2 ;  /* 0x000000ff2b00720c */ /* 0x000fda0000705720 */
[----:B------:R-:W-:Y:S05]  /*177a0*/  @!P0 BRA `(.L_x_14933) ;  /* 0x0000000000ac8947 */ /* 0x000fea0003800000 */
.L_x_14934:
        /* <DEDUP_REMOVED lines=43> */
.L_x_14933:
        /* <DEDUP_REMOVED lines=52> */
.L_x_14932:
        /* <DEDUP_REMOVED lines=16> */
.L_x_14939:
        /* <DEDUP_REMOVED lines=27> */
.L_x_14938:
[----:B------:R-:W-:Y:S05]  /*18050*/  @!P0 BRA `(.L_x_14940) ;  /* 0x0000000000788947 */ /* 0x000fea0003800000 */
[----:B------:R-:W-:Y:S01]  /*18060*/  BSSY B2, `(.L_x_14940) ;  /* 0x000001d000027945 */ /* 0x000fe20003800000 */
[----:B------:R-:W-:Y:S02]  /*18070*/  IMAD.MOV.U32 R28, RZ, RZ, R23 ;  /* 0x000000ffff1c7224 */ /* 0x000fe400078e0017 */
[----:B------:R-:W-:-:S07]  /*18080*/  IMAD.MOV.U32 R29, RZ, RZ, R22 ;  /* 0x000000ffff1d7224 */ /* 0x000fce00078e0016 */
.L_x_14941:
        /* <DEDUP_REMOVED lines=27> */
.L_x_14940:
        /* <DEDUP_REMOVED lines=19> */
.L_x_14931:
[----:B------:R-:W-:Y:S05]  /*18370*/  BSYNC B1 ;  /* 0x0000000000017941 */ /* 0x000fea0003800000 */
.L_x_14930:
        /* <DEDUP_REMOVED lines=48> */
.L_x_14948:
        /* <DEDUP_REMOVED lines=139> */
.L_x_14947:
        /* <DEDUP_REMOVED lines=77> */
.L_x_14949:
[----:B------:R-:W-:-:S04]  /*19400*/  ISETP.NE.U32.AND P2, PT, R16, RZ, PT ;  /* 0x000000ff1000720c */ /* 0x000fc80003f45070 */
[----:B------:R-:W-:-:S13]  /*19410*/  ISETP.NE.OR.EX P0, PT, R23, RZ, P0, P2 ;  /* 0x000000ff1700720c */ /* 0x000fda0000705720 */
[----:B------:R-:W-:Y:S05]  /*19420*/  @!P0 BRA `(.L_x_14945) ;  /* 0x0000000000b48947 */ /* 0x000fea0003800000 */
.L_x_14946:
        /* <DEDUP_REMOVED lines=45> */
.L_x_14945:
        /* <DEDUP_REMOVED lines=47> */
.L_x_14944:
        /* <DEDUP_REMOVED lines=16> */
.L_x_14951:
        /* <DEDUP_REMOVED lines=27> */
.L_x_14950:
[----:B------:R-:W-:Y:S05]  /*19ca0*/  @!P0 BRA `(.L_x_14952) ;  /* 0x00000000007c8947 */ /* 0x000fea0003800000 */
[----:B------:R-:W-:Y:S01]  /*19cb0*/  BSSY B2, `(.L_x_14952) ;  /* 0x000001e000027945 */ /* 0x000fe20003800000 */
[----:B------:R-:W-:Y:S02]  /*19cc0*/  IMAD.MOV.U32 R35, RZ, RZ, R27 ;  /* 0x000000ffff237224 */ /* 0x000fe400078e001b */
[----:B------:R-:W-:Y:S02]  /*19cd0*/  IMAD.MOV.U32 R32, RZ, RZ, R22 ;  /* 0x000000ffff207224 */ /* 0x000fe400078e0016 */
[----:B------:R-:W-:-:S07]  /*19ce0*/  IMAD.MOV.U32 R33, RZ, RZ, R23 ;  /* 0x000000ffff217224 */ /* 0x000fce00078e0017 */
.L_x_14953:
        /* <DEDUP_REMOVED lines=27> */
.L_x_14952:
        /* <DEDUP_REMOVED lines=19> */
.L_x_14943:
[----:B------:R-:W-:Y:S05]  /*19fd0*/  BSYNC B1 ;  /* 0x0000000000017941 */ /* 0x000fea0003800000 */
.L_x_14942:
        /* <DEDUP_REMOVED lines=49> */
.L_x_14960:
        /* <DEDUP_REMOVED lines=141> */
.L_x_14959:
        /* <DEDUP_REMOVED lines=79> */
.L_x_14961:
[----:B------:R-:W-:-:S04]  /*1b0b0*/  ISETP.NE.U32.AND P2, PT, R42, RZ, PT ;  /* 0x000000ff2a00720c */ /* 0x000fc80003f45070 */
[----:B------:R-:W-:-:S13]  /*1b0c0*/  ISETP.NE.OR.EX P0, PT, R43, RZ, P0, P2 ;  /* 0x000000ff2b00720c */ /* 0x000fda0000705720 */
[----:B------:R-:W-:Y:S05]  /*1b0d0*/  @!P0 BRA `(.L_x_14957) ;  /* 0x0000000000b48947 */ /* 0x000fea0003800000 */
.L_x_14958:
        /* <DEDUP_REMOVED lines=45> */
.L_x_14957:
        /* <DEDUP_REMOVED lines=47> */
.L_x_14956:
        /* <DEDUP_REMOVED lines=16> */
.L_x_14963:
        /* <DEDUP_REMOVED lines=27> */
.L_x_14962:
[----:B------:R-:W-:Y:S05]  /*1b950*/  @!P0 BRA `(.L_x_14964) ;  /* 0x0000000000808947 */ /* 0x000fea0003800000 */
[----:B------:R-:W-:Y:S01]  /*1b960*/  BSSY B2, `(.L_x_14964) ;  /* 0x000001f000027945 */ /* 0x000fe20003800000 */
[----:B------:R-:W-:Y:S01]  /*1b970*/  IMAD.U32 R31, RZ, RZ, UR10 ;  /* 0x0000000aff1f7e24 */ /* 0x000fe2000f8e00ff */
[----:B------:R-:W-:Y:S01]  /*1b980*/  MOV R32, UR11 ;  /* 0x0000000b00207c02 */ /* 0x000fe20008000f00 */
[----:B------:R-:W-:Y:S02]  /*1b990*/  IMAD.U32 R23, RZ, RZ, UR10 ;  /* 0x0000000aff177e24 */ /* 0x000fe4000f8e00ff */
[----:B------:R-:W-:-:S07]  /*1b9a0*/  IMAD.U32 R21, RZ, RZ, UR11 ;  /* 0x0000000bff157e24 */ /* 0x000fce000f8e00ff */
.L_x_14965:
        /* <DEDUP_REMOVED lines=27> */
.L_x_14964:
        /* <DEDUP_REMOVED lines=19> */
.L_x_14955:
[----:B------:R-:W-:Y:S05]  /*1bc90*/  BSYNC B1 ;  /* 0x0000000000017941 */ /* 0x000fea0003800000 */
.L_x_14954:
        /* <DEDUP_REMOVED lines=48> */
.L_x_14972:
        /* <DEDUP_REMOVED lines=142> */
.L_x_14971:
        /* <DEDUP_REMOVED lines=79> */
.L_x_14973:
[----:B------:R-:W-:-:S04]  /*1cd70*/  ISETP.NE.U32.AND P2, PT, R39, RZ, PT ;  /* 0x000000ff2700720c */ /* 0x000fc80003f45070 */
[----:B------:R-:W-:-:S13]  /*1cd80*/  ISETP.NE.OR.EX P0, PT, R38, RZ, P0, P2 ;  /* 0x000000ff2600720c */ /* 0x000fda0000705720 */
[----:B------:R-:W-:Y:S05]  /*1cd90*/  @!P0 BRA `(.L_x_14969) ;  /* 0x0000000000b48947 */ /* 0x000fea0003800000 */
.L_x_14970:
        /* <DEDUP_REMOVED lines=45> */
.L_x_14969:
        /* <DEDUP_REMOVED lines=48> */
.L_x_14968:
        /* <DEDUP_REMOVED lines=16> */
.L_x_14975:
        /* <DEDUP_REMOVED lines=27> */
.L_x_14974:
[----:B------:R-:W-:Y:S05]  /*1d620*/  @!P0 BRA `(.L_x_14976) ;  /* 0x0000000000808947 */ /* 0x000fea0003800000 */
[----:B------:R-:W-:Y:S01]  /*1d630*/  BSSY B2, `(.L_x_14976) ;  /* 0x000001f000027945 */ /* 0x000fe20003800000 */
[----:B------:R-:W-:Y:S01]  /*1d640*/  IMAD.U32 R29, RZ, RZ, UR10 ;  /* 0x0000000aff1d7e24 */ /* 0x000fe2000f8e00ff */
[----:B------:R-:W-:Y:S01]  /*1d650*/  MOV R19, UR11 ;  /* 0x0000000b00137c02 */ /* 0x000fe20008000f00 */
[----:B------:R-:W-:Y:S02]  /*1d660*/  IMAD.U32 R30, RZ, RZ, UR11 ;  /* 0x0000000bff1e7e24 */ /* 0x000fe4000f8e00ff */
[----:B------:R-:W-:-:S07]  /*1d670*/  IMAD.U32 R21, RZ, RZ, UR10 ;  /* 0x0000000aff157e24 */ /* 0x000fce000f8e00ff */
.L_x_14977:
        /* <DEDUP_REMOVED lines=27> */
.L_x_14976:
        /* <DEDUP_REMOVED lines=19> */
.L_x_14967:
[----:B------:R-:W-:Y:S05]  /*1d960*/  BSYNC B1 ;  /* 0x0000000000017941 */ /* 0x000fea0003800000 */
.L_x_14966:
        /* <DEDUP_REMOVED lines=48> */
.L_x_14984:
        /* <DEDUP_REMOVED lines=142> */
.L_x_14983:
        /* <DEDUP_REMOVED lines=77> */
.L_x_14985:
[----:B------:R-:W-:-:S04]  /*1ea20*/  ISETP.NE.U32.AND P2, PT, R38, RZ, PT ;  /* 0x000000ff2600720c */ /* 0x000fc80003f45070 */
[----:B------:R-:W-:-:S13]  /*1ea30*/  ISETP.NE.OR.EX P0, PT, R42, RZ, P0, P2 ;  /* 0x000000ff2a00720c */ /* 0x000fda0000705720 */
[----:B------:R-:W-:Y:S05]  /*1ea40*/  @!P0 BRA `(.L_x_14981) ;  /* 0x0000000000b08947 */ /* 0x000fea0003800000 */
.L_x_14982:
        /* <DEDUP_REMOVED lines=44> */
.L_x_14981:
        /* <DEDUP_REMOVED lines=48> */
.L_x_14980:
        /* <DEDUP_REMOVED lines=16> */
.L_x_14987:
        /* <DEDUP_REMOVED lines=27> */
.L_x_14986:
[----:B------:R-:W-:Y:S05]  /*1f2c0*/  @!P0 BRA `(.L_x_14988) ;  /* 0x0000000000808947 */ /* 0x000fea0003800000 */
[----:B------:R-:W-:Y:S01]  /*1f2d0*/  BSSY B2, `(.L_x_14988) ;  /* 0x000001f000027945 */ /* 0x000fe20003800000 */
[----:B------:R-:W-:Y:S01]  /*1f2e0*/  IMAD.U32 R27, RZ, RZ, UR10 ;  /* 0x0000000aff1b7e24 */ /* 0x000fe2000f8e00ff */
[----:B------:R-:W-:Y:S01]  /*1f2f0*/  MOV R19, UR10 ;  /* 0x0000000a00137c02 */ /* 0x000fe20008000f00 */
[----:B------:R-:W-:Y:S02]  /*1f300*/  IMAD.U32 R28, RZ, RZ, UR11 ;  /* 0x0000000bff1c7e24 */ /* 0x000fe4000f8e00ff */
[----:B------:R-:W-:-:S07]  /*1f310*/  IMAD.U32 R17, RZ, RZ, UR11 ;  /* 0x0000000bff117e24 */ /* 0x000fce000f8e00ff */
.L_x_14989:
        /* <DEDUP_REMOVED lines=27> */
.L_x_14988:
        /* <DEDUP_REMOVED lines=19> */
.L_x_14979:
[----:B------:R-:W-:Y:S05]  /*1f600*/  BSYNC B1 ;  /* 0x0000000000017941 */ /* 0x000fea0003800000 */
.L_x_14978:
        /* <DEDUP_REMOVED lines=48> */
.L_x_14996:
        /* <DEDUP_REMOVED lines=141> */
.L_x_14995:
        /* <DEDUP_REMOVED lines=77> */
.L_x_14997:
[----:B------:R-:W-:-:S04]  /*206b0*/  ISETP.NE.U32.AND P2, PT, R38, RZ, PT ;  /* 0x000000ff2600720c */ /* 0x000fc80003f45070 */
[----:B------:R-:W-:-:S13]  /*206c0*/  ISETP.NE.OR.EX P0, PT, R41, RZ, P0, P2 ;  /* 0x000000ff2900720c */ /* 0x000fda0000705720 */
[----:B------:R-:W-:Y:S05]  /*206d0*/  @!P0 BRA `(.L_x_14993) ;  /* 0x0000000000ac8947 */ /* 0x000fea0003800000 */
.L_x_14994:
        /* <DEDUP_REMOVED lines=43> */
.L_x_14993:
        /* <DEDUP_REMOVED lines=48> */
.L_x_14992:
        /* <DEDUP_REMOVED lines=16> */
.L_x_14999:
        /* <DEDUP_REMOVED lines=27> */
.L_x_14998:
[----:B------:R-:W-:Y:S05]  /*20f40*/  @!P0 BRA `(.L_x_15000) ;  /* 0x0000000000808947 */ /* 0x000fea0003800000 */
[----:B------:R-:W-:Y:S01]  /*20f50*/  BSSY B2, `(.L_x_15000) ;  /* 0x000001f000027945 */ /* 0x000fe20003800000 */
[----:B------:R-:W-:Y:S01]  /*20f60*/  IMAD.U32 R25, RZ, RZ, UR10 ;  /* 0x0000000aff197e24 */ /* 0x000fe2000f8e00ff */
[----:B------:R-:W-:Y:S01]  /*20f70*/  MOV R15, UR11 ;  /* 0x0000000b000f7c02 */ /* 0x000fe20008000f00 */
[----:B------:R-:W-:Y:S02]  /*20f80*/  IMAD.U32 R26, RZ, RZ, UR11 ;  /* 0x0000000bff1a7e24 */ /* 0x000fe4000f8e00ff */
[----:B------:R-:W-:-:S07]  /*20f90*/  IMAD.U32 R17, RZ, RZ, UR10 ;  /* 0x0000000aff117e24 */ /* 0x000fce000f8e00ff */
.L_x_15001:
        /* <DEDUP_REMOVED lines=27> */
.L_x_15000:
        /* <DEDUP_REMOVED lines=19> */
.L_x_14991:
[----:B------:R-:W-:Y:S05]  /*21280*/  BSYNC B1 ;  /* 0x0000000000017941 */ /* 0x000fea0003800000 */
.L_x_14990:
        /* <DEDUP_REMOVED lines=47> */
.L_x_15006:
        /* <DEDUP_REMOVED lines=144> */
.L_x_15005:
        /* <DEDUP_REMOVED lines=79> */
.L_x_15007:
[----:B------:R-:W-:-:S04]  /*22370*/  ISETP.NE.U32.AND P2, PT, R8, RZ, PT ;  /* 0x000000ff0800720c */ /* 0x000fc80003f45070 */
[----:B------:R-:W-:-:S13]  /*22380*/  ISETP.NE.OR.EX P0, PT, R40, RZ, P0, P2 ;  /* 0x000000ff2800720c */ /* 0x000fda0000705720 */
[----:B------:R-:W-:Y:S05]  /*22390*/  @!P0 BRA `(.L_x_15003) ;  /* 0x0000000000b48947 */ /* 0x000fea0003800000 */
.L_x_15004:
        /* <DEDUP_REMOVED lines=45> */
.L_x_15003:
        /* <DEDUP_REMOVED lines=48> */
.L_x_15002:
        /* <DEDUP_REMOVED lines=16> */
.L_x_15009:
        /* <DEDUP_REMOVED lines=27> */
.L_x_15008:
[----:B------:R-:W-:Y:S05]  /*22c20*/  @!P0 BRA `(.L_x_15010) ;  /* 0x0000000000808947 */ /* 0x000fea0003800000 */
[----:B------:R-:W-:Y:S01]  /*22c30*/  BSSY B1, `(.L_x_15010) ;  /* 0x000001f000017945 */ /* 0x000fe20003800000 */
[----:B------:R-:W-:Y:S01]  /*22c40*/  IMAD.U32 R21, RZ, RZ, UR10 ;  /* 0x0000000aff157e24 */ /* 0x000fe2000f8e00ff */
[----:B------:R-:W-:Y:S01]  /*22c50*/  MOV R11, UR11 ;  /* 0x0000000b000b7c02 */ /* 0x000fe20008000f00 */
[----:B------:R-:W-:Y:S02]  /*22c60*/  IMAD.U32 R23, RZ, RZ, UR11 ;  /* 0x0000000bff177e24 */ /* 0x000fe4000f8e00ff */
[----:B------:R-:W-:-:S07]  /*22c70*/  IMAD.U32 R15, RZ, RZ, UR10 ;  /* 0x0000000aff0f7e24 */ /* 0x000fce000f8e00ff */
.L_x_15011:
        /* <DEDUP_REMOVED lines=27> */
.L_x_15010:
        /* <DEDUP_REMOVED lines=19> */
.L_x_14913:
[----:B------:R-:W-:Y:S05]  /*22f60*/  BSYNC B0 ;  /* 0x0000000000007941 */ /* 0x000fea0003800000 */
.L_x_14869:
        /* <DEDUP_REMOVED lines=23> */
.L_x_15014:
[----:B------:R-:W-:-:S13]  /*230e0*/  ISETP.GE.AND P0, PT, R7, R2, PT ;  /* 0x000000020700720c */ /* 0x000fda0003f06270 */
[----:B------:R-:W-:Y:S05]  /*230f0*/  @P0 BRA `(.L_x_15016) ;  /* 0x0000000000300947 */ /* 0x000fea0003800000 */
[----:B0-----:R-:W0:Y:S01]  /*23100*/  LDC.64 R4, c[0x0][0x270] ;  /* 0x00009c00ff047b82 */ /* 0x001e220000000a00 */
[----:B------:R-:W-:Y:S02]  /*23110*/  IMAD.IADD R3, R0, 0x1, R7 ;  /* 0x0000000100037824 */ /* 0x000fe400078e0207 */
[----:B------:R-:W-:Y:S02]  /*23120*/  VIADD R7, R7, 0x80 ;  /* 0x0000008007077836 */ /* 0x000fe40000000000 */
[----:B0-----:R-:W-:-:S05]  /*23130*/  IMAD.WIDE.U32 R4, R3, 0x8, R4 ;  /* 0x0000000803047825 */ /* 0x001fca00078e0004 */
[----:B------:R1:W-:Y:S02]  /*23140*/  STG.E.64 desc[UR6][R4.64], RZ ;  /* 0x000000ff04007986 */ /* 0x0003e4000c101b06 */
.L_x_15015:
[----:B------:R-:W-:-:S13]  /*23150*/  ISETP.GE.AND P0, PT, R7, R2, PT ;  /* 0x000000020700720c */ /* 0x000fda0003f06270 */
[----:B------:R-:W-:Y:S05]  /*23160*/  @P0 BRA `(.L_x_15017) ;  /* 0x0000000000340947 */ /* 0x000fea0003800000 */
[----:B01----:R-:W0:Y:S01]  /*23170*/  LDC.64 R4, c[0x0][0x270] ;  /* 0x00009c00ff047b82 */ /* 0x003e220000000a00 */
[----:B------:R-:W-:Y:S02]  /*23180*/  IMAD.IADD R3, R0, 0x1, R7 ;  /* 0x0000000100037824 */ /* 0x000fe400078e0207 */
[----:B------:R-:W-:Y:S02]  /*23190*/  VIADD R7, R7, 0x80 ;  /* 0x0000008007077836 */ /* 0x000fe40000000000 */
[----:B0-----:R-:W-:-:S05]  /*231a0*/  IMAD.WIDE.U32 R4, R3, 0x8, R4 ;  /* 0x0000000803047825 */ /* 0x001fca00078e0004 */
[----:B------:R1:W-:Y:S02]  /*231b0*/  STG.E.64 desc[UR6][R4.64], RZ ;  /* 0x000000ff04007986 */ /* 0x0003e4000c101b06 */
.L_x_15016:
        /* <DEDUP_REMOVED lines=8> */
.L_x_15017:
[----:B------:R-:W-:Y:S05]  /*23240*/  BSYNC B1 ;  /* 0x0000000000017941 */ /* 0x000fea0003800000 */
.L_x_15013:
[----:B------:R-:W-:-:S13]  /*23250*/  ISETP.GE.AND P0, PT, R7, R2, PT ;  /* 0x000000020700720c */ /* 0x000fda0003f06270 */
[----:B012---:R-:W0:Y:S01]  /*23260*/  @!P0 LDC.64 R4, c[0x0][0x270] ;  /* 0x00009c00ff048b82 */ /* 0x007e220000000a00 */
[----:B------:R-:W-:Y:S02]  /*23270*/  @!P0 IMAD.IADD R3, R0, 0x1, R7 ;  /* 0x0000000100038824 */ /* 0x000fe400078e0207 */
[----:B------:R-:W-:Y:S02]  /*23280*/  @!P0 VIADD R7, R7, 0x80 ;  /* 0x0000008007078836 */ /* 0x000fe40000000000 */
[----:B0-----:R-:W-:-:S05]  /*23290*/  @!P0 IMAD.WIDE.U32 R4, R3, 0x8, R4 ;  /* 0x0000000803048825 */ /* 0x001fca00078e0004 */
[----:B------:R2:W-:Y:S02]  /*232a0*/  @!P0 STG.E.64 desc[UR6][R4.64], RZ ;  /* 0x000000ff04008986 */ /* 0x0005e4000c101b06 */
.L_x_15018:
[----:B------:R-:W-:Y:S05]  /*232b0*/  BSYNC B0 ;  /* 0x0000000000007941 */ /* 0x000fea0003800000 */
.L_x_15012:
        /* <DEDUP_REMOVED lines=8> */
.L_x_15019:
        /* <DEDUP_REMOVED lines=12> */
.L_x_18625:


//--------------------- .text._ZN2at6native29vectorized_elementwise_kernelILi8EZZNS0_73_GLOBAL__N__c8866d80_35_SparseBinaryOpIntersectionKernel_cu_9e10b42f_311142_sparse_binary_op_intersection_kernel_implINS2_18CUDAKernelLauncherENS2_36CUDAValueSelectionIntersectionKernelINS2_5MulOpEEElLl0EEEvRNS_6TensorERKS8_SB_RKSt6vectorIlSaIlEERKSt8optionalIS8_ESK_bbENKUlvE3_clEvEUllE_St5arrayIPcLm2EEEEviT0_T1_ --------------------------
	.section	.text._ZN2at6native29vectorized_elementwise_kernelILi8EZZNS0_73_GLOBAL__N__c8866d80_35_SparseBinaryOpIntersectionKernel_cu_9e10b42f_311142_sparse_binary_op_intersection_kernel_implINS2_18CUDAKernelLauncherENS2_36CUDAValueSelectionIntersectionKernelINS2_5MulOpEEElLl0EEEvRNS_6TensorERKS8_SB_RKSt6vectorIlSaIlEERKSt8optionalIS8_ESK_bbENKUlvE3_clEvEUllE_St5arrayIPcLm2EEEEviT0_T1_,"ax",@progbits
	.align	128
        .global         _ZN2at6native29vectorized_elementwise_kernelILi8EZZNS0_73_GLOBAL__N__c8866d80_35_SparseBinaryOpIntersectionKernel_cu_9e10b42f_311142_sparse_binary_op_intersection_kernel_implINS2_18CUDAKernelLauncherENS2_36CUDAValueSelectionIntersectionKernelINS2_5MulOpEEElLl0EEEvRNS_6TensorERKS8_SB_RKSt6vectorIlSaIlEERKSt8optionalIS8_ESK_bbENKUlvE3_clEvEUllE_St5arrayIPcLm2EEEEviT0_T1_
        .type           _ZN2at6native29vectorized_elementwise_kernelILi8EZZNS0_73_GLOBAL__N__c8866d80_35_SparseBinaryOpIntersectionKernel_cu_9e10b42f_311142_sparse_binary_op_intersection_kernel_implINS2_18CUDAKernelLauncherENS2_36CUDAValueSelectionIntersectionKernelINS2_5MulOpEEElLl0EEEvRNS_6TensorERKS8_SB_RKSt6vectorIlSaIlEERKSt8optionalIS8_ESK_bbENKUlvE3_clEvEUllE_St5arrayIPcLm2EEEEviT0_T1_,@function
        .size           _ZN2at6native29vectorized_elementwise_kernelILi8EZZNS0_73_GLOBAL__N__c8866d80_35_SparseBinaryOpIntersectionKernel_cu_9e10b42f_311142_sparse_binary_op_intersection_kernel_implINS2_18CUDAKernelLauncherENS2_36CUDAValueSelectionIntersectionKernelINS2_5MulOpEEElLl0EEEvRNS_6TensorERKS8_SB_RKSt6vectorIlSaIlEERKSt8optionalIS8_ESK_bbENKUlvE3_clEvEUllE_St5arrayIPcLm2EEEEviT0_T1_,(.L_x_18626 - _ZN2at6native29vectorized_elementwise_kernelILi8EZZNS0_73_GLOBAL__N__c8866d80_35_SparseBinaryOpIntersectionKernel_cu_9e10b42f_311142_sparse_binary_op_intersection_kernel_implINS2_18CUDAKernelLauncherENS2_36CUDAValueSelectionIntersectionKernelINS2_5MulOpEEElLl0EEEvRNS_6TensorERKS8_SB_RKSt6vectorIlSaIlEERKSt8optionalIS8_ESK_bbENKUlvE3_clEvEUllE_St5arrayIPcLm2EEEEviT0_T1_)
        .other          _ZN2at6native29vectorized_elementwise_kernelILi8EZZNS0_73_GLOBAL__N__c8866d80_35_SparseBinaryOpIntersectionKernel_cu_9e10b42f_311142_sparse_binary_op_intersection_kernel_implINS2_18CUDAKernelLauncherENS2_36CUDAValueSelectionIntersectionKernelINS2_5MulOpEEElLl0EEEvRNS_6TensorERKS8_SB_RKSt6vectorIlSaIlEERKSt8optionalIS8_ESK_bbENKUlvE3_clEvEUllE_St5arrayIPcLm2EEEEviT0_T1_,@"STO_CUDA_ENTRY STV_DEFAULT"
_ZN2at6native29vectorized_elementwise_kernelILi8EZZNS0_73_GLOBAL__N__c8866d80_35_SparseBinaryOpIntersectionKernel_cu_9e10b42f_311142_sparse_binary_op_intersection_kernel_implINS2_18CUDAKernelLauncherENS2_36CUDAValueSelectionIntersectionKernelINS2_5MulOpEEElLl0EEEvRNS_6TensorERKS8_SB_RKSt6vectorIlSaIlEERKSt8optionalIS8_ESK_bbENKUlvE3_clEvEUllE_St5arrayIPcLm2EEEEviT0_T1_:
.text._ZN2at6native29vectorized_elementwise_kernelILi8EZZNS0_73_GLOBAL__N__c8866d80_35_SparseBinaryOpIntersectionKernel_cu_9e10b42f_311142_sparse_binary_op_intersection_kernel_implINS2_18CUDAKernelLauncherENS2_36CUDAValueSelectionIntersectionKernelINS2_5MulOpEEElLl0EEEvRNS_6TensorERKS8_SB_RKSt6vectorIlSaIlEERKSt8optionalIS8_ESK_bbENKUlvE3_clEvEUllE_St5arrayIPcLm2EEEEviT0_T1_:
        /* <DEDUP_REMOVED lines=105> */
.L_x_15022:
[----:B------:R-:W-:Y:S01]  /*0690*/  BSSY B0, `(.L_x_15024) ;  /* 0x0000021000007945 */ /* 0x000fe20003800000 */
[----:B------:R-:W-:Y:S02]  /*06a0*/  IMAD.U32 R37, RZ, RZ, UR14 ;  /* 0x0000000eff257e24 */ /* 0x000fe4000f8e00ff */
[----:B------:R-:W-:Y:S02]  /*06b0*/  IMAD.U32 R36, RZ, RZ, UR15 ;  /* 0x0000000fff247e24 */ /* 0x000fe4000f8e00ff */
[----:B------:R-:W-:Y:S02]  /*06c0*/  IMAD.U32 R35, RZ, RZ, UR14 ;  /* 0x0000000eff237e24 */ /* 0x000fe4000f8e00ff */
[----:B------:R-:W-:Y:S02]  /*06d0*/  IMAD.U32 R34, RZ, RZ, UR15 ;  /* 0x0000000fff227e24 */ /* 0x000fe4000f8e00ff */
[----:B------:R-:W-:Y:S02]  /*06e0*/  IMAD.MOV.U32 R31, RZ, RZ, R32 ;  /* 0x000000ffff1f7224 */ /* 0x000fe400078e0020 */
[----:B------:R-:W-:-:S07]  /*06f0*/  IMAD.MOV.U32 R30, RZ, RZ, R33 ;  /* 0x000000ffff1e7224 */ /* 0x000fce00078e0021 */
.L_x_15025:
        /* <DEDUP_REMOVED lines=27> */
.L_x_15024:
        /* <DEDUP_REMOVED lines=8> */
.L_x_15027:
        /* <DEDUP_REMOVED lines=27> */
.L_x_15026:
        /* <DEDUP_REMOVED lines=28> */
.L_x_15029:
        /* <DEDUP_REMOVED lines=27> */
.L_x_15028:
[----:B------:R-:W-:Y:S01]  /*0e50*/  BSSY B0, `(.L_x_15030) ;  /* 0x0000021000007945 */ /* 0x000fe20003800000 */
[----:B------:R-:W-:Y:S01]  /*0e60*/  IMAD.MOV.U32 R34, RZ, RZ, R32 ;  /* 0x000000ffff227224 */ /* 0x000fe200078e0020 */
[----:B------:R-:W-:Y:S01]  /*0e70*/  MOV R31, UR8 ;  /* 0x00000008001f7c02 */ /* 0x000fe20008000f00 */
[----:B------:R-:W-:Y:S02]  /*0e80*/  IMAD.MOV.U32 R35, RZ, RZ, R33 ;  /* 0x000000ffff237224 */ /* 0x000fe400078e0021 */
[----:B------:R-:W-:Y:S02]  /*0e90*/  IMAD.U32 R30, RZ, RZ, UR9 ;  /* 0x00000009ff1e7e24 */ /* 0x000fe4000f8e00ff */
[----:B------:R-:W-:Y:S02]  /*0ea0*/  IMAD.U32 R28, RZ, RZ, UR8 ;  /* 0x00000008ff1c7e24 */ /* 0x000fe4000f8e00ff */
[----:B------:R-:W-:-:S07]  /*0eb0*/  IMAD.U32 R29, RZ, RZ, UR9 ;  /* 0x00000009ff1d7e24 */ /* 0x000fce000f8e00ff */
.L_x_15031:
        /* <DEDUP_REMOVED lines=27> */
.L_x_15030:
        /* <DEDUP_REMOVED lines=23> */
.L_x_15033:
        /* <DEDUP_REMOVED lines=27> */
.L_x_15032:
[----:B------:R-:W-:Y:S01]  /*1390*/  BSSY B0, `(.L_x_15034) ;  /* 0x0000021000007945 */ /* 0x000fe20003800000 */
[----:B------:R-:W-:Y:S01]  /*13a0*/  IMAD.MOV.U32 R38, RZ, RZ, R32 ;  /* 0x000000ffff267224 */ /* 0x000fe200078e0020 */
[----:B------:R-:W-:Y:S01]  /*13b0*/  MOV R35, R33 ;  /* 0x0000002100237202 */ /* 0x000fe20000000f00 */
[----:B------:R-:W-:Y:S02]  /*13c0*/  IMAD.U32 R34, RZ, RZ, UR8 ;  /* 0x00000008ff227e24 */ /* 0x000fe4000f8e00ff */
[----:B------:R-:W-:Y:S02]  /*13d0*/  IMAD.U32 R36, RZ, RZ, UR9 ;  /* 0x00000009ff247e24 */ /* 0x000fe4000f8e00ff */
[----:B------:R-:W-:Y:S02]  /*13e0*/  IMAD.U32 R30, RZ, RZ, UR8 ;  /* 0x00000008ff1e7e24 */ /* 0x000fe4000f8e00ff */
[----:B------:R-:W-:-:S07]  /*13f0*/  IMAD.U32 R24, RZ, RZ, UR9 ;  /* 0x00000009ff187e24 */ /* 0x000fce000f8e00ff */
.L_x_15035:
        /* <DEDUP_REMOVED lines=27> */
.L_x_15034:
        /* <DEDUP_REMOVED lines=28> */
.L_x_15037:
        /* <DEDUP_REMOVED lines=27> */
.L_x_15036:
[----:B------:R-:W-:Y:S01]  /*1920*/  BSSY B0, `(.L_x_15038) ;  /* 0x0000021000007945 */ /* 0x000fe20003800000 */
[----:B------:R-:W-:Y:S01]  /*1930*/  MOV R34, R32 ;  /* 0x0000002000227202 */ /* 0x000fe20000000f00 */
[----:B------:R-:W-:Y:S02]  /*1940*/  IMAD.MOV.U32 R35, RZ, RZ, R33 ;  /* 0x000000ffff237224 */ /* 0x000fe400078e0021 */
[----:B------:R-:W-:Y:S02]  /*1950*/  IMAD.U32 R30, RZ, RZ, UR8 ;  /* 0x00000008ff1e7e24 */ /* 0x000fe4000f8e00ff */
[----:B------:R-:W-:Y:S02]  /*1960*/  IMAD.U32 R31, RZ, RZ, UR9 ;  /* 0x00000009ff1f7e24 */ /* 0x000fe4000f8e00ff */
[----:B------:R-:W-:Y:S02]  /*1970*/  IMAD.U32 R29, RZ, RZ, UR8 ;  /* 0x00000008ff1d7e24 */ /* 0x000fe4000f8e00ff */
[----:B------:R-:W-:-:S07]  /*1980*/  IMAD.U32 R9, RZ, RZ, UR9 ;  /* 0x00000009ff097e24 */ /* 0x000fce000f8e00ff */
.L_x_15039:
        /* <DEDUP_REMOVED lines=27> */
.L_x_15038:
        /* <DEDUP_REMOVED lines=26> */
.L_x_15041:
        /* <DEDUP_REMOVED lines=27> */
.L_x_15040:
[----:B------:R-:W-:Y:S01]  /*1e90*/  BSSY B0, `(.L_x_15042) ;  /* 0x0000021000007945 */ /* 0x000fe20003800000 */
[----:B------:R-:W-:Y:S02]  /*1ea0*/  IMAD.MOV.U32 R31, RZ, RZ, R32 ;  /* 0x000000ffff1f7224 */ /* 0x000fe400078e0020 */
[----:B------:R-:W-:Y:S02]  /*1eb0*/  IMAD.MOV.U32 R30, RZ, RZ, R33 ;  /* 0x000000ffff1e7224 */ /* 0x000fe400078e0021 */
[----:B------:R-:W-:Y:S02]  /*1ec0*/  IMAD.U32 R27, RZ, RZ, UR8 ;  /* 0x00000008ff1b7e24 */ /* 0x000fe4000f8e00ff */
[----:B------:R-:W-:Y:S02]  /*1ed0*/  IMAD.U32 R29, RZ, RZ, UR9 ;  /* 0x00000009ff1d7e24 */ /* 0x000fe4000f8e00ff */
[----:B------:R-:W-:Y:S02]  /*1ee0*/  IMAD.U32 R25, RZ, RZ, UR8 ;  /* 0x00000008ff197e24 */ /* 0x000fe4000f8e00ff */
[----:B------:R-:W-:-:S07]  /*1ef0*/  IMAD.U32 R9, RZ, RZ, UR9 ;  /* 0x00000009ff097e24 */ /* 0x000fce000f8e00ff */
.L_x_15043:
        /* <DEDUP_REMOVED lines=27> */
.L_x_15042:
        /* <DEDUP_REMOVED lines=26> */
.L_x_15045:
        /* <DEDUP_REMOVED lines=27> */
.L_x_15044:
[----:B------:R-:W-:Y:S01]  /*2400*/  BSSY B0, `(.L_x_15046) ;  /* 0x0000021000007945 */ /* 0x000fe20003800000 */
[----:B------:R-:W-:Y:S01]  /*2410*/  IMAD.MOV.U32 R29, RZ, RZ, R32 ;  /* 0x000000ffff1d7224 */ /* 0x000fe200078e0020 */
[----:B------:R-:W-:Y:S01]  /*2420*/  MOV R27, UR9 ;  /* 0x00000009001b7c02 */ /* 0x000fe20008000f00 */
[----:B------:R-:W-:Y:S02]  /*2430*/  IMAD.MOV.U32 R28, RZ, RZ, R33 ;  /* 0x000000ffff1c7224 */ /* 0x000fe400078e0021 */
[----:B------:R-:W-:Y:S02]  /*2440*/  IMAD.U32 R24, RZ, RZ, UR8 ;  /* 0x00000008ff187e24 */ /* 0x000fe4000f8e00ff */
[----:B------:R-:W-:Y:S02]  /*2450*/  IMAD.U32 R26, RZ, RZ, UR9 ;  /* 0x00000009ff1a7e24 */ /* 0x000fe4000f8e00ff */
[----:B------:R-:W-:-:S07]  /*2460*/  IMAD.U32 R25, RZ, RZ, UR8 ;  /* 0x00000008ff197e24 */ /* 0x000fce000f8e00ff */
.L_x_15047:
        /* <DEDUP_REMOVED lines=27> */
.L_x_15046:
        /* <DEDUP_REMOVED lines=26> */
.L_x_15049:
        /* <DEDUP_REMOVED lines=27> */
.L_x_15048:
[----:B------:R-:W-:Y:S01]  /*2970*/  BSSY B0, `(.L_x_15050) ;  /* 0x0000021000007945 */ /* 0x000fe20003800000 */
[----:B------:R-:W-:Y:S01]  /*2980*/  IMAD.MOV.U32 R27, RZ, RZ, R32 ;  /* 0x000000ffff1b7224 */ /* 0x000fe200078e0020 */
[----:B------:R-:W-:Y:S01]  /*2990*/  MOV R23, UR8 ;  /* 0x0000000800177c02 */ /* 0x000fe20008000f00 */
[----:B------:R-:W-:Y:S02]  /*29a0*/  IMAD.MOV.U32 R26, RZ, RZ, R33 ;  /* 0x000000ffff1a7224 */ /* 0x000fe400078e0021 */
[----:B------:R-:W-:Y:S02]  /*29b0*/  IMAD.U32 R22, RZ, RZ, UR8 ;  /* 0x00000008ff167e24 */ /* 0x000fe4000f8e00ff */
[----:B------:R-:W-:Y:S02]  /*29c0*/  IMAD.U32 R24, RZ, RZ, UR9 ;  /* 0x00000009ff187e24 */ /* 0x000fe4000f8e00ff */
[----:B------:R-:W-:-:S07]  /*29d0*/  IMAD.U32 R25, RZ, RZ, UR9 ;  /* 0x00000009ff197e24 */ /* 0x000fce000f8e00ff */
.L_x_15051:
        /* <DEDUP_REMOVED lines=27> */
.L_x_15050:
        /* <DEDUP_REMOVED lines=26> */
.L_x_15053:
        /* <DEDUP_REMOVED lines=27> */
.L_x_15052:
[----:B------:R-:W-:Y:S01]  /*2ee0*/  BSSY B0, `(.L_x_15054) ;  /* 0x000001d000007945 */ /* 0x000fe20003800000 */
[----:B------:R-:W-:Y:S02]  /*2ef0*/  IMAD.U32 R19, RZ, RZ, UR8 ;  /* 0x00000008ff137e24 */ /* 0x000fe4000f8e00ff */
[----:B------:R-:W-:-:S07]  /*2f00*/  IMAD.U32 R22, RZ, RZ, UR9 ;  /* 0x00000009ff167e24 */ /* 0x000fce000f8e00ff */
.L_x_15055:
        /* <DEDUP_REMOVED lines=27> */
.L_x_15054:
        /* <DEDUP_REMOVED lines=15> */
.L_x_15021:
        /* <DEDUP_REMOVED lines=45> */
.L_x_15060:
        /* <DEDUP_REMOVED lines=140> */
.L_x_15059:
        /* <DEDUP_REMOVED lines=79> */
.L_x_15061:
[----:B------:R-:W-:-:S04]  /*4230*/  ISETP.NE.U32.AND P2, PT, R2, RZ, PT ;  /* 0x000000ff0200720c */ /* 0x000fc80003f45070 */
[----:B------:R-:W-:-:S13]  /*4240*/  ISETP.NE.OR.EX P0, PT, R3, RZ, P0, P2 ;  /* 0x000000ff0300720c */ /* 0x000fda0000705720 */
[----:B------:R-:W-:Y:S05]  /*4250*/  @!P0 BRA `(.L_x_15057) ;  /* 0x0000000000b08947 */ /* 0x000fea0003800000 */
.L_x_15058:
        /* <DEDUP_REMOVED lines=44> */
.L_x_15057:
        /* <DEDUP_REMOVED lines=50> */
.L_x_15056:
        /* <DEDUP_REMOVED lines=21> */
.L_x_15063:
        /* <DEDUP_REMOVED lines=27> */
.L_x_15062:
        /* <DEDUP_REMOVED lines=9> */
.L_x_15065:
        /* <DEDUP_REMOVED lines=27> */
.L_x_15064:
        /* <DEDUP_REMOVED lines=54> */
.L_x_15070:
        /* <DEDUP_REMOVED lines=142> */
.L_x_15069:
        /* <DEDUP_REMOVED lines=79> */
.L_x_15071:
[----:B------:R-:W-:-:S04]  /*5eb0*/  ISETP.NE.U32.AND P3, PT, R41, RZ, PT ;  /* 0x000000ff2900720c */ /* 0x000fc80003f65070 */
[----:B------:R-:W-:-:S13]  /*5ec0*/  ISETP.NE.OR.EX P0, PT, R40, RZ, P0, P3 ;  /* 0x000000ff2800720c */ /* 0x000fda0000705730 */
[----:B------:R-:W-:Y:S05]  /*5ed0*/  @!P0 BRA `(.L_x_15067) ;  /* 0x0000000000b48947 */ /* 0x000fea0003800000 */
.L_x_15068:
        /* <DEDUP_REMOVED lines=45> */
.L_x_15067:
        /* <DEDUP_REMOVED lines=51> */
.L_x_15066:
        /* <DEDUP_REMOVED lines=15> */
.L_x_15073:
        /* <DEDUP_REMOVED lines=27> */
.L_x_15072:
        /* <DEDUP_REMOVED lines=8> */
.L_x_15075:
        /* <DEDUP_REMOVED lines=27> */
.L_x_15074:
        /* <DEDUP_REMOVED lines=54> */
.L_x_15080:
        /* <DEDUP_REMOVED lines=142> */
.L_x_15079:
        /* <DEDUP_REMOVED lines=79> */
.L_x_15081:
[----:B------:R-:W-:-:S04]  /*7ae0*/  ISETP.NE.U32.AND P3, PT, R41, RZ, PT ;  /* 0x000000ff2900720c */ /* 0x000fc80003f65070 */
[----:B------:R-:W-:-:S13]  /*7af0*/  ISETP.NE.OR.EX P0, PT, R40, RZ, P0, P3 ;  /* 0x000000ff2800720c */ /* 0x000fda0000705730 */
[----:B------:R-:W-:Y:S05]  /*7b00*/  @!P0 BRA `(.L_x_15077) ;  /* 0x0000000000b48947 */ /* 0x000fea0003800000 */
.L_x_15078:
        /* <DEDUP_REMOVED lines=45> */
.L_x_15077:
        /* <DEDUP_REMOVED lines=52> */
.L_x_15076:
        /* <DEDUP_REMOVED lines=15> */
.L_x_15083:
        /* <DEDUP_REMOVED lines=27> */
.L_x_15082:
        /* <DEDUP_REMOVED lines=8> */
.L_x_15085:
        /* <DEDUP_REMOVED lines=27> */
.L_x_15084:
        /* <DEDUP_REMOVED lines=50> */
.L_x_15090:
        /* <DEDUP_REMOVED lines=141> */
.L_x_15089:
        /* <DEDUP_REMOVED lines=79> */
.L_x_15091:
[----:B------:R-:W-:-:S04]  /*96d0*/  ISETP.NE.U32.AND P3, PT, R7, RZ, PT ;  /* 0x000000ff0700720c */ /* 0x000fc80003f65070 */
[----:B------:R-:W-:-:S13]  /*96e0*/  ISETP.NE.OR.EX P0, PT, R6, RZ, P0, P3 ;  /* 0x000000ff0600720c */ /* 0x000fda0000705730 */
[----:B------:R-:W-:Y:S05]  /*96f0*/  @!P0 BRA `(.L_x_15087) ;  /* 0x0000000000b48947 */ /* 0x000fea0003800000 */
.L_x_15088:
        /* <DEDUP_REMOVED lines=45> */
.L_x_15087:
        /* <DEDUP_REMOVED lines=51> */
.L_x_15086:
        /* <DEDUP_REMOVED lines=15> */
.L_x_15093:
        /* <DEDUP_REMOVED lines=27> */
.L_x_15092:
        /* <DEDUP_REMOVED lines=8> */
.L_x_15095:
        /* <DEDUP_REMOVED lines=27> */
.L_x_15094:
        /* <DEDUP_REMOVED lines=51> */
.L_x_15100:
        /* <DEDUP_REMOVED lines=139> */
.L_x_15099:
        /* <DEDUP_REMOVED lines=79> */
.L_x_15101:
[----:B------:R-:W-:-:S04]  /*b2a0*/  ISETP.NE.U32.AND P3, PT, R40, RZ, PT ;  /* 0x000000ff2800720c */ /* 0x000fc80003f65070 */
[----:B------:R-:W-:-:S13]  /*b2b0*/  ISETP.NE.OR.EX P0, PT, R42, RZ, P0, P3 ;  /* 0x000000ff2a00720c */ /* 0x000fda0000705730 */
[----:B------:R-:W-:Y:S05]  /*b2c0*/  @!P0 BRA `(.L_x_15097) ;  /* 0x0000000000b48947 */ /* 0x000fea0003800000 */
.L_x_15098:
        /* <DEDUP_REMOVED lines=45> */
.L_x_15097:
        /* <DEDUP_REMOVED lines=51> */
.L_x_15096:
        /* <DEDUP_REMOVED lines=14> */
.L_x_15103:
        /* <DEDUP_REMOVED lines=27> */
.L_x_15102:
        /* <DEDUP_REMOVED lines=8> */
.L_x_15105:
        /* <DEDUP_REMOVED lines=27> */
.L_x_15104:
        /* <DEDUP_REMOVED lines=51> */
.L_x_15110:
        /* <DEDUP_REMOVED lines=141> */
.L_x_15109:
        /* <DEDUP_REMOVED lines=79> */
.L_x_15111:
[----:B------:R-:W-:-:S04]  /*ce80*/  ISETP.NE.U32.AND P3, PT, R7, RZ, PT ;  /* 0x000000ff0700720c */ /* 0x000fc80003f65070 */
[----:B------:R-:W-:-:S13]  /*ce90*/  ISETP.NE.OR.EX P0, PT, R6, RZ, P0, P3 ;  /* 0x000000ff0600720c */ /* 0x000fda0000705730 */
[----:B------:R-:W-:Y:S05]  /*cea0*/  @!P0 BRA `(.L_x_15107) ;  /* 0x0000000000b48947 */ /* 0x000fea0003800000 */
.L_x_15108:
        /* <DEDUP_REMOVED lines=45> */
.L_x_15107:
        /* <DEDUP_REMOVED lines=51> */
.L_x_15106:
        /* <DEDUP_REMOVED lines=14> */
.L_x_15113:
        /* <DEDUP_REMOVED lines=27> */
.L_x_15112:
        /* <DEDUP_REMOVED lines=8> */
.L_x_15115:
        /* <DEDUP_REMOVED lines=27> */
.L_x_15114:
        /* <DEDUP_REMOVED lines=51> */
.L_x_15120:
        /* <DEDUP_REMOVED lines=146> */
.L_x_15119:
        /* <DEDUP_REMOVED lines=79> */
.L_x_15121:
[----:B------:R-:W-:-:S04]  /*eab0*/  ISETP.NE.U32.AND P3, PT, R6, RZ, PT ;  /* 0x000000ff0600720c */ /* 0x000fc80003f65070 */
[----:B------:R-:W-:-:S13]  /*eac0*/  ISETP.NE.OR.EX P0, PT, R40, RZ, P0, P3 ;  /* 0x000000ff2800720c */ /* 0x000fda0000705730 */
[----:B------:R-:W-:Y:S05]  /*ead0*/  @!P0 BRA `(.L_x_15117) ;  /* 0x0000000000b48947 */ /* 0x000fea0003800000 */
.L_x_15118:
        /* <DEDUP_REMOVED lines=45> */
.L_x_15117:
        /* <DEDUP_REMOVED lines=50> */
.L_x_15116:
        /* <DEDUP_REMOVED lines=14> */
.L_x_15123:
        /* <DEDUP_REMOVED lines=27> */
.L_x_15122:
        /* <DEDUP_REMOVED lines=8> */
.L_x_15125:
        /* <DEDUP_REMOVED lines=27> */
.L_x_15124:
        /* <DEDUP_REMOVED lines=51> */
.L_x_15130:
        /* <DEDUP_REMOVED lines=139> */
.L_x_15129:
        /* <DEDUP_REMOVED lines=77> */
.L_x_15131:
[----:B------:R-:W-:-:S04]  /*10640*/  ISETP.NE.U32.AND P1, PT, R6, RZ, PT ;  /* 0x000000ff0600720c */ /* 0x000fc80003f25070 */
[----:B------:R-:W-:-:S13]  /*10650*/  ISETP.NE.OR.EX P0, PT, R40, RZ, P0, P1 ;  /* 0x000000ff2800720c */ /* 0x000fda0000705710 */
[----:B------:R-:W-:Y:S05]  /*10660*/  @!P0 BRA `(.L_x_15127) ;  /* 0x0000000000ac8947 */ /* 0x000fea0003800000 */
.L_x_15128:
        /* <DEDUP_REMOVED lines=43> */
.L_x_15127:
        /* <DEDUP_REMOVED lines=50> */
.L_x_15126:
        /* <DEDUP_REMOVED lines=14> */
.L_x_15133:
        /* <DEDUP_REMOVED lines=27> */
.L_x_15132:
[----:B------:R-:W-:Y:S05]  /*10ed0*/  @!P2 BRA `(.L_x_15134) ;  /* 0x000000000078a947 */ /* 0x000fea0003800000 */
[----:B------:R-:W-:Y:S01]  /*10ee0*/  BSSY B0, `(.L_x_15134) ;  /* 0x000001d000007945 */ /* 0x000fe20003800000 */
[----:B------:R-:W-:Y:S02]  /*10ef0*/  IMAD.U32 R11, RZ, RZ, UR16 ;  /* 0x00000010ff0b7e24 */ /* 0x000fe4000f8e00ff */
[----:B------:R-:W-:-:S07]  /*10f00*/  IMAD.U32 R9, RZ, RZ, UR17 ;  /* 0x00000011ff097e24 */ /* 0x000fce000f8e00ff */
.L_x_15135:
        /* <DEDUP_REMOVED lines=27> */
.L_x_15134:
        /* <DEDUP_REMOVED lines=14> */
.L_x_15023:
        /* <DEDUP_REMOVED lines=9> */
.L_x_15020:
        /* <DEDUP_REMOVED lines=90> */
.L_x_15141:
        /* <DEDUP_REMOVED lines=27> */
.L_x_15140:
        /* <DEDUP_REMOVED lines=9> */
.L_x_15143:
        /* <DEDUP_REMOVED lines=27> */
.L_x_15142:
        /* <DEDUP_REMOVED lines=17> */
.L_x_15139:
[----:B------:R-:W-:Y:S05]  /*11cd0*/  BSYNC B1 ;  /* 0x0000000000017941 */ /* 0x000fea0003800000 */
.L_x_15138:
        /* <DEDUP_REMOVED lines=26> */
.L_x_15147:
        /* <DEDUP_REMOVED lines=27> */
.L_x_15146:
[----:B------:R-:W-:Y:S02]  /*12030*/  ULDC UR8, c[0x0][0x248] ;  /* 0x0000920000087ab9 */ /* 0x000fe40000000800 */
[----:B------:R-:W-:Y:S01]  /*12040*/  IMAD.U32 R32, RZ, RZ, UR8 ;  /* 0x00000008ff207e24 */ /* 0x000fe2000f8e00ff */
[----:B------:R-:W-:Y:S06]  /*12050*/  @!P0 BRA `(.L_x_15148) ;  /* 0x00000000007c8947 */ /* 0x000fec0003800000 */
[----:B------:R-:W-:Y:S01]  /*12060*/  BSSY B2, `(.L_x_15148) ;  /* 0x000001e000027945 */ /* 0x000fe20003800000 */
[----:B------:R-:W-:Y:S02]  /*12070*/  IMAD.MOV.U32 R34, RZ, RZ, R33 ;  /* 0x000000ffff227224 */ /* 0x000fe400078e0021 */
[----:B------:R-:W-:Y:S02]  /*12080*/  IMAD.U32 R35, RZ, RZ, UR8 ;  /* 0x00000008ff237e24 */ /* 0x000fe4000f8e00ff */
[----:B------:R-:W-:-:S07]  /*12090*/  IMAD.U32 R32, RZ, RZ, UR8 ;  /* 0x00000008ff207e24 */ /* 0x000fce000f8e00ff */
.L_x_15149:
        /* <DEDUP_REMOVED lines=27> */
.L_x_15148:
        /* <DEDUP_REMOVED lines=17> */
.L_x_15145:
[----:B------:R-:W-:Y:S05]  /*12360*/  BSYNC B1 ;  /* 0x0000000000017941 */ /* 0x000fea0003800000 */
.L_x_15144:
        /* <DEDUP_REMOVED lines=26> */
.L_x_15153:
        /* <DEDUP_REMOVED lines=27> */
.L_x_15152:
[----:B------:R-:W-:Y:S01]  /*126c0*/  IMAD.U32 R33, RZ, RZ, UR13 ;  /* 0x0000000dff217e24 */ /* 0x000fe2000f8e00ff */
[----:B------:R-:W-:Y:S06]  /*126d0*/  @!P0 BRA `(.L_x_15154) ;  /* 0x0000000000808947 */ /* 0x000fec0003800000 */
[----:B------:R-:W-:Y:S01]  /*126e0*/  BSSY B2, `(.L_x_15154) ;  /* 0x000001f000027945 */ /* 0x000fe20003800000 */
[----:B------:R-:W-:Y:S01]  /*126f0*/  IMAD.U32 R35, RZ, RZ, UR12 ;  /* 0x0000000cff237e24 */ /* 0x000fe2000f8e00ff */
[----:B------:R-:W-:Y:S01]  /*12700*/  MOV R33, UR13 ;  /* 0x0000000d00217c02 */ /* 0x000fe20008000f00 */
[----:B------:R-:W-:Y:S02]  /*12710*/  IMAD.U32 R34, RZ, RZ, UR13 ;  /* 0x0000000dff227e24 */ /* 0x000fe4000f8e00ff */
[----:B------:R-:W-:-:S07]  /*12720*/  IMAD.U32 R30, RZ, RZ, UR12 ;  /* 0x0000000cff1e7e24 */ /* 0x000fce000f8e00ff */
.L_x_15155:
        /* <DEDUP_REMOVED lines=27> */
.L_x_15154:
        /* <DEDUP_REMOVED lines=17> */
.L_x_15151:
[----:B------:R-:W-:Y:S05]  /*129f0*/  BSYNC B1 ;  /* 0x0000000000017941 */ /* 0x000fea0003800000 */
.L_x_15150:
        /* <DEDUP_REMOVED lines=25> */
.L_x_15159:
        /* <DEDUP_REMOVED lines=27> */
.L_x_15158:
[----:B------:R-:W-:Y:S05]  /*12d40*/  @!P0 BRA `(.L_x_15160) ;  /* 0x0000000000808947 */ /* 0x000fea0003800000 */
[----:B------:R-:W-:Y:S01]  /*12d50*/  BSSY B2, `(.L_x_15160) ;  /* 0x000001f000027945 */ /* 0x000fe20003800000 */
[----:B------:R-:W-:Y:S01]  /*12d60*/  IMAD.U32 R37, RZ, RZ, UR12 ;  /* 0x0000000cff257e24 */ /* 0x000fe2000f8e00ff */
[----:B------:R-:W-:Y:S01]  /*12d70*/  MOV R29, UR12 ;  /* 0x0000000c001d7c02 */ /* 0x000fe20008000f00 */
[----:B------:R-:W-:Y:S02]  /*12d80*/  IMAD.U32 R38, RZ, RZ, UR13 ;  /* 0x0000000dff267e24 */ /* 0x000fe4000f8e00ff */
[----:B------:R-:W-:-:S07]  /*12d90*/  IMAD.U32 R27, RZ, RZ, UR13 ;  /* 0x0000000dff1b7e24 */ /* 0x000fce000f8e00ff */
.L_x_15161:
        /* <DEDUP_REMOVED lines=27> */
.L_x_15160:
        /* <DEDUP_REMOVED lines=17> */
.L_x_15157:
[----:B------:R-:W-:Y:S05]  /*13060*/  BSYNC B1 ;  /* 0x0000000000017941 */ /* 0x000fea0003800000 */
.L_x_15156:
        /* <DEDUP_REMOVED lines=25> */
.L_x_15165:
        /* <DEDUP_REMOVED lines=27> */
.L_x_15164:
[----:B------:R-:W-:Y:S05]  /*133b0*/  @!P0 BRA `(.L_x_15166) ;  /* 0x0000000000808947 */ /* 0x000fea0003800000 */
[----:B------:R-:W-:Y:S01]  /*133c0*/  BSSY B2, `(.L_x_15166) ;  /* 0x000001f000027945 */ /* 0x000fe20003800000 */
[----:B------:R-:W-:Y:S01]  /*133d0*/  IMAD.U32 R37, RZ, RZ, UR12 ;  /* 0x0000000cff257e24 */ /* 0x000fe2000f8e00ff */
[----:B------:R-:W-:Y:S01]  /*133e0*/  MOV R36, UR13 ;  /* 0x0000000d00247c02 */ /* 0x000fe20008000f00 */
[----:B------:R-:W-:Y:S02]  /*133f0*/  IMAD.U32 R27, RZ, RZ, UR12 ;  /* 0x0000000cff1b7e24 */ /* 0x000fe4000f8e00ff */
[----:B------:R-:W-:-:S07]  /*13400*/  IMAD.U32 R20, RZ, RZ, UR13 ;  /* 0x0000000dff147e24 */ /* 0x000fce000f8e00ff */
.L_x_15167:
        /* <DEDUP_REMOVED lines=27> */
.L_x_15166:
        /* <DEDUP_REMOVED lines=17> */
.L_x_15163:
[----:B------:R-:W-:Y:S05]  /*136d0*/  BSYNC B1 ;  /* 0x0000000000017941 */ /* 0x000fea0003800000 */
.L_x_15162:
        /* <DEDUP_REMOVED lines=25> */
.L_x_15171:
        /* <DEDUP_REMOVED lines=27> */
.L_x_15170:
[----:B------:R-:W-:Y:S05]  /*13a20*/  @!P0 BRA `(.L_x_15172) ;  /* 0x0000000000808947 */ /* 0x000fea0003800000 */
[----:B------:R-:W-:Y:S01]  /*13a30*/  BSSY B2, `(.L_x_15172) ;  /* 0x000001f000027945 */ /* 0x000fe20003800000 */
[----:B------:R-:W-:Y:S01]  /*13a40*/  MOV R35, UR12 ;  /* 0x0000000c00237c02 */ /* 0x000fe20008000f00 */
[----:B------:R-:W-:Y:S02]  /*13a50*/  IMAD.U32 R32, RZ, RZ, UR13 ;  /* 0x0000000dff207e24 */ /* 0x000fe4000f8e00ff */
[----:B------:R-:W-:Y:S02]  /*13a60*/  IMAD.U32 R25, RZ, RZ, UR12 ;  /* 0x0000000cff197e24 */ /* 0x000fe4000f8e00ff */
[----:B------:R-:W-:-:S07]  /*13a70*/  IMAD.U32 R20, RZ, RZ, UR13 ;  /* 0x0000000dff147e24 */ /* 0x000fce000f8e00ff */
.L_x_15173:
        /* <DEDUP_REMOVED lines=27> */
.L_x_15172:
        /* <DEDUP_REMOVED lines=17> */
.L_x_15169:
[----:B------:R-:W-:Y:S05]  /*13d40*/  BSYNC B1 ;  /* 0x0000000000017941 */ /* 0x000fea0003800000 */
.L_x_15168:
        /* <DEDUP_REMOVED lines=25> */
.L_x_15177:
        /* <DEDUP_REMOVED lines=27> */
.L_x_15176:
[----:B------:R-:W-:Y:S05]  /*14090*/  @!P0 BRA `(.L_x_15178) ;  /* 0x0000000000808947 */ /* 0x000fea0003800000 */
[----:B------:R-:W-:Y:S01]  /*140a0*/  BSSY B2, `(.L_x_15178) ;  /* 0x000001f000027945 */ /* 0x000fe20003800000 */
[----:B------:R-:W-:Y:S02]  /*140b0*/  IMAD.U32 R33, RZ, RZ, UR12 ;  /* 0x0000000cff217e24 */ /* 0x000fe4000f8e00ff */
[----:B------:R-:W-:Y:S02]  /*140c0*/  IMAD.U32 R30, RZ, RZ, UR13 ;  /* 0x0000000dff1e7e24 */ /* 0x000fe4000f8e00ff */
[----:B------:R-:W-:Y:S02]  /*140d0*/  IMAD.U32 R23, RZ, RZ, UR12 ;  /* 0x0000000cff177e24 */ /* 0x000fe4000f8e00ff */
[----:B------:R-:W-:-:S07]  /*140e0*/  IMAD.U32 R20, RZ, RZ, UR13 ;  /* 0x0000000dff147e24 */ /* 0x000fce000f8e00ff */
.L_x_15179:
        /* <DEDUP_REMOVED lines=27> */
.L_x_15178:
        /* <DEDUP_REMOVED lines=17> */
.L_x_15175:
[----:B------:R-:W-:Y:S05]  /*143b0*/  BSYNC B1 ;  /* 0x0000000000017941 */ /* 0x000fea0003800000 */
.L_x_15174:
        /* <DEDUP_REMOVED lines=24> */
.L_x_15182:
        /* <DEDUP_REMOVED lines=27> */
.L_x_15181:
[----:B------:R-:W-:Y:S05]  /*146f0*/  @!P0 BRA `(.L_x_15183) ;  /* 0x0000000000788947 */ /* 0x000fea0003800000 */
[----:B------:R-:W-:Y:S01]  /*14700*/  BSSY B1, `(.L_x_15183) ;  /* 0x000001d000017945 */ /* 0x000fe20003800000 */
[----:B------:R-:W-:Y:S02]  /*14710*/  IMAD.U32 R17, RZ, RZ, UR12 ;  /* 0x0000000cff117e24 */ /* 0x000fe4000f8e00ff */
[----:B------:R-:W-:-:S07]  /*14720*/  IMAD.U32 R13, RZ, RZ, UR13 ;  /* 0x0000000dff0d7e24 */ /* 0x000fce000f8e00ff */
.L_x_15184:
        /* <DEDUP_REMOVED lines=27> */
.L_x_15183:
        /* <DEDUP_REMOVED lines=18> */
.L_x_15137:
        /* <DEDUP_REMOVED lines=47> */
.L_x_15191:
        /* <DEDUP_REMOVED lines=141> */
.L_x_15190:
        /* <DEDUP_REMOVED lines=79> */
.L_x_15192:
[----:B------:R-:W-:-:S04]  /*15ab0*/  ISETP.NE.U32.AND P2, PT, R3, RZ, PT ;  /* 0x000000ff0300720c */ /* 0x000fc80003f45070 */
[----:B------:R-:W-:-:S13]  /*15ac0*/  ISETP.NE.OR.EX P0, PT, R19, RZ, P0, P2 ;  /* 0x000000ff1300720c */ /* 0x000fda0000705720 */
[----:B------:R-:W-:Y:S05]  /*15ad0*/  @!P0 BRA `(.L_x_15188) ;  /* 0x0000000000b48947 */ /* 0x000fea0003800000 */
.L_x_15189:
        /* <DEDUP_REMOVED lines=45> */
.L_x_15188:
        /* <DEDUP_REMOVED lines=54> */
.L_x_15187:
        /* <DEDUP_REMOVED lines=16> */
.L_x_15194:
        /* <DEDUP_REMOVED lines=27> */
.L_x_15193:
[----:B------:R-:W-:Y:S05]  /*163c0*/  @!P0 BRA `(.L_x_15195) ;  /* 0x0000000000788947 */ /* 0x000fea0003800000 */
[----:B------:R-:W-:Y:S01]  /*163d0*/  BSSY B2, `(.L_x_15195) ;  /* 0x000001d000027945 */ /* 0x000fe20003800000 */
[----:B------:R-:W-:Y:S01]  /*163e0*/  MOV R29, R23 ;  /* 0x00000017001d7202 */ /* 0x000fe20000000f00 */
[----:B------:R-:W-:-:S07]  /*163f0*/  IMAD.MOV.U32 R30, RZ, RZ, R26 ;  /* 0x000000ffff1e7224 */ /* 0x000fce00078e001a */
.L_x_15196:
        /* <DEDUP_REMOVED lines=27> */
.L_x_15195:
        /* <DEDUP_REMOVED lines=19> */
.L_x_15186:
[----:B------:R-:W-:Y:S05]  /*166e0*/  BSYNC B1 ;  /* 0x0000000000017941 */ /* 0x000fea0003800000 */
.L_x_15185:
        /* <DEDUP_REMOVED lines=48> */
.L_x_15203:
        /* <DEDUP_REMOVED lines=139> */
.L_x_15202:
        /* <DEDUP_REMOVED lines=78> */
.L_x_15204:
[----:B------:R-:W-:-:S04]  /*17780*/  ISETP.NE.U32.AND P2, PT, R42, RZ, PT ;  /* 0x000000ff2a00720c */ /* 0x000fc80003f45070 */
[----:B------:R-:W-:-:S13]  /*17790*/  ISETP.NE.OR.EX P0, PT, R43, RZ, P0, P2 ;  /* 0x000000ff2b00720c */ /* 0x000fda0000705720 */
[----:B------:R-:W-:Y:S05]  /*177a0*/  @!P0 BRA `(.L_x_15200) ;  /* 0x0000000000ac8947 */ /* 0x000fea0003800000 */
.L_x_15201:
        /* <DEDUP_REMOVED lines=43> */
.L_x_15200:
        /* <DEDUP_REMOVED lines=52> */
.L_x_15199:
        /* <DEDUP_REMOVED lines=16> */
.L_x_15206:
        /* <DEDUP_REMOVED lines=27> */
.L_x_15205:
[----:B------:R-:W-:Y:S05]  /*18050*/  @!P0 BRA `(.L_x_15207) ;  /* 0x0000000000788947 */ /* 0x000fea0003800000 */
[----:B------:R-:W-:Y:S01]  /*18060*/  BSSY B2, `(.L_x_15207) ;  /* 0x000001d000027945 */ /* 0x000fe20003800000 */
[----:B------:R-:W-:Y:S02]  /*18070*/  IMAD.MOV.U32 R28, RZ, RZ, R23 ;  /* 0x000000ffff1c7224 */ /* 0x000fe400078e0017 */
[----:B------:R-:W-:-:S07]  /*18080*/  IMAD.MOV.U32 R29, RZ, RZ, R22 ;  /* 0x000000ffff1d7224 */ /* 0x000fce00078e0016 */
.L_x_15208:
        /* <DEDUP_REMOVED lines=27> */
.L_x_15207:
        /* <DEDUP_REMOVED lines=19> */
.L_x_15198:
[----:B------:R-:W-:Y:S05]  /*18370*/  BSYNC B1 ;  /* 0x0000000000017941 */ /* 0x000fea0003800000 */
.L_x_15197:
        /* <DEDUP_REMOVED lines=48> */
.L_x_15215:
        /* <DEDUP_REMOVED lines=139> */
.L_x_15214:
        /* <DEDUP_REMOVED lines=77> */
.L_x_15216:
[----:B------:R-:W-:-:S04]  /*19400*/  ISETP.NE.U32.AND P2, PT, R16, RZ, PT ;  /* 0x000000ff1000720c */ /* 0x000fc80003f45070 */
[----:B------:R-:W-:-:S13]  /*19410*/  ISETP.NE.OR.EX P0, PT, R23, RZ, P0, P2 ;  /* 0x000000ff1700720c */ /* 0x000fda0000705720 */
[----:B------:R-:W-:Y:S05]  /*19420*/  @!P0 BRA `(.L_x_15212) ;  /* 0x0000000000b48947 */ /* 0x000fea0003800000 */
.L_x_15213:
        /* <DEDUP_REMOVED lines=45> */
.L_x_15212:
        /* <DEDUP_REMOVED lines=47> */
.L_x_15211:
        /* <DEDUP_REMOVED lines=16> */
.L_x_15218:
        /* <DEDUP_REMOVED lines=27> */
.L_x_15217:
[----:B------:R-:W-:Y:S05]  /*19ca0*/  @!P0 BRA `(.L_x_15219) ;  /* 0x00000000007c8947 */ /* 0x000fea0003800000 */
[----:B------:R-:W-:Y:S01]  /*19cb0*/  BSSY B2, `(.L_x_15219) ;  /* 0x000001e000027945 */ /* 0x000fe20003800000 */
[----:B------:R-:W-:Y:S02]  /*19cc0*/  IMAD.MOV.U32 R35, RZ, RZ, R27 ;  /* 0x000000ffff237224 */ /* 0x000fe400078e001b */
[----:B------:R-:W-:Y:S02]  /*19cd0*/  IMAD.MOV.U32 R32, RZ, RZ, R22 ;  /* 0x000000ffff207224 */ /* 0x000fe400078e0016 */
[----:B------:R-:W-:-:S07]  /*19ce0*/  IMAD.MOV.U32 R33, RZ, RZ, R23 ;  /* 0x000000ffff217224 */ /* 0x000fce00078e0017 */
.L_x_15220:
        /* <DEDUP_REMOVED lines=27> */
.L_x_15219:
        /* <DEDUP_REMOVED lines=19> */
.L_x_15210:
[----:B------:R-:W-:Y:S05]  /*19fd0*/  BSYNC B1 ;  /* 0x0000000000017941 */ /* 0x000fea0003800000 */
.L_x_15209:
        /* <DEDUP_REMOVED lines=49> */
.L_x_15227:
        /* <DEDUP_REMOVED lines=141> */
.L_x_15226:
        /* <DEDUP_REMOVED lines=79> */
.L_x_15228:
[----:B------:R-:W-:-:S04]  /*1b0b0*/  ISETP.NE.U32.AND P2, PT, R42, RZ, PT ;  /* 0x000000ff2a00720c */ /* 0x000fc80003f45070 */
[----:B------:R-:W-:-:S13]  /*1b0c0*/  ISETP.NE.OR.EX P0, PT, R43, RZ, P0, P2 ;  /* 0x000000ff2b00720c */ /* 0x000fda0000705720 */
[----:B------:R-:W-:Y:S05]  /*1b0d0*/  @!P0 BRA `(.L_x_15224) ;  /* 0x0000000000b48947 */ /* 0x000fea0003800000 */
.L_x_15225:
        /* <DEDUP_REMOVED lines=45> */
.L_x_15224:
        /* <DEDUP_REMOVED lines=47> */
.L_x_15223:
        /* <DEDUP_REMOVED lines=16> */
.L_x_15230:
        /* <DEDUP_REMOVED lines=27> */
.L_x_15229:
[----:B------:R-:W-:Y:S05]  /*1b950*/  @!P0 BRA `(.L_x_15231) ;  /* 0x0000000000808947 */ /* 0x000fea0003800000 */
[----:B------:R-:W-:Y:S01]  /*1b960*/  BSSY B2, `(.L_x_15231) ;  /* 0x000001f000027945 */ /* 0x000fe20003800000 */
[----:B------:R-:W-:Y:S01]  /*1b970*/  IMAD.U32 R31, RZ, RZ, UR10 ;  /* 0x0000000aff1f7e24 */ /* 0x000fe2000f8e00ff */
[----:B------:R-:W-:Y:S01]  /*1b980*/  MOV R32, UR11 ;  /* 0x0000000b00207c02 */ /* 0x000fe20008000f00 */
[----:B------:R-:W-:Y:S02]  /*1b990*/  IMAD.U32 R23, RZ, RZ, UR10 ;  /* 0x0000000aff177e24 */ /* 0x000fe4000f8e00ff */
[----:B------:R-:W-:-:S07]  /*1b9a0*/  IMAD.U32 R21, RZ, RZ, UR11 ;  /* 0x0000000bff157e24 */ /* 0x000fce000f8e00ff */
.L_x_15232:
        /* <DEDUP_REMOVED lines=27> */
.L_x_15231:
        /* <DEDUP_REMOVED lines=19> */
.L_x_15222:
[----:B------:R-:W-:Y:S05]  /*1bc90*/  BSYNC B1 ;  /* 0x0000000000017941 */ /* 0x000fea0003800000 */
.L_x_15221:
        /* <DEDUP_REMOVED lines=48> */
.L_x_15239:
        /* <DEDUP_REMOVED lines=142> */
.L_x_15238:
        /* <DEDUP_REMOVED lines=79> */
.L_x_15240:
[----:B------:R-:W-:-:S04]  /*1cd70*/  ISETP.NE.U32.AND P2, PT, R39, RZ, PT ;  /* 0x000000ff2700720c */ /* 0x000fc80003f45070 */
[----:B------:R-:W-:-:S13]  /*1cd80*/  ISETP.NE.OR.EX P0, PT, R38, RZ, P0, P2 ;  /* 0x000000ff2600720c */ /* 0x000fda0000705720 */
[----:B------:R-:W-:Y:S05]  /*1cd90*/  @!P0 BRA `(.L_x_15236) ;  /* 0x0000000000b48947 */ /* 0x000fea0003800000 */
.L_x_15237:
        /* <DEDUP_REMOVED lines=45> */
.L_x_15236:
        /* <DEDUP_REMOVED lines=48> */
.L_x_15235:
        /* <DEDUP_REMOVED lines=16> */
.L_x_15242:
        /* <DEDUP_REMOVED lines=27> */
.L_x_15241:
[----:B------:R-:W-:Y:S05]  /*1d620*/  @!P0 BRA `(.L_x_15243) ;  /* 0x0000000000808947 */ /* 0x000fea0003800000 */
[----:B------:R-:W-:Y:S01]  /*1d630*/  BSSY B2, `(.L_x_15243) ;  /* 0x000001f000027945 */ /* 0x000fe20003800000 */
[----:B------:R-:W-:Y:S01]  /*1d640*/  IMAD.U32 R29, RZ, RZ, UR10 ;  /* 0x0000000aff1d7e24 */ /* 0x000fe2000f8e00ff */
[----:B------:R-:W-:Y:S01]  /*1d650*/  MOV R19, UR11 ;  /* 0x0000000b00137c02 */ /* 0x000fe20008000f00 */
[----:B------:R-:W-:Y:S02]  /*1d660*/  IMAD.U32 R30, RZ, RZ, UR11 ;  /* 0x0000000bff1e7e24 */ /* 0x000fe4000f8e00ff */
[----:B------:R-:W-:-:S07]  /*1d670*/  IMAD.U32 R21, RZ, RZ, UR10 ;  /* 0x0000000aff157e24 */ /* 0x000fce000f8e00ff */
.L_x_15244:
        /* <DEDUP_REMOVED lines=27> */
.L_x_15243:
        /* <DEDUP_REMOVED lines=19> */
.L_x_15234:
[----:B------:R-:W-:Y:S05]  /*1d960*/  BSYNC B1 ;  /* 0x0000000000017941 */ /* 0x000fea0003800000 */
.L_x_15233:
        /* <DEDUP_REMOVED lines=48> */
.L_x_15251:
        /* <DEDUP_REMOVED lines=142> */
.L_x_15250:
        /* <DEDUP_REMOVED lines=77> */
.L_x_15252:
[----:B------:R-:W-:-:S04]  /*1ea20*/  ISETP.NE.U32.AND P2, PT, R38, RZ, PT ;  /* 0x000000ff2600720c */ /* 0x000fc80003f45070 */
[----:B------:R-:W-:-:S13]  /*1ea30*/  ISETP.NE.OR.EX P0, PT, R42, RZ, P0, P2 ;  /* 0x000000ff2a00720c */ /* 0x000fda0000705720 */
[----:B------:R-:W-:Y:S05]  /*1ea40*/  @!P0 BRA `(.L_x_15248) ;  /* 0x0000000000b08947 */ /* 0x000fea0003800000 */
.L_x_15249:
        /* <DEDUP_REMOVED lines=44> */
.L_x_15248:
        /* <DEDUP_REMOVED lines=48> */
.L_x_15247:
        /* <DEDUP_REMOVED lines=16> */
.L_x_15254:
        /* <DEDUP_REMOVED lines=27> */
.L_x_15253:
[----:B------:R-:W-:Y:S05]  /*1f2c0*/  @!P0 BRA `(.L_x_15255) ;  /* 0x0000000000808947 */ /* 0x000fea0003800000 */
[----:B------:R-:W-:Y:S01]  /*1f2d0*/  BSSY B2, `(.L_x_15255) ;  /* 0x000001f000027945 */ /* 0x000fe20003800000 */
[----:B------:R-:W-:Y:S01]  /*1f2e0*/  IMAD.U32 R27, RZ, RZ, UR10 ;  /* 0x0000000aff1b7e24 */ /* 0x000fe2000f8e00ff */
[----:B------:R-:W-:Y:S01]  /*1f2f0*/  MOV R19, UR10 ;  /* 0x0000000a00137c02 */ /* 0x000fe20008000f00 */
[----:B------:R-:W-:Y:S02]  /*1f300*/  IMAD.U32 R28, RZ, RZ, UR11 ;  /* 0x0000000bff1c7e24 */ /* 0x000fe4000f8e00ff */
[----:B------:R-:W-:-:S07]  /*1f310*/  IMAD.U32 R17, RZ, RZ, UR11 ;  /* 0x0000000bff117e24 */ /* 0x000fce000f8e00ff */
.L_x_15256:
        /* <DEDUP_REMOVED lines=27> */
.L_x_15255:
        /* <DEDUP_REMOVED lines=19> */
.L_x_15246:
[----:B------:R-:W-:Y:S05]  /*1f600*/  BSYNC B1 ;  /* 0x0000000000017941 */ /* 0x000fea0003800000 */
.L_x_15245:
        /* <DEDUP_REMOVED lines=48> */
.L_x_15263:
        /* <DEDUP_REMOVED lines=141> */
.L_x_15262:
        /* <DEDUP_REMOVED lines=77> */
.L_x_15264:
[----:B------:R-:W-:-:S04]  /*206b0*/  ISETP.NE.U32.AND P2, PT, R38, RZ, PT ;  /* 0x000000ff2600720c */ /* 0x000fc80003f45070 */
[----:B------:R-:W-:-:S13]  /*206c0*/  ISETP.NE.OR.EX P0, PT, R41, RZ, P0, P2 ;  /* 0x000000ff2900720c */ /* 0x000fda0000705720 */
[----:B------:R-:W-:Y:S05]  /*206d0*/  @!P0 BRA `(.L_x_15260) ;  /* 0x0000000000ac8947 */ /* 0x000fea0003800000 */
.L_x_15261:
        /* <DEDUP_REMOVED lines=43> */
.L_x_15260:
        /* <DEDUP_REMOVED lines=48> */
.L_x_15259:
        /* <DEDUP_REMOVED lines=16> */
.L_x_15266:
        /* <DEDUP_REMOVED lines=27> */
.L_x_15265:
[----:B------:R-:W-:Y:S05]  /*20f40*/  @!P0 BRA `(.L_x_15267) ;  /* 0x0000000000808947 */ /* 0x000fea0003800000 */
[----:B------:R-:W-:Y:S01]  /*20f50*/  BSSY B2, `(.L_x_15267) ;  /* 0x000001f000027945 */ /* 0x000fe20003800000 */
[----:B------:R-:W-:Y:S01]  /*20f60*/  IMAD.U32 R25, RZ, RZ, UR10 ;  /* 0x0000000aff197e24 */ /* 0x000fe2000f8e00ff */
[----:B------:R-:W-:Y:S01]  /*20f70*/  MOV R15, UR11 ;  /* 0x0000000b000f7c02 */ /* 0x000fe20008000f00 */
[----:B------:R-:W-:Y:S02]  /*20f80*/  IMAD.U32 R26, RZ, RZ, UR11 ;  /* 0x0000000bff1a7e24 */ /* 0x000fe4000f8e00ff */
[----:B------:R-:W-:-:S07]  /*20f90*/  IMAD.U32 R17, RZ, RZ, UR10 ;  /* 0x0000000aff117e24 */ /* 0x000fce000f8e00ff */
.L_x_15268:
        /* <DEDUP_REMOVED lines=27> */
.L_x_15267:
        /* <DEDUP_REMOVED lines=19> */
.L_x_15258:
[----:B------:R-:W-:Y:S05]  /*21280*/  BSYNC B1 ;  /* 0x0000000000017941 */ /* 0x000fea0003800000 */
.L_x_15257:
        /* <DEDUP_REMOVED lines=47> */
.L_x_15273:
        /* <DEDUP_REMOVED lines=144> */
.L_x_15272:
        /* <DEDUP_REMOVED lines=79> */
.L_x_15274:
[----:B------:R-:W-:-:S04]  /*22370*/  ISETP.NE.U32.AND P2, PT, R8, RZ, PT ;  /* 0x000000ff0800720c */ /* 0x000fc80003f45070 */
[----:B------:R-:W-:-:S13]  /*22380*/  ISETP.NE.OR.EX P0, PT, R40, RZ, P0, P2 ;  /* 0x000000ff2800720c */ /* 0x000fda0000705720 */
[----:B------:R-:W-:Y:S05]  /*22390*/  @!P0 BRA `(.L_x_15270) ;  /* 0x0000000000b48947 */ /* 0x000fea0003800000 */
.L_x_15271:
        /* <DEDUP_REMOVED lines=45> */
.L_x_15270:
        /* <DEDUP_REMOVED lines=48> */
.L_x_15269:
        /* <DEDUP_REMOVED lines=16> */
.L_x_15276:
        /* <DEDUP_REMOVED lines=27> */
.L_x_15275:
[----:B------:R-:W-:Y:S05]  /*22c20*/  @!P0 BRA `(.L_x_15277) ;  /* 0x0000000000808947 */ /* 0x000fea0003800000 */
[----:B------:R-:W-:Y:S01]  /*22c30*/  BSSY B1, `(.L_x_15277) ;  /* 0x000001f000017945 */ /* 0x000fe20003800000 */
[----:B------:R-:W-:Y:S01]  /*22c40*/  IMAD.U32 R21, RZ, RZ, UR10 ;  /* 0x0000000aff157e24 */ /* 0x000fe2000f8e00ff */
[----:B------:R-:W-:Y:S01]  /*22c50*/  MOV R11, UR11 ;  /* 0x0000000b000b7c02 */ /* 0x000fe20008000f00 */
[----:B------:R-:W-:Y:S02]  /*22c60*/  IMAD.U32 R23, RZ, RZ, UR11 ;  /* 0x0000000bff177e24 */ /* 0x000fe4000f8e00ff */
[----:B------:R-:W-:-:S07]  /*22c70*/  IMAD.U32 R15, RZ, RZ, UR10 ;  /* 0x0000000aff0f7e24 */ /* 0x000fce000f8e00ff */
.L_x_15278:
        /* <DEDUP_REMOVED lines=27> */
.L_x_15277:
        /* <DEDUP_REMOVED lines=19> */
.L_x_15180:
[----:B------:R-:W-:Y:S05]  /*22f60*/  BSYNC B0 ;  /* 0x0000000000007941 */ /* 0x000fea0003800000 */
.L_x_15136:
        /* <DEDUP_REMOVED lines=23> */
.L_x_15281:
[----:B------:R-:W-:-:S13]  /*230e0*/  ISETP.GE.AND P0, PT, R7, R2, PT ;  /* 0x000000020700720c */ /* 0x000fda0003f06270 */
[----:B------:R-:W-:Y:S05]  /*230f0*/  @P0 BRA `(.L_x_15283) ;  /* 0x0000000000300947 */ /* 0x000fea0003800000 */
[----:B0-----:R-:W0:Y:S01]  /*23100*/  LDC.64 R4, c[0x0][0x270] ;  /* 0x00009c00ff047b82 */ /* 0x001e220000000a00 */
[----:B------:R-:W-:Y:S02]  /*23110*/  IMAD.IADD R3, R0, 0x1, R7 ;  /* 0x0000000100037824 */ /* 0x000fe400078e0207 */
[----:B------:R-:W-:Y:S02]  /*23120*/  VIADD R7, R7, 0x80 ;  /* 0x0000008007077836 */ /* 0x000fe40000000000 */
[----:B0-----:R-:W-:-:S05]  /*23130*/  IMAD.WIDE.U32 R4, R3, 0x8, R4 ;  /* 0x0000000803047825 */ /* 0x001fca00078e0004 */
[----:B------:R1:W-:Y:S02]  /*23140*/  STG.E.64 desc[UR6][R4.64], RZ ;  /* 0x000000ff04007986 */ /* 0x0003e4000c101b06 */
.L_x_15282:
[----:B------:R-:W-:-:S13]  /*23150*/  ISETP.GE.AND P0, PT, R7, R2, PT ;  /* 0x000000020700720c */ /* 0x000fda0003f06270 */
[----:B------:R-:W-:Y:S05]  /*23160*/  @P0 BRA `(.L_x_15284) ;  /* 0x0000000000340947 */ /* 0x000fea0003800000 */
[----:B01----:R-:W0:Y:S01]  /*23170*/  LDC.64 R4, c[0x0][0x270] ;  /* 0x00009c00ff047b82 */ /* 0x003e220000000a00 */
[----:B------:R-:W-:Y:S02]  /*23180*/  IMAD.IADD R3, R0, 0x1, R7 ;  /* 0x0000000100037824 */ /* 0x000fe400078e0207 */
[----:B------:R-:W-:Y:S02]  /*23190*/  VIADD R7, R7, 0x80 ;  /* 0x0000008007077836 */ /* 0x000fe40000000000 */
[----:B0-----:R-:W-:-:S05]  /*231a0*/  IMAD.WIDE.U32 R4, R3, 0x8, R4 ;  /* 0x0000000803047825 */ /* 0x001fca00078e0004 */
[----:B------:R1:W-:Y:S02]  /*231b0*/  STG.E.64 desc[UR6][R4.64], RZ ;  /* 0x000000ff04007986 */ /* 0x0003e4000c101b06 */
.L_x_15283:
        /* <DEDUP_REMOVED lines=8> */
.L_x_15284:
[----:B------:R-:W-:Y:S05]  /*23240*/  BSYNC B1 ;  /* 0x0000000000017941 */ /* 0x000fea0003800000 */
.L_x_15280:
[----:B------:R-:W-:-:S13]  /*23250*/  ISETP.GE.AND P0, PT, R7, R2, PT ;  /* 0x000000020700720c */ /* 0x000fda0003f06270 */
[----:B012---:R-:W0:Y:S01]  /*23260*/  @!P0 LDC.64 R4, c[0x0][0x270] ;  /* 0x00009c00ff048b82 */ /* 0x007e220000000a00 */
[----:B------:R-:W-:Y:S02]  /*23270*/  @!P0 IMAD.IADD R3, R0, 0x1, R7 ;  /* 0x0000000100038824 */ /* 0x000fe400078e0207 */
[----:B------:R-:W-:Y:S02]  /*23280*/  @!P0 VIADD R7, R7, 0x80 ;  /* 0x0000008007078836 */ /* 0x000fe40000000000 */
[----:B0-----:R-:W-:-:S05]  /*23290*/  @!P0 IMAD.WIDE.U32 R4, R3, 0x8, R4 ;  /* 0x0000000803048825 */ /* 0x001fca00078e0004 */
[----:B------:R2:W-:Y:S02]  /*232a0*/  @!P0 STG.E.64 desc[UR6][R4.64], RZ ;  /* 0x000000ff04008986 */ /* 0x0005e4000c101b06 */
.L_x_15285:
[----:B------:R-:W-:Y:S05]  /*232b0*/  BSYNC B0 ;  /* 0x0000000000007941 */ /* 0x000fea0003800000 */
.L_x_15279:
        /* <DEDUP_REMOVED lines=8> */
.L_x_15286:
        /* <DEDUP_REMOVED lines=12> */
.L_x_18626:


//--------------------- .text._ZN2at6native18elementwise_kernelILi128ELi4EZNS0_15gpu_kernel_implIZZNS0_73_GLOBAL__N__c8866d80_35_SparseBinaryOpIntersectionKernel_cu_9e10b42f_311142_sparse_binary_op_intersection_kernel_implINS3_18CUDAKernelLauncherENS3_36CUDAValueSelectionIntersectionKernelINS3_5MulOpEEElLl0EEEvRNS_6TensorERKS9_SC_RKSt6vectorIlSaIlEERKSt8optionalIS9_ESL_bbENKUlvE1_clEvEUllE_EEvRNS_18TensorIteratorBaseERKT_EUliE_EEviT1_ --------------------------
	.section	.text._ZN2at6native18elementwise_kernelILi128ELi4EZNS0_15gpu_kernel_implIZZNS0_73_GLOBAL__N__c8866d80_35_SparseBinaryOpIntersectionKernel_cu_9e10b42f_311142_sparse_binary_op_intersection_kernel_implINS3_18CUDAKernelLauncherENS3_36CUDAValueSelectionIntersectionKernelINS3_5MulOpEEElLl0EEEvRNS_6TensorERKS9_SC_RKSt6vectorIlSaIlEERKSt8optionalIS9_ESL_bbENKUlvE1_clEvEUllE_EEvRNS_18TensorIteratorBaseERKT_EUliE_EEviT1_,"ax",@progbits
	.align	128
        .global         _ZN2at6native18elementwise_kernelILi128ELi4EZNS0_15gpu_kernel_implIZZNS0_73_GLOBAL__N__c8866d80_35_SparseBinaryOpIntersectionKernel_cu_9e10b42f_311142_sparse_binary_op_intersection_kernel_implINS3_18CUDAKernelLauncherENS3_36CUDAValueSelectionIntersectionKernelINS3_5MulOpEEElLl0EEEvRNS_6TensorERKS9_SC_RKSt6vectorIlSaIlEERKSt8optionalIS9_ESL_bbENKUlvE1_clEvEUllE_EEvRNS_18TensorIteratorBaseERKT_EUliE_EEviT1_
        .type           _ZN2at6native18elementwise_kernelILi128ELi4EZNS0_15gpu_kernel_implIZZNS0_73_GLOBAL__N__c8866d80_35_SparseBinaryOpIntersectionKernel_cu_9e10b42f_311142_sparse_binary_op_intersection_kernel_implINS3_18CUDAKernelLauncherENS3_36CUDAValueSelectionIntersectionKernelINS3_5MulOpEEElLl0EEEvRNS_6TensorERKS9_SC_RKSt6vectorIlSaIlEERKSt8optionalIS9_ESL_bbENKUlvE1_clEvEUllE_EEvRNS_18TensorIteratorBaseERKT_EUliE_EEviT1_,@function
        .size           _ZN2at6native18elementwise_kernelILi128ELi4EZNS0_15gpu_kernel_implIZZNS0_73_GLOBAL__N__c8866d80_35_SparseBinaryOpIntersectionKernel_cu_9e10b42f_311142_sparse_binary_op_intersection_kernel_implINS3_18CUDAKernelLauncherENS3_36CUDAValueSelectionIntersectionKernelINS3_5MulOpEEElLl0EEEvRNS_6TensorERKS9_SC_RKSt6vectorIlSaIlEERKSt8optionalIS9_ESL_bbENKUlvE1_clEvEUllE_EEvRNS_18TensorIteratorBaseERKT_EUliE_EEviT1_,(.L_x_18627 - _ZN2at6native18elementwise_kernelILi128ELi4EZNS0_15gpu_kernel_implIZZNS0_73_GLOBAL__N__c8866d80_35_SparseBinaryOpIntersectionKernel_cu_9e10b42f_311142_sparse_binary_op_intersection_kernel_implINS3_18CUDAKernelLauncherENS3_36CUDAValueSelectionIntersectionKernelINS3_5MulOpEEElLl0EEEvRNS_6TensorERKS9_SC_RKSt6vectorIlSaIlEERKSt8optionalIS9_ESL_bbENKUlvE1_clEvEUllE_EEvRNS_18TensorIteratorBaseERKT_EUliE_EEviT1_)
        .other          _ZN2at6native18elementwise_kernelILi128ELi4EZNS0_15gpu_kernel_implIZZNS0_73_GLOBAL__N__c8866d80_35_SparseBinaryOpIntersectionKernel_cu_9e10b42f_311142_sparse_binary_op_intersection_kernel_implINS3_18CUDAKernelLauncherENS3_36CUDAValueSelectionIntersectionKernelINS3_5MulOpEEElLl0EEEvRNS_6TensorERKS9_SC_RKSt6vectorIlSaIlEERKSt8optionalIS9_ESL_bbENKUlvE1_clEvEUllE_EEvRNS_18TensorIteratorBaseERKT_EUliE_EEviT1_,@"STO_CUDA_ENTRY STV_DEFAULT"
_ZN2at6native18elementwise_kernelILi128ELi4EZNS0_15gpu_kernel_implIZZNS0_73_GLOBAL__N__c8866d80_35_SparseBinaryOpIntersectionKernel_cu_9e10b42f_311142_sparse_binary_op_intersection_kernel_implINS3_18CUDAKernelLauncherENS3_36CUDAValueSelectionIntersectionKernelINS3_5MulOpEEElLl0EEEvRNS_6TensorERKS9_SC_RKSt6vectorIlSaIlEERKSt8optionalIS9_ESL_bbENKUlvE1_clEvEUllE_EEvRNS_18TensorIteratorBaseERKT_EUliE_EEviT1_:
.text._ZN2at6native18elementwise_kernelILi128ELi4EZNS0_15gpu_kernel_implIZZNS0_73_GLOBAL__N__c8866d80_35_SparseBinaryOpIntersectionKernel_cu_9e10b42f_311142_sparse_binary_op_intersection_kernel_implINS3_18CUDAKernelLauncherENS3_36CUDAValueSelectionIntersectionKernelINS3_5MulOpEEElLl0EEEvRNS_6TensorERKS9_SC_RKSt6vectorIlSaIlEERKSt8optionalIS9_ESL_bbENKUlvE1_clEvEUllE_EEvRNS_18TensorIteratorBaseERKT_EUliE_EEviT1_:
        /* <DEDUP_REMOVED lines=312> */
.L_x_15289:
        /* <DEDUP_REMOVED lines=21> */
.L_x_15293:
[----:B------:R0:W5:Y:S01]  /*14d0*/  LDG.E.U8 R2, desc[UR36][R4.64] ;  /* 0x0000002404027981 */ /* 0x000162000c1e1100 */
[----:B------:R-:W-:Y:S01]  /*14e0*/  IMAD.MOV.U32 R3, RZ, RZ, RZ ;  /* 0x000000ffff037224 */ /* 0x000fe200078e00ff */
[----:B------:R-:W-:Y:S06]  /*14f0*/  BRA `(.L_x_15295) ;  /* 0x0000000c00487947 */ /* 0x000fec0003800000 */
.L_x_15292:
        /* <DEDUP_REMOVED lines=8> */
.L_x_15297:
[----:B------:R-:W2:Y:S02]  /*1580*/  LDG.E R2, desc[UR36][R4.64] ;  /* 0x0000002404027981 */ /* 0x000ea4000c1e1900 */
[----:B--2---:R-:W-:Y:S01]  /*1590*/  SHF.R.S32.HI R3, RZ, 0x1f, R2 ;  /* 0x0000001fff037819 */ /* 0x004fe20000011402 */
[----:B------:R-:W-:Y:S06]  /*15a0*/  BRA `(.L_x_15295) ;  /* 0x0000000c001c7947 */ /* 0x000fec0003800000 */
.L_x_15296:
[----:B------:R-:W2:Y:S02]  /*15b0*/  LDG.E.S16 R2, desc[UR36][R4.64] ;  /* 0x0000002404027981 */ /* 0x000ea4000c1e1700 */
[----:B--2---:R-:W-:Y:S01]  /*15c0*/  SHF.R.S32.HI R3, RZ, 0x1f, R2 ;  /* 0x0000001fff037819 */ /* 0x004fe20000011402 */
[----:B------:R-:W-:Y:S06]  /*15d0*/  BRA `(.L_x_15295) ;  /* 0x0000000c00107947 */ /* 0x000fec0003800000 */
.L_x_15291:
        /* <DEDUP_REMOVED lines=9> */
.L_x_15299:
[----:B------:R-:W2:Y:S02]  /*1670*/  LDG.E.U16 R4, desc[UR36][R4.64] ;  /* 0x0000002404047981 */ /* 0x000ea4000c1e1500 */
[----:B--2---:R-:W-:-:S06]  /*1680*/  HADD2.F32 R2, -RZ, R4.H0_H0 ;  /* 0x20000004ff027230 */ /* 0x004fcc0000004100 */
[----:B------:R-:W0:Y:S01]  /*1690*/  F2I.S64.TRUNC R2, R2 ;  /* 0x0000000200027311 */ /* 0x000e22000020d900 */
[----:B------:R-:W-:Y:S05]  /*16a0*/  BRA `(.L_x_15295) ;  /* 0x0000000800dc7947 */ /* 0x000fea0003800000 */
.L_x_15298:
        /* <DEDUP_REMOVED lines=9> */
.L_x_15301:
[----:B------:R-:W2:Y:S02]  /*1740*/  LDG.E.U16 R4, desc[UR36][R4.64] ;  /* 0x0000002404047981 */ /* 0x000ea4000c1e1500 */
[----:B--2---:R-:W-:-:S06]  /*1750*/  HADD2.F32 R2, -RZ, R4.H0_H0 ;  /* 0x20000004ff027230 */ /* 0x004fcc0000004100 */
[----:B------:R-:W0:Y:S01]  /*1760*/  F2I.S64.TRUNC R2, R2 ;  /* 0x0000000200027311 */ /* 0x000e22000020d900 */
[----:B------:R-:W-:Y:S05]  /*1770*/  BRA `(.L_x_15295) ;  /* 0x0000000800a87947 */ /* 0x000fea0003800000 */
.L_x_15300:
[----:B------:R-:W2:Y:S02]  /*1780*/  LDG.E.64 R2, desc[UR36][R4.64] ;  /* 0x0000002404027981 */ /* 0x000ea4000c1e1b00 */
[----:B--2---:R-:W0:Y:S01]  /*1790*/  F2I.S64.F64.TRUNC R2, R2 ;  /* 0x0000000200027311 */ /* 0x004e22000030d900 */
[----:B------:R-:W-:Y:S05]  /*17a0*/  BRA `(.L_x_15295) ;  /* 0x00000008009c7947 */ /* 0x000fea0003800000 */
.L_x_15290:
        /* <DEDUP_REMOVED lines=13> */
.L_x_15304:
[----:B------:R-:W2:Y:S02]  /*1880*/  LDG.E.64 R2, desc[UR36][R4.64] ;  /* 0x0000002404027981 */ /* 0x000ea4000c1e1b00 */
[----:B--2---:R-:W0:Y:S01]  /*1890*/  F2I.S64.F64.TRUNC R2, R2 ;  /* 0x0000000200027311 */ /* 0x004e22000030d900 */
[----:B------:R-:W-:Y:S05]  /*18a0*/  BRA `(.L_x_15295) ;  /* 0x00000008005c7947 */ /* 0x000fea0003800000 */
.L_x_15303:
        /* <DEDUP_REMOVED lines=27> */
.L_x_15306:
        /* <DEDUP_REMOVED lines=14> */
.L_x_15305:
[----:B------:R-:W2:Y:S02]  /*1b40*/  LDG.E.U16 R2, desc[UR36][R4.64] ;  /* 0x0000002404027981 */ /* 0x000ea4000c1e1500 */
[----:B--2---:R-:W-:-:S06]  /*1b50*/  IMAD.U32 R2, R2, 0x10000, RZ ;  /* 0x0001000002027824 */ /* 0x004fcc00078e00ff */
[----:B------:R-:W0:Y:S01]  /*1b60*/  F2I.S64.TRUNC R2, R2 ;  /* 0x0000000200027311 */ /* 0x000e22000020d900 */
[----:B------:R-:W-:Y:S05]  /*1b70*/  BRA `(.L_x_15295) ;  /* 0x0000000400a87947 */ /* 0x000fea0003800000 */
.L_x_15302:
        /* <DEDUP_REMOVED lines=11> */
.L_x_15309:
        /* <DEDUP_REMOVED lines=21> */
.L_x_15313:
[----:B------:R-:W-:Y:S05]  /*1d80*/  BSYNC B1 ;  /* 0x0000000000017941 */ /* 0x000fea0003800000 */
.L_x_15312:
[----:B------:R-:W-:Y:S01]  /*1d90*/  IMAD.SHL.U32 R2, R2, 0x100000, RZ ;  /* 0x0010000002027824 */ /* 0x000fe200078e00ff */
[----:B------:R-:W-:-:S04]  /*1da0*/  LEA R3, R0, 0x3b800000, 0x17 ;  /* 0x3b80000000037811 */ /* 0x000fc800078eb8ff */
[----:B------:R-:W-:-:S07]  /*1db0*/  LOP3.LUT R2, R3, R2, R4, 0xfe, !PT ;  /* 0x0000000203027212 */ /* 0x000fce00078efe04 */
.L_x_15311:
[----:B------:R-:W-:Y:S05]  /*1dc0*/  BSYNC B0 ;  /* 0x0000000000007941 */ /* 0x000fea0003800000 */
.L_x_15310:
[----:B------:R-:W1:Y:S01]  /*1dd0*/  F2I.S64.TRUNC R2, R2 ;  /* 0x0000000200027311 */ /* 0x000e62000020d900 */
[----:B------:R-:W-:Y:S05]  /*1de0*/  BRA `(.L_x_15295) ;  /* 0x00000004000c7947 */ /* 0x000fea0003800000 */
.L_x_15308:
        /* <DEDUP_REMOVED lines=21> */
.L_x_15317:
[----:B------:R-:W-:Y:S05]  /*1f40*/  BSYNC B1 ;  /* 0x0000000000017941 */ /* 0x000fea0003800000 */
.L_x_15316:
[----:B------:R-:W-:Y:S01]  /*1f50*/  IMAD.SHL.U32 R2, R2, 0x200000, RZ ;  /* 0x0020000002027824 */ /* 0x000fe200078e00ff */
[----:B------:R-:W-:-:S04]  /*1f60*/  LEA R3, R0, 0x37800000, 0x17 ;  /* 0x3780000000037811 */ /* 0x000fc800078eb8ff */
[----:B------:R-:W-:-:S07]  /*1f70*/  LOP3.LUT R2, R3, R2, R4, 0xfe, !PT ;  /* 0x0000000203027212 */ /* 0x000fce00078efe04 */
.L_x_15315:
[----:B------:R-:W-:Y:S05]  /*1f80*/  BSYNC B0 ;  /* 0x0000000000007941 */ /* 0x000fea0003800000 */
.L_x_15314:
[----:B------:R-:W2:Y:S01]  /*1f90*/  F2I.S64.TRUNC R2, R2 ;  /* 0x0000000200027311 */ /* 0x000ea2000020d900 */
[----:B------:R-:W-:Y:S05]  /*1fa0*/  BRA `(.L_x_15295) ;  /* 0x00000000009c7947 */ /* 0x000fea0003800000 */
.L_x_15307:
        /* <DEDUP_REMOVED lines=14> */
.L_x_15321:
[----:B------:R-:W-:Y:S05]  /*2090*/  BSYNC B0 ;  /* 0x0000000000007941 */ /* 0x000fea0003800000 */
.L_x_15320:
[----:B------:R-:W4:Y:S01]  /*20a0*/  F2I.S64.TRUNC R2, R2 ;  /* 0x0000000200027311 */ /* 0x000f22000020d900 */
[----:B------:R-:W-:Y:S05]  /*20b0*/  BRA `(.L_x_15295) ;  /* 0x0000000000587947 */ /* 0x000fea0003800000 */
.L_x_15294:
        /* <DEDUP_REMOVED lines=16> */
.L_x_15322:
[----:B------:R-:W-:Y:S01]  /*21c0*/  CS2R R2, SRZ ;  /* 0x0000000000027805 */ /* 0x000fe2000001ff00 */
[----:B------:R-:W-:Y:S06]  /*21d0*/  BRA `(.L_x_15295) ;  /* 0x0000000000107947 */ /* 0x000fec0003800000 */
.L_x_15319:
[----:B------:R0:W5:Y:S01]  /*21e0*/  LDG.E.64 R2, desc[UR36][R4.64] ;  /* 0x0000002404027981 */ /* 0x000162000c1e1b00 */
[----:B------:R-:W-:Y:S05]  /*21f0*/  BRA `(.L_x_15295) ;  /* 0x0000000000087947 */ /* 0x000fea0003800000 */
.L_x_15318:
[----:B------:R3:W5:Y:S01]  /*2200*/  LDG.E R2, desc[UR36][R4.64] ;  /* 0x0000002404027981 */ /* 0x000762000c1e1900 */
[----:B------:R-:W-:-:S07]  /*2210*/  IMAD.MOV.U32 R3, RZ, RZ, RZ ;  /* 0x000000ffff037224 */ /* 0x000fce00078e00ff */
.L_x_15295:
        /* <DEDUP_REMOVED lines=43> */
.L_x_15325:
        /* <DEDUP_REMOVED lines=44> */
.L_x_15324:
        /* <DEDUP_REMOVED lines=41> */
.L_x_15323:
        /* <DEDUP_REMOVED lines=14> */
.L_x_15329:
[----:B------:R0:W-:Y:S01]  /*2b00*/  STG.E.U8 desc[UR36][R16.64], R36 ;  /* 0x0000002410007986 */ /* 0x0001e2000c101124 */
[----:B------:R-:W-:Y:S05]  /*2b10*/  BRA `(.L_x_15331) ;  /* 0x0000000c004c7947 */ /* 0x000fea0003800000 */
.L_x_15328:
        /* <DEDUP_REMOVED lines=8> */
.L_x_15333:
[----:B------:R0:W-:Y:S01]  /*2ba0*/  STG.E desc[UR36][R16.64], R36 ;  /* 0x0000002410007986 */ /* 0x0001e2000c101924 */
[----:B------:R-:W-:Y:S05]  /*2bb0*/  BRA `(.L_x_15331) ;  /* 0x0000000c00247947 */ /* 0x000fea0003800000 */
.L_x_15332:
[----:B------:R0:W-:Y:S01]  /*2bc0*/  STG.E.U16 desc[UR36][R16.64], R36 ;  /* 0x0000002410007986 */ /* 0x0001e2000c101524 */
[----:B------:R-:W-:Y:S05]  /*2bd0*/  BRA `(.L_x_15331) ;  /* 0x0000000c001c7947 */ /* 0x000fea0003800000 */
.L_x_15327:
        /* <DEDUP_REMOVED lines=9> */
.L_x_15335:
[----:B------:R-:W0:Y:S02]  /*2c70*/  I2F.S64 R0, R36 ;  /* 0x0000002400007312 */ /* 0x000e240000301400 */
[----:B0-----:R-:W-:-:S05]  /*2c80*/  F2FP.F16.F32.PACK_AB R0, RZ, R0 ;  /* 0x00000000ff00723e */ /* 0x001fca00000000ff */
[----:B------:R0:W-:Y:S01]  /*2c90*/  STG.E.U16 desc[UR36][R16.64], R0 ;  /* 0x0000000010007986 */ /* 0x0001e2000c101524 */
[----:B------:R-:W-:Y:S05]  /*2ca0*/  BRA `(.L_x_15331) ;  /* 0x0000000800e87947 */ /* 0x000fea0003800000 */
.L_x_15334:
        /* <DEDUP_REMOVED lines=10> */
.L_x_15337:
[----:B------:R-:W0:Y:S02]  /*2d50*/  I2F.S64 R36, R36 ;  /* 0x0000002400247312 */ /* 0x000e240000301400 */
[----:B0-----:R-:W-:-:S04]  /*2d60*/  F2FP.F16.F32.PACK_AB R3, RZ, R36 ;  /* 0x00000024ff03723e */ /* 0x001fc800000000ff */
[----:B------:R-:W-:-:S05]  /*2d70*/  PRMT R3, R3, 0x5410, RZ ;  /* 0x0000541003037816 */ /* 0x000fca00000000ff */
[----:B------:R0:W-:Y:S01]  /*2d80*/  STG.E desc[UR36][R16.64], R3 ;  /* 0x0000000310007986 */ /* 0x0001e2000c101924 */
[----:B------:R-:W-:Y:S05]  /*2d90*/  BRA `(.L_x_15331) ;  /* 0x0000000800ac7947 */ /* 0x000fea0003800000 */
.L_x_15336:
[----:B------:R-:W0:Y:S02]  /*2da0*/  I2F.F64.S64 R2, R36 ;  /* 0x0000002400027312 */ /* 0x000e240000301c00 */
[----:B0-----:R0:W-:Y:S01]  /*2db0*/  STG.E.64 desc[UR36][R16.64], R2 ;  /* 0x0000000210007986 */ /* 0x0011e2000c101b24 */
[----:B------:R-:W-:Y:S05]  /*2dc0*/  BRA `(.L_x_15331) ;  /* 0x0000000800a07947 */ /* 0x000fea0003800000 */
.L_x_15326:
        /* <DEDUP_REMOVED lines=13> */
.L_x_15340:
[----:B------:R-:W0:Y:S01]  /*2ea0*/  I2F.F64.S64 R36, R36 ;  /* 0x0000002400247312 */ /* 0x000e220000301c00 */
[----:B------:R-:W-:-:S05]  /*2eb0*/  CS2R R38, SRZ ;  /* 0x0000000000267805 */ /* 0x000fca000001ff00 */
[----:B0-----:R3:W-:Y:S01]  /*2ec0*/  STG.E.128 desc[UR36][R16.64], R36 ;  /* 0x0000002410007986 */ /* 0x0017e2000c101d24 */
[----:B------:R-:W-:Y:S05]  /*2ed0*/  BRA `(.L_x_15331) ;  /* 0x00000008005c7947 */ /* 0x000fea0003800000 */
.L_x_15339:
        /* <DEDUP_REMOVED lines=21> */
.L_x_15344:
[----:B------:R-:W-:Y:S05]  /*3030*/  BSYNC B0 ;  /* 0x0000000000007941 */ /* 0x000fea0003800000 */
.L_x_15343:
[----:B------:R-:W-:-:S05]  /*3040*/  LOP3.LUT R3, R0, R3, RZ, 0xfc, !PT ;  /* 0x0000000300037212 */ /* 0x000fca00078efcff */
[----:B------:R0:W-:Y:S01]  /*3050*/  STG.E.U8 desc[UR36][R16.64], R3 ;  /* 0x0000000310007986 */ /* 0x0001e2000c101124 */
[----:B------:R-:W-:Y:S05]  /*3060*/  BRA `(.L_x_15331) ;  /* 0x0000000400f87947 */ /* 0x000fea0003800000 */
.L_x_15342:
        /* <DEDUP_REMOVED lines=13> */
.L_x_15346:
[----:B------:R-:W-:Y:S01]  /*3140*/  IMAD.MOV.U32 R0, RZ, RZ, 0x7f ;  /* 0x0000007fff007424 */ /* 0x000fe200078e00ff */
[----:B------:R-:W-:-:S04]  /*3150*/  ISETP.GT.U32.AND P0, PT, R2, 0x7f800000, PT ;  /* 0x7f8000000200780c */ /* 0x000fc80003f04070 */
[----:B------:R-:W-:-:S09]  /*3160*/  SEL R0, R0, 0x7c, P0 ;  /* 0x0000007c00007807 */ /* 0x000fd20000000000 */
.L_x_15347:
[----:B------:R-:W-:Y:S05]  /*3170*/  BSYNC B0 ;  /* 0x0000000000007941 */ /* 0x000fea0003800000 */
.L_x_15345:
[----:B------:R-:W-:-:S04]  /*3180*/  LOP3.LUT R2, R37, 0x80000000, RZ, 0xc0, !PT ;  /* 0x8000000025027812 */ /* 0x000fc800078ec0ff */
[----:B------:R-:W-:-:S04]  /*3190*/  SHF.R.U32.HI R3, RZ, 0x18, R2 ;  /* 0x00000018ff037819 */ /* 0x000fc80000011602 */
[----:B------:R-:W-:-:S05]  /*31a0*/  LOP3.LUT R3, R0, R3, RZ, 0xfc, !PT ;  /* 0x0000000300037212 */ /* 0x000fca00078efcff */
[----:B------:R1:W-:Y:S01]  /*31b0*/  STG.E.U8 desc[UR36][R16.64], R3 ;  /* 0x0000000310007986 */ /* 0x0003e2000c101124 */
[----:B------:R-:W-:Y:S05]  /*31c0*/  BRA `(.L_x_15331) ;  /* 0x0000000400a07947 */ /* 0x000fea0003800000 */
.L_x_15341:
[----:B------:R-:W0:Y:S02]  /*31d0*/  I2F.S64 R0, R36 ;  /* 0x0000002400007312 */ /* 0x000e240000301400 */
[----:B0-----:R-:W-:-:S05]  /*31e0*/  F2FP.BF16.F32.PACK_AB R0, RZ, R0 ;  /* 0x00000000ff00723e */ /* 0x001fca00000010ff */
[----:B------:R2:W-:Y:S01]  /*31f0*/  STG.E.U16 desc[UR36][R16.64], R0 ;  /* 0x0000000010007986 */ /* 0x0005e2000c101524 */
[----:B------:R-:W-:Y:S05]  /*3200*/  BRA `(.L_x_15331) ;  /* 0x0000000400907947 */ /* 0x000fea0003800000 */
.L_x_15338:
        /* <DEDUP_REMOVED lines=10> */
.L_x_15350:
        /* <DEDUP_REMOVED lines=17> */
.L_x_15353:
[----:B------:R-:W-:-:S04]  /*33c0*/  LOP3.LUT R2, R37, 0x80000000, RZ, 0xc0, !PT ;  /* 0x8000000025027812 */ /* 0x000fc800078ec0ff */
[----:B------:R-:W-:-:S04]  /*33d0*/  SHF.R.U32.HI R3, RZ, 0x18, R2 ;  /* 0x00000018ff037819 */ /* 0x000fc80000011602 */
[----:B------:R-:W-:-:S04]  /*33e0*/  LOP3.LUT R0, R0, R3, RZ, 0xfc, !PT ;  /* 0x0000000300007212 */ /* 0x000fc800078efcff */
[----:B------:R-:W-:-:S07]  /*33f0*/  PRMT R8, R0, 0x7610, R8 ;  /* 0x0000761000087816 */ /* 0x000fce0000000008 */
.L_x_15352:
[----:B------:R-:W-:Y:S05]  /*3400*/  BSYNC B0 ;  /* 0x0000000000007941 */ /* 0x000fea0003800000 */
.L_x_15351:
[----:B------:R0:W-:Y:S01]  /*3410*/  STG.E.U8 desc[UR36][R16.64], R8 ;  /* 0x0000000810007986 */ /* 0x0001e2000c101124 */
[----:B------:R-:W-:Y:S05]  /*3420*/  BRA `(.L_x_15331) ;  /* 0x0000000400087947 */ /* 0x000fea0003800000 */
.L_x_15349:
        /* <DEDUP_REMOVED lines=17> */
.L_x_15356:
[----:B------:R-:W-:-:S04]  /*3540*/  LOP3.LUT R2, R37, 0x80000000, RZ, 0xc0, !PT ;  /* 0x8000000025027812 */ /* 0x000fc800078ec0ff */
[----:B------:R-:W-:-:S04]  /*3550*/  SHF.R.U32.HI R3, RZ, 0x18, R2 ;  /* 0x00000018ff037819 */ /* 0x000fc80000011602 */
[----:B------:R-:W-:-:S04]  /*3560*/  LOP3.LUT R0, R0, R3, RZ, 0xfc, !PT ;  /* 0x0000000300007212 */ /* 0x000fc800078efcff */
[----:B------:R-:W-:-:S07]  /*3570*/  PRMT R8, R0, 0x7610, R8 ;  /* 0x0000761000087816 */ /* 0x000fce0000000008 */
.L_x_15355:
[----:B------:R-:W-:Y:S05]  /*3580*/  BSYNC B0 ;  /* 0x0000000000007941 */ /* 0x000fea0003800000 */
.L_x_15354:
[----:B------:R0:W-:Y:S01]  /*3590*/  STG.E.U8 desc[UR36][R16.64], R8 ;  /* 0x0000000810007986 */ /* 0x0001e2000c101124 */
[----:B------:R-:W-:Y:S05]  /*35a0*/  BRA `(.L_x_15331) ;  /* 0x0000000000a87947 */ /* 0x000fea0003800000 */
.L_x_15348:
        /* <DEDUP_REMOVED lines=22> */
.L_x_15330:
        /* <DEDUP_REMOVED lines=16> */
.L_x_15359:
[----:B------:R-:W-:Y:S05]  /*3810*/  BRA `(.L_x_15331) ;  /* 0x00000000000c7947 */ /* 0x000fea0003800000 */
.L_x_15358:
[----:B------:R0:W-:Y:S01]  /*3820*/  STG.E.64 desc[UR36][R16.64], R36 ;  /* 0x0000002410007986 */ /* 0x0001e2000c101b24 */
[----:B------:R-:W-:Y:S05]  /*3830*/  BRA `(.L_x_15331) ;  /* 0x0000000000047947 */ /* 0x000fea0003800000 */
.L_x_15357:
[----:B------:R0:W-:Y:S02]  /*3840*/  STG.E desc[UR36][R16.64], R36 ;  /* 0x0000002410007986 */ /* 0x0001e4000c101924 */
.L_x_15331:
[----:B------:R-:W-:-:S07]  /*3850*/  VIADD R19, R19, 0x80 ;  /* 0x0000008013137836 */ /* 0x000fce0000000000 */
.L_x_15288:
[----:B------:R-:W-:Y:S05]  /*3860*/  BSYNC B6 ;  /* 0x0000000000067941 */ /* 0x000fea0003800000 */
.L_x_15287:
        /* <DEDUP_REMOVED lines=307> */
.L_x_15362:
        /* <DEDUP_REMOVED lines=21> */
.L_x_15366:
[----:B------:R0:W5:Y:S01]  /*4cf0*/  LDG.E.U8 R2, desc[UR36][R4.64] ;  /* 0x0000002404027981 */ /* 0x000162000c1e1100 */
[----:B------:R-:W-:Y:S01]  /*4d00*/  IMAD.MOV.U32 R3, RZ, RZ, RZ ;  /* 0x000000ffff037224 */ /* 0x000fe200078e00ff */
[----:B------:R-:W-:Y:S06]  /*4d10*/  BRA `(.L_x_15368) ;  /* 0x0000000c00487947 */ /* 0x000fec0003800000 */
.L_x_15365:
        /* <DEDUP_REMOVED lines=8> */
.L_x_15370:
[----:B------:R-:W2:Y:S02]  /*4da0*/  LDG.E R2, desc[UR36][R4.64] ;  /* 0x0000002404027981 */ /* 0x000ea4000c1e1900 */
[----:B--2---:R-:W-:Y:S01]  /*4db0*/  SHF.R.S32.HI R3, RZ, 0x1f, R2 ;  /* 0x0000001fff037819 */ /* 0x004fe20000011402 */
[----:B------:R-:W-:Y:S06]  /*4dc0*/  BRA `(.L_x_15368) ;  /* 0x0000000c001c7947 */ /* 0x000fec0003800000 */
.L_x_15369:
[----:B------:R-:W2:Y:S02]  /*4dd0*/  LDG.E.S16 R2, desc[UR36][R4.64] ;  /* 0x0000002404027981 */ /* 0x000ea4000c1e1700 */
[----:B--2---:R-:W-:Y:S01]  /*4de0*/  SHF.R.S32.HI R3, RZ, 0x1f, R2 ;  /* 0x0000001fff037819 */ /* 0x004fe20000011402 */
[----:B------:R-:W-:Y:S06]  /*4df0*/  BRA `(.L_x_15368) ;  /* 0x0000000c00107947 */ /* 0x000fec0003800000 */
.L_x_15364:
        /* <DEDUP_REMOVED lines=9> */
.L_x_15372:
[----:B------:R-:W2:Y:S02]  /*4e90*/  LDG.E.U16 R4, desc[UR36][R4.64] ;  /* 0x0000002404047981 */ /* 0x000ea4000c1e1500 */
[----:B--2---:R-:W-:-:S06]  /*4ea0*/  HADD2.F32 R2, -RZ, R4.H0_H0 ;  /* 0x20000004ff027230 */ /* 0x004fcc0000004100 */
[----:B------:R-:W0:Y:S01]  /*4eb0*/  F2I.S64.TRUNC R2, R2 ;  /* 0x0000000200027311 */ /* 0x000e22000020d900 */
[----:B------:R-:W-:Y:S05]  /*4ec0*/  BRA `(.L_x_15368) ;  /* 0x0000000800dc7947 */ /* 0x000fea0003800000 */
.L_x_15371:
        /* <DEDUP_REMOVED lines=9> */
.L_x_15374:
[----:B------:R-:W2:Y:S02]  /*4f60*/  LDG.E.U16 R4, desc[UR36][R4.64] ;  /* 0x0000002404047981 */ /* 0x000ea4000c1e1500 */
[----:B--2---:R-:W-:-:S06]  /*4f70*/  HADD2.F32 R2, -RZ, R4.H0_H0 ;  /* 0x20000004ff027230 */ /* 0x004fcc0000004100 */
[----:B------:R-:W2:Y:S01]  /*4f80*/  F2I.S64.TRUNC R2, R2 ;  /* 0x0000000200027311 */ /* 0x000ea2000020d900 */
[----:B------:R-:W-:Y:S05]  /*4f90*/  BRA `(.L_x_15368) ;  /* 0x0000000800a87947 */ /* 0x000fea0003800000 */
.L_x_15373:
[----:B------:R-:W2:Y:S02]  /*4fa0*/  LDG.E.64 R2, desc[UR36][R4.64] ;  /* 0x0000002404027981 */ /* 0x000ea4000c1e1b00 */
[----:B--2---:R-:W4:Y:S01]  /*4fb0*/  F2I.S64.F64.TRUNC R2, R2 ;  /* 0x0000000200027311 */ /* 0x004f22000030d900 */
[----:B------:R-:W-:Y:S05]  /*4fc0*/  BRA `(.L_x_15368) ;  /* 0x00000008009c7947 */ /* 0x000fea0003800000 */
.L_x_15363:
        /* <DEDUP_REMOVED lines=13> */
.L_x_15377:
[----:B------:R-:W2:Y:S02]  /*50a0*/  LDG.E.64 R2, desc[UR36][R4.64] ;  /* 0x0000002404027981 */ /* 0x000ea4000c1e1b00 */
[----:B--2---:R-:W0:Y:S01]  /*50b0*/  F2I.S64.F64.TRUNC R2, R2 ;  /* 0x0000000200027311 */ /* 0x004e22000030d900 */
[----:B------:R-:W-:Y:S05]  /*50c0*/  BRA `(.L_x_15368) ;  /* 0x00000008005c7947 */ /* 0x000fea0003800000 */
.L_x_15376:
        /* <DEDUP_REMOVED lines=27> */
.L_x_15379:
        /* <DEDUP_REMOVED lines=14> */
.L_x_15378:
[----:B------:R-:W2:Y:S02]  /*5360*/  LDG.E.U16 R2, desc[UR36][R4.64] ;  /* 0x0000002404027981 */ /* 0x000ea4000c1e1500 */
[----:B--2---:R-:W-:-:S06]  /*5370*/  IMAD.U32 R2, R2, 0x10000, RZ ;  /* 0x0001000002027824 */ /* 0x004fcc00078e00ff */
[----:B------:R-:W0:Y:S01]  /*5380*/  F2I.S64.TRUNC R2, R2 ;  /* 0x0000000200027311 */ /* 0x000e22000020d900 */
[----:B------:R-:W-:Y:S05]  /*5390*/  BRA `(.L_x_15368) ;  /* 0x0000000400a87947 */ /* 0x000fea0003800000 */
.L_x_15375:
        /* <DEDUP_REMOVED lines=11> */
.L_x_15382:
        /* <DEDUP_REMOVED lines=21> */
.L_x_15386:
[----:B------:R-:W-:Y:S05]  /*55a0*/  BSYNC B1 ;  /* 0x0000000000017941 */ /* 0x000fea0003800000 */
.L_x_15385:
[----:B------:R-:W-:Y:S01]  /*55b0*/  IMAD.SHL.U32 R2, R2, 0x100000, RZ ;  /* 0x0010000002027824 */ /* 0x000fe200078e00ff */
[----:B------:R-:W-:-:S04]  /*55c0*/  LEA R3, R0, 0x3b800000, 0x17 ;  /* 0x3b80000000037811 */ /* 0x000fc800078eb8ff */
[----:B------:R-:W-:-:S07]  /*55d0*/  LOP3.LUT R2, R3, R2, R4, 0xfe, !PT ;  /* 0x0000000203027212 */ /* 0x000fce00078efe04 */
.L_x_15384:
[----:B------:R-:W-:Y:S05]  /*55e0*/  BSYNC B0 ;  /* 0x0000000000007941 */ /* 0x000fea0003800000 */
.L_x_15383:
[----:B------:R-:W0:Y:S01]  /*55f0*/  F2I.S64.TRUNC R2, R2 ;  /* 0x0000000200027311 */ /* 0x000e22000020d900 */
[----:B------:R-:W-:Y:S05]  /*5600*/  BRA `(.L_x_15368) ;  /* 0x00000004000c7947 */ /* 0x000fea0003800000 */
.L_x_15381:
        /* <DEDUP_REMOVED lines=21> */
.L_x_15390:
[----:B------:R-:W-:Y:S05]  /*5760*/  BSYNC B1 ;  /* 0x0000000000017941 */ /* 0x000fea0003800000 */
.L_x_15389:
[----:B------:R-:W-:Y:S01]  /*5770*/  IMAD.SHL.U32 R2, R2, 0x200000, RZ ;  /* 0x0020000002027824 */ /* 0x000fe200078e00ff */
[----:B------:R-:W-:-:S04]  /*5780*/  LEA R3, R0, 0x37800000, 0x17 ;  /* 0x3780000000037811 */ /* 0x000fc800078eb8ff */
[----:B------:R-:W-:-:S07]  /*5790*/  LOP3.LUT R2, R3, R2, R4, 0xfe, !PT ;  /* 0x0000000203027212 */ /* 0x000fce00078efe04 */
.L_x_15388:
[----:B------:R-:W-:Y:S05]  /*57a0*/  BSYNC B0 ;  /* 0x0000000000007941 */ /* 0x000fea0003800000 */
.L_x_15387:
[----:B------:R-:W0:Y:S01]  /*57b0*/  F2I.S64.TRUNC R2, R2 ;  /* 0x0000000200027311 */ /* 0x000e22000020d900 */
[----:B------:R-:W-:Y:S05]  /*57c0*/  BRA `(.L_x_15368) ;  /* 0x00000000009c7947 */ /* 0x000fea0003800000 */
.L_x_15380:
        /* <DEDUP_REMOVED lines=14> */
.L_x_15394:
[----:B------:R-:W-:Y:S05]  /*58b0*/  BSYNC B0 ;  /* 0x0000000000007941 */ /* 0x000fea0003800000 */
.L_x_15393:
[----:B------:R-:W0:Y:S01]  /*58c0*/  F2I.S64.TRUNC R2, R2 ;  /* 0x0000000200027311 */ /* 0x000e22000020d900 */
[----:B------:R-:W-:Y:S05]  /*58d0*/  BRA `(.L_x_15368) ;  /* 0x0000000000587947 */ /* 0x000fea0003800000 */
.L_x_15367:
        /* <DEDUP_REMOVED lines=16> */
.L_x_15395:
[----:B------:R-:W-:Y:S01]  /*59e0*/  CS2R R2, SRZ ;  /* 0x0000000000027805 */ /* 0x000fe2000001ff00 */
[----:B------:R-:W-:Y:S06]  /*59f0*/  BRA `(.L_x_15368) ;  /* 0x0000000000107947 */ /* 0x000fec0003800000 */
.L_x_15392:
[----:B------:R0:W5:Y:S01]  /*5a00*/  LDG.E.64 R2, desc[UR36][R4.64] ;  /* 0x0000002404027981 */ /* 0x000162000c1e1b00 */
[----:B------:R-:W-:Y:S05]  /*5a10*/  BRA `(.L_x_15368) ;  /* 0x0000000000087947 */ /* 0x000fea0003800000 */
.L_x_15391:
[----:B------:R0:W5:Y:S01]  /*5a20*/  LDG.E R2, desc[UR36][R4.64] ;  /* 0x0000002404027981 */ /* 0x000162000c1e1900 */
[----:B------:R-:W-:-:S07]  /*5a30*/  IMAD.MOV.U32 R3, RZ, RZ, RZ ;  /* 0x000000ffff037224 */ /* 0x000fce00078e00ff */
.L_x_15368:
        /* <DEDUP_REMOVED lines=43> */
.L_x_15398:
        /* <DEDUP_REMOVED lines=44> */
.L_x_15397:
        /* <DEDUP_REMOVED lines=41> */
.L_x_15396:
        /* <DEDUP_REMOVED lines=14> */
.L_x_15402:
[----:B------:R1:W-:Y:S01]  /*6320*/  STG.E.U8 desc[UR36][R16.64], R36 ;  /* 0x0000002410007986 */ /* 0x0003e2000c101124 */
[----:B------:R-:W-:Y:S05]  /*6330*/  BRA `(.L_x_15404) ;  /* 0x0000000c004c7947 */ /* 0x000fea0003800000 */
.L_x_15401:
        /* <DEDUP_REMOVED lines=8> */
.L_x_15406:
[----:B------:R1:W-:Y:S01]  /*63c0*/  STG.E desc[UR36][R16.64], R36 ;  /* 0x0000002410007986 */ /* 0x0003e2000c101924 */
[----:B------:R-:W-:Y:S05]  /*63d0*/  BRA `(.L_x_15404) ;  /* 0x0000000c00247947 */ /* 0x000fea0003800000 */
.L_x_15405:
[----:B------:R1:W-:Y:S01]  /*63e0*/  STG.E.U16 desc[UR36][R16.64], R36 ;  /* 0x0000002410007986 */ /* 0x0003e2000c101524 */
[----:B------:R-:W-:Y:S05]  /*63f0*/  BRA `(.L_x_15404) ;  /* 0x0000000c001c7947 */ /* 0x000fea0003800000 */
.L_x_15400:
        /* <DEDUP_REMOVED lines=9> */
.L_x_15408:
[----:B------:R-:W1:Y:S02]  /*6490*/  I2F.S64 R0, R36 ;  /* 0x0000002400007312 */ /* 0x000e640000301400 */
[----:B-1----:R-:W-:-:S05]  /*64a0*/  F2FP.F16.F32.PACK_AB R0, RZ, R0 ;  /* 0x00000000ff00723e */ /* 0x002fca00000000ff */
[----:B------:R1:W-:Y:S01]  /*64b0*/  STG.E.U16 desc[UR36][R16.64], R0 ;  /* 0x0000000010007986 */ /* 0x0003e2000c101524 */
[----:B------:R-:W-:Y:S05]  /*64c0*/  BRA `(.L_x_15404) ;  /* 0x0000000800e87947 */ /* 0x000fea0003800000 */
.L_x_15407:
        /* <DEDUP_REMOVED lines=10> */
.L_x_15410:
[----:B------:R-:W1:Y:S02]  /*6570*/  I2F.S64 R36, R36 ;  /* 0x0000002400247312 */ /* 0x000e640000301400 */
[----:B-1----:R-:W-:-:S04]  /*6580*/  F2FP.F16.F32.PACK_AB R3, RZ, R36 ;  /* 0x00000024ff03723e */ /* 0x002fc800000000ff */
[----:B------:R-:W-:-:S05]  /*6590*/  PRMT R3, R3, 0x5410, RZ ;  /* 0x0000541003037816 */ /* 0x000fca00000000ff */
[----:B------:R1:W-:Y:S01]  /*65a0*/  STG.E desc[UR36][R16.64], R3 ;  /* 0x0000000310007986 */ /* 0x0003e2000c101924 */
[----:B------:R-:W-:Y:S05]  /*65b0*/  BRA `(.L_x_15404) ;  /* 0x0000000800ac7947 */ /* 0x000fea0003800000 */
.L_x_15409:
[----:B------:R-:W1:Y:S02]  /*65c0*/  I2F.F64.S64 R2, R36 ;  /* 0x0000002400027312 */ /* 0x000e640000301c00 */
[----:B-1----:R1:W-:Y:S01]  /*65d0*/  STG.E.64 desc[UR36][R16.64], R2 ;  /* 0x0000000210007986 */ /* 0x0023e2000c101b24 */
[----:B------:R-:W-:Y:S05]  /*65e0*/  BRA `(.L_x_15404) ;  /* 0x0000000800a07947 */ /* 0x000fea0003800000 */
.L_x_15399:
        /* <DEDUP_REMOVED lines=13> */
.L_x_15413:
[----:B------:R-:W1:Y:S01]  /*66c0*/  I2F.F64.S64 R36, R36 ;  /* 0x0000002400247312 */ /* 0x000e620000301c00 */
[----:B------:R-:W-:-:S05]  /*66d0*/  CS2R R38, SRZ ;  /* 0x0000000000267805 */ /* 0x000fca000001ff00 */
[----:B-1----:R1:W-:Y:S01]  /*66e0*/  STG.E.128 desc[UR36][R16.64], R36 ;  /* 0x0000002410007986 */ /* 0x0023e2000c101d24 */
[----:B------:R-:W-:Y:S05]  /*66f0*/  BRA `(.L_x_15404) ;  /* 0x00000008005c7947 */ /* 0x000fea0003800000 */
.L_x_15412:
        /* <DEDUP_REMOVED lines=21> */
.L_x_15417:
[----:B------:R-:W-:Y:S05]  /*6850*/  BSYNC B0 ;  /* 0x0000000000007941 */ /* 0x000fea0003800000 */
.L_x_15416:
[----:B------:R-:W-:-:S05]  /*6860*/  LOP3.LUT R3, R0, R3, RZ, 0xfc, !PT ;  /* 0x0000000300037212 */ /* 0x000fca00078efcff */
[----:B------:R1:W-:Y:S01]  /*6870*/  STG.E.U8 desc[UR36][R16.64], R3 ;  /* 0x0000000310007986 */ /* 0x0003e2000c101124 */
[----:B------:R-:W-:Y:S05]  /*6880*/  BRA `(.L_x_15404) ;  /* 0x0000000400f87947 */ /* 0x000fea0003800000 */
.L_x_15415:
        /* <DEDUP_REMOVED lines=13> */
.L_x_15419:
[----:B------:R-:W-:Y:S01]  /*6960*/  IMAD.MOV.U32 R0, RZ, RZ, 0x7f ;  /* 0x0000007fff007424 */ /* 0x000fe200078e00ff */
[----:B------:R-:W-:-:S04]  /*6970*/  ISETP.GT.U32.AND P0, PT, R2, 0x7f800000, PT ;  /* 0x7f8000000200780c */ /* 0x000fc80003f04070 */
[----:B------:R-:W-:-:S09]  /*6980*/  SEL R0, R0, 0x7c, P0 ;  /* 0x0000007c00007807 */ /* 0x000fd20000000000 */
.L_x_15420:
[----:B------:R-:W-:Y:S05]  /*6990*/  BSYNC B0 ;  /* 0x0000000000007941 */ /* 0x000fea0003800000 */
.L_x_15418:
[----:B------:R-:W-:-:S04]  /*69a0*/  LOP3.LUT R2, R37, 0x80000000, RZ, 0xc0, !PT ;  /* 0x8000000025027812 */ /* 0x000fc800078ec0ff */
[----:B------:R-:W-:-:S04]  /*69b0*/  SHF.R.U32.HI R3, RZ, 0x18, R2 ;  /* 0x00000018ff037819 */ /* 0x000fc80000011602 */
[----:B------:R-:W-:-:S05]  /*69c0*/  LOP3.LUT R3, R0, R3, RZ, 0xfc, !PT ;  /* 0x0000000300037212 */ /* 0x000fca00078efcff */
[----:B------:R1:W-:Y:S01]  /*69d0*/  STG.E.U8 desc[UR36][R16.64], R3 ;  /* 0x0000000310007986 */ /* 0x0003e2000c101124 */
[----:B------:R-:W-:Y:S05]  /*69e0*/  BRA `(.L_x_15404) ;  /* 0x0000000400a07947 */ /* 0x000fea0003800000 */
.L_x_15414:
[----:B------:R-:W1:Y:S02]  /*69f0*/  I2F.S64 R0, R36 ;  /* 0x0000002400007312 */ /* 0x000e640000301400 */
[----:B-1----:R-:W-:-:S05]  /*6a00*/  F2FP.BF16.F32.PACK_AB R0, RZ, R0 ;  /* 0x00000000ff00723e */ /* 0x002fca00000010ff */
[----:B------:R1:W-:Y:S01]  /*6a10*/  STG.E.U16 desc[UR36][R16.64], R0 ;  /* 0x0000000010007986 */ /* 0x0003e2000c101524 */
[----:B------:R-:W-:Y:S05]  /*6a20*/  BRA `(.L_x_15404) ;  /* 0x0000000400907947 */ /* 0x000fea0003800000 */
.L_x_15411:
        /* <DEDUP_REMOVED lines=10> */
.L_x_15423:
        /* <DEDUP_REMOVED lines=17> */
.L_x_15426:
[----:B------:R-:W-:-:S04]  /*6be0*/  LOP3.LUT R2, R37, 0x80000000, RZ, 0xc0, !PT ;  /* 0x8000000025027812 */ /* 0x000fc800078ec0ff */
[----:B------:R-:W-:-:S04]  /*6bf0*/  SHF.R.U32.HI R3, RZ, 0x18, R2 ;  /* 0x00000018ff037819 */ /* 0x000fc80000011602 */
[----:B------:R-:W-:-:S04]  /*6c00*/  LOP3.LUT R0, R0, R3, RZ, 0xfc, !PT ;  /* 0x0000000300007212 */ /* 0x000fc800078efcff */
[----:B------:R-:W-:-:S07]  /*6c10*/  PRMT R8, R0, 0x7610, R8 ;  /* 0x0000761000087816 */ /* 0x000fce0000000008 */
.L_x_15425:
[----:B------:R-:W-:Y:S05]  /*6c20*/  BSYNC B0 ;  /* 0x0000000000007941 */ /* 0x000fea0003800000 */
.L_x_15424:
[----:B------:R4:W-:Y:S01]  /*6c30*/  STG.E.U8 desc[UR36][R16.64], R8 ;  /* 0x0000000810007986 */ /* 0x0009e2000c101124 */
[----:B------:R-:W-:Y:S05]  /*6c40*/  BRA `(.L_x_15404) ;  /* 0x0000000400087947 */ /* 0x000fea0003800000 */
.L_x_15422:
        /* <DEDUP_REMOVED lines=17> */
.L_x_15429:
[----:B------:R-:W-:-:S04]  /*6d60*/  LOP3.LUT R2, R37, 0x80000000, RZ, 0xc0, !PT ;  /* 0x8000000025027812 */ /* 0x000fc800078ec0ff */
[----:B------:R-:W-:-:S04]  /*6d70*/  SHF.R.U32.HI R3, RZ, 0x18, R2 ;  /* 0x00000018ff037819 */ /* 0x000fc80000011602 */
[----:B------:R-:W-:-:S04]  /*6d80*/  LOP3.LUT R0, R0, R3, RZ, 0xfc, !PT ;  /* 0x0000000300007212 */ /* 0x000fc800078efcff */
[----:B------:R-:W-:-:S07]  /*6d90*/  PRMT R8, R0, 0x7610, R8 ;  /* 0x0000761000087816 */ /* 0x000fce0000000008 */
.L_x_15428:
[----:B------:R-:W-:Y:S05]  /*6da0*/  BSYNC B0 ;  /* 0x0000000000007941 */ /* 0x000fea0003800000 */
.L_x_15427:
[----:B------:R1:W-:Y:S01]  /*6db0*/  STG.E.U8 desc[UR36][R16.64], R8 ;  /* 0x0000000810007986 */ /* 0x0003e2000c101124 */
[----:B------:R-:W-:Y:S05]  /*6dc0*/  BRA `(.L_x_15404) ;  /* 0x0000000000a87947 */ /* 0x000fea0003800000 */
.L_x_15421:
        /* <DEDUP_REMOVED lines=22> */
.L_x_15403:
        /* <DEDUP_REMOVED lines=16> */
.L_x_15432:
[----:B------:R-:W-:Y:S05]  /*7030*/  BRA `(.L_x_15404) ;  /* 0x00000000000c7947 */ /* 0x000fea0003800000 */
.L_x_15431:
[----:B------:R3:W-:Y:S01]  /*7040*/  STG.E.64 desc[UR36][R16.64], R36 ;  /* 0x0000002410007986 */ /* 0x0007e2000c101b24 */
[----:B------:R-:W-:Y:S05]  /*7050*/  BRA `(.L_x_15404) ;  /* 0x0000000000047947 */ /* 0x000fea0003800000 */
.L_x_15430:
[----:B------:R1:W-:Y:S02]  /*7060*/  STG.E desc[UR36][R16.64], R36 ;  /* 0x0000002410007986 */ /* 0x0003e4000c101924 */
.L_x_15404:
[----:B------:R-:W-:-:S07]  /*7070*/  VIADD R19, R19, 0x80 ;  /* 0x0000008013137836 */ /* 0x000fce0000000000 */
.L_x_15361:
[----:B------:R-:W-:Y:S05]  /*7080*/  BSYNC B6 ;  /* 0x0000000000067941 */ /* 0x000fea0003800000 */
.L_x_15360:
        /* <DEDUP_REMOVED lines=307> */
.L_x_15435:
        /* <DEDUP_REMOVED lines=21> */
.L_x_15439:
[----:B------:R0:W5:Y:S01]  /*8510*/  LDG.E.U8 R2, desc[UR36][R4.64] ;  /* 0x0000002404027981 */ /* 0x000162000c1e1100 */
[----:B------:R-:W-:Y:S01]  /*8520*/  IMAD.MOV.U32 R3, RZ, RZ, RZ ;  /* 0x000000ffff037224 */ /* 0x000fe200078e00ff */
[----:B------:R-:W-:Y:S06]  /*8530*/  BRA `(.L_x_15441) ;  /* 0x0000000c00487947 */ /* 0x000fec0003800000 */
.L_x_15438:
        /* <DEDUP_REMOVED lines=8> */
.L_x_15443:
[----:B------:R-:W2:Y:S02]  /*85c0*/  LDG.E R2, desc[UR36][R4.64] ;  /* 0x0000002404027981 */ /* 0x000ea4000c1e1900 */
[----:B--2---:R-:W-:Y:S01]  /*85d0*/  SHF.R.S32.HI R3, RZ, 0x1f, R2 ;  /* 0x0000001fff037819 */ /* 0x004fe20000011402 */
[----:B------:R-:W-:Y:S06]  /*85e0*/  BRA `(.L_x_15441) ;  /* 0x0000000c001c7947 */ /* 0x000fec0003800000 */
.L_x_15442:
[----:B------:R-:W2:Y:S02]  /*85f0*/  LDG.E.S16 R2, desc[UR36][R4.64] ;  /* 0x0000002404027981 */ /* 0x000ea4000c1e1700 */
[----:B--2---:R-:W-:Y:S01]  /*8600*/  SHF.R.S32.HI R3, RZ, 0x1f, R2 ;  /* 0x0000001fff037819 */ /* 0x004fe20000011402 */
[----:B------:R-:W-:Y:S06]  /*8610*/  BRA `(.L_x_15441) ;  /* 0x0000000c00107947 */ /* 0x000fec0003800000 */
.L_x_15437:
        /* <DEDUP_REMOVED lines=9> */
.L_x_15445:
[----:B------:R-:W2:Y:S02]  /*86b0*/  LDG.E.U16 R4, desc[UR36][R4.64] ;  /* 0x0000002404047981 */ /* 0x000ea4000c1e1500 */
[----:B--2---:R-:W-:-:S06]  /*86c0*/  HADD2.F32 R2, -RZ, R4.H0_H0 ;  /* 0x20000004ff027230 */ /* 0x004fcc0000004100 */
[----:B------:R-:W0:Y:S01]  /*86d0*/  F2I.S64.TRUNC R2, R2 ;  /* 0x0000000200027311 */ /* 0x000e22000020d900 */
[----:B------:R-:W-:Y:S05]  /*86e0*/  BRA `(.L_x_15441) ;  /* 0x0000000800dc7947 */ /* 0x000fea0003800000 */
.L_x_15444:
        /* <DEDUP_REMOVED lines=9> */
.L_x_15447:
[----:B------:R-:W2:Y:S02]  /*8780*/  LDG.E.U16 R4, desc[UR36][R4.64] ;  /* 0x0000002404047981 */ /* 0x000ea4000c1e1500 */
[----:B--2---:R-:W-:-:S06]  /*8790*/  HADD2.F32 R2, -RZ, R4.H0_H0 ;  /* 0x20000004ff027230 */ /* 0x004fcc0000004100 */
[----:B------:R-:W0:Y:S01]  /*87a0*/  F2I.S64.TRUNC R2, R2 ;  /* 0x0000000200027311 */ /* 0x000e22000020d900 */
[----:B------:R-:W-:Y:S05]  /*87b0*/  BRA `(.L_x_15441) ;  /* 0x0000000800a87947 */ /* 0x000fea0003800000 */
.L_x_15446:
[----:B------:R-:W2:Y:S02]  /*87c0*/  LDG.E.64 R2, desc[UR36][R4.64] ;  /* 0x0000002404027981 */ /* 0x000ea4000c1e1b00 */
[----:B--2---:R-:W0:Y:S01]  /*87d0*/  F2I.S64.F64.TRUNC R2, R2 ;  /* 0x0000000200027311 */ /* 0x004e22000030d900 */
[----:B------:R-:W-:Y:S05]  /*87e0*/  BRA `(.L_x_15441) ;  /* 0x00000008009c7947 */ /* 0x000fea0003800000 */
.L_x_15436:
        /* <DEDUP_REMOVED lines=13> */
.L_x_15450:
[----:B------:R-:W2:Y:S02]  /*88c0*/  LDG.E.64 R2, desc[UR36][R4.64] ;  /* 0x0000002404027981 */ /* 0x000ea4000c1e1b00 */
[----:B--2---:R-:W0:Y:S01]  /*88d0*/  F2I.S64.F64.TRUNC R2, R2 ;  /* 0x0000000200027311 */ /* 0x004e22000030d900 */
[----:B------:R-:W-:Y:S05]  /*88e0*/  BRA `(.L_x_15441) ;  /* 0x00000008005c7947 */ /* 0x000fea0003800000 */
.L_x_15449:
        /* <DEDUP_REMOVED lines=27> */
.L_x_15452:
        /* <DEDUP_REMOVED lines=14> */
.L_x_15451:
[----:B------:R-:W2:Y:S02]  /*8b80*/  LDG.E.U16 R2, desc[UR36][R4.64] ;  /* 0x0000002404027981 */ /* 0x000ea4000c1e1500 */
[----:B--2---:R-:W-:-:S06]  /*8b90*/  IMAD.U32 R2, R2, 0x10000, RZ ;  /* 0x0001000002027824 */ /* 0x004fcc00078e00ff */
[----:B------:R-:W1:Y:S01]  /*8ba0*/  F2I.S64.TRUNC R2, R2 ;  /* 0x0000000200027311 */ /* 0x000e62000020d900 */
[----:B------:R-:W-:Y:S05]  /*8bb0*/  BRA `(.L_x_15441) ;  /* 0x0000000400a87947 */ /* 0x000fea0003800000 */
.L_x_15448:
        /* <DEDUP_REMOVED lines=11> */
.L_x_15455:
        /* <DEDUP_REMOVED lines=21> */
.L_x_15459:
[----:B------:R-:W-:Y:S05]  /*8dc0*/  BSYNC B1 ;  /* 0x0000000000017941 */ /* 0x000fea0003800000 */
.L_x_15458:
[----:B------:R-:W-:Y:S01]  /*8dd0*/  IMAD.SHL.U32 R2, R2, 0x100000, RZ ;  /* 0x0010000002027824 */ /* 0x000fe200078e00ff */
[----:B------:R-:W-:-:S04]  /*8de0*/  LEA R3, R0, 0x3b800000, 0x17 ;  /* 0x3b80000000037811 */ /* 0x000fc800078eb8ff */
[----:B------:R-:W-:-:S07]  /*8df0*/  LOP3.LUT R2, R3, R2, R4, 0xfe, !PT ;  /* 0x0000000203027212 */ /* 0x000fce00078efe04 */
.L_x_15457:
[----:B------:R-:W-:Y:S05]  /*8e00*/  BSYNC B0 ;  /* 0x0000000000007941 */ /* 0x000fea0003800000 */
.L_x_15456:
[----:B------:R-:W4:Y:S01]  /*8e10*/  F2I.S64.TRUNC R2, R2 ;  /* 0x0000000200027311 */ /* 0x000f22000020d900 */
[----:B------:R-:W-:Y:S05]  /*8e20*/  BRA `(.L_x_15441) ;  /* 0x00000004000c7947 */ /* 0x000fea0003800000 */
.L_x_15454:
        /* <DEDUP_REMOVED lines=21> */
.L_x_15463:
[----:B------:R-:W-:Y:S05]  /*8f80*/  BSYNC B1 ;  /* 0x0000000000017941 */ /* 0x000fea0003800000 */
.L_x_15462:
[----:B------:R-:W-:Y:S01]  /*8f90*/  IMAD.SHL.U32 R2, R2, 0x200000, RZ ;  /* 0x0020000002027824 */ /* 0x000fe200078e00ff */
[----:B------:R-:W-:-:S04]  /*8fa0*/  LEA R3, R0, 0x37800000, 0x17 ;  /* 0x3780000000037811 */ /* 0x000fc800078eb8ff */
[----:B------:R-:W-:-:S07]  /*8fb0*/  LOP3.LUT R2, R3, R2, R4, 0xfe, !PT ;  /* 0x0000000203027212 */ /* 0x000fce00078efe04 */
.L_x_15461:
[----:B------:R-:W-:Y:S05]  /*8fc0*/  BSYNC B0 ;  /* 0x0000000000007941 */ /* 0x000fea0003800000 */
.L_x_15460:
[----:B------:R-:W0:Y:S01]  /*8fd0*/  F2I.S64.TRUNC R2, R2 ;  /* 0x0000000200027311 */ /* 0x000e22000020d900 */
[----:B------:R-:W-:Y:S05]  /*8fe0*/  BRA `(.L_x_15441) ;  /* 0x00000000009c7947 */ /* 0x000fea0003800000 */
.L_x_15453:
        /* <DEDUP_REMOVED lines=14> */
.L_x_15467:
[----:B------:R-:W-:Y:S05]  /*90d0*/  BSYNC B0 ;  /* 0x0000000000007941 */ /* 0x000fea0003800000 */
.L_x_15466:
[----:B------:R-:W0:Y:S01]  /*90e0*/  F2I.S64.TRUNC R2, R2 ;  /* 0x0000000200027311 */ /* 0x000e22000020d900 */
[----:B------:R-:W-:Y:S05]  /*90f0*/  BRA `(.L_x_15441) ;  /* 0x0000000000587947 */ /* 0x000fea0003800000 */
.L_x_15440:
        /* <DEDUP_REMOVED lines=16> */
.L_x_15468:
[----:B------:R-:W-:Y:S01]  /*9200*/  CS2R R2, SRZ ;  /* 0x0000000000027805 */ /* 0x000fe2000001ff00 */
[----:B------:R-:W-:Y:S06]  /*9210*/  BRA `(.L_x_15441) ;  /* 0x0000000000107947 */ /* 0x000fec0003800000 */
.L_x_15465:
[----:B------:R0:W5:Y:S01]  /*9220*/  LDG.E.64 R2, desc[UR36][R4.64] ;  /* 0x0000002404027981 */ /* 0x000162000c1e1b00 */
[----:B------:R-:W-:Y:S05]  /*9230*/  BRA `(.L_x_15441) ;  /* 0x0000000000087947 */ /* 0x000fea0003800000 */
.L_x_15464:
[----:B------:R0:W5:Y:S01]  /*9240*/  LDG.E R2, desc[UR36][R4.64] ;  /* 0x0000002404027981 */ /* 0x000162000c1e1900 */
[----:B------:R-:W-:-:S07]  /*9250*/  IMAD.MOV.U32 R3, RZ, RZ, RZ ;  /* 0x000000ffff037224 */ /* 0x000fce00078e00ff */
.L_x_15441:
        /* <DEDUP_REMOVED lines=43> */
.L_x_15471:
        /* <DEDUP_REMOVED lines=44> */
.L_x_15470:
        /* <DEDUP_REMOVED lines=41> */
.L_x_15469:
        /* <DEDUP_REMOVED lines=14> */
.L_x_15475:
[----:B------:R1:W-:Y:S01]  /*9b40*/  STG.E.U8 desc[UR36][R16.64], R36 ;  /* 0x0000002410007986 */ /* 0x0003e2000c101124 */
[----:B------:R-:W-:Y:S05]  /*9b50*/  BRA `(.L_x_15477) ;  /* 0x0000000c004c7947 */ /* 0x000fea0003800000 */
.L_x_15474:
        /* <DEDUP_REMOVED lines=8> */
.L_x_15479:
[----:B------:R4:W-:Y:S01]  /*9be0*/  STG.E desc[UR36][R16.64], R36 ;  /* 0x0000002410007986 */ /* 0x0009e2000c101924 */
[----:B------:R-:W-:Y:S05]  /*9bf0*/  BRA `(.L_x_15477) ;  /* 0x0000000c00247947 */ /* 0x000fea0003800000 */
.L_x_15478:
[----:B------:R3:W-:Y:S01]  /*9c00*/  STG.E.U16 desc[UR36][R16.64], R36 ;  /* 0x0000002410007986 */ /* 0x0007e2000c101524 */
[----:B------:R-:W-:Y:S05]  /*9c10*/  BRA `(.L_x_15477) ;  /* 0x0000000c001c7947 */ /* 0x000fea0003800000 */
.L_x_15473:
        /* <DEDUP_REMOVED lines=9> */
.L_x_15481:
[----:B------:R-:W1:Y:S02]  /*9cb0*/  I2F.S64 R0, R36 ;  /* 0x0000002400007312 */ /* 0x000e640000301400 */
[----:B-1----:R-:W-:-:S05]  /*9cc0*/  F2FP.F16.F32.PACK_AB R0, RZ, R0 ;  /* 0x00000000ff00723e */ /* 0x002fca00000000ff */
[----:B------:R1:W-:Y:S01]  /*9cd0*/  STG.E.U16 desc[UR36][R16.64], R0 ;  /* 0x0000000010007986 */ /* 0x0003e2000c101524 */
[----:B------:R-:W-:Y:S05]  /*9ce0*/  BRA `(.L_x_15477) ;  /* 0x0000000800e87947 */ /* 0x000fea0003800000 */
.L_x_15480:
        /* <DEDUP_REMOVED lines=10> */
.L_x_15483:
[----:B------:R-:W1:Y:S02]  /*9d90*/  I2F.S64 R36, R36 ;  /* 0x0000002400247312 */ /* 0x000e640000301400 */
[----:B-1----:R-:W-:-:S04]  /*9da0*/  F2FP.F16.F32.PACK_AB R3, RZ, R36 ;  /* 0x00000024ff03723e */ /* 0x002fc800000000ff */
[----:B------:R-:W-:-:S05]  /*9db0*/  PRMT R3, R3, 0x5410, RZ ;  /* 0x0000541003037816 */ /* 0x000fca00000000ff */
[----:B------:R1:W-:Y:S01]  /*9dc0*/  STG.E desc[UR36][R16.64], R3 ;  /* 0x0000000310007986 */ /* 0x0003e2000c101924 */
[----:B------:R-:W-:Y:S05]  /*9dd0*/  BRA `(.L_x_15477) ;  /* 0x0000000800ac7947 */ /* 0x000fea0003800000 */
.L_x_15482:
[----:B------:R-:W1:Y:S02]  /*9de0*/  I2F.F64.S64 R2, R36 ;  /* 0x0000002400027312 */ /* 0x000e640000301c00 */
[----:B-1----:R1:W-:Y:S01]  /*9df0*/  STG.E.64 desc[UR36][R16.64], R2 ;  /* 0x0000000210007986 */ /* 0x0023e2000c101b24 */
[----:B------:R-:W-:Y:S05]  /*9e00*/  BRA `(.L_x_15477) ;  /* 0x0000000800a07947 */ /* 0x000fea0003800000 */
.L_x_15472:
        /* <DEDUP_REMOVED lines=13> */
.L_x_15486:
[----:B------:R-:W1:Y:S01]  /*9ee0*/  I2F.F64.S64 R36, R36 ;  /* 0x0000002400247312 */ /* 0x000e620000301c00 */
[----:B------:R-:W-:-:S05]  /*9ef0*/  CS2R R38, SRZ ;  /* 0x0000000000267805 */ /* 0x000fca000001ff00 */
[----:B-1----:R1:W-:Y:S01]  /*9f00*/  STG.E.128 desc[UR36][R16.64], R36 ;  /* 0x0000002410007986 */ /* 0x0023e2000c101d24 */
[----:B------:R-:W-:Y:S05]  /*9f10*/  BRA `(.L_x_15477) ;  /* 0x00000008005c7947 */ /* 0x000fea0003800000 */
.L_x_15485:
        /* <DEDUP_REMOVED lines=21> */
.L_x_15490:
[----:B------:R-:W-:Y:S05]  /*a070*/  BSYNC B0 ;  /* 0x0000000000007941 */ /* 0x000fea0003800000 */
.L_x_15489:
[----:B------:R-:W-:-:S05]  /*a080*/  LOP3.LUT R3, R0, R3, RZ, 0xfc, !PT ;  /* 0x0000000300037212 */ /* 0x000fca00078efcff */
[----:B------:R1:W-:Y:S01]  /*a090*/  STG.E.U8 desc[UR36][R16.64], R3 ;  /* 0x0000000310007986 */ /* 0x0003e2000c101124 */
[----:B------:R-:W-:Y:S05]  /*a0a0*/  BRA `(.L_x_15477) ;  /* 0x0000000400f87947 */ /* 0x000fea0003800000 */
.L_x_15488:
        /* <DEDUP_REMOVED lines=13> */
.L_x_15492:
[----:B------:R-:W-:Y:S01]  /*a180*/  IMAD.MOV.U32 R0, RZ, RZ, 0x7f ;  /* 0x0000007fff007424 */ /* 0x000fe200078e00ff */
[----:B------:R-:W-:-:S04]  /*a190*/  ISETP.GT.U32.AND P0, PT, R2, 0x7f800000, PT ;  /* 0x7f8000000200780c */ /* 0x000fc80003f04070 */
[----:B------:R-:W-:-:S09]  /*a1a0*/  SEL R0, R0, 0x7c, P0 ;  /* 0x0000007c00007807 */ /* 0x000fd20000000000 */
.L_x_15493:
[----:B------:R-:W-:Y:S05]  /*a1b0*/  BSYNC B0 ;  /* 0x0000000000007941 */ /* 0x000fea0003800000 */
.L_x_15491:
[----:B------:R-:W-:-:S04]  /*a1c0*/  LOP3.LUT R2, R37, 0x80000000, RZ, 0xc0, !PT ;  /* 0x8000000025027812 */ /* 0x000fc800078ec0ff */
[----:B------:R-:W-:-:S04]  /*a1d0*/  SHF.R.U32.HI R3, RZ, 0x18, R2 ;  /* 0x00000018ff037819 */ /* 0x000fc80000011602 */
[----:B------:R-:W-:-:S05]  /*a1e0*/  LOP3.LUT R3, R0, R3, RZ, 0xfc, !PT ;  /* 0x0000000300037212 */ /* 0x000fca00078efcff */
[----:B------:R1:W-:Y:S01]  /*a1f0*/  STG.E.U8 desc[UR36][R16.64], R3 ;  /* 0x0000000310007986 */ /* 0x0003e2000c101124 */
[----:B------:R-:W-:Y:S05]  /*a200*/  BRA `(.L_x_15477) ;  /* 0x0000000400a07947 */ /* 0x000fea0003800000 */
.L_x_15487:
[----:B------:R-:W1:Y:S02]  /*a210*/  I2F.S64 R0, R36 ;  /* 0x0000002400007312 */ /* 0x000e640000301400 */
[----:B-1----:R-:W-:-:S05]  /*a220*/  F2FP.BF16.F32.PACK_AB R0, RZ, R0 ;  /* 0x00000000ff00723e */ /* 0x002fca00000010ff */
[----:B------:R1:W-:Y:S01]  /*a230*/  STG.E.U16 desc[UR36][R16.64], R0 ;  /* 0x0000000010007986 */ /* 0x0003e2000c101524 */
[----:B------:R-:W-:Y:S05]  /*a240*/  BRA `(.L_x_15477) ;  /* 0x0000000400907947 */ /* 0x000fea0003800000 */
.L_x_15484:
        /* <DEDUP_REMOVED lines=10> */
.L_x_15496:
        /* <DEDUP_REMOVED lines=17> */
.L_x_15499:
[----:B------:R-:W-:-:S04]  /*a400*/  LOP3.LUT R2, R37, 0x80000000, RZ, 0xc0, !PT ;  /* 0x8000000025027812 */ /* 0x000fc800078ec0ff */
[----:B------:R-:W-:-:S04]  /*a410*/  SHF.R.U32.HI R3, RZ, 0x18, R2 ;  /* 0x00000018ff037819 */ /* 0x000fc80000011602 */
[----:B------:R-:W-:-:S04]  /*a420*/  LOP3.LUT R0, R0, R3, RZ, 0xfc, !PT ;  /* 0x0000000300007212 */ /* 0x000fc800078efcff */
[----:B------:R-:W-:-:S07]  /*a430*/  PRMT R8, R0, 0x7610, R8 ;  /* 0x0000761000087816 */ /* 0x000fce0000000008 */
.L_x_15498:
[----:B------:R-:W-:Y:S05]  /*a440*/  BSYNC B0 ;  /* 0x0000000000007941 */ /* 0x000fea0003800000 */
.L_x_15497:
[----:B------:R1:W-:Y:S01]  /*a450*/  STG.E.U8 desc[UR36][R16.64], R8 ;  /* 0x0000000810007986 */ /* 0x0003e2000c101124 */
[----:B------:R-:W-:Y:S05]  /*a460*/  BRA `(.L_x_15477) ;  /* 0x0000000400087947 */ /* 0x000fea0003800000 */
.L_x_15495:
        /* <DEDUP_REMOVED lines=17> */
.L_x_15502:
[----:B------:R-:W-:-:S04]  /*a580*/  LOP3.LUT R2, R37, 0x80000000, RZ, 0xc0, !PT ;  /* 0x8000000025027812 */ /* 0x000fc800078ec0ff */
[----:B------:R-:W-:-:S04]  /*a590*/  SHF.R.U32.HI R3, RZ, 0x18, R2 ;  /* 0x00000018ff037819 */ /* 0x000fc80000011602 */
[----:B------:R-:W-:-:S04]  /*a5a0*/  LOP3.LUT R0, R0, R3, RZ, 0xfc, !PT ;  /* 0x0000000300007212 */ /* 0x000fc800078efcff */
[----:B------:R-:W-:-:S07]  /*a5b0*/  PRMT R8, R0, 0x7610, R8 ;  /* 0x0000761000087816 */ /* 0x000fce0000000008 */
.L_x_15501:
[----:B------:R-:W-:Y:S05]  /*a5c0*/  BSYNC B0 ;  /* 0x0000000000007941 */ /* 0x000fea0003800000 */
.L_x_15500:
[----:B------:R1:W-:Y:S01]  /*a5d0*/  STG.E.U8 desc[UR36][R16.64], R8 ;  /* 0x0000000810007986 */ /* 0x0003e2000c101124 */
[----:B------:R-:W-:Y:S05]  /*a5e0*/  BRA `(.L_x_15477) ;  /* 0x0000000000a87947 */ /* 0x000fea0003800000 */
.L_x_15494:
        /* <DEDUP_REMOVED lines=22> */
.L_x_15476:
        /* <DEDUP_REMOVED lines=16> */
.L_x_15505:
[----:B------:R-:W-:Y:S05]  /*a850*/  BRA `(.L_x_15477) ;  /* 0x00000000000c7947 */ /* 0x000fea0003800000 */
.L_x_15504:
[----:B------:R1:W-:Y:S01]  /*a860*/  STG.E.64 desc[UR36][R16.64], R36 ;  /* 0x0000002410007986 */ /* 0x0003e2000c101b24 */
[----:B------:R-:W-:Y:S05]  /*a870*/  BRA `(.L_x_15477) ;  /* 0x0000000000047947 */ /* 0x000fea0003800000 */
.L_x_15503:
[----:B------:R1:W-:Y:S02]  /*a880*/  STG.E desc[UR36][R16.64], R36 ;  /* 0x0000002410007986 */ /* 0x0003e4000c101924 */
.L_x_15477:
[----:B------:R-:W-:-:S07]  /*a890*/  VIADD R19, R19, 0x80 ;  /* 0x0000008013137836 */ /* 0x000fce0000000000 */
.L_x_15434:
[----:B------:R-:W-:Y:S05]  /*a8a0*/  BSYNC B6 ;  /* 0x0000000000067941 */ /* 0x000fea0003800000 */
.L_x_15433:
        /* <DEDUP_REMOVED lines=306> */
.L_x_15506:
        /* <DEDUP_REMOVED lines=21> */
.L_x_15510:
[----:B------:R0:W5:Y:S01]  /*bd20*/  LDG.E.U8 R2, desc[UR36][R4.64] ;  /* 0x0000002404027981 */ /* 0x000162000c1e1100 */
[----:B------:R-:W-:Y:S01]  /*bd30*/  IMAD.MOV.U32 R3, RZ, RZ, RZ ;  /* 0x000000ffff037224 */ /* 0x000fe200078e00ff */
[----:B------:R-:W-:Y:S06]  /*bd40*/  BRA `(.L_x_15512) ;  /* 0x0000000c00487947 */ /* 0x000fec0003800000 */
.L_x_15509:
        /* <DEDUP_REMOVED lines=8> */
.L_x_15514:
[----:B------:R-:W2:Y:S02]  /*bdd0*/  LDG.E R2, desc[UR36][R4.64] ;  /* 0x0000002404027981 */ /* 0x000ea4000c1e1900 */
[----:B--2---:R-:W-:Y:S01]  /*bde0*/  SHF.R.S32.HI R3, RZ, 0x1f, R2 ;  /* 0x0000001fff037819 */ /* 0x004fe20000011402 */
[----:B------:R-:W-:Y:S06]  /*bdf0*/  BRA `(.L_x_15512) ;  /* 0x0000000c001c7947 */ /* 0x000fec0003800000 */
.L_x_15513:
[----:B------:R-:W2:Y:S02]  /*be00*/  LDG.E.S16 R2, desc[UR36][R4.64] ;  /* 0x0000002404027981 */ /* 0x000ea4000c1e1700 */
[----:B--2---:R-:W-:Y:S01]  /*be10*/  SHF.R.S32.HI R3, RZ, 0x1f, R2 ;  /* 0x0000001fff037819 */ /* 0x004fe20000011402 */
[----:B------:R-:W-:Y:S06]  /*be20*/  BRA `(.L_x_15512) ;  /* 0x0000000c00107947 */ /* 0x000fec0003800000 */
.L_x_15508:
        /* <DEDUP_REMOVED lines=9> */
.L_x_15516:
[----:B------:R-:W2:Y:S02]  /*bec0*/  LDG.E.U16 R4, desc[UR36][R4.64] ;  /* 0x0000002404047981 */ /* 0x000ea4000c1e1500 */
[----:B--2---:R-:W-:-:S06]  /*bed0*/  HADD2.F32 R2, -RZ, R4.H0_H0 ;  /* 0x20000004ff027230 */ /* 0x004fcc0000004100 */
[----:B------:R-:W1:Y:S01]  /*bee0*/  F2I.S64.TRUNC R2, R2 ;  /* 0x0000000200027311 */ /* 0x000e62000020d900 */
[----:B------:R-:W-:Y:S05]  /*bef0*/  BRA `(.L_x_15512) ;  /* 0x0000000800dc7947 */ /* 0x000fea0003800000 */
.L_x_15515:
        /* <DEDUP_REMOVED lines=9> */
.L_x_15518:
[----:B------:R-:W2:Y:S02]  /*bf90*/  LDG.E.U16 R4, desc[UR36][R4.64] ;  /* 0x0000002404047981 */ /* 0x000ea4000c1e1500 */
[----:B--2---:R-:W-:-:S06]  /*bfa0*/  HADD2.F32 R2, -RZ, R4.H0_H0 ;  /* 0x20000004ff027230 */ /* 0x004fcc0000004100 */
[----:B------:R-:W4:Y:S01]  /*bfb0*/  F2I.S64.TRUNC R2, R2 ;  /* 0x0000000200027311 */ /* 0x000f22000020d900 */
[----:B------:R-:W-:Y:S05]  /*bfc0*/  BRA `(.L_x_15512) ;  /* 0x0000000800a87947 */ /* 0x000fea0003800000 */
.L_x_15517:
[----:B------:R-:W2:Y:S02]  /*bfd0*/  LDG.E.64 R2, desc[UR36][R4.64] ;  /* 0x0000002404027981 */ /* 0x000ea4000c1e1b00 */
[----:B--2---:R-:W2:Y:S01]  /*bfe0*/  F2I.S64.F64.TRUNC R2, R2 ;  /* 0x0000000200027311 */ /* 0x004ea2000030d900 */
[----:B------:R-:W-:Y:S05]  /*bff0*/  BRA `(.L_x_15512) ;  /* 0x00000008009c7947 */ /* 0x000fea0003800000 */
.L_x_15507:
        /* <DEDUP_REMOVED lines=13> */
.L_x_15521:
[----:B------:R-:W2:Y:S02]  /*c0d0*/  LDG.E.64 R2, desc[UR36][R4.64] ;  /* 0x0000002404027981 */ /* 0x000ea4000c1e1b00 */
[----:B--2---:R-:W0:Y:S01]  /*c0e0*/  F2I.S64.F64.TRUNC R2, R2 ;  /* 0x0000000200027311 */ /* 0x004e22000030d900 */
[----:B------:R-:W-:Y:S05]  /*c0f0*/  BRA `(.L_x_15512) ;  /* 0x00000008005c7947 */ /* 0x000fea0003800000 */
.L_x_15520:
        /* <DEDUP_REMOVED lines=27> */
.L_x_15523:
        /* <DEDUP_REMOVED lines=14> */
.L_x_15522:
[----:B------:R-:W2:Y:S02]  /*c390*/  LDG.E.U16 R2, desc[UR36][R4.64] ;  /* 0x0000002404027981 */ /* 0x000ea4000c1e1500 */
[----:B--2---:R-:W-:-:S06]  /*c3a0*/  IMAD.U32 R2, R2, 0x10000, RZ ;  /* 0x0001000002027824 */ /* 0x004fcc00078e00ff */
[----:B------:R-:W0:Y:S01]  /*c3b0*/  F2I.S64.TRUNC R2, R2 ;  /* 0x0000000200027311 */ /* 0x000e22000020d900 */
[----:B------:R-:W-:Y:S05]  /*c3c0*/  BRA `(.L_x_15512) ;  /* 0x0000000400a87947 */ /* 0x000fea0003800000 */
.L_x_15519:
        /* <DEDUP_REMOVED lines=11> */
.L_x_15526:
        /* <DEDUP_REMOVED lines=21> */
.L_x_15530:
[----:B------:R-:W-:Y:S05]  /*c5d0*/  BSYNC B1 ;  /* 0x0000000000017941 */ /* 0x000fea0003800000 */
.L_x_15529:
[----:B------:R-:W-:Y:S01]  /*c5e0*/  IMAD.SHL.U32 R2, R2, 0x100000, RZ ;  /* 0x0010000002027824 */ /* 0x000fe200078e00ff */
[----:B------:R-:W-:-:S04]  /*c5f0*/  LEA R3, R0, 0x3b800000, 0x17 ;  /* 0x3b80000000037811 */ /* 0x000fc800078eb8ff */
[----:B------:R-:W-:-:S07]  /*c600*/  LOP3.LUT R2, R3, R2, R4, 0xfe, !PT ;  /* 0x0000000203027212 */ /* 0x000fce00078efe04 */
.L_x_15528:
[----:B------:R-:W-:Y:S05]  /*c610*/  BSYNC B0 ;  /* 0x0000000000007941 */ /* 0x000fea0003800000 */
.L_x_15527:
[----:B------:R-:W0:Y:S01]  /*c620*/  F2I.S64.TRUNC R2, R2 ;  /* 0x0000000200027311 */ /* 0x000e22000020d900 */
[----:B------:R-:W-:Y:S05]  /*c630*/  BRA `(.L_x_15512) ;  /* 0x00000004000c7947 */ /* 0x000fea0003800000 */
.L_x_15525:
        /* <DEDUP_REMOVED lines=21> */
.L_x_15534:
[----:B------:R-:W-:Y:S05]  /*c790*/  BSYNC B1 ;  /* 0x0000000000017941 */ /* 0x000fea0003800000 */
.L_x_15533:
[----:B------:R-:W-:Y:S01]  /*c7a0*/  IMAD.SHL.U32 R2, R2, 0x200000, RZ ;  /* 0x0020000002027824 */ /* 0x000fe200078e00ff */
[----:B------:R-:W-:-:S04]  /*c7b0*/  LEA R3, R0, 0x37800000, 0x17 ;  /* 0x3780000000037811 */ /* 0x000fc800078eb8ff */
[----:B------:R-:W-:-:S07]  /*c7c0*/  LOP3.LUT R2, R3, R2, R4, 0xfe, !PT ;  /* 0x0000000203027212 */ /* 0x000fce00078efe04 */
.L_x_15532:
[----:B------:R-:W-:Y:S05]  /*c7d0*/  BSYNC B0 ;  /* 0x0000000000007941 */ /* 0x000fea0003800000 */
.L_x_15531:
[----:B------:R-:W0:Y:S01]  /*c7e0*/  F2I.S64.TRUNC R2, R2 ;  /* 0x0000000200027311 */ /* 0x000e22000020d900 */
[----:B------:R-:W-:Y:S05]  /*c7f0*/  BRA `(.L_x_15512) ;  /* 0x00000000009c7947 */ /* 0x000fea0003800000 */
.L_x_15524:
        /* <DEDUP_REMOVED lines=14> */
.L_x_15538:
[----:B------:R-:W-:Y:S05]  /*c8e0*/  BSYNC B0 ;  /* 0x0000000000007941 */ /* 0x000fea0003800000 */
.L_x_15537:
[----:B------:R-:W0:Y:S01]  /*c8f0*/  F2I.S64.TRUNC R2, R2 ;  /* 0x0000000200027311 */ /* 0x000e22000020d900 */
[----:B------:R-:W-:Y:S05]  /*c900*/  BRA `(.L_x_15512) ;  /* 0x0000000000587947 */ /* 0x000fea0003800000 */
.L_x_15511:
        /* <DEDUP_REMOVED lines=16> */
.L_x_15539:
[----:B------:R-:W-:Y:S01]  /*ca10*/  CS2R R2, SRZ ;  /* 0x0000000000027805 */ /* 0x000fe2000001ff00 */
[----:B------:R-:W-:Y:S06]  /*ca20*/  BRA `(.L_x_15512) ;  /* 0x0000000000107947 */ /* 0x000fec0003800000 */
.L_x_15536:
[----:B------:R0:W5:Y:S01]  /*ca30*/  LDG.E.64 R2, desc[UR36][R4.64] ;  /* 0x0000002404027981 */ /* 0x000162000c1e1b00 */
[----:B------:R-:W-:Y:S05]  /*ca40*/  BRA `(.L_x_15512) ;  /* 0x0000000000087947 */ /* 0x000fea0003800000 */
.L_x_15535:
[----:B------:R0:W5:Y:S01]  /*ca50*/  LDG.E R2, desc[UR36][R4.64] ;  /* 0x0000002404027981 */ /* 0x000162000c1e1900 */
[----:B------:R-:W-:-:S07]  /*ca60*/  IMAD.MOV.U32 R3, RZ, RZ, RZ ;  /* 0x000000ffff037224 */ /* 0x000fce00078e00ff */
.L_x_15512:
        /* <DEDUP_REMOVED lines=41> */
.L_x_15542:
        /* <DEDUP_REMOVED lines=44> */
.L_x_15541:
        /* <DEDUP_REMOVED lines=41> */
.L_x_15540:
        /* <DEDUP_REMOVED lines=14> */
.L_x_15546:
[----:B------:R-:W-:Y:S01]  /*d330*/  STG.E.U8 desc[UR36][R16.64], R34 ;  /* 0x0000002210007986 */ /* 0x000fe2000c101124 */
[----:B------:R-:W-:Y:S05]  /*d340*/  EXIT ;  /* 0x000000000000794d */ /* 0x000fea0003800000 */
.L_x_15545:
        /* <DEDUP_REMOVED lines=8> */
.L_x_15549:
[----:B------:R-:W-:Y:S01]  /*d3d0*/  STG.E desc[UR36][R16.64], R34 ;  /* 0x0000002210007986 */ /* 0x000fe2000c101924 */
[----:B------:R-:W-:Y:S05]  /*d3e0*/  EXIT ;  /* 0x000000000000794d */ /* 0x000fea0003800000 */
.L_x_15548:
[----:B------:R-:W-:Y:S01]  /*d3f0*/  STG.E.U16 desc[UR36][R16.64], R34 ;  /* 0x0000002210007986 */ /* 0x000fe2000c101524 */
[----:B------:R-:W-:Y:S05]  /*d400*/  EXIT ;  /* 0x000000000000794d */ /* 0x000fea0003800000 */
.L_x_15544:
        /* <DEDUP_REMOVED lines=9> */
.L_x_15551:
[----:B------:R-:W1:Y:S02]  /*d4a0*/  I2F.S64 R0, R34 ;  /* 0x0000002200007312 */ /* 0x000e640000301400 */
[----:B-1----:R-:W-:-:S05]  /*d4b0*/  F2FP.F16.F32.PACK_AB R0, RZ, R0 ;  /* 0x00000000ff00723e */ /* 0x002fca00000000ff */
[----:B------:R-:W-:Y:S01]  /*d4c0*/  STG.E.U16 desc[UR36][R16.64], R0 ;  /* 0x0000000010007986 */ /* 0x000fe2000c101524 */
[----:B------:R-:W-:Y:S05]  /*d4d0*/  EXIT ;  /* 0x000000000000794d */ /* 0x000fea0003800000 */
.L_x_15550:
        /* <DEDUP_REMOVED lines=10> */
.L_x_15553:
[----:B------:R-:W1:Y:S02]  /*d580*/  I2F.S64 R34, R34 ;  /* 0x0000002200227312 */ /* 0x000e640000301400 */
[----:B-1----:R-:W-:-:S04]  /*d590*/  F2FP.F16.F32.PACK_AB R3, RZ, R34 ;  /* 0x00000022ff03723e */ /* 0x002fc800000000ff */
[----:B------:R-:W-:-:S05]  /*d5a0*/  PRMT R3, R3, 0x5410, RZ ;  /* 0x0000541003037816 */ /* 0x000fca00000000ff */
[----:B------:R-:W-:Y:S01]  /*d5b0*/  STG.E desc[UR36][R16.64], R3 ;  /* 0x0000000310007986 */ /* 0x000fe2000c101924 */
[----:B------:R-:W-:Y:S05]  /*d5c0*/  EXIT ;  /* 0x000000000000794d */ /* 0x000fea0003800000 */
.L_x_15552:
[----:B------:R-:W1:Y:S02]  /*d5d0*/  I2F.F64.S64 R2, R34 ;  /* 0x0000002200027312 */ /* 0x000e640000301c00 */
[----:B-1----:R-:W-:Y:S01]  /*d5e0*/  STG.E.64 desc[UR36][R16.64], R2 ;  /* 0x0000000210007986 */ /* 0x002fe2000c101b24 */
[----:B------:R-:W-:Y:S05]  /*d5f0*/  EXIT ;  /* 0x000000000000794d */ /* 0x000fea0003800000 */
.L_x_15543:
        /* <DEDUP_REMOVED lines=13> */
.L_x_15556:
[----:B------:R-:W1:Y:S01]  /*d6d0*/  I2F.F64.S64 R4, R34 ;  /* 0x0000002200047312 */ /* 0x000e620000301c00 */
[----:B0-----:R-:W-:-:S05]  /*d6e0*/  CS2R R6, SRZ ;  /* 0x0000000000067805 */ /* 0x001fca000001ff00 */
[----:B-1----:R-:W-:Y:S01]  /*d6f0*/  STG.E.128 desc[UR36][R16.64], R4 ;  /* 0x0000000410007986 */ /* 0x002fe2000c101d24 */
[----:B------:R-:W-:Y:S05]  /*d700*/  EXIT ;  /* 0x000000000000794d */ /* 0x000fea0003800000 */
.L_x_15555:
        /* <DEDUP_REMOVED lines=21> */
.L_x_15560:
[----:B------:R-:W-:Y:S05]  /*d860*/  BSYNC B0 ;  /* 0x0000000000007941 */ /* 0x000fea0003800000 */
.L_x_15559:
[----:B------:R-:W-:-:S05]  /*d870*/  LOP3.LUT R3, R0, R3, RZ, 0xfc, !PT ;  /* 0x0000000300037212 */ /* 0x000fca00078efcff */
[----:B------:R-:W-:Y:S01]  /*d880*/  STG.E.U8 desc[UR36][R16.64], R3 ;  /* 0x0000000310007986 */ /* 0x000fe2000c101124 */
[----:B------:R-:W-:Y:S05]  /*d890*/  EXIT ;  /* 0x000000000000794d */ /* 0x000fea0003800000 */
.L_x_15558:
        /* <DEDUP_REMOVED lines=13> */
.L_x_15562:
[----:B------:R-:W-:Y:S01]  /*d970*/  IMAD.MOV.U32 R0, RZ, RZ, 0x7f ;  /* 0x0000007fff007424 */ /* 0x000fe200078e00ff */
[----:B------:R-:W-:-:S04]  /*d980*/  ISETP.GT.U32.AND P0, PT, R2, 0x7f800000, PT ;  /* 0x7f8000000200780c */ /* 0x000fc80003f04070 */
[----:B------:R-:W-:-:S09]  /*d990*/  SEL R0, R0, 0x7c, P0 ;  /* 0x0000007c00007807 */ /* 0x000fd20000000000 */
.L_x_15563:
[----:B------:R-:W-:Y:S05]  /*d9a0*/  BSYNC B0 ;  /* 0x0000000000007941 */ /* 0x000fea0003800000 */
.L_x_15561:
[----:B------:R-:W-:-:S04]  /*d9b0*/  LOP3.LUT R2, R35, 0x80000000, RZ, 0xc0, !PT ;  /* 0x8000000023027812 */ /* 0x000fc800078ec0ff */
[----:B------:R-:W-:-:S04]  /*d9c0*/  SHF.R.U32.HI R3, RZ, 0x18, R2 ;  /* 0x00000018ff037819 */ /* 0x000fc80000011602 */
[----:B------:R-:W-:-:S05]  /*d9d0*/  LOP3.LUT R3, R0, R3, RZ, 0xfc, !PT ;  /* 0x0000000300037212 */ /* 0x000fca00078efcff */
[----:B------:R-:W-:Y:S01]  /*d9e0*/  STG.E.U8 desc[UR36][R16.64], R3 ;  /* 0x0000000310007986 */ /* 0x000fe2000c101124 */
[----:B------:R-:W-:Y:S05]  /*d9f0*/  EXIT ;  /* 0x000000000000794d */ /* 0x000fea0003800000 */
.L_x_15557:
[----:B------:R-:W1:Y:S02]  /*da00*/  I2F.S64 R0, R34 ;  /* 0x0000002200007312 */ /* 0x000e640000301400 */
[----:B-1----:R-:W-:-:S05]  /*da10*/  F2FP.BF16.F32.PACK_AB R0, RZ, R0 ;  /* 0x00000000ff00723e */ /* 0x002fca00000010ff */
[----:B------:R-:W-:Y:S01]  /*da20*/  STG.E.U16 desc[UR36][R16.64], R0 ;  /* 0x0000000010007986 */ /* 0x000fe2000c101524 */
[----:B------:R-:W-:Y:S05]  /*da30*/  EXIT ;  /* 0x000000000000794d */ /* 0x000fea0003800000 */
.L_x_15554:
        /* <DEDUP_REMOVED lines=10> */
.L_x_15566:
        /* <DEDUP_REMOVED lines=17> */
.L_x_15569:
[----:B------:R-:W-:-:S04]  /*dbf0*/  LOP3.LUT R2, R35, 0x80000000, RZ, 0xc0, !PT ;  /* 0x8000000023027812 */ /* 0x000fc800078ec0ff */
[----:B------:R-:W-:-:S04]  /*dc00*/  SHF.R.U32.HI R3, RZ, 0x18, R2 ;  /* 0x00000018ff037819 */ /* 0x000fc80000011602 */
[----:B------:R-:W-:-:S04]  /*dc10*/  LOP3.LUT R0, R0, R3, RZ, 0xfc, !PT ;  /* 0x0000000300007212 */ /* 0x000fc800078efcff */
[----:B------:R-:W-:-:S07]  /*dc20*/  PRMT R8, R0, 0x7610, R8 ;  /* 0x0000761000087816 */ /* 0x000fce0000000008 */
.L_x_15568:
[----:B------:R-:W-:Y:S05]  /*dc30*/  BSYNC B0 ;  /* 0x0000000000007941 */ /* 0x000fea0003800000 */
.L_x_15567:
[----:B------:R-:W-:Y:S01]  /*dc40*/  STG.E.U8 desc[UR36][R16.64], R8 ;  /* 0x0000000810007986 */ /* 0x000fe2000c101124 */
[----:B------:R-:W-:Y:S05]  /*dc50*/  EXIT ;  /* 0x000000000000794d */ /* 0x000fea0003800000 */
.L_x_15565:
        /* <DEDUP_REMOVED lines=17> */
.L_x_15572:
[----:B------:R-:W-:-:S04]  /*dd70*/  LOP3.LUT R2, R35, 0x80000000, RZ, 0xc0, !PT ;  /* 0x8000000023027812 */ /* 0x000fc800078ec0ff */
[----:B------:R-:W-:-:S04]  /*dd80*/  SHF.R.U32.HI R3, RZ, 0x18, R2 ;  /* 0x00000018ff037819 */ /* 0x000fc80000011602 */
[----:B------:R-:W-:-:S04]  /*dd90*/  LOP3.LUT R0, R0, R3, RZ, 0xfc, !PT ;  /* 0x0000000300007212 */ /* 0x000fc800078efcff */
[----:B------:R-:W-:-:S07]  /*dda0*/  PRMT R8, R0, 0x7610, R8 ;  /* 0x0000761000087816 */ /* 0x000fce0000000008 */
.L_x_15571:
[----:B------:R-:W-:Y:S05]  /*ddb0*/  BSYNC B0 ;  /* 0x0000000000007941 */ /* 0x000fea0003800000 */
.L_x_15570:
[----:B------:R-:W-:Y:S01]  /*ddc0*/  STG.E.U8 desc[UR36][R16.64], R8 ;  /* 0x0000000810007986 */ /* 0x000fe2000c101124 */
[----:B------:R-:W-:Y:S05]  /*ddd0*/  EXIT ;  /* 0x000000000000794d */ /* 0x000fea0003800000 */
.L_x_15564:
        /* <DEDUP_REMOVED lines=22> */
.L_x_15547:
        /* <DEDUP_REMOVED lines=16> */
.L_x_15575:
[----:B------:R-:W-:Y:S05]  /*e040*/  EXIT ;  /* 0x000000000000794d */ /* 0x000fea0003800000 */
.L_x_15574:
[----:B------:R-:W-:Y:S01]  /*e050*/  STG.E.64 desc[UR36][R16.64], R34 ;  /* 0x0000002210007986 */ /* 0x000fe2000c101b24 */
[----:B------:R-:W-:Y:S05]  /*e060*/  EXIT ;  /* 0x000000000000794d */ /* 0x000fea0003800000 */
.L_x_15573:
[----:B------:R-:W-:Y:S01]  /*e070*/  STG.E desc[UR36][R16.64], R34 ;  /* 0x0000002210007986 */ /* 0x000fe2000c101924 */
[----:B------:R-:W-:Y:S05]  /*e080*/  EXIT ;  /* 0x000000000000794d */ /* 0x000fea0003800000 */
.L_x_15576:
        /* <DEDUP_REMOVED lines=15> */
.L_x_18627:


//--------------------- .text._ZN2at6native27unrolled_elementwise_kernelIZZNS0_73_GLOBAL__N__c8866d80_35_SparseBinaryOpIntersectionKernel_cu_9e10b42f_311142_sparse_binary_op_intersection_kernel_implINS2_18CUDAKernelLauncherENS2_36CUDAValueSelectionIntersectionKernelINS2_5MulOpEEElLl0EEEvRNS_6TensorERKS8_SB_RKSt6vectorIlSaIlEERKSt8optionalIS8_ESK_bbENKUlvE1_clEvEUllE_St5arrayIPcLm2EELi4E23TrivialOffsetCalculatorILi1EjESR_NS0_6memory12LoadWithCastILi1EEENSS_13StoreWithCastILi1EEEEEviT_T0_T2_T3_T4_T5_ --------------------------
	.section	.text._ZN2at6native27unrolled_elementwise_kernelIZZNS0_73_GLOBAL__N__c8866d80_35_SparseBinaryOpIntersectionKernel_cu_9e10b42f_311142_sparse_binary_op_intersection_kernel_implINS2_18CUDAKernelLauncherENS2_36CUDAValueSelectionIntersectionKernelINS2_5MulOpEEElLl0EEEvRNS_6TensorERKS8_SB_RKSt6vectorIlSaIlEERKSt8optionalIS8_ESK_bbENKUlvE1_clEvEUllE_St5arrayIPcLm2EELi4E23TrivialOffsetCalculatorILi1EjESR_NS0_6memory12LoadWithCastILi1EEENSS_13StoreWithCastILi1EEEEEviT_T0_T2_T3_T4_T5_,"ax",@progbits
	.align	128
        .global         _ZN2at6native27unrolled_elementwise_kernelIZZNS0_73_GLOBAL__N__c8866d80_35_SparseBinaryOpIntersectionKernel_cu_9e10b42f_311142_sparse_binary_op_intersection_kernel_implINS2_18CUDAKernelLauncherENS2_36CUDAValueSelectionIntersectionKernelINS2_5MulOpEEElLl0EEEvRNS_6TensorERKS8_SB_RKSt6vectorIlSaIlEERKSt8optionalIS8_ESK_bbENKUlvE1_clEvEUllE_St5arrayIPcLm2EELi4E23TrivialOffsetCalculatorILi1EjESR_NS0_6memory12LoadWithCastILi1EEENSS_13StoreWithCastILi1EEEEEviT_T0_T2_T3_T4_T5_
        .type           _ZN2at6native27unrolled_elementwise_kernelIZZNS0_73_GLOBAL__N__c8866d80_35_SparseBinaryOpIntersectionKernel_cu_9e10b42f_311142_sparse_binary_op_intersection_kernel_implINS2_18CUDAKernelLauncherENS2_36CUDAValueSelectionIntersectionKernelINS2_5MulOpEEElLl0EEEvRNS_6TensorERKS8_SB_RKSt6vectorIlSaIlEERKSt8optionalIS8_ESK_bbENKUlvE1_clEvEUllE_St5arrayIPcLm2EELi4E23TrivialOffsetCalculatorILi1EjESR_NS0_6memory12LoadWithCastILi1EEENSS_13StoreWithCastILi1EEEEEviT_T0_T2_T3_T4_T5_,@function
        .size           _ZN2at6native27unrolled_elementwise_kernelIZZNS0_73_GLOBAL__N__c8866d80_35_SparseBinaryOpIntersectionKernel_cu_9e10b42f_311142_sparse_binary_op_intersection_kernel_implINS2_18CUDAKernelLauncherENS2_36CUDAValueSelectionIntersectionKernelINS2_5MulOpEEElLl0EEEvRNS_6TensorERKS8_SB_RKSt6vectorIlSaIlEERKSt8optionalIS8_ESK_bbENKUlvE1_clEvEUllE_St5arrayIPcLm2EELi4E23TrivialOffsetCalculatorILi1EjESR_NS0_6memory12LoadWithCastILi1EEENSS_13StoreWithCastILi1EEEEEviT_T0_T2_T3_T4_T5_,(.L_x_18628 - _ZN2at6native27unrolled_elementwise_kernelIZZNS0_73_GLOBAL__N__c8866d80_35_SparseBinaryOpIntersectionKernel_cu_9e10b42f_311142_sparse_binary_op_intersection_kernel_implINS2_18CUDAKernelLauncherENS2_36CUDAValueSelectionIntersectionKernelINS2_5MulOpEEElLl0EEEvRNS_6TensorERKS8_SB_RKSt6vectorIlSaIlEERKSt8optionalIS8_ESK_bbENKUlvE1_clEvEUllE_St5arrayIPcLm2EELi4E23TrivialOffsetCalculatorILi1EjESR_NS0_6memory12LoadWithCastILi1EEENSS_13StoreWithCastILi1EEEEEviT_T0_T2_T3_T4_T5_)
        .other          _ZN2at6native27unrolled_elementwise_kernelIZZNS0_73_GLOBAL__N__c8866d80_35_SparseBinaryOpIntersectionKernel_cu_9e10b42f_311142_sparse_binary_op_intersection_kernel_implINS2_18CUDAKernelLauncherENS2_36CUDAValueSelectionIntersectionKernelINS2_5MulOpEEElLl0EEEvRNS_6TensorERKS8_SB_RKSt6vectorIlSaIlEERKSt8optionalIS8_ESK_bbENKUlvE1_clEvEUllE_St5arrayIPcLm2EELi4E23TrivialOffsetCalculatorILi1EjESR_NS0_6memory12LoadWithCastILi1EEENSS_13StoreWithCastILi1EEEEEviT_T0_T2_T3_T4_T5_,@"STO_CUDA_ENTRY STV_DEFAULT"
_ZN2at6native27unrolled_elementwise_kernelIZZNS0_73_GLOBAL__N__c8866d80_35_SparseBinaryOpIntersectionKernel_cu_9e10b42f_311142_sparse_binary_op_intersection_kernel_implINS2_18CUDAKernelLauncherENS2_36CUDAValueSelectionIntersectionKernelINS2_5MulOpEEElLl0EEEvRNS_6TensorERKS8_SB_RKSt6vectorIlSaIlEERKSt8optionalIS8_ESK_bbENKUlvE1_clEvEUllE_St5arrayIPcLm2EELi4E23TrivialOffsetCalculatorILi1EjESR_NS0_6memory12LoadWithCastILi1EEENSS_13StoreWithCastILi1EEEEEviT_T0_T2_T3_T4_T5_:
.text._ZN2at6native27unrolled_elementwise_kernelIZZNS0_73_GLOBAL__N__c8866d80_35_SparseBinaryOpIntersectionKernel_cu_9e10b42f_311142_sparse_binary_op_intersection_kernel_implINS2_18CUDAKernelLauncherENS2_36CUDAValueSelectionIntersectionKernelINS2_5MulOpEEElLl0EEEvRNS_6TensorERKS8_SB_RKSt6vectorIlSaIlEERKSt8optionalIS8_ESK_bbENKUlvE1_clEvEUllE_St5arrayIPcLm2EELi4E23TrivialOffsetCalculatorILi1EjESR_NS0_6memory12LoadWithCastILi1EEENSS_13StoreWithCastILi1EEEEEviT_T0_T2_T3_T4_T5_:
        /* <DEDUP_REMOVED lines=32> */
.L_x_15582:
[----:B------:R1:W5:Y:S01]  /*0200*/  LDG.E.U8 R22, desc[UR36][R4.64] ;  /* 0x0000002404167981 */ /* 0x000362000c1e1100 */
[----:B------:R-:W-:Y:S01]  /*0210*/  IMAD.MOV.U32 R23, RZ, RZ, RZ ;  /* 0x000000ffff177224 */ /* 0x000fe200078e00ff */
[----:B------:R-:W-:Y:S06]  /*0220*/  BRA `(.L_x_15584) ;  /* 0x0000000c004c7947 */ /* 0x000fec0003800000 */
.L_x_15581:
        /* <DEDUP_REMOVED lines=8> */
.L_x_15586:
[----:B------:R-:W2:Y:S02]  /*02b0*/  LDG.E R22, desc[UR36][R4.64] ;  /* 0x0000002404167981 */ /* 0x000ea4000c1e1900 */
[----:B--2---:R-:W-:Y:S01]  /*02c0*/  SHF.R.S32.HI R23, RZ, 0x1f, R22 ;  /* 0x0000001fff177819 */ /* 0x004fe20000011416 */
[----:B------:R-:W-:Y:S06]  /*02d0*/  BRA `(.L_x_15584) ;  /* 0x0000000c00207947 */ /* 0x000fec0003800000 */
.L_x_15585:
[----:B------:R-:W2:Y:S02]  /*02e0*/  LDG.E.S16 R22, desc[UR36][R4.64] ;  /* 0x0000002404167981 */ /* 0x000ea4000c1e1700 */
[----:B--2---:R-:W-:Y:S01]  /*02f0*/  SHF.R.S32.HI R23, RZ, 0x1f, R22 ;  /* 0x0000001fff177819 */ /* 0x004fe20000011416 */
[----:B------:R-:W-:Y:S06]  /*0300*/  BRA `(.L_x_15584) ;  /* 0x0000000c00147947 */ /* 0x000fec0003800000 */
.L_x_15580:
        /* <DEDUP_REMOVED lines=9> */
.L_x_15588:
[----:B------:R-:W2:Y:S02]  /*03a0*/  LDG.E.U16 R4, desc[UR36][R4.64] ;  /* 0x0000002404047981 */ /* 0x000ea4000c1e1500 */
[----:B--2---:R-:W-:-:S06]  /*03b0*/  HADD2.F32 R22, -RZ, R4.H0_H0 ;  /* 0x20000004ff167230 */ /* 0x004fcc0000004100 */
[----:B------:R-:W0:Y:S01]  /*03c0*/  F2I.S64.TRUNC R22, R22 ;  /* 0x0000001600167311 */ /* 0x000e22000020d900 */
[----:B------:R-:W-:Y:S05]  /*03d0*/  BRA `(.L_x_15584) ;  /* 0x0000000800e07947 */ /* 0x000fea0003800000 */
.L_x_15587:
        /* <DEDUP_REMOVED lines=9> */
.L_x_15590:
[----:B------:R-:W2:Y:S02]  /*0470*/  LDG.E.U16 R4, desc[UR36][R4.64] ;  /* 0x0000002404047981 */ /* 0x000ea4000c1e1500 */
[----:B--2---:R-:W-:-:S06]  /*0480*/  HADD2.F32 R22, -RZ, R4.H0_H0 ;  /* 0x20000004ff167230 */ /* 0x004fcc0000004100 */
[----:B------:R-:W4:Y:S01]  /*0490*/  F2I.S64.TRUNC R22, R22 ;  /* 0x0000001600167311 */ /* 0x000f22000020d900 */
[----:B------:R-:W-:Y:S05]  /*04a0*/  BRA `(.L_x_15584) ;  /* 0x0000000800ac7947 */ /* 0x000fea0003800000 */
.L_x_15589:
[----:B------:R-:W2:Y:S02]  /*04b0*/  LDG.E.64 R4, desc[UR36][R4.64] ;  /* 0x0000002404047981 */ /* 0x000ea4000c1e1b00 */
[----:B--2---:R2:W3:Y:S01]  /*04c0*/  F2I.S64.F64.TRUNC R22, R4 ;  /* 0x0000000400167311 */ /* 0x0044e2000030d900 */
[----:B------:R-:W-:Y:S05]  /*04d0*/  BRA `(.L_x_15584) ;  /* 0x0000000800a07947 */ /* 0x000fea0003800000 */
.L_x_15579:
        /* <DEDUP_REMOVED lines=13> */
.L_x_15593:
[----:B------:R-:W2:Y:S02]  /*05b0*/  LDG.E.64 R4, desc[UR36][R4.64] ;  /* 0x0000002404047981 */ /* 0x000ea4000c1e1b00 */
[----:B--2---:R0:W1:Y:S01]  /*05c0*/  F2I.S64.F64.TRUNC R22, R4 ;  /* 0x0000000400167311 */ /* 0x004062000030d900 */
[----:B------:R-:W-:Y:S05]  /*05d0*/  BRA `(.L_x_15584) ;  /* 0x0000000800607947 */ /* 0x000fea0003800000 */
.L_x_15592:
        /* <DEDUP_REMOVED lines=27> */
.L_x_15595:
        /* <DEDUP_REMOVED lines=15> */
.L_x_15594:
[----:B------:R-:W2:Y:S02]  /*0880*/  LDG.E.U16 R22, desc[UR36][R4.64] ;  /* 0x0000002404167981 */ /* 0x000ea4000c1e1500 */
[----:B--2---:R-:W-:-:S06]  /*0890*/  IMAD.U32 R22, R22, 0x10000, RZ ;  /* 0x0001000016167824 */ /* 0x004fcc00078e00ff */
[----:B------:R-:W0:Y:S01]  /*08a0*/  F2I.S64.TRUNC R22, R22 ;  /* 0x0000001600167311 */ /* 0x000e22000020d900 */
[----:B------:R-:W-:Y:S05]  /*08b0*/  BRA `(.L_x_15584) ;  /* 0x0000000400a87947 */ /* 0x000fea0003800000 */
.L_x_15591:
        /* <DEDUP_REMOVED lines=11> */
.L_x_15598:
        /* <DEDUP_REMOVED lines=21> */
.L_x_15602:
[----:B------:R-:W-:Y:S05]  /*0ac0*/  BSYNC B1 ;  /* 0x0000000000017941 */ /* 0x000fea0003800000 */
.L_x_15601:
[----:B------:R-:W-:Y:S01]  /*0ad0*/  IMAD.SHL.U32 R3, R3, 0x100000, RZ ;  /* 0x0010000003037824 */ /* 0x000fe200078e00ff */
[----:B------:R-:W-:-:S04]  /*0ae0*/  LEA R5, R0, 0x3b800000, 0x17 ;  /* 0x3b80000000057811 */ /* 0x000fc800078eb8ff */
[----:B------:R-:W-:-:S07]  /*0af0*/  LOP3.LUT R22, R5, R3, R22, 0xfe, !PT ;  /* 0x0000000305167212 */ /* 0x000fce00078efe16 */
.L_x_15600:
[----:B------:R-:W-:Y:S05]  /*0b00*/  BSYNC B0 ;  /* 0x0000000000007941 */ /* 0x000fea0003800000 */
.L_x_15599:
[----:B------:R-:W0:Y:S01]  /*0b10*/  F2I.S64.TRUNC R22, R22 ;  /* 0x0000001600167311 */ /* 0x000e22000020d900 */
[----:B------:R-:W-:Y:S05]  /*0b20*/  BRA `(.L_x_15584) ;  /* 0x00000004000c7947 */ /* 0x000fea0003800000 */
.L_x_15597:
        /* <DEDUP_REMOVED lines=21> */
.L_x_15606:
[----:B------:R-:W-:Y:S05]  /*0c80*/  BSYNC B1 ;  /* 0x0000000000017941 */ /* 0x000fea0003800000 */
.L_x_15605:
[----:B------:R-:W-:Y:S01]  /*0c90*/  IMAD.SHL.U32 R3, R3, 0x200000, RZ ;  /* 0x0020000003037824 */ /* 0x000fe200078e00ff */
[----:B------:R-:W-:-:S04]  /*0ca0*/  LEA R5, R0, 0x37800000, 0x17 ;  /* 0x3780000000057811 */ /* 0x000fc800078eb8ff */
[----:B------:R-:W-:-:S07]  /*0cb0*/  LOP3.LUT R22, R5, R3, R22, 0xfe, !PT ;  /* 0x0000000305167212 */ /* 0x000fce00078efe16 */
.L_x_15604:
[----:B------:R-:W-:Y:S05]  /*0cc0*/  BSYNC B0 ;  /* 0x0000000000007941 */ /* 0x000fea0003800000 */
.L_x_15603:
[----:B------:R-:W0:Y:S01]  /*0cd0*/  F2I.S64.TRUNC R22, R22 ;  /* 0x0000001600167311 */ /* 0x000e22000020d900 */
[----:B------:R-:W-:Y:S05]  /*0ce0*/  BRA `(.L_x_15584) ;  /* 0x00000000009c7947 */ /* 0x000fea0003800000 */
.L_x_15596:
        /* <DEDUP_REMOVED lines=14> */
.L_x_15610:
[----:B------:R-:W-:Y:S05]  /*0dd0*/  BSYNC B0 ;  /* 0x0000000000007941 */ /* 0x000fea0003800000 */
.L_x_15609:
[----:B------:R-:W0:Y:S01]  /*0de0*/  F2I.S64.TRUNC R22, R22 ;  /* 0x0000001600167311 */ /* 0x000e22000020d900 */
[----:B------:R-:W-:Y:S05]  /*0df0*/  BRA `(.L_x_15584) ;  /* 0x0000000000587947 */ /* 0x000fea0003800000 */
.L_x_15583:
        /* <DEDUP_REMOVED lines=16> */
.L_x_15611:
[----:B------:R-:W-:Y:S01]  /*0f00*/  CS2R R22, SRZ ;  /* 0x0000000000167805 */ /* 0x000fe2000001ff00 */
[----:B------:R-:W-:Y:S06]  /*0f10*/  BRA `(.L_x_15584) ;  /* 0x0000000000107947 */ /* 0x000fec0003800000 */
.L_x_15608:
[----:B------:R0:W5:Y:S01]  /*0f20*/  LDG.E.64 R22, desc[UR36][R4.64] ;  /* 0x0000002404167981 */ /* 0x000162000c1e1b00 */
[----:B------:R-:W-:Y:S05]  /*0f30*/  BRA `(.L_x_15584) ;  /* 0x0000000000087947 */ /* 0x000fea0003800000 */
.L_x_15607:
[----:B------:R0:W5:Y:S01]  /*0f40*/  LDG.E R22, desc[UR36][R4.64] ;  /* 0x0000002404167981 */ /* 0x000162000c1e1900 */
[----:B------:R-:W-:-:S07]  /*0f50*/  IMAD.MOV.U32 R23, RZ, RZ, RZ ;  /* 0x000000ffff177224 */ /* 0x000fce00078e00ff */
.L_x_15584:
[----:B------:R-:W2:Y:S02]  /*0f60*/  S2R R27, SR_TID.X ;  /* 0x00000000001b7919 */ /* 0x000ea40000002100 */
[----:B--2---:R-:W-:-:S07]  /*0f70*/  VIADD R27, R27, 0x80 ;  /* 0x000000801b1b7836 */ /* 0x004fce0000000000 */
.L_x_15578:
[----:B------:R-:W-:Y:S05]  /*0f80*/  BSYNC B6 ;  /* 0x0000000000067941 */ /* 0x000fea0003800000 */
.L_x_15577:
        /* <DEDUP_REMOVED lines=24> */
.L_x_15617:
[----:B------:R0:W5:Y:S01]  /*1110*/  LDG.E.U8 R24, desc[UR36][R4.64] ;  /* 0x0000002404187981 */ /* 0x000162000c1e1100 */
[----:B------:R-:W-:Y:S01]  /*1120*/  IMAD.MOV.U32 R25, RZ, RZ, RZ ;  /* 0x000000ffff197224 */ /* 0x000fe200078e00ff */
[----:B------:R-:W-:Y:S06]  /*1130*/  BRA `(.L_x_15619) ;  /* 0x0000000c00487947 */ /* 0x000fec0003800000 */
.L_x_15616:
        /* <DEDUP_REMOVED lines=8> */
.L_x_15621:
[----:B------:R-:W2:Y:S02]  /*11c0*/  LDG.E R24, desc[UR36][R4.64] ;  /* 0x0000002404187981 */ /* 0x000ea4000c1e1900 */
[----:B--2---:R-:W-:Y:S01]  /*11d0*/  SHF.R.S32.HI R25, RZ, 0x1f, R24 ;  /* 0x0000001fff197819 */ /* 0x004fe20000011418 */
[----:B------:R-:W-:Y:S06]  /*11e0*/  BRA `(.L_x_15619) ;  /* 0x0000000c001c7947 */ /* 0x000fec0003800000 */
.L_x_15620:
[----:B------:R-:W2:Y:S02]  /*11f0*/  LDG.E.S16 R24, desc[UR36][R4.64] ;  /* 0x0000002404187981 */ /* 0x000ea4000c1e1700 */
[----:B--2---:R-:W-:Y:S01]  /*1200*/  SHF.R.S32.HI R25, RZ, 0x1f, R24 ;  /* 0x0000001fff197819 */ /* 0x004fe20000011418 */
[----:B------:R-:W-:Y:S06]  /*1210*/  BRA `(.L_x_15619) ;  /* 0x0000000c00107947 */ /* 0x000fec0003800000 */
.L_x_15615:
        /* <DEDUP_REMOVED lines=9> */
.L_x_15623:
[----:B------:R-:W2:Y:S02]  /*12b0*/  LDG.E.U16 R4, desc[UR36][R4.64] ;  /* 0x0000002404047981 */ /* 0x000ea4000c1e1500 */
[----:B--2---:R-:W-:-:S06]  /*12c0*/  HADD2.F32 R24, -RZ, R4.H0_H0 ;  /* 0x20000004ff187230 */ /* 0x004fcc0000004100 */
[----:B------:R-:W0:Y:S01]  /*12d0*/  F2I.S64.TRUNC R24, R24 ;  /* 0x0000001800187311 */ /* 0x000e22000020d900 */
[----:B------:R-:W-:Y:S05]  /*12e0*/  BRA `(.L_x_15619) ;  /* 0x0000000800dc7947 */ /* 0x000fea0003800000 */
.L_x_15622:
        /* <DEDUP_REMOVED lines=9> */
.L_x_15625:
[----:B------:R-:W2:Y:S02]  /*1380*/  LDG.E.U16 R4, desc[UR36][R4.64] ;  /* 0x0000002404047981 */ /* 0x000ea4000c1e1500 */
[----:B--2---:R-:W-:-:S06]  /*1390*/  HADD2.F32 R24, -RZ, R4.H0_H0 ;  /* 0x20000004ff187230 */ /* 0x004fcc0000004100 */
[----:B------:R-:W0:Y:S01]  /*13a0*/  F2I.S64.TRUNC R24, R24 ;  /* 0x0000001800187311 */ /* 0x000e22000020d900 */
[----:B------:R-:W-:Y:S05]  /*13b0*/  BRA `(.L_x_15619) ;  /* 0x0000000800a87947 */ /* 0x000fea0003800000 */
.L_x_15624:
[----:B------:R-:W2:Y:S02]  /*13c0*/  LDG.E.64 R4, desc[UR36][R4.64] ;  /* 0x0000002404047981 */ /* 0x000ea4000c1e1b00 */
[----:B--2---:R0:W1:Y:S01]  /*13d0*/  F2I.S64.F64.TRUNC R24, R4 ;  /* 0x0000000400187311 */ /* 0x004062000030d900 */
[----:B------:R-:W-:Y:S05]  /*13e0*/  BRA `(.L_x_15619) ;  /* 0x00000008009c7947 */ /* 0x000fea0003800000 */
.L_x_15614:
        /* <DEDUP_REMOVED lines=13> */
.L_x_15628:
[----:B------:R-:W2:Y:S02]  /*14c0*/  LDG.E.64 R4, desc[UR36][R4.64] ;  /* 0x0000002404047981 */ /* 0x000ea4000c1e1b00 */
[----:B--2---:R0:W1:Y:S01]  /*14d0*/  F2I.S64.F64.TRUNC R24, R4 ;  /* 0x0000000400187311 */ /* 0x004062000030d900 */
[----:B------:R-:W-:Y:S05]  /*14e0*/  BRA `(.L_x_15619) ;  /* 0x00000008005c7947 */ /* 0x000fea0003800000 */
.L_x_15627:
        /* <DEDUP_REMOVED lines=27> */
.L_x_15630:
        /* <DEDUP_REMOVED lines=14> */
.L_x_15629:
[----:B------:R-:W2:Y:S02]  /*1780*/  LDG.E.U16 R24, desc[UR36][R4.64] ;  /* 0x0000002404187981 */ /* 0x000ea4000c1e1500 */
[----:B--2---:R-:W-:-:S06]  /*1790*/  IMAD.U32 R24, R24, 0x10000, RZ ;  /* 0x0001000018187824 */ /* 0x004fcc00078e00ff */
[----:B------:R-:W0:Y:S01]  /*17a0*/  F2I.S64.TRUNC R24, R24 ;  /* 0x0000001800187311 */ /* 0x000e22000020d900 */
[----:B------:R-:W-:Y:S05]  /*17b0*/  BRA `(.L_x_15619) ;  /* 0x0000000400a87947 */ /* 0x000fea0003800000 */
.L_x_15626:
        /* <DEDUP_REMOVED lines=11> */
.L_x_15633:
        /* <DEDUP_REMOVED lines=21> */
.L_x_15637:
[----:B------:R-:W-:Y:S05]  /*19c0*/  BSYNC B1 ;  /* 0x0000000000017941 */ /* 0x000fea0003800000 */
.L_x_15636:
[----:B------:R-:W-:Y:S01]  /*19d0*/  IMAD.SHL.U32 R3, R3, 0x100000, RZ ;  /* 0x0010000003037824 */ /* 0x000fe200078e00ff */
[----:B------:R-:W-:-:S04]  /*19e0*/  LEA R5, R0, 0x3b800000, 0x17 ;  /* 0x3b80000000057811 */ /* 0x000fc800078eb8ff */
[----:B------:R-:W-:-:S07]  /*19f0*/  LOP3.LUT R24, R5, R3, R24, 0xfe, !PT ;  /* 0x0000000305187212 */ /* 0x000fce00078efe18 */
.L_x_15635:
[----:B------:R-:W-:Y:S05]  /*1a00*/  BSYNC B0 ;  /* 0x0000000000007941 */ /* 0x000fea0003800000 */
.L_x_15634:
[----:B------:R-:W0:Y:S01]  /*1a10*/  F2I.S64.TRUNC R24, R24 ;  /* 0x0000001800187311 */ /* 0x000e22000020d900 */
[----:B------:R-:W-:Y:S05]  /*1a20*/  BRA `(.L_x_15619) ;  /* 0x00000004000c7947 */ /* 0x000fea0003800000 */
.L_x_15632:
        /* <DEDUP_REMOVED lines=21> */
.L_x_15641:
[----:B------:R-:W-:Y:S05]  /*1b80*/  BSYNC B1 ;  /* 0x0000000000017941 */ /* 0x000fea0003800000 */
.L_x_15640:
[----:B------:R-:W-:Y:S01]  /*1b90*/  IMAD.SHL.U32 R3, R3, 0x200000, RZ ;  /* 0x0020000003037824 */ /* 0x000fe200078e00ff */
[----:B------:R-:W-:-:S04]  /*1ba0*/  LEA R5, R0, 0x37800000, 0x17 ;  /* 0x3780000000057811 */ /* 0x000fc800078eb8ff */
[----:B------:R-:W-:-:S07]  /*1bb0*/  LOP3.LUT R24, R5, R3, R24, 0xfe, !PT ;  /* 0x0000000305187212 */ /* 0x000fce00078efe18 */
.L_x_15639:
[----:B------:R-:W-:Y:S05]  /*1bc0*/  BSYNC B0 ;  /* 0x0000000000007941 */ /* 0x000fea0003800000 */
.L_x_15638:
[----:B------:R-:W0:Y:S01]  /*1bd0*/  F2I.S64.TRUNC R24, R24 ;  /* 0x0000001800187311 */ /* 0x000e22000020d900 */
[----:B------:R-:W-:Y:S05]  /*1be0*/  BRA `(.L_x_15619) ;  /* 0x00000000009c7947 */ /* 0x000fea0003800000 */
.L_x_15631:
        /* <DEDUP_REMOVED lines=14> */
.L_x_15645:
[----:B------:R-:W-:Y:S05]  /*1cd0*/  BSYNC B0 ;  /* 0x0000000000007941 */ /* 0x000fea0003800000 */
.L_x_15644:
[----:B------:R-:W0:Y:S01]  /*1ce0*/  F2I.S64.TRUNC R24, R24 ;  /* 0x0000001800187311 */ /* 0x000e22000020d900 */
[----:B------:R-:W-:Y:S05]  /*1cf0*/  BRA `(.L_x_15619) ;  /* 0x0000000000587947 */ /* 0x000fea0003800000 */
.L_x_15618:
        /* <DEDUP_REMOVED lines=16> */
.L_x_15646:
[----:B------:R-:W-:Y:S01]  /*1e00*/  CS2R R24, SRZ ;  /* 0x0000000000187805 */ /* 0x000fe2000001ff00 */
[----:B------:R-:W-:Y:S06]  /*1e10*/  BRA `(.L_x_15619) ;  /* 0x0000000000107947 */ /* 0x000fec0003800000 */
.L_x_15643:
[----:B------:R0:W5:Y:S01]  /*1e20*/  LDG.E.64 R24, desc[UR36][R4.64] ;  /* 0x0000002404187981 */ /* 0x000162000c1e1b00 */
[----:B------:R-:W-:Y:S05]  /*1e30*/  BRA `(.L_x_15619) ;  /* 0x0000000000087947 */ /* 0x000fea0003800000 */
.L_x_15642:
[----:B------:R0:W5:Y:S01]  /*1e40*/  LDG.E R24, desc[UR36][R4.64] ;  /* 0x0000002404187981 */ /* 0x000162000c1e1900 */
[----:B------:R-:W-:-:S07]  /*1e50*/  IMAD.MOV.U32 R25, RZ, RZ, RZ ;  /* 0x000000ffff197224 */ /* 0x000fce00078e00ff */
.L_x_15619:
[----:B------:R-:W-:-:S07]  /*1e60*/  VIADD R27, R27, 0x80 ;  /* 0x000000801b1b7836 */ /* 0x000fce0000000000 */
.L_x_15613:
[----:B------:R-:W-:Y:S05]  /*1e70*/  BSYNC B6 ;  /* 0x0000000000067941 */ /* 0x000fea0003800000 */
.L_x_15612:
        /* <DEDUP_REMOVED lines=26> */
.L_x_15652:
[----:B------:R0:W5:Y:S01]  /*2020*/  LDG.E.U8 R16, desc[UR36][R4.64] ;  /* 0x0000002404107981 */ /* 0x000162000c1e1100 */
[----:B------:R-:W-:Y:S01]  /*2030*/  IMAD.MOV.U32 R17, RZ, RZ, RZ ;  /* 0x000000ffff117224 */ /* 0x000fe200078e00ff */
[----:B------:R-:W-:Y:S06]  /*2040*/  BRA `(.L_x_15654) ;  /* 0x0000000c00487947 */ /* 0x000fec0003800000 */
.L_x_15651:
        /* <DEDUP_REMOVED lines=8> */
.L_x_15656:
[----:B------:R-:W2:Y:S02]  /*20d0*/  LDG.E R16, desc[UR36][R4.64] ;  /* 0x0000002404107981 */ /* 0x000ea4000c1e1900 */
[----:B--2---:R-:W-:Y:S01]  /*20e0*/  SHF.R.S32.HI R17, RZ, 0x1f, R16 ;  /* 0x0000001fff117819 */ /* 0x004fe20000011410 */
[----:B------:R-:W-:Y:S06]  /*20f0*/  BRA `(.L_x_15654) ;  /* 0x0000000c001c7947 */ /* 0x000fec0003800000 */
.L_x_15655:
[----:B------:R-:W2:Y:S02]  /*2100*/  LDG.E.S16 R16, desc[UR36][R4.64] ;  /* 0x0000002404107981 */ /* 0x000ea4000c1e1700 */
[----:B--2---:R-:W-:Y:S01]  /*2110*/  SHF.R.S32.HI R17, RZ, 0x1f, R16 ;  /* 0x0000001fff117819 */ /* 0x004fe20000011410 */
[----:B------:R-:W-:Y:S06]  /*2120*/  BRA `(.L_x_15654) ;  /* 0x0000000c00107947 */ /* 0x000fec0003800000 */
.L_x_15650:
        /* <DEDUP_REMOVED lines=9> */
.L_x_15658:
[----:B------:R-:W2:Y:S02]  /*21c0*/  LDG.E.U16 R4, desc[UR36][R4.64] ;  /* 0x0000002404047981 */ /* 0x000ea4000c1e1500 */
[----:B--2---:R-:W-:-:S06]  /*21d0*/  HADD2.F32 R16, -RZ, R4.H0_H0 ;  /* 0x20000004ff107230 */ /* 0x004fcc0000004100 */
[----:B------:R-:W0:Y:S01]  /*21e0*/  F2I.S64.TRUNC R16, R16 ;  /* 0x0000001000107311 */ /* 0x000e22000020d900 */
[----:B------:R-:W-:Y:S05]  /*21f0*/  BRA `(.L_x_15654) ;  /* 0x0000000800dc7947 */ /* 0x000fea0003800000 */
.L_x_15657:
        /* <DEDUP_REMOVED lines=9> */
.L_x_15660:
[----:B------:R-:W2:Y:S02]  /*2290*/  LDG.E.U16 R4, desc[UR36][R4.64] ;  /* 0x0000002404047981 */ /* 0x000ea4000c1e1500 */
[----:B--2---:R-:W-:-:S06]  /*22a0*/  HADD2.F32 R16, -RZ, R4.H0_H0 ;  /* 0x20000004ff107230 */ /* 0x004fcc0000004100 */
[----:B------:R-:W0:Y:S01]  /*22b0*/  F2I.S64.TRUNC R16, R16 ;  /* 0x0000001000107311 */ /* 0x000e22000020d900 */
[----:B------:R-:W-:Y:S05]  /*22c0*/  BRA `(.L_x_15654) ;  /* 0x0000000800a87947 */ /* 0x000fea0003800000 */
.L_x_15659:
[----:B------:R-:W2:Y:S02]  /*22d0*/  LDG.E.64 R4, desc[UR36][R4.64] ;  /* 0x0000002404047981 */ /* 0x000ea4000c1e1b00 */
[----:B--2---:R0:W1:Y:S01]  /*22e0*/  F2I.S64.F64.TRUNC R16, R4 ;  /* 0x0000000400107311 */ /* 0x004062000030d900 */
[----:B------:R-:W-:Y:S05]  /*22f0*/  BRA `(.L_x_15654) ;  /* 0x00000008009c7947 */ /* 0x000fea0003800000 */
.L_x_15649:
        /* <DEDUP_REMOVED lines=13> */
.L_x_15663:
[----:B------:R-:W2:Y:S02]  /*23d0*/  LDG.E.64 R4, desc[UR36][R4.64] ;  /* 0x0000002404047981 */ /* 0x000ea4000c1e1b00 */
[----:B--2---:R0:W1:Y:S01]  /*23e0*/  F2I.S64.F64.TRUNC R16, R4 ;  /* 0x0000000400107311 */ /* 0x004062000030d900 */
[----:B------:R-:W-:Y:S05]  /*23f0*/  BRA `(.L_x_15654) ;  /* 0x00000008005c7947 */ /* 0x000fea0003800000 */
.L_x_15662:
        /* <DEDUP_REMOVED lines=27> */
.L_x_15665:
        /* <DEDUP_REMOVED lines=14> */
.L_x_15664:
[----:B------:R-:W2:Y:S02]  /*2690*/  LDG.E.U16 R16, desc[UR36][R4.64] ;  /* 0x0000002404107981 */ /* 0x000ea4000c1e1500 */
[----:B--2---:R-:W-:-:S06]  /*26a0*/  IMAD.U32 R16, R16, 0x10000, RZ ;  /* 0x0001000010107824 */ /* 0x004fcc00078e00ff */
[----:B------:R-:W0:Y:S01]  /*26b0*/  F2I.S64.TRUNC R16, R16 ;  /* 0x0000001000107311 */ /* 0x000e22000020d900 */
[----:B------:R-:W-:Y:S05]  /*26c0*/  BRA `(.L_x_15654) ;  /* 0x0000000400a87947 */ /* 0x000fea0003800000 */
.L_x_15661:
        /* <DEDUP_REMOVED lines=11> */
.L_x_15668:
        /* <DEDUP_REMOVED lines=21> */
.L_x_15672:
[----:B------:R-:W-:Y:S05]  /*28d0*/  BSYNC B1 ;  /* 0x0000000000017941 */ /* 0x000fea0003800000 */
.L_x_15671:
[----:B------:R-:W-:Y:S01]  /*28e0*/  IMAD.SHL.U32 R3, R3, 0x100000, RZ ;  /* 0x0010000003037824 */ /* 0x000fe200078e00ff */
[----:B------:R-:W-:-:S04]  /*28f0*/  LEA R5, R0, 0x3b800000, 0x17 ;  /* 0x3b80000000057811 */ /* 0x000fc800078eb8ff */
[----:B------:R-:W-:-:S07]  /*2900*/  LOP3.LUT R16, R5, R3, R16, 0xfe, !PT ;  /* 0x0000000305107212 */ /* 0x000fce00078efe10 */
.L_x_15670:
[----:B------:R-:W-:Y:S05]  /*2910*/  BSYNC B0 ;  /* 0x0000000000007941 */ /* 0x000fea0003800000 */
.L_x_15669:
[----:B------:R-:W1:Y:S01]  /*2920*/  F2I.S64.TRUNC R16, R16 ;  /* 0x0000001000107311 */ /* 0x000e62000020d900 */
[----:B------:R-:W-:Y:S05]  /*2930*/  BRA `(.L_x_15654) ;  /* 0x00000004000c7947 */ /* 0x000fea0003800000 */
.L_x_15667:
        /* <DEDUP_REMOVED lines=21> */
.L_x_15676:
[----:B------:R-:W-:Y:S05]  /*2a90*/  BSYNC B1 ;  /* 0x0000000000017941 */ /* 0x000fea0003800000 */
.L_x_15675:
[----:B------:R-:W-:Y:S01]  /*2aa0*/  IMAD.SHL.U32 R3, R3, 0x200000, RZ ;  /* 0x0020000003037824 */ /* 0x000fe200078e00ff */
[----:B------:R-:W-:-:S04]  /*2ab0*/  LEA R5, R0, 0x37800000, 0x17 ;  /* 0x3780000000057811 */ /* 0x000fc800078eb8ff */
[----:B------:R-:W-:-:S07]  /*2ac0*/  LOP3.LUT R16, R5, R3, R16, 0xfe, !PT ;  /* 0x0000000305107212 */ /* 0x000fce00078efe10 */
.L_x_15674:
[----:B------:R-:W-:Y:S05]  /*2ad0*/  BSYNC B0 ;  /* 0x0000000000007941 */ /* 0x000fea0003800000 */
.L_x_15673:
[----:B------:R-:W2:Y:S01]  /*2ae0*/  F2I.S64.TRUNC R16, R16 ;  /* 0x0000001000107311 */ /* 0x000ea2000020d900 */
[----:B------:R-:W-:Y:S05]  /*2af0*/  BRA `(.L_x_15654) ;  /* 0x00000000009c7947 */ /* 0x000fea0003800000 */
.L_x_15666:
        /* <DEDUP_REMOVED lines=14> */
.L_x_15680:
[----:B------:R-:W-:Y:S05]  /*2be0*/  BSYNC B0 ;  /* 0x0000000000007941 */ /* 0x000fea0003800000 */
.L_x_15679:
[----:B------:R-:W0:Y:S01]  /*2bf0*/  F2I.S64.TRUNC R16, R16 ;  /* 0x0000001000107311 */ /* 0x000e22000020d900 */
[----:B------:R-:W-:Y:S05]  /*2c00*/  BRA `(.L_x_15654) ;  /* 0x0000000000587947 */ /* 0x000fea0003800000 */
.L_x_15653:
        /* <DEDUP_REMOVED lines=16> */
.L_x_15681:
[----:B------:R-:W-:Y:S01]  /*2d10*/  CS2R R16, SRZ ;  /* 0x0000000000107805 */ /* 0x000fe2000001ff00 */
[----:B------:R-:W-:Y:S06]  /*2d20*/  BRA `(.L_x_15654) ;  /* 0x0000000000107947 */ /* 0x000fec0003800000 */
.L_x_15678:
[----:B------:R0:W5:Y:S01]  /*2d30*/  LDG.E.64 R16, desc[UR36][R4.64] ;  /* 0x0000002404107981 */ /* 0x000162000c1e1b00 */
[----:B------:R-:W-:Y:S05]  /*2d40*/  BRA `(.L_x_15654) ;  /* 0x0000000000087947 */ /* 0x000fea0003800000 */
.L_x_15677:
[----:B------:R0:W5:Y:S01]  /*2d50*/  LDG.E R16, desc[UR36][R4.64] ;  /* 0x0000002404107981 */ /* 0x000162000c1e1900 */
[----:B------:R-:W-:-:S07]  /*2d60*/  IMAD.MOV.U32 R17, RZ, RZ, RZ ;  /* 0x000000ffff117224 */ /* 0x000fce00078e00ff */
.L_x_15654:
[----:B------:R-:W-:-:S07]  /*2d70*/  VIADD R27, R27, 0x80 ;  /* 0x000000801b1b7836 */ /* 0x000fce0000000000 */
.L_x_15648:
[----:B------:R-:W-:Y:S05]  /*2d80*/  BSYNC B6 ;  /* 0x0000000000067941 */ /* 0x000fea0003800000 */
.L_x_15647:
        /* <DEDUP_REMOVED lines=23> */
.L_x_15687:
[----:B------:R0:W5:Y:S01]  /*2f00*/  LDG.E.U8 R18, desc[UR36][R4.64] ;  /* 0x0000002404127981 */ /* 0x000162000c1e1100 */
[----:B------:R-:W-:Y:S01]  /*2f10*/  IMAD.MOV.U32 R19, RZ, RZ, RZ ;  /* 0x000000ffff137224 */ /* 0x000fe200078e00ff */
[----:B------:R-:W-:Y:S06]  /*2f20*/  BRA `(.L_x_15683) ;  /* 0x0000000c00447947 */ /* 0x000fec0003800000 */
.L_x_15686:
        /* <DEDUP_REMOVED lines=8> */
.L_x_15690:
[----:B------:R-:W2:Y:S02]  /*2fb0*/  LDG.E R18, desc[UR36][R4.64] ;  /* 0x0000002404127981 */ /* 0x000ea4000c1e1900 */
[----:B--2---:R-:W-:Y:S01]  /*2fc0*/  SHF.R.S32.HI R19, RZ, 0x1f, R18 ;  /* 0x0000001fff137819 */ /* 0x004fe20000011412 */
[----:B------:R-:W-:Y:S06]  /*2fd0*/  BRA `(.L_x_15683) ;  /* 0x0000000c00187947 */ /* 0x000fec0003800000 */
.L_x_15689:
[----:B------:R-:W2:Y:S02]  /*2fe0*/  LDG.E.S16 R18, desc[UR36][R4.64] ;  /* 0x0000002404127981 */ /* 0x000ea4000c1e1700 */
[----:B--2---:R-:W-:Y:S01]  /*2ff0*/  SHF.R.S32.HI R19, RZ, 0x1f, R18 ;  /* 0x0000001fff137819 */ /* 0x004fe20000011412 */
[----:B------:R-:W-:Y:S06]  /*3000*/  BRA `(.L_x_15683) ;  /* 0x0000000c000c7947 */ /* 0x000fec0003800000 */
.L_x_15685:
        /* <DEDUP_REMOVED lines=9> */
.L_x_15692:
[----:B------:R-:W2:Y:S02]  /*30a0*/  LDG.E.U16 R4, desc[UR36][R4.64] ;  /* 0x0000002404047981 */ /* 0x000ea4000c1e1500 */
[----:B--2---:R-:W-:-:S06]  /*30b0*/  HADD2.F32 R18, -RZ, R4.H0_H0 ;  /* 0x20000004ff127230 */ /* 0x004fcc0000004100 */
[----:B------:R-:W0:Y:S01]  /*30c0*/  F2I.S64.TRUNC R18, R18 ;  /* 0x0000001200127311 */ /* 0x000e22000020d900 */
[----:B------:R-:W-:Y:S05]  /*30d0*/  BRA `(.L_x_15683) ;  /* 0x0000000800d87947 */ /* 0x000fea0003800000 */
.L_x_15691:
        /* <DEDUP_REMOVED lines=9> */
.L_x_15694:
[----:B------:R-:W2:Y:S02]  /*3170*/  LDG.E.U16 R4, desc[UR36][R4.64] ;  /* 0x0000002404047981 */ /* 0x000ea4000c1e1500 */
[----:B--2---:R-:W-:-:S06]  /*3180*/  HADD2.F32 R18, -RZ, R4.H0_H0 ;  /* 0x20000004ff127230 */ /* 0x004fcc0000004100 */
[----:B------:R-:W0:Y:S01]  /*3190*/  F2I.S64.TRUNC R18, R18 ;  /* 0x0000001200127311 */ /* 0x000e22000020d900 */
[----:B------:R-:W-:Y:S05]  /*31a0*/  BRA `(.L_x_15683) ;  /* 0x0000000800a47947 */ /* 0x000fea0003800000 */
.L_x_15693:
[----:B------:R-:W2:Y:S02]  /*31b0*/  LDG.E.64 R4, desc[UR36][R4.64] ;  /* 0x0000002404047981 */ /* 0x000ea4000c1e1b00 */
[----:B--2---:R0:W1:Y:S01]  /*31c0*/  F2I.S64.F64.TRUNC R18, R4 ;  /* 0x0000000400127311 */ /* 0x004062000030d900 */
[----:B------:R-:W-:Y:S05]  /*31d0*/  BRA `(.L_x_15683) ;  /* 0x0000000800987947 */ /* 0x000fea0003800000 */
.L_x_15684:
        /* <DEDUP_REMOVED lines=13> */
.L_x_15697:
[----:B------:R-:W2:Y:S02]  /*32b0*/  LDG.E.64 R4, desc[UR36][R4.64] ;  /* 0x0000002404047981 */ /* 0x000ea4000c1e1b00 */
[----:B--2---:R0:W1:Y:S01]  /*32c0*/  F2I.S64.F64.TRUNC R18, R4 ;  /* 0x0000000400127311 */ /* 0x004062000030d900 */
[----:B------:R-:W-:Y:S05]  /*32d0*/  BRA `(.L_x_15683) ;  /* 0x0000000800587947 */ /* 0x000fea0003800000 */
.L_x_15696:
        /* <DEDUP_REMOVED lines=27> */
.L_x_15699:
        /* <DEDUP_REMOVED lines=14> */
.L_x_15698:
[----:B------:R-:W2:Y:S02]  /*3570*/  LDG.E.U16 R18, desc[UR36][R4.64] ;  /* 0x0000002404127981 */ /* 0x000ea4000c1e1500 */
[----:B--2---:R-:W-:-:S06]  /*3580*/  IMAD.U32 R18, R18, 0x10000, RZ ;  /* 0x0001000012127824 */ /* 0x004fcc00078e00ff */
[----:B------:R-:W0:Y:S01]  /*3590*/  F2I.S64.TRUNC R18, R18 ;  /* 0x0000001200127311 */ /* 0x000e22000020d900 */
[----:B------:R-:W-:Y:S05]  /*35a0*/  BRA `(.L_x_15683) ;  /* 0x0000000400a47947 */ /* 0x000fea0003800000 */
.L_x_15695:
        /* <DEDUP_REMOVED lines=11> */
.L_x_15702:
        /* <DEDUP_REMOVED lines=21> */
.L_x_15706:
[----:B------:R-:W-:Y:S05]  /*37b0*/  BSYNC B1 ;  /* 0x0000000000017941 */ /* 0x000fea0003800000 */
.L_x_15705:
[----:B------:R-:W-:Y:S01]  /*37c0*/  IMAD.SHL.U32 R3, R3, 0x100000, RZ ;  /* 0x0010000003037824 */ /* 0x000fe200078e00ff */
[----:B------:R-:W-:-:S04]  /*37d0*/  LEA R5, R0, 0x3b800000, 0x17 ;  /* 0x3b80000000057811 */ /* 0x000fc800078eb8ff */
[----:B------:R-:W-:-:S07]  /*37e0*/  LOP3.LUT R18, R5, R3, R18, 0xfe, !PT ;  /* 0x0000000305127212 */ /* 0x000fce00078efe12 */
.L_x_15704:
[----:B------:R-:W-:Y:S05]  /*37f0*/  BSYNC B0 ;  /* 0x0000000000007941 */ /* 0x000fea0003800000 */
.L_x_15703:
[----:B------:R-:W0:Y:S01]  /*3800*/  F2I.S64.TRUNC R18, R18 ;  /* 0x0000001200127311 */ /* 0x000e22000020d900 */
[----:B------:R-:W-:Y:S05]  /*3810*/  BRA `(.L_x_15683) ;  /* 0x0000000400087947 */ /* 0x000fea0003800000 */
.L_x_15701:
        /* <DEDUP_REMOVED lines=21> */
.L_x_15710:
[----:B------:R-:W-:Y:S05]  /*3970*/  BSYNC B1 ;  /* 0x0000000000017941 */ /* 0x000fea0003800000 */
.L_x_15709:
[----:B------:R-:W-:Y:S01]  /*3980*/  IMAD.SHL.U32 R3, R3, 0x200000, RZ ;  /* 0x0020000003037824 */ /* 0x000fe200078e00ff */
[----:B------:R-:W-:-:S04]  /*3990*/  LEA R5, R0, 0x37800000, 0x17 ;  /* 0x3780000000057811 */ /* 0x000fc800078eb8ff */
[----:B------:R-:W-:-:S07]  /*39a0*/  LOP3.LUT R18, R5, R3, R18, 0xfe, !PT ;  /* 0x0000000305127212 */ /* 0x000fce00078efe12 */
.L_x_15708:
[----:B------:R-:W-:Y:S05]  /*39b0*/  BSYNC B0 ;  /* 0x0000000000007941 */ /* 0x000fea0003800000 */
.L_x_15707:
[----:B------:R-:W0:Y:S01]  /*39c0*/  F2I.S64.TRUNC R18, R18 ;  /* 0x0000001200127311 */ /* 0x000e22000020d900 */
[----:B------:R-:W-:Y:S05]  /*39d0*/  BRA `(.L_x_15683) ;  /* 0x0000000000987947 */ /* 0x000fea0003800000 */
.L_x_15700:
        /* <DEDUP_REMOVED lines=14> */
.L_x_15714:
[----:B------:R-:W-:Y:S05]  /*3ac0*/  BSYNC B0 ;  /* 0x0000000000007941 */ /* 0x000fea0003800000 */
.L_x_15713:
[----:B------:R-:W0:Y:S01]  /*3ad0*/  F2I.S64.TRUNC R18, R18 ;  /* 0x0000001200127311 */ /* 0x000e22000020d900 */
[----:B------:R-:W-:Y:S05]  /*3ae0*/  BRA `(.L_x_15683) ;  /* 0x0000000000547947 */ /* 0x000fea0003800000 */
.L_x_15688:
        /* <DEDUP_REMOVED lines=16> */
.L_x_15715:
[----:B------:R-:W-:Y:S05]  /*3bf0*/  BRA `(.L_x_15683) ;  /* 0x0000000000107947 */ /* 0x000fea0003800000 */
.L_x_15712:
[----:B------:R0:W5:Y:S01]  /*3c00*/  LDG.E.64 R18, desc[UR36][R4.64] ;  /* 0x0000002404127981 */ /* 0x000162000c1e1b00 */
[----:B------:R-:W-:Y:S05]  /*3c10*/  BRA `(.L_x_15683) ;  /* 0x0000000000087947 */ /* 0x000fea0003800000 */
.L_x_15711:
[----:B------:R0:W5:Y:S01]  /*3c20*/  LDG.E R18, desc[UR36][R4.64] ;  /* 0x0000002404127981 */ /* 0x000162000c1e1900 */
[----:B------:R-:W-:-:S07]  /*3c30*/  IMAD.MOV.U32 R19, RZ, RZ, RZ ;  /* 0x000000ffff137224 */ /* 0x000fce00078e00ff */
.L_x_15683:
[----:B------:R-:W-:Y:S05]  /*3c40*/  BSYNC B6 ;  /* 0x0000000000067941 */ /* 0x000fea0003800000 */
.L_x_15682:
        /* <DEDUP_REMOVED lines=53> */
.L_x_15722:
        /* <DEDUP_REMOVED lines=144> */
.L_x_15721:
        /* <DEDUP_REMOVED lines=80> */
.L_x_15724:
[----:B------:R-:W-:Y:S05]  /*4da0*/  BSYNC B2 ;  /* 0x0000000000027941 */ /* 0x000fea0003800000 */
.L_x_15723:
[----:B------:R-:W-:-:S04]  /*4db0*/  ISETP.NE.U32.AND P1, PT, R40, RZ, PT ;  /* 0x000000ff2800720c */ /* 0x000fc80003f25070 */
[----:B------:R-:W-:-:S13]  /*4dc0*/  ISETP.NE.OR.EX P0, PT, R13, RZ, P0, P1 ;  /* 0x000000ff0d00720c */ /* 0x000fda0000705710 */
[----:B------:R-:W-:Y:S05]  /*4dd0*/  @!P0 BRA `(.L_x_15725) ;  /* 0x0000000000bc8947 */ /* 0x000fea0003800000 */
.L_x_15720:
        /* <DEDUP_REMOVED lines=47> */
.L_x_15725:
[----:B------:R-:W-:Y:S05]  /*50d0*/  BSYNC B0 ;  /* 0x0000000000007941 */ /* 0x000fea0003800000 */
.L_x_15719:
        /* <DEDUP_REMOVED lines=55> */
.L_x_15718:
[----:B------:R-:W-:Y:S05]  /*5450*/  BSYNC B1 ;  /* 0x0000000000017941 */ /* 0x000fea0003800000 */
.L_x_15717:
        /* <DEDUP_REMOVED lines=41> */
.L_x_15731:
        /* <DEDUP_REMOVED lines=143> */
.L_x_15730:
        /* <DEDUP_REMOVED lines=80> */
.L_x_15733:
[----:B------:R-:W-:Y:S05]  /*64e0*/  BSYNC B2 ;  /* 0x0000000000027941 */ /* 0x000fea0003800000 */
.L_x_15732:
[----:B------:R-:W-:-:S04]  /*64f0*/  ISETP.NE.U32.AND P1, PT, R38, RZ, PT ;  /* 0x000000ff2600720c */ /* 0x000fc80003f25070 */
[----:B------:R-:W-:-:S13]  /*6500*/  ISETP.NE.OR.EX P0, PT, R40, RZ, P0, P1 ;  /* 0x000000ff2800720c */ /* 0x000fda0000705710 */
[----:B------:R-:W-:Y:S05]  /*6510*/  @!P0 BRA `(.L_x_15734) ;  /* 0x0000000000b88947 */ /* 0x000fea0003800000 */
.L_x_15729:
        /* <DEDUP_REMOVED lines=46> */
.L_x_15734:
[----:B------:R-:W-:Y:S05]  /*6800*/  BSYNC B0 ;  /* 0x0000000000007941 */ /* 0x000fea0003800000 */
.L_x_15728:
        /* <DEDUP_REMOVED lines=46> */
.L_x_15727:
[----:B------:R-:W-:Y:S05]  /*6af0*/  BSYNC B1 ;  /* 0x0000000000017941 */ /* 0x000fea0003800000 */
.L_x_15726:
        /* <DEDUP_REMOVED lines=42> */
.L_x_15740:
        /* <DEDUP_REMOVED lines=141> */
.L_x_15739:
        /* <DEDUP_REMOVED lines=78> */
.L_x_15742:
[----:B------:R-:W-:Y:S05]  /*7b50*/  BSYNC B2 ;  /* 0x0000000000027941 */ /* 0x000fea0003800000 */
.L_x_15741:
[----:B------:R-:W-:-:S04]  /*7b60*/  ISETP.NE.U32.AND P1, PT, R38, RZ, PT ;  /* 0x000000ff2600720c */ /* 0x000fc80003f25070 */
[----:B------:R-:W-:-:S13]  /*7b70*/  ISETP.NE.OR.EX P0, PT, R40, RZ, P0, P1 ;  /* 0x000000ff2800720c */ /* 0x000fda0000705710 */
[----:B------:R-:W-:Y:S05]  /*7b80*/  @!P0 BRA `(.L_x_15743) ;  /* 0x0000000000b08947 */ /* 0x000fea0003800000 */
.L_x_15738:
        /* <DEDUP_REMOVED lines=44> */
.L_x_15743:
[----:B------:R-:W-:Y:S05]  /*7e50*/  BSYNC B0 ;  /* 0x0000000000007941 */ /* 0x000fea0003800000 */
.L_x_15737:
        /* <DEDUP_REMOVED lines=46> */
.L_x_15736:
[----:B------:R-:W-:Y:S05]  /*8140*/  BSYNC B1 ;  /* 0x0000000000017941 */ /* 0x000fea0003800000 */
.L_x_15735:
        /* <DEDUP_REMOVED lines=38> */
.L_x_15748:
        /* <DEDUP_REMOVED lines=140> */
.L_x_15747:
        /* <DEDUP_REMOVED lines=76> */
.L_x_15750:
[----:B------:R-:W-:Y:S05]  /*9130*/  BSYNC B2 ;  /* 0x0000000000027941 */ /* 0x000fea0003800000 */
.L_x_15749:
[----:B------:R-:W-:-:S04]  /*9140*/  ISETP.NE.U32.AND P1, PT, R42, RZ, PT ;  /* 0x000000ff2a00720c */ /* 0x000fc80003f25070 */
[----:B------:R-:W-:-:S13]  /*9150*/  ISETP.NE.OR.EX P0, PT, R44, RZ, P0, P1 ;  /* 0x000000ff2c00720c */ /* 0x000fda0000705710 */
[----:B------:R-:W-:Y:S05]  /*9160*/  @!P0 BRA `(.L_x_15751) ;  /* 0x0000000000a88947 */ /* 0x000fea0003800000 */
.L_x_15746:
        /* <DEDUP_REMOVED lines=42> */
.L_x_15751:
[----:B------:R-:W-:Y:S05]  /*9410*/  BSYNC B0 ;  /* 0x0000000000007941 */ /* 0x000fea0003800000 */
.L_x_15745:
        /* <DEDUP_REMOVED lines=47> */
.L_x_15744:
[----:B------:R-:W-:Y:S05]  /*9710*/  BSYNC B1 ;  /* 0x0000000000017941 */ /* 0x000fea0003800000 */
.L_x_15716:
        /* <DEDUP_REMOVED lines=35> */
.L_x_15757:
[----:B------:R0:W-:Y:S01]  /*9950*/  STG.E.U8 desc[UR36][R4.64], R6 ;  /* 0x0000000604007986 */ /* 0x0001e2000c101124 */
[----:B------:R-:W-:Y:S05]  /*9960*/  BRA `(.L_x_15759) ;  /* 0x0000000c00447947 */ /* 0x000fea0003800000 */
.L_x_15756:
        /* <DEDUP_REMOVED lines=8> */
.L_x_15761:
[----:B------:R0:W-:Y:S01]  /*99f0*/  STG.E desc[UR36][R4.64], R6 ;  /* 0x0000000604007986 */ /* 0x0001e2000c101924 */
[----:B------:R-:W-:Y:S05]  /*9a00*/  BRA `(.L_x_15759) ;  /* 0x0000000c001c7947 */ /* 0x000fea0003800000 */
.L_x_15760:
[----:B------:R0:W-:Y:S01]  /*9a10*/  STG.E.U16 desc[UR36][R4.64], R6 ;  /* 0x0000000604007986 */ /* 0x0001e2000c101524 */
[----:B------:R-:W-:Y:S05]  /*9a20*/  BRA `(.L_x_15759) ;  /* 0x0000000c00147947 */ /* 0x000fea0003800000 */
.L_x_15755:
        /* <DEDUP_REMOVED lines=9> */
.L_x_15763:
[----:B------:R-:W0:Y:S02]  /*9ac0*/  I2F.S64 R0, R6 ;  /* 0x0000000600007312 */ /* 0x000e240000301400 */
[----:B0-----:R-:W-:-:S05]  /*9ad0*/  F2FP.F16.F32.PACK_AB R0, RZ, R0 ;  /* 0x00000000ff00723e */ /* 0x001fca00000000ff */
[----:B------:R0:W-:Y:S01]  /*9ae0*/  STG.E.U16 desc[UR36][R4.64], R0 ;  /* 0x0000000004007986 */ /* 0x0001e2000c101524 */
[----:B------:R-:W-:Y:S05]  /*9af0*/  BRA `(.L_x_15759) ;  /* 0x0000000800e07947 */ /* 0x000fea0003800000 */
.L_x_15762:
        /* <DEDUP_REMOVED lines=10> */
.L_x_15765:
[----:B------:R-:W0:Y:S02]  /*9ba0*/  I2F.S64 R6, R6 ;  /* 0x0000000600067312 */ /* 0x000e240000301400 */
[----:B0-----:R-:W-:-:S04]  /*9bb0*/  F2FP.F16.F32.PACK_AB R3, RZ, R6 ;  /* 0x00000006ff03723e */ /* 0x001fc800000000ff */
[----:B------:R-:W-:-:S05]  /*9bc0*/  PRMT R3, R3, 0x5410, RZ ;  /* 0x0000541003037816 */ /* 0x000fca00000000ff */
[----:B------:R0:W-:Y:S01]  /*9bd0*/  STG.E desc[UR36][R4.64], R3 ;  /* 0x0000000304007986 */ /* 0x0001e2000c101924 */
[----:B------:R-:W-:Y:S05]  /*9be0*/  BRA `(.L_x_15759) ;  /* 0x0000000800a47947 */ /* 0x000fea0003800000 */
.L_x_15764:
[----:B------:R-:W0:Y:S02]  /*9bf0*/  I2F.F64.S64 R6, R6 ;  /* 0x0000000600067312 */ /* 0x000e240000301c00 */
[----:B0-----:R0:W-:Y:S01]  /*9c00*/  STG.E.64 desc[UR36][R4.64], R6 ;  /* 0x0000000604007986 */ /* 0x0011e2000c101b24 */
[----:B------:R-:W-:Y:S05]  /*9c10*/  BRA `(.L_x_15759) ;  /* 0x0000000800987947 */ /* 0x000fea0003800000 */
.L_x_15754:
        /* <DEDUP_REMOVED lines=13> */
.L_x_15768:
[----:B------:R-:W0:Y:S01]  /*9cf0*/  I2F.F64.S64 R8, R6 ;  /* 0x0000000600087312 */ /* 0x000e220000301c00 */
[----:B------:R-:W-:-:S05]  /*9d00*/  CS2R R10, SRZ ;  /* 0x00000000000a7805 */ /* 0x000fca000001ff00 */
[----:B0-----:R0:W-:Y:S01]  /*9d10*/  STG.E.128 desc[UR36][R4.64], R8 ;  /* 0x0000000804007986 */ /* 0x0011e2000c101d24 */
[----:B------:R-:W-:Y:S05]  /*9d20*/  BRA `(.L_x_15759) ;  /* 0x0000000800547947 */ /* 0x000fea0003800000 */
.L_x_15767:
        /* <DEDUP_REMOVED lines=21> */
.L_x_15772:
[----:B------:R-:W-:Y:S05]  /*9e80*/  BSYNC B0 ;  /* 0x0000000000007941 */ /* 0x000fea0003800000 */
.L_x_15771:
[----:B------:R-:W-:-:S05]  /*9e90*/  LOP3.LUT R9, R0, R9, RZ, 0xfc, !PT ;  /* 0x0000000900097212 */ /* 0x000fca00078efcff */
[----:B------:R0:W-:Y:S01]  /*9ea0*/  STG.E.U8 desc[UR36][R4.64], R9 ;  /* 0x0000000904007986 */ /* 0x0001e2000c101124 */
[----:B------:R-:W-:Y:S05]  /*9eb0*/  BRA `(.L_x_15759) ;  /* 0x0000000400f07947 */ /* 0x000fea0003800000 */
.L_x_15770:
        /* <DEDUP_REMOVED lines=13> */
.L_x_15774:
[----:B------:R-:W-:Y:S01]  /*9f90*/  IMAD.MOV.U32 R0, RZ, RZ, 0x7f ;  /* 0x0000007fff007424 */ /* 0x000fe200078e00ff */
[----:B------:R-:W-:-:S04]  /*9fa0*/  ISETP.GT.U32.AND P0, PT, R3, 0x7f800000, PT ;  /* 0x7f8000000300780c */ /* 0x000fc80003f04070 */
[----:B------:R-:W-:-:S09]  /*9fb0*/  SEL R0, R0, 0x7c, P0 ;  /* 0x0000007c00007807 */ /* 0x000fd20000000000 */
.L_x_15775:
[----:B------:R-:W-:Y:S05]  /*9fc0*/  BSYNC B0 ;  /* 0x0000000000007941 */ /* 0x000fea0003800000 */
.L_x_15773:
[----:B------:R-:W-:-:S04]  /*9fd0*/  LOP3.LUT R3, R7, 0x80000000, RZ, 0xc0, !PT ;  /* 0x8000000007037812 */ /* 0x000fc800078ec0ff */
[----:B------:R-:W-:-:S04]  /*9fe0*/  SHF.R.U32.HI R3, RZ, 0x18, R3 ;  /* 0x00000018ff037819 */ /* 0x000fc80000011603 */
[----:B------:R-:W-:-:S05]  /*9ff0*/  LOP3.LUT R3, R0, R3, RZ, 0xfc, !PT ;  /* 0x0000000300037212 */ /* 0x000fca00078efcff */
[----:B------:R0:W-:Y:S01]  /*a000*/  STG.E.U8 desc[UR36][R4.64], R3 ;  /* 0x0000000304007986 */ /* 0x0001e2000c101124 */
[----:B------:R-:W-:Y:S05]  /*a010*/  BRA `(.L_x_15759) ;  /* 0x0000000400987947 */ /* 0x000fea0003800000 */
.L_x_15769:
[----:B------:R-:W0:Y:S02]  /*a020*/  I2F.S64 R0, R6 ;  /* 0x0000000600007312 */ /* 0x000e240000301400 */
[----:B0-----:R-:W-:-:S05]  /*a030*/  F2FP.BF16.F32.PACK_AB R0, RZ, R0 ;  /* 0x00000000ff00723e */ /* 0x001fca00000010ff */
[----:B------:R0:W-:Y:S01]  /*a040*/  STG.E.U16 desc[UR36][R4.64], R0 ;  /* 0x0000000004007986 */ /* 0x0001e2000c101524 */
[----:B------:R-:W-:Y:S05]  /*a050*/  BRA `(.L_x_15759) ;  /* 0x0000000400887947 */ /* 0x000fea0003800000 */
.L_x_15766:
        /* <DEDUP_REMOVED lines=10> */
.L_x_15778:
        /* <DEDUP_REMOVED lines=17> */
.L_x_15781:
[----:B------:R-:W-:-:S04]  /*a210*/  LOP3.LUT R0, R7, 0x80000000, RZ, 0xc0, !PT ;  /* 0x8000000007007812 */ /* 0x000fc800078ec0ff */
[----:B------:R-:W-:-:S04]  /*a220*/  SHF.R.U32.HI R0, RZ, 0x18, R0 ;  /* 0x00000018ff007819 */ /* 0x000fc80000011600 */
[----:B------:R-:W-:-:S07]  /*a230*/  LOP3.LUT R0, R3, R0, RZ, 0xfc, !PT ;  /* 0x0000000003007212 */ /* 0x000fce00078efcff */
.L_x_15780:
[----:B------:R-:W-:Y:S05]  /*a240*/  BSYNC B0 ;  /* 0x0000000000007941 */ /* 0x000fea0003800000 */
.L_x_15779:
[----:B------:R4:W-:Y:S01]  /*a250*/  STG.E.U8 desc[UR36][R4.64], R0 ;  /* 0x0000000004007986 */ /* 0x0009e2000c101124 */
[----:B------:R-:W-:Y:S05]  /*a260*/  BRA `(.L_x_15759) ;  /* 0x0000000400047947 */ /* 0x000fea0003800000 */
.L_x_15777:
        /* <DEDUP_REMOVED lines=17> */
.L_x_15784:
[----:B------:R-:W-:-:S04]  /*a380*/  LOP3.LUT R0, R7, 0x80000000, RZ, 0xc0, !PT ;  /* 0x8000000007007812 */ /* 0x000fc800078ec0ff */
[----:B------:R-:W-:-:S04]  /*a390*/  SHF.R.U32.HI R0, RZ, 0x18, R0 ;  /* 0x00000018ff007819 */ /* 0x000fc80000011600 */
[----:B------:R-:W-:-:S07]  /*a3a0*/  LOP3.LUT R0, R3, R0, RZ, 0xfc, !PT ;  /* 0x0000000003007212 */ /* 0x000fce00078efcff */
.L_x_15783:
[----:B------:R-:W-:Y:S05]  /*a3b0*/  BSYNC B0 ;  /* 0x0000000000007941 */ /* 0x000fea0003800000 */
.L_x_15782:
[----:B------:R3:W-:Y:S01]  /*a3c0*/  STG.E.U8 desc[UR36][R4.64], R0 ;  /* 0x0000000004007986 */ /* 0x0007e2000c101124 */
[----:B------:R-:W-:Y:S05]  /*a3d0*/  BRA `(.L_x_15759) ;  /* 0x0000000000a87947 */ /* 0x000fea0003800000 */
.L_x_15776:
        /* <DEDUP_REMOVED lines=22> */
.L_x_15758:
        /* <DEDUP_REMOVED lines=16> */
.L_x_15787:
[----:B------:R-:W-:Y:S05]  /*a640*/  BRA `(.L_x_15759) ;  /* 0x00000000000c7947 */ /* 0x000fea0003800000 */
.L_x_15786:
[----:B------:R2:W-:Y:S01]  /*a650*/  STG.E.64 desc[UR36][R4.64], R6 ;  /* 0x0000000604007986 */ /* 0x0005e2000c101b24 */
[----:B------:R-:W-:Y:S05]  /*a660*/  BRA `(.L_x_15759) ;  /* 0x0000000000047947 */ /* 0x000fea0003800000 */
.L_x_15785:
[----:B------:R0:W-:Y:S02]  /*a670*/  STG.E desc[UR36][R4.64], R6 ;  /* 0x0000000604007986 */ /* 0x0001e4000c101924 */
.L_x_15759:
[----:B------:R-:W-:-:S07]  /*a680*/  VIADD R25, R25, 0x80 ;  /* 0x0000008019197836 */ /* 0x000fce0000000000 */
.L_x_15753:
[----:B------:R-:W-:Y:S05]  /*a690*/  BSYNC B6 ;  /* 0x0000000000067941 */ /* 0x000fea0003800000 */
.L_x_15752:
        /* <DEDUP_REMOVED lines=23> */
.L_x_15793:
[----:B------:R0:W-:Y:S01]  /*a810*/  STG.E.U8 desc[UR36][R4.64], R22 ;  /* 0x0000001604007986 */ /* 0x0001e2000c101124 */
[----:B------:R-:W-:Y:S05]  /*a820*/  BRA `(.L_x_15795) ;  /* 0x0000000c00447947 */ /* 0x000fea0003800000 */
.L_x_15792:
        /* <DEDUP_REMOVED lines=8> */
.L_x_15797:
[----:B------:R0:W-:Y:S01]  /*a8b0*/  STG.E desc[UR36][R4.64], R22 ;  /* 0x0000001604007986 */ /* 0x0001e2000c101924 */
[----:B------:R-:W-:Y:S05]  /*a8c0*/  BRA `(.L_x_15795) ;  /* 0x0000000c001c7947 */ /* 0x000fea0003800000 */
.L_x_15796:
[----:B------:R0:W-:Y:S01]  /*a8d0*/  STG.E.U16 desc[UR36][R4.64], R22 ;  /* 0x0000001604007986 */ /* 0x0001e2000c101524 */
[----:B------:R-:W-:Y:S05]  /*a8e0*/  BRA `(.L_x_15795) ;  /* 0x0000000c00147947 */ /* 0x000fea0003800000 */
.L_x_15791:
        /* <DEDUP_REMOVED lines=9> */
.L_x_15799:
[----:B------:R-:W0:Y:S02]  /*a980*/  I2F.S64 R0, R22 ;  /* 0x0000001600007312 */ /* 0x000e240000301400 */
[----:B0-----:R-:W-:-:S05]  /*a990*/  F2FP.F16.F32.PACK_AB R0, RZ, R0 ;  /* 0x00000000ff00723e */ /* 0x001fca00000000ff */
[----:B------:R0:W-:Y:S01]  /*a9a0*/  STG.E.U16 desc[UR36][R4.64], R0 ;  /* 0x0000000004007986 */ /* 0x0001e2000c101524 */
[----:B------:R-:W-:Y:S05]  /*a9b0*/  BRA `(.L_x_15795) ;  /* 0x0000000800e07947 */ /* 0x000fea0003800000 */
.L_x_15798:
        /* <DEDUP_REMOVED lines=10> */
.L_x_15801:
[----:B------:R-:W0:Y:S02]  /*aa60*/  I2F.S64 R22, R22 ;  /* 0x0000001600167312 */ /* 0x000e240000301400 */
[----:B0-----:R-:W-:-:S04]  /*aa70*/  F2FP.F16.F32.PACK_AB R3, RZ, R22 ;  /* 0x00000016ff03723e */ /* 0x001fc800000000ff */
[----:B------:R-:W-:-:S05]  /*aa80*/  PRMT R3, R3, 0x5410, RZ ;  /* 0x0000541003037816 */ /* 0x000fca00000000ff */
[----:B------:R0:W-:Y:S01]  /*aa90*/  STG.E desc[UR36][R4.64], R3 ;  /* 0x0000000304007986 */ /* 0x0001e2000c101924 */
[----:B------:R-:W-:Y:S05]  /*aaa0*/  BRA `(.L_x_15795) ;  /* 0x0000000800a47947 */ /* 0x000fea0003800000 */
.L_x_15800:
[----:B------:R-:W0:Y:S02]  /*aab0*/  I2F.F64.S64 R22, R22 ;  /* 0x0000001600167312 */ /* 0x000e240000301c00 */
[----:B0-----:R0:W-:Y:S01]  /*aac0*/  STG.E.64 desc[UR36][R4.64], R22 ;  /* 0x0000001604007986 */ /* 0x0011e2000c101b24 */
[----:B------:R-:W-:Y:S05]  /*aad0*/  BRA `(.L_x_15795) ;  /* 0x0000000800987947 */ /* 0x000fea0003800000 */
.L_x_15790:
        /* <DEDUP_REMOVED lines=13> */
.L_x_15804:
[----:B------:R-:W0:Y:S01]  /*abb0*/  I2F.F64.S64 R8, R22 ;  /* 0x0000001600087312 */ /* 0x000e220000301c00 */
[----:B------:R-:W-:-:S05]  /*abc0*/  CS2R R10, SRZ ;  /* 0x00000000000a7805 */ /* 0x000fca000001ff00 */
[----:B0-----:R0:W-:Y:S01]  /*abd0*/  STG.E.128 desc[UR36][R4.64], R8 ;  /* 0x0000000804007986 */ /* 0x0011e2000c101d24 */
[----:B------:R-:W-:Y:S05]  /*abe0*/  BRA `(.L_x_15795) ;  /* 0x0000000800547947 */ /* 0x000fea0003800000 */
.L_x_15803:
        /* <DEDUP_REMOVED lines=21> */
.L_x_15808:
[----:B------:R-:W-:Y:S05]  /*ad40*/  BSYNC B0 ;  /* 0x0000000000007941 */ /* 0x000fea0003800000 */
.L_x_15807:
[----:B------:R-:W-:-:S05]  /*ad50*/  LOP3.LUT R7, R0, R7, RZ, 0xfc, !PT ;  /* 0x0000000700077212 */ /* 0x000fca00078efcff */
[----:B------:R0:W-:Y:S01]  /*ad60*/  STG.E.U8 desc[UR36][R4.64], R7 ;  /* 0x0000000704007986 */ /* 0x0001e2000c101124 */
[----:B------:R-:W-:Y:S05]  /*ad70*/  BRA `(.L_x_15795) ;  /* 0x0000000400f07947 */ /* 0x000fea0003800000 */
.L_x_15806:
        /* <DEDUP_REMOVED lines=13> */
.L_x_15810:
[----:B------:R-:W-:Y:S01]  /*ae50*/  IMAD.MOV.U32 R0, RZ, RZ, 0x7f ;  /* 0x0000007fff007424 */ /* 0x000fe200078e00ff */
[----:B------:R-:W-:-:S04]  /*ae60*/  ISETP.GT.U32.AND P0, PT, R3, 0x7f800000, PT ;  /* 0x7f8000000300780c */ /* 0x000fc80003f04070 */
[----:B------:R-:W-:-:S09]  /*ae70*/  SEL R0, R0, 0x7c, P0 ;  /* 0x0000007c00007807 */ /* 0x000fd20000000000 */
.L_x_15811:
[----:B------:R-:W-:Y:S05]  /*ae80*/  BSYNC B0 ;  /* 0x0000000000007941 */ /* 0x000fea0003800000 */
.L_x_15809:
[----:B------:R-:W-:-:S04]  /*ae90*/  LOP3.LUT R3, R23, 0x80000000, RZ, 0xc0, !PT ;  /* 0x8000000017037812 */ /* 0x000fc800078ec0ff */
[----:B------:R-:W-:-:S04]  /*aea0*/  SHF.R.U32.HI R3, RZ, 0x18, R3 ;  /* 0x00000018ff037819 */ /* 0x000fc80000011603 */
[----:B------:R-:W-:-:S05]  /*aeb0*/  LOP3.LUT R3, R0, R3, RZ, 0xfc, !PT ;  /* 0x0000000300037212 */ /* 0x000fca00078efcff */
[----:B------:R0:W-:Y:S01]  /*aec0*/  STG.E.U8 desc[UR36][R4.64], R3 ;  /* 0x0000000304007986 */ /* 0x0001e2000c101124 */
[----:B------:R-:W-:Y:S05]  /*aed0*/  BRA `(.L_x_15795) ;  /* 0x0000000400987947 */ /* 0x000fea0003800000 */
.L_x_15805:
[----:B------:R-:W0:Y:S02]  /*aee0*/  I2F.S64 R0, R22 ;  /* 0x0000001600007312 */ /* 0x000e240000301400 */
[----:B0-----:R-:W-:-:S05]  /*aef0*/  F2FP.BF16.F32.PACK_AB R0, RZ, R0 ;  /* 0x00000000ff00723e */ /* 0x001fca00000010ff */
[----:B------:R0:W-:Y:S01]  /*af00*/  STG.E.U16 desc[UR36][R4.64], R0 ;  /* 0x0000000004007986 */ /* 0x0001e2000c101524 */
[----:B------:R-:W-:Y:S05]  /*af10*/  BRA `(.L_x_15795) ;  /* 0x0000000400887947 */ /* 0x000fea0003800000 */
.L_x_15802:
        /* <DEDUP_REMOVED lines=10> */
.L_x_15814:
        /* <DEDUP_REMOVED lines=17> */
.L_x_15817:
[----:B------:R-:W-:-:S04]  /*b0d0*/  LOP3.LUT R0, R23, 0x80000000, RZ, 0xc0, !PT ;  /* 0x8000000017007812 */ /* 0x000fc800078ec0ff */
[----:B------:R-:W-:-:S04]  /*b0e0*/  SHF.R.U32.HI R0, RZ, 0x18, R0 ;  /* 0x00000018ff007819 */ /* 0x000fc80000011600 */
[----:B------:R-:W-:-:S07]  /*b0f0*/  LOP3.LUT R0, R3, R0, RZ, 0xfc, !PT ;  /* 0x0000000003007212 */ /* 0x000fce00078efcff */
.L_x_15816:
[----:B------:R-:W-:Y:S05]  /*b100*/  BSYNC B0 ;  /* 0x0000000000007941 */ /* 0x000fea0003800000 */
.L_x_15815:
[----:B------:R3:W-:Y:S01]  /*b110*/  STG.E.U8 desc[UR36][R4.64], R0 ;  /* 0x0000000004007986 */ /* 0x0007e2000c101124 */
[----:B------:R-:W-:Y:S05]  /*b120*/  BRA `(.L_x_15795) ;  /* 0x0000000400047947 */ /* 0x000fea0003800000 */
.L_x_15813:
        /* <DEDUP_REMOVED lines=17> */
.L_x_15820:
[----:B------:R-:W-:-:S04]  /*b240*/  LOP3.LUT R0, R23, 0x80000000, RZ, 0xc0, !PT ;  /* 0x8000000017007812 */ /* 0x000fc800078ec0ff */
[----:B------:R-:W-:-:S04]  /*b250*/  SHF.R.U32.HI R0, RZ, 0x18, R0 ;  /* 0x00000018ff007819 */ /* 0x000fc80000011600 */
[----:B------:R-:W-:-:S07]  /*b260*/  LOP3.LUT R0, R3, R0, RZ, 0xfc, !PT ;  /* 0x0000000003007212 */ /* 0x000fce00078efcff */
.L_x_15819:
[----:B------:R-:W-:Y:S05]  /*b270*/  BSYNC B0 ;  /* 0x0000000000007941 */ /* 0x000fea0003800000 */
.L_x_15818:
[----:B------:R0:W-:Y:S01]  /*b280*/  STG.E.U8 desc[UR36][R4.64], R0 ;  /* 0x0000000004007986 */ /* 0x0001e2000c101124 */
[----:B------:R-:W-:Y:S05]  /*b290*/  BRA `(.L_x_15795) ;  /* 0x0000000000a87947 */ /* 0x000fea0003800000 */
.L_x_15812:
        /* <DEDUP_REMOVED lines=22> */
.L_x_15794:
        /* <DEDUP_REMOVED lines=16> */
.L_x_15823:
[----:B------:R-:W-:Y:S05]  /*b500*/  BRA `(.L_x_15795) ;  /* 0x00000000000c7947 */ /* 0x000fea0003800000 */
.L_x_15822:
[----:B------:R2:W-:Y:S01]  /*b510*/  STG.E.64 desc[UR36][R4.64], R22 ;  /* 0x0000001604007986 */ /* 0x0005e2000c101b24 */
[----:B------:R-:W-:Y:S05]  /*b520*/  BRA `(.L_x_15795) ;  /* 0x0000000000047947 */ /* 0x000fea0003800000 */
.L_x_15821:
[----:B------:R0:W-:Y:S02]  /*b530*/  STG.E desc[UR36][R4.64], R22 ;  /* 0x0000001604007986 */ /* 0x0001e4000c101924 */
.L_x_15795:
        /* <DEDUP_REMOVED lines=23> */
.L_x_15827:
[----:B------:R0:W-:Y:S01]  /*b6b0*/  STG.E.U8 desc[UR36][R4.64], R18 ;  /* 0x0000001204007986 */ /* 0x0001e2000c101124 */
[----:B------:R-:W-:Y:S05]  /*b6c0*/  BRA `(.L_x_15829) ;  /* 0x0000000c00447947 */ /* 0x000fea0003800000 */
.L_x_15826:
        /* <DEDUP_REMOVED lines=8> */
.L_x_15831:
[----:B------:R0:W-:Y:S01]  /*b750*/  STG.E desc[UR36][R4.64], R18 ;  /* 0x0000001204007986 */ /* 0x0001e2000c101924 */
[----:B------:R-:W-:Y:S05]  /*b760*/  BRA `(.L_x_15829) ;  /* 0x0000000c001c7947 */ /* 0x000fea0003800000 */
.L_x_15830:
[----:B------:R0:W-:Y:S01]  /*b770*/  STG.E.U16 desc[UR36][R4.64], R18 ;  /* 0x0000001204007986 */ /* 0x0001e2000c101524 */
[----:B------:R-:W-:Y:S05]  /*b780*/  BRA `(.L_x_15829) ;  /* 0x0000000c00147947 */ /* 0x000fea0003800000 */
.L_x_15825:
        /* <DEDUP_REMOVED lines=9> */
.L_x_15833:
[----:B------:R-:W0:Y:S02]  /*b820*/  I2F.S64 R0, R18 ;  /* 0x0000001200007312 */ /* 0x000e240000301400 */
[----:B0-----:R-:W-:-:S05]  /*b830*/  F2FP.F16.F32.PACK_AB R0, RZ, R0 ;  /* 0x00000000ff00723e */ /* 0x001fca00000000ff */
[----:B------:R1:W-:Y:S01]  /*b840*/  STG.E.U16 desc[UR36][R4.64], R0 ;  /* 0x0000000004007986 */ /* 0x0003e2000c101524 */
[----:B------:R-:W-:Y:S05]  /*b850*/  BRA `(.L_x_15829) ;  /* 0x0000000800e07947 */ /* 0x000fea0003800000 */
.L_x_15832:
        /* <DEDUP_REMOVED lines=10> */
.L_x_15835:
[----:B------:R-:W0:Y:S02]  /*b900*/  I2F.S64 R18, R18 ;  /* 0x0000001200127312 */ /* 0x000e240000301400 */
[----:B0-----:R-:W-:-:S04]  /*b910*/  F2FP.F16.F32.PACK_AB R3, RZ, R18 ;  /* 0x00000012ff03723e */ /* 0x001fc800000000ff */
[----:B------:R-:W-:-:S05]  /*b920*/  PRMT R3, R3, 0x5410, RZ ;  /* 0x0000541003037816 */ /* 0x000fca00000000ff */
[----:B------:R4:W-:Y:S01]  /*b930*/  STG.E desc[UR36][R4.64], R3 ;  /* 0x0000000304007986 */ /* 0x0009e2000c101924 */
[----:B------:R-:W-:Y:S05]  /*b940*/  BRA `(.L_x_15829) ;  /* 0x0000000800a47947 */ /* 0x000fea0003800000 */
.L_x_15834:
[----:B------:R-:W0:Y:S02]  /*b950*/  I2F.F64.S64 R18, R18 ;  /* 0x0000001200127312 */ /* 0x000e240000301c00 */
[----:B0-----:R2:W-:Y:S01]  /*b960*/  STG.E.64 desc[UR36][R4.64], R18 ;  /* 0x0000001204007986 */ /* 0x0015e2000c101b24 */
[----:B------:R-:W-:Y:S05]  /*b970*/  BRA `(.L_x_15829) ;  /* 0x0000000800987947 */ /* 0x000fea0003800000 */
.L_x_15824:
        /* <DEDUP_REMOVED lines=13> */
.L_x_15838:
[----:B------:R-:W0:Y:S01]  /*ba50*/  I2F.F64.S64 R8, R18 ;  /* 0x0000001200087312 */ /* 0x000e220000301c00 */
[----:B------:R-:W-:-:S05]  /*ba60*/  CS2R R10, SRZ ;  /* 0x00000000000a7805 */ /* 0x000fca000001ff00 */
[----:B0-----:R0:W-:Y:S01]  /*ba70*/  STG.E.128 desc[UR36][R4.64], R8 ;  /* 0x0000000804007986 */ /* 0x0011e2000c101d24 */
[----:B------:R-:W-:Y:S05]  /*ba80*/  BRA `(.L_x_15829) ;  /* 0x0000000800547947 */ /* 0x000fea0003800000 */
.L_x_15837:
        /* <DEDUP_REMOVED lines=21> */
.L_x_15842:
[----:B------:R-:W-:Y:S05]  /*bbe0*/  BSYNC B0 ;  /* 0x0000000000007941 */ /* 0x000fea0003800000 */
.L_x_15841:
[----:B------:R-:W-:-:S05]  /*bbf0*/  LOP3.LUT R7, R0, R7, RZ, 0xfc, !PT ;  /* 0x0000000700077212 */ /* 0x000fca00078efcff */
[----:B------:R0:W-:Y:S01]  /*bc00*/  STG.E.U8 desc[UR36][R4.64], R7 ;  /* 0x0000000704007986 */ /* 0x0001e2000c101124 */
[----:B------:R-:W-:Y:S05]  /*bc10*/  BRA `(.L_x_15829) ;  /* 0x0000000400f07947 */ /* 0x000fea0003800000 */
.L_x_15840:
        /* <DEDUP_REMOVED lines=13> */
.L_x_15844:
[----:B------:R-:W-:Y:S01]  /*bcf0*/  IMAD.MOV.U32 R0, RZ, RZ, 0x7f ;  /* 0x0000007fff007424 */ /* 0x000fe200078e00ff */
[----:B------:R-:W-:-:S04]  /*bd00*/  ISETP.GT.U32.AND P0, PT, R3, 0x7f800000, PT ;  /* 0x7f8000000300780c */ /* 0x000fc80003f04070 */
[----:B------:R-:W-:-:S09]  /*bd10*/  SEL R0, R0, 0x7c, P0 ;  /* 0x0000007c00007807 */ /* 0x000fd20000000000 */
.L_x_15845:
[----:B------:R-:W-:Y:S05]  /*bd20*/  BSYNC B0 ;  /* 0x0000000000007941 */ /* 0x000fea0003800000 */
.L_x_15843:
[----:B------:R-:W-:-:S04]  /*bd30*/  LOP3.LUT R3, R19, 0x80000000, RZ, 0xc0, !PT ;  /* 0x8000000013037812 */ /* 0x000fc800078ec0ff */
[----:B------:R-:W-:-:S04]  /*bd40*/  SHF.R.U32.HI R3, RZ, 0x18, R3 ;  /* 0x00000018ff037819 */ /* 0x000fc80000011603 */
[----:B------:R-:W-:-:S05]  /*bd50*/  LOP3.LUT R3, R0, R3, RZ, 0xfc, !PT ;  /* 0x0000000300037212 */ /* 0x000fca00078efcff */
[----:B------:R0:W-:Y:S01]  /*bd60*/  STG.E.U8 desc[UR36][R4.64], R3 ;  /* 0x0000000304007986 */ /* 0x0001e2000c101124 */
[----:B------:R-:W-:Y:S05]  /*bd70*/  BRA `(.L_x_15829) ;  /* 0x0000000400987947 */ /* 0x000fea0003800000 */
.L_x_15839:
[----:B------:R-:W0:Y:S02]  /*bd80*/  I2F.S64 R0, R18 ;  /* 0x0000001200007312 */ /* 0x000e240000301400 */
[----:B0-----:R-:W-:-:S05]  /*bd90*/  F2FP.BF16.F32.PACK_AB R0, RZ, R0 ;  /* 0x00000000ff00723e */ /* 0x001fca00000010ff */
[----:B------:R0:W-:Y:S01]  /*bda0*/  STG.E.U16 desc[UR36][R4.64], R0 ;  /* 0x0000000004007986 */ /* 0x0001e2000c101524 */
[----:B------:R-:W-:Y:S05]  /*bdb0*/  BRA `(.L_x_15829) ;  /* 0x0000000400887947 */ /* 0x000fea0003800000 */
.L_x_15836:
        /* <DEDUP_REMOVED lines=10> */
.L_x_15848:
        /* <DEDUP_REMOVED lines=17> */
.L_x_15851:
[----:B------:R-:W-:-:S04]  /*bf70*/  LOP3.LUT R0, R19, 0x80000000, RZ, 0xc0, !PT ;  /* 0x8000000013007812 */ /* 0x000fc800078ec0ff */
[----:B------:R-:W-:-:S04]  /*bf80*/  SHF.R.U32.HI R0, RZ, 0x18, R0 ;  /* 0x00000018ff007819 */ /* 0x000fc80000011600 */
[----:B------:R-:W-:-:S07]  /*bf90*/  LOP3.LUT R0, R3, R0, RZ, 0xfc, !PT ;  /* 0x0000000003007212 */ /* 0x000fce00078efcff */
.L_x_15850:
[----:B------:R-:W-:Y:S05]  /*bfa0*/  BSYNC B0 ;  /* 0x0000000000007941 */ /* 0x000fea0003800000 */
.L_x_15849:
[----:B------:R0:W-:Y:S01]  /*bfb0*/  STG.E.U8 desc[UR36][R4.64], R0 ;  /* 0x0000000004007986 */ /* 0x0001e2000c101124 */
[----:B------:R-:W-:Y:S05]  /*bfc0*/  BRA `(.L_x_15829) ;  /* 0x0000000400047947 */ /* 0x000fea0003800000 */
.L_x_15847:
        /* <DEDUP_REMOVED lines=17> */
.L_x_15854:
[----:B------:R-:W-:-:S04]  /*c0e0*/  LOP3.LUT R0, R19, 0x80000000, RZ, 0xc0, !PT ;  /* 0x8000000013007812 */ /* 0x000fc800078ec0ff */
[----:B------:R-:W-:-:S04]  /*c0f0*/  SHF.R.U32.HI R0, RZ, 0x18, R0 ;  /* 0x00000018ff007819 */ /* 0x000fc80000011600 */
[----:B------:R-:W-:-:S07]  /*c100*/  LOP3.LUT R0, R3, R0, RZ, 0xfc, !PT ;  /* 0x0000000003007212 */ /* 0x000fce00078efcff */
.L_x_15853:
[----:B------:R-:W-:Y:S05]  /*c110*/  BSYNC B0 ;  /* 0x0000000000007941 */ /* 0x000fea0003800000 */
.L_x_15852:
[----:B------:R0:W-:Y:S01]  /*c120*/  STG.E.U8 desc[UR36][R4.64], R0 ;  /* 0x0000000004007986 */ /* 0x0001e2000c101124 */
[----:B------:R-:W-:Y:S05]  /*c130*/  BRA `(.L_x_15829) ;  /* 0x0000000000a87947 */ /* 0x000fea0003800000 */
.L_x_15846:
        /* <DEDUP_REMOVED lines=22> */
.L_x_15828:
        /* <DEDUP_REMOVED lines=16> */
.L_x_15857:
[----:B------:R-:W-:Y:S05]  /*c3a0*/  BRA `(.L_x_15829) ;  /* 0x00000000000c7947 */ /* 0x000fea0003800000 */
.L_x_15856:
[----:B------:R0:W-:Y:S01]  /*c3b0*/  STG.E.64 desc[UR36][R4.64], R18 ;  /* 0x0000001204007986 */ /* 0x0001e2000c101b24 */
[----:B------:R-:W-:Y:S05]  /*c3c0*/  BRA `(.L_x_15829) ;  /* 0x0000000000047947 */ /* 0x000fea0003800000 */
.L_x_15855:
[----:B------:R0:W-:Y:S02]  /*c3d0*/  STG.E desc[UR36][R4.64], R18 ;  /* 0x0000001204007986 */ /* 0x0001e4000c101924 */
.L_x_15829:
[----:B------:R-:W-:-:S07]  /*c3e0*/  VIADD R25, R25, 0x80 ;  /* 0x0000008019197836 */ /* 0x000fce0000000000 */
.L_x_15789:
[----:B------:R-:W-:Y:S05]  /*c3f0*/  BSYNC B6 ;  /* 0x0000000000067941 */ /* 0x000fea0003800000 */
.L_x_15788:
        /* <DEDUP_REMOVED lines=21> */
.L_x_15861:
[----:B------:R-:W-:Y:S01]  /*c550*/  STG.E.U8 desc[UR36][R2.64], R16 ;  /* 0x0000001002007986 */ /* 0x000fe2000c101124 */
[----:B------:R-:W-:Y:S05]  /*c560*/  EXIT ;  /* 0x000000000000794d */ /* 0x000fea0003800000 */
.L_x_15860:
        /* <DEDUP_REMOVED lines=8> */
.L_x_15864:
[----:B------:R-:W-:Y:S01]  /*c5f0*/  STG.E desc[UR36][R2.64], R16 ;  /* 0x0000001002007986 */ /* 0x000fe2000c101924 */
[----:B------:R-:W-:Y:S05]  /*c600*/  EXIT ;  /* 0x000000000000794d */ /* 0x000fea0003800000 */
.L_x_15863:
[----:B------:R-:W-:Y:S01]  /*c610*/  STG.E.U16 desc[UR36][R2.64], R16 ;  /* 0x0000001002007986 */ /* 0x000fe2000c101524 */
[----:B------:R-:W-:Y:S05]  /*c620*/  EXIT ;  /* 0x000000000000794d */ /* 0x000fea0003800000 */
.L_x_15859:
        /* <DEDUP_REMOVED lines=9> */
.L_x_15866:
[----:B------:R-:W0:Y:S02]  /*c6c0*/  I2F.S64 R0, R16 ;  /* 0x0000001000007312 */ /* 0x000e240000301400 */
[----:B0-----:R-:W-:-:S05]  /*c6d0*/  F2FP.F16.F32.PACK_AB R0, RZ, R0 ;  /* 0x00000000ff00723e */ /* 0x001fca00000000ff */
[----:B------:R-:W-:Y:S01]  /*c6e0*/  STG.E.U16 desc[UR36][R2.64], R0 ;  /* 0x0000000002007986 */ /* 0x000fe2000c101524 */
[----:B------:R-:W-:Y:S05]  /*c6f0*/  EXIT ;  /* 0x000000000000794d */ /* 0x000fea0003800000 */
.L_x_15865:
        /* <DEDUP_REMOVED lines=10> */
.L_x_15868:
[----:B------:R-:W0:Y:S02]  /*c7a0*/  I2F.S64 R16, R16 ;  /* 0x0000001000107312 */ /* 0x000e240000301400 */
[----:B0-----:R-:W-:-:S04]  /*c7b0*/  F2FP.F16.F32.PACK_AB R5, RZ, R16 ;  /* 0x00000010ff05723e */ /* 0x001fc800000000ff */
[----:B------:R-:W-:-:S05]  /*c7c0*/  PRMT R5, R5, 0x5410, RZ ;  /* 0x0000541005057816 */ /* 0x000fca00000000ff */
[----:B------:R-:W-:Y:S01]  /*c7d0*/  STG.E desc[UR36][R2.64], R5 ;  /* 0x0000000502007986 */ /* 0x000fe2000c101924 */
[----:B------:R-:W-:Y:S05]  /*c7e0*/  EXIT ;  /* 0x000000000000794d */ /* 0x000fea0003800000 */
.L_x_15867:
[----:B------:R-:W0:Y:S02]  /*c7f0*/  I2F.F64.S64 R16, R16 ;  /* 0x0000001000107312 */ /* 0x000e240000301c00 */
[----:B0-----:R-:W-:Y:S01]  /*c800*/  STG.E.64 desc[UR36][R2.64], R16 ;  /* 0x0000001002007986 */ /* 0x001fe2000c101b24 */
[----:B------:R-:W-:Y:S05]  /*c810*/  EXIT ;  /* 0x000000000000794d */ /* 0x000fea0003800000 */
.L_x_15858:
        /* <DEDUP_REMOVED lines=13> */
.L_x_15871:
[----:B------:R-:W0:Y:S01]  /*c8f0*/  I2F.F64.S64 R16, R16 ;  /* 0x0000001000107312 */ /* 0x000e220000301c00 */
[----:B------:R-:W-:-:S05]  /*c900*/  CS2R R18, SRZ ;  /* 0x0000000000127805 */ /* 0x000fca000001ff00 */
[----:B0-----:R-:W-:Y:S01]  /*c910*/  STG.E.128 desc[UR36][R2.64], R16 ;  /* 0x0000001002007986 */ /* 0x001fe2000c101d24 */
[----:B------:R-:W-:Y:S05]  /*c920*/  EXIT ;  /* 0x000000000000794d */ /* 0x000fea0003800000 */
.L_x_15870:
        /* <DEDUP_REMOVED lines=21> */
.L_x_15875:
[----:B------:R-:W-:Y:S05]  /*ca80*/  BSYNC B0 ;  /* 0x0000000000007941 */ /* 0x000fea0003800000 */
.L_x_15874:
[----:B------:R-:W-:-:S05]  /*ca90*/  LOP3.LUT R5, R0, R5, RZ, 0xfc, !PT ;  /* 0x0000000500057212 */ /* 0x000fca00078efcff */
[----:B------:R-:W-:Y:S01]  /*caa0*/  STG.E.U8 desc[UR36][R2.64], R5 ;  /* 0x0000000502007986 */ /* 0x000fe2000c101124 */
[----:B------:R-:W-:Y:S05]  /*cab0*/  EXIT ;  /* 0x000000000000794d */ /* 0x000fea0003800000 */
.L_x_15873:
        /* <DEDUP_REMOVED lines=13> */
.L_x_15877:
[----:B------:R-:W-:Y:S01]  /*cb90*/  IMAD.MOV.U32 R0, RZ, RZ, 0x7f ;  /* 0x0000007fff007424 */ /* 0x000fe200078e00ff */
[----:B------:R-:W-:-:S04]  /*cba0*/  ISETP.GT.U32.AND P0, PT, R4, 0x7f800000, PT ;  /* 0x7f8000000400780c */ /* 0x000fc80003f04070 */
[----:B------:R-:W-:-:S09]  /*cbb0*/  SEL R0, R0, 0x7c, P0 ;  /* 0x0000007c00007807 */ /* 0x000fd20000000000 */
.L_x_15878:
[----:B------:R-:W-:Y:S05]  /*cbc0*/  BSYNC B0 ;  /* 0x0000000000007941 */ /* 0x000fea0003800000 */
.L_x_15876:
[----:B------:R-:W-:-:S04]  /*cbd0*/  LOP3.LUT R4, R17, 0x80000000, RZ, 0xc0, !PT ;  /* 0x8000000011047812 */ /* 0x000fc800078ec0ff */
[----:B------:R-:W-:-:S04]  /*cbe0*/  SHF.R.U32.HI R5, RZ, 0x18, R4 ;  /* 0x00000018ff057819 */ /* 0x000fc80000011604 */
[----:B------:R-:W-:-:S05]  /*cbf0*/  LOP3.LUT R5, R0, R5, RZ, 0xfc, !PT ;  /* 0x0000000500057212 */ /* 0x000fca00078efcff */
[----:B------:R-:W-:Y:S01]  /*cc00*/  STG.E.U8 desc[UR36][R2.64], R5 ;  /* 0x0000000502007986 */ /* 0x000fe2000c101124 */
[----:B------:R-:W-:Y:S05]  /*cc10*/  EXIT ;  /* 0x000000000000794d */ /* 0x000fea0003800000 */
.L_x_15872:
[----:B------:R-:W0:Y:S02]  /*cc20*/  I2F.S64 R0, R16 ;  /* 0x0000001000007312 */ /* 0x000e240000301400 */
[----:B0-----:R-:W-:-:S05]  /*cc30*/  F2FP.BF16.F32.PACK_AB R0, RZ, R0 ;  /* 0x00000000ff00723e */ /* 0x001fca00000010ff */
[----:B------:R-:W-:Y:S01]  /*cc40*/  STG.E.U16 desc[UR36][R2.64], R0 ;  /* 0x0000000002007986 */ /* 0x000fe2000c101524 */
[----:B------:R-:W-:Y:S05]  /*cc50*/  EXIT ;  /* 0x000000000000794d */ /* 0x000fea0003800000 */
.L_x_15869:
        /* <DEDUP_REMOVED lines=10> */
.L_x_15881:
        /* <DEDUP_REMOVED lines=17> */
.L_x_15884:
[----:B------:R-:W-:-:S04]  /*ce10*/  LOP3.LUT R0, R17, 0x80000000, RZ, 0xc0, !PT ;  /* 0x8000000011007812 */ /* 0x000fc800078ec0ff */
[----:B------:R-:W-:-:S04]  /*ce20*/  SHF.R.U32.HI R5, RZ, 0x18, R0 ;  /* 0x00000018ff057819 */ /* 0x000fc80000011600 */
[----:B------:R-:W-:-:S04]  /*ce30*/  LOP3.LUT R4, R4, R5, RZ, 0xfc, !PT ;  /* 0x0000000504047212 */ /* 0x000fc800078efcff */
[----:B------:R-:W-:-:S07]  /*ce40*/  PRMT R0, R4, 0x7610, R0 ;  /* 0x0000761004007816 */ /* 0x000fce0000000000 */
.L_x_15883:
[----:B------:R-:W-:Y:S05]  /*ce50*/  BSYNC B0 ;  /* 0x0000000000007941 */ /* 0x000fea0003800000 */
.L_x_15882:
[----:B------:R-:W-:Y:S01]  /*ce60*/  STG.E.U8 desc[UR36][R2.64], R0 ;  /* 0x0000000002007986 */ /* 0x000fe2000c101124 */
[----:B------:R-:W-:Y:S05]  /*ce70*/  EXIT ;  /* 0x000000000000794d */ /* 0x000fea0003800000 */
.L_x_15880:
        /* <DEDUP_REMOVED lines=17> */
.L_x_15887:
[----:B------:R-:W-:-:S04]  /*cf90*/  LOP3.LUT R0, R17, 0x80000000, RZ, 0xc0, !PT ;  /* 0x8000000011007812 */ /* 0x000fc800078ec0ff */
[----:B------:R-:W-:-:S04]  /*cfa0*/  SHF.R.U32.HI R5, RZ, 0x18, R0 ;  /* 0x00000018ff057819 */ /* 0x000fc80000011600 */
[----:B------:R-:W-:-:S04]  /*cfb0*/  LOP3.LUT R4, R4, R5, RZ, 0xfc, !PT ;  /* 0x0000000504047212 */ /* 0x000fc800078efcff */
[----:B------:R-:W-:-:S07]  /*cfc0*/  PRMT R0, R4, 0x7610, R0 ;  /* 0x0000761004007816 */ /* 0x000fce0000000000 */
.L_x_15886:
[----:B------:R-:W-:Y:S05]  /*cfd0*/  BSYNC B0 ;  /* 0x0000000000007941 */ /* 0x000fea0003800000 */
.L_x_15885:
[----:B------:R-:W-:Y:S01]  /*cfe0*/  STG.E.U8 desc[UR36][R2.64], R0 ;  /* 0x0000000002007986 */ /* 0x000fe2000c101124 */
[----:B------:R-:W-:Y:S05]  /*cff0*/  EXIT ;  /* 0x000000000000794d */ /* 0x000fea0003800000 */
.L_x_15879:
        /* <DEDUP_REMOVED lines=22> */
.L_x_15862:
        /* <DEDUP_REMOVED lines=16> */
.L_x_15890:
[----:B------:R-:W-:Y:S05]  /*d260*/  EXIT ;  /* 0x000000000000794d */ /* 0x000fea0003800000 */
.L_x_15889:
[----:B------:R-:W-:Y:S01]  /*d270*/  STG.E.64 desc[UR36][R2.64], R16 ;  /* 0x0000001002007986 */ /* 0x000fe2000c101b24 */
[----:B------:R-:W-:Y:S05]  /*d280*/  EXIT ;  /* 0x000000000000794d */ /* 0x000fea0003800000 */
.L_x_15888:
[----:B------:R-:W-:Y:S01]  /*d290*/  STG.E desc[UR36][R2.64], R16 ;  /* 0x0000001002007986 */ /* 0x000fe2000c101924 */
[----:B------:R-:W-:Y:S05]  /*d2a0*/  EXIT ;  /* 0x000000000000794d */ /* 0x000fea0003800000 */
.L_x_15891:
        /* <DEDUP_REMOVED lines=13> */
.L_x_18628:


//--------------------- .text._ZN2at6native18elementwise_kernelILi128ELi2EZNS0_22gpu_kernel_impl_nocastIZZNS0_73_GLOBAL__N__c8866d80_35_SparseBinaryOpIntersectionKernel_cu_9e10b42f_311142_sparse_binary_op_intersection_kernel_implINS3_18CUDAKernelLauncherENS3_36CUDAValueSelectionIntersectionKernelINS3_5MulOpEEElLl0EEEvRNS_6TensorERKS9_SC_RKSt6vectorIlSaIlEERKSt8optionalIS9_ESL_bbENKUlvE1_clEvEUllE_EEvRNS_18TensorIteratorBaseERKT_EUliE_EEviT1_ --------------------------
	.section	.text._ZN2at6native18elementwise_kernelILi128ELi2EZNS0_22gpu_kernel_impl_nocastIZZNS0_73_GLOBAL__N__c8866d80_35_SparseBinaryOpIntersectionKernel_cu_9e10b42f_311142_sparse_binary_op_intersection_kernel_implINS3_18CUDAKernelLauncherENS3_36CUDAValueSelectionIntersectionKernelINS3_5MulOpEEElLl0EEEvRNS_6TensorERKS9_SC_RKSt6vectorIlSaIlEERKSt8optionalIS9_ESL_bbENKUlvE1_clEvEUllE_EEvRNS_18TensorIteratorBaseERKT_EUliE_EEviT1_,"ax",@progbits
	.align	128
        .global         _ZN2at6native18elementwise_kernelILi128ELi2EZNS0_22gpu_kernel_impl_nocastIZZNS0_73_GLOBAL__N__c8866d80_35_SparseBinaryOpIntersectionKernel_cu_9e10b42f_311142_sparse_binary_op_intersection_kernel_implINS3_18CUDAKernelLauncherENS3_36CUDAValueSelectionIntersectionKernelINS3_5MulOpEEElLl0EEEvRNS_6TensorERKS9_SC_RKSt6vectorIlSaIlEERKSt8optionalIS9_ESL_bbENKUlvE1_clEvEUllE_EEvRNS_18TensorIteratorBaseERKT_EUliE_EEviT1_
        .type           _ZN2at6native18elementwise_kernelILi128ELi2EZNS0_22gpu_kernel_impl_nocastIZZNS0_73_GLOBAL__N__c8866d80_35_SparseBinaryOpIntersectionKernel_cu_9e10b42f_311142_sparse_binary_op_intersection_kernel_implINS3_18CUDAKernelLauncherENS3_36CUDAValueSelectionIntersectionKernelINS3_5MulOpEEElLl0EEEvRNS_6TensorERKS9_SC_RKSt6vectorIlSaIlEERKSt8optionalIS9_ESL_bbENKUlvE1_clEvEUllE_EEvRNS_18TensorIteratorBaseERKT_EUliE_EEviT1_,@function
        .size           _ZN2at6native18elementwise_kernelILi128ELi2EZNS0_22gpu_kernel_impl_nocastIZZNS0_73_GLOBAL__N__c8866d80_35_SparseBinaryOpIntersectionKernel_cu_9e10b42f_311142_sparse_binary_op_intersection_kernel_implINS3_18CUDAKernelLauncherENS3_36CUDAValueSelectionIntersectionKernelINS3_5MulOpEEElLl0EEEvRNS_6TensorERKS9_SC_RKSt6vectorIlSaIlEERKSt8optionalIS9_ESL_bbENKUlvE1_clEvEUllE_EEvRNS_18TensorIteratorBaseERKT_EUliE_EEviT1_,(.L_x_18629 - _ZN2at6native18elementwise_kernelILi128ELi2EZNS0_22gpu_kernel_impl_nocastIZZNS0_73_GLOBAL__N__c8866d80_35_SparseBinaryOpIntersectionKernel_cu_9e10b42f_311142_sparse_binary_op_intersection_kernel_implINS3_18CUDAKernelLauncherENS3_36CUDAValueSelectionIntersectionKernelINS3_5MulOpEEElLl0EEEvRNS_6TensorERKS9_SC_RKSt6vectorIlSaIlEERKSt8optionalIS9_ESL_bbENKUlvE1_clEvEUllE_EEvRNS_18TensorIteratorBaseERKT_EUliE_EEviT1_)
        .other          _ZN2at6native18elementwise_kernelILi128ELi2EZNS0_22gpu_kernel_impl_nocastIZZNS0_73_GLOBAL__N__c8866d80_35_SparseBinaryOpIntersectionKernel_cu_9e10b42f_311142_sparse_binary_op_intersection_kernel_implINS3_18CUDAKernelLauncherENS3_36CUDAValueSelectionIntersectionKernelINS3_5MulOpEEElLl0EEEvRNS_6TensorERKS9_SC_RKSt6vectorIlSaIlEERKSt8optionalIS9_ESL_bbENKUlvE1_clEvEUllE_EEvRNS_18TensorIteratorBaseERKT_EUliE_EEviT1_,@"STO_CUDA_ENTRY STV_DEFAULT"
_ZN2at6native18elementwise_kernelILi128ELi2EZNS0_22gpu_kernel_impl_nocastIZZNS0_73_GLOBAL__N__c8866d80_35_SparseBinaryOpIntersectionKernel_cu_9e10b42f_311142_sparse_binary_op_intersection_kernel_implINS3_18CUDAKernelLauncherENS3_36CUDAValueSelectionIntersectionKernelINS3_5MulOpEEElLl0EEEvRNS_6TensorERKS9_SC_RKSt6vectorIlSaIlEERKSt8optionalIS9_ESL_bbENKUlvE1_clEvEUllE_EEvRNS_18TensorIteratorBaseERKT_EUliE_EEviT1_:
.text._ZN2at6native18elementwise_kernelILi128ELi2EZNS0_22gpu_kernel_impl_nocastIZZNS0_73_GLOBAL__N__c8866d80_35_SparseBinaryOpIntersectionKernel_cu_9e10b42f_311142_sparse_binary_op_intersection_kernel_implINS3_18CUDAKernelLauncherENS3_36CUDAValueSelectionIntersectionKernelINS3_5MulOpEEElLl0EEEvRNS_6TensorERKS9_SC_RKSt6vectorIlSaIlEERKSt8optionalIS9_ESL_bbENKUlvE1_clEvEUllE_EEvRNS_18TensorIteratorBaseERKT_EUliE_EEviT1_:
        /* <DEDUP_REMOVED lines=319> */
.L_x_15894:
        /* <DEDUP_REMOVED lines=39> */
.L_x_15897:
        /* <DEDUP_REMOVED lines=41> */
.L_x_15896:
        /* <DEDUP_REMOVED lines=43> */
.L_x_15895:
[----:B------:R-:W-:Y:S01]  /*1ba0*/  ULDC.64 UR4, c[0x0][0x410] ;  /* 0x0001040000047ab9 */ /* 0x000fe20000000a00 */
[----:B------:R-:W-:Y:S02]  /*1bb0*/  IADD3 R3, R3, 0x80, RZ ;  /* 0x0000008003037810 */ /* 0x000fe40007ffe0ff */
[----:B------:R-:W-:-:S05]  /*1bc0*/  IADD3 R6, P0, R6, UR4, RZ ;  /* 0x0000000406067c10 */ /* 0x000fca000ff1e0ff */
[----:B------:R-:W-:-:S05]  /*1bd0*/  IMAD.X R7, RZ, RZ, UR5, P0 ;  /* 0x00000005ff077e24 */ /* 0x000fca00080e06ff */
[----:B------:R0:W-:Y:S03]  /*1be0*/  STG.E.64 desc[UR8][R6.64], R38 ;  /* 0x0000002606007986 */ /* 0x0001e6000c101b08 */
.L_x_15893:
[----:B------:R-:W-:Y:S05]  /*1bf0*/  BSYNC B0 ;  /* 0x0000000000007941 */ /* 0x000fea0003800000 */
.L_x_15892:
        /* <DEDUP_REMOVED lines=305> */
.L_x_15898:
        /* <DEDUP_REMOVED lines=42> */
.L_x_15901:
        /* <DEDUP_REMOVED lines=41> */
.L_x_15900:
        /* <DEDUP_REMOVED lines=43> */
.L_x_15899:
[----:B------:R-:W-:Y:S01]  /*36f0*/  STG.E.64 desc[UR8][R6.64], R14 ;  /* 0x0000000e06007986 */ /* 0x000fe2000c101b08 */
[----:B------:R-:W-:Y:S05]  /*3700*/  EXIT ;  /* 0x000000000000794d */ /* 0x000fea0003800000 */
.L_x_15902:
        /* <DEDUP_REMOVED lines=15> */
.L_x_18629:


//--------------------- .text._ZN2at6native27unrolled_elementwise_kernelIZZNS0_73_GLOBAL__N__c8866d80_35_SparseBinaryOpIntersectionKernel_cu_9e10b42f_311142_sparse_binary_op_intersection_kernel_implINS2_18CUDAKernelLauncherENS2_36CUDAValueSelectionIntersectionKernelINS2_5MulOpEEElLl0EEEvRNS_6TensorERKS8_SB_RKSt6vectorIlSaIlEERKSt8optionalIS8_ESK_bbENKUlvE1_clEvEUllE_St5arrayIPcLm2EELi4E23TrivialOffsetCalculatorILi1EjESR_NS0_6memory15LoadWithoutCastENSS_16StoreWithoutCastEEEviT_T0_T2_T3_T4_T5_ --------------------------
	.section	.text._ZN2at6native27unrolled_elementwise_kernelIZZNS0_73_GLOBAL__N__c8866d80_35_SparseBinaryOpIntersectionKernel_cu_9e10b42f_311142_sparse_binary_op_intersection_kernel_implINS2_18CUDAKernelLauncherENS2_36CUDAValueSelectionIntersectionKernelINS2_5MulOpEEElLl0EEEvRNS_6TensorERKS8_SB_RKSt6vectorIlSaIlEERKSt8optionalIS8_ESK_bbENKUlvE1_clEvEUllE_St5arrayIPcLm2EELi4E23TrivialOffsetCalculatorILi1EjESR_NS0_6memory15LoadWithoutCastENSS_16StoreWithoutCastEEEviT_T0_T2_T3_T4_T5_,"ax",@progbits
	.align	128
        .global         _ZN2at6native27unrolled_elementwise_kernelIZZNS0_73_GLOBAL__N__c8866d80_35_SparseBinaryOpIntersectionKernel_cu_9e10b42f_311142_sparse_binary_op_intersection_kernel_implINS2_18CUDAKernelLauncherENS2_36CUDAValueSelectionIntersectionKernelINS2_5MulOpEEElLl0EEEvRNS_6TensorERKS8_SB_RKSt6vectorIlSaIlEERKSt8optionalIS8_ESK_bbENKUlvE1_clEvEUllE_St5arrayIPcLm2EELi4E23TrivialOffsetCalculatorILi1EjESR_NS0_6memory15LoadWithoutCastENSS_16StoreWithoutCastEEEviT_T0_T2_T3_T4_T5_
        .type           _ZN2at6native27unrolled_elementwise_kernelIZZNS0_73_GLOBAL__N__c8866d80_35_SparseBinaryOpIntersectionKernel_cu_9e10b42f_311142_sparse_binary_op_intersection_kernel_implINS2_18CUDAKernelLauncherENS2_36CUDAValueSelectionIntersectionKernelINS2_5MulOpEEElLl0EEEvRNS_6TensorERKS8_SB_RKSt6vectorIlSaIlEERKSt8optionalIS8_ESK_bbENKUlvE1_clEvEUllE_St5arrayIPcLm2EELi4E23TrivialOffsetCalculatorILi1EjESR_NS0_6memory15LoadWithoutCastENSS_16StoreWithoutCastEEEviT_T0_T2_T3_T4_T5_,@function
        .size           _ZN2at6native27unrolled_elementwise_kernelIZZNS0_73_GLOBAL__N__c8866d80_35_SparseBinaryOpIntersectionKernel_cu_9e10b42f_311142_sparse_binary_op_intersection_kernel_implINS2_18CUDAKernelLauncherENS2_36CUDAValueSelectionIntersectionKernelINS2_5MulOpEEElLl0EEEvRNS_6TensorERKS8_SB_RKSt6vectorIlSaIlEERKSt8optionalIS8_ESK_bbENKUlvE1_clEvEUllE_St5arrayIPcLm2EELi4E23TrivialOffsetCalculatorILi1EjESR_NS0_6memory15LoadWithoutCastENSS_16StoreWithoutCastEEEviT_T0_T2_T3_T4_T5_,(.L_x_18630 - _ZN2at6native27unrolled_elementwise_kernelIZZNS0_73_GLOBAL__N__c8866d80_35_SparseBinaryOpIntersectionKernel_cu_9e10b42f_311142_sparse_binary_op_intersection_kernel_implINS2_18CUDAKernelLauncherENS2_36CUDAValueSelectionIntersectionKernelINS2_5MulOpEEElLl0EEEvRNS_6TensorERKS8_SB_RKSt6vectorIlSaIlEERKSt8optionalIS8_ESK_bbENKUlvE1_clEvEUllE_St5arrayIPcLm2EELi4E23TrivialOffsetCalculatorILi1EjESR_NS0_6memory15LoadWithoutCastENSS_16StoreWithoutCastEEEviT_T0_T2_T3_T4_T5_)
        .other          _ZN2at6native27unrolled_elementwise_kernelIZZNS0_73_GLOBAL__N__c8866d80_35_SparseBinaryOpIntersectionKernel_cu_9e10b42f_311142_sparse_binary_op_intersection_kernel_implINS2_18CUDAKernelLauncherENS2_36CUDAValueSelectionIntersectionKernelINS2_5MulOpEEElLl0EEEvRNS_6TensorERKS8_SB_RKSt6vectorIlSaIlEERKSt8optionalIS8_ESK_bbENKUlvE1_clEvEUllE_St5arrayIPcLm2EELi4E23TrivialOffsetCalculatorILi1EjESR_NS0_6memory15LoadWithoutCastENSS_16StoreWithoutCastEEEviT_T0_T2_T3_T4_T5_,@"STO_CUDA_ENTRY STV_DEFAULT"
_ZN2at6native27unrolled_elementwise_kernelIZZNS0_73_GLOBAL__N__c8866d80_35_SparseBinaryOpIntersectionKernel_cu_9e10b42f_311142_sparse_binary_op_intersection_kernel_implINS2_18CUDAKernelLauncherENS2_36CUDAValueSelectionIntersectionKernelINS2_5MulOpEEElLl0EEEvRNS_6TensorERKS8_SB_RKSt6vectorIlSaIlEERKSt8optionalIS8_ESK_bbENKUlvE1_clEvEUllE_St5arrayIPcLm2EELi4E23TrivialOffsetCalculatorILi1EjESR_NS0_6memory15LoadWithoutCastENSS_16StoreWithoutCastEEEviT_T0_T2_T3_T4_T5_:
.text._ZN2at6native27unrolled_elementwise_kernelIZZNS0_73_GLOBAL__N__c8866d80_35_SparseBinaryOpIntersectionKernel_cu_9e10b42f_311142_sparse_binary_op_intersection_kernel_implINS2_18CUDAKernelLauncherENS2_36CUDAValueSelectionIntersectionKernelINS2_5MulOpEEElLl0EEEvRNS_6TensorERKS8_SB_RKSt6vectorIlSaIlEERKSt8optionalIS8_ESK_bbENKUlvE1_clEvEUllE_St5arrayIPcLm2EELi4E23TrivialOffsetCalculatorILi1EjESR_NS0_6memory15LoadWithoutCastENSS_16StoreWithoutCastEEEviT_T0_T2_T3_T4_T5_:
        /* <DEDUP_REMOVED lines=94> */
.L_x_15909:
        /* <DEDUP_REMOVED lines=141> */
.L_x_15908:
        /* <DEDUP_REMOVED lines=79> */
.L_x_15910:
[----:B------:R-:W-:-:S04]  /*13a0*/  ISETP.NE.U32.AND P2, PT, RZ, UR8, PT ;  /* 0x00000008ff007c0c */ /* 0x000fc8000bf45070 */
[----:B------:R-:W-:-:S13]  /*13b0*/  ISETP.NE.OR.EX P0, PT, RZ, UR15, P0, P2 ;  /* 0x0000000fff007c0c */ /* 0x000fda0008705720 */
[----:B------:R-:W-:Y:S05]  /*13c0*/  @!P0 BRA `(.L_x_15906) ;  /* 0x0000000000ac8947 */ /* 0x000fea0003800000 */
.L_x_15907:
        /* <DEDUP_REMOVED lines=43> */
.L_x_15906:
        /* <DEDUP_REMOVED lines=51> */
.L_x_15905:
[----:B------:R-:W-:Y:S05]  /*19b0*/  BSYNC B0 ;  /* 0x0000000000007941 */ /* 0x000fea0003800000 */
.L_x_15904:
        /* <DEDUP_REMOVED lines=46> */
.L_x_15916:
        /* <DEDUP_REMOVED lines=143> */
.L_x_15915:
        /* <DEDUP_REMOVED lines=81> */
.L_x_15917:
[----:B------:R-:W-:-:S04]  /*2aa0*/  ISETP.NE.U32.AND P2, PT, RZ, UR8, PT ;  /* 0x00000008ff007c0c */ /* 0x000fc8000bf45070 */
[----:B------:R-:W-:-:S13]  /*2ab0*/  ISETP.NE.OR.EX P0, PT, RZ, UR9, P0, P2 ;  /* 0x00000009ff007c0c */ /* 0x000fda0008705720 */
[----:B------:R-:W-:Y:S05]  /*2ac0*/  @!P0 BRA `(.L_x_15913) ;  /* 0x0000000000b08947 */ /* 0x000fea0003800000 */
.L_x_15914:
        /* <DEDUP_REMOVED lines=44> */
.L_x_15913:
        /* <DEDUP_REMOVED lines=52> */
.L_x_15912:
[----:B------:R-:W-:Y:S05]  /*30d0*/  BSYNC B0 ;  /* 0x0000000000007941 */ /* 0x000fea0003800000 */
.L_x_15911:
        /* <DEDUP_REMOVED lines=45> */
.L_x_15923:
        /* <DEDUP_REMOVED lines=141> */
.L_x_15922:
        /* <DEDUP_REMOVED lines=79> */
.L_x_15924:
[----:B------:R-:W-:-:S04]  /*4170*/  ISETP.NE.U32.AND P2, PT, RZ, UR6, PT ;  /* 0x00000006ff007c0c */ /* 0x000fc8000bf45070 */
[----:B------:R-:W-:-:S13]  /*4180*/  ISETP.NE.OR.EX P0, PT, RZ, UR7, P0, P2 ;  /* 0x00000007ff007c0c */ /* 0x000fda0008705720 */
[----:B------:R-:W-:Y:S05]  /*4190*/  @!P0 BRA `(.L_x_15920) ;  /* 0x0000000000b48947 */ /* 0x000fea0003800000 */
.L_x_15921:
        /* <DEDUP_REMOVED lines=45> */
.L_x_15920:
        /* <DEDUP_REMOVED lines=57> */
.L_x_15919:
[----:B------:R-:W-:Y:S05]  /*4800*/  BSYNC B0 ;  /* 0x0000000000007941 */ /* 0x000fea0003800000 */
.L_x_15918:
        /* <DEDUP_REMOVED lines=44> */
.L_x_15929:
        /* <DEDUP_REMOVED lines=141> */
.L_x_15928:
        /* <DEDUP_REMOVED lines=78> */
.L_x_15930:
[----:B------:R-:W-:-:S04]  /*5880*/  ISETP.NE.U32.AND P2, PT, RZ, UR6, PT ;  /* 0x00000006ff007c0c */ /* 0x000fc8000bf45070 */
[----:B------:R-:W-:-:S13]  /*5890*/  ISETP.NE.OR.EX P0, PT, RZ, UR7, P0, P2 ;  /* 0x00000007ff007c0c */ /* 0x000fda0008705720 */
[----:B------:R-:W-:Y:S05]  /*58a0*/  @!P0 BRA `(.L_x_15926) ;  /* 0x0000000000ac8947 */ /* 0x000fea0003800000 */
.L_x_15927:
        /* <DEDUP_REMOVED lines=43> */
.L_x_15926:
        /* <DEDUP_REMOVED lines=56> */
.L_x_15925:
[----:B------:R-:W-:Y:S05]  /*5ee0*/  BSYNC B0 ;  /* 0x0000000000007941 */ /* 0x000fea0003800000 */
.L_x_15903:
        /* <DEDUP_REMOVED lines=23> */
.L_x_15932:
[----:B------:R-:W-:Y:S05]  /*6060*/  BSYNC B0 ;  /* 0x0000000000007941 */ /* 0x000fea0003800000 */
.L_x_15931:
        /* <DEDUP_REMOVED lines=8> */
.L_x_15933:
        /* <DEDUP_REMOVED lines=9> */
.L_x_18630:


//--------------------- .text._ZN2at6native29vectorized_elementwise_kernelILi2EZZNS0_73_GLOBAL__N__c8866d80_35_SparseBinaryOpIntersectionKernel_cu_9e10b42f_311142_sparse_binary_op_intersection_kernel_implINS2_18CUDAKernelLauncherENS2_36CUDAValueSelectionIntersectionKernelINS2_5MulOpEEElLl0EEEvRNS_6TensorERKS8_SB_RKSt6vectorIlSaIlEERKSt8optionalIS8_ESK_bbENKUlvE1_clEvEUllE_St5arrayIPcLm2EEEEviT0_T1_ --------------------------
	.section	.text._ZN2at6native29vectorized_elementwise_kernelILi2EZZNS0_73_GLOBAL__N__c8866d80_35_SparseBinaryOpIntersectionKernel_cu_9e10b42f_311142_sparse_binary_op_intersection_kernel_implINS2_18CUDAKernelLauncherENS2_36CUDAValueSelectionIntersectionKernelINS2_5MulOpEEElLl0EEEvRNS_6TensorERKS8_SB_RKSt6vectorIlSaIlEERKSt8optionalIS8_ESK_bbENKUlvE1_clEvEUllE_St5arrayIPcLm2EEEEviT0_T1_,"ax",@progbits
	.align	128
        .global         _ZN2at6native29vectorized_elementwise_kernelILi2EZZNS0_73_GLOBAL__N__c8866d80_35_SparseBinaryOpIntersectionKernel_cu_9e10b42f_311142_sparse_binary_op_intersection_kernel_implINS2_18CUDAKernelLauncherENS2_36CUDAValueSelectionIntersectionKernelINS2_5MulOpEEElLl0EEEvRNS_6TensorERKS8_SB_RKSt6vectorIlSaIlEERKSt8optionalIS8_ESK_bbENKUlvE1_clEvEUllE_St5arrayIPcLm2EEEEviT0_T1_
        .type           _ZN2at6native29vectorized_elementwise_kernelILi2EZZNS0_73_GLOBAL__N__c8866d80_35_SparseBinaryOpIntersectionKernel_cu_9e10b42f_311142_sparse_binary_op_intersection_kernel_implINS2_18CUDAKernelLauncherENS2_36CUDAValueSelectionIntersectionKernelINS2_5MulOpEEElLl0EEEvRNS_6TensorERKS8_SB_RKSt6vectorIlSaIlEERKSt8optionalIS8_ESK_bbENKUlvE1_clEvEUllE_St5arrayIPcLm2EEEEviT0_T1_,@function
        .size           _ZN2at6native29vectorized_elementwise_kernelILi2EZZNS0_73_GLOBAL__N__c8866d80_35_SparseBinaryOpIntersectionKernel_cu_9e10b42f_311142_sparse_binary_op_intersection_kernel_implINS2_18CUDAKernelLauncherENS2_36CUDAValueSelectionIntersectionKernelINS2_5MulOpEEElLl0EEEvRNS_6TensorERKS8_SB_RKSt6vectorIlSaIlEERKSt8optionalIS8_ESK_bbENKUlvE1_clEvEUllE_St5arrayIPcLm2EEEEviT0_T1_,(.L_x_18631 - _ZN2at6native29vectorized_elementwise_kernelILi2EZZNS0_73_GLOBAL__N__c8866d80_35_SparseBinaryOpIntersectionKernel_cu_9e10b42f_311142_sparse_binary_op_intersection_kernel_implINS2_18CUDAKernelLauncherENS2_36CUDAValueSelectionIntersectionKernelINS2_5MulOpEEElLl0EEEvRNS_6TensorERKS8_SB_RKSt6vectorIlSaIlEERKSt8optionalIS8_ESK_bbENKUlvE1_clEvEUllE_St5arrayIPcLm2EEEEviT0_T1_)
        .other          _ZN2at6native29vectorized_elementwise_kernelILi2EZZNS0_73_GLOBAL__N__c8866d80_35_SparseBinaryOpIntersectionKernel_cu_9e10b42f_311142_sparse_binary_op_intersection_kernel_implINS2_18CUDAKernelLauncherENS2_36CUDAValueSelectionIntersectionKernelINS2_5MulOpEEElLl0EEEvRNS_6TensorERKS8_SB_RKSt6vectorIlSaIlEERKSt8optionalIS8_ESK_bbENKUlvE1_clEvEUllE_St5arrayIPcLm2EEEEviT0_T1_,@"STO_CUDA_ENTRY STV_DEFAULT"
_ZN2at6native29vectorized_elementwise_kernelILi2EZZNS0_73_GLOBAL__N__c8866d80_35_SparseBinaryOpIntersectionKernel_cu_9e10b42f_311142_sparse_binary_op_intersection_kernel_implINS2_18CUDAKernelLauncherENS2_36CUDAValueSelectionIntersectionKernelINS2_5MulOpEEElLl0EEEvRNS_6TensorERKS8_SB_RKSt6vectorIlSaIlEERKSt8optionalIS8_ESK_bbENKUlvE1_clEvEUllE_St5arrayIPcLm2EEEEviT0_T1_:
.text._ZN2at6native29vectorized_elementwise_kernelILi2EZZNS0_73_GLOBAL__N__c8866d80_35_SparseBinaryOpIntersectionKernel_cu_9e10b42f_311142_sparse_binary_op_intersection_kernel_implINS2_18CUDAKernelLauncherENS2_36CUDAValueSelectionIntersectionKernelINS2_5MulOpEEElLl0EEEvRNS_6TensorERKS8_SB_RKSt6vectorIlSaIlEERKSt8optionalIS8_ESK_bbENKUlvE1_clEvEUllE_St5arrayIPcLm2EEEEviT0_T1_:
        /* <DEDUP_REMOVED lines=71> */
.L_x_15939:
        /* <DEDUP_REMOVED lines=144> */
.L_x_15938:
        /* <DEDUP_REMOVED lines=80> */
.L_x_15940:
[----:B------:R-:W-:-:S04]  /*1270*/  ISETP.NE.U32.AND P2, PT, R3, RZ, PT ;  /* 0x000000ff0300720c */ /* 0x000fc80003f45070 */
[----:B------:R-:W-:-:S13]  /*1280*/  ISETP.NE.OR.EX P0, PT, R2, RZ, P0, P2 ;  /* 0x000000ff0200720c */ /* 0x000fda0000705720 */
[----:B------:R-:W-:Y:S05]  /*1290*/  @!P0 BRA `(.L_x_15936) ;  /* 0x0000000000c08947 */ /* 0x000fea0003800000 */
.L_x_15937:
        /* <DEDUP_REMOVED lines=48> */
.L_x_15936:
        /* <DEDUP_REMOVED lines=59> */
.L_x_15941:
        /* <DEDUP_REMOVED lines=27> */
.L_x_15945:
        /* <DEDUP_REMOVED lines=139> */
.L_x_15944:
        /* <DEDUP_REMOVED lines=78> */
.L_x_15946:
[----:B------:R-:W-:-:S04]  /*2890*/  ISETP.NE.U32.AND P3, PT, R3, RZ, PT ;  /* 0x000000ff0300720c */ /* 0x000fc80003f65070 */
[----:B------:R-:W-:-:S13]  /*28a0*/  ISETP.NE.OR.EX P0, PT, R2, RZ, P0, P3 ;  /* 0x000000ff0200720c */ /* 0x000fda0000705730 */
[----:B------:R-:W-:Y:S05]  /*28b0*/  @!P0 BRA `(.L_x_15942) ;  /* 0x0000000000ac8947 */ /* 0x000fea0003800000 */
.L_x_15943:
        /* <DEDUP_REMOVED lines=43> */
.L_x_15942:
        /* <DEDUP_REMOVED lines=49> */
.L_x_15947:
        /* <DEDUP_REMOVED lines=27> */
.L_x_15951:
        /* <DEDUP_REMOVED lines=139> */
.L_x_15950:
        /* <DEDUP_REMOVED lines=78> */
.L_x_15952:
[----:B------:R-:W-:-:S04]  /*3dc0*/  ISETP.NE.U32.AND P3, PT, R40, RZ, PT ;  /* 0x000000ff2800720c */ /* 0x000fc80003f65070 */
[----:B------:R-:W-:-:S13]  /*3dd0*/  ISETP.NE.OR.EX P0, PT, R20, RZ, P0, P3 ;  /* 0x000000ff1400720c */ /* 0x000fda0000705730 */
[----:B------:R-:W-:Y:S05]  /*3de0*/  @!P0 BRA `(.L_x_15948) ;  /* 0x0000000000ac8947 */ /* 0x000fea0003800000 */
.L_x_15949:
        /* <DEDUP_REMOVED lines=43> */
.L_x_15948:
        /* <DEDUP_REMOVED lines=48> */
.L_x_15953:
        /* <DEDUP_REMOVED lines=28> */
.L_x_15957:
        /* <DEDUP_REMOVED lines=141> */
.L_x_15956:
        /* <DEDUP_REMOVED lines=80> */
.L_x_15958:
[----:B------:R-:W-:-:S04]  /*5330*/  ISETP.NE.U32.AND P3, PT, R41, RZ, PT ;  /* 0x000000ff2900720c */ /* 0x000fc80003f65070 */
[----:B------:R-:W-:-:S13]  /*5340*/  ISETP.NE.OR.EX P0, PT, R40, RZ, P0, P3 ;  /* 0x000000ff2800720c */ /* 0x000fda0000705730 */
[----:B------:R-:W-:Y:S05]  /*5350*/  @!P0 BRA `(.L_x_15954) ;  /* 0x0000000000b88947 */ /* 0x000fea0003800000 */
.L_x_15955:
        /* <DEDUP_REMOVED lines=46> */
.L_x_15954:
        /* <DEDUP_REMOVED lines=53> */
.L_x_15959:
        /* <DEDUP_REMOVED lines=27> */
.L_x_15963:
        /* <DEDUP_REMOVED lines=139> */
.L_x_15962:
        /* <DEDUP_REMOVED lines=78> */
.L_x_15964:
[----:B------:R-:W-:-:S04]  /*68d0*/  ISETP.NE.U32.AND P3, PT, R40, RZ, PT ;  /* 0x000000ff2800720c */ /* 0x000fc80003f65070 */
[----:B------:R-:W-:-:S13]  /*68e0*/  ISETP.NE.OR.EX P0, PT, R32, RZ, P0, P3 ;  /* 0x000000ff2000720c */ /* 0x000fda0000705730 */
[----:B------:R-:W-:Y:S05]  /*68f0*/  @!P0 BRA `(.L_x_15960) ;  /* 0x0000000000ac8947 */ /* 0x000fea0003800000 */
.L_x_15961:
        /* <DEDUP_REMOVED lines=43> */
.L_x_15960:
        /* <DEDUP_REMOVED lines=48> */
.L_x_15965:
        /* <DEDUP_REMOVED lines=28> */
.L_x_15969:
        /* <DEDUP_REMOVED lines=141> */
.L_x_15968:
        /* <DEDUP_REMOVED lines=80> */
.L_x_15970:
[----:B------:R-:W-:-:S04]  /*7e40*/  ISETP.NE.U32.AND P3, PT, R41, RZ, PT ;  /* 0x000000ff2900720c */ /* 0x000fc80003f65070 */
[----:B------:R-:W-:-:S13]  /*7e50*/  ISETP.NE.OR.EX P0, PT, R40, RZ, P0, P3 ;  /* 0x000000ff2800720c */ /* 0x000fda0000705730 */
[----:B------:R-:W-:Y:S05]  /*7e60*/  @!P0 BRA `(.L_x_15966) ;  /* 0x0000000000b88947 */ /* 0x000fea0003800000 */
.L_x_15967:
        /* <DEDUP_REMOVED lines=46> */
.L_x_15966:
        /* <DEDUP_REMOVED lines=53> */
.L_x_15971:
        /* <DEDUP_REMOVED lines=27> */
.L_x_15975:
        /* <DEDUP_REMOVED lines=139> */
.L_x_15974:
        /* <DEDUP_REMOVED lines=78> */
.L_x_15976:
[----:B------:R-:W-:-:S04]  /*93e0*/  ISETP.NE.U32.AND P3, PT, R40, RZ, PT ;  /* 0x000000ff2800720c */ /* 0x000fc80003f65070 */
[----:B------:R-:W-:-:S13]  /*93f0*/  ISETP.NE.OR.EX P0, PT, R38, RZ, P0, P3 ;  /* 0x000000ff2600720c */ /* 0x000fda0000705730 */
[----:B------:R-:W-:Y:S05]  /*9400*/  @!P0 BRA `(.L_x_15972) ;  /* 0x0000000000ac8947 */ /* 0x000fea0003800000 */
.L_x_15973:
        /* <DEDUP_REMOVED lines=43> */
.L_x_15972:
        /* <DEDUP_REMOVED lines=48> */
.L_x_15977:
        /* <DEDUP_REMOVED lines=27> */
.L_x_15981:
        /* <DEDUP_REMOVED lines=139> */
.L_x_15980:
        /* <DEDUP_REMOVED lines=77> */
.L_x_15982:
[----:B------:R-:W-:-:S04]  /*a8f0*/  ISETP.NE.U32.AND P1, PT, R38, RZ, PT ;  /* 0x000000ff2600720c */ /* 0x000fc80003f25070 */
[----:B------:R-:W-:-:S13]  /*a900*/  ISETP.NE.OR.EX P0, PT, R40, RZ, P0, P1 ;  /* 0x000000ff2800720c */ /* 0x000fda0000705710 */
[----:B------:R-:W-:Y:S05]  /*a910*/  @!P0 BRA `(.L_x_15978) ;  /* 0x0000000000ac8947 */ /* 0x000fea0003800000 */
.L_x_15979:
        /* <DEDUP_REMOVED lines=43> */
.L_x_15978:
        /* <DEDUP_REMOVED lines=48> */
.L_x_15935:
        /* <DEDUP_REMOVED lines=23> */
.L_x_15934:
        /* <DEDUP_REMOVED lines=116> */
.L_x_15989:
        /* <DEDUP_REMOVED lines=140> */
.L_x_15988:
        /* <DEDUP_REMOVED lines=78> */
.L_x_15990:
[----:B------:R-:W-:-:S04]  /*c520*/  ISETP.NE.U32.AND P2, PT, RZ, UR9, PT ;  /* 0x00000009ff007c0c */ /* 0x000fc8000bf45070 */
[----:B------:R-:W-:-:S13]  /*c530*/  ISETP.NE.OR.EX P0, PT, RZ, UR15, P0, P2 ;  /* 0x0000000fff007c0c */ /* 0x000fda0008705720 */
[----:B------:R-:W-:Y:S05]  /*c540*/  @!P0 BRA `(.L_x_15986) ;  /* 0x0000000000ac8947 */ /* 0x000fea0003800000 */
.L_x_15987:
        /* <DEDUP_REMOVED lines=43> */
.L_x_15986:
        /* <DEDUP_REMOVED lines=51> */
.L_x_15985:
[----:B------:R-:W-:Y:S05]  /*cb30*/  BSYNC B0 ;  /* 0x0000000000007941 */ /* 0x000fea0003800000 */
.L_x_15984:
        /* <DEDUP_REMOVED lines=47> */
.L_x_15996:
        /* <DEDUP_REMOVED lines=142> */
.L_x_15995:
        /* <DEDUP_REMOVED lines=80> */
.L_x_15997:
[----:B------:R-:W-:-:S04]  /*dc10*/  ISETP.NE.U32.AND P2, PT, RZ, UR9, PT ;  /* 0x00000009ff007c0c */ /* 0x000fc8000bf45070 */
[----:B------:R-:W-:-:S13]  /*dc20*/  ISETP.NE.OR.EX P0, PT, RZ, UR12, P0, P2 ;  /* 0x0000000cff007c0c */ /* 0x000fda0008705720 */
[----:B------:R-:W-:Y:S05]  /*dc30*/  @!P0 BRA `(.L_x_15993) ;  /* 0x0000000000ac8947 */ /* 0x000fea0003800000 */
.L_x_15994:
        /* <DEDUP_REMOVED lines=43> */
.L_x_15993:
        /* <DEDUP_REMOVED lines=52> */
.L_x_15992:
[----:B------:R-:W-:Y:S05]  /*e230*/  BSYNC B0 ;  /* 0x0000000000007941 */ /* 0x000fea0003800000 */
.L_x_15991:
        /* <DEDUP_REMOVED lines=46> */
.L_x_16003:
        /* <DEDUP_REMOVED lines=141> */
.L_x_16002:
        /* <DEDUP_REMOVED lines=79> */
.L_x_16004:
[----:B------:R-:W-:-:S04]  /*f2e0*/  ISETP.NE.U32.AND P2, PT, RZ, UR9, PT ;  /* 0x00000009ff007c0c */ /* 0x000fc8000bf45070 */
[----:B------:R-:W-:-:S13]  /*f2f0*/  ISETP.NE.OR.EX P0, PT, RZ, UR10, P0, P2 ;  /* 0x0000000aff007c0c */ /* 0x000fda0008705720 */
[----:B------:R-:W-:Y:S05]  /*f300*/  @!P0 BRA `(.L_x_16000) ;  /* 0x0000000000b08947 */ /* 0x000fea0003800000 */
.L_x_16001:
        /* <DEDUP_REMOVED lines=44> */
.L_x_16000:
        /* <DEDUP_REMOVED lines=57> */
.L_x_15999:
[----:B------:R-:W-:Y:S05]  /*f960*/  BSYNC B0 ;  /* 0x0000000000007941 */ /* 0x000fea0003800000 */
.L_x_15998:
        /* <DEDUP_REMOVED lines=43> */
.L_x_16010:
        /* <DEDUP_REMOVED lines=142> */
.L_x_16009:
        /* <DEDUP_REMOVED lines=80> */
.L_x_16011:
[----:B------:R-:W-:-:S04]  /*10a00*/  ISETP.NE.U32.AND P2, PT, RZ, UR12, PT ;  /* 0x0000000cff007c0c */ /* 0x000fc8000bf45070 */
[----:B------:R-:W-:-:S13]  /*10a10*/  ISETP.NE.OR.EX P0, PT, RZ, UR11, P0, P2 ;  /* 0x0000000bff007c0c */ /* 0x000fda0008705720 */
[----:B------:R-:W-:Y:S05]  /*10a20*/  @!P0 BRA `(.L_x_16007) ;  /* 0x0000000000b48947 */ /* 0x000fea0003800000 */
.L_x_16008:
        /* <DEDUP_REMOVED lines=45> */
.L_x_16007:
        /* <DEDUP_REMOVED lines=56> */
.L_x_16006:
[----:B------:R-:W-:Y:S05]  /*11080*/  BSYNC B0 ;  /* 0x0000000000007941 */ /* 0x000fea0003800000 */
.L_x_16005:
        /* <DEDUP_REMOVED lines=44> */
.L_x_16017:
        /* <DEDUP_REMOVED lines=142> */
.L_x_16016:
        /* <DEDUP_REMOVED lines=80> */
.L_x_16018:
[----:B------:R-:W-:-:S04]  /*12130*/  ISETP.NE.U32.AND P2, PT, RZ, UR10, PT ;  /* 0x0000000aff007c0c */ /* 0x000fc8000bf45070 */
[----:B------:R-:W-:-:S13]  /*12140*/  ISETP.NE.OR.EX P0, PT, RZ, UR11, P0, P2 ;  /* 0x0000000bff007c0c */ /* 0x000fda0008705720 */
[----:B------:R-:W-:Y:S05]  /*12150*/  @!P0 BRA `(.L_x_16014) ;  /* 0x0000000000b48947 */ /* 0x000fea0003800000 */
.L_x_16015:
        /* <DEDUP_REMOVED lines=45> */
.L_x_16014:
        /* <DEDUP_REMOVED lines=56> */
.L_x_16013:
[----:B------:R-:W-:Y:S05]  /*127b0*/  BSYNC B0 ;  /* 0x0000000000007941 */ /* 0x000fea0003800000 */
.L_x_16012:
        /* <DEDUP_REMOVED lines=44> */
.L_x_16024:
        /* <DEDUP_REMOVED lines=145> */
.L_x_16023:
        /* <DEDUP_REMOVED lines=78> */
.L_x_16025:
[----:B------:R-:W-:-:S04]  /*13870*/  ISETP.NE.U32.AND P2, PT, RZ, UR10, PT ;  /* 0x0000000aff007c0c */ /* 0x000fc8000bf45070 */
[----:B------:R-:W-:-:S13]  /*13880*/  ISETP.NE.OR.EX P0, PT, RZ, UR11, P0, P2 ;  /* 0x0000000bff007c0c */ /* 0x000fda0008705720 */
[----:B------:R-:W-:Y:S05]  /*13890*/  @!P0 BRA `(.L_x_16021) ;  /* 0x0000000000b08947 */ /* 0x000fea0003800000 */
.L_x_16022:
        /* <DEDUP_REMOVED lines=44> */
.L_x_16021:
        /* <DEDUP_REMOVED lines=55> */
.L_x_16020:
[----:B------:R-:W-:Y:S05]  /*13ed0*/  BSYNC B0 ;  /* 0x0000000000007941 */ /* 0x000fea0003800000 */
.L_x_16019:
        /* <DEDUP_REMOVED lines=44> */
.L_x_16031:
        /* <DEDUP_REMOVED lines=140> */
.L_x_16030:
        /* <DEDUP_REMOVED lines=78> */
.L_x_16032:
[----:B------:R-:W-:-:S04]  /*14f40*/  ISETP.NE.U32.AND P2, PT, RZ, UR13, PT ;  /* 0x0000000dff007c0c */ /* 0x000fc8000bf45070 */
[----:B------:R-:W-:-:S13]  /*14f50*/  ISETP.NE.OR.EX P0, PT, RZ, UR14, P0, P2 ;  /* 0x0000000eff007c0c */ /* 0x000fda0008705720 */
[----:B------:R-:W-:Y:S05]  /*14f60*/  @!P0 BRA `(.L_x_16028) ;  /* 0x0000000000ac8947 */ /* 0x000fea0003800000 */
.L_x_16029:
        /* <DEDUP_REMOVED lines=43> */
.L_x_16028:
        /* <DEDUP_REMOVED lines=54> */
.L_x_16027:
[----:B------:R-:W-:Y:S05]  /*15580*/  BSYNC B0 ;  /* 0x0000000000007941 */ /* 0x000fea0003800000 */
.L_x_16026:
        /* <DEDUP_REMOVED lines=42> */
.L_x_16037:
        /* <DEDUP_REMOVED lines=141> */
.L_x_16036:
        /* <DEDUP_REMOVED lines=78> */
.L_x_16038:
[----:B------:R-:W-:-:S04]  /*165e0*/  ISETP.NE.U32.AND P2, PT, RZ, UR14, PT ;  /* 0x0000000eff007c0c */ /* 0x000fc8000bf45070 */
[----:B------:R-:W-:-:S13]  /*165f0*/  ISETP.NE.OR.EX P0, PT, RZ, UR15, P0, P2 ;  /* 0x0000000fff007c0c */ /* 0x000fda0008705720 */
[----:B------:R-:W-:Y:S05]  /*16600*/  @!P0 BRA `(.L_x_16034) ;  /* 0x0000000000ac8947 */ /* 0x000fea0003800000 */
.L_x_16035:
        /* <DEDUP_REMOVED lines=43> */
.L_x_16034:
        /* <DEDUP_REMOVED lines=55> */
.L_x_16033:
[----:B------:R-:W-:Y:S05]  /*16c30*/  BSYNC B0 ;  /* 0x0000000000007941 */ /* 0x000fea0003800000 */
.L_x_15983:
        /* <DEDUP_REMOVED lines=24> */
.L_x_16041:
[----:B------:R-:W-:-:S13]  /*16dc0*/  ISETP.GE.AND P0, PT, R0, UR4, PT ;  /* 0x0000000400007c0c */ /* 0x000fda000bf06270 */
[----:B------:R-:W-:Y:S05]  /*16dd0*/  @P0 BRA `(.L_x_16043) ;  /* 0x0000000000300947 */ /* 0x000fea0003800000 */
[----:B01----:R-:W0:Y:S01]  /*16de0*/  LDC.64 R2, c[0x0][0x248] ;  /* 0x00009200ff027b82 */ /* 0x003e220000000a00 */
[C---:B------:R-:W-:Y:S01]  /*16df0*/  VIADD R5, R0.reuse, UR8 ;  /* 0x0000000800057c36 */ /* 0x040fe20008000000 */
[----:B------:R-:W-:-:S03]  /*16e00*/  IADD3 R0, R0, 0x80, RZ ;  /* 0x0000008000007810 */ /* 0x000fc60007ffe0ff */
[----:B0-----:R-:W-:-:S05]  /*16e10*/  IMAD.WIDE.U32 R2, R5, 0x8, R2 ;  /* 0x0000000805027825 */ /* 0x001fca00078e0002 */
[----:B------:R1:W-:Y:S02]  /*16e20*/  STG.E.64 desc[UR6][R2.64], R8 ;  /* 0x0000000802007986 */ /* 0x0003e4000c101b06 */
.L_x_16042:
[----:B------:R-:W-:-:S13]  /*16e30*/  ISETP.GE.AND P0, PT, R0, UR4, PT ;  /* 0x0000000400007c0c */ /* 0x000fda000bf06270 */
[----:B------:R-:W-:Y:S05]  /*16e40*/  @P0 BRA `(.L_x_16044) ;  /* 0x0000000000340947 */ /* 0x000fea0003800000 */
[----:B01----:R-:W0:Y:S01]  /*16e50*/  LDC.64 R2, c[0x0][0x248] ;  /* 0x00009200ff027b82 */ /* 0x003e220000000a00 */
[C---:B------:R-:W-:Y:S01]  /*16e60*/  IADD3 R5, R0.reuse, UR8, RZ ;  /* 0x0000000800057c10 */ /* 0x040fe2000fffe0ff */
[----:B------:R-:W-:-:S04]  /*16e70*/  VIADD R0, R0, 0x80 ;  /* 0x0000008000007836 */ /* 0x000fc80000000000 */
[----:B0-----:R-:W-:-:S05]  /*16e80*/  IMAD.WIDE.U32 R2, R5, 0x8, R2 ;  /* 0x0000000805027825 */ /* 0x001fca00078e0002 */
[----:B------:R2:W-:Y:S02]  /*16e90*/  STG.E.64 desc[UR6][R2.64], R10 ;  /* 0x0000000a02007986 */ /* 0x0005e4000c101b06 */
.L_x_16043:
        /* <DEDUP_REMOVED lines=8> */
.L_x_16044:
[----:B------:R-:W-:Y:S05]  /*16f20*/  BSYNC B1 ;  /* 0x0000000000017941 */ /* 0x000fea0003800000 */
.L_x_16040:
[----:B------:R-:W-:-:S13]  /*16f30*/  ISETP.GE.AND P0, PT, R0, UR4, PT ;  /* 0x0000000400007c0c */ /* 0x000fda000bf06270 */
[----:B012---:R-:W0:Y:S01]  /*16f40*/  @!P0 LDC.64 R2, c[0x0][0x248] ;  /* 0x00009200ff028b82 */ /* 0x007e220000000a00 */
[C---:B------:R-:W-:Y:S01]  /*16f50*/  @!P0 VIADD R5, R0.reuse, UR8 ;  /* 0x0000000800058c36 */ /* 0x040fe20008000000 */
[----:B------:R-:W-:-:S03]  /*16f60*/  @!P0 IADD3 R0, R0, 0x80, RZ ;  /* 0x0000008000008810 */ /* 0x000fc60007ffe0ff */
[----:B0-----:R-:W-:-:S05]  /*16f70*/  @!P0 IMAD.WIDE.U32 R2, R5, 0x8, R2 ;  /* 0x0000000805028825 */ /* 0x001fca00078e0002 */
[----:B------:R3:W-:Y:S02]  /*16f80*/  @!P0 STG.E.64 desc[UR6][R2.64], R40 ;  /* 0x0000002802008986 */ /* 0x0007e4000c101b06 */
.L_x_16045:
[----:B------:R-:W-:Y:S05]  /*16f90*/  BSYNC B0 ;  /* 0x0000000000007941 */ /* 0x000fea0003800000 */
.L_x_16039:
        /* <DEDUP_REMOVED lines=8> */
.L_x_16046:
        /* <DEDUP_REMOVED lines=14> */
.L_x_18631:


//--------------------- .text._ZN2at6native29vectorized_elementwise_kernelILi4EZZNS0_73_GLOBAL__N__c8866d80_35_SparseBinaryOpIntersectionKernel_cu_9e10b42f_311142_sparse_binary_op_intersection_kernel_implINS2_18CUDAKernelLauncherENS2_36CUDAValueSelectionIntersectionKernelINS2_5MulOpEEElLl0EEEvRNS_6TensorERKS8_SB_RKSt6vectorIlSaIlEERKSt8optionalIS8_ESK_bbENKUlvE1_clEvEUllE_St5arrayIPcLm2EEEEviT0_T1_ --------------------------
	.section	.text._ZN2at6native29vectorized_elementwise_kernelILi4EZZNS0_73_GLOBAL__N__c8866d80_35_SparseBinaryOpIntersectionKernel_cu_9e10b42f_311142_sparse_binary_op_intersection_kernel_implINS2_18CUDAKernelLauncherENS2_36CUDAValueSelectionIntersectionKernelINS2_5MulOpEEElLl0EEEvRNS_6TensorERKS8_SB_RKSt6vectorIlSaIlEERKSt8optionalIS8_ESK_bbENKUlvE1_clEvEUllE_St5arrayIPcLm2EEEEviT0_T1_,"ax",@progbits
	.align	128
        .global         _ZN2at6native29vectorized_elementwise_kernelILi4EZZNS0_73_GLOBAL__N__c8866d80_35_SparseBinaryOpIntersectionKernel_cu_9e10b42f_311142_sparse_binary_op_intersection_kernel_implINS2_18CUDAKernelLauncherENS2_36CUDAValueSelectionIntersectionKernelINS2_5MulOpEEElLl0EEEvRNS_6TensorERKS8_SB_RKSt6vectorIlSaIlEERKSt8optionalIS8_ESK_bbENKUlvE1_clEvEUllE_St5arrayIPcLm2EEEEviT0_T1_
        .type           _ZN2at6native29vectorized_elementwise_kernelILi4EZZNS0_73_GLOBAL__N__c8866d80_35_SparseBinaryOpIntersectionKernel_cu_9e10b42f_311142_sparse_binary_op_intersection_kernel_implINS2_18CUDAKernelLauncherENS2_36CUDAValueSelectionIntersectionKernelINS2_5MulOpEEElLl0EEEvRNS_6TensorERKS8_SB_RKSt6vectorIlSaIlEERKSt8optionalIS8_ESK_bbENKUlvE1_clEvEUllE_St5arrayIPcLm2EEEEviT0_T1_,@function
        .size           _ZN2at6native29vectorized_elementwise_kernelILi4EZZNS0_73_GLOBAL__N__c8866d80_35_SparseBinaryOpIntersectionKernel_cu_9e10b42f_311142_sparse_binary_op_intersection_kernel_implINS2_18CUDAKernelLauncherENS2_36CUDAValueSelectionIntersectionKernelINS2_5MulOpEEElLl0EEEvRNS_6TensorERKS8_SB_RKSt6vectorIlSaIlEERKSt8optionalIS8_ESK_bbENKUlvE1_clEvEUllE_St5arrayIPcLm2EEEEviT0_T1_,(.L_x_18632 - _ZN2at6native29vectorized_elementwise_kernelILi4EZZNS0_73_GLOBAL__N__c8866d80_35_SparseBinaryOpIntersectionKernel_cu_9e10b42f_311142_sparse_binary_op_intersection_kernel_implINS2_18CUDAKernelLauncherENS2_36CUDAValueSelectionIntersectionKernelINS2_5MulOpEEElLl0EEEvRNS_6TensorERKS8_SB_RKSt6vectorIlSaIlEERKSt8optionalIS8_ESK_bbENKUlvE1_clEvEUllE_St5arrayIPcLm2EEEEviT0_T1_)
        .other          _ZN2at6native29vectorized_elementwise_kernelILi4EZZNS0_73_GLOBAL__N__c8866d80_35_SparseBinaryOpIntersectionKernel_cu_9e10b42f_311142_sparse_binary_op_intersection_kernel_implINS2_18CUDAKernelLauncherENS2_36CUDAValueSelectionIntersectionKernelINS2_5MulOpEEElLl0EEEvRNS_6TensorERKS8_SB_RKSt6vectorIlSaIlEERKSt8optionalIS8_ESK_bbENKUlvE1_clEvEUllE_St5arrayIPcLm2EEEEviT0_T1_,@"STO_CUDA_ENTRY STV_DEFAULT"
_ZN2at6native29vectorized_elementwise_kernelILi4EZZNS0_73_GLOBAL__N__c8866d80_35_SparseBinaryOpIntersectionKernel_cu_9e10b42f_311142_sparse_binary_op_intersection_kernel_implINS2_18CUDAKernelLauncherENS2_36CUDAValueSelectionIntersectionKernelINS2_5MulOpEEElLl0EEEvRNS_6TensorERKS8_SB_RKSt6vectorIlSaIlEERKSt8optionalIS8_ESK_bbENKUlvE1_clEvEUllE_St5arrayIPcLm2EEEEviT0_T1_:
.text._ZN2at6native29vectorized_elementwise_kernelILi4EZZNS0_73_GLOBAL__N__c8866d80_35_SparseBinaryOpIntersectionKernel_cu_9e10b42f_311142_sparse_binary_op_intersection_kernel_implINS2_18CUDAKernelLauncherENS2_36CUDAValueSelectionIntersectionKernelINS2_5MulOpEEElLl0EEEvRNS_6TensorERKS8_SB_RKSt6vectorIlSaIlEERKSt8optionalIS8_ESK_bbENKUlvE1_clEvEUllE_St5arrayIPcLm2EEEEviT0_T1_:
        /* <DEDUP_REMOVED lines=71> */
.L_x_16052:
        /* <DEDUP_REMOVED lines=144> */
.L_x_16051:
        /* <DEDUP_REMOVED lines=80> */
.L_x_16053:
[----:B------:R-:W-:-:S04]  /*1270*/  ISETP.NE.U32.AND P2, PT, R3, RZ, PT ;  /* 0x000000ff0300720c */ /* 0x000fc80003f45070 */
[----:B------:R-:W-:-:S13]  /*1280*/  ISETP.NE.OR.EX P0, PT, R2, RZ, P0, P2 ;  /* 0x000000ff0200720c */ /* 0x000fda0000705720 */
[----:B------:R-:W-:Y:S05]  /*1290*/  @!P0 BRA `(.L_x_16049) ;  /* 0x0000000000c08947 */ /* 0x000fea0003800000 */
.L_x_16050:
        /* <DEDUP_REMOVED lines=48> */
.L_x_16049:
        /* <DEDUP_REMOVED lines=59> */
.L_x_16054:
        /* <DEDUP_REMOVED lines=27> */
.L_x_16058:
        /* <DEDUP_REMOVED lines=139> */
.L_x_16057:
        /* <DEDUP_REMOVED lines=78> */
.L_x_16059:
[----:B------:R-:W-:-:S04]  /*2890*/  ISETP.NE.U32.AND P3, PT, R3, RZ, PT ;  /* 0x000000ff0300720c */ /* 0x000fc80003f65070 */
[----:B------:R-:W-:-:S13]  /*28a0*/  ISETP.NE.OR.EX P0, PT, R2, RZ, P0, P3 ;  /* 0x000000ff0200720c */ /* 0x000fda0000705730 */
[----:B------:R-:W-:Y:S05]  /*28b0*/  @!P0 BRA `(.L_x_16055) ;  /* 0x0000000000ac8947 */ /* 0x000fea0003800000 */
.L_x_16056:
        /* <DEDUP_REMOVED lines=43> */
.L_x_16055:
        /* <DEDUP_REMOVED lines=49> */
.L_x_16060:
        /* <DEDUP_REMOVED lines=27> */
.L_x_16064:
        /* <DEDUP_REMOVED lines=139> */
.L_x_16063:
        /* <DEDUP_REMOVED lines=78> */
.L_x_16065:
[----:B------:R-:W-:-:S04]  /*3dc0*/  ISETP.NE.U32.AND P3, PT, R40, RZ, PT ;  /* 0x000000ff2800720c */ /* 0x000fc80003f65070 */
[----:B------:R-:W-:-:S13]  /*3dd0*/  ISETP.NE.OR.EX P0, PT, R20, RZ, P0, P3 ;  /* 0x000000ff1400720c */ /* 0x000fda0000705730 */
[----:B------:R-:W-:Y:S05]  /*3de0*/  @!P0 BRA `(.L_x_16061) ;  /* 0x0000000000ac8947 */ /* 0x000fea0003800000 */
.L_x_16062:
        /* <DEDUP_REMOVED lines=43> */
.L_x_16061:
        /* <DEDUP_REMOVED lines=48> */
.L_x_16066:
        /* <DEDUP_REMOVED lines=28> */
.L_x_16070:
        /* <DEDUP_REMOVED lines=141> */
.L_x_16069:
        /* <DEDUP_REMOVED lines=80> */
.L_x_16071:
[----:B------:R-:W-:-:S04]  /*5330*/  ISETP.NE.U32.AND P3, PT, R41, RZ, PT ;  /* 0x000000ff2900720c */ /* 0x000fc80003f65070 */
[----:B------:R-:W-:-:S13]  /*5340*/  ISETP.NE.OR.EX P0, PT, R40, RZ, P0, P3 ;  /* 0x000000ff2800720c */ /* 0x000fda0000705730 */
[----:B------:R-:W-:Y:S05]  /*5350*/  @!P0 BRA `(.L_x_16067) ;  /* 0x0000000000b88947 */ /* 0x000fea0003800000 */
.L_x_16068:
        /* <DEDUP_REMOVED lines=46> */
.L_x_16067:
        /* <DEDUP_REMOVED lines=53> */
.L_x_16072:
        /* <DEDUP_REMOVED lines=27> */
.L_x_16076:
        /* <DEDUP_REMOVED lines=139> */
.L_x_16075:
        /* <DEDUP_REMOVED lines=78> */
.L_x_16077:
[----:B------:R-:W-:-:S04]  /*68d0*/  ISETP.NE.U32.AND P3, PT, R40, RZ, PT ;  /* 0x000000ff2800720c */ /* 0x000fc80003f65070 */
[----:B------:R-:W-:-:S13]  /*68e0*/  ISETP.NE.OR.EX P0, PT, R32, RZ, P0, P3 ;  /* 0x000000ff2000720c */ /* 0x000fda0000705730 */
[----:B------:R-:W-:Y:S05]  /*68f0*/  @!P0 BRA `(.L_x_16073) ;  /* 0x0000000000ac8947 */ /* 0x000fea0003800000 */
.L_x_16074:
        /* <DEDUP_REMOVED lines=43> */
.L_x_16073:
        /* <DEDUP_REMOVED lines=48> */
.L_x_16078:
        /* <DEDUP_REMOVED lines=28> */
.L_x_16082:
        /* <DEDUP_REMOVED lines=141> */
.L_x_16081:
        /* <DEDUP_REMOVED lines=80> */
.L_x_16083:
[----:B------:R-:W-:-:S04]  /*7e40*/  ISETP.NE.U32.AND P3, PT, R41, RZ, PT ;  /* 0x000000ff2900720c */ /* 0x000fc80003f65070 */
[----:B------:R-:W-:-:S13]  /*7e50*/  ISETP.NE.OR.EX P0, PT, R40, RZ, P0, P3 ;  /* 0x000000ff2800720c */ /* 0x000fda0000705730 */
[----:B------:R-:W-:Y:S05]  /*7e60*/  @!P0 BRA `(.L_x_16079) ;  /* 0x0000000000b88947 */ /* 0x000fea0003800000 */
.L_x_16080:
        /* <DEDUP_REMOVED lines=46> */
.L_x_16079:
        /* <DEDUP_REMOVED lines=53> */
.L_x_16084:
        /* <DEDUP_REMOVED lines=27> */
.L_x_16088:
        /* <DEDUP_REMOVED lines=139> */
.L_x_16087:
        /* <DEDUP_REMOVED lines=78> */
.L_x_16089:
[----:B------:R-:W-:-:S04]  /*93e0*/  ISETP.NE.U32.AND P3, PT, R40, RZ, PT ;  /* 0x000000ff2800720c */ /* 0x000fc80003f65070 */
[----:B------:R-:W-:-:S13]  /*93f0*/  ISETP.NE.OR.EX P0, PT, R38, RZ, P0, P3 ;  /* 0x000000ff2600720c */ /* 0x000fda0000705730 */
[----:B------:R-:W-:Y:S05]  /*9400*/  @!P0 BRA `(.L_x_16085) ;  /* 0x0000000000ac8947 */ /* 0x000fea0003800000 */
.L_x_16086:
        /* <DEDUP_REMOVED lines=43> */
.L_x_16085:
        /* <DEDUP_REMOVED lines=48> */
.L_x_16090:
        /* <DEDUP_REMOVED lines=27> */
.L_x_16094:
        /* <DEDUP_REMOVED lines=139> */
.L_x_16093:
        /* <DEDUP_REMOVED lines=77> */
.L_x_16095:
[----:B------:R-:W-:-:S04]  /*a8f0*/  ISETP.NE.U32.AND P1, PT, R38, RZ, PT ;  /* 0x000000ff2600720c */ /* 0x000fc80003f25070 */
[----:B------:R-:W-:-:S13]  /*a900*/  ISETP.NE.OR.EX P0, PT, R40, RZ, P0, P1 ;  /* 0x000000ff2800720c */ /* 0x000fda0000705710 */
[----:B------:R-:W-:Y:S05]  /*a910*/  @!P0 BRA `(.L_x_16091) ;  /* 0x0000000000ac8947 */ /* 0x000fea0003800000 */
.L_x_16092:
        /* <DEDUP_REMOVED lines=43> */
.L_x_16091:
        /* <DEDUP_REMOVED lines=48> */
.L_x_16048:
        /* <DEDUP_REMOVED lines=23> */
.L_x_16047:
        /* <DEDUP_REMOVED lines=116> */
.L_x_16102:
        /* <DEDUP_REMOVED lines=140> */
.L_x_16101:
        /* <DEDUP_REMOVED lines=78> */
.L_x_16103:
[----:B------:R-:W-:-:S04]  /*c520*/  ISETP.NE.U32.AND P2, PT, RZ, UR9, PT ;  /* 0x00000009ff007c0c */ /* 0x000fc8000bf45070 */
[----:B------:R-:W-:-:S13]  /*c530*/  ISETP.NE.OR.EX P0, PT, RZ, UR15, P0, P2 ;  /* 0x0000000fff007c0c */ /* 0x000fda0008705720 */
[----:B------:R-:W-:Y:S05]  /*c540*/  @!P0 BRA `(.L_x_16099) ;  /* 0x0000000000ac8947 */ /* 0x000fea0003800000 */
.L_x_16100:
        /* <DEDUP_REMOVED lines=43> */
.L_x_16099:
        /* <DEDUP_REMOVED lines=51> */
.L_x_16098:
[----:B------:R-:W-:Y:S05]  /*cb30*/  BSYNC B0 ;  /* 0x0000000000007941 */ /* 0x000fea0003800000 */
.L_x_16097:
        /* <DEDUP_REMOVED lines=47> */
.L_x_16109:
        /* <DEDUP_REMOVED lines=142> */
.L_x_16108:
        /* <DEDUP_REMOVED lines=80> */
.L_x_16110:
[----:B------:R-:W-:-:S04]  /*dc10*/  ISETP.NE.U32.AND P2, PT, RZ, UR9, PT ;  /* 0x00000009ff007c0c */ /* 0x000fc8000bf45070 */
[----:B------:R-:W-:-:S13]  /*dc20*/  ISETP.NE.OR.EX P0, PT, RZ, UR12, P0, P2 ;  /* 0x0000000cff007c0c */ /* 0x000fda0008705720 */
[----:B------:R-:W-:Y:S05]  /*dc30*/  @!P0 BRA `(.L_x_16106) ;  /* 0x0000000000ac8947 */ /* 0x000fea0003800000 */
.L_x_16107:
        /* <DEDUP_REMOVED lines=43> */
.L_x_16106:
        /* <DEDUP_REMOVED lines=52> */
.L_x_16105:
[----:B------:R-:W-:Y:S05]  /*e230*/  BSYNC B0 ;  /* 0x0000000000007941 */ /* 0x000fea0003800000 */
.L_x_16104:
        /* <DEDUP_REMOVED lines=46> */
.L_x_16116:
        /* <DEDUP_REMOVED lines=141> */
.L_x_16115:
        /* <DEDUP_REMOVED lines=79> */
.L_x_16117:
[----:B------:R-:W-:-:S04]  /*f2e0*/  ISETP.NE.U32.AND P2, PT, RZ, UR9, PT ;  /* 0x00000009ff007c0c */ /* 0x000fc8000bf45070 */
[----:B------:R-:W-:-:S13]  /*f2f0*/  ISETP.NE.OR.EX P0, PT, RZ, UR10, P0, P2 ;  /* 0x0000000aff007c0c */ /* 0x000fda0008705720 */
[----:B------:R-:W-:Y:S05]  /*f300*/  @!P0 BRA `(.L_x_16113) ;  /* 0x0000000000b08947 */ /* 0x000fea0003800000 */
.L_x_16114:
        /* <DEDUP_REMOVED lines=44> */
.L_x_16113:
        /* <DEDUP_REMOVED lines=57> */
.L_x_16112:
[----:B------:R-:W-:Y:S05]  /*f960*/  BSYNC B0 ;  /* 0x0000000000007941 */ /* 0x000fea0003800000 */
.L_x_16111:
        /* <DEDUP_REMOVED lines=43> */
.L_x_16123:
        /* <DEDUP_REMOVED lines=142> */
.L_x_16122:
        /* <DEDUP_REMOVED lines=80> */
.L_x_16124:
[----:B------:R-:W-:-:S04]  /*10a00*/  ISETP.NE.U32.AND P2, PT, RZ, UR12, PT ;  /* 0x0000000cff007c0c */ /* 0x000fc8000bf45070 */
[----:B------:R-:W-:-:S13]  /*10a10*/  ISETP.NE.OR.EX P0, PT, RZ, UR11, P0, P2 ;  /* 0x0000000bff007c0c */ /* 0x000fda0008705720 */
[----:B------:R-:W-:Y:S05]  /*10a20*/  @!P0 BRA `(.L_x_16120) ;  /* 0x0000000000b48947 */ /* 0x000fea0003800000 */
.L_x_16121:
        /* <DEDUP_REMOVED lines=45> */
.L_x_16120:
        /* <DEDUP_REMOVED lines=56> */
.L_x_16119:
[----:B------:R-:W-:Y:S05]  /*11080*/  BSYNC B0 ;  /* 0x0000000000007941 */ /* 0x000fea0003800000 */
.L_x_16118:
        /* <DEDUP_REMOVED lines=44> */
.L_x_16130:
        /* <DEDUP_REMOVED lines=142> */
.L_x_16129:
        /* <DEDUP_REMOVED lines=80> */
.L_x_16131:
[----:B------:R-:W-:-:S04]  /*12130*/  ISETP.NE.U32.AND P2, PT, RZ, UR10, PT ;  /* 0x0000000aff007c0c */ /* 0x000fc8000bf45070 */
[----:B------:R-:W-:-:S13]  /*12140*/  ISETP.NE.OR.EX P0, PT, RZ, UR11, P0, P2 ;  /* 0x0000000bff007c0c */ /* 0x000fda0008705720 */
[----:B------:R-:W-:Y:S05]  /*12150*/  @!P0 BRA `(.L_x_16127) ;  /* 0x0000000000b48947 */ /* 0x000fea0003800000 */
.L_x_16128:
        /* <DEDUP_REMOVED lines=45> */
.L_x_16127:
        /* <DEDUP_REMOVED lines=56> */
.L_x_16126:
[----:B------:R-:W-:Y:S05]  /*127b0*/  BSYNC B0 ;  /* 0x0000000000007941 */ /* 0x000fea0003800000 */
.L_x_16125:
        /* <DEDUP_REMOVED lines=44> */
.L_x_16137:
        /* <DEDUP_REMOVED lines=145> */
.L_x_16136:
        /* <DEDUP_REMOVED lines=78> */
.L_x_16138:
[----:B------:R-:W-:-:S04]  /*13870*/  ISETP.NE.U32.AND P2, PT, RZ, UR10, PT ;  /* 0x0000000aff007c0c */ /* 0x000fc8000bf45070 */
[----:B------:R-:W-:-:S13]  /*13880*/  ISETP.NE.OR.EX P0, PT, RZ, UR11, P0, P2 ;  /* 0x0000000bff007c0c */ /* 0x000fda0008705720 */
[----:B------:R-:W-:Y:S05]  /*13890*/  @!P0 BRA `(.L_x_16134) ;  /* 0x0000000000b08947 */ /* 0x000fea0003800000 */
.L_x_16135:
        /* <DEDUP_REMOVED lines=44> */
.L_x_16134:
        /* <DEDUP_REMOVED lines=55> */
.L_x_16133:
[----:B------:R-:W-:Y:S05]  /*13ed0*/  BSYNC B0 ;  /* 0x0000000000007941 */ /* 0x000fea0003800000 */
.L_x_16132:
        /* <DEDUP_REMOVED lines=44> */
.L_x_16144:
        /* <DEDUP_REMOVED lines=140> */
.L_x_16143:
        /* <DEDUP_REMOVED lines=78> */
.L_x_16145:
[----:B------:R-:W-:-:S04]  /*14f40*/  ISETP.NE.U32.AND P2, PT, RZ, UR13, PT ;  /* 0x0000000dff007c0c */ /* 0x000fc8000bf45070 */
[----:B------:R-:W-:-:S13]  /*14f50*/  ISETP.NE.OR.EX P0, PT, RZ, UR14, P0, P2 ;  /* 0x0000000eff007c0c */ /* 0x000fda0008705720 */
[----:B------:R-:W-:Y:S05]  /*14f60*/  @!P0 BRA `(.L_x_16141) ;  /* 0x0000000000ac8947 */ /* 0x000fea0003800000 */
.L_x_16142:
        /* <DEDUP_REMOVED lines=43> */
.L_x_16141:
        /* <DEDUP_REMOVED lines=54> */
.L_x_16140:
[----:B------:R-:W-:Y:S05]  /*15580*/  BSYNC B0 ;  /* 0x0000000000007941 */ /* 0x000fea0003800000 */
.L_x_16139:
        /* <DEDUP_REMOVED lines=42> */
.L_x_16150:
        /* <DEDUP_REMOVED lines=141> */
.L_x_16149:
        /* <DEDUP_REMOVED lines=78> */
.L_x_16151:
[----:B------:R-:W-:-:S04]  /*165e0*/  ISETP.NE.U32.AND P2, PT, RZ, UR14, PT ;  /* 0x0000000eff007c0c */ /* 0x000fc8000bf45070 */
[----:B------:R-:W-:-:S13]  /*165f0*/  ISETP.NE.OR.EX P0, PT, RZ, UR15, P0, P2 ;  /* 0x0000000fff007c0c */ /* 0x000fda0008705720 */
[----:B------:R-:W-:Y:S05]  /*16600*/  @!P0 BRA `(.L_x_16147) ;  /* 0x0000000000ac8947 */ /* 0x000fea0003800000 */
.L_x_16148:
        /* <DEDUP_REMOVED lines=43> */
.L_x_16147:
        /* <DEDUP_REMOVED lines=55> */
.L_x_16146:
[----:B------:R-:W-:Y:S05]  /*16c30*/  BSYNC B0 ;  /* 0x0000000000007941 */ /* 0x000fea0003800000 */
.L_x_16096:
        /* <DEDUP_REMOVED lines=24> */
.L_x_16154:
[----:B------:R-:W-:-:S13]  /*16dc0*/  ISETP.GE.AND P0, PT, R0, UR4, PT ;  /* 0x0000000400007c0c */ /* 0x000fda000bf06270 */
[----:B------:R-:W-:Y:S05]  /*16dd0*/  @P0 BRA `(.L_x_16156) ;  /* 0x0000000000300947 */ /* 0x000fea0003800000 */
[----:B01----:R-:W0:Y:S01]  /*16de0*/  LDC.64 R2, c[0x0][0x248] ;  /* 0x00009200ff027b82 */ /* 0x003e220000000a00 */
[C---:B------:R-:W-:Y:S01]  /*16df0*/  VIADD R5, R0.reuse, UR8 ;  /* 0x0000000800057c36 */ /* 0x040fe20008000000 */
[----:B------:R-:W-:-:S03]  /*16e00*/  IADD3 R0, R0, 0x80, RZ ;  /* 0x0000008000007810 */ /* 0x000fc60007ffe0ff */
[----:B0-----:R-:W-:-:S05]  /*16e10*/  IMAD.WIDE.U32 R2, R5, 0x8, R2 ;  /* 0x0000000805027825 */ /* 0x001fca00078e0002 */
[----:B------:R1:W-:Y:S02]  /*16e20*/  STG.E.64 desc[UR6][R2.64], R8 ;  /* 0x0000000802007986 */ /* 0x0003e4000c101b06 */
.L_x_16155:
[----:B------:R-:W-:-:S13]  /*16e30*/  ISETP.GE.AND P0, PT, R0, UR4, PT ;  /* 0x0000000400007c0c */ /* 0x000fda000bf06270 */
[----:B------:R-:W-:Y:S05]  /*16e40*/  @P0 BRA `(.L_x_16157) ;  /* 0x0000000000340947 */ /* 0x000fea0003800000 */
[----:B01----:R-:W0:Y:S01]  /*16e50*/  LDC.64 R2, c[0x0][0x248] ;  /* 0x00009200ff027b82 */ /* 0x003e220000000a00 */
[C---:B------:R-:W-:Y:S01]  /*16e60*/  IADD3 R5, R0.reuse, UR8, RZ ;  /* 0x0000000800057c10 */ /* 0x040fe2000fffe0ff */
[----:B------:R-:W-:-:S04]  /*16e70*/  VIADD R0, R0, 0x80 ;  /* 0x0000008000007836 */ /* 0x000fc80000000000 */
[----:B0-----:R-:W-:-:S05]  /*16e80*/  IMAD.WIDE.U32 R2, R5, 0x8, R2 ;  /* 0x0000000805027825 */ /* 0x001fca00078e0002 */
[----:B------:R2:W-:Y:S02]  /*16e90*/  STG.E.64 desc[UR6][R2.64], R10 ;  /* 0x0000000a02007986 */ /* 0x0005e4000c101b06 */
.L_x_16156:
        /* <DEDUP_REMOVED lines=8> */
.L_x_16157:
[----:B------:R-:W-:Y:S05]  /*16f20*/  BSYNC B1 ;  /* 0x0000000000017941 */ /* 0x000fea0003800000 */
.L_x_16153:
[----:B------:R-:W-:-:S13]  /*16f30*/  ISETP.GE.AND P0, PT, R0, UR4, PT ;  /* 0x0000000400007c0c */ /* 0x000fda000bf06270 */
[----:B012---:R-:W0:Y:S01]  /*16f40*/  @!P0 LDC.64 R2, c[0x0][0x248] ;  /* 0x00009200ff028b82 */ /* 0x007e220000000a00 */
[C---:B------:R-:W-:Y:S01]  /*16f50*/  @!P0 VIADD R5, R0.reuse, UR8 ;  /* 0x0000000800058c36 */ /* 0x040fe20008000000 */
[----:B------:R-:W-:-:S03]  /*16f60*/  @!P0 IADD3 R0, R0, 0x80, RZ ;  /* 0x0000008000008810 */ /* 0x000fc60007ffe0ff */
[----:B0-----:R-:W-:-:S05]  /*16f70*/  @!P0 IMAD.WIDE.U32 R2, R5, 0x8, R2 ;  /* 0x0000000805028825 */ /* 0x001fca00078e0002 */
[----:B------:R3:W-:Y:S02]  /*16f80*/  @!P0 STG.E.64 desc[UR6][R2.64], R40 ;  /* 0x0000002802008986 */ /* 0x0007e4000c101b06 */
.L_x_16158:
[----:B------:R-:W-:Y:S05]  /*16f90*/  BSYNC B0 ;  /* 0x0000000000007941 */ /* 0x000fea0003800000 */
.L_x_16152:
        /* <DEDUP_REMOVED lines=8> */
.L_x_16159:
        /* <DEDUP_REMOVED lines=14> */
.L_x_18632:


//--------------------- .text._ZN2at6native29vectorized_elementwise_kernelILi8EZZNS0_73_GLOBAL__N__c8866d80_35_SparseBinaryOpIntersectionKernel_cu_9e10b42f_311142_sparse_binary_op_intersection_kernel_implINS2_18CUDAKernelLauncherENS2_36CUDAValueSelectionIntersectionKernelINS2_5MulOpEEElLl0EEEvRNS_6TensorERKS8_SB_RKSt6vectorIlSaIlEERKSt8optionalIS8_ESK_bbENKUlvE1_clEvEUllE_St5arrayIPcLm2EEEEviT0_T1_ --------------------------
	.section	.text._ZN2at6native29vectorized_elementwise_kernelILi8EZZNS0_73_GLOBAL__N__c8866d80_35_SparseBinaryOpIntersectionKernel_cu_9e10b42f_311142_sparse_binary_op_intersection_kernel_implINS2_18CUDAKernelLauncherENS2_36CUDAValueSelectionIntersectionKernelINS2_5MulOpEEElLl0EEEvRNS_6TensorERKS8_SB_RKSt6vectorIlSaIlEERKSt8optionalIS8_ESK_bbENKUlvE1_clEvEUllE_St5arrayIPcLm2EEEEviT0_T1_,"ax",@progbits
	.align	128
        .global         _ZN2at6native29vectorized_elementwise_kernelILi8EZZNS0_73_GLOBAL__N__c8866d80_35_SparseBinaryOpIntersectionKernel_cu_9e10b42f_311142_sparse_binary_op_intersection_kernel_implINS2_18CUDAKernelLauncherENS2_36CUDAValueSelectionIntersectionKernelINS2_5MulOpEEElLl0EEEvRNS_6TensorERKS8_SB_RKSt6vectorIlSaIlEERKSt8optionalIS8_ESK_bbENKUlvE1_clEvEUllE_St5arrayIPcLm2EEEEviT0_T1_
        .type           _ZN2at6native29vectorized_elementwise_kernelILi8EZZNS0_73_GLOBAL__N__c8866d80_35_SparseBinaryOpIntersectionKernel_cu_9e10b42f_311142_sparse_binary_op_intersection_kernel_implINS2_18CUDAKernelLauncherENS2_36CUDAValueSelectionIntersectionKernelINS2_5MulOpEEElLl0EEEvRNS_6TensorERKS8_SB_RKSt6vectorIlSaIlEERKSt8optionalIS8_ESK_bbENKUlvE1_clEvEUllE_St5arrayIPcLm2EEEEviT0_T1_,@function
        .size           _ZN2at6native29vectorized_elementwise_kernelILi8EZZNS0_73_GLOBAL__N__c8866d80_35_SparseBinaryOpIntersectionKernel_cu_9e10b42f_311142_sparse_binary_op_intersection_kernel_implINS2_18CUDAKernelLauncherENS2_36CUDAValueSelectionIntersectionKernelINS2_5MulOpEEElLl0EEEvRNS_6TensorERKS8_SB_RKSt6vectorIlSaIlEERKSt8optionalIS8_ESK_bbENKUlvE1_clEvEUllE_St5arrayIPcLm2EEEEviT0_T1_,(.L_x_18633 - _ZN2at6native29vectorized_elementwise_kernelILi8EZZNS0_73_GLOBAL__N__c8866d80_35_SparseBinaryOpIntersectionKernel_cu_9e10b42f_311142_sparse_binary_op_intersection_kernel_implINS2_18CUDAKernelLauncherENS2_36CUDAValueSelectionIntersectionKernelINS2_5MulOpEEElLl0EEEvRNS_6TensorERKS8_SB_RKSt6vectorIlSaIlEERKSt8optionalIS8_ESK_bbENKUlvE1_clEvEUllE_St5arrayIPcLm2EEEEviT0_T1_)
        .other          _ZN2at6native29vectorized_elementwise_kernelILi8EZZNS0_73_GLOBAL__N__c8866d80_35_SparseBinaryOpIntersectionKernel_cu_9e10b42f_311142_sparse_binary_op_intersection_kernel_implINS2_18CUDAKernelLauncherENS2_36CUDAValueSelectionIntersectionKernelINS2_5MulOpEEElLl0EEEvRNS_6TensorERKS8_SB_RKSt6vectorIlSaIlEERKSt8optionalIS8_ESK_bbENKUlvE1_clEvEUllE_St5arrayIPcLm2EEEEviT0_T1_,@"STO_CUDA_ENTRY STV_DEFAULT"
_ZN2at6native29vectorized_elementwise_kernelILi8EZZNS0_73_GLOBAL__N__c8866d80_35_SparseBinaryOpIntersectionKernel_cu_9e10b42f_311142_sparse_binary_op_intersection_kernel_implINS2_18CUDAKernelLauncherENS2_36CUDAValueSelectionIntersectionKernelINS2_5MulOpEEElLl0EEEvRNS_6TensorERKS8_SB_RKSt6vectorIlSaIlEERKSt8optionalIS8_ESK_bbENKUlvE1_clEvEUllE_St5arrayIPcLm2EEEEviT0_T1_:
.text._ZN2at6native29vectorized_elementwise_kernelILi8EZZNS0_73_GLOBAL__N__c8866d80_35_SparseBinaryOpIntersectionKernel_cu_9e10b42f_311142_sparse_binary_op_intersection_kernel_implINS2_18CUDAKernelLauncherENS2_36CUDAValueSelectionIntersectionKernelINS2_5MulOpEEElLl0EEEvRNS_6TensorERKS8_SB_RKSt6vectorIlSaIlEERKSt8optionalIS8_ESK_bbENKUlvE1_clEvEUllE_St5arrayIPcLm2EEEEviT0_T1_:
        /* <DEDUP_REMOVED lines=71> */
.L_x_16165:
        /* <DEDUP_REMOVED lines=144> */
.L_x_16164:
        /* <DEDUP_REMOVED lines=80> */
.L_x_16166:
[----:B------:R-:W-:-:S04]  /*1270*/  ISETP.NE.U32.AND P2, PT, R3, RZ, PT ;  /* 0x000000ff0300720c */ /* 0x000fc80003f45070 */
[----:B------:R-:W-:-:S13]  /*1280*/  ISETP.NE.OR.EX P0, PT, R2, RZ, P0, P2 ;  /* 0x000000ff0200720c */ /* 0x000fda0000705720 */
[----:B------:R-:W-:Y:S05]  /*1290*/  @!P0 BRA `(.L_x_16162) ;  /* 0x0000000000c08947 */ /* 0x000fea0003800000 */
.L_x_16163:
        /* <DEDUP_REMOVED lines=48> */
.L_x_16162:
        /* <DEDUP_REMOVED lines=59> */
.L_x_16167:
        /* <DEDUP_REMOVED lines=27> */
.L_x_16171:
        /* <DEDUP_REMOVED lines=139> */
.L_x_16170:
        /* <DEDUP_REMOVED lines=78> */
.L_x_16172:
[----:B------:R-:W-:-:S04]  /*2890*/  ISETP.NE.U32.AND P3, PT, R3, RZ, PT ;  /* 0x000000ff0300720c */ /* 0x000fc80003f65070 */
[----:B------:R-:W-:-:S13]  /*28a0*/  ISETP.NE.OR.EX P0, PT, R2, RZ, P0, P3 ;  /* 0x000000ff0200720c */ /* 0x000fda0000705730 */
[----:B------:R-:W-:Y:S05]  /*28b0*/  @!P0 BRA `(.L_x_16168) ;  /* 0x0000000000ac8947 */ /* 0x000fea0003800000 */
.L_x_16169:
        /* <DEDUP_REMOVED lines=43> */
.L_x_16168:
        /* <DEDUP_REMOVED lines=49> */
.L_x_16173:
        /* <DEDUP_REMOVED lines=27> */
.L_x_16177:
        /* <DEDUP_REMOVED lines=139> */
.L_x_16176:
        /* <DEDUP_REMOVED lines=78> */
.L_x_16178:
[----:B------:R-:W-:-:S04]  /*3dc0*/  ISETP.NE.U32.AND P3, PT, R40, RZ, PT ;  /* 0x000000ff2800720c */ /* 0x000fc80003f65070 */
[----:B------:R-:W-:-:S13]  /*3dd0*/  ISETP.NE.OR.EX P0, PT, R20, RZ, P0, P3 ;  /* 0x000000ff1400720c */ /* 0x000fda0000705730 */
[----:B------:R-:W-:Y:S05]  /*3de0*/  @!P0 BRA `(.L_x_16174) ;  /* 0x0000000000ac8947 */ /* 0x000fea0003800000 */
.L_x_16175:
        /* <DEDUP_REMOVED lines=43> */
.L_x_16174:
        /* <DEDUP_REMOVED lines=48> */
.L_x_16179:
        /* <DEDUP_REMOVED lines=28> */
.L_x_16183:
        /* <DEDUP_REMOVED lines=141> */
.L_x_16182:
        /* <DEDUP_REMOVED lines=80> */
.L_x_16184:
[----:B------:R-:W-:-:S04]  /*5330*/  ISETP.NE.U32.AND P3, PT, R41, RZ, PT ;  /* 0x000000ff2900720c */ /* 0x000fc80003f65070 */
[----:B------:R-:W-:-:S13]  /*5340*/  ISETP.NE.OR.EX P0, PT, R40, RZ, P0, P3 ;  /* 0x000000ff2800720c */ /* 0x000fda0000705730 */
[----:B------:R-:W-:Y:S05]  /*5350*/  @!P0 BRA `(.L_x_16180) ;  /* 0x0000000000b88947 */ /* 0x000fea0003800000 */
.L_x_16181:
        /* <DEDUP_REMOVED lines=46> */
.L_x_16180:
        /* <DEDUP_REMOVED lines=53> */
.L_x_16185:
        /* <DEDUP_REMOVED lines=27> */
.L_x_16189:
        /* <DEDUP_REMOVED lines=139> */
.L_x_16188:
        /* <DEDUP_REMOVED lines=78> */
.L_x_16190:
[----:B------:R-:W-:-:S04]  /*68d0*/  ISETP.NE.U32.AND P3, PT, R40, RZ, PT ;  /* 0x000000ff2800720c */ /* 0x000fc80003f65070 */
[----:B------:R-:W-:-:S13]  /*68e0*/  ISETP.NE.OR.EX P0, PT, R32, RZ, P0, P3 ;  /* 0x000000ff2000720c */ /* 0x000fda0000705730 */
[----:B------:R-:W-:Y:S05]  /*68f0*/  @!P0 BRA `(.L_x_16186) ;  /* 0x0000000000ac8947 */ /* 0x000fea0003800000 */
.L_x_16187:
        /* <DEDUP_REMOVED lines=43> */
.L_x_16186:
        /* <DEDUP_REMOVED lines=48> */
.L_x_16191:
        /* <DEDUP_REMOVED lines=28> */
.L_x_16195:
        /* <DEDUP_REMOVED lines=141> */
.L_x_16194:
        /* <DEDUP_REMOVED lines=80> */
.L_x_16196:
[----:B------:R-:W-:-:S04]  /*7e40*/  ISETP.NE.U32.AND P3, PT, R41, RZ, PT ;  /* 0x000000ff2900720c */ /* 0x000fc80003f65070 */
[----:B------:R-:W-:-:S13]  /*7e50*/  ISETP.NE.OR.EX P0, PT, R40, RZ, P0, P3 ;  /* 0x000000ff2800720c */ /* 0x000fda0000705730 */
[----:B------:R-:W-:Y:S05]  /*7e60*/  @!P0 BRA `(.L_x_16192) ;  /* 0x0000000000b88947 */ /* 0x000fea0003800000 */
.L_x_16193:
        /* <DEDUP_REMOVED lines=46> */
.L_x_16192:
        /* <DEDUP_REMOVED lines=53> */
.L_x_16197:
        /* <DEDUP_REMOVED lines=27> */
.L_x_16201:
        /* <DEDUP_REMOVED lines=139> */
.L_x_16200:
        /* <DEDUP_REMOVED lines=78> */
.L_x_16202:
[----:B------:R-:W-:-:S04]  /*93e0*/  ISETP.NE.U32.AND P3, PT, R40, RZ, PT ;  /* 0x000000ff2800720c */ /* 0x000fc80003f65070 */
[----:B------:R-:W-:-:S13]  /*93f0*/  ISETP.NE.OR.EX P0, PT, R38, RZ, P0, P3 ;  /* 0x000000ff2600720c */ /* 0x000fda0000705730 */
[----:B------:R-:W-:Y:S05]  /*9400*/  @!P0 BRA `(.L_x_16198) ;  /* 0x0000000000ac8947 */ /* 0x000fea0003800000 */
.L_x_16199:
        /* <DEDUP_REMOVED lines=43> */
.L_x_16198:
        /* <DEDUP_REMOVED lines=48> */
.L_x_16203:
        /* <DEDUP_REMOVED lines=27> */
.L_x_16207:
        /* <DEDUP_REMOVED lines=139> */
.L_x_16206:
        /* <DEDUP_REMOVED lines=77> */
.L_x_16208:
[----:B------:R-:W-:-:S04]  /*a8f0*/  ISETP.NE.U32.AND P1, PT, R38, RZ, PT ;  /* 0x000000ff2600720c */ /* 0x000fc80003f25070 */
[----:B------:R-:W-:-:S13]  /*a900*/  ISETP.NE.OR.EX P0, PT, R40, RZ, P0, P1 ;  /* 0x000000ff2800720c */ /* 0x000fda0000705710 */
[----:B------:R-:W-:Y:S05]  /*a910*/  @!P0 BRA `(.L_x_16204) ;  /* 0x0000000000ac8947 */ /* 0x000fea0003800000 */
.L_x_16205:
        /* <DEDUP_REMOVED lines=43> */
.L_x_16204:
        /* <DEDUP_REMOVED lines=48> */
.L_x_16161:
        /* <DEDUP_REMOVED lines=23> */
.L_x_16160:
        /* <DEDUP_REMOVED lines=116> */
.L_x_16215:
        /* <DEDUP_REMOVED lines=140> */
.L_x_16214:
        /* <DEDUP_REMOVED lines=78> */
.L_x_16216:
[----:B------:R-:W-:-:S04]  /*c520*/  ISETP.NE.U32.AND P2, PT, RZ, UR9, PT ;  /* 0x00000009ff007c0c */ /* 0x000fc8000bf45070 */
[----:B------:R-:W-:-:S13]  /*c530*/  ISETP.NE.OR.EX P0, PT, RZ, UR15, P0, P2 ;  /* 0x0000000fff007c0c */ /* 0x000fda0008705720 */
[----:B------:R-:W-:Y:S05]  /*c540*/  @!P0 BRA `(.L_x_16212) ;  /* 0x0000000000ac8947 */ /* 0x000fea0003800000 */
.L_x_16213:
        /* <DEDUP_REMOVED lines=43> */
.L_x_16212:
        /* <DEDUP_REMOVED lines=51> */
.L_x_16211:
[----:B------:R-:W-:Y:S05]  /*cb30*/  BSYNC B0 ;  /* 0x0000000000007941 */ /* 0x000fea0003800000 */
.L_x_16210:
        /* <DEDUP_REMOVED lines=47> */
.L_x_16222:
        /* <DEDUP_REMOVED lines=142> */
.L_x_16221:
        /* <DEDUP_REMOVED lines=80> */
.L_x_16223:
[----:B------:R-:W-:-:S04]  /*dc10*/  ISETP.NE.U32.AND P2, PT, RZ, UR9, PT ;  /* 0x00000009ff007c0c */ /* 0x000fc8000bf45070 */
[----:B------:R-:W-:-:S13]  /*dc20*/  ISETP.NE.OR.EX P0, PT, RZ, UR12, P0, P2 ;  /* 0x0000000cff007c0c */ /* 0x000fda0008705720 */
[----:B------:R-:W-:Y:S05]  /*dc30*/  @!P0 BRA `(.L_x_16219) ;  /* 0x0000000000ac8947 */ /* 0x000fea0003800000 */
.L_x_16220:
        /* <DEDUP_REMOVED lines=43> */
.L_x_16219:
        /* <DEDUP_REMOVED lines=52> */
.L_x_16218:
[----:B------:R-:W-:Y:S05]  /*e230*/  BSYNC B0 ;  /* 0x0000000000007941 */ /* 0x000fea0003800000 */
.L_x_16217:
        /* <DEDUP_REMOVED lines=46> */
.L_x_16229:
        /* <DEDUP_REMOVED lines=141> */
.L_x_16228:
        /* <DEDUP_REMOVED lines=79> */
.L_x_16230:
[----:B------:R-:W-:-:S04]  /*f2e0*/  ISETP.NE.U32.AND P2, PT, RZ, UR9, PT ;  /* 0x00000009ff007c0c */ /* 0x000fc8000bf45070 */
[----:B------:R-:W-:-:S13]  /*f2f0*/  ISETP.NE.OR.EX P0, PT, RZ, UR10, P0, P2 ;  /* 0x0000000aff007c0c */ /* 0x000fda0008705720 */
[----:B------:R-:W-:Y:S05]  /*f300*/  @!P0 BRA `(.L_x_16226) ;  /* 0x0000000000b08947 */ /* 0x000fea0003800000 */
.L_x_16227:
        /* <DEDUP_REMOVED lines=44> */
.L_x_16226:
        /* <DEDUP_REMOVED lines=57> */
.L_x_16225:
[----:B------:R-:W-:Y:S05]  /*f960*/  BSYNC B0 ;  /* 0x0000000000007941 */ /* 0x000fea0003800000 */
.L_x_16224:
        /* <DEDUP_REMOVED lines=43> */
.L_x_16236:
        /* <DEDUP_REMOVED lines=142> */
.L_x_16235:
        /* <DEDUP_REMOVED lines=80> */
.L_x_16237:
[----:B------:R-:W-:-:S04]  /*10a00*/  ISETP.NE.U32.AND P2, PT, RZ, UR12, PT ;  /* 0x0000000cff007c0c */ /* 0x000fc8000bf45070 */
[----:B------:R-:W-:-:S13]  /*10a10*/  ISETP.NE.OR.EX P0, PT, RZ, UR11, P0, P2 ;  /* 0x0000000bff007c0c */ /* 0x000fda0008705720 */
[----:B------:R-:W-:Y:S05]  /*10a20*/  @!P0 BRA `(.L_x_16233) ;  /* 0x0000000000b48947 */ /* 0x000fea0003800000 */
.L_x_16234:
        /* <DEDUP_REMOVED lines=45> */
.L_x_16233:
        /* <DEDUP_REMOVED lines=56> */
.L_x_16232:
[----:B------:R-:W-:Y:S05]  /*11080*/  BSYNC B0 ;  /* 0x0000000000007941 */ /* 0x000fea0003800000 */
.L_x_16231:
        /* <DEDUP_REMOVED lines=44> */
.L_x_16243:
        /* <DEDUP_REMOVED lines=142> */
.L_x_16242:
        /* <DEDUP_REMOVED lines=80> */
.L_x_16244:
[----:B------:R-:W-:-:S04]  /*12130*/  ISETP.NE.U32.AND P2, PT, RZ, UR10, PT ;  /* 0x0000000aff007c0c */ /* 0x000fc8000bf45070 */
[----:B------:R-:W-:-:S13]  /*12140*/  ISETP.NE.OR.EX P0, PT, RZ, UR11, P0, P2 ;  /* 0x0000000bff007c0c */ /* 0x000fda0008705720 */
[----:B------:R-:W-:Y:S05]  /*12150*/  @!P0 BRA `(.L_x_16240) ;  /* 0x0000000000b48947 */ /* 0x000fea0003800000 */
.L_x_16241:
        /* <DEDUP_REMOVED lines=45> */
.L_x_16240:
        /* <DEDUP_REMOVED lines=56> */
.L_x_16239:
[----:B------:R-:W-:Y:S05]  /*127b0*/  BSYNC B0 ;  /* 0x0000000000007941 */ /* 0x000fea0003800000 */
.L_x_16238:
        /* <DEDUP_REMOVED lines=44> */
.L_x_16250:
        /* <DEDUP_REMOVED lines=145> */
.L_x_16249:
        /* <DEDUP_REMOVED lines=78> */
.L_x_16251:
[----:B------:R-:W-:-:S04]  /*13870*/  ISETP.NE.U32.AND P2, PT, RZ, UR10, PT ;  /* 0x0000000aff007c0c */ /* 0x000fc8000bf45070 */
[----:B------:R-:W-:-:S13]  /*13880*/  ISETP.NE.OR.EX P0, PT, RZ, UR11, P0, P2 ;  /* 0x0000000bff007c0c */ /* 0x000fda0008705720 */
[----:B------:R-:W-:Y:S05]  /*13890*/  @!P0 BRA `(.L_x_16247) ;  /* 0x0000000000b08947 */ /* 0x000fea0003800000 */
.L_x_16248:
        /* <DEDUP_REMOVED lines=44> */
.L_x_16247:
        /* <DEDUP_REMOVED lines=55> */
.L_x_16246:
[----:B------:R-:W-:Y:S05]  /*13ed0*/  BSYNC B0 ;  /* 0x0000000000007941 */ /* 0x000fea0003800000 */
.L_x_16245:
        /* <DEDUP_REMOVED lines=44> */
.L_x_16257:
        /* <DEDUP_REMOVED lines=140> */
.L_x_16256:
        /* <DEDUP_REMOVED lines=78> */
.L_x_16258:
[----:B------:R-:W-:-:S04]  /*14f40*/  ISETP.NE.U32.AND P2, PT, RZ, UR13, PT ;  /* 0x0000000dff007c0c */ /* 0x000fc8000bf45070 */
[----:B------:R-:W-:-:S13]  /*14f50*/  ISETP.NE.OR.EX P0, PT, RZ, UR14, P0, P2 ;  /* 0x0000000eff007c0c */ /* 0x000fda0008705720 */
[----:B------:R-:W-:Y:S05]  /*14f60*/  @!P0 BRA `(.L_x_16254) ;  /* 0x0000000000ac8947 */ /* 0x000fea0003800000 */
.L_x_16255:
        /* <DEDUP_REMOVED lines=43> */
.L_x_16254:
        /* <DEDUP_REMOVED lines=54> */
.L_x_16253:
[----:B------:R-:W-:Y:S05]  /*15580*/  BSYNC B0 ;  /* 0x0000000000007941 */ /* 0x000fea0003800000 */
.L_x_16252:
        /* <DEDUP_REMOVED lines=42> */
.L_x_16263:
        /* <DEDUP_REMOVED lines=141> */
.L_x_16262:
        /* <DEDUP_REMOVED lines=78> */
.L_x_16264:
[----:B------:R-:W-:-:S04]  /*165e0*/  ISETP.NE.U32.AND P2, PT, RZ, UR14, PT ;  /* 0x0000000eff007c0c */ /* 0x000fc8000bf45070 */
[----:B------:R-:W-:-:S13]  /*165f0*/  ISETP.NE.OR.EX P0, PT, RZ, UR15, P0, P2 ;  /* 0x0000000fff007c0c */ /* 0x000fda0008705720 */
[----:B------:R-:W-:Y:S05]  /*16600*/  @!P0 BRA `(.L_x_16260) ;  /* 0x0000000000ac8947 */ /* 0x000fea0003800000 */
.L_x_16261:
        /* <DEDUP_REMOVED lines=43> */
.L_x_16260:
        /* <DEDUP_REMOVED lines=55> */
.L_x_16259:
[----:B------:R-:W-:Y:S05]  /*16c30*/  BSYNC B0 ;  /* 0x0000000000007941 */ /* 0x000fea0003800000 */
.L_x_16209:
        /* <DEDUP_REMOVED lines=24> */
.L_x_16267:
[----:B------:R-:W-:-:S13]  /*16dc0*/  ISETP.GE.AND P0, PT, R0, UR4, PT ;  /* 0x0000000400007c0c */ /* 0x000fda000bf06270 */
[----:B------:R-:W-:Y:S05]  /*16dd0*/  @P0 BRA `(.L_x_16269) ;  /* 0x0000000000300947 */ /* 0x000fea0003800000 */
[----:B01----:R-:W0:Y:S01]  /*16de0*/  LDC.64 R2, c[0x0][0x248] ;  /* 0x00009200ff027b82 */ /* 0x003e220000000a00 */
[C---:B------:R-:W-:Y:S01]  /*16df0*/  VIADD R5, R0.reuse, UR8 ;  /* 0x0000000800057c36 */ /* 0x040fe20008000000 */
[----:B------:R-:W-:-:S03]  /*16e00*/  IADD3 R0, R0, 0x80, RZ ;  /* 0x0000008000007810 */ /* 0x000fc60007ffe0ff */
[----:B0-----:R-:W-:-:S05]  /*16e10*/  IMAD.WIDE.U32 R2, R5, 0x8, R2 ;  /* 0x0000000805027825 */ /* 0x001fca00078e0002 */
[----:B------:R1:W-:Y:S02]  /*16e20*/  STG.E.64 desc[UR6][R2.64], R8 ;  /* 0x0000000802007986 */ /* 0x0003e4000c101b06 */
.L_x_16268:
[----:B------:R-:W-:-:S13]  /*16e30*/  ISETP.GE.AND P0, PT, R0, UR4, PT ;  /* 0x0000000400007c0c */ /* 0x000fda000bf06270 */
[----:B------:R-:W-:Y:S05]  /*16e40*/  @P0 BRA `(.L_x_16270) ;  /* 0x0000000000340947 */ /* 0x000fea0003800000 */
[----:B01----:R-:W0:Y:S01]  /*16e50*/  LDC.64 R2, c[0x0][0x248] ;  /* 0x00009200ff027b82 */ /* 0x003e220000000a00 */
[C---:B------:R-:W-:Y:S01]  /*16e60*/  IADD3 R5, R0.reuse, UR8, RZ ;  /* 0x0000000800057c10 */ /* 0x040fe2000fffe0ff */
[----:B------:R-:W-:-:S04]  /*16e70*/  VIADD R0, R0, 0x80 ;  /* 0x0000008000007836 */ /* 0x000fc80000000000 */
[----:B0-----:R-:W-:-:S05]  /*16e80*/  IMAD.WIDE.U32 R2, R5, 0x8, R2 ;  /* 0x0000000805027825 */ /* 0x001fca00078e0002 */
[----:B------:R2:W-:Y:S02]  /*16e90*/  STG.E.64 desc[UR6][R2.64], R10 ;  /* 0x0000000a02007986 */ /* 0x0005e4000c101b06 */
.L_x_16269:
        /* <DEDUP_REMOVED lines=8> */
.L_x_16270:
[----:B------:R-:W-:Y:S05]  /*16f20*/  BSYNC B1 ;  /* 0x0000000000017941 */ /* 0x000fea0003800000 */
.L_x_16266:
[----:B------:R-:W-:-:S13]  /*16f30*/  ISETP.GE.AND P0, PT, R0, UR4, PT ;  /* 0x0000000400007c0c */ /* 0x000fda000bf06270 */
[----:B012---:R-:W0:Y:S01]  /*16f40*/  @!P0 LDC.64 R2, c[0x0][0x248] ;  /* 0x00009200ff028b82 */ /* 0x007e220000000a00 */
[C---:B------:R-:W-:Y:S01]  /*16f50*/  @!P0 VIADD R5, R0.reuse, UR8 ;  /* 0x0000000800058c36 */ /* 0x040fe20008000000 */
[----:B------:R-:W-:-:S03]  /*16f60*/  @!P0 IADD3 R0, R0, 0x80, RZ ;  /* 0x0000008000008810 */ /* 0x000fc60007ffe0ff */
[----:B0-----:R-:W-:-:S05]  /*16f70*/  @!P0 IMAD.WIDE.U32 R2, R5, 0x8, R2 ;  /* 0x0000000805028825 */ /* 0x001fca00078e0002 */
[----:B------:R3:W-:Y:S02]  /*16f80*/  @!P0 STG.E.64 desc[UR6][R2.64], R40 ;  /* 0x0000002802008986 */ /* 0x0007e4000c101b06 */
.L_x_16271:
[----:B------:R-:W-:Y:S05]  /*16f90*/  BSYNC B0 ;  /* 0x0000000000007941 */ /* 0x000fea0003800000 */
.L_x_16265:
        /* <DEDUP_REMOVED lines=8> */
.L_x_16272:
        /* <DEDUP_REMOVED lines=14> */
.L_x_18633:


//--------------------- .text._ZN2at6native18elementwise_kernelILi128ELi4EZNS0_15gpu_kernel_implIZZNS0_73_GLOBAL__N__c8866d80_35_SparseBinaryOpIntersectionKernel_cu_9e10b42f_311142_sparse_binary_op_intersection_kernel_implINS3_18CUDAKernelLauncherENS3_36CUDAValueSelectionIntersectionKernelINS3_5MulOpEEElLl8EEEvRNS_6TensorERKS9_SC_RKSt6vectorIlSaIlEERKSt8optionalIS9_ESL_bbENKUlvE3_clEvEUllE_EEvRNS_18TensorIteratorBaseERKT_EUliE_EEviT1_ --------------------------
	.section	.text._ZN2at6native18elementwise_kernelILi128ELi4EZNS0_15gpu_kernel_implIZZNS0_73_GLOBAL__N__c8866d80_35_SparseBinaryOpIntersectionKernel_cu_9e10b42f_311142_sparse_binary_op_intersection_kernel_implINS3_18CUDAKernelLauncherENS3_36CUDAValueSelectionIntersectionKernelINS3_5MulOpEEElLl8EEEvRNS_6TensorERKS9_SC_RKSt6vectorIlSaIlEERKSt8optionalIS9_ESL_bbENKUlvE3_clEvEUllE_EEvRNS_18TensorIteratorBaseERKT_EUliE_EEviT1_,"ax",@progbits
	.align	128
        .global         _ZN2at6native18elementwise_kernelILi128ELi4EZNS0_15gpu_kernel_implIZZNS0_73_GLOBAL__N__c8866d80_35_SparseBinaryOpIntersectionKernel_cu_9e10b42f_311142_sparse_binary_op_intersection_kernel_implINS3_18CUDAKernelLauncherENS3_36CUDAValueSelectionIntersectionKernelINS3_5MulOpEEElLl8EEEvRNS_6TensorERKS9_SC_RKSt6vectorIlSaIlEERKSt8optionalIS9_ESL_bbENKUlvE3_clEvEUllE_EEvRNS_18TensorIteratorBaseERKT_EUliE_EEviT1_
        .type           _ZN2at6native18elementwise_kernelILi128ELi4EZNS0_15gpu_kernel_implIZZNS0_73_GLOBAL__N__c8866d80_35_SparseBinaryOpIntersectionKernel_cu_9e10b42f_311142_sparse_binary_op_intersection_kernel_implINS3_18CUDAKernelLauncherENS3_36CUDAValueSelectionIntersectionKernelINS3_5MulOpEEElLl8EEEvRNS_6TensorERKS9_SC_RKSt6vectorIlSaIlEERKSt8optionalIS9_ESL_bbENKUlvE3_clEvEUllE_EEvRNS_18TensorIteratorBaseERKT_EUliE_EEviT1_,@function
        .size           _ZN2at6native18elementwise_kernelILi128ELi4EZNS0_15gpu_kernel_implIZZNS0_73_GLOBAL__N__c8866d80_35_SparseBinaryOpIntersectionKernel_cu_9e10b42f_311142_sparse_binary_op_intersection_kernel_implINS3_18CUDAKernelLauncherENS3_36CUDAValueSelectionIntersectionKernelINS3_5MulOpEEElLl8EEEvRNS_6TensorERKS9_SC_RKSt6vectorIlSaIlEERKSt8optionalIS9_ESL_bbENKUlvE3_clEvEUllE_EEvRNS_18TensorIteratorBaseERKT_EUliE_EEviT1_,(.L_x_18634 - _ZN2at6native18elementwise_kernelILi128ELi4EZNS0_15gpu_kernel_implIZZNS0_73_GLOBAL__N__c8866d80_35_SparseBinaryOpIntersectionKernel_cu_9e10b42f_311142_sparse_binary_op_intersection_kernel_implINS3_18CUDAKernelLauncherENS3_36CUDAValueSelectionIntersectionKernelINS3_5MulOpEEElLl8EEEvRNS_6TensorERKS9_SC_RKSt6vectorIlSaIlEERKSt8optionalIS9_ESL_bbENKUlvE3_clEvEUllE_EEvRNS_18TensorIteratorBaseERKT_EUliE_EEviT1_)
        .other          _ZN2at6native18elementwise_kernelILi128ELi4EZNS0_15gpu_kernel_implIZZNS0_73_GLOBAL__N__c8866d80_35_SparseBinaryOpIntersectionKernel_cu_9e10b42f_311142_sparse_binary_op_intersection_kernel_implINS3_18CUDAKernelLauncherENS3_36CUDAValueSelectionIntersectionKernelINS3_5MulOpEEElLl8EEEvRNS_6TensorERKS9_SC_RKSt6vectorIlSaIlEERKSt8optionalIS9_ESL_bbENKUlvE3_clEvEUllE_EEvRNS_18TensorIteratorBaseERKT_EUliE_EEviT1_,@"STO_CUDA_ENTRY STV_DEFAULT"
_ZN2at6native18elementwise_kernelILi128ELi4EZNS0_15gpu_kernel_implIZZNS0_73_GLOBAL__N__c8866d80_35_SparseBinaryOpIntersectionKernel_cu_9e10b42f_311142_sparse_binary_op_intersection_kernel_implINS3_18CUDAKernelLauncherENS3_36CUDAValueSelectionIntersectionKernelINS3_5MulOpEEElLl8EEEvRNS_6TensorERKS9_SC_RKSt6vectorIlSaIlEERKSt8optionalIS9_ESL_bbENKUlvE3_clEvEUllE_EEvRNS_18TensorIteratorBaseERKT_EUliE_EEviT1_:
.text._ZN2at6native18elementwise_kernelILi128ELi4EZNS0_15gpu_kernel_implIZZNS0_73_GLOBAL__N__c8866d80_35_SparseBinaryOpIntersectionKernel_cu_9e10b42f_311142_sparse_binary_op_intersection_kernel_implINS3_18CUDAKernelLauncherENS3_36CUDAValueSelectionIntersectionKernelINS3_5MulOpEEElLl8EEEvRNS_6TensorERKS9_SC_RKSt6vectorIlSaIlEERKSt8optionalIS9_ESL_bbENKUlvE3_clEvEUllE_EEvRNS_18TensorIteratorBaseERKT_EUliE_EEviT1_:
        /* <DEDUP_REMOVED lines=312> */
.L_x_16275:
        /* <DEDUP_REMOVED lines=21> */
.L_x_16279:
[----:B------:R0:W5:Y:S01]  /*14d0*/  LDG.E.U8 R4, desc[UR36][R2.64] ;  /* 0x0000002402047981 */ /* 0x000162000c1e1100 */
[----:B------:R-:W-:Y:S01]  /*14e0*/  MOV R5, RZ ;  /* 0x000000ff00057202 */ /* 0x000fe20000000f00 */
[----:B------:R-:W-:Y:S06]  /*14f0*/  BRA `(.L_x_16281) ;  /* 0x0000000c00487947 */ /* 0x000fec0003800000 */
.L_x_16278:
        /* <DEDUP_REMOVED lines=8> */
.L_x_16283:
[----:B------:R-:W2:Y:S02]  /*1580*/  LDG.E R4, desc[UR36][R2.64] ;  /* 0x0000002402047981 */ /* 0x000ea4000c1e1900 */
[----:B--2---:R-:W-:Y:S01]  /*1590*/  SHF.R.S32.HI R5, RZ, 0x1f, R4 ;  /* 0x0000001fff057819 */ /* 0x004fe20000011404 */
[----:B------:R-:W-:Y:S06]  /*15a0*/  BRA `(.L_x_16281) ;  /* 0x0000000c001c7947 */ /* 0x000fec0003800000 */
.L_x_16282:
[----:B------:R-:W2:Y:S02]  /*15b0*/  LDG.E.S16 R4, desc[UR36][R2.64] ;  /* 0x0000002402047981 */ /* 0x000ea4000c1e1700 */
[----:B--2---:R-:W-:Y:S01]  /*15c0*/  SHF.R.S32.HI R5, RZ, 0x1f, R4 ;  /* 0x0000001fff057819 */ /* 0x004fe20000011404 */
[----:B------:R-:W-:Y:S06]  /*15d0*/  BRA `(.L_x_16281) ;  /* 0x0000000c00107947 */ /* 0x000fec0003800000 */
.L_x_16277:
        /* <DEDUP_REMOVED lines=9> */
.L_x_16285:
[----:B------:R-:W2:Y:S02]  /*1670*/  LDG.E.U16 R2, desc[UR36][R2.64] ;  /* 0x0000002402027981 */ /* 0x000ea4000c1e1500 */
[----:B--2---:R-:W-:-:S06]  /*1680*/  HADD2.F32 R4, -RZ, R2.H0_H0 ;  /* 0x20000002ff047230 */ /* 0x004fcc0000004100 */
[----:B------:R-:W0:Y:S01]  /*1690*/  F2I.S64.TRUNC R4, R4 ;  /* 0x0000000400047311 */ /* 0x000e22000020d900 */
[----:B------:R-:W-:Y:S05]  /*16a0*/  BRA `(.L_x_16281) ;  /* 0x0000000800dc7947 */ /* 0x000fea0003800000 */
.L_x_16284:
        /* <DEDUP_REMOVED lines=9> */
.L_x_16287:
[----:B------:R-:W2:Y:S02]  /*1740*/  LDG.E.U16 R2, desc[UR36][R2.64] ;  /* 0x0000002402027981 */ /* 0x000ea4000c1e1500 */
[----:B--2---:R-:W-:-:S06]  /*1750*/  HADD2.F32 R4, -RZ, R2.H0_H0 ;  /* 0x20000002ff047230 */ /* 0x004fcc0000004100 */
[----:B------:R-:W0:Y:S01]  /*1760*/  F2I.S64.TRUNC R4, R4 ;  /* 0x0000000400047311 */ /* 0x000e22000020d900 */
[----:B------:R-:W-:Y:S05]  /*1770*/  BRA `(.L_x_16281) ;  /* 0x0000000800a87947 */ /* 0x000fea0003800000 */
.L_x_16286:
[----:B------:R-:W2:Y:S02]  /*1780*/  LDG.E.64 R2, desc[UR36][R2.64] ;  /* 0x0000002402027981 */ /* 0x000ea4000c1e1b00 */
[----:B--2---:R0:W1:Y:S01]  /*1790*/  F2I.S64.F64.TRUNC R4, R2 ;  /* 0x0000000200047311 */ /* 0x004062000030d900 */
[----:B------:R-:W-:Y:S05]  /*17a0*/  BRA `(.L_x_16281) ;  /* 0x00000008009c7947 */ /* 0x000fea0003800000 */
.L_x_16276:
        /* <DEDUP_REMOVED lines=13> */
.L_x_16290:
[----:B------:R-:W2:Y:S02]  /*1880*/  LDG.E.64 R2, desc[UR36][R2.64] ;  /* 0x0000002402027981 */ /* 0x000ea4000c1e1b00 */
[----:B--2---:R0:W1:Y:S01]  /*1890*/  F2I.S64.F64.TRUNC R4, R2 ;  /* 0x0000000200047311 */ /* 0x004062000030d900 */
[----:B------:R-:W-:Y:S05]  /*18a0*/  BRA `(.L_x_16281) ;  /* 0x00000008005c7947 */ /* 0x000fea0003800000 */
.L_x_16289:
        /* <DEDUP_REMOVED lines=27> */
.L_x_16292:
        /* <DEDUP_REMOVED lines=14> */
.L_x_16291:
[----:B------:R-:W2:Y:S02]  /*1b40*/  LDG.E.U16 R4, desc[UR36][R2.64] ;  /* 0x0000002402047981 */ /* 0x000ea4000c1e1500 */
[----:B--2---:R-:W-:-:S06]  /*1b50*/  IMAD.U32 R4, R4, 0x10000, RZ ;  /* 0x0001000004047824 */ /* 0x004fcc00078e00ff */
[----:B------:R-:W0:Y:S01]  /*1b60*/  F2I.S64.TRUNC R4, R4 ;  /* 0x0000000400047311 */ /* 0x000e22000020d900 */
[----:B------:R-:W-:Y:S05]  /*1b70*/  BRA `(.L_x_16281) ;  /* 0x0000000400a87947 */ /* 0x000fea0003800000 */
.L_x_16288:
        /* <DEDUP_REMOVED lines=11> */
.L_x_16295:
        /* <DEDUP_REMOVED lines=21> */
.L_x_16299:
[----:B------:R-:W-:Y:S05]  /*1d80*/  BSYNC B1 ;  /* 0x0000000000017941 */ /* 0x000fea0003800000 */
.L_x_16298:
[----:B------:R-:W-:Y:S01]  /*1d90*/  IMAD.SHL.U32 R2, R2, 0x100000, RZ ;  /* 0x0010000002027824 */ /* 0x000fe200078e00ff */
[----:B------:R-:W-:-:S04]  /*1da0*/  LEA R3, R0, 0x3b800000, 0x17 ;  /* 0x3b80000000037811 */ /* 0x000fc800078eb8ff */
[----:B------:R-:W-:-:S07]  /*1db0*/  LOP3.LUT R4, R3, R2, R4, 0xfe, !PT ;  /* 0x0000000203047212 */ /* 0x000fce00078efe04 */
.L_x_16297:
[----:B------:R-:W-:Y:S05]  /*1dc0*/  BSYNC B0 ;  /* 0x0000000000007941 */ /* 0x000fea0003800000 */
.L_x_16296:
[----:B------:R-:W1:Y:S01]  /*1dd0*/  F2I.S64.TRUNC R4, R4 ;  /* 0x0000000400047311 */ /* 0x000e62000020d900 */
[----:B------:R-:W-:Y:S05]  /*1de0*/  BRA `(.L_x_16281) ;  /* 0x00000004000c7947 */ /* 0x000fea0003800000 */
.L_x_16294:
        /* <DEDUP_REMOVED lines=21> */
.L_x_16303:
[----:B------:R-:W-:Y:S05]  /*1f40*/  BSYNC B1 ;  /* 0x0000000000017941 */ /* 0x000fea0003800000 */
.L_x_16302:
[----:B------:R-:W-:Y:S01]  /*1f50*/  IMAD.SHL.U32 R2, R2, 0x200000, RZ ;  /* 0x0020000002027824 */ /* 0x000fe200078e00ff */
[----:B------:R-:W-:-:S04]  /*1f60*/  LEA R3, R0, 0x37800000, 0x17 ;  /* 0x3780000000037811 */ /* 0x000fc800078eb8ff */
[----:B------:R-:W-:-:S07]  /*1f70*/  LOP3.LUT R4, R3, R2, R4, 0xfe, !PT ;  /* 0x0000000203047212 */ /* 0x000fce00078efe04 */
.L_x_16301:
[----:B------:R-:W-:Y:S05]  /*1f80*/  BSYNC B0 ;  /* 0x0000000000007941 */ /* 0x000fea0003800000 */
.L_x_16300:
[----:B------:R-:W2:Y:S01]  /*1f90*/  F2I.S64.TRUNC R4, R4 ;  /* 0x0000000400047311 */ /* 0x000ea2000020d900 */
[----:B------:R-:W-:Y:S05]  /*1fa0*/  BRA `(.L_x_16281) ;  /* 0x00000000009c7947 */ /* 0x000fea0003800000 */
.L_x_16293:
        /* <DEDUP_REMOVED lines=14> */
.L_x_16307:
[----:B------:R-:W-:Y:S05]  /*2090*/  BSYNC B0 ;  /* 0x0000000000007941 */ /* 0x000fea0003800000 */
.L_x_16306:
[----:B------:R-:W4:Y:S01]  /*20a0*/  F2I.S64.TRUNC R4, R4 ;  /* 0x0000000400047311 */ /* 0x000f22000020d900 */
[----:B------:R-:W-:Y:S05]  /*20b0*/  BRA `(.L_x_16281) ;  /* 0x0000000000587947 */ /* 0x000fea0003800000 */
.L_x_16280:
        /* <DEDUP_REMOVED lines=16> */
.L_x_16308:
[----:B------:R-:W-:Y:S01]  /*21c0*/  CS2R R4, SRZ ;  /* 0x0000000000047805 */ /* 0x000fe2000001ff00 */
[----:B------:R-:W-:Y:S06]  /*21d0*/  BRA `(.L_x_16281) ;  /* 0x0000000000107947 */ /* 0x000fec0003800000 */
.L_x_16305:
[----:B------:R0:W5:Y:S01]  /*21e0*/  LDG.E.64 R4, desc[UR36][R2.64] ;  /* 0x0000002402047981 */ /* 0x000162000c1e1b00 */
[----:B------:R-:W-:Y:S05]  /*21f0*/  BRA `(.L_x_16281) ;  /* 0x0000000000087947 */ /* 0x000fea0003800000 */
.L_x_16304:
[----:B------:R3:W5:Y:S01]  /*2200*/  LDG.E R4, desc[UR36][R2.64] ;  /* 0x0000002402047981 */ /* 0x000762000c1e1900 */
[----:B------:R-:W-:-:S07]  /*2210*/  IMAD.MOV.U32 R5, RZ, RZ, RZ ;  /* 0x000000ffff057224 */ /* 0x000fce00078e00ff */
.L_x_16281:
        /* <DEDUP_REMOVED lines=51> */
.L_x_16314:
        /* <DEDUP_REMOVED lines=139> */
.L_x_16313:
        /* <DEDUP_REMOVED lines=76> */
.L_x_16316:
[----:B------:R-:W-:Y:S05]  /*32c0*/  BSYNC B1 ;  /* 0x0000000000017941 */ /* 0x000fea0003800000 */
.L_x_16315:
[----:B------:R-:W-:-:S04]  /*32d0*/  ISETP.NE.U32.AND P1, PT, R60, RZ, PT ;  /* 0x000000ff3c00720c */ /* 0x000fc80003f25070 */
[----:B------:R-:W-:-:S13]  /*32e0*/  ISETP.NE.OR.EX P0, PT, R61, RZ, P0, P1 ;  /* 0x000000ff3d00720c */ /* 0x000fda0000705710 */
[----:B------:R-:W-:Y:S05]  /*32f0*/  @!P0 BRA `(.L_x_16317) ;  /* 0x0000000000a08947 */ /* 0x000fea0003800000 */
.L_x_16312:
        /* <DEDUP_REMOVED lines=40> */
.L_x_16317:
[----:B------:R-:W-:Y:S05]  /*3580*/  BSYNC B0 ;  /* 0x0000000000007941 */ /* 0x000fea0003800000 */
.L_x_16311:
        /* <DEDUP_REMOVED lines=48> */
.L_x_16309:
[----:B012-45:R-:W-:-:S04]  /*3890*/  LEA R50, P0, R4, UR4, 0x3 ;  /* 0x0000000404327c11 */ /* 0x037fc8000f8018ff */
[----:B------:R-:W-:-:S06]  /*38a0*/  LEA.HI.X R51, R4, UR5, R5, 0x3, P0 ;  /* 0x0000000504337c11 */ /* 0x000fcc00080f1c05 */
[----:B------:R-:W5:Y:S03]  /*38b0*/  LDG.E.64 R50, desc[UR36][R50.64] ;  /* 0x0000002432327981 */ /* 0x000f66000c1e1b00 */
.L_x_16310:
        /* <DEDUP_REMOVED lines=20> */
.L_x_16319:
        /* <DEDUP_REMOVED lines=23> */
.L_x_16318:
        /* <DEDUP_REMOVED lines=11> */
.L_x_16321:
        /* <DEDUP_REMOVED lines=23> */
.L_x_16320:
        /* <DEDUP_REMOVED lines=32> */
.L_x_16325:
[----:B------:R0:W-:Y:S01]  /*3f90*/  STG.E.U8 desc[UR36][R16.64], RZ ;  /* 0x000000ff10007986 */ /* 0x0001e2000c101124 */
[----:B------:R-:W-:Y:S05]  /*3fa0*/  BRA `(.L_x_16327) ;  /* 0x00000004008c7947 */ /* 0x000fea0003800000 */
.L_x_16324:
        /* <DEDUP_REMOVED lines=8> */
.L_x_16329:
[----:B------:R0:W-:Y:S01]  /*4030*/  STG.E desc[UR36][R16.64], RZ ;  /* 0x000000ff10007986 */ /* 0x0001e2000c101924 */
[----:B------:R-:W-:Y:S05]  /*4040*/  BRA `(.L_x_16327) ;  /* 0x0000000400647947 */ /* 0x000fea0003800000 */
.L_x_16328:
[----:B------:R0:W-:Y:S01]  /*4050*/  STG.E.U16 desc[UR36][R16.64], RZ ;  /* 0x000000ff10007986 */ /* 0x0001e2000c101524 */
[----:B------:R-:W-:Y:S05]  /*4060*/  BRA `(.L_x_16327) ;  /* 0x00000004005c7947 */ /* 0x000fea0003800000 */
.L_x_16323:
        /* <DEDUP_REMOVED lines=8> */
.L_x_16331:
[----:B------:R0:W-:Y:S01]  /*40f0*/  STG.E.U16 desc[UR36][R16.64], RZ ;  /* 0x000000ff10007986 */ /* 0x0001e2000c101524 */
[----:B------:R-:W-:Y:S05]  /*4100*/  BRA `(.L_x_16327) ;  /* 0x0000000400347947 */ /* 0x000fea0003800000 */
.L_x_16330:
        /* <DEDUP_REMOVED lines=8> */
.L_x_16333:
[----:B------:R0:W-:Y:S01]  /*4190*/  STG.E desc[UR36][R16.64], RZ ;  /* 0x000000ff10007986 */ /* 0x0001e2000c101924 */
[----:B------:R-:W-:Y:S05]  /*41a0*/  BRA `(.L_x_16327) ;  /* 0x00000004000c7947 */ /* 0x000fea0003800000 */
.L_x_16332:
[----:B------:R0:W-:Y:S01]  /*41b0*/  STG.E.64 desc[UR36][R16.64], RZ ;  /* 0x000000ff10007986 */ /* 0x0001e2000c101b24 */
[----:B------:R-:W-:Y:S05]  /*41c0*/  BRA `(.L_x_16327) ;  /* 0x0000000400047947 */ /* 0x000fea0003800000 */
.L_x_16322:
        /* <DEDUP_REMOVED lines=10> */
.L_x_16336:
[----:B------:R0:W-:Y:S01]  /*4270*/  STG.E.128 desc[UR36][R16.64], RZ ;  /* 0x000000ff10007986 */ /* 0x0001e2000c101d24 */
[----:B------:R-:W-:Y:S05]  /*4280*/  BRA `(.L_x_16327) ;  /* 0x0000000000d47947 */ /* 0x000fea0003800000 */
.L_x_16335:
        /* <DEDUP_REMOVED lines=8> */
.L_x_16338:
[----:B------:R0:W-:Y:S01]  /*4310*/  STG.E.U8 desc[UR36][R16.64], RZ ;  /* 0x000000ff10007986 */ /* 0x0001e2000c101124 */
[----:B------:R-:W-:Y:S05]  /*4320*/  BRA `(.L_x_16327) ;  /* 0x0000000000ac7947 */ /* 0x000fea0003800000 */
.L_x_16337:
[----:B------:R0:W-:Y:S01]  /*4330*/  STG.E.U16 desc[UR36][R16.64], RZ ;  /* 0x000000ff10007986 */ /* 0x0001e2000c101524 */
[----:B------:R-:W-:Y:S05]  /*4340*/  BRA `(.L_x_16327) ;  /* 0x0000000000a47947 */ /* 0x000fea0003800000 */
.L_x_16334:
        /* <DEDUP_REMOVED lines=10> */
.L_x_16341:
[----:B------:R1:W-:Y:S01]  /*43f0*/  STG.E.U8 desc[UR36][R16.64], RZ ;  /* 0x000000ff10007986 */ /* 0x0003e2000c101124 */
[----:B------:R-:W-:Y:S05]  /*4400*/  BRA `(.L_x_16327) ;  /* 0x0000000000747947 */ /* 0x000fea0003800000 */
.L_x_16340:
[----:B------:R2:W-:Y:S01]  /*4410*/  STG.E.U8 desc[UR36][R16.64], RZ ;  /* 0x000000ff10007986 */ /* 0x0005e2000c101124 */
[----:B------:R-:W-:Y:S05]  /*4420*/  BRA `(.L_x_16327) ;  /* 0x00000000006c7947 */ /* 0x000fea0003800000 */
.L_x_16339:
[----:B------:R-:W-:-:S13]  /*4430*/  ISETP.NE.AND P0, PT, R0, 0x1c, PT ;  /* 0x0000001c0000780c */ /* 0x000fda0003f05270 */
[----:B------:R-:W-:Y:S05]  /*4440*/  @!P0 BRA `(.L_x_16342) ;  /* 0x0000000000608947 */ /* 0x000fea0003800000 */
[----:B------:R-:W-:-:S13]  /*4450*/  ISETP.NE.AND P0, PT, R0, 0x1d, PT ;  /* 0x0000001d0000780c */ /* 0x000fda0003f05270 */
[----:B------:R-:W-:Y:S05]  /*4460*/  @!P0 BRA `(.L_x_16343) ;  /* 0x0000000000508947 */ /* 0x000fea0003800000 */
[----:B------:R-:W-:-:S13]  /*4470*/  ISETP.NE.AND P0, PT, R0, 0x2c, PT ;  /* 0x0000002c0000780c */ /* 0x000fda0003f05270 */
[----:B------:R3:W-:Y:S01]  /*4480*/  @!P0 STG.E.U8 desc[UR36][R16.64], RZ ;  /* 0x000000ff10008986 */ /* 0x0007e2000c101124 */
[----:B------:R-:W-:Y:S05]  /*4490*/  @!P0 BRA `(.L_x_16327) ;  /* 0x0000000000508947 */ /* 0x000fea0003800000 */
.L_x_16326:
        /* <DEDUP_REMOVED lines=16> */
.L_x_16344:
[----:B------:R-:W-:Y:S05]  /*45a0*/  BRA `(.L_x_16327) ;  /* 0x00000000000c7947 */ /* 0x000fea0003800000 */
.L_x_16343:
[----:B------:R4:W-:Y:S01]  /*45b0*/  STG.E.64 desc[UR36][R16.64], RZ ;  /* 0x000000ff10007986 */ /* 0x0009e2000c101b24 */
[----:B------:R-:W-:Y:S05]  /*45c0*/  BRA `(.L_x_16327) ;  /* 0x0000000000047947 */ /* 0x000fea0003800000 */
.L_x_16342:
[----:B------:R0:W-:Y:S02]  /*45d0*/  STG.E desc[UR36][R16.64], RZ ;  /* 0x000000ff10007986 */ /* 0x0001e4000c101924 */
.L_x_16327:
[----:B------:R-:W5:Y:S01]  /*45e0*/  S2R R0, SR_TID.X ;  /* 0x0000000000007919 */ /* 0x000f620000002100 */
[----:B------:R-:W5:Y:S02]  /*45f0*/  S2R R3, SR_CTAID.X ;  /* 0x0000000000037919 */ /* 0x000f640000002500 */
[----:B-----5:R-:W-:-:S04]  /*4600*/  IMAD R0, R3, 0x200, R0 ;  /* 0x0000020003007824 */ /* 0x020fc800078e0200 */
[----:B------:R-:W-:-:S07]  /*4610*/  VIADD R19, R0, 0x80 ;  /* 0x0000008000137836 */ /* 0x000fce0000000000 */
.L_x_16274:
[----:B------:R-:W-:Y:S05]  /*4620*/  BSYNC B6 ;  /* 0x0000000000067941 */ /* 0x000fea0003800000 */
.L_x_16273:
        /* <DEDUP_REMOVED lines=307> */
.L_x_16347:
        /* <DEDUP_REMOVED lines=21> */
.L_x_16351:
[----:B------:R0:W5:Y:S01]  /*5ab0*/  LDG.E.U8 R2, desc[UR36][R4.64] ;  /* 0x0000002404027981 */ /* 0x000162000c1e1100 */
[----:B------:R-:W-:Y:S01]  /*5ac0*/  IMAD.MOV.U32 R3, RZ, RZ, RZ ;  /* 0x000000ffff037224 */ /* 0x000fe200078e00ff */
[----:B------:R-:W-:Y:S06]  /*5ad0*/  BRA `(.L_x_16353) ;  /* 0x0000000c00487947 */ /* 0x000fec0003800000 */
.L_x_16350:
        /* <DEDUP_REMOVED lines=8> */
.L_x_16355:
[----:B------:R-:W2:Y:S02]  /*5b60*/  LDG.E R2, desc[UR36][R4.64] ;  /* 0x0000002404027981 */ /* 0x000ea4000c1e1900 */
[----:B--2---:R-:W-:Y:S01]  /*5b70*/  SHF.R.S32.HI R3, RZ, 0x1f, R2 ;  /* 0x0000001fff037819 */ /* 0x004fe20000011402 */
[----:B------:R-:W-:Y:S06]  /*5b80*/  BRA `(.L_x_16353) ;  /* 0x0000000c001c7947 */ /* 0x000fec0003800000 */
.L_x_16354:
[----:B------:R-:W2:Y:S02]  /*5b90*/  LDG.E.S16 R2, desc[UR36][R4.64] ;  /* 0x0000002404027981 */ /* 0x000ea4000c1e1700 */
[----:B--2---:R-:W-:Y:S01]  /*5ba0*/  SHF.R.S32.HI R3, RZ, 0x1f, R2 ;  /* 0x0000001fff037819 */ /* 0x004fe20000011402 */
[----:B------:R-:W-:Y:S06]  /*5bb0*/  BRA `(.L_x_16353) ;  /* 0x0000000c00107947 */ /* 0x000fec0003800000 */
.L_x_16349:
        /* <DEDUP_REMOVED lines=9> */
.L_x_16357:
[----:B------:R-:W2:Y:S02]  /*5c50*/  LDG.E.U16 R4, desc[UR36][R4.64] ;  /* 0x0000002404047981 */ /* 0x000ea4000c1e1500 */
[----:B--2---:R-:W-:-:S06]  /*5c60*/  HADD2.F32 R2, -RZ, R4.H0_H0 ;  /* 0x20000004ff027230 */ /* 0x004fcc0000004100 */
[----:B------:R-:W0:Y:S01]  /*5c70*/  F2I.S64.TRUNC R2, R2 ;  /* 0x0000000200027311 */ /* 0x000e22000020d900 */
[----:B------:R-:W-:Y:S05]  /*5c80*/  BRA `(.L_x_16353) ;  /* 0x0000000800dc7947 */ /* 0x000fea0003800000 */
.L_x_16356:
        /* <DEDUP_REMOVED lines=9> */
.L_x_16359:
[----:B------:R-:W2:Y:S02]  /*5d20*/  LDG.E.U16 R4, desc[UR36][R4.64] ;  /* 0x0000002404047981 */ /* 0x000ea4000c1e1500 */
[----:B--2---:R-:W-:-:S06]  /*5d30*/  HADD2.F32 R2, -RZ, R4.H0_H0 ;  /* 0x20000004ff027230 */ /* 0x004fcc0000004100 */
[----:B------:R-:W2:Y:S01]  /*5d40*/  F2I.S64.TRUNC R2, R2 ;  /* 0x0000000200027311 */ /* 0x000ea2000020d900 */
[----:B------:R-:W-:Y:S05]  /*5d50*/  BRA `(.L_x_16353) ;  /* 0x0000000800a87947 */ /* 0x000fea0003800000 */
.L_x_16358:
[----:B------:R-:W2:Y:S02]  /*5d60*/  LDG.E.64 R2, desc[UR36][R4.64] ;  /* 0x0000002404027981 */ /* 0x000ea4000c1e1b00 */
[----:B--2---:R-:W4:Y:S01]  /*5d70*/  F2I.S64.F64.TRUNC R2, R2 ;  /* 0x0000000200027311 */ /* 0x004f22000030d900 */
[----:B------:R-:W-:Y:S05]  /*5d80*/  BRA `(.L_x_16353) ;  /* 0x00000008009c7947 */ /* 0x000fea0003800000 */
.L_x_16348:
        /* <DEDUP_REMOVED lines=13> */
.L_x_16362:
[----:B------:R-:W2:Y:S02]  /*5e60*/  LDG.E.64 R2, desc[UR36][R4.64] ;  /* 0x0000002404027981 */ /* 0x000ea4000c1e1b00 */
[----:B--2---:R-:W0:Y:S01]  /*5e70*/  F2I.S64.F64.TRUNC R2, R2 ;  /* 0x0000000200027311 */ /* 0x004e22000030d900 */
[----:B------:R-:W-:Y:S05]  /*5e80*/  BRA `(.L_x_16353) ;  /* 0x00000008005c7947 */ /* 0x000fea0003800000 */
.L_x_16361:
        /* <DEDUP_REMOVED lines=27> */
.L_x_16364:
        /* <DEDUP_REMOVED lines=14> */
.L_x_16363:
[----:B------:R-:W2:Y:S02]  /*6120*/  LDG.E.U16 R2, desc[UR36][R4.64] ;  /* 0x0000002404027981 */ /* 0x000ea4000c1e1500 */
[----:B--2---:R-:W-:-:S06]  /*6130*/  SHF.L.U32 R2, R2, 0x10, RZ ;  /* 0x0000001002027819 */ /* 0x004fcc00000006ff */
[----:B------:R-:W0:Y:S01]  /*6140*/  F2I.S64.TRUNC R2, R2 ;  /* 0x0000000200027311 */ /* 0x000e22000020d900 */
[----:B------:R-:W-:Y:S05]  /*6150*/  BRA `(.L_x_16353) ;  /* 0x0000000400a87947 */ /* 0x000fea0003800000 */
.L_x_16360:
        /* <DEDUP_REMOVED lines=11> */
.L_x_16367:
        /* <DEDUP_REMOVED lines=21> */
.L_x_16371:
[----:B------:R-:W-:Y:S05]  /*6360*/  BSYNC B1 ;  /* 0x0000000000017941 */ /* 0x000fea0003800000 */
.L_x_16370:
[----:B------:R-:W-:Y:S01]  /*6370*/  IMAD.SHL.U32 R2, R2, 0x100000, RZ ;  /* 0x0010000002027824 */ /* 0x000fe200078e00ff */
[----:B------:R-:W-:-:S04]  /*6380*/  LEA R3, R0, 0x3b800000, 0x17 ;  /* 0x3b80000000037811 */ /* 0x000fc800078eb8ff */
[----:B------:R-:W-:-:S07]  /*6390*/  LOP3.LUT R2, R3, R2, R4, 0xfe, !PT ;  /* 0x0000000203027212 */ /* 0x000fce00078efe04 */
.L_x_16369:
[----:B------:R-:W-:Y:S05]  /*63a0*/  BSYNC B0 ;  /* 0x0000000000007941 */ /* 0x000fea0003800000 */
.L_x_16368:
[----:B------:R-:W0:Y:S01]  /*63b0*/  F2I.S64.TRUNC R2, R2 ;  /* 0x0000000200027311 */ /* 0x000e22000020d900 */
[----:B------:R-:W-:Y:S05]  /*63c0*/  BRA `(.L_x_16353) ;  /* 0x00000004000c7947 */ /* 0x000fea0003800000 */
.L_x_16366:
        /* <DEDUP_REMOVED lines=21> */
.L_x_16375:
[----:B------:R-:W-:Y:S05]  /*6520*/  BSYNC B1 ;  /* 0x0000000000017941 */ /* 0x000fea0003800000 */
.L_x_16374:
[----:B------:R-:W-:Y:S01]  /*6530*/  IMAD.SHL.U32 R2, R2, 0x200000, RZ ;  /* 0x0020000002027824 */ /* 0x000fe200078e00ff */
[----:B------:R-:W-:-:S04]  /*6540*/  LEA R3, R0, 0x37800000, 0x17 ;  /* 0x3780000000037811 */ /* 0x000fc800078eb8ff */
[----:B------:R-:W-:-:S07]  /*6550*/  LOP3.LUT R2, R3, R2, R4, 0xfe, !PT ;  /* 0x0000000203027212 */ /* 0x000fce00078efe04 */
.L_x_16373:
[----:B------:R-:W-:Y:S05]  /*6560*/  BSYNC B0 ;  /* 0x0000000000007941 */ /* 0x000fea0003800000 */
.L_x_16372:
[----:B------:R-:W0:Y:S01]  /*6570*/  F2I.S64.TRUNC R2, R2 ;  /* 0x0000000200027311 */ /* 0x000e22000020d900 */
[----:B------:R-:W-:Y:S05]  /*6580*/  BRA `(.L_x_16353) ;  /* 0x00000000009c7947 */ /* 0x000fea0003800000 */
.L_x_16365:
        /* <DEDUP_REMOVED lines=14> */
.L_x_16379:
[----:B------:R-:W-:Y:S05]  /*6670*/  BSYNC B0 ;  /* 0x0000000000007941 */ /* 0x000fea0003800000 */
.L_x_16378:
[----:B------:R-:W0:Y:S01]  /*6680*/  F2I.S64.TRUNC R2, R2 ;  /* 0x0000000200027311 */ /* 0x000e22000020d900 */
[----:B------:R-:W-:Y:S05]  /*6690*/  BRA `(.L_x_16353) ;  /* 0x0000000000587947 */ /* 0x000fea0003800000 */
.L_x_16352:
        /* <DEDUP_REMOVED lines=16> */
.L_x_16380:
[----:B------:R-:W-:Y:S01]  /*67a0*/  CS2R R2, SRZ ;  /* 0x0000000000027805 */ /* 0x000fe2000001ff00 */
[----:B------:R-:W-:Y:S06]  /*67b0*/  BRA `(.L_x_16353) ;  /* 0x0000000000107947 */ /* 0x000fec0003800000 */
.L_x_16377:
[----:B------:R0:W5:Y:S01]  /*67c0*/  LDG.E.64 R2, desc[UR36][R4.64] ;  /* 0x0000002404027981 */ /* 0x000162000c1e1b00 */
[----:B------:R-:W-:Y:S05]  /*67d0*/  BRA `(.L_x_16353) ;  /* 0x0000000000087947 */ /* 0x000fea0003800000 */
.L_x_16376:
[----:B------:R0:W5:Y:S01]  /*67e0*/  LDG.E R2, desc[UR36][R4.64] ;  /* 0x0000002404027981 */ /* 0x000162000c1e1900 */
[----:B------:R-:W-:-:S11]  /*67f0*/  HFMA2.MMA R3, -RZ, RZ, 0, 0 ;  /* 0x00000000ff037435 */ /* 0x000fd600000001ff */
.L_x_16353:
        /* <DEDUP_REMOVED lines=51> */
.L_x_16386:
        /* <DEDUP_REMOVED lines=139> */
.L_x_16385:
        /* <DEDUP_REMOVED lines=76> */
.L_x_16388:
[----:B------:R-:W-:Y:S05]  /*78a0*/  BSYNC B1 ;  /* 0x0000000000017941 */ /* 0x000fea0003800000 */
.L_x_16387:
[----:B------:R-:W-:-:S04]  /*78b0*/  ISETP.NE.U32.AND P1, PT, R60, RZ, PT ;  /* 0x000000ff3c00720c */ /* 0x000fc80003f25070 */
[----:B------:R-:W-:-:S13]  /*78c0*/  ISETP.NE.OR.EX P0, PT, R62, RZ, P0, P1 ;  /* 0x000000ff3e00720c */ /* 0x000fda0000705710 */
[----:B------:R-:W-:Y:S05]  /*78d0*/  @!P0 BRA `(.L_x_16389) ;  /* 0x0000000000a08947 */ /* 0x000fea0003800000 */
.L_x_16384:
        /* <DEDUP_REMOVED lines=40> */
.L_x_16389:
[----:B------:R-:W-:Y:S05]  /*7b60*/  BSYNC B0 ;  /* 0x0000000000007941 */ /* 0x000fea0003800000 */
.L_x_16383:
        /* <DEDUP_REMOVED lines=47> */
.L_x_16381:
[----:B012345:R-:W-:-:S04]  /*7e60*/  LEA R56, P0, R2, UR4, 0x3 ;  /* 0x0000000402387c11 */ /* 0x03ffc8000f8018ff */
[----:B------:R-:W-:-:S06]  /*7e70*/  LEA.HI.X R57, R2, UR5, R3, 0x3, P0 ;  /* 0x0000000502397c11 */ /* 0x000fcc00080f1c03 */
[----:B------:R-:W5:Y:S03]  /*7e80*/  LDG.E.64 R56, desc[UR36][R56.64] ;  /* 0x0000002438387981 */ /* 0x000f66000c1e1b00 */
.L_x_16382:
        /* <DEDUP_REMOVED lines=23> */
.L_x_16391:
        /* <DEDUP_REMOVED lines=23> */
.L_x_16390:
[----:B------:R-:W-:Y:S05]  /*8170*/  @!P0 BRA `(.L_x_16392) ;  /* 0x0000000000608947 */ /* 0x000fea0003800000 */
[----:B------:R-:W-:Y:S01]  /*8180*/  BSSY B0, `(.L_x_16392) ;  /* 0x0000017000007945 */ /* 0x000fe20003800000 */
.L_x_16393:
        /* <DEDUP_REMOVED lines=23> */
.L_x_16392:
        /* <DEDUP_REMOVED lines=32> */
.L_x_16397:
[----:B------:R0:W-:Y:S01]  /*8500*/  STG.E.U8 desc[UR36][R16.64], RZ ;  /* 0x000000ff10007986 */ /* 0x0001e2000c101124 */
[----:B------:R-:W-:Y:S05]  /*8510*/  BRA `(.L_x_16399) ;  /* 0x00000004008c7947 */ /* 0x000fea0003800000 */
.L_x_16396:
        /* <DEDUP_REMOVED lines=8> */
.L_x_16401:
[----:B------:R3:W-:Y:S01]  /*85a0*/  STG.E desc[UR36][R16.64], RZ ;  /* 0x000000ff10007986 */ /* 0x0007e2000c101924 */
[----:B------:R-:W-:Y:S05]  /*85b0*/  BRA `(.L_x_16399) ;  /* 0x0000000400647947 */ /* 0x000fea0003800000 */
.L_x_16400:
[----:B------:R2:W-:Y:S01]  /*85c0*/  STG.E.U16 desc[UR36][R16.64], RZ ;  /* 0x000000ff10007986 */ /* 0x0005e2000c101524 */
[----:B------:R-:W-:Y:S05]  /*85d0*/  BRA `(.L_x_16399) ;  /* 0x00000004005c7947 */ /* 0x000fea0003800000 */
.L_x_16395:
        /* <DEDUP_REMOVED lines=8> */
.L_x_16403:
[----:B------:R0:W-:Y:S01]  /*8660*/  STG.E.U16 desc[UR36][R16.64], RZ ;  /* 0x000000ff10007986 */ /* 0x0001e2000c101524 */
[----:B------:R-:W-:Y:S05]  /*8670*/  BRA `(.L_x_16399) ;  /* 0x0000000400347947 */ /* 0x000fea0003800000 */
.L_x_16402:
        /* <DEDUP_REMOVED lines=8> */
.L_x_16405:
[----:B------:R0:W-:Y:S01]  /*8700*/  STG.E desc[UR36][R16.64], RZ ;  /* 0x000000ff10007986 */ /* 0x0001e2000c101924 */
[----:B------:R-:W-:Y:S05]  /*8710*/  BRA `(.L_x_16399) ;  /* 0x00000004000c7947 */ /* 0x000fea0003800000 */
.L_x_16404:
[----:B------:R0:W-:Y:S01]  /*8720*/  STG.E.64 desc[UR36][R16.64], RZ ;  /* 0x000000ff10007986 */ /* 0x0001e2000c101b24 */
[----:B------:R-:W-:Y:S05]  /*8730*/  BRA `(.L_x_16399) ;  /* 0x0000000400047947 */ /* 0x000fea0003800000 */
.L_x_16394:
        /* <DEDUP_REMOVED lines=10> */
.L_x_16408:
[----:B------:R0:W-:Y:S01]  /*87e0*/  STG.E.128 desc[UR36][R16.64], RZ ;  /* 0x000000ff10007986 */ /* 0x0001e2000c101d24 */
[----:B------:R-:W-:Y:S05]  /*87f0*/  BRA `(.L_x_16399) ;  /* 0x0000000000d47947 */ /* 0x000fea0003800000 */
.L_x_16407:
        /* <DEDUP_REMOVED lines=8> */
.L_x_16410:
[----:B------:R0:W-:Y:S01]  /*8880*/  STG.E.U8 desc[UR36][R16.64], RZ ;  /* 0x000000ff10007986 */ /* 0x0001e2000c101124 */
[----:B------:R-:W-:Y:S05]  /*8890*/  BRA `(.L_x_16399) ;  /* 0x0000000000ac7947 */ /* 0x000fea0003800000 */
.L_x_16409:
[----:B------:R0:W-:Y:S01]  /*88a0*/  STG.E.U16 desc[UR36][R16.64], RZ ;  /* 0x000000ff10007986 */ /* 0x0001e2000c101524 */
[----:B------:R-:W-:Y:S05]  /*88b0*/  BRA `(.L_x_16399) ;  /* 0x0000000000a47947 */ /* 0x000fea0003800000 */
.L_x_16406:
        /* <DEDUP_REMOVED lines=10> */
.L_x_16413:
[----:B------:R0:W-:Y:S01]  /*8960*/  STG.E.U8 desc[UR36][R16.64], RZ ;  /* 0x000000ff10007986 */ /* 0x0001e2000c101124 */
[----:B------:R-:W-:Y:S05]  /*8970*/  BRA `(.L_x_16399) ;  /* 0x0000000000747947 */ /* 0x000fea0003800000 */
.L_x_16412:
[----:B------:R0:W-:Y:S01]  /*8980*/  STG.E.U8 desc[UR36][R16.64], RZ ;  /* 0x000000ff10007986 */ /* 0x0001e2000c101124 */
[----:B------:R-:W-:Y:S05]  /*8990*/  BRA `(.L_x_16399) ;  /* 0x00000000006c7947 */ /* 0x000fea0003800000 */
.L_x_16411:
[----:B------:R-:W-:-:S13]  /*89a0*/  ISETP.NE.AND P0, PT, R0, 0x1c, PT ;  /* 0x0000001c0000780c */ /* 0x000fda0003f05270 */
[----:B------:R-:W-:Y:S05]  /*89b0*/  @!P0 BRA `(.L_x_16414) ;  /* 0x0000000000608947 */ /* 0x000fea0003800000 */
[----:B------:R-:W-:-:S13]  /*89c0*/  ISETP.NE.AND P0, PT, R0, 0x1d, PT ;  /* 0x0000001d0000780c */ /* 0x000fda0003f05270 */
[----:B------:R-:W-:Y:S05]  /*89d0*/  @!P0 BRA `(.L_x_16415) ;  /* 0x0000000000508947 */ /* 0x000fea0003800000 */
[----:B------:R-:W-:-:S13]  /*89e0*/  ISETP.NE.AND P0, PT, R0, 0x2c, PT ;  /* 0x0000002c0000780c */ /* 0x000fda0003f05270 */
[----:B------:R0:W-:Y:S01]  /*89f0*/  @!P0 STG.E.U8 desc[UR36][R16.64], RZ ;  /* 0x000000ff10008986 */ /* 0x0001e2000c101124 */
[----:B------:R-:W-:Y:S05]  /*8a00*/  @!P0 BRA `(.L_x_16399) ;  /* 0x0000000000508947 */ /* 0x000fea0003800000 */
.L_x_16398:
        /* <DEDUP_REMOVED lines=16> */
.L_x_16416:
[----:B------:R-:W-:Y:S05]  /*8b10*/  BRA `(.L_x_16399) ;  /* 0x00000000000c7947 */ /* 0x000fea0003800000 */
.L_x_16415:
[----:B------:R0:W-:Y:S01]  /*8b20*/  STG.E.64 desc[UR36][R16.64], RZ ;  /* 0x000000ff10007986 */ /* 0x0001e2000c101b24 */
[----:B------:R-:W-:Y:S05]  /*8b30*/  BRA `(.L_x_16399) ;  /* 0x0000000000047947 */ /* 0x000fea0003800000 */
.L_x_16414:
[----:B------:R0:W-:Y:S02]  /*8b40*/  STG.E desc[UR36][R16.64], RZ ;  /* 0x000000ff10007986 */ /* 0x0001e4000c101924 */
.L_x_16399:
[----:B------:R-:W-:-:S07]  /*8b50*/  VIADD R19, R19, 0x80 ;  /* 0x0000008013137836 */ /* 0x000fce0000000000 */
.L_x_16346:
[----:B------:R-:W-:Y:S05]  /*8b60*/  BSYNC B6 ;  /* 0x0000000000067941 */ /* 0x000fea0003800000 */
.L_x_16345:
        /* <DEDUP_REMOVED lines=307> */
.L_x_16419:
        /* <DEDUP_REMOVED lines=21> */
.L_x_16423:
[----:B------:R0:W5:Y:S01]  /*9ff0*/  LDG.E.U8 R2, desc[UR36][R4.64] ;  /* 0x0000002404027981 */ /* 0x000162000c1e1100 */
[----:B------:R-:W-:Y:S01]  /*a000*/  IMAD.MOV.U32 R3, RZ, RZ, RZ ;  /* 0x000000ffff037224 */ /* 0x000fe200078e00ff */
[----:B------:R-:W-:Y:S06]  /*a010*/  BRA `(.L_x_16425) ;  /* 0x0000000c00487947 */ /* 0x000fec0003800000 */
.L_x_16422:
        /* <DEDUP_REMOVED lines=8> */
.L_x_16427:
[----:B------:R-:W2:Y:S02]  /*a0a0*/  LDG.E R2, desc[UR36][R4.64] ;  /* 0x0000002404027981 */ /* 0x000ea4000c1e1900 */
[----:B--2---:R-:W-:Y:S01]  /*a0b0*/  SHF.R.S32.HI R3, RZ, 0x1f, R2 ;  /* 0x0000001fff037819 */ /* 0x004fe20000011402 */
[----:B------:R-:W-:Y:S06]  /*a0c0*/  BRA `(.L_x_16425) ;  /* 0x0000000c001c7947 */ /* 0x000fec0003800000 */
.L_x_16426:
[----:B------:R-:W2:Y:S02]  /*a0d0*/  LDG.E.S16 R2, desc[UR36][R4.64] ;  /* 0x0000002404027981 */ /* 0x000ea4000c1e1700 */
[----:B--2---:R-:W-:Y:S01]  /*a0e0*/  SHF.R.S32.HI R3, RZ, 0x1f, R2 ;  /* 0x0000001fff037819 */ /* 0x004fe20000011402 */
[----:B------:R-:W-:Y:S06]  /*a0f0*/  BRA `(.L_x_16425) ;  /* 0x0000000c00107947 */ /* 0x000fec0003800000 */
.L_x_16421:
        /* <DEDUP_REMOVED lines=9> */
.L_x_16429:
[----:B------:R-:W2:Y:S02]  /*a190*/  LDG.E.U16 R4, desc[UR36][R4.64] ;  /* 0x0000002404047981 */ /* 0x000ea4000c1e1500 */
[----:B--2---:R-:W-:-:S06]  /*a1a0*/  HADD2.F32 R2, -RZ, R4.H0_H0 ;  /* 0x20000004ff027230 */ /* 0x004fcc0000004100 */
[----:B------:R-:W0:Y:S01]  /*a1b0*/  F2I.S64.TRUNC R2, R2 ;  /* 0x0000000200027311 */ /* 0x000e22000020d900 */
[----:B------:R-:W-:Y:S05]  /*a1c0*/  BRA `(.L_x_16425) ;  /* 0x0000000800dc7947 */ /* 0x000fea0003800000 */
.L_x_16428:
        /* <DEDUP_REMOVED lines=9> */
.L_x_16431:
[----:B------:R-:W2:Y:S02]  /*a260*/  LDG.E.U16 R4, desc[UR36][R4.64] ;  /* 0x0000002404047981 */ /* 0x000ea4000c1e1500 */
[----:B--2---:R-:W-:-:S06]  /*a270*/  HADD2.F32 R2, -RZ, R4.H0_H0 ;  /* 0x20000004ff027230 */ /* 0x004fcc0000004100 */
[----:B------:R-:W0:Y:S01]  /*a280*/  F2I.S64.TRUNC R2, R2 ;  /* 0x0000000200027311 */ /* 0x000e22000020d900 */
[----:B------:R-:W-:Y:S05]  /*a290*/  BRA `(.L_x_16425) ;  /* 0x0000000800a87947 */ /* 0x000fea0003800000 */
.L_x_16430:
[----:B------:R-:W2:Y:S02]  /*a2a0*/  LDG.E.64 R2, desc[UR36][R4.64] ;  /* 0x0000002404027981 */ /* 0x000ea4000c1e1b00 */
[----:B--2---:R-:W0:Y:S01]  /*a2b0*/  F2I.S64.F64.TRUNC R2, R2 ;  /* 0x0000000200027311 */ /* 0x004e22000030d900 */
[----:B------:R-:W-:Y:S05]  /*a2c0*/  BRA `(.L_x_16425) ;  /* 0x00000008009c7947 */ /* 0x000fea0003800000 */
.L_x_16420:
        /* <DEDUP_REMOVED lines=13> */
.L_x_16434:
[----:B------:R-:W2:Y:S02]  /*a3a0*/  LDG.E.64 R2, desc[UR36][R4.64] ;  /* 0x0000002404027981 */ /* 0x000ea4000c1e1b00 */
[----:B--2---:R-:W0:Y:S01]  /*a3b0*/  F2I.S64.F64.TRUNC R2, R2 ;  /* 0x0000000200027311 */ /* 0x004e22000030d900 */
[----:B------:R-:W-:Y:S05]  /*a3c0*/  BRA `(.L_x_16425) ;  /* 0x00000008005c7947 */ /* 0x000fea0003800000 */
.L_x_16433:
        /* <DEDUP_REMOVED lines=27> */
.L_x_16436:
        /* <DEDUP_REMOVED lines=14> */
.L_x_16435:
[----:B------:R-:W2:Y:S02]  /*a660*/  LDG.E.U16 R2, desc[UR36][R4.64] ;  /* 0x0000002404027981 */ /* 0x000ea4000c1e1500 */
[----:B--2---:R-:W-:-:S06]  /*a670*/  IMAD.U32 R2, R2, 0x10000, RZ ;  /* 0x0001000002027824 */ /* 0x004fcc00078e00ff */
[----:B------:R-:W1:Y:S01]  /*a680*/  F2I.S64.TRUNC R2, R2 ;  /* 0x0000000200027311 */ /* 0x000e62000020d900 */
[----:B------:R-:W-:Y:S05]  /*a690*/  BRA `(.L_x_16425) ;  /* 0x0000000400a87947 */ /* 0x000fea0003800000 */
.L_x_16432:
        /* <DEDUP_REMOVED lines=11> */
.L_x_16439:
        /* <DEDUP_REMOVED lines=21> */
.L_x_16443:
[----:B------:R-:W-:Y:S05]  /*a8a0*/  BSYNC B1 ;  /* 0x0000000000017941 */ /* 0x000fea0003800000 */
.L_x_16442:
[----:B------:R-:W-:Y:S01]  /*a8b0*/  IMAD.SHL.U32 R2, R2, 0x100000, RZ ;  /* 0x0010000002027824 */ /* 0x000fe200078e00ff */
[----:B------:R-:W-:-:S04]  /*a8c0*/  LEA R3, R0, 0x3b800000, 0x17 ;  /* 0x3b80000000037811 */ /* 0x000fc800078eb8ff */
[----:B------:R-:W-:-:S07]  /*a8d0*/  LOP3.LUT R2, R3, R2, R4, 0xfe, !PT ;  /* 0x0000000203027212 */ /* 0x000fce00078efe04 */
.L_x_16441:
[----:B------:R-:W-:Y:S05]  /*a8e0*/  BSYNC B0 ;  /* 0x0000000000007941 */ /* 0x000fea0003800000 */
.L_x_16440:
[----:B------:R-:W4:Y:S01]  /*a8f0*/  F2I.S64.TRUNC R2, R2 ;  /* 0x0000000200027311 */ /* 0x000f22000020d900 */
[----:B------:R-:W-:Y:S05]  /*a900*/  BRA `(.L_x_16425) ;  /* 0x00000004000c7947 */ /* 0x000fea0003800000 */
.L_x_16438:
        /* <DEDUP_REMOVED lines=21> */
.L_x_16447:
[----:B------:R-:W-:Y:S05]  /*aa60*/  BSYNC B1 ;  /* 0x0000000000017941 */ /* 0x000fea0003800000 */
.L_x_16446:
[----:B------:R-:W-:Y:S02]  /*aa70*/  LEA R3, R0, 0x37800000, 0x17 ;  /* 0x3780000000037811 */ /* 0x000fe400078eb8ff */
[----:B------:R-:W-:-:S04]  /*aa80*/  SHF.L.U32 R2, R2, 0x15, RZ ;  /* 0x0000001502027819 */ /* 0x000fc800000006ff */
[----:B------:R-:W-:-:S07]  /*aa90*/  LOP3.LUT R2, R3, R2, R4, 0xfe, !PT ;  /* 0x0000000203027212 */ /* 0x000fce00078efe04 */
.L_x_16445:
[----:B------:R-:W-:Y:S05]  /*aaa0*/  BSYNC B0 ;  /* 0x0000000000007941 */ /* 0x000fea0003800000 */
.L_x_16444:
[----:B------:R-:W0:Y:S01]  /*aab0*/  F2I.S64.TRUNC R2, R2 ;  /* 0x0000000200027311 */ /* 0x000e22000020d900 */
[----:B------:R-:W-:Y:S05]  /*aac0*/  BRA `(.L_x_16425) ;  /* 0x00000000009c7947 */ /* 0x000fea0003800000 */
.L_x_16437:
        /* <DEDUP_REMOVED lines=14> */
.L_x_16451:
[----:B------:R-:W-:Y:S05]  /*abb0*/  BSYNC B0 ;  /* 0x0000000000007941 */ /* 0x000fea0003800000 */
.L_x_16450:
[----:B------:R-:W0:Y:S01]  /*abc0*/  F2I.S64.TRUNC R2, R2 ;  /* 0x0000000200027311 */ /* 0x000e22000020d900 */
[----:B------:R-:W-:Y:S05]  /*abd0*/  BRA `(.L_x_16425) ;  /* 0x0000000000587947 */ /* 0x000fea0003800000 */
.L_x_16424:
        /* <DEDUP_REMOVED lines=16> */
.L_x_16452:
[----:B------:R-:W-:Y:S01]  /*ace0*/  CS2R R2, SRZ ;  /* 0x0000000000027805 */ /* 0x000fe2000001ff00 */
[----:B------:R-:W-:Y:S06]  /*acf0*/  BRA `(.L_x_16425) ;  /* 0x0000000000107947 */ /* 0x000fec0003800000 */
.L_x_16449:
[----:B------:R0:W5:Y:S01]  /*ad00*/  LDG.E.64 R2, desc[UR36][R4.64] ;  /* 0x0000002404027981 */ /* 0x000162000c1e1b00 */
[----:B------:R-:W-:Y:S05]  /*ad10*/  BRA `(.L_x_16425) ;  /* 0x0000000000087947 */ /* 0x000fea0003800000 */
.L_x_16448:
[----:B------:R0:W5:Y:S01]  /*ad20*/  LDG.E R2, desc[UR36][R4.64] ;  /* 0x0000002404027981 */ /* 0x000162000c1e1900 */
[----:B------:R-:W-:-:S07]  /*ad30*/  IMAD.MOV.U32 R3, RZ, RZ, RZ ;  /* 0x000000ffff037224 */ /* 0x000fce00078e00ff */
.L_x_16425:
        /* <DEDUP_REMOVED lines=51> */
.L_x_16458:
        /* <DEDUP_REMOVED lines=139> */
.L_x_16457:
        /* <DEDUP_REMOVED lines=76> */
.L_x_16460:
[----:B------:R-:W-:Y:S05]  /*bde0*/  BSYNC B1 ;  /* 0x0000000000017941 */ /* 0x000fea0003800000 */
.L_x_16459:
[----:B------:R-:W-:-:S04]  /*bdf0*/  ISETP.NE.U32.AND P1, PT, R60, RZ, PT ;  /* 0x000000ff3c00720c */ /* 0x000fc80003f25070 */
[----:B------:R-:W-:-:S13]  /*be00*/  ISETP.NE.OR.EX P0, PT, R62, RZ, P0, P1 ;  /* 0x000000ff3e00720c */ /* 0x000fda0000705710 */
[----:B------:R-:W-:Y:S05]  /*be10*/  @!P0 BRA `(.L_x_16461) ;  /* 0x0000000000a08947 */ /* 0x000fea0003800000 */
.L_x_16456:
        /* <DEDUP_REMOVED lines=40> */
.L_x_16461:
[----:B------:R-:W-:Y:S05]  /*c0a0*/  BSYNC B0 ;  /* 0x0000000000007941 */ /* 0x000fea0003800000 */
.L_x_16455:
        /* <DEDUP_REMOVED lines=47> */
.L_x_16453:
[----:B012345:R-:W-:-:S04]  /*c3a0*/  LEA R56, P0, R2, UR4, 0x3 ;  /* 0x0000000402387c11 */ /* 0x03ffc8000f8018ff */
[----:B------:R-:W-:-:S06]  /*c3b0*/  LEA.HI.X R57, R2, UR5, R3, 0x3, P0 ;  /* 0x0000000502397c11 */ /* 0x000fcc00080f1c03 */
[----:B------:R-:W5:Y:S03]  /*c3c0*/  LDG.E.64 R56, desc[UR36][R56.64] ;  /* 0x0000002438387981 */ /* 0x000f66000c1e1b00 */
.L_x_16454:
        /* <DEDUP_REMOVED lines=23> */
.L_x_16463:
        /* <DEDUP_REMOVED lines=23> */
.L_x_16462:
[----:B------:R-:W-:Y:S05]  /*c6b0*/  @!P0 BRA `(.L_x_16464) ;  /* 0x0000000000608947 */ /* 0x000fea0003800000 */
[----:B------:R-:W-:Y:S01]  /*c6c0*/  BSSY B0, `(.L_x_16464) ;  /* 0x0000017000007945 */ /* 0x000fe20003800000 */
.L_x_16465:
        /* <DEDUP_REMOVED lines=23> */
.L_x_16464:
        /* <DEDUP_REMOVED lines=32> */
.L_x_16469:
[----:B------:R4:W-:Y:S01]  /*ca40*/  STG.E.U8 desc[UR36][R16.64], RZ ;  /* 0x000000ff10007986 */ /* 0x0009e2000c101124 */
[----:B------:R-:W-:Y:S05]  /*ca50*/  BRA `(.L_x_16471) ;  /* 0x00000004008c7947 */ /* 0x000fea0003800000 */
.L_x_16468:
        /* <DEDUP_REMOVED lines=8> */
.L_x_16473:
[----:B------:R2:W-:Y:S01]  /*cae0*/  STG.E desc[UR36][R16.64], RZ ;  /* 0x000000ff10007986 */ /* 0x0005e2000c101924 */
[----:B------:R-:W-:Y:S05]  /*caf0*/  BRA `(.L_x_16471) ;  /* 0x0000000400647947 */ /* 0x000fea0003800000 */
.L_x_16472:
[----:B------:R0:W-:Y:S01]  /*cb00*/  STG.E.U16 desc[UR36][R16.64], RZ ;  /* 0x000000ff10007986 */ /* 0x0001e2000c101524 */
[----:B------:R-:W-:Y:S05]  /*cb10*/  BRA `(.L_x_16471) ;  /* 0x00000004005c7947 */ /* 0x000fea0003800000 */
.L_x_16467:
        /* <DEDUP_REMOVED lines=8> */
.L_x_16475:
[----:B------:R0:W-:Y:S01]  /*cba0*/  STG.E.U16 desc[UR36][R16.64], RZ ;  /* 0x000000ff10007986 */ /* 0x0001e2000c101524 */
[----:B------:R-:W-:Y:S05]  /*cbb0*/  BRA `(.L_x_16471) ;  /* 0x0000000400347947 */ /* 0x000fea0003800000 */
.L_x_16474:
        /* <DEDUP_REMOVED lines=8> */
.L_x_16477:
[----:B------:R0:W-:Y:S01]  /*cc40*/  STG.E desc[UR36][R16.64], RZ ;  /* 0x000000ff10007986 */ /* 0x0001e2000c101924 */
[----:B------:R-:W-:Y:S05]  /*cc50*/  BRA `(.L_x_16471) ;  /* 0x00000004000c7947 */ /* 0x000fea0003800000 */
.L_x_16476:
[----:B------:R0:W-:Y:S01]  /*cc60*/  STG.E.64 desc[UR36][R16.64], RZ ;  /* 0x000000ff10007986 */ /* 0x0001e2000c101b24 */
[----:B------:R-:W-:Y:S05]  /*cc70*/  BRA `(.L_x_16471) ;  /* 0x0000000400047947 */ /* 0x000fea0003800000 */
.L_x_16466:
        /* <DEDUP_REMOVED lines=10> */
.L_x_16480:
[----:B------:R0:W-:Y:S01]  /*cd20*/  STG.E.128 desc[UR36][R16.64], RZ ;  /* 0x000000ff10007986 */ /* 0x0001e2000c101d24 */
[----:B------:R-:W-:Y:S05]  /*cd30*/  BRA `(.L_x_16471) ;  /* 0x0000000000d47947 */ /* 0x000fea0003800000 */
.L_x_16479:
        /* <DEDUP_REMOVED lines=8> */
.L_x_16482:
[----:B------:R0:W-:Y:S01]  /*cdc0*/  STG.E.U8 desc[UR36][R16.64], RZ ;  /* 0x000000ff10007986 */ /* 0x0001e2000c101124 */
[----:B------:R-:W-:Y:S05]  /*cdd0*/  BRA `(.L_x_16471) ;  /* 0x0000000000ac7947 */ /* 0x000fea0003800000 */
.L_x_16481:
[----:B------:R0:W-:Y:S01]  /*cde0*/  STG.E.U16 desc[UR36][R16.64], RZ ;  /* 0x000000ff10007986 */ /* 0x0001e2000c101524 */
[----:B------:R-:W-:Y:S05]  /*cdf0*/  BRA `(.L_x_16471) ;  /* 0x0000000000a47947 */ /* 0x000fea0003800000 */
.L_x_16478:
        /* <DEDUP_REMOVED lines=10> */
.L_x_16485:
[----:B------:R0:W-:Y:S01]  /*cea0*/  STG.E.U8 desc[UR36][R16.64], RZ ;  /* 0x000000ff10007986 */ /* 0x0001e2000c101124 */
[----:B------:R-:W-:Y:S05]  /*ceb0*/  BRA `(.L_x_16471) ;  /* 0x0000000000747947 */ /* 0x000fea0003800000 */
.L_x_16484:
[----:B------:R0:W-:Y:S01]  /*cec0*/  STG.E.U8 desc[UR36][R16.64], RZ ;  /* 0x000000ff10007986 */ /* 0x0001e2000c101124 */
[----:B------:R-:W-:Y:S05]  /*ced0*/  BRA `(.L_x_16471) ;  /* 0x00000000006c7947 */ /* 0x000fea0003800000 */
.L_x_16483:
[----:B------:R-:W-:-:S13]  /*cee0*/  ISETP.NE.AND P0, PT, R0, 0x1c, PT ;  /* 0x0000001c0000780c */ /* 0x000fda0003f05270 */
[----:B------:R-:W-:Y:S05]  /*cef0*/  @!P0 BRA `(.L_x_16486) ;  /* 0x0000000000608947 */ /* 0x000fea0003800000 */
[----:B------:R-:W-:-:S13]  /*cf00*/  ISETP.NE.AND P0, PT, R0, 0x1d, PT ;  /* 0x0000001d0000780c */ /* 0x000fda0003f05270 */
[----:B------:R-:W-:Y:S05]  /*cf10*/  @!P0 BRA `(.L_x_16487) ;  /* 0x0000000000508947 */ /* 0x000fea0003800000 */
[----:B------:R-:W-:-:S13]  /*cf20*/  ISETP.NE.AND P0, PT, R0, 0x2c, PT ;  /* 0x0000002c0000780c */ /* 0x000fda0003f05270 */
[----:B------:R0:W-:Y:S01]  /*cf30*/  @!P0 STG.E.U8 desc[UR36][R16.64], RZ ;  /* 0x000000ff10008986 */ /* 0x0001e2000c101124 */
[----:B------:R-:W-:Y:S05]  /*cf40*/  @!P0 BRA `(.L_x_16471) ;  /* 0x0000000000508947 */ /* 0x000fea0003800000 */
.L_x_16470:
        /* <DEDUP_REMOVED lines=16> */
.L_x_16488:
[----:B------:R-:W-:Y:S05]  /*d050*/  BRA `(.L_x_16471) ;  /* 0x00000000000c7947 */ /* 0x000fea0003800000 */
.L_x_16487:
[----:B------:R0:W-:Y:S01]  /*d060*/  STG.E.64 desc[UR36][R16.64], RZ ;  /* 0x000000ff10007986 */ /* 0x0001e2000c101b24 */
[----:B------:R-:W-:Y:S05]  /*d070*/  BRA `(.L_x_16471) ;  /* 0x0000000000047947 */ /* 0x000fea0003800000 */
.L_x_16486:
[----:B------:R0:W-:Y:S02]  /*d080*/  STG.E desc[UR36][R16.64], RZ ;  /* 0x000000ff10007986 */ /* 0x0001e4000c101924 */
.L_x_16471:
[----:B------:R-:W-:-:S07]  /*d090*/  IADD3 R19, R19, 0x80, RZ ;  /* 0x0000008013137810 */ /* 0x000fce0007ffe0ff */
.L_x_16418:
[----:B------:R-:W-:Y:S05]  /*d0a0*/  BSYNC B6 ;  /* 0x0000000000067941 */ /* 0x000fea0003800000 */
.L_x_16417:
        /* <DEDUP_REMOVED lines=306> */
.L_x_16489:
        /* <DEDUP_REMOVED lines=21> */
.L_x_16493:
[----:B------:R0:W5:Y:S01]  /*e520*/  LDG.E.U8 R4, desc[UR36][R2.64] ;  /* 0x0000002402047981 */ /* 0x000162000c1e1100 */
[----:B------:R-:W-:Y:S01]  /*e530*/  IMAD.MOV.U32 R5, RZ, RZ, RZ ;  /* 0x000000ffff057224 */ /* 0x000fe200078e00ff */
[----:B------:R-:W-:Y:S06]  /*e540*/  BRA `(.L_x_16495) ;  /* 0x0000000c00487947 */ /* 0x000fec0003800000 */
.L_x_16492:
        /* <DEDUP_REMOVED lines=8> */
.L_x_16497:
[----:B------:R-:W2:Y:S02]  /*e5d0*/  LDG.E R4, desc[UR36][R2.64] ;  /* 0x0000002402047981 */ /* 0x000ea4000c1e1900 */
[----:B--2---:R-:W-:Y:S01]  /*e5e0*/  SHF.R.S32.HI R5, RZ, 0x1f, R4 ;  /* 0x0000001fff057819 */ /* 0x004fe20000011404 */
[----:B------:R-:W-:Y:S06]  /*e5f0*/  BRA `(.L_x_16495) ;  /* 0x0000000c001c7947 */ /* 0x000fec0003800000 */
.L_x_16496:
[----:B------:R-:W2:Y:S02]  /*e600*/  LDG.E.S16 R4, desc[UR36][R2.64] ;  /* 0x0000002402047981 */ /* 0x000ea4000c1e1700 */
[----:B--2---:R-:W-:Y:S01]  /*e610*/  SHF.R.S32.HI R5, RZ, 0x1f, R4 ;  /* 0x0000001fff057819 */ /* 0x004fe20000011404 */
[----:B------:R-:W-:Y:S06]  /*e620*/  BRA `(.L_x_16495) ;  /* 0x0000000c00107947 */ /* 0x000fec0003800000 */
.L_x_16491:
        /* <DEDUP_REMOVED lines=9> */
.L_x_16499:
[----:B------:R-:W2:Y:S02]  /*e6c0*/  LDG.E.U16 R2, desc[UR36][R2.64] ;  /* 0x0000002402027981 */ /* 0x000ea4000c1e1500 */
[----:B--2---:R-:W-:-:S06]  /*e6d0*/  HADD2.F32 R4, -RZ, R2.H0_H0 ;  /* 0x20000002ff047230 */ /* 0x004fcc0000004100 */
[----:B------:R-:W2:Y:S01]  /*e6e0*/  F2I.S64.TRUNC R4, R4 ;  /* 0x0000000400047311 */ /* 0x000ea2000020d900 */
[----:B------:R-:W-:Y:S05]  /*e6f0*/  BRA `(.L_x_16495) ;  /* 0x0000000800dc7947 */ /* 0x000fea0003800000 */
.L_x_16498:
        /* <DEDUP_REMOVED lines=9> */
.L_x_16501:
[----:B------:R-:W2:Y:S02]  /*e790*/  LDG.E.U16 R2, desc[UR36][R2.64] ;  /* 0x0000002402027981 */ /* 0x000ea4000c1e1500 */
[----:B--2---:R-:W-:-:S06]  /*e7a0*/  HADD2.F32 R4, -RZ, R2.H0_H0 ;  /* 0x20000002ff047230 */ /* 0x004fcc0000004100 */
[----:B------:R-:W0:Y:S01]  /*e7b0*/  F2I.S64.TRUNC R4, R4 ;  /* 0x0000000400047311 */ /* 0x000e22000020d900 */
[----:B------:R-:W-:Y:S05]  /*e7c0*/  BRA `(.L_x_16495) ;  /* 0x0000000800a87947 */ /* 0x000fea0003800000 */
.L_x_16500:
[----:B------:R-:W2:Y:S02]  /*e7d0*/  LDG.E.64 R2, desc[UR36][R2.64] ;  /* 0x0000002402027981 */ /* 0x000ea4000c1e1b00 */
[----:B--2---:R3:W4:Y:S01]  /*e7e0*/  F2I.S64.F64.TRUNC R4, R2 ;  /* 0x0000000200047311 */ /* 0x004722000030d900 */
[----:B------:R-:W-:Y:S05]  /*e7f0*/  BRA `(.L_x_16495) ;  /* 0x00000008009c7947 */ /* 0x000fea0003800000 */
.L_x_16490:
        /* <DEDUP_REMOVED lines=13> */
.L_x_16504:
[----:B------:R-:W2:Y:S02]  /*e8d0*/  LDG.E.64 R2, desc[UR36][R2.64] ;  /* 0x0000002402027981 */ /* 0x000ea4000c1e1b00 */
[----:B--2---:R0:W1:Y:S01]  /*e8e0*/  F2I.S64.F64.TRUNC R4, R2 ;  /* 0x0000000200047311 */ /* 0x004062000030d900 */
[----:B------:R-:W-:Y:S05]  /*e8f0*/  BRA `(.L_x_16495) ;  /* 0x00000008005c7947 */ /* 0x000fea0003800000 */
.L_x_16503:
        /* <DEDUP_REMOVED lines=27> */
.L_x_16506:
        /* <DEDUP_REMOVED lines=14> */
.L_x_16505:
[----:B------:R-:W2:Y:S02]  /*eb90*/  LDG.E.U16 R4, desc[UR36][R2.64] ;  /* 0x0000002402047981 */ /* 0x000ea4000c1e1500 */
[----:B--2---:R-:W-:-:S06]  /*eba0*/  SHF.L.U32 R4, R4, 0x10, RZ ;  /* 0x0000001004047819 */ /* 0x004fcc00000006ff */
[----:B------:R-:W0:Y:S01]  /*ebb0*/  F2I.S64.TRUNC R4, R4 ;  /* 0x0000000400047311 */ /* 0x000e22000020d900 */
[----:B------:R-:W-:Y:S05]  /*ebc0*/  BRA `(.L_x_16495) ;  /* 0x0000000400a87947 */ /* 0x000fea0003800000 */
.L_x_16502:
        /* <DEDUP_REMOVED lines=11> */
.L_x_16509:
        /* <DEDUP_REMOVED lines=21> */
.L_x_16513:
[----:B------:R-:W-:Y:S05]  /*edd0*/  BSYNC B1 ;  /* 0x0000000000017941 */ /* 0x000fea0003800000 */
.L_x_16512:
[----:B------:R-:W-:Y:S02]  /*ede0*/  LEA R3, R0, 0x3b800000, 0x17 ;  /* 0x3b80000000037811 */ /* 0x000fe400078eb8ff */
[----:B------:R-:W-:-:S04]  /*edf0*/  SHF.L.U32 R2, R2, 0x14, RZ ;  /* 0x0000001402027819 */ /* 0x000fc800000006ff */
[----:B------:R-:W-:-:S07]  /*ee00*/  LOP3.LUT R4, R3, R2, R4, 0xfe, !PT ;  /* 0x0000000203047212 */ /* 0x000fce00078efe04 */
.L_x_16511:
[----:B------:R-:W-:Y:S05]  /*ee10*/  BSYNC B0 ;  /* 0x0000000000007941 */ /* 0x000fea0003800000 */
.L_x_16510:
[----:B------:R-:W0:Y:S01]  /*ee20*/  F2I.S64.TRUNC R4, R4 ;  /* 0x0000000400047311 */ /* 0x000e22000020d900 */
[----:B------:R-:W-:Y:S05]  /*ee30*/  BRA `(.L_x_16495) ;  /* 0x00000004000c7947 */ /* 0x000fea0003800000 */
.L_x_16508:
        /* <DEDUP_REMOVED lines=21> */
.L_x_16517:
[----:B------:R-:W-:Y:S05]  /*ef90*/  BSYNC B1 ;  /* 0x0000000000017941 */ /* 0x000fea0003800000 */
.L_x_16516:
[----:B------:R-:W-:Y:S01]  /*efa0*/  IMAD.SHL.U32 R2, R2, 0x200000, RZ ;  /* 0x0020000002027824 */ /* 0x000fe200078e00ff */
[----:B------:R-:W-:-:S04]  /*efb0*/  LEA R3, R0, 0x37800000, 0x17 ;  /* 0x3780000000037811 */ /* 0x000fc800078eb8ff */
[----:B------:R-:W-:-:S07]  /*efc0*/  LOP3.LUT R4, R3, R2, R4, 0xfe, !PT ;  /* 0x0000000203047212 */ /* 0x000fce00078efe04 */
.L_x_16515:
[----:B------:R-:W-:Y:S05]  /*efd0*/  BSYNC B0 ;  /* 0x0000000000007941 */ /* 0x000fea0003800000 */
.L_x_16514:
[----:B------:R-:W0:Y:S01]  /*efe0*/  F2I.S64.TRUNC R4, R4 ;  /* 0x0000000400047311 */ /* 0x000e22000020d900 */
[----:B------:R-:W-:Y:S05]  /*eff0*/  BRA `(.L_x_16495) ;  /* 0x00000000009c7947 */ /* 0x000fea0003800000 */
.L_x_16507:
        /* <DEDUP_REMOVED lines=14> */
.L_x_16521:
[----:B------:R-:W-:Y:S05]  /*f0e0*/  BSYNC B0 ;  /* 0x0000000000007941 */ /* 0x000fea0003800000 */
.L_x_16520:
[----:B------:R-:W0:Y:S01]  /*f0f0*/  F2I.S64.TRUNC R4, R4 ;  /* 0x0000000400047311 */ /* 0x000e22000020d900 */
[----:B------:R-:W-:Y:S05]  /*f100*/  BRA `(.L_x_16495) ;  /* 0x0000000000587947 */ /* 0x000fea0003800000 */
.L_x_16494:
        /* <DEDUP_REMOVED lines=16> */
.L_x_16522:
[----:B------:R-:W-:Y:S01]  /*f210*/  CS2R R4, SRZ ;  /* 0x0000000000047805 */ /* 0x000fe2000001ff00 */
[----:B------:R-:W-:Y:S06]  /*f220*/  BRA `(.L_x_16495) ;  /* 0x0000000000107947 */ /* 0x000fec0003800000 */
.L_x_16519:
[----:B------:R0:W5:Y:S01]  /*f230*/  LDG.E.64 R4, desc[UR36][R2.64] ;  /* 0x0000002402047981 */ /* 0x000162000c1e1b00 */
[----:B------:R-:W-:Y:S05]  /*f240*/  BRA `(.L_x_16495) ;  /* 0x0000000000087947 */ /* 0x000fea0003800000 */
.L_x_16518:
[----:B------:R0:W5:Y:S01]  /*f250*/  LDG.E R4, desc[UR36][R2.64] ;  /* 0x0000002402047981 */ /* 0x000162000c1e1900 */
[----:B------:R-:W-:-:S07]  /*f260*/  MOV R5, RZ ;  /* 0x000000ff00057202 */ /* 0x000fce0000000f00 */
.L_x_16495:
        /* <DEDUP_REMOVED lines=51> */
.L_x_16528:
        /* <DEDUP_REMOVED lines=139> */
.L_x_16527:
        /* <DEDUP_REMOVED lines=76> */
.L_x_16530:
[----:B------:R-:W-:Y:S05]  /*10310*/  BSYNC B1 ;  /* 0x0000000000017941 */ /* 0x000fea0003800000 */
.L_x_16529:
[----:B------:R-:W-:-:S04]  /*10320*/  ISETP.NE.U32.AND P1, PT, R60, RZ, PT ;  /* 0x000000ff3c00720c */ /* 0x000fc80003f25070 */
[----:B------:R-:W-:-:S13]  /*10330*/  ISETP.NE.OR.EX P0, PT, R61, RZ, P0, P1 ;  /* 0x000000ff3d00720c */ /* 0x000fda0000705710 */
[----:B------:R-:W-:Y:S05]  /*10340*/  @!P0 BRA `(.L_x_16531) ;  /* 0x0000000000a08947 */ /* 0x000fea0003800000 */
.L_x_16526:
        /* <DEDUP_REMOVED lines=40> */
.L_x_16531:
[----:B------:R-:W-:Y:S05]  /*105d0*/  BSYNC B0 ;  /* 0x0000000000007941 */ /* 0x000fea0003800000 */
.L_x_16525:
        /* <DEDUP_REMOVED lines=47> */
.L_x_16523:
[----:B012-45:R-:W-:-:S04]  /*108d0*/  LEA R50, P0, R4, UR4, 0x3 ;  /* 0x0000000404327c11 */ /* 0x037fc8000f8018ff */
[----:B------:R-:W-:-:S06]  /*108e0*/  LEA.HI.X R51, R4, UR5, R5, 0x3, P0 ;  /* 0x0000000504337c11 */ /* 0x000fcc00080f1c05 */
[----:B------:R-:W5:Y:S03]  /*108f0*/  LDG.E.64 R50, desc[UR36][R50.64] ;  /* 0x0000002432327981 */ /* 0x000f66000c1e1b00 */
.L_x_16524:
        /* <DEDUP_REMOVED lines=23> */
.L_x_16533:
        /* <DEDUP_REMOVED lines=23> */
.L_x_16532:
[----:B------:R-:W-:Y:S05]  /*10be0*/  @!P0 BRA `(.L_x_16534) ;  /* 0x0000000000608947 */ /* 0x000fea0003800000 */
[----:B------:R-:W-:Y:S01]  /*10bf0*/  BSSY B0, `(.L_x_16534) ;  /* 0x0000017000007945 */ /* 0x000fe20003800000 */
.L_x_16535:
        /* <DEDUP_REMOVED lines=23> */
.L_x_16534:
        /* <DEDUP_REMOVED lines=32> */
.L_x_16539:
[----:B------:R-:W-:Y:S01]  /*10f70*/  STG.E.U8 desc[UR36][R16.64], RZ ;  /* 0x000000ff10007986 */ /* 0x000fe2000c101124 */
[----:B------:R-:W-:Y:S05]  /*10f80*/  EXIT ;  /* 0x000000000000794d */ /* 0x000fea0003800000 */
.L_x_16538:
        /* <DEDUP_REMOVED lines=8> */
.L_x_16542:
[----:B------:R-:W-:Y:S01]  /*11010*/  STG.E desc[UR36][R16.64], RZ ;  /* 0x000000ff10007986 */ /* 0x000fe2000c101924 */
[----:B------:R-:W-:Y:S05]  /*11020*/  EXIT ;  /* 0x000000000000794d */ /* 0x000fea0003800000 */
.L_x_16541:
[----:B------:R-:W-:Y:S01]  /*11030*/  STG.E.U16 desc[UR36][R16.64], RZ ;  /* 0x000000ff10007986 */ /* 0x000fe2000c101524 */
[----:B------:R-:W-:Y:S05]  /*11040*/  EXIT ;  /* 0x000000000000794d */ /* 0x000fea0003800000 */
.L_x_16537:
        /* <DEDUP_REMOVED lines=8> */
.L_x_16544:
[----:B------:R-:W-:Y:S01]  /*110d0*/  STG.E.U16 desc[UR36][R16.64], RZ ;  /* 0x000000ff10007986 */ /* 0x000fe2000c101524 */
[----:B------:R-:W-:Y:S05]  /*110e0*/  EXIT ;  /* 0x000000000000794d */ /* 0x000fea0003800000 */
.L_x_16543:
        /* <DEDUP_REMOVED lines=8> */
.L_x_16546:
[----:B------:R-:W-:Y:S01]  /*11170*/  STG.E desc[UR36][R16.64], RZ ;  /* 0x000000ff10007986 */ /* 0x000fe2000c101924 */
[----:B------:R-:W-:Y:S05]  /*11180*/  EXIT ;  /* 0x000000000000794d */ /* 0x000fea0003800000 */
.L_x_16545:
[----:B------:R-:W-:Y:S01]  /*11190*/  STG.E.64 desc[UR36][R16.64], RZ ;  /* 0x000000ff10007986 */ /* 0x000fe2000c101b24 */
[----:B------:R-:W-:Y:S05]  /*111a0*/  EXIT ;  /* 0x000000000000794d */ /* 0x000fea0003800000 */
.L_x_16536:
        /* <DEDUP_REMOVED lines=10> */
.L_x_16549:
[----:B------:R-:W-:Y:S01]  /*11250*/  STG.E.128 desc[UR36][R16.64], RZ ;  /* 0x000000ff10007986 */ /* 0x000fe2000c101d24 */
[----:B------:R-:W-:Y:S05]  /*11260*/  EXIT ;  /* 0x000000000000794d */ /* 0x000fea0003800000 */
.L_x_16548:
        /* <DEDUP_REMOVED lines=8> */
.L_x_16551:
[----:B------:R-:W-:Y:S01]  /*112f0*/  STG.E.U8 desc[UR36][R16.64], RZ ;  /* 0x000000ff10007986 */ /* 0x000fe2000c101124 */
[----:B------:R-:W-:Y:S05]  /*11300*/  EXIT ;  /* 0x000000000000794d */ /* 0x000fea0003800000 */
.L_x_16550:
[----:B------:R-:W-:Y:S01]  /*11310*/  STG.E.U16 desc[UR36][R16.64], RZ ;  /* 0x000000ff10007986 */ /* 0x000fe2000c101524 */
[----:B------:R-:W-:Y:S05]  /*11320*/  EXIT ;  /* 0x000000000000794d */ /* 0x000fea0003800000 */
.L_x_16547:
        /* <DEDUP_REMOVED lines=10> */
.L_x_16554:
[----:B------:R-:W-:Y:S01]  /*113d0*/  STG.E.U8 desc[UR36][R16.64], RZ ;  /* 0x000000ff10007986 */ /* 0x000fe2000c101124 */
[----:B------:R-:W-:Y:S05]  /*113e0*/  EXIT ;  /* 0x000000000000794d */ /* 0x000fea0003800000 */
.L_x_16553:
[----:B------:R-:W-:Y:S01]  /*113f0*/  STG.E.U8 desc[UR36][R16.64], RZ ;  /* 0x000000ff10007986 */ /* 0x000fe2000c101124 */
[----:B------:R-:W-:Y:S05]  /*11400*/  EXIT ;  /* 0x000000000000794d */ /* 0x000fea0003800000 */
.L_x_16552:
[----:B------:R-:W-:-:S13]  /*11410*/  ISETP.NE.AND P0, PT, R0, 0x1c, PT ;  /* 0x0000001c0000780c */ /* 0x000fda0003f05270 */
[----:B------:R-:W-:Y:S05]  /*11420*/  @!P0 BRA `(.L_x_16555) ;  /* 0x0000000000608947 */ /* 0x000fea0003800000 */
[----:B------:R-:W-:-:S13]  /*11430*/  ISETP.NE.AND P0, PT, R0, 0x1d, PT ;  /* 0x0000001d0000780c */ /* 0x000fda0003f05270 */
[----:B------:R-:W-:Y:S05]  /*11440*/  @!P0 BRA `(.L_x_16556) ;  /* 0x0000000000508947 */ /* 0x000fea0003800000 */
[----:B------:R-:W-:-:S13]  /*11450*/  ISETP.NE.AND P0, PT, R0, 0x2c, PT ;  /* 0x0000002c0000780c */ /* 0x000fda0003f05270 */
[----:B------:R0:W-:Y:S01]  /*11460*/  @!P0 STG.E.U8 desc[UR36][R16.64], RZ ;  /* 0x000000ff10008986 */ /* 0x0001e2000c101124 */
[----:B------:R-:W-:Y:S05]  /*11470*/  @!P0 EXIT ;  /* 0x000000000000894d */ /* 0x000fea0003800000 */
.L_x_16540:
        /* <DEDUP_REMOVED lines=16> */
.L_x_16557:
[----:B------:R-:W-:Y:S05]  /*11580*/  EXIT ;  /* 0x000000000000794d */ /* 0x000fea0003800000 */
.L_x_16556:
[----:B------:R-:W-:Y:S01]  /*11590*/  STG.E.64 desc[UR36][R16.64], RZ ;  /* 0x000000ff10007986 */ /* 0x000fe2000c101b24 */
[----:B------:R-:W-:Y:S05]  /*115a0*/  EXIT ;  /* 0x000000000000794d */ /* 0x000fea0003800000 */
.L_x_16555:
[----:B------:R-:W-:Y:S01]  /*115b0*/  STG.E desc[UR36][R16.64], RZ ;  /* 0x000000ff10007986 */ /* 0x000fe2000c101924 */
[----:B------:R-:W-:Y:S05]  /*115c0*/  EXIT ;  /* 0x000000000000794d */ /* 0x000fea0003800000 */
.L_x_16558:
        /* <DEDUP_REMOVED lines=11> */
.L_x_18634:


//--------------------- .text._ZN2at6native27unrolled_elementwise_kernelIZZNS0_73_GLOBAL__N__c8866d80_35_SparseBinaryOpIntersectionKernel_cu_9e10b42f_311142_sparse_binary_op_intersection_kernel_implINS2_18CUDAKernelLauncherENS2_36CUDAValueSelectionIntersectionKernelINS2_5MulOpEEElLl8EEEvRNS_6TensorERKS8_SB_RKSt6vectorIlSaIlEERKSt8optionalIS8_ESK_bbENKUlvE3_clEvEUllE_St5arrayIPcLm2EELi4E23TrivialOffsetCalculatorILi1EjESR_NS0_6memory12LoadWithCastILi1EEENSS_13StoreWithCastILi1EEEEEviT_T0_T2_T3_T4_T5_ --------------------------
	.section	.text._ZN2at6native27unrolled_elementwise_kernelIZZNS0_73_GLOBAL__N__c8866d80_35_SparseBinaryOpIntersectionKernel_cu_9e10b42f_311142_sparse_binary_op_intersection_kernel_implINS2_18CUDAKernelLauncherENS2_36CUDAValueSelectionIntersectionKernelINS2_5MulOpEEElLl8EEEvRNS_6TensorERKS8_SB_RKSt6vectorIlSaIlEERKSt8optionalIS8_ESK_bbENKUlvE3_clEvEUllE_St5arrayIPcLm2EELi4E23TrivialOffsetCalculatorILi1EjESR_NS0_6memory12LoadWithCastILi1EEENSS_13StoreWithCastILi1EEEEEviT_T0_T2_T3_T4_T5_,"ax",@progbits
	.align	128
        .global         _ZN2at6native27unrolled_elementwise_kernelIZZNS0_73_GLOBAL__N__c8866d80_35_SparseBinaryOpIntersectionKernel_cu_9e10b42f_311142_sparse_binary_op_intersection_kernel_implINS2_18CUDAKernelLauncherENS2_36CUDAValueSelectionIntersectionKernelINS2_5MulOpEEElLl8EEEvRNS_6TensorERKS8_SB_RKSt6vectorIlSaIlEERKSt8optionalIS8_ESK_bbENKUlvE3_clEvEUllE_St5arrayIPcLm2EELi4E23TrivialOffsetCalculatorILi1EjESR_NS0_6memory12LoadWithCastILi1EEENSS_13StoreWithCastILi1EEEEEviT_T0_T2_T3_T4_T5_
        .type           _ZN2at6native27unrolled_elementwise_kernelIZZNS0_73_GLOBAL__N__c8866d80_35_SparseBinaryOpIntersectionKernel_cu_9e10b42f_311142_sparse_binary_op_intersection_kernel_implINS2_18CUDAKernelLauncherENS2_36CUDAValueSelectionIntersectionKernelINS2_5MulOpEEElLl8EEEvRNS_6TensorERKS8_SB_RKSt6vectorIlSaIlEERKSt8optionalIS8_ESK_bbENKUlvE3_clEvEUllE_St5arrayIPcLm2EELi4E23TrivialOffsetCalculatorILi1EjESR_NS0_6memory12LoadWithCastILi1EEENSS_13StoreWithCastILi1EEEEEviT_T0_T2_T3_T4_T5_,@function
        .size           _ZN2at6native27unrolled_elementwise_kernelIZZNS0_73_GLOBAL__N__c8866d80_35_SparseBinaryOpIntersectionKernel_cu_9e10b42f_311142_sparse_binary_op_intersection_kernel_implINS2_18CUDAKernelLauncherENS2_36CUDAValueSelectionIntersectionKernelINS2_5MulOpEEElLl8EEEvRNS_6TensorERKS8_SB_RKSt6vectorIlSaIlEERKSt8optionalIS8_ESK_bbENKUlvE3_clEvEUllE_St5arrayIPcLm2EELi4E23TrivialOffsetCalculatorILi1EjESR_NS0_6memory12LoadWithCastILi1EEENSS_13StoreWithCastILi1EEEEEviT_T0_T2_T3_T4_T5_,(.L_x_18635 - _ZN2at6native27unrolled_elementwise_kernelIZZNS0_73_GLOBAL__N__c8866d80_35_SparseBinaryOpIntersectionKernel_cu_9e10b42f_311142_sparse_binary_op_intersection_kernel_implINS2_18CUDAKernelLauncherENS2_36CUDAValueSelectionIntersectionKernelINS2_5MulOpEEElLl8EEEvRNS_6TensorERKS8_SB_RKSt6vectorIlSaIlEERKSt8optionalIS8_ESK_bbENKUlvE3_clEvEUllE_St5arrayIPcLm2EELi4E23TrivialOffsetCalculatorILi1EjESR_NS0_6memory12LoadWithCastILi1EEENSS_13StoreWithCastILi1EEEEEviT_T0_T2_T3_T4_T5_)
        .other          _ZN2at6native27unrolled_elementwise_kernelIZZNS0_73_GLOBAL__N__c8866d80_35_SparseBinaryOpIntersectionKernel_cu_9e10b42f_311142_sparse_binary_op_intersection_kernel_implINS2_18CUDAKernelLauncherENS2_36CUDAValueSelectionIntersectionKernelINS2_5MulOpEEElLl8EEEvRNS_6TensorERKS8_SB_RKSt6vectorIlSaIlEERKSt8optionalIS8_ESK_bbENKUlvE3_clEvEUllE_St5arrayIPcLm2EELi4E23TrivialOffsetCalculatorILi1EjESR_NS0_6memory12LoadWithCastILi1EEENSS_13StoreWithCastILi1EEEEEviT_T0_T2_T3_T4_T5_,@"STO_CUDA_ENTRY STV_DEFAULT"
_ZN2at6native27unrolled_elementwise_kernelIZZNS0_73_GLOBAL__N__c8866d80_35_SparseBinaryOpIntersectionKernel_cu_9e10b42f_311142_sparse_binary_op_intersection_kernel_implINS2_18CUDAKernelLauncherENS2_36CUDAValueSelectionIntersectionKernelINS2_5MulOpEEElLl8EEEvRNS_6TensorERKS8_SB_RKSt6vectorIlSaIlEERKSt8optionalIS8_ESK_bbENKUlvE3_clEvEUllE_St5arrayIPcLm2EELi4E23TrivialOffsetCalculatorILi1EjESR_NS0_6memory12LoadWithCastILi1EEENSS_13StoreWithCastILi1EEEEEviT_T0_T2_T3_T4_T5_:
.text._ZN2at6native27unrolled_elementwise_kernelIZZNS0_73_GLOBAL__N__c8866d80_35_SparseBinaryOpIntersectionKernel_cu_9e10b42f_311142_sparse_binary_op_intersection_kernel_implINS2_18CUDAKernelLauncherENS2_36CUDAValueSelectionIntersectionKernelINS2_5MulOpEEElLl8EEEvRNS_6TensorERKS8_SB_RKSt6vectorIlSaIlEERKSt8optionalIS8_ESK_bbENKUlvE3_clEvEUllE_St5arrayIPcLm2EELi4E23TrivialOffsetCalculatorILi1EjESR_NS0_6memory12LoadWithCastILi1EEENSS_13StoreWithCastILi1EEEEEviT_T0_T2_T3_T4_T5_:
        /* <DEDUP_REMOVED lines=69> */
.L_x_16564:
[----:B------:R1:W5:Y:S01]  /*0450*/  LDG.E.U8 R24, desc[UR36][R4.64] ;  /* 0x0000002404187981 */ /* 0x000362000c1e1100 */
[----:B------:R-:W-:Y:S01]  /*0460*/  IMAD.MOV.U32 R25, RZ, RZ, RZ ;  /* 0x000000ffff197224 */ /* 0x000fe200078e00ff */
[----:B------:R-:W-:Y:S06]  /*0470*/  BRA `(.L_x_16566) ;  /* 0x0000000c004c7947 */ /* 0x000fec0003800000 */
.L_x_16563:
        /* <DEDUP_REMOVED lines=8> */
.L_x_16568:
[----:B------:R-:W2:Y:S02]  /*0500*/  LDG.E R24, desc[UR36][R4.64] ;  /* 0x0000002404187981 */ /* 0x000ea4000c1e1900 */
[----:B--2---:R-:W-:Y:S01]  /*0510*/  SHF.R.S32.HI R25, RZ, 0x1f, R24 ;  /* 0x0000001fff197819 */ /* 0x004fe20000011418 */
[----:B------:R-:W-:Y:S06]  /*0520*/  BRA `(.L_x_16566) ;  /* 0x0000000c00207947 */ /* 0x000fec0003800000 */
.L_x_16567:
[----:B------:R-:W2:Y:S02]  /*0530*/  LDG.E.S16 R24, desc[UR36][R4.64] ;  /* 0x0000002404187981 */ /* 0x000ea4000c1e1700 */
[----:B--2---:R-:W-:Y:S01]  /*0540*/  SHF.R.S32.HI R25, RZ, 0x1f, R24 ;  /* 0x0000001fff197819 */ /* 0x004fe20000011418 */
[----:B------:R-:W-:Y:S06]  /*0550*/  BRA `(.L_x_16566) ;  /* 0x0000000c00147947 */ /* 0x000fec0003800000 */
.L_x_16562:
        /* <DEDUP_REMOVED lines=9> */
.L_x_16570:
[----:B------:R-:W2:Y:S02]  /*05f0*/  LDG.E.U16 R4, desc[UR36][R4.64] ;  /* 0x0000002404047981 */ /* 0x000ea4000c1e1500 */
[----:B--2---:R-:W-:-:S06]  /*0600*/  HADD2.F32 R24, -RZ, R4.H0_H0 ;  /* 0x20000004ff187230 */ /* 0x004fcc0000004100 */
[----:B------:R-:W0:Y:S01]  /*0610*/  F2I.S64.TRUNC R24, R24 ;  /* 0x0000001800187311 */ /* 0x000e22000020d900 */
[----:B------:R-:W-:Y:S05]  /*0620*/  BRA `(.L_x_16566) ;  /* 0x0000000800e07947 */ /* 0x000fea0003800000 */
.L_x_16569:
        /* <DEDUP_REMOVED lines=9> */
.L_x_16572:
[----:B------:R-:W2:Y:S02]  /*06c0*/  LDG.E.U16 R4, desc[UR36][R4.64] ;  /* 0x0000002404047981 */ /* 0x000ea4000c1e1500 */
[----:B--2---:R-:W-:-:S06]  /*06d0*/  HADD2.F32 R24, -RZ, R4.H0_H0 ;  /* 0x20000004ff187230 */ /* 0x004fcc0000004100 */
[----:B------:R-:W4:Y:S01]  /*06e0*/  F2I.S64.TRUNC R24, R24 ;  /* 0x0000001800187311 */ /* 0x000f22000020d900 */
[----:B------:R-:W-:Y:S05]  /*06f0*/  BRA `(.L_x_16566) ;  /* 0x0000000800ac7947 */ /* 0x000fea0003800000 */
.L_x_16571:
[----:B------:R-:W2:Y:S02]  /*0700*/  LDG.E.64 R4, desc[UR36][R4.64] ;  /* 0x0000002404047981 */ /* 0x000ea4000c1e1b00 */
[----:B--2---:R2:W3:Y:S01]  /*0710*/  F2I.S64.F64.TRUNC R24, R4 ;  /* 0x0000000400187311 */ /* 0x0044e2000030d900 */
[----:B------:R-:W-:Y:S05]  /*0720*/  BRA `(.L_x_16566) ;  /* 0x0000000800a07947 */ /* 0x000fea0003800000 */
.L_x_16561:
        /* <DEDUP_REMOVED lines=13> */
.L_x_16575:
[----:B------:R-:W2:Y:S02]  /*0800*/  LDG.E.64 R4, desc[UR36][R4.64] ;  /* 0x0000002404047981 */ /* 0x000ea4000c1e1b00 */
[----:B--2---:R0:W1:Y:S01]  /*0810*/  F2I.S64.F64.TRUNC R24, R4 ;  /* 0x0000000400187311 */ /* 0x004062000030d900 */
[----:B------:R-:W-:Y:S05]  /*0820*/  BRA `(.L_x_16566) ;  /* 0x0000000800607947 */ /* 0x000fea0003800000 */
.L_x_16574:
        /* <DEDUP_REMOVED lines=27> */
.L_x_16577:
        /* <DEDUP_REMOVED lines=15> */
.L_x_16576:
[----:B------:R-:W2:Y:S02]  /*0ad0*/  LDG.E.U16 R24, desc[UR36][R4.64] ;  /* 0x0000002404187981 */ /* 0x000ea4000c1e1500 */
[----:B--2---:R-:W-:-:S06]  /*0ae0*/  IMAD.U32 R24, R24, 0x10000, RZ ;  /* 0x0001000018187824 */ /* 0x004fcc00078e00ff */
[----:B------:R-:W0:Y:S01]  /*0af0*/  F2I.S64.TRUNC R24, R24 ;  /* 0x0000001800187311 */ /* 0x000e22000020d900 */
[----:B------:R-:W-:Y:S05]  /*0b00*/  BRA `(.L_x_16566) ;  /* 0x0000000400a87947 */ /* 0x000fea0003800000 */
.L_x_16573:
        /* <DEDUP_REMOVED lines=11> */
.L_x_16580:
        /* <DEDUP_REMOVED lines=21> */
.L_x_16584:
[----:B------:R-:W-:Y:S05]  /*0d10*/  BSYNC B1 ;  /* 0x0000000000017941 */ /* 0x000fea0003800000 */
.L_x_16583:
[----:B------:R-:W-:Y:S01]  /*0d20*/  IMAD.SHL.U32 R3, R3, 0x100000, RZ ;  /* 0x0010000003037824 */ /* 0x000fe200078e00ff */
[----:B------:R-:W-:-:S04]  /*0d30*/  LEA R5, R0, 0x3b800000, 0x17 ;  /* 0x3b80000000057811 */ /* 0x000fc800078eb8ff */
[----:B------:R-:W-:-:S07]  /*0d40*/  LOP3.LUT R24, R5, R3, R24, 0xfe, !PT ;  /* 0x0000000305187212 */ /* 0x000fce00078efe18 */
.L_x_16582:
[----:B------:R-:W-:Y:S05]  /*0d50*/  BSYNC B0 ;  /* 0x0000000000007941 */ /* 0x000fea0003800000 */
.L_x_16581:
[----:B------:R-:W0:Y:S01]  /*0d60*/  F2I.S64.TRUNC R24, R24 ;  /* 0x0000001800187311 */ /* 0x000e22000020d900 */
[----:B------:R-:W-:Y:S05]  /*0d70*/  BRA `(.L_x_16566) ;  /* 0x00000004000c7947 */ /* 0x000fea0003800000 */
.L_x_16579:
        /* <DEDUP_REMOVED lines=21> */
.L_x_16588:
[----:B------:R-:W-:Y:S05]  /*0ed0*/  BSYNC B1 ;  /* 0x0000000000017941 */ /* 0x000fea0003800000 */
.L_x_16587:
[----:B------:R-:W-:Y:S01]  /*0ee0*/  IMAD.SHL.U32 R3, R3, 0x200000, RZ ;  /* 0x0020000003037824 */ /* 0x000fe200078e00ff */
[----:B------:R-:W-:-:S04]  /*0ef0*/  LEA R5, R0, 0x37800000, 0x17 ;  /* 0x3780000000057811 */ /* 0x000fc800078eb8ff */
[----:B------:R-:W-:-:S07]  /*0f00*/  LOP3.LUT R24, R5, R3, R24, 0xfe, !PT ;  /* 0x0000000305187212 */ /* 0x000fce00078efe18 */
.L_x_16586:
[----:B------:R-:W-:Y:S05]  /*0f10*/  BSYNC B0 ;  /* 0x0000000000007941 */ /* 0x000fea0003800000 */
.L_x_16585:
[----:B------:R-:W0:Y:S01]  /*0f20*/  F2I.S64.TRUNC R24, R24 ;  /* 0x0000001800187311 */ /* 0x000e22000020d900 */
[----:B------:R-:W-:Y:S05]  /*0f30*/  BRA `(.L_x_16566) ;  /* 0x00000000009c7947 */ /* 0x000fea0003800000 */
.L_x_16578:
        /* <DEDUP_REMOVED lines=14> */
.L_x_16592:
[----:B------:R-:W-:Y:S05]  /*1020*/  BSYNC B0 ;  /* 0x0000000000007941 */ /* 0x000fea0003800000 */
.L_x_16591:
[----:B------:R-:W0:Y:S01]  /*1030*/  F2I.S64.TRUNC R24, R24 ;  /* 0x0000001800187311 */ /* 0x000e22000020d900 */
[----:B------:R-:W-:Y:S05]  /*1040*/  BRA `(.L_x_16566) ;  /* 0x0000000000587947 */ /* 0x000fea0003800000 */
.L_x_16565:
        /* <DEDUP_REMOVED lines=16> */
.L_x_16593:
[----:B------:R-:W-:Y:S01]  /*1150*/  CS2R R24, SRZ ;  /* 0x0000000000187805 */ /* 0x000fe2000001ff00 */
[----:B------:R-:W-:Y:S06]  /*1160*/  BRA `(.L_x_16566) ;  /* 0x0000000000107947 */ /* 0x000fec0003800000 */
.L_x_16590:
[----:B------:R0:W5:Y:S01]  /*1170*/  LDG.E.64 R24, desc[UR36][R4.64] ;  /* 0x0000002404187981 */ /* 0x000162000c1e1b00 */
[----:B------:R-:W-:Y:S05]  /*1180*/  BRA `(.L_x_16566) ;  /* 0x0000000000087947 */ /* 0x000fea0003800000 */
.L_x_16589:
[----:B------:R0:W5:Y:S01]  /*1190*/  LDG.E R24, desc[UR36][R4.64] ;  /* 0x0000002404187981 */ /* 0x000162000c1e1900 */
[----:B------:R-:W-:-:S07]  /*11a0*/  IMAD.MOV.U32 R25, RZ, RZ, RZ ;  /* 0x000000ffff197224 */ /* 0x000fce00078e00ff */
.L_x_16566:
[----:B------:R-:W2:Y:S02]  /*11b0*/  S2R R26, SR_TID.X ;  /* 0x00000000001a7919 */ /* 0x000ea40000002100 */
[----:B--2---:R-:W-:-:S07]  /*11c0*/  VIADD R26, R26, 0x80 ;  /* 0x000000801a1a7836 */ /* 0x004fce0000000000 */
.L_x_16560:
[----:B------:R-:W-:Y:S05]  /*11d0*/  BSYNC B6 ;  /* 0x0000000000067941 */ /* 0x000fea0003800000 */
.L_x_16559:
        /* <DEDUP_REMOVED lines=25> */
.L_x_16599:
[----:B------:R0:W5:Y:S01]  /*1370*/  LDG.E.U8 R22, desc[UR36][R4.64] ;  /* 0x0000002404167981 */ /* 0x000162000c1e1100 */
[----:B------:R-:W-:Y:S01]  /*1380*/  IMAD.MOV.U32 R23, RZ, RZ, RZ ;  /* 0x000000ffff177224 */ /* 0x000fe200078e00ff */
[----:B------:R-:W-:Y:S06]  /*1390*/  BRA `(.L_x_16601) ;  /* 0x0000000c00487947 */ /* 0x000fec0003800000 */
.L_x_16598:
        /* <DEDUP_REMOVED lines=8> */
.L_x_16603:
[----:B------:R-:W2:Y:S02]  /*1420*/  LDG.E R22, desc[UR36][R4.64] ;  /* 0x0000002404167981 */ /* 0x000ea4000c1e1900 */
[----:B--2---:R-:W-:Y:S01]  /*1430*/  SHF.R.S32.HI R23, RZ, 0x1f, R22 ;  /* 0x0000001fff177819 */ /* 0x004fe20000011416 */
[----:B------:R-:W-:Y:S06]  /*1440*/  BRA `(.L_x_16601) ;  /* 0x0000000c001c7947 */ /* 0x000fec0003800000 */
.L_x_16602:
[----:B------:R-:W2:Y:S02]  /*1450*/  LDG.E.S16 R22, desc[UR36][R4.64] ;  /* 0x0000002404167981 */ /* 0x000ea4000c1e1700 */
[----:B--2---:R-:W-:Y:S01]  /*1460*/  SHF.R.S32.HI R23, RZ, 0x1f, R22 ;  /* 0x0000001fff177819 */ /* 0x004fe20000011416 */
[----:B------:R-:W-:Y:S06]  /*1470*/  BRA `(.L_x_16601) ;  /* 0x0000000c00107947 */ /* 0x000fec0003800000 */
.L_x_16597:
        /* <DEDUP_REMOVED lines=9> */
.L_x_16605:
[----:B------:R-:W2:Y:S02]  /*1510*/  LDG.E.U16 R4, desc[UR36][R4.64] ;  /* 0x0000002404047981 */ /* 0x000ea4000c1e1500 */
[----:B--2---:R-:W-:-:S06]  /*1520*/  HADD2.F32 R22, -RZ, R4.H0_H0 ;  /* 0x20000004ff167230 */ /* 0x004fcc0000004100 */
[----:B------:R-:W0:Y:S01]  /*1530*/  F2I.S64.TRUNC R22, R22 ;  /* 0x0000001600167311 */ /* 0x000e22000020d900 */
[----:B------:R-:W-:Y:S05]  /*1540*/  BRA `(.L_x_16601) ;  /* 0x0000000800dc7947 */ /* 0x000fea0003800000 */
.L_x_16604:
        /* <DEDUP_REMOVED lines=9> */
.L_x_16607:
[----:B------:R-:W2:Y:S02]  /*15e0*/  LDG.E.U16 R4, desc[UR36][R4.64] ;  /* 0x0000002404047981 */ /* 0x000ea4000c1e1500 */
[----:B--2---:R-:W-:-:S06]  /*15f0*/  HADD2.F32 R22, -RZ, R4.H0_H0 ;  /* 0x20000004ff167230 */ /* 0x004fcc0000004100 */
[----:B------:R-:W0:Y:S01]  /*1600*/  F2I.S64.TRUNC R22, R22 ;  /* 0x0000001600167311 */ /* 0x000e22000020d900 */
[----:B------:R-:W-:Y:S05]  /*1610*/  BRA `(.L_x_16601) ;  /* 0x0000000800a87947 */ /* 0x000fea0003800000 */
.L_x_16606:
[----:B------:R-:W2:Y:S02]  /*1620*/  LDG.E.64 R4, desc[UR36][R4.64] ;  /* 0x0000002404047981 */ /* 0x000ea4000c1e1b00 */
[----:B--2---:R0:W1:Y:S01]  /*1630*/  F2I.S64.F64.TRUNC R22, R4 ;  /* 0x0000000400167311 */ /* 0x004062000030d900 */
[----:B------:R-:W-:Y:S05]  /*1640*/  BRA `(.L_x_16601) ;  /* 0x00000008009c7947 */ /* 0x000fea0003800000 */
.L_x_16596:
        /* <DEDUP_REMOVED lines=13> */
.L_x_16610:
[----:B------:R-:W2:Y:S02]  /*1720*/  LDG.E.64 R4, desc[UR36][R4.64] ;  /* 0x0000002404047981 */ /* 0x000ea4000c1e1b00 */
[----:B--2---:R0:W1:Y:S01]  /*1730*/  F2I.S64.F64.TRUNC R22, R4 ;  /* 0x0000000400167311 */ /* 0x004062000030d900 */
[----:B------:R-:W-:Y:S05]  /*1740*/  BRA `(.L_x_16601) ;  /* 0x00000008005c7947 */ /* 0x000fea0003800000 */
.L_x_16609:
        /* <DEDUP_REMOVED lines=27> */
.L_x_16612:
        /* <DEDUP_REMOVED lines=14> */
.L_x_16611:
[----:B------:R-:W2:Y:S02]  /*19e0*/  LDG.E.U16 R22, desc[UR36][R4.64] ;  /* 0x0000002404167981 */ /* 0x000ea4000c1e1500 */
[----:B--2---:R-:W-:-:S06]  /*19f0*/  IMAD.U32 R22, R22, 0x10000, RZ ;  /* 0x0001000016167824 */ /* 0x004fcc00078e00ff */
[----:B------:R-:W0:Y:S01]  /*1a00*/  F2I.S64.TRUNC R22, R22 ;  /* 0x0000001600167311 */ /* 0x000e22000020d900 */
[----:B------:R-:W-:Y:S05]  /*1a10*/  BRA `(.L_x_16601) ;  /* 0x0000000400a87947 */ /* 0x000fea0003800000 */
.L_x_16608:
        /* <DEDUP_REMOVED lines=11> */
.L_x_16615:
        /* <DEDUP_REMOVED lines=21> */
.L_x_16619:
[----:B------:R-:W-:Y:S05]  /*1c20*/  BSYNC B1 ;  /* 0x0000000000017941 */ /* 0x000fea0003800000 */
.L_x_16618:
[----:B------:R-:W-:Y:S01]  /*1c30*/  IMAD.SHL.U32 R3, R3, 0x100000, RZ ;  /* 0x0010000003037824 */ /* 0x000fe200078e00ff */
[----:B------:R-:W-:-:S04]  /*1c40*/  LEA R5, R0, 0x3b800000, 0x17 ;  /* 0x3b80000000057811 */ /* 0x000fc800078eb8ff */
[----:B------:R-:W-:-:S07]  /*1c50*/  LOP3.LUT R22, R5, R3, R22, 0xfe, !PT ;  /* 0x0000000305167212 */ /* 0x000fce00078efe16 */
.L_x_16617:
[----:B------:R-:W-:Y:S05]  /*1c60*/  BSYNC B0 ;  /* 0x0000000000007941 */ /* 0x000fea0003800000 */
.L_x_16616:
[----:B------:R-:W0:Y:S01]  /*1c70*/  F2I.S64.TRUNC R22, R22 ;  /* 0x0000001600167311 */ /* 0x000e22000020d900 */
[----:B------:R-:W-:Y:S05]  /*1c80*/  BRA `(.L_x_16601) ;  /* 0x00000004000c7947 */ /* 0x000fea0003800000 */
.L_x_16614:
        /* <DEDUP_REMOVED lines=21> */
.L_x_16623:
[----:B------:R-:W-:Y:S05]  /*1de0*/  BSYNC B1 ;  /* 0x0000000000017941 */ /* 0x000fea0003800000 */
.L_x_16622:
[----:B------:R-:W-:Y:S01]  /*1df0*/  IMAD.SHL.U32 R3, R3, 0x200000, RZ ;  /* 0x0020000003037824 */ /* 0x000fe200078e00ff */
[----:B------:R-:W-:-:S04]  /*1e00*/  LEA R5, R0, 0x37800000, 0x17 ;  /* 0x3780000000057811 */ /* 0x000fc800078eb8ff */
[----:B------:R-:W-:-:S07]  /*1e10*/  LOP3.LUT R22, R5, R3, R22, 0xfe, !PT ;  /* 0x0000000305167212 */ /* 0x000fce00078efe16 */
.L_x_16621:
[----:B------:R-:W-:Y:S05]  /*1e20*/  BSYNC B0 ;  /* 0x0000000000007941 */ /* 0x000fea0003800000 */
.L_x_16620:
[----:B------:R-:W0:Y:S01]  /*1e30*/  F2I.S64.TRUNC R22, R22 ;  /* 0x0000001600167311 */ /* 0x000e22000020d900 */
[----:B------:R-:W-:Y:S05]  /*1e40*/  BRA `(.L_x_16601) ;  /* 0x00000000009c7947 */ /* 0x000fea0003800000 */
.L_x_16613:
        /* <DEDUP_REMOVED lines=14> */
.L_x_16627:
[----:B------:R-:W-:Y:S05]  /*1f30*/  BSYNC B0 ;  /* 0x0000000000007941 */ /* 0x000fea0003800000 */
.L_x_16626:
[----:B------:R-:W0:Y:S01]  /*1f40*/  F2I.S64.TRUNC R22, R22 ;  /* 0x0000001600167311 */ /* 0x000e22000020d900 */
[----:B------:R-:W-:Y:S05]  /*1f50*/  BRA `(.L_x_16601) ;  /* 0x0000000000587947 */ /* 0x000fea0003800000 */
.L_x_16600:
        /* <DEDUP_REMOVED lines=16> */
.L_x_16628:
[----:B------:R-:W-:Y:S01]  /*2060*/  CS2R R22, SRZ ;  /* 0x0000000000167805 */ /* 0x000fe2000001ff00 */
[----:B------:R-:W-:Y:S06]  /*2070*/  BRA `(.L_x_16601) ;  /* 0x0000000000107947 */ /* 0x000fec0003800000 */
.L_x_16625:
[----:B------:R0:W5:Y:S01]  /*2080*/  LDG.E.64 R22, desc[UR36][R4.64] ;  /* 0x0000002404167981 */ /* 0x000162000c1e1b00 */
[----:B------:R-:W-:Y:S05]  /*2090*/  BRA `(.L_x_16601) ;  /* 0x0000000000087947 */ /* 0x000fea0003800000 */
.L_x_16624:
[----:B------:R0:W5:Y:S01]  /*20a0*/  LDG.E R22, desc[UR36][R4.64] ;  /* 0x0000002404167981 */ /* 0x000162000c1e1900 */
[----:B------:R-:W-:-:S07]  /*20b0*/  IMAD.MOV.U32 R23, RZ, RZ, RZ ;  /* 0x000000ffff177224 */ /* 0x000fce00078e00ff */
.L_x_16601:
[----:B------:R-:W-:-:S07]  /*20c0*/  VIADD R26, R26, 0x80 ;  /* 0x000000801a1a7836 */ /* 0x000fce0000000000 */
.L_x_16595:
[----:B------:R-:W-:Y:S05]  /*20d0*/  BSYNC B6 ;  /* 0x0000000000067941 */ /* 0x000fea0003800000 */
.L_x_16594:
        /* <DEDUP_REMOVED lines=25> */
.L_x_16634:
[----:B------:R0:W5:Y:S01]  /*2270*/  LDG.E.U8 R18, desc[UR36][R4.64] ;  /* 0x0000002404127981 */ /* 0x000162000c1e1100 */
[----:B------:R-:W-:Y:S01]  /*2280*/  IMAD.MOV.U32 R19, RZ, RZ, RZ ;  /* 0x000000ffff137224 */ /* 0x000fe200078e00ff */
[----:B------:R-:W-:Y:S06]  /*2290*/  BRA `(.L_x_16636) ;  /* 0x0000000c00487947 */ /* 0x000fec0003800000 */
.L_x_16633:
        /* <DEDUP_REMOVED lines=8> */
.L_x_16638:
[----:B------:R-:W2:Y:S02]  /*2320*/  LDG.E R18, desc[UR36][R4.64] ;  /* 0x0000002404127981 */ /* 0x000ea4000c1e1900 */
[----:B--2---:R-:W-:Y:S01]  /*2330*/  SHF.R.S32.HI R19, RZ, 0x1f, R18 ;  /* 0x0000001fff137819 */ /* 0x004fe20000011412 */
[----:B------:R-:W-:Y:S06]  /*2340*/  BRA `(.L_x_16636) ;  /* 0x0000000c001c7947 */ /* 0x000fec0003800000 */
.L_x_16637:
[----:B------:R-:W2:Y:S02]  /*2350*/  LDG.E.S16 R18, desc[UR36][R4.64] ;  /* 0x0000002404127981 */ /* 0x000ea4000c1e1700 */
[----:B--2---:R-:W-:Y:S01]  /*2360*/  SHF.R.S32.HI R19, RZ, 0x1f, R18 ;  /* 0x0000001fff137819 */ /* 0x004fe20000011412 */
[----:B------:R-:W-:Y:S06]  /*2370*/  BRA `(.L_x_16636) ;  /* 0x0000000c00107947 */ /* 0x000fec0003800000 */
.L_x_16632:
        /* <DEDUP_REMOVED lines=9> */
.L_x_16640:
[----:B------:R-:W2:Y:S02]  /*2410*/  LDG.E.U16 R4, desc[UR36][R4.64] ;  /* 0x0000002404047981 */ /* 0x000ea4000c1e1500 */
[----:B--2---:R-:W-:-:S06]  /*2420*/  HADD2.F32 R18, -RZ, R4.H0_H0 ;  /* 0x20000004ff127230 */ /* 0x004fcc0000004100 */
[----:B------:R-:W0:Y:S01]  /*2430*/  F2I.S64.TRUNC R18, R18 ;  /* 0x0000001200127311 */ /* 0x000e22000020d900 */
[----:B------:R-:W-:Y:S05]  /*2440*/  BRA `(.L_x_16636) ;  /* 0x0000000800dc7947 */ /* 0x000fea0003800000 */
.L_x_16639:
        /* <DEDUP_REMOVED lines=9> */
.L_x_16642:
[----:B------:R-:W2:Y:S02]  /*24e0*/  LDG.E.U16 R4, desc[UR36][R4.64] ;  /* 0x0000002404047981 */ /* 0x000ea4000c1e1500 */
[----:B--2---:R-:W-:-:S06]  /*24f0*/  HADD2.F32 R18, -RZ, R4.H0_H0 ;  /* 0x20000004ff127230 */ /* 0x004fcc0000004100 */
[----:B------:R-:W0:Y:S01]  /*2500*/  F2I.S64.TRUNC R18, R18 ;  /* 0x0000001200127311 */ /* 0x000e22000020d900 */
[----:B------:R-:W-:Y:S05]  /*2510*/  BRA `(.L_x_16636) ;  /* 0x0000000800a87947 */ /* 0x000fea0003800000 */
.L_x_16641:
[----:B------:R-:W2:Y:S02]  /*2520*/  LDG.E.64 R4, desc[UR36][R4.64] ;  /* 0x0000002404047981 */ /* 0x000ea4000c1e1b00 */
[----:B--2---:R0:W1:Y:S01]  /*2530*/  F2I.S64.F64.TRUNC R18, R4 ;  /* 0x0000000400127311 */ /* 0x004062000030d900 */
[----:B------:R-:W-:Y:S05]  /*2540*/  BRA `(.L_x_16636) ;  /* 0x00000008009c7947 */ /* 0x000fea0003800000 */
.L_x_16631:
        /* <DEDUP_REMOVED lines=13> */
.L_x_16645:
[----:B------:R-:W2:Y:S02]  /*2620*/  LDG.E.64 R4, desc[UR36][R4.64] ;  /* 0x0000002404047981 */ /* 0x000ea4000c1e1b00 */
[----:B--2---:R0:W1:Y:S01]  /*2630*/  F2I.S64.F64.TRUNC R18, R4 ;  /* 0x0000000400127311 */ /* 0x004062000030d900 */
[----:B------:R-:W-:Y:S05]  /*2640*/  BRA `(.L_x_16636) ;  /* 0x00000008005c7947 */ /* 0x000fea0003800000 */
.L_x_16644:
        /* <DEDUP_REMOVED lines=27> */
.L_x_16647:
        /* <DEDUP_REMOVED lines=14> */
.L_x_16646:
[----:B------:R-:W2:Y:S02]  /*28e0*/  LDG.E.U16 R18, desc[UR36][R4.64] ;  /* 0x0000002404127981 */ /* 0x000ea4000c1e1500 */
[----:B--2---:R-:W-:-:S06]  /*28f0*/  IMAD.U32 R18, R18, 0x10000, RZ ;  /* 0x0001000012127824 */ /* 0x004fcc00078e00ff */
[----:B------:R-:W0:Y:S01]  /*2900*/  F2I.S64.TRUNC R18, R18 ;  /* 0x0000001200127311 */ /* 0x000e22000020d900 */
[----:B------:R-:W-:Y:S05]  /*2910*/  BRA `(.L_x_16636) ;  /* 0x0000000400a87947 */ /* 0x000fea0003800000 */
.L_x_16643:
        /* <DEDUP_REMOVED lines=11> */
.L_x_16650:
        /* <DEDUP_REMOVED lines=21> */
.L_x_16654:
[----:B------:R-:W-:Y:S05]  /*2b20*/  BSYNC B1 ;  /* 0x0000000000017941 */ /* 0x000fea0003800000 */
.L_x_16653:
[----:B------:R-:W-:Y:S01]  /*2b30*/  IMAD.SHL.U32 R3, R3, 0x100000, RZ ;  /* 0x0010000003037824 */ /* 0x000fe200078e00ff */
[----:B------:R-:W-:-:S04]  /*2b40*/  LEA R5, R0, 0x3b800000, 0x17 ;  /* 0x3b80000000057811 */ /* 0x000fc800078eb8ff */
[----:B------:R-:W-:-:S07]  /*2b50*/  LOP3.LUT R18, R5, R3, R18, 0xfe, !PT ;  /* 0x0000000305127212 */ /* 0x000fce00078efe12 */
.L_x_16652:
[----:B------:R-:W-:Y:S05]  /*2b60*/  BSYNC B0 ;  /* 0x0000000000007941 */ /* 0x000fea0003800000 */
.L_x_16651:
[----:B------:R-:W1:Y:S01]  /*2b70*/  F2I.S64.TRUNC R18, R18 ;  /* 0x0000001200127311 */ /* 0x000e62000020d900 */
[----:B------:R-:W-:Y:S05]  /*2b80*/  BRA `(.L_x_16636) ;  /* 0x00000004000c7947 */ /* 0x000fea0003800000 */
.L_x_16649:
        /* <DEDUP_REMOVED lines=21> */
.L_x_16658:
[----:B------:R-:W-:Y:S05]  /*2ce0*/  BSYNC B1 ;  /* 0x0000000000017941 */ /* 0x000fea0003800000 */
.L_x_16657:
[----:B------:R-:W-:Y:S01]  /*2cf0*/  IMAD.SHL.U32 R3, R3, 0x200000, RZ ;  /* 0x0020000003037824 */ /* 0x000fe200078e00ff */
[----:B------:R-:W-:-:S04]  /*2d00*/  LEA R5, R0, 0x37800000, 0x17 ;  /* 0x3780000000057811 */ /* 0x000fc800078eb8ff */
[----:B------:R-:W-:-:S07]  /*2d10*/  LOP3.LUT R18, R5, R3, R18, 0xfe, !PT ;  /* 0x0000000305127212 */ /* 0x000fce00078efe12 */
.L_x_16656:
[----:B------:R-:W-:Y:S05]  /*2d20*/  BSYNC B0 ;  /* 0x0000000000007941 */ /* 0x000fea0003800000 */
.L_x_16655:
[----:B------:R-:W2:Y:S01]  /*2d30*/  F2I.S64.TRUNC R18, R18 ;  /* 0x0000001200127311 */ /* 0x000ea2000020d900 */
[----:B------:R-:W-:Y:S05]  /*2d40*/  BRA `(.L_x_16636) ;  /* 0x00000000009c7947 */ /* 0x000fea0003800000 */
.L_x_16648:
        /* <DEDUP_REMOVED lines=14> */
.L_x_16662:
[----:B------:R-:W-:Y:S05]  /*2e30*/  BSYNC B0 ;  /* 0x0000000000007941 */ /* 0x000fea0003800000 */
.L_x_16661:
[----:B------:R-:W0:Y:S01]  /*2e40*/  F2I.S64.TRUNC R18, R18 ;  /* 0x0000001200127311 */ /* 0x000e22000020d900 */
[----:B------:R-:W-:Y:S05]  /*2e50*/  BRA `(.L_x_16636) ;  /* 0x0000000000587947 */ /* 0x000fea0003800000 */
.L_x_16635:
        /* <DEDUP_REMOVED lines=16> */
.L_x_16663:
[----:B------:R-:W-:Y:S01]  /*2f60*/  CS2R R18, SRZ ;  /* 0x0000000000127805 */ /* 0x000fe2000001ff00 */
[----:B------:R-:W-:Y:S06]  /*2f70*/  BRA `(.L_x_16636) ;  /* 0x0000000000107947 */ /* 0x000fec0003800000 */
.L_x_16660:
[----:B------:R0:W5:Y:S01]  /*2f80*/  LDG.E.64 R18, desc[UR36][R4.64] ;  /* 0x0000002404127981 */ /* 0x000162000c1e1b00 */
[----:B------:R-:W-:Y:S05]  /*2f90*/  BRA `(.L_x_16636) ;  /* 0x0000000000087947 */ /* 0x000fea0003800000 */
.L_x_16659:
[----:B------:R3:W5:Y:S01]  /*2fa0*/  LDG.E R18, desc[UR36][R4.64] ;  /* 0x0000002404127981 */ /* 0x000762000c1e1900 */
[----:B------:R-:W-:-:S07]  /*2fb0*/  IMAD.MOV.U32 R19, RZ, RZ, RZ ;  /* 0x000000ffff137224 */ /* 0x000fce00078e00ff */
.L_x_16636:
[----:B------:R-:W-:-:S07]  /*2fc0*/  VIADD R26, R26, 0x80 ;  /* 0x000000801a1a7836 */ /* 0x000fce0000000000 */
.L_x_16630:
[----:B------:R-:W-:Y:S05]  /*2fd0*/  BSYNC B6 ;  /* 0x0000000000067941 */ /* 0x000fea0003800000 */
.L_x_16629:
        /* <DEDUP_REMOVED lines=25> */
.L_x_16669:
[----:B------:R0:W5:Y:S01]  /*3170*/  LDG.E.U8 R16, desc[UR36][R4.64] ;  /* 0x0000002404107981 */ /* 0x000162000c1e1100 */
[----:B------:R-:W-:Y:S01]  /*3180*/  IMAD.MOV.U32 R17, RZ, RZ, RZ ;  /* 0x000000ffff117224 */ /* 0x000fe200078e00ff */
[----:B------:R-:W-:Y:S06]  /*3190*/  BRA `(.L_x_16665) ;  /* 0x0000000c00487947 */ /* 0x000fec0003800000 */
.L_x_16668:
        /* <DEDUP_REMOVED lines=8> */
.L_x_16672:
[----:B------:R-:W2:Y:S02]  /*3220*/  LDG.E R16, desc[UR36][R4.64] ;  /* 0x0000002404107981 */ /* 0x000ea4000c1e1900 */
[----:B--2---:R-:W-:Y:S01]  /*3230*/  SHF.R.S32.HI R17, RZ, 0x1f, R16 ;  /* 0x0000001fff117819 */ /* 0x004fe20000011410 */
[----:B------:R-:W-:Y:S06]  /*3240*/  BRA `(.L_x_16665) ;  /* 0x0000000c001c7947 */ /* 0x000fec0003800000 */
.L_x_16671:
[----:B------:R-:W2:Y:S02]  /*3250*/  LDG.E.S16 R16, desc[UR36][R4.64] ;  /* 0x0000002404107981 */ /* 0x000ea4000c1e1700 */
[----:B--2---:R-:W-:Y:S01]  /*3260*/  SHF.R.S32.HI R17, RZ, 0x1f, R16 ;  /* 0x0000001fff117819 */ /* 0x004fe20000011410 */
[----:B------:R-:W-:Y:S06]  /*3270*/  BRA `(.L_x_16665) ;  /* 0x0000000c00107947 */ /* 0x000fec0003800000 */
.L_x_16667:
        /* <DEDUP_REMOVED lines=9> */
.L_x_16674:
[----:B------:R-:W2:Y:S02]  /*3310*/  LDG.E.U16 R4, desc[UR36][R4.64] ;  /* 0x0000002404047981 */ /* 0x000ea4000c1e1500 */
[----:B--2---:R-:W-:-:S06]  /*3320*/  HADD2.F32 R16, -RZ, R4.H0_H0 ;  /* 0x20000004ff107230 */ /* 0x004fcc0000004100 */
[----:B------:R-:W0:Y:S01]  /*3330*/  F2I.S64.TRUNC R16, R16 ;  /* 0x0000001000107311 */ /* 0x000e22000020d900 */
[----:B------:R-:W-:Y:S05]  /*3340*/  BRA `(.L_x_16665) ;  /* 0x0000000800dc7947 */ /* 0x000fea0003800000 */
.L_x_16673:
        /* <DEDUP_REMOVED lines=9> */
.L_x_16676:
[----:B------:R-:W2:Y:S02]  /*33e0*/  LDG.E.U16 R4, desc[UR36][R4.64] ;  /* 0x0000002404047981 */ /* 0x000ea4000c1e1500 */
[----:B--2---:R-:W-:-:S06]  /*33f0*/  HADD2.F32 R16, -RZ, R4.H0_H0 ;  /* 0x20000004ff107230 */ /* 0x004fcc0000004100 */
[----:B------:R-:W0:Y:S01]  /*3400*/  F2I.S64.TRUNC R16, R16 ;  /* 0x0000001000107311 */ /* 0x000e22000020d900 */
[----:B------:R-:W-:Y:S05]  /*3410*/  BRA `(.L_x_16665) ;  /* 0x0000000800a87947 */ /* 0x000fea0003800000 */
.L_x_16675:
[----:B------:R-:W2:Y:S02]  /*3420*/  LDG.E.64 R4, desc[UR36][R4.64] ;  /* 0x0000002404047981 */ /* 0x000ea4000c1e1b00 */
[----:B--2---:R0:W1:Y:S01]  /*3430*/  F2I.S64.F64.TRUNC R16, R4 ;  /* 0x0000000400107311 */ /* 0x004062000030d900 */
[----:B------:R-:W-:Y:S05]  /*3440*/  BRA `(.L_x_16665) ;  /* 0x00000008009c7947 */ /* 0x000fea0003800000 */
.L_x_16666:
        /* <DEDUP_REMOVED lines=13> */
.L_x_16679:
[----:B------:R-:W2:Y:S02]  /*3520*/  LDG.E.64 R4, desc[UR36][R4.64] ;  /* 0x0000002404047981 */ /* 0x000ea4000c1e1b00 */
[----:B--2---:R0:W1:Y:S01]  /*3530*/  F2I.S64.F64.TRUNC R16, R4 ;  /* 0x0000000400107311 */ /* 0x004062000030d900 */
[----:B------:R-:W-:Y:S05]  /*3540*/  BRA `(.L_x_16665) ;  /* 0x00000008005c7947 */ /* 0x000fea0003800000 */
.L_x_16678:
        /* <DEDUP_REMOVED lines=27> */
.L_x_16681:
        /* <DEDUP_REMOVED lines=14> */
.L_x_16680:
[----:B------:R-:W2:Y:S02]  /*37e0*/  LDG.E.U16 R16, desc[UR36][R4.64] ;  /* 0x0000002404107981 */ /* 0x000ea4000c1e1500 */
[----:B--2---:R-:W-:-:S06]  /*37f0*/  IMAD.U32 R16, R16, 0x10000, RZ ;  /* 0x0001000010107824 */ /* 0x004fcc00078e00ff */
[----:B------:R-:W0:Y:S01]  /*3800*/  F2I.S64.TRUNC R16, R16 ;  /* 0x0000001000107311 */ /* 0x000e22000020d900 */
[----:B------:R-:W-:Y:S05]  /*3810*/  BRA `(.L_x_16665) ;  /* 0x0000000400a87947 */ /* 0x000fea0003800000 */
.L_x_16677:
        /* <DEDUP_REMOVED lines=11> */
.L_x_16684:
        /* <DEDUP_REMOVED lines=21> */
.L_x_16688:
[----:B------:R-:W-:Y:S05]  /*3a20*/  BSYNC B1 ;  /* 0x0000000000017941 */ /* 0x000fea0003800000 */
.L_x_16687:
[----:B------:R-:W-:Y:S01]  /*3a30*/  IMAD.SHL.U32 R2, R2, 0x100000, RZ ;  /* 0x0010000002027824 */ /* 0x000fe200078e00ff */
[----:B------:R-:W-:-:S04]  /*3a40*/  LEA R3, R0, 0x3b800000, 0x17 ;  /* 0x3b80000000037811 */ /* 0x000fc800078eb8ff */
[----:B------:R-:W-:-:S07]  /*3a50*/  LOP3.LUT R16, R3, R2, R16, 0xfe, !PT ;  /* 0x0000000203107212 */ /* 0x000fce00078efe10 */
.L_x_16686:
[----:B------:R-:W-:Y:S05]  /*3a60*/  BSYNC B0 ;  /* 0x0000000000007941 */ /* 0x000fea0003800000 */
.L_x_16685:
[----:B------:R-:W0:Y:S01]  /*3a70*/  F2I.S64.TRUNC R16, R16 ;  /* 0x0000001000107311 */ /* 0x000e22000020d900 */
[----:B------:R-:W-:Y:S05]  /*3a80*/  BRA `(.L_x_16665) ;  /* 0x00000004000c7947 */ /* 0x000fea0003800000 */
.L_x_16683:
        /* <DEDUP_REMOVED lines=21> */
.L_x_16692:
[----:B------:R-:W-:Y:S05]  /*3be0*/  BSYNC B1 ;  /* 0x0000000000017941 */ /* 0x000fea0003800000 */
.L_x_16691:
[----:B------:R-:W-:Y:S01]  /*3bf0*/  IMAD.SHL.U32 R2, R2, 0x200000, RZ ;  /* 0x0020000002027824 */ /* 0x000fe200078e00ff */
[----:B------:R-:W-:-:S04]  /*3c00*/  LEA R3, R0, 0x37800000, 0x17 ;  /* 0x3780000000037811 */ /* 0x000fc800078eb8ff */
[----:B------:R-:W-:-:S07]  /*3c10*/  LOP3.LUT R16, R3, R2, R16, 0xfe, !PT ;  /* 0x0000000203107212 */ /* 0x000fce00078efe10 */
.L_x_16690:
[----:B------:R-:W-:Y:S05]  /*3c20*/  BSYNC B0 ;  /* 0x0000000000007941 */ /* 0x000fea0003800000 */
.L_x_16689:
[----:B------:R-:W0:Y:S01]  /*3c30*/  F2I.S64.TRUNC R16, R16 ;  /* 0x0000001000107311 */ /* 0x000e22000020d900 */
[----:B------:R-:W-:Y:S05]  /*3c40*/  BRA `(.L_x_16665) ;  /* 0x00000000009c7947 */ /* 0x000fea0003800000 */
.L_x_16682:
        /* <DEDUP_REMOVED lines=14> */
.L_x_16696:
[----:B------:R-:W-:Y:S05]  /*3d30*/  BSYNC B0 ;  /* 0x0000000000007941 */ /* 0x000fea0003800000 */
.L_x_16695:
[----:B------:R-:W0:Y:S01]  /*3d40*/  F2I.S64.TRUNC R16, R16 ;  /* 0x0000001000107311 */ /* 0x000e22000020d900 */
[----:B------:R-:W-:Y:S05]  /*3d50*/  BRA `(.L_x_16665) ;  /* 0x0000000000587947 */ /* 0x000fea0003800000 */
.L_x_16670:
        /* <DEDUP_REMOVED lines=17> */
.L_x_16697:
[----:B------:R-:W-:Y:S05]  /*3e70*/  BRA `(.L_x_16665) ;  /* 0x0000000000107947 */ /* 0x000fea0003800000 */
.L_x_16694:
[----:B------:R0:W5:Y:S01]  /*3e80*/  LDG.E.64 R16, desc[UR36][R4.64] ;  /* 0x0000002404107981 */ /* 0x000162000c1e1b00 */
[----:B------:R-:W-:Y:S05]  /*3e90*/  BRA `(.L_x_16665) ;  /* 0x0000000000087947 */ /* 0x000fea0003800000 */
.L_x_16693:
[----:B------:R0:W5:Y:S01]  /*3ea0*/  LDG.E R16, desc[UR36][R4.64] ;  /* 0x0000002404107981 */ /* 0x000162000c1e1900 */
[----:B------:R-:W-:-:S07]  /*3eb0*/  IMAD.MOV.U32 R17, RZ, RZ, RZ ;  /* 0x000000ffff117224 */ /* 0x000fce00078e00ff */
.L_x_16665:
[----:B------:R-:W-:Y:S05]  /*3ec0*/  BSYNC B6 ;  /* 0x0000000000067941 */ /* 0x000fea0003800000 */
.L_x_16664:
        /* <DEDUP_REMOVED lines=52> */
.L_x_16705:
        /* <DEDUP_REMOVED lines=137> */
.L_x_16704:
        /* <DEDUP_REMOVED lines=74> */
.L_x_16707:
[----:B------:R-:W-:Y:S05]  /*4f40*/  BSYNC B2 ;  /* 0x0000000000027941 */ /* 0x000fea0003800000 */
.L_x_16706:
[----:B------:R-:W-:-:S04]  /*4f50*/  ISETP.NE.U32.AND P1, PT, R2, RZ, PT ;  /* 0x000000ff0200720c */ /* 0x000fc80003f25070 */
[----:B------:R-:W-:-:S13]  /*4f60*/  ISETP.NE.OR.EX P0, PT, R34, RZ, P0, P1 ;  /* 0x000000ff2200720c */ /* 0x000fda0000705710 */
[----:B------:R-:W-:Y:S05]  /*4f70*/  @!P0 BRA `(.L_x_16708) ;  /* 0x0000000000a08947 */ /* 0x000fea0003800000 */
.L_x_16703:
        /* <DEDUP_REMOVED lines=40> */
.L_x_16708:
[----:B------:R-:W-:Y:S05]  /*5200*/  BSYNC B0 ;  /* 0x0000000000007941 */ /* 0x000fea0003800000 */
.L_x_16702:
        /* <DEDUP_REMOVED lines=45> */
.L_x_16700:
[----:B-1-345:R-:W-:-:S04]  /*54e0*/  LEA R12, P0, R24, UR4, 0x3 ;  /* 0x00000004180c7c11 */ /* 0x03afc8000f8018ff */
[----:B------:R-:W-:-:S06]  /*54f0*/  LEA.HI.X R13, R24, UR5, R25, 0x3, P0 ;  /* 0x00000005180d7c11 */ /* 0x000fcc00080f1c19 */
[----:B------:R-:W5:Y:S03]  /*5500*/  LDG.E.64 R12, desc[UR36][R12.64] ;  /* 0x000000240c0c7981 */ /* 0x000f66000c1e1b00 */
.L_x_16701:
        /* <DEDUP_REMOVED lines=21> */
.L_x_16710:
        /* <DEDUP_REMOVED lines=23> */
.L_x_16709:
        /* <DEDUP_REMOVED lines=11> */
.L_x_16712:
        /* <DEDUP_REMOVED lines=23> */
.L_x_16711:
        /* <DEDUP_REMOVED lines=19> */
.L_x_16699:
[----:B------:R-:W-:Y:S05]  /*5b20*/  BSYNC B1 ;  /* 0x0000000000017941 */ /* 0x000fea0003800000 */
.L_x_16698:
        /* <DEDUP_REMOVED lines=53> */
.L_x_16720:
        /* <DEDUP_REMOVED lines=137> */
.L_x_16719:
        /* <DEDUP_REMOVED lines=74> */
.L_x_16722:
[----:B------:R-:W-:Y:S05]  /*6bb0*/  BSYNC B2 ;  /* 0x0000000000027941 */ /* 0x000fea0003800000 */
.L_x_16721:
[----:B------:R-:W-:-:S04]  /*6bc0*/  ISETP.NE.U32.AND P1, PT, R4, RZ, PT ;  /* 0x000000ff0400720c */ /* 0x000fc80003f25070 */
[----:B------:R-:W-:-:S13]  /*6bd0*/  ISETP.NE.OR.EX P0, PT, R6, RZ, P0, P1 ;  /* 0x000000ff0600720c */ /* 0x000fda0000705710 */
[----:B------:R-:W-:Y:S05]  /*6be0*/  @!P0 BRA `(.L_x_16723) ;  /* 0x0000000000a08947 */ /* 0x000fea0003800000 */
.L_x_16718:
        /* <DEDUP_REMOVED lines=40> */
.L_x_16723:
[----:B------:R-:W-:Y:S05]  /*6e70*/  BSYNC B0 ;  /* 0x0000000000007941 */ /* 0x000fea0003800000 */
.L_x_16717:
        /* <DEDUP_REMOVED lines=45> */
.L_x_16715:
[----:B-1---5:R-:W-:-:S04]  /*7150*/  LEA R20, P0, R22, UR4, 0x3 ;  /* 0x0000000416147c11 */ /* 0x022fc8000f8018ff */
[----:B------:R-:W-:-:S06]  /*7160*/  LEA.HI.X R21, R22, UR5, R23, 0x3, P0 ;  /* 0x0000000516157c11 */ /* 0x000fcc00080f1c17 */
[----:B------:R-:W5:Y:S03]  /*7170*/  LD.E.64 R20, desc[UR36][R20.64] ;  /* 0x0000002414147980 */ /* 0x000f66000c101b00 */
.L_x_16716:
        /* <DEDUP_REMOVED lines=16> */
.L_x_16725:
        /* <DEDUP_REMOVED lines=19> */
.L_x_16724:
[----:B------:R-:W-:Y:S02]  /*73b0*/  ULDC.64 UR4, c[0x0][0x280] ;  /* 0x0000a00000047ab9 */ /* 0x000fe40000000a00 */
[----:B0-----:R-:W-:Y:S01]  /*73c0*/  IMAD.U32 R11, RZ, RZ, UR4 ;  /* 0x00000004ff0b7e24 */ /* 0x001fe2000f8e00ff */
[----:B------:R-:W-:Y:S01]  /*73d0*/  MOV R13, UR5 ;  /* 0x00000005000d7c02 */ /* 0x000fe20008000f00 */
[----:B------:R-:W-:Y:S06]  /*73e0*/  @!P0 BRA `(.L_x_16726) ;  /* 0x0000000000588947 */ /* 0x000fec0003800000 */
[----:B------:R-:W-:Y:S01]  /*73f0*/  BSSY B0, `(.L_x_16726) ;  /* 0x0000015000007945 */ /* 0x000fe20003800000 */
[----:B------:R-:W-:Y:S02]  /*7400*/  IMAD.U32 R11, RZ, RZ, UR4 ;  /* 0x00000004ff0b7e24 */ /* 0x000fe4000f8e00ff */
[----:B------:R-:W-:-:S07]  /*7410*/  IMAD.U32 R13, RZ, RZ, UR5 ;  /* 0x00000005ff0d7e24 */ /* 0x000fce000f8e00ff */
.L_x_16727:
        /* <DEDUP_REMOVED lines=19> */
.L_x_16726:
        /* <DEDUP_REMOVED lines=19> */
.L_x_16714:
[----:B------:R-:W-:Y:S05]  /*7680*/  BSYNC B1 ;  /* 0x0000000000017941 */ /* 0x000fea0003800000 */
.L_x_16713:
        /* <DEDUP_REMOVED lines=52> */
.L_x_16735:
        /* <DEDUP_REMOVED lines=138> */
.L_x_16734:
        /* <DEDUP_REMOVED lines=74> */
.L_x_16737:
[----:B------:R-:W-:Y:S05]  /*8710*/  BSYNC B2 ;  /* 0x0000000000027941 */ /* 0x000fea0003800000 */
.L_x_16736:
[----:B------:R-:W-:-:S04]  /*8720*/  ISETP.NE.U32.AND P1, PT, R6, RZ, PT ;  /* 0x000000ff0600720c */ /* 0x000fc80003f25070 */
[----:B------:R-:W-:-:S13]  /*8730*/  ISETP.NE.OR.EX P0, PT, R32, RZ, P0, P1 ;  /* 0x000000ff2000720c */ /* 0x000fda0000705710 */
[----:B------:R-:W-:Y:S05]  /*8740*/  @!P0 BRA `(.L_x_16738) ;  /* 0x0000000000a08947 */ /* 0x000fea0003800000 */
.L_x_16733:
        /* <DEDUP_REMOVED lines=40> */
.L_x_16738:
[----:B------:R-:W-:Y:S05]  /*89d0*/  BSYNC B0 ;  /* 0x0000000000007941 */ /* 0x000fea0003800000 */
.L_x_16732:
        /* <DEDUP_REMOVED lines=45> */
.L_x_16730:
[----:B-1---5:R-:W-:-:S04]  /*8cb0*/  LEA R30, P0, R18, UR4, 0x3 ;  /* 0x00000004121e7c11 */ /* 0x022fc8000f8018ff */
[----:B------:R-:W-:-:S06]  /*8cc0*/  LEA.HI.X R31, R18, UR5, R19, 0x3, P0 ;  /* 0x00000005121f7c11 */ /* 0x000fcc00080f1c13 */
[----:B------:R-:W5:Y:S03]  /*8cd0*/  LD.E.64 R30, desc[UR36][R30.64] ;  /* 0x000000241e1e7980 */ /* 0x000f66000c101b00 */
.L_x_16731:
        /* <DEDUP_REMOVED lines=16> */
.L_x_16740:
        /* <DEDUP_REMOVED lines=19> */
.L_x_16739:
[----:B------:R-:W-:Y:S02]  /*8f10*/  ULDC.64 UR4, c[0x0][0x280] ;  /* 0x0000a00000047ab9 */ /* 0x000fe40000000a00 */
[----:B0-----:R-:W-:Y:S01]  /*8f20*/  MOV R11, UR4 ;  /* 0x00000004000b7c02 */ /* 0x001fe20008000f00 */
[----:B------:R-:W-:Y:S01]  /*8f30*/  IMAD.U32 R13, RZ, RZ, UR5 ;  /* 0x00000005ff0d7e24 */ /* 0x000fe2000f8e00ff */
[----:B------:R-:W-:Y:S06]  /*8f40*/  @!P0 BRA `(.L_x_16741) ;  /* 0x0000000000588947 */ /* 0x000fec0003800000 */
[----:B------:R-:W-:Y:S01]  /*8f50*/  BSSY B0, `(.L_x_16741) ;  /* 0x0000015000007945 */ /* 0x000fe20003800000 */
[----:B------:R-:W-:Y:S02]  /*8f60*/  IMAD.U32 R11, RZ, RZ, UR4 ;  /* 0x00000004ff0b7e24 */ /* 0x000fe4000f8e00ff */
[----:B------:R-:W-:-:S07]  /*8f70*/  IMAD.U32 R13, RZ, RZ, UR5 ;  /* 0x00000005ff0d7e24 */ /* 0x000fce000f8e00ff */
.L_x_16742:
        /* <DEDUP_REMOVED lines=19> */
.L_x_16741:
        /* <DEDUP_REMOVED lines=19> */
.L_x_16729:
[----:B------:R-:W-:Y:S05]  /*91e0*/  BSYNC B1 ;  /* 0x0000000000017941 */ /* 0x000fea0003800000 */
.L_x_16728:
        /* <DEDUP_REMOVED lines=51> */
.L_x_16750:
        /* <DEDUP_REMOVED lines=137> */
.L_x_16749:
        /* <DEDUP_REMOVED lines=74> */
.L_x_16752:
[----:B------:R-:W-:Y:S05]  /*a250*/  BSYNC B2 ;  /* 0x0000000000027941 */ /* 0x000fea0003800000 */
.L_x_16751:
[----:B------:R-:W-:-:S04]  /*a260*/  ISETP.NE.U32.AND P1, PT, R32, RZ, PT ;  /* 0x000000ff2000720c */ /* 0x000fc80003f25070 */
[----:B------:R-:W-:-:S13]  /*a270*/  ISETP.NE.OR.EX P0, PT, R33, RZ, P0, P1 ;  /* 0x000000ff2100720c */ /* 0x000fda0000705710 */
[----:B------:R-:W-:Y:S05]  /*a280*/  @!P0 BRA `(.L_x_16753) ;  /* 0x0000000000a08947 */ /* 0x000fea0003800000 */
.L_x_16748:
        /* <DEDUP_REMOVED lines=40> */
.L_x_16753:
[----:B------:R-:W-:Y:S05]  /*a510*/  BSYNC B0 ;  /* 0x0000000000007941 */ /* 0x000fea0003800000 */
.L_x_16747:
        /* <DEDUP_REMOVED lines=47> */
.L_x_16745:
[----:B-1---5:R-:W-:-:S04]  /*a810*/  LEA R30, P0, R16, UR4, 0x3 ;  /* 0x00000004101e7c11 */ /* 0x022fc8000f8018ff */
[----:B------:R-:W-:-:S06]  /*a820*/  LEA.HI.X R31, R16, UR5, R17, 0x3, P0 ;  /* 0x00000005101f7c11 */ /* 0x000fcc00080f1c11 */
[----:B------:R-:W5:Y:S03]  /*a830*/  LD.E.64 R30, desc[UR36][R30.64] ;  /* 0x000000241e1e7980 */ /* 0x000f66000c101b00 */
.L_x_16746:
        /* <DEDUP_REMOVED lines=16> */
.L_x_16755:
        /* <DEDUP_REMOVED lines=19> */
.L_x_16754:
[----:B------:R-:W-:Y:S02]  /*aa70*/  ULDC.64 UR4, c[0x0][0x280] ;  /* 0x0000a00000047ab9 */ /* 0x000fe40000000a00 */
[----:B------:R-:W-:Y:S02]  /*aa80*/  IMAD.U32 R11, RZ, RZ, UR4 ;  /* 0x00000004ff0b7e24 */ /* 0x000fe4000f8e00ff */
[----:B------:R-:W-:Y:S01]  /*aa90*/  IMAD.U32 R12, RZ, RZ, UR5 ;  /* 0x00000005ff0c7e24 */ /* 0x000fe2000f8e00ff */
[----:B------:R-:W-:Y:S06]  /*aaa0*/  @!P0 BRA `(.L_x_16756) ;  /* 0x0000000000588947 */ /* 0x000fec0003800000 */
[----:B------:R-:W-:Y:S01]  /*aab0*/  BSSY B0, `(.L_x_16756) ;  /* 0x0000015000007945 */ /* 0x000fe20003800000 */
[----:B------:R-:W-:Y:S02]  /*aac0*/  IMAD.U32 R11, RZ, RZ, UR4 ;  /* 0x00000004ff0b7e24 */ /* 0x000fe4000f8e00ff */
[----:B------:R-:W-:-:S07]  /*aad0*/  IMAD.U32 R12, RZ, RZ, UR5 ;  /* 0x00000005ff0c7e24 */ /* 0x000fce000f8e00ff */
.L_x_16757:
        /* <DEDUP_REMOVED lines=19> */
.L_x_16756:
        /* <DEDUP_REMOVED lines=19> */
.L_x_16744:
[----:B------:R-:W-:Y:S05]  /*ad40*/  BSYNC B1 ;  /* 0x0000000000017941 */ /* 0x000fea0003800000 */
.L_x_16743:
        /* <DEDUP_REMOVED lines=29> */
.L_x_16763:
[----:B------:R0:W-:Y:S01]  /*af20*/  STG.E.U8 desc[UR36][R4.64], RZ ;  /* 0x000000ff04007986 */ /* 0x0001e2000c101124 */
[----:B------:R-:W-:Y:S01]  /*af30*/  IMAD.MOV.U32 R17, RZ, RZ, R2 ;  /* 0x000000ffff117224 */ /* 0x000fe200078e0002 */
[----:B------:R-:W-:Y:S06]  /*af40*/  BRA `(.L_x_16759) ;  /* 0x0000000400dc7947 */ /* 0x000fec0003800000 */
.L_x_16762:
        /* <DEDUP_REMOVED lines=9> */
.L_x_16766:
[----:B------:R0:W-:Y:S01]  /*afe0*/  STG.E desc[UR36][R4.64], RZ ;  /* 0x000000ff04007986 */ /* 0x0001e2000c101924 */
[----:B------:R-:W-:Y:S01]  /*aff0*/  IMAD.MOV.U32 R17, RZ, RZ, R2 ;  /* 0x000000ffff117224 */ /* 0x000fe200078e0002 */
[----:B------:R-:W-:Y:S06]  /*b000*/  BRA `(.L_x_16759) ;  /* 0x0000000400ac7947 */ /* 0x000fec0003800000 */
.L_x_16765:
[----:B------:R0:W-:Y:S01]  /*b010*/  STG.E.U16 desc[UR36][R4.64], RZ ;  /* 0x000000ff04007986 */ /* 0x0001e2000c101524 */
[----:B------:R-:W-:Y:S01]  /*b020*/  MOV R17, R2 ;  /* 0x0000000200117202 */ /* 0x000fe20000000f00 */
[----:B------:R-:W-:Y:S06]  /*b030*/  BRA `(.L_x_16759) ;  /* 0x0000000400a07947 */ /* 0x000fec0003800000 */
.L_x_16761:
        /* <DEDUP_REMOVED lines=9> */
.L_x_16768:
[----:B------:R0:W-:Y:S01]  /*b0d0*/  STG.E.U16 desc[UR36][R4.64], RZ ;  /* 0x000000ff04007986 */ /* 0x0001e2000c101524 */
[----:B------:R-:W-:Y:S01]  /*b0e0*/  IMAD.MOV.U32 R17, RZ, RZ, R2 ;  /* 0x000000ffff117224 */ /* 0x000fe200078e0002 */
[----:B------:R-:W-:Y:S06]  /*b0f0*/  BRA `(.L_x_16759) ;  /* 0x0000000400707947 */ /* 0x000fec0003800000 */
.L_x_16767:
        /* <DEDUP_REMOVED lines=9> */
.L_x_16770:
[----:B------:R0:W-:Y:S01]  /*b190*/  STG.E desc[UR36][R4.64], RZ ;  /* 0x000000ff04007986 */ /* 0x0001e2000c101924 */
[----:B------:R-:W-:Y:S01]  /*b1a0*/  IMAD.MOV.U32 R17, RZ, RZ, R2 ;  /* 0x000000ffff117224 */ /* 0x000fe200078e0002 */
[----:B------:R-:W-:Y:S06]  /*b1b0*/  BRA `(.L_x_16759) ;  /* 0x0000000400407947 */ /* 0x000fec0003800000 */
.L_x_16769:
[----:B------:R0:W-:Y:S01]  /*b1c0*/  STG.E.64 desc[UR36][R4.64], RZ ;  /* 0x000000ff04007986 */ /* 0x0001e2000c101b24 */
[----:B------:R-:W-:Y:S01]  /*b1d0*/  IMAD.MOV.U32 R17, RZ, RZ, R2 ;  /* 0x000000ffff117224 */ /* 0x000fe200078e0002 */
[----:B------:R-:W-:Y:S06]  /*b1e0*/  BRA `(.L_x_16759) ;  /* 0x0000000400347947 */ /* 0x000fec0003800000 */
.L_x_16760:
        /* <DEDUP_REMOVED lines=11> */
.L_x_16773:
[----:B------:R0:W-:Y:S01]  /*b2a0*/  STG.E.128 desc[UR36][R4.64], RZ ;  /* 0x000000ff04007986 */ /* 0x0001e2000c101d24 */
[----:B------:R-:W-:Y:S01]  /*b2b0*/  IMAD.MOV.U32 R17, RZ, RZ, R2 ;  /* 0x000000ffff117224 */ /* 0x000fe200078e0002 */
[----:B------:R-:W-:Y:S06]  /*b2c0*/  BRA `(.L_x_16759) ;  /* 0x0000000000fc7947 */ /* 0x000fec0003800000 */
.L_x_16772:
        /* <DEDUP_REMOVED lines=9> */
.L_x_16775:
[----:B------:R0:W-:Y:S01]  /*b360*/  STG.E.U8 desc[UR36][R4.64], RZ ;  /* 0x000000ff04007986 */ /* 0x0001e2000c101124 */
[----:B------:R-:W-:Y:S01]  /*b370*/  IMAD.MOV.U32 R17, RZ, RZ, R2 ;  /* 0x000000ffff117224 */ /* 0x000fe200078e0002 */
[----:B------:R-:W-:Y:S06]  /*b380*/  BRA `(.L_x_16759) ;  /* 0x0000000000cc7947 */ /* 0x000fec0003800000 */
.L_x_16774:
[----:B------:R2:W-:Y:S01]  /*b390*/  STG.E.U16 desc[UR36][R4.64], RZ ;  /* 0x000000ff04007986 */ /* 0x0005e2000c101524 */
[----:B------:R-:W-:Y:S01]  /*b3a0*/  IMAD.MOV.U32 R17, RZ, RZ, R2 ;  /* 0x000000ffff117224 */ /* 0x000fe200078e0002 */
[----:B------:R-:W-:Y:S06]  /*b3b0*/  BRA `(.L_x_16759) ;  /* 0x0000000000c07947 */ /* 0x000fec0003800000 */
.L_x_16771:
        /* <DEDUP_REMOVED lines=11> */
.L_x_16778:
[----:B------:R0:W-:Y:S01]  /*b470*/  STG.E.U8 desc[UR36][R4.64], RZ ;  /* 0x000000ff04007986 */ /* 0x0001e2000c101124 */
[----:B------:R-:W-:Y:S01]  /*b480*/  IMAD.MOV.U32 R17, RZ, RZ, R2 ;  /* 0x000000ffff117224 */ /* 0x000fe200078e0002 */
[----:B------:R-:W-:Y:S06]  /*b490*/  BRA `(.L_x_16759) ;  /* 0x0000000000887947 */ /* 0x000fec0003800000 */
.L_x_16777:
[----:B------:R0:W-:Y:S01]  /*b4a0*/  STG.E.U8 desc[UR36][R4.64], RZ ;  /* 0x000000ff04007986 */ /* 0x0001e2000c101124 */
[----:B------:R-:W-:Y:S01]  /*b4b0*/  MOV R17, R2 ;  /* 0x0000000200117202 */ /* 0x000fe20000000f00 */
[----:B------:R-:W-:Y:S06]  /*b4c0*/  BRA `(.L_x_16759) ;  /* 0x00000000007c7947 */ /* 0x000fec0003800000 */
.L_x_16776:
        /* <DEDUP_REMOVED lines=8> */
.L_x_16764:
        /* <DEDUP_REMOVED lines=16> */
.L_x_16781:
[----:B------:R-:W-:Y:S01]  /*b650*/  IMAD.MOV.U32 R17, RZ, RZ, R2 ;  /* 0x000000ffff117224 */ /* 0x000fe200078e0002 */
[----:B------:R-:W-:Y:S06]  /*b660*/  BRA `(.L_x_16759) ;  /* 0x0000000000147947 */ /* 0x000fec0003800000 */
.L_x_16780:
[----:B------:R0:W-:Y:S01]  /*b670*/  STG.E.64 desc[UR36][R4.64], RZ ;  /* 0x000000ff04007986 */ /* 0x0001e2000c101b24 */
[----:B------:R-:W-:Y:S01]  /*b680*/  IMAD.MOV.U32 R17, RZ, RZ, R2 ;  /* 0x000000ffff117224 */ /* 0x000fe200078e0002 */
[----:B------:R-:W-:Y:S06]  /*b690*/  BRA `(.L_x_16759) ;  /* 0x0000000000087947 */ /* 0x000fec0003800000 */
.L_x_16779:
[----:B------:R0:W-:Y:S01]  /*b6a0*/  STG.E desc[UR36][R4.64], RZ ;  /* 0x000000ff04007986 */ /* 0x0001e2000c101924 */
[----:B------:R-:W-:-:S07]  /*b6b0*/  MOV R17, R2 ;  /* 0x0000000200117202 */ /* 0x000fce0000000f00 */
.L_x_16759:
[----:B------:R-:W-:Y:S05]  /*b6c0*/  BSYNC B6 ;  /* 0x0000000000067941 */ /* 0x000fea0003800000 */
.L_x_16758:
        /* <DEDUP_REMOVED lines=24> */
.L_x_16787:
[----:B------:R0:W-:Y:S01]  /*b850*/  STG.E.U8 desc[UR36][R2.64], RZ ;  /* 0x000000ff02007986 */ /* 0x0001e2000c101124 */
[----:B------:R-:W-:Y:S05]  /*b860*/  BRA `(.L_x_16789) ;  /* 0x00000004008c7947 */ /* 0x000fea0003800000 */
.L_x_16786:
        /* <DEDUP_REMOVED lines=8> */
.L_x_16791:
[----:B------:R0:W-:Y:S01]  /*b8f0*/  STG.E desc[UR36][R2.64], RZ ;  /* 0x000000ff02007986 */ /* 0x0001e2000c101924 */
[----:B------:R-:W-:Y:S05]  /*b900*/  BRA `(.L_x_16789) ;  /* 0x0000000400647947 */ /* 0x000fea0003800000 */
.L_x_16790:
[----:B------:R0:W-:Y:S01]  /*b910*/  STG.E.U16 desc[UR36][R2.64], RZ ;  /* 0x000000ff02007986 */ /* 0x0001e2000c101524 */
[----:B------:R-:W-:Y:S05]  /*b920*/  BRA `(.L_x_16789) ;  /* 0x00000004005c7947 */ /* 0x000fea0003800000 */
.L_x_16785:
        /* <DEDUP_REMOVED lines=8> */
.L_x_16793:
[----:B------:R0:W-:Y:S01]  /*b9b0*/  STG.E.U16 desc[UR36][R2.64], RZ ;  /* 0x000000ff02007986 */ /* 0x0001e2000c101524 */
[----:B------:R-:W-:Y:S05]  /*b9c0*/  BRA `(.L_x_16789) ;  /* 0x0000000400347947 */ /* 0x000fea0003800000 */
.L_x_16792:
        /* <DEDUP_REMOVED lines=8> */
.L_x_16795:
[----:B------:R0:W-:Y:S01]  /*ba50*/  STG.E desc[UR36][R2.64], RZ ;  /* 0x000000ff02007986 */ /* 0x0001e2000c101924 */
[----:B------:R-:W-:Y:S05]  /*ba60*/  BRA `(.L_x_16789) ;  /* 0x00000004000c7947 */ /* 0x000fea0003800000 */
.L_x_16794:
[----:B------:R0:W-:Y:S01]  /*ba70*/  STG.E.64 desc[UR36][R2.64], RZ ;  /* 0x000000ff02007986 */ /* 0x0001e2000c101b24 */
[----:B------:R-:W-:Y:S05]  /*ba80*/  BRA `(.L_x_16789) ;  /* 0x0000000400047947 */ /* 0x000fea0003800000 */
.L_x_16784:
        /* <DEDUP_REMOVED lines=10> */
.L_x_16798:
[----:B------:R0:W-:Y:S01]  /*bb30*/  STG.E.128 desc[UR36][R2.64], RZ ;  /* 0x000000ff02007986 */ /* 0x0001e2000c101d24 */
[----:B------:R-:W-:Y:S05]  /*bb40*/  BRA `(.L_x_16789) ;  /* 0x0000000000d47947 */ /* 0x000fea0003800000 */
.L_x_16797:
        /* <DEDUP_REMOVED lines=8> */
.L_x_16800:
[----:B------:R0:W-:Y:S01]  /*bbd0*/  STG.E.U8 desc[UR36][R2.64], RZ ;  /* 0x000000ff02007986 */ /* 0x0001e2000c101124 */
[----:B------:R-:W-:Y:S05]  /*bbe0*/  BRA `(.L_x_16789) ;  /* 0x0000000000ac7947 */ /* 0x000fea0003800000 */
.L_x_16799:
[----:B------:R0:W-:Y:S01]  /*bbf0*/  STG.E.U16 desc[UR36][R2.64], RZ ;  /* 0x000000ff02007986 */ /* 0x0001e2000c101524 */
[----:B------:R-:W-:Y:S05]  /*bc00*/  BRA `(.L_x_16789) ;  /* 0x0000000000a47947 */ /* 0x000fea0003800000 */
.L_x_16796:
        /* <DEDUP_REMOVED lines=10> */
.L_x_16803:
[----:B------:R0:W-:Y:S01]  /*bcb0*/  STG.E.U8 desc[UR36][R2.64], RZ ;  /* 0x000000ff02007986 */ /* 0x0001e2000c101124 */
[----:B------:R-:W-:Y:S05]  /*bcc0*/  BRA `(.L_x_16789) ;  /* 0x0000000000747947 */ /* 0x000fea0003800000 */
.L_x_16802:
[----:B------:R3:W-:Y:S01]  /*bcd0*/  STG.E.U8 desc[UR36][R2.64], RZ ;  /* 0x000000ff02007986 */ /* 0x0007e2000c101124 */
[----:B------:R-:W-:Y:S05]  /*bce0*/  BRA `(.L_x_16789) ;  /* 0x00000000006c7947 */ /* 0x000fea0003800000 */
.L_x_16801:
[----:B------:R-:W-:-:S13]  /*bcf0*/  ISETP.NE.AND P0, PT, R0, 0x1c, PT ;  /* 0x0000001c0000780c */ /* 0x000fda0003f05270 */
[----:B------:R-:W-:Y:S05]  /*bd00*/  @!P0 BRA `(.L_x_16804) ;  /* 0x0000000000608947 */ /* 0x000fea0003800000 */
[----:B------:R-:W-:-:S13]  /*bd10*/  ISETP.NE.AND P0, PT, R0, 0x1d, PT ;  /* 0x0000001d0000780c */ /* 0x000fda0003f05270 */
[----:B------:R-:W-:Y:S05]  /*bd20*/  @!P0 BRA `(.L_x_16805) ;  /* 0x0000000000508947 */ /* 0x000fea0003800000 */
[----:B------:R-:W-:-:S13]  /*bd30*/  ISETP.NE.AND P0, PT, R0, 0x2c, PT ;  /* 0x0000002c0000780c */ /* 0x000fda0003f05270 */
[----:B------:R1:W-:Y:S01]  /*bd40*/  @!P0 STG.E.U8 desc[UR36][R2.64], RZ ;  /* 0x000000ff02008986 */ /* 0x0003e2000c101124 */
[----:B------:R-:W-:Y:S05]  /*bd50*/  @!P0 BRA `(.L_x_16789) ;  /* 0x0000000000508947 */ /* 0x000fea0003800000 */
.L_x_16788:
        /* <DEDUP_REMOVED lines=16> */
.L_x_16806:
[----:B------:R-:W-:Y:S05]  /*be60*/  BRA `(.L_x_16789) ;  /* 0x00000000000c7947 */ /* 0x000fea0003800000 */
.L_x_16805:
[----:B------:R2:W-:Y:S01]  /*be70*/  STG.E.64 desc[UR36][R2.64], RZ ;  /* 0x000000ff02007986 */ /* 0x0005e2000c101b24 */
[----:B------:R-:W-:Y:S05]  /*be80*/  BRA `(.L_x_16789) ;  /* 0x0000000000047947 */ /* 0x000fea0003800000 */
.L_x_16804:
[----:B------:R0:W-:Y:S02]  /*be90*/  STG.E desc[UR36][R2.64], RZ ;  /* 0x000000ff02007986 */ /* 0x0001e4000c101924 */
.L_x_16789:
        /* <DEDUP_REMOVED lines=24> */
.L_x_16810:
[----:B------:R0:W-:Y:S01]  /*c020*/  STG.E.U8 desc[UR36][R2.64], RZ ;  /* 0x000000ff02007986 */ /* 0x0001e2000c101124 */
[----:B------:R-:W-:Y:S05]  /*c030*/  BRA `(.L_x_16812) ;  /* 0x00000004008c7947 */ /* 0x000fea0003800000 */
.L_x_16809:
        /* <DEDUP_REMOVED lines=8> */
.L_x_16814:
[----:B------:R0:W-:Y:S01]  /*c0c0*/  STG.E desc[UR36][R2.64], RZ ;  /* 0x000000ff02007986 */ /* 0x0001e2000c101924 */
[----:B------:R-:W-:Y:S05]  /*c0d0*/  BRA `(.L_x_16812) ;  /* 0x0000000400647947 */ /* 0x000fea0003800000 */
.L_x_16813:
[----:B------:R0:W-:Y:S01]  /*c0e0*/  STG.E.U16 desc[UR36][R2.64], RZ ;  /* 0x000000ff02007986 */ /* 0x0001e2000c101524 */
[----:B------:R-:W-:Y:S05]  /*c0f0*/  BRA `(.L_x_16812) ;  /* 0x00000004005c7947 */ /* 0x000fea0003800000 */
.L_x_16808:
        /* <DEDUP_REMOVED lines=8> */
.L_x_16816:
[----:B------:R0:W-:Y:S01]  /*c180*/  STG.E.U16 desc[UR36][R2.64], RZ ;  /* 0x000000ff02007986 */ /* 0x0001e2000c101524 */
[----:B------:R-:W-:Y:S05]  /*c190*/  BRA `(.L_x_16812) ;  /* 0x0000000400347947 */ /* 0x000fea0003800000 */
.L_x_16815:
        /* <DEDUP_REMOVED lines=8> */
.L_x_16818:
[----:B------:R0:W-:Y:S01]  /*c220*/  STG.E desc[UR36][R2.64], RZ ;  /* 0x000000ff02007986 */ /* 0x0001e2000c101924 */
[----:B------:R-:W-:Y:S05]  /*c230*/  BRA `(.L_x_16812) ;  /* 0x00000004000c7947 */ /* 0x000fea0003800000 */
.L_x_16817:
[----:B------:R0:W-:Y:S01]  /*c240*/  STG.E.64 desc[UR36][R2.64], RZ ;  /* 0x000000ff02007986 */ /* 0x0001e2000c101b24 */
[----:B------:R-:W-:Y:S05]  /*c250*/  BRA `(.L_x_16812) ;  /* 0x0000000400047947 */ /* 0x000fea0003800000 */
.L_x_16807:
        /* <DEDUP_REMOVED lines=10> */
.L_x_16821:
[----:B------:R0:W-:Y:S01]  /*c300*/  STG.E.128 desc[UR36][R2.64], RZ ;  /* 0x000000ff02007986 */ /* 0x0001e2000c101d24 */
[----:B------:R-:W-:Y:S05]  /*c310*/  BRA `(.L_x_16812) ;  /* 0x0000000000d47947 */ /* 0x000fea0003800000 */
.L_x_16820:
        /* <DEDUP_REMOVED lines=8> */
.L_x_16823:
[----:B------:R0:W-:Y:S01]  /*c3a0*/  STG.E.U8 desc[UR36][R2.64], RZ ;  /* 0x000000ff02007986 */ /* 0x0001e2000c101124 */
[----:B------:R-:W-:Y:S05]  /*c3b0*/  BRA `(.L_x_16812) ;  /* 0x0000000000ac7947 */ /* 0x000fea0003800000 */
.L_x_16822:
[----:B------:R0:W-:Y:S01]  /*c3c0*/  STG.E.U16 desc[UR36][R2.64], RZ ;  /* 0x000000ff02007986 */ /* 0x0001e2000c101524 */
[----:B------:R-:W-:Y:S05]  /*c3d0*/  BRA `(.L_x_16812) ;  /* 0x0000000000a47947 */ /* 0x000fea0003800000 */
.L_x_16819:
        /* <DEDUP_REMOVED lines=10> */
.L_x_16826:
[----:B------:R4:W-:Y:S01]  /*c480*/  STG.E.U8 desc[UR36][R2.64], RZ ;  /* 0x000000ff02007986 */ /* 0x0009e2000c101124 */
[----:B------:R-:W-:Y:S05]  /*c490*/  BRA `(.L_x_16812) ;  /* 0x0000000000747947 */ /* 0x000fea0003800000 */
.L_x_16825:
[----:B------:R0:W-:Y:S01]  /*c4a0*/  STG.E.U8 desc[UR36][R2.64], RZ ;  /* 0x000000ff02007986 */ /* 0x0001e2000c101124 */
[----:B------:R-:W-:Y:S05]  /*c4b0*/  BRA `(.L_x_16812) ;  /* 0x00000000006c7947 */ /* 0x000fea0003800000 */
.L_x_16824:
[----:B------:R-:W-:-:S13]  /*c4c0*/  ISETP.NE.AND P0, PT, R0, 0x1c, PT ;  /* 0x0000001c0000780c */ /* 0x000fda0003f05270 */
[----:B------:R-:W-:Y:S05]  /*c4d0*/  @!P0 BRA `(.L_x_16827) ;  /* 0x0000000000608947 */ /* 0x000fea0003800000 */
[----:B------:R-:W-:-:S13]  /*c4e0*/  ISETP.NE.AND P0, PT, R0, 0x1d, PT ;  /* 0x0000001d0000780c */ /* 0x000fda0003f05270 */
[----:B------:R-:W-:Y:S05]  /*c4f0*/  @!P0 BRA `(.L_x_16828) ;  /* 0x0000000000508947 */ /* 0x000fea0003800000 */
[----:B------:R-:W-:-:S13]  /*c500*/  ISETP.NE.AND P0, PT, R0, 0x2c, PT ;  /* 0x0000002c0000780c */ /* 0x000fda0003f05270 */
[----:B------:R1:W-:Y:S01]  /*c510*/  @!P0 STG.E.U8 desc[UR36][R2.64], RZ ;  /* 0x000000ff02008986 */ /* 0x0003e2000c101124 */
[----:B------:R-:W-:Y:S05]  /*c520*/  @!P0 BRA `(.L_x_16812) ;  /* 0x0000000000508947 */ /* 0x000fea0003800000 */
.L_x_16811:
        /* <DEDUP_REMOVED lines=16> */
.L_x_16829:
[----:B------:R-:W-:Y:S05]  /*c630*/  BRA `(.L_x_16812) ;  /* 0x00000000000c7947 */ /* 0x000fea0003800000 */
.L_x_16828:
[----:B------:R2:W-:Y:S01]  /*c640*/  STG.E.64 desc[UR36][R2.64], RZ ;  /* 0x000000ff02007986 */ /* 0x0005e2000c101b24 */
[----:B------:R-:W-:Y:S05]  /*c650*/  BRA `(.L_x_16812) ;  /* 0x0000000000047947 */ /* 0x000fea0003800000 */
.L_x_16827:
[----:B------:R0:W-:Y:S02]  /*c660*/  STG.E desc[UR36][R2.64], RZ ;  /* 0x000000ff02007986 */ /* 0x0001e4000c101924 */
.L_x_16812:
[----:B------:R-:W-:-:S07]  /*c670*/  IADD3 R17, R17, 0x80, RZ ;  /* 0x0000008011117810 */ /* 0x000fce0007ffe0ff */
.L_x_16783:
[----:B------:R-:W-:Y:S05]  /*c680*/  BSYNC B6 ;  /* 0x0000000000067941 */ /* 0x000fea0003800000 */
.L_x_16782:
        /* <DEDUP_REMOVED lines=22> */
.L_x_16833:
[----:B------:R-:W-:Y:S01]  /*c7f0*/  STG.E.U8 desc[UR36][R2.64], RZ ;  /* 0x000000ff02007986 */ /* 0x000fe2000c101124 */
[----:B------:R-:W-:Y:S05]  /*c800*/  EXIT ;  /* 0x000000000000794d */ /* 0x000fea0003800000 */
.L_x_16832:
        /* <DEDUP_REMOVED lines=8> */
.L_x_16836:
[----:B------:R-:W-:Y:S01]  /*c890*/  STG.E desc[UR36][R2.64], RZ ;  /* 0x000000ff02007986 */ /* 0x000fe2000c101924 */
[----:B------:R-:W-:Y:S05]  /*c8a0*/  EXIT ;  /* 0x000000000000794d */ /* 0x000fea0003800000 */
.L_x_16835:
[----:B------:R-:W-:Y:S01]  /*c8b0*/  STG.E.U16 desc[UR36][R2.64], RZ ;  /* 0x000000ff02007986 */ /* 0x000fe2000c101524 */
[----:B------:R-:W-:Y:S05]  /*c8c0*/  EXIT ;  /* 0x000000000000794d */ /* 0x000fea0003800000 */
.L_x_16831:
        /* <DEDUP_REMOVED lines=8> */
.L_x_16838:
[----:B------:R-:W-:Y:S01]  /*c950*/  STG.E.U16 desc[UR36][R2.64], RZ ;  /* 0x000000ff02007986 */ /* 0x000fe2000c101524 */
[----:B------:R-:W-:Y:S05]  /*c960*/  EXIT ;  /* 0x000000000000794d */ /* 0x000fea0003800000 */
.L_x_16837:
        /* <DEDUP_REMOVED lines=8> */
.L_x_16840:
[----:B------:R-:W-:Y:S01]  /*c9f0*/  STG.E desc[UR36][R2.64], RZ ;  /* 0x000000ff02007986 */ /* 0x000fe2000c101924 */
[----:B------:R-:W-:Y:S05]  /*ca00*/  EXIT ;  /* 0x000000000000794d */ /* 0x000fea0003800000 */
.L_x_16839:
[----:B------:R-:W-:Y:S01]  /*ca10*/  STG.E.64 desc[UR36][R2.64], RZ ;  /* 0x000000ff02007986 */ /* 0x000fe2000c101b24 */
[----:B------:R-:W-:Y:S05]  /*ca20*/  EXIT ;  /* 0x000000000000794d */ /* 0x000fea0003800000 */
.L_x_16830:
        /* <DEDUP_REMOVED lines=10> */
.L_x_16843:
[----:B------:R-:W-:Y:S01]  /*cad0*/  STG.E.128 desc[UR36][R2.64], RZ ;  /* 0x000000ff02007986 */ /* 0x000fe2000c101d24 */
[----:B------:R-:W-:Y:S05]  /*cae0*/  EXIT ;  /* 0x000000000000794d */ /* 0x000fea0003800000 */
.L_x_16842:
        /* <DEDUP_REMOVED lines=8> */
.L_x_16845:
[----:B------:R-:W-:Y:S01]  /*cb70*/  STG.E.U8 desc[UR36][R2.64], RZ ;  /* 0x000000ff02007986 */ /* 0x000fe2000c101124 */
[----:B------:R-:W-:Y:S05]  /*cb80*/  EXIT ;  /* 0x000000000000794d */ /* 0x000fea0003800000 */
.L_x_16844:
[----:B------:R-:W-:Y:S01]  /*cb90*/  STG.E.U16 desc[UR36][R2.64], RZ ;  /* 0x000000ff02007986 */ /* 0x000fe2000c101524 */
[----:B------:R-:W-:Y:S05]  /*cba0*/  EXIT ;  /* 0x000000000000794d */ /* 0x000fea0003800000 */
.L_x_16841:
        /* <DEDUP_REMOVED lines=10> */
.L_x_16848:
[----:B------:R-:W-:Y:S01]  /*cc50*/  STG.E.U8 desc[UR36][R2.64], RZ ;  /* 0x000000ff02007986 */ /* 0x000fe2000c101124 */
[----:B------:R-:W-:Y:S05]  /*cc60*/  EXIT ;  /* 0x000000000000794d */ /* 0x000fea0003800000 */
.L_x_16847:
[----:B------:R-:W-:Y:S01]  /*cc70*/  STG.E.U8 desc[UR36][R2.64], RZ ;  /* 0x000000ff02007986 */ /* 0x000fe2000c101124 */
[----:B------:R-:W-:Y:S05]  /*cc80*/  EXIT ;  /* 0x000000000000794d */ /* 0x000fea0003800000 */
.L_x_16846:
[----:B------:R-:W-:-:S13]  /*cc90*/  ISETP.NE.AND P0, PT, R0, 0x1c, PT ;  /* 0x0000001c0000780c */ /* 0x000fda0003f05270 */
[----:B------:R-:W-:Y:S05]  /*cca0*/  @!P0 BRA `(.L_x_16849) ;  /* 0x0000000000608947 */ /* 0x000fea0003800000 */
[----:B------:R-:W-:-:S13]  /*ccb0*/  ISETP.NE.AND P0, PT, R0, 0x1d, PT ;  /* 0x0000001d0000780c */ /* 0x000fda0003f05270 */
[----:B------:R-:W-:Y:S05]  /*ccc0*/  @!P0 BRA `(.L_x_16850) ;  /* 0x0000000000508947 */ /* 0x000fea0003800000 */
[----:B------:R-:W-:-:S13]  /*ccd0*/  ISETP.NE.AND P0, PT, R0, 0x2c, PT ;  /* 0x0000002c0000780c */ /* 0x000fda0003f05270 */
[----:B------:R0:W-:Y:S01]  /*cce0*/  @!P0 STG.E.U8 desc[UR36][R2.64], RZ ;  /* 0x000000ff02008986 */ /* 0x0001e2000c101124 */
[----:B------:R-:W-:Y:S05]  /*ccf0*/  @!P0 EXIT ;  /* 0x000000000000894d */ /* 0x000fea0003800000 */
.L_x_16834:
        /* <DEDUP_REMOVED lines=16> */
.L_x_16851:
[----:B------:R-:W-:Y:S05]  /*ce00*/  EXIT ;  /* 0x000000000000794d */ /* 0x000fea0003800000 */
.L_x_16850:
[----:B------:R-:W-:Y:S01]  /*ce10*/  STG.E.64 desc[UR36][R2.64], RZ ;  /* 0x000000ff02007986 */ /* 0x000fe2000c101b24 */
[----:B------:R-:W-:Y:S05]  /*ce20*/  EXIT ;  /* 0x000000000000794d */ /* 0x000fea0003800000 */
.L_x_16849:
[----:B------:R-:W-:Y:S01]  /*ce30*/  STG.E desc[UR36][R2.64], RZ ;  /* 0x000000ff02007986 */ /* 0x000fe2000c101924 */
[----:B------:R-:W-:Y:S05]  /*ce40*/  EXIT ;  /* 0x000000000000794d */ /* 0x000fea0003800000 */
.L_x_16852:
        /* <DEDUP_REMOVED lines=11> */
.L_x_18635:


//--------------------- .text._ZN2at6native18elementwise_kernelILi128ELi2EZNS0_22gpu_kernel_impl_nocastIZZNS0_73_GLOBAL__N__c8866d80_35_SparseBinaryOpIntersectionKernel_cu_9e10b42f_311142_sparse_binary_op_intersection_kernel_implINS3_18CUDAKernelLauncherENS3_36CUDAValueSelectionIntersectionKernelINS3_5MulOpEEElLl8EEEvRNS_6TensorERKS9_SC_RKSt6vectorIlSaIlEERKSt8optionalIS9_ESL_bbENKUlvE3_clEvEUllE_EEvRNS_18TensorIteratorBaseERKT_EUliE_EEviT1_ --------------------------
	.section	.text._ZN2at6native18elementwise_kernelILi128ELi2EZNS0_22gpu_kernel_impl_nocastIZZNS0_73_GLOBAL__N__c8866d80_35_SparseBinaryOpIntersectionKernel_cu_9e10b42f_311142_sparse_binary_op_intersection_kernel_implINS3_18CUDAKernelLauncherENS3_36CUDAValueSelectionIntersectionKernelINS3_5MulOpEEElLl8EEEvRNS_6TensorERKS9_SC_RKSt6vectorIlSaIlEERKSt8optionalIS9_ESL_bbENKUlvE3_clEvEUllE_EEvRNS_18TensorIteratorBaseERKT_EUliE_EEviT1_,"ax",@progbits
	.align	128
        .global         _ZN2at6native18elementwise_kernelILi128ELi2EZNS0_22gpu_kernel_impl_nocastIZZNS0_73_GLOBAL__N__c8866d80_35_SparseBinaryOpIntersectionKernel_cu_9e10b42f_311142_sparse_binary_op_intersection_kernel_implINS3_18CUDAKernelLauncherENS3_36CUDAValueSelectionIntersectionKernelINS3_5MulOpEEElLl8EEEvRNS_6TensorERKS9_SC_RKSt6vectorIlSaIlEERKSt8optionalIS9_ESL_bbENKUlvE3_clEvEUllE_EEvRNS_18TensorIteratorBaseERKT_EUliE_EEviT1_
        .type           _ZN2at6native18elementwise_kernelILi128ELi2EZNS0_22gpu_kernel_impl_nocastIZZNS0_73_GLOBAL__N__c8866d80_35_SparseBinaryOpIntersectionKernel_cu_9e10b42f_311142_sparse_binary_op_intersection_kernel_implINS3_18CUDAKernelLauncherENS3_36CUDAValueSelectionIntersectionKernelINS3_5MulOpEEElLl8EEEvRNS_6TensorERKS9_SC_RKSt6vectorIlSaIlEERKSt8optionalIS9_ESL_bbENKUlvE3_clEvEUllE_EEvRNS_18TensorIteratorBaseERKT_EUliE_EEviT1_,@function
        .size           _ZN2at6native18elementwise_kernelILi128ELi2EZNS0_22gpu_kernel_impl_nocastIZZNS0_73_GLOBAL__N__c8866d80_35_SparseBinaryOpIntersectionKernel_cu_9e10b42f_311142_sparse_binary_op_intersection_kernel_implINS3_18CUDAKernelLauncherENS3_36CUDAValueSelectionIntersectionKernelINS3_5MulOpEEElLl8EEEvRNS_6TensorERKS9_SC_RKSt6vectorIlSaIlEERKSt8optionalIS9_ESL_bbENKUlvE3_clEvEUllE_EEvRNS_18TensorIteratorBaseERKT_EUliE_EEviT1_,(.L_x_18636 - _ZN2at6native18elementwise_kernelILi128ELi2EZNS0_22gpu_kernel_impl_nocastIZZNS0_73_GLOBAL__N__c8866d80_35_SparseBinaryOpIntersectionKernel_cu_9e10b42f_311142_sparse_binary_op_intersection_kernel_implINS3_18CUDAKernelLauncherENS3_36CUDAValueSelectionIntersectionKernelINS3_5MulOpEEElLl8EEEvRNS_6TensorERKS9_SC_RKSt6vectorIlSaIlEERKSt8optionalIS9_ESL_bbENKUlvE3_clEvEUllE_EEvRNS_18TensorIteratorBaseERKT_EUliE_EEviT1_)
        .other          _ZN2at6native18elementwise_kernelILi128ELi2EZNS0_22gpu_kernel_impl_nocastIZZNS0_73_GLOBAL__N__c8866d80_35_SparseBinaryOpIntersectionKernel_cu_9e10b42f_311142_sparse_binary_op_intersection_kernel_implINS3_18CUDAKernelLauncherENS3_36CUDAValueSelectionIntersectionKernelINS3_5MulOpEEElLl8EEEvRNS_6TensorERKS9_SC_RKSt6vectorIlSaIlEERKSt8optionalIS9_ESL_bbENKUlvE3_clEvEUllE_EEvRNS_18TensorIteratorBaseERKT_EUliE_EEviT1_,@"STO_CUDA_ENTRY STV_DEFAULT"
_ZN2at6native18elementwise_kernelILi128ELi2EZNS0_22gpu_kernel_impl_nocastIZZNS0_73_GLOBAL__N__c8866d80_35_SparseBinaryOpIntersectionKernel_cu_9e10b42f_311142_sparse_binary_op_intersection_kernel_implINS3_18CUDAKernelLauncherENS3_36CUDAValueSelectionIntersectionKernelINS3_5MulOpEEElLl8EEEvRNS_6TensorERKS9_SC_RKSt6vectorIlSaIlEERKSt8optionalIS9_ESL_bbENKUlvE3_clEvEUllE_EEvRNS_18TensorIteratorBaseERKT_EUliE_EEviT1_:
.text._ZN2at6native18elementwise_kernelILi128ELi2EZNS0_22gpu_kernel_impl_nocastIZZNS0_73_GLOBAL__N__c8866d80_35_SparseBinaryOpIntersectionKernel_cu_9e10b42f_311142_sparse_binary_op_intersection_kernel_implINS3_18CUDAKernelLauncherENS3_36CUDAValueSelectionIntersectionKernelINS3_5MulOpEEElLl8EEEvRNS_6TensorERKS9_SC_RKSt6vectorIlSaIlEERKSt8optionalIS9_ESL_bbENKUlvE3_clEvEUllE_EEvRNS_18TensorIteratorBaseERKT_EUliE_EEviT1_:
        /* <DEDUP_REMOVED lines=312> */
.L_x_16855:
        /* <DEDUP_REMOVED lines=53> */
.L_x_16861:
        /* <DEDUP_REMOVED lines=138> */
.L_x_16860:
        /* <DEDUP_REMOVED lines=73> */
.L_x_16862:
[----:B------:R-:W-:-:S04]  /*2400*/  ISETP.NE.U32.AND P1, PT, R10, RZ, PT ;  /* 0x000000ff0a00720c */ /* 0x000fc80003f25070 */
[----:B------:R-:W-:-:S13]  /*2410*/  ISETP.NE.OR.EX P0, PT, R0, RZ, P0, P1 ;  /* 0x000000ff0000720c */ /* 0x000fda0000705710 */
[----:B------:R-:W-:Y:S05]  /*2420*/  @!P0 BRA `(.L_x_16858) ;  /* 0x0000000000a88947 */ /* 0x000fea0003800000 */
.L_x_16859:
        /* <DEDUP_REMOVED lines=42> */
.L_x_16858:
        /* <DEDUP_REMOVED lines=47> */
.L_x_16856:
[----:B-----5:R-:W-:-:S04]  /*29c0*/  LEA R8, P0, R2, UR4, 0x3 ;  /* 0x0000000402087c11 */ /* 0x020fc8000f8018ff */
[----:B------:R-:W-:-:S06]  /*29d0*/  LEA.HI.X R9, R2, UR5, R3, 0x3, P0 ;  /* 0x0000000502097c11 */ /* 0x000fcc00080f1c03 */
[----:B------:R-:W5:Y:S03]  /*29e0*/  LDG.E.64 R8, desc[UR8][R8.64] ;  /* 0x0000000808087981 */ /* 0x000f66000c1e1b00 */
.L_x_16857:
        /* <DEDUP_REMOVED lines=19> */
.L_x_16864:
        /* <DEDUP_REMOVED lines=23> */
.L_x_16863:
        /* <DEDUP_REMOVED lines=12> */
.L_x_16866:
        /* <DEDUP_REMOVED lines=23> */
.L_x_16865:
        /* <DEDUP_REMOVED lines=26> */
.L_x_16854:
[----:B------:R-:W-:Y:S05]  /*3060*/  BSYNC B0 ;  /* 0x0000000000007941 */ /* 0x000fea0003800000 */
.L_x_16853:
        /* <DEDUP_REMOVED lines=306> */
.L_x_16867:
        /* <DEDUP_REMOVED lines=56> */
.L_x_16873:
        /* <DEDUP_REMOVED lines=138> */
.L_x_16872:
        /* <DEDUP_REMOVED lines=73> */
.L_x_16874:
[----:B------:R-:W-:-:S04]  /*5440*/  ISETP.NE.U32.AND P1, PT, R12, RZ, PT ;  /* 0x000000ff0c00720c */ /* 0x000fc80003f25070 */
[----:B------:R-:W-:-:S13]  /*5450*/  ISETP.NE.OR.EX P0, PT, R0, RZ, P0, P1 ;  /* 0x000000ff0000720c */ /* 0x000fda0000705710 */
[----:B------:R-:W-:Y:S05]  /*5460*/  @!P0 BRA `(.L_x_16870) ;  /* 0x0000000000a88947 */ /* 0x000fea0003800000 */
.L_x_16871:
        /* <DEDUP_REMOVED lines=42> */
.L_x_16870:
        /* <DEDUP_REMOVED lines=47> */
.L_x_16868:
[----:B-----5:R-:W-:-:S04]  /*5a00*/  LEA R10, P0, R2, UR6, 0x3 ;  /* 0x00000006020a7c11 */ /* 0x020fc8000f8018ff */
[----:B------:R-:W-:-:S06]  /*5a10*/  LEA.HI.X R11, R2, UR7, R3, 0x3, P0 ;  /* 0x00000007020b7c11 */ /* 0x000fcc00080f1c03 */
[----:B------:R-:W5:Y:S03]  /*5a20*/  LDG.E.64 R10, desc[UR8][R10.64] ;  /* 0x000000080a0a7981 */ /* 0x000f66000c1e1b00 */
.L_x_16869:
        /* <DEDUP_REMOVED lines=24> */
.L_x_16876:
        /* <DEDUP_REMOVED lines=23> */
.L_x_16875:
[----:B------:R-:W-:Y:S05]  /*5d20*/  @!P0 BRA `(.L_x_16877) ;  /* 0x0000000000608947 */ /* 0x000fea0003800000 */
[----:B------:R-:W-:Y:S01]  /*5d30*/  BSSY B0, `(.L_x_16877) ;  /* 0x0000017000007945 */ /* 0x000fe20003800000 */
.L_x_16878:
        /* <DEDUP_REMOVED lines=23> */
.L_x_16877:
        /* <DEDUP_REMOVED lines=19> */
.L_x_16879:
        /* <DEDUP_REMOVED lines=10> */
.L_x_18636:


//--------------------- .text._ZN2at6native27unrolled_elementwise_kernelIZZNS0_73_GLOBAL__N__c8866d80_35_SparseBinaryOpIntersectionKernel_cu_9e10b42f_311142_sparse_binary_op_intersection_kernel_implINS2_18CUDAKernelLauncherENS2_36CUDAValueSelectionIntersectionKernelINS2_5MulOpEEElLl8EEEvRNS_6TensorERKS8_SB_RKSt6vectorIlSaIlEERKSt8optionalIS8_ESK_bbENKUlvE3_clEvEUllE_St5arrayIPcLm2EELi4E23TrivialOffsetCalculatorILi1EjESR_NS0_6memory15LoadWithoutCastENSS_16StoreWithoutCastEEEviT_T0_T2_T3_T4_T5_ --------------------------
	.section	.text._ZN2at6native27unrolled_elementwise_kernelIZZNS0_73_GLOBAL__N__c8866d80_35_SparseBinaryOpIntersectionKernel_cu_9e10b42f_311142_sparse_binary_op_intersection_kernel_implINS2_18CUDAKernelLauncherENS2_36CUDAValueSelectionIntersectionKernelINS2_5MulOpEEElLl8EEEvRNS_6TensorERKS8_SB_RKSt6vectorIlSaIlEERKSt8optionalIS8_ESK_bbENKUlvE3_clEvEUllE_St5arrayIPcLm2EELi4E23TrivialOffsetCalculatorILi1EjESR_NS0_6memory15LoadWithoutCastENSS_16StoreWithoutCastEEEviT_T0_T2_T3_T4_T5_,"ax",@progbits
	.align	128
        .global         _ZN2at6native27unrolled_elementwise_kernelIZZNS0_73_GLOBAL__N__c8866d80_35_SparseBinaryOpIntersectionKernel_cu_9e10b42f_311142_sparse_binary_op_intersection_kernel_implINS2_18CUDAKernelLauncherENS2_36CUDAValueSelectionIntersectionKernelINS2_5MulOpEEElLl8EEEvRNS_6TensorERKS8_SB_RKSt6vectorIlSaIlEERKSt8optionalIS8_ESK_bbENKUlvE3_clEvEUllE_St5arrayIPcLm2EELi4E23TrivialOffsetCalculatorILi1EjESR_NS0_6memory15LoadWithoutCastENSS_16StoreWithoutCastEEEviT_T0_T2_T3_T4_T5_
        .type           _ZN2at6native27unrolled_elementwise_kernelIZZNS0_73_GLOBAL__N__c8866d80_35_SparseBinaryOpIntersectionKernel_cu_9e10b42f_311142_sparse_binary_op_intersection_kernel_implINS2_18CUDAKernelLauncherENS2_36CUDAValueSelectionIntersectionKernelINS2_5MulOpEEElLl8EEEvRNS_6TensorERKS8_SB_RKSt6vectorIlSaIlEERKSt8optionalIS8_ESK_bbENKUlvE3_clEvEUllE_St5arrayIPcLm2EELi4E23TrivialOffsetCalculatorILi1EjESR_NS0_6memory15LoadWithoutCastENSS_16StoreWithoutCastEEEviT_T0_T2_T3_T4_T5_,@function
        .size           _ZN2at6native27unrolled_elementwise_kernelIZZNS0_73_GLOBAL__N__c8866d80_35_SparseBinaryOpIntersectionKernel_cu_9e10b42f_311142_sparse_binary_op_intersection_kernel_implINS2_18CUDAKernelLauncherENS2_36CUDAValueSelectionIntersectionKernelINS2_5MulOpEEElLl8EEEvRNS_6TensorERKS8_SB_RKSt6vectorIlSaIlEERKSt8optionalIS8_ESK_bbENKUlvE3_clEvEUllE_St5arrayIPcLm2EELi4E23TrivialOffsetCalculatorILi1EjESR_NS0_6memory15LoadWithoutCastENSS_16StoreWithoutCastEEEviT_T0_T2_T3_T4_T5_,(.L_x_18637 - _ZN2at6native27unrolled_elementwise_kernelIZZNS0_73_GLOBAL__N__c8866d80_35_SparseBinaryOpIntersectionKernel_cu_9e10b42f_311142_sparse_binary_op_intersection_kernel_implINS2_18CUDAKernelLauncherENS2_36CUDAValueSelectionIntersectionKernelINS2_5MulOpEEElLl8EEEvRNS_6TensorERKS8_SB_RKSt6vectorIlSaIlEERKSt8optionalIS8_ESK_bbENKUlvE3_clEvEUllE_St5arrayIPcLm2EELi4E23TrivialOffsetCalculatorILi1EjESR_NS0_6memory15LoadWithoutCastENSS_16StoreWithoutCastEEEviT_T0_T2_T3_T4_T5_)
        .other          _ZN2at6native27unrolled_elementwise_kernelIZZNS0_73_GLOBAL__N__c8866d80_35_SparseBinaryOpIntersectionKernel_cu_9e10b42f_311142_sparse_binary_op_intersection_kernel_implINS2_18CUDAKernelLauncherENS2_36CUDAValueSelectionIntersectionKernelINS2_5MulOpEEElLl8EEEvRNS_6TensorERKS8_SB_RKSt6vectorIlSaIlEERKSt8optionalIS8_ESK_bbENKUlvE3_clEvEUllE_St5arrayIPcLm2EELi4E23TrivialOffsetCalculatorILi1EjESR_NS0_6memory15LoadWithoutCastENSS_16StoreWithoutCastEEEviT_T0_T2_T3_T4_T5_,@"STO_CUDA_ENTRY STV_DEFAULT"
_ZN2at6native27unrolled_elementwise_kernelIZZNS0_73_GLOBAL__N__c8866d80_35_SparseBinaryOpIntersectionKernel_cu_9e10b42f_311142_sparse_binary_op_intersection_kernel_implINS2_18CUDAKernelLauncherENS2_36CUDAValueSelectionIntersectionKernelINS2_5MulOpEEElLl8EEEvRNS_6TensorERKS8_SB_RKSt6vectorIlSaIlEERKSt8optionalIS8_ESK_bbENKUlvE3_clEvEUllE_St5arrayIPcLm2EELi4E23TrivialOffsetCalculatorILi1EjESR_NS0_6memory15LoadWithoutCastENSS_16StoreWithoutCastEEEviT_T0_T2_T3_T4_T5_:
.text._ZN2at6native27unrolled_elementwise_kernelIZZNS0_73_GLOBAL__N__c8866d80_35_SparseBinaryOpIntersectionKernel_cu_9e10b42f_311142_sparse_binary_op_intersection_kernel_implINS2_18CUDAKernelLauncherENS2_36CUDAValueSelectionIntersectionKernelINS2_5MulOpEEElLl8EEEvRNS_6TensorERKS8_SB_RKSt6vectorIlSaIlEERKSt8optionalIS8_ESK_bbENKUlvE3_clEvEUllE_St5arrayIPcLm2EELi4E23TrivialOffsetCalculatorILi1EjESR_NS0_6memory15LoadWithoutCastENSS_16StoreWithoutCastEEEviT_T0_T2_T3_T4_T5_:
        /* <DEDUP_REMOVED lines=120> */
.L_x_16887:
        /* <DEDUP_REMOVED lines=137> */
.L_x_16886:
        /* <DEDUP_REMOVED lines=75> */
.L_x_16888:
[----:B------:R-:W-:-:S04]  /*14c0*/  ISETP.NE.U32.AND P1, PT, R9, RZ, PT ;  /* 0x000000ff0900720c */ /* 0x000fc80003f25070 */
[----:B------:R-:W-:-:S13]  /*14d0*/  ISETP.NE.OR.EX P0, PT, R8, RZ, P0, P1 ;  /* 0x000000ff0800720c */ /* 0x000fda0000705710 */
[----:B------:R-:W-:Y:S05]  /*14e0*/  @!P0 BRA `(.L_x_16884) ;  /* 0x0000000000a48947 */ /* 0x000fea0003800000 */
.L_x_16885:
        /* <DEDUP_REMOVED lines=41> */
.L_x_16884:
        /* <DEDUP_REMOVED lines=57> */
.L_x_16882:
[----:B----45:R-:W-:-:S04]  /*1b10*/  LEA R4, P0, R26, UR4, 0x3 ;  /* 0x000000041a047c11 */ /* 0x030fc8000f8018ff */
[----:B------:R-:W-:-:S06]  /*1b20*/  LEA.HI.X R5, R26, UR5, R27, 0x3, P0 ;  /* 0x000000051a057c11 */ /* 0x000fcc00080f1c1b */
[----:B------:R-:W5:Y:S03]  /*1b30*/  LDG.E.64 R4, desc[UR10][R4.64] ;  /* 0x0000000a04047981 */ /* 0x000f66000c1e1b00 */
.L_x_16883:
        /* <DEDUP_REMOVED lines=16> */
.L_x_16890:
        /* <DEDUP_REMOVED lines=23> */
.L_x_16889:
        /* <DEDUP_REMOVED lines=16> */
.L_x_16892:
        /* <DEDUP_REMOVED lines=23> */
.L_x_16891:
        /* <DEDUP_REMOVED lines=19> */
.L_x_16881:
[----:B------:R-:W-:Y:S05]  /*2150*/  BSYNC B0 ;  /* 0x0000000000007941 */ /* 0x000fea0003800000 */
.L_x_16880:
        /* <DEDUP_REMOVED lines=55> */
.L_x_16900:
        /* <DEDUP_REMOVED lines=139> */
.L_x_16899:
        /* <DEDUP_REMOVED lines=75> */
.L_x_16901:
[----:B------:R-:W-:-:S04]  /*3230*/  ISETP.NE.U32.AND P1, PT, RZ, UR7, PT ;  /* 0x00000007ff007c0c */ /* 0x000fc8000bf25070 */
[----:B------:R-:W-:-:S13]  /*3240*/  ISETP.NE.OR.EX P0, PT, RZ, UR8, P0, P1 ;  /* 0x00000008ff007c0c */ /* 0x000fda0008705710 */
[----:B------:R-:W-:Y:S05]  /*3250*/  @!P0 BRA `(.L_x_16897) ;  /* 0x0000000000a88947 */ /* 0x000fea0003800000 */
.L_x_16898:
        /* <DEDUP_REMOVED lines=42> */
.L_x_16897:
        /* <DEDUP_REMOVED lines=54> */
.L_x_16895:
[----:B0---45:R-:W-:-:S04]  /*3860*/  LEA R8, P0, R22, UR4, 0x3 ;  /* 0x0000000416087c11 */ /* 0x031fc8000f8018ff */
[----:B------:R-:W-:-:S06]  /*3870*/  LEA.HI.X R9, R22, UR5, R23, 0x3, P0 ;  /* 0x0000000516097c11 */ /* 0x000fcc00080f1c17 */
[----:B------:R-:W5:Y:S03]  /*3880*/  LD.E.64 R8, desc[UR10][R8.64] ;  /* 0x0000000a08087980 */ /* 0x000f66000c101b00 */
.L_x_16896:
        /* <DEDUP_REMOVED lines=16> */
.L_x_16903:
        /* <DEDUP_REMOVED lines=19> */
.L_x_16902:
[----:B------:R-:W-:Y:S02]  /*3ac0*/  ULDC.64 UR4, c[0x0][0x280] ;  /* 0x0000a00000047ab9 */ /* 0x000fe40000000a00 */
[----:B------:R-:W-:Y:S02]  /*3ad0*/  IMAD.U32 R15, RZ, RZ, UR4 ;  /* 0x00000004ff0f7e24 */ /* 0x000fe4000f8e00ff */
[----:B------:R-:W-:Y:S01]  /*3ae0*/  IMAD.U32 R17, RZ, RZ, UR5 ;  /* 0x00000005ff117e24 */ /* 0x000fe2000f8e00ff */
[----:B------:R-:W-:Y:S06]  /*3af0*/  @!P0 BRA `(.L_x_16904) ;  /* 0x0000000000588947 */ /* 0x000fec0003800000 */
[----:B------:R-:W-:Y:S01]  /*3b00*/  BSSY B1, `(.L_x_16904) ;  /* 0x0000015000017945 */ /* 0x000fe20003800000 */
[----:B------:R-:W-:Y:S01]  /*3b10*/  IMAD.U32 R15, RZ, RZ, UR4 ;  /* 0x00000004ff0f7e24 */ /* 0x000fe2000f8e00ff */
[----:B------:R-:W-:-:S07]  /*3b20*/  MOV R17, UR5 ;  /* 0x0000000500117c02 */ /* 0x000fce0008000f00 */
.L_x_16905:
        /* <DEDUP_REMOVED lines=19> */
.L_x_16904:
        /* <DEDUP_REMOVED lines=19> */
.L_x_16894:
[----:B------:R-:W-:Y:S05]  /*3d90*/  BSYNC B0 ;  /* 0x0000000000007941 */ /* 0x000fea0003800000 */
.L_x_16893:
        /* <DEDUP_REMOVED lines=55> */
.L_x_16913:
        /* <DEDUP_REMOVED lines=139> */
.L_x_16912:
        /* <DEDUP_REMOVED lines=77> */
.L_x_16914:
[----:B------:R-:W-:-:S04]  /*4e90*/  ISETP.NE.U32.AND P1, PT, RZ, UR7, PT ;  /* 0x00000007ff007c0c */ /* 0x000fc8000bf25070 */
[----:B------:R-:W-:-:S13]  /*4ea0*/  ISETP.NE.OR.EX P0, PT, RZ, UR8, P0, P1 ;  /* 0x00000008ff007c0c */ /* 0x000fda0008705710 */
[----:B------:R-:W-:Y:S05]  /*4eb0*/  @!P0 BRA `(.L_x_16910) ;  /* 0x0000000000a48947 */ /* 0x000fea0003800000 */
.L_x_16911:
        /* <DEDUP_REMOVED lines=41> */
.L_x_16910:
        /* <DEDUP_REMOVED lines=53> */
.L_x_16908:
[----:B01---5:R-:W-:-:S04]  /*54a0*/  LEA R2, P0, R24, UR4, 0x3 ;  /* 0x0000000418027c11 */ /* 0x023fc8000f8018ff */
[----:B------:R-:W-:-:S06]  /*54b0*/  LEA.HI.X R3, R24, UR5, R25, 0x3, P0 ;  /* 0x0000000518037c11 */ /* 0x000fcc00080f1c19 */
[----:B------:R-:W5:Y:S03]  /*54c0*/  LD.E.64 R2, desc[UR10][R2.64] ;  /* 0x0000000a02027980 */ /* 0x000f66000c101b00 */
.L_x_16909:
        /* <DEDUP_REMOVED lines=16> */
.L_x_16916:
        /* <DEDUP_REMOVED lines=19> */
.L_x_16915:
[----:B------:R-:W-:Y:S02]  /*5700*/  ULDC.64 UR4, c[0x0][0x280] ;  /* 0x0000a00000047ab9 */ /* 0x000fe40000000a00 */
[----:B------:R-:W-:Y:S02]  /*5710*/  IMAD.U32 R15, RZ, RZ, UR4 ;  /* 0x00000004ff0f7e24 */ /* 0x000fe4000f8e00ff */
[----:B------:R-:W-:Y:S01]  /*5720*/  IMAD.U32 R17, RZ, RZ, UR5 ;  /* 0x00000005ff117e24 */ /* 0x000fe2000f8e00ff */
[----:B------:R-:W-:Y:S06]  /*5730*/  @!P0 BRA `(.L_x_16917) ;  /* 0x0000000000588947 */ /* 0x000fec0003800000 */
[----:B------:R-:W-:Y:S01]  /*5740*/  BSSY B1, `(.L_x_16917) ;  /* 0x0000015000017945 */ /* 0x000fe20003800000 */
[----:B------:R-:W-:Y:S01]  /*5750*/  IMAD.U32 R15, RZ, RZ, UR4 ;  /* 0x00000004ff0f7e24 */ /* 0x000fe2000f8e00ff */
[----:B------:R-:W-:-:S07]  /*5760*/  MOV R17, UR5 ;  /* 0x0000000500117c02 */ /* 0x000fce0008000f00 */
.L_x_16918:
        /* <DEDUP_REMOVED lines=19> */
.L_x_16917:
        /* <DEDUP_REMOVED lines=19> */
.L_x_16907:
[----:B------:R-:W-:Y:S05]  /*59d0*/  BSYNC B0 ;  /* 0x0000000000007941 */ /* 0x000fea0003800000 */
.L_x_16906:
        /* <DEDUP_REMOVED lines=54> */
.L_x_16926:
        /* <DEDUP_REMOVED lines=150> */
.L_x_16925:
        /* <DEDUP_REMOVED lines=76> */
.L_x_16927:
[----:B------:R-:W-:-:S04]  /*6b60*/  ISETP.NE.U32.AND P1, PT, RZ, UR6, PT ;  /* 0x00000006ff007c0c */ /* 0x000fc8000bf25070 */
[----:B------:R-:W-:-:S13]  /*6b70*/  ISETP.NE.OR.EX P0, PT, RZ, UR7, P0, P1 ;  /* 0x00000007ff007c0c */ /* 0x000fda0008705710 */
[----:B------:R-:W-:Y:S05]  /*6b80*/  @!P0 BRA `(.L_x_16923) ;  /* 0x0000000000a88947 */ /* 0x000fea0003800000 */
.L_x_16924:
        /* <DEDUP_REMOVED lines=42> */
.L_x_16923:
        /* <DEDUP_REMOVED lines=54> */
.L_x_16921:
[----:B012--5:R-:W-:-:S04]  /*7190*/  LEA R6, P0, R28, UR4, 0x3 ;  /* 0x000000041c067c11 */ /* 0x027fc8000f8018ff */
[----:B------:R-:W-:-:S06]  /*71a0*/  LEA.HI.X R7, R28, UR5, R29, 0x3, P0 ;  /* 0x000000051c077c11 */ /* 0x000fcc00080f1c1d */
[----:B------:R-:W5:Y:S03]  /*71b0*/  LD.E.64 R6, desc[UR10][R6.64] ;  /* 0x0000000a06067980 */ /* 0x000f66000c101b00 */
.L_x_16922:
        /* <DEDUP_REMOVED lines=16> */
.L_x_16929:
        /* <DEDUP_REMOVED lines=19> */
.L_x_16928:
[----:B------:R-:W-:Y:S02]  /*73f0*/  ULDC.64 UR4, c[0x0][0x280] ;  /* 0x0000a00000047ab9 */ /* 0x000fe40000000a00 */
[----:B------:R-:W-:Y:S01]  /*7400*/  MOV R13, UR4 ;  /* 0x00000004000d7c02 */ /* 0x000fe20008000f00 */
[----:B------:R-:W-:Y:S01]  /*7410*/  IMAD.U32 R15, RZ, RZ, UR5 ;  /* 0x00000005ff0f7e24 */ /* 0x000fe2000f8e00ff */
[----:B------:R-:W-:Y:S06]  /*7420*/  @!P0 BRA `(.L_x_16930) ;  /* 0x0000000000588947 */ /* 0x000fec0003800000 */
[----:B------:R-:W-:Y:S01]  /*7430*/  BSSY B1, `(.L_x_16930) ;  /* 0x0000015000017945 */ /* 0x000fe20003800000 */
[----:B------:R-:W-:Y:S02]  /*7440*/  IMAD.U32 R13, RZ, RZ, UR4 ;  /* 0x00000004ff0d7e24 */ /* 0x000fe4000f8e00ff */
[----:B------:R-:W-:-:S07]  /*7450*/  IMAD.U32 R15, RZ, RZ, UR5 ;  /* 0x00000005ff0f7e24 */ /* 0x000fce000f8e00ff */
.L_x_16931:
        /* <DEDUP_REMOVED lines=19> */
.L_x_16930:
        /* <DEDUP_REMOVED lines=19> */
.L_x_16920:
[----:B------:R-:W-:Y:S05]  /*76c0*/  BSYNC B0 ;  /* 0x0000000000007941 */ /* 0x000fea0003800000 */
.L_x_16919:
        /* <DEDUP_REMOVED lines=25> */
.L_x_16933:
[----:B------:R-:W-:Y:S05]  /*7860*/  BSYNC B0 ;  /* 0x0000000000007941 */ /* 0x000fea0003800000 */
.L_x_16932:
[----:B------:R-:W-:-:S13]  /*7870*/  ISETP.GE.AND P0, PT, R0, R9, PT ;  /* 0x000000090000720c */ /* 0x000fda0003f06270 */
[----:B------:R-:W-:Y:S05]  /*7880*/  @P0 EXIT ;  /* 0x000000000000094d */ /* 0x000fea0003800000 */
[----:B01----:R-:W0:Y:S01]  /*7890*/  LDC.64 R2, c[0x0][0x2a8] ;  /* 0x0000aa00ff027b82 */ /* 0x003e220000000a00 */
[----:B------:R-:W-:-:S04]  /*78a0*/  IMAD R5, R7, 0x200, R0 ;  /* 0x0000020007057824 */ /* 0x000fc800078e0200 */
[----:B0-----:R-:W-:-:S05]  /*78b0*/  IMAD.WIDE.U32 R2, R5, 0x8, R2 ;  /* 0x0000000805027825 */ /* 0x001fca00078e0002 */
[----:B------:R-:W-:Y:S01]  /*78c0*/  STG.E.64 desc[UR10][R2.64], RZ ;  /* 0x000000ff02007986 */ /* 0x000fe2000c101b0a */
[----:B------:R-:W-:Y:S05]  /*78d0*/  EXIT ;  /* 0x000000000000794d */ /* 0x000fea0003800000 */
.L_x_16934:
        /* <DEDUP_REMOVED lines=10> */
.L_x_18637:


//--------------------- .text._ZN2at6native29vectorized_elementwise_kernelILi2EZZNS0_73_GLOBAL__N__c8866d80_35_SparseBinaryOpIntersectionKernel_cu_9e10b42f_311142_sparse_binary_op_intersection_kernel_implINS2_18CUDAKernelLauncherENS2_36CUDAValueSelectionIntersectionKernelINS2_5MulOpEEElLl8EEEvRNS_6TensorERKS8_SB_RKSt6vectorIlSaIlEERKSt8optionalIS8_ESK_bbENKUlvE3_clEvEUllE_St5arrayIPcLm2EEEEviT0_T1_ --------------------------
	.section	.text._ZN2at6native29vectorized_elementwise_kernelILi2EZZNS0_73_GLOBAL__N__c8866d80_35_SparseBinaryOpIntersectionKernel_cu_9e10b42f_311142_sparse_binary_op_intersection_kernel_implINS2_18CUDAKernelLauncherENS2_36CUDAValueSelectionIntersectionKernelINS2_5MulOpEEElLl8EEEvRNS_6TensorERKS8_SB_RKSt6vectorIlSaIlEERKSt8optionalIS8_ESK_bbENKUlvE3_clEvEUllE_St5arrayIPcLm2EEEEviT0_T1_,"ax",@progbits
	.align	128
        .global         _ZN2at6native29vectorized_elementwise_kernelILi2EZZNS0_73_GLOBAL__N__c8866d80_35_SparseBinaryOpIntersectionKernel_cu_9e10b42f_311142_sparse_binary_op_intersection_kernel_implINS2_18CUDAKernelLauncherENS2_36CUDAValueSelectionIntersectionKernelINS2_5MulOpEEElLl8EEEvRNS_6TensorERKS8_SB_RKSt6vectorIlSaIlEERKSt8optionalIS8_ESK_bbENKUlvE3_clEvEUllE_St5arrayIPcLm2EEEEviT0_T1_
        .type           _ZN2at6native29vectorized_elementwise_kernelILi2EZZNS0_73_GLOBAL__N__c8866d80_35_SparseBinaryOpIntersectionKernel_cu_9e10b42f_311142_sparse_binary_op_intersection_kernel_implINS2_18CUDAKernelLauncherENS2_36CUDAValueSelectionIntersectionKernelINS2_5MulOpEEElLl8EEEvRNS_6TensorERKS8_SB_RKSt6vectorIlSaIlEERKSt8optionalIS8_ESK_bbENKUlvE3_clEvEUllE_St5arrayIPcLm2EEEEviT0_T1_,@function
        .size           _ZN2at6native29vectorized_elementwise_kernelILi2EZZNS0_73_GLOBAL__N__c8866d80_35_SparseBinaryOpIntersectionKernel_cu_9e10b42f_311142_sparse_binary_op_intersection_kernel_implINS2_18CUDAKernelLauncherENS2_36CUDAValueSelectionIntersectionKernelINS2_5MulOpEEElLl8EEEvRNS_6TensorERKS8_SB_RKSt6vectorIlSaIlEERKSt8optionalIS8_ESK_bbENKUlvE3_clEvEUllE_St5arrayIPcLm2EEEEviT0_T1_,(.L_x_18638 - _ZN2at6native29vectorized_elementwise_kernelILi2EZZNS0_73_GLOBAL__N__c8866d80_35_SparseBinaryOpIntersectionKernel_cu_9e10b42f_311142_sparse_binary_op_intersection_kernel_implINS2_18CUDAKernelLauncherENS2_36CUDAValueSelectionIntersectionKernelINS2_5MulOpEEElLl8EEEvRNS_6TensorERKS8_SB_RKSt6vectorIlSaIlEERKSt8optionalIS8_ESK_bbENKUlvE3_clEvEUllE_St5arrayIPcLm2EEEEviT0_T1_)
        .other          _ZN2at6native29vectorized_elementwise_kernelILi2EZZNS0_73_GLOBAL__N__c8866d80_35_SparseBinaryOpIntersectionKernel_cu_9e10b42f_311142_sparse_binary_op_intersection_kernel_implINS2_18CUDAKernelLauncherENS2_36CUDAValueSelectionIntersectionKernelINS2_5MulOpEEElLl8EEEvRNS_6TensorERKS8_SB_RKSt6vectorIlSaIlEERKSt8optionalIS8_ESK_bbENKUlvE3_clEvEUllE_St5arrayIPcLm2EEEEviT0_T1_,@"STO_CUDA_ENTRY STV_DEFAULT"
_ZN2at6native29vectorized_elementwise_kernelILi2EZZNS0_73_GLOBAL__N__c8866d80_35_SparseBinaryOpIntersectionKernel_cu_9e10b42f_311142_sparse_binary_op_intersection_kernel_implINS2_18CUDAKernelLauncherENS2_36CUDAValueSelectionIntersectionKernelINS2_5MulOpEEElLl8EEEvRNS_6TensorERKS8_SB_RKSt6vectorIlSaIlEERKSt8optionalIS8_ESK_bbENKUlvE3_clEvEUllE_St5arrayIPcLm2EEEEviT0_T1_:
.text._ZN2at6native29vectorized_elementwise_kernelILi2EZZNS0_73_GLOBAL__N__c8866d80_35_SparseBinaryOpIntersectionKernel_cu_9e10b42f_311142_sparse_binary_op_intersection_kernel_implINS2_18CUDAKernelLauncherENS2_36CUDAValueSelectionIntersectionKernelINS2_5MulOpEEElLl8EEEvRNS_6TensorERKS8_SB_RKSt6vectorIlSaIlEERKSt8optionalIS8_ESK_bbENKUlvE3_clEvEUllE_St5arrayIPcLm2EEEEviT0_T1_:
        /* <DEDUP_REMOVED lines=109> */
.L_x_16941:
        /* <DEDUP_REMOVED lines=137> */
.L_x_16940:
        /* <DEDUP_REMOVED lines=74> */
.L_x_16942:
[----:B------:R-:W-:-:S04]  /*1400*/  ISETP.NE.U32.AND P1, PT, RZ, UR10, PT ;  /* 0x0000000aff007c0c */ /* 0x000fc8000bf25070 */
[----:B------:R-:W-:-:S13]  /*1410*/  ISETP.NE.OR.EX P0, PT, RZ, UR11, P0, P1 ;  /* 0x0000000bff007c0c */ /* 0x000fda0008705710 */
[----:B------:R-:W-:Y:S05]  /*1420*/  @!P0 BRA `(.L_x_16938) ;  /* 0x0000000000a08947 */ /* 0x000fea0003800000 */
.L_x_16939:
        /* <DEDUP_REMOVED lines=40> */
.L_x_16938:
        /* <DEDUP_REMOVED lines=50> */
.L_x_16936:
[----:B-----5:R-:W-:-:S04]  /*19d0*/  LEA R18, P0, R20, UR4, 0x3 ;  /* 0x0000000414127c11 */ /* 0x020fc8000f8018ff */
[----:B------:R-:W-:-:S06]  /*19e0*/  LEA.HI.X R19, R20, UR5, R21, 0x3, P0 ;  /* 0x0000000514137c11 */ /* 0x000fcc00080f1c15 */
[----:B------:R-:W5:Y:S03]  /*19f0*/  LDG.E.64 R18, desc[UR8][R18.64] ;  /* 0x0000000812127981 */ /* 0x000f66000c1e1b00 */
.L_x_16937:
        /* <DEDUP_REMOVED lines=18> */
.L_x_16944:
        /* <DEDUP_REMOVED lines=23> */
.L_x_16943:
        /* <DEDUP_REMOVED lines=9> */
.L_x_16946:
        /* <DEDUP_REMOVED lines=23> */
.L_x_16945:
        /* <DEDUP_REMOVED lines=64> */
.L_x_16952:
        /* <DEDUP_REMOVED lines=138> */
.L_x_16951:
        /* <DEDUP_REMOVED lines=75> */
.L_x_16953:
[----:B------:R-:W-:-:S04]  /*2fe0*/  ISETP.NE.U32.AND P3, PT, RZ, UR10, PT ;  /* 0x0000000aff007c0c */ /* 0x000fc8000bf65070 */
[----:B------:R-:W-:-:S13]  /*2ff0*/  ISETP.NE.OR.EX P0, PT, RZ, UR11, P0, P3 ;  /* 0x0000000bff007c0c */ /* 0x000fda0008705730 */
[----:B------:R-:W-:Y:S05]  /*3000*/  @!P0 BRA `(.L_x_16949) ;  /* 0x0000000000a48947 */ /* 0x000fea0003800000 */
.L_x_16950:
        /* <DEDUP_REMOVED lines=41> */
.L_x_16949:
        /* <DEDUP_REMOVED lines=50> */
.L_x_16947:
[----:B------:R-:W-:Y:S02]  /*35c0*/  ULDC.64 UR4, c[0x0][0x218] ;  /* 0x0000860000047ab9 */ /* 0x000fe40000000a00 */
[----:B0-----:R-:W-:-:S04]  /*35d0*/  LEA R24, P0, R22, UR4, 0x3 ;  /* 0x0000000416187c11 */ /* 0x001fc8000f8018ff */
[----:B------:R-:W-:-:S06]  /*35e0*/  LEA.HI.X R25, R22, UR5, R23, 0x3, P0 ;  /* 0x0000000516197c11 */ /* 0x000fcc00080f1c17 */
[----:B------:R-:W5:Y:S03]  /*35f0*/  LD.E.64 R24, desc[UR8][R24.64] ;  /* 0x0000000818187980 */ /* 0x000f66000c101b00 */
.L_x_16948:
        /* <DEDUP_REMOVED lines=9> */
.L_x_16955:
        /* <DEDUP_REMOVED lines=19> */
.L_x_16954:
        /* <DEDUP_REMOVED lines=9> */
.L_x_16957:
        /* <DEDUP_REMOVED lines=19> */
.L_x_16956:
        /* <DEDUP_REMOVED lines=64> */
.L_x_16963:
        /* <DEDUP_REMOVED lines=139> */
.L_x_16962:
        /* <DEDUP_REMOVED lines=74> */
.L_x_16964:
[----:B------:R-:W-:-:S04]  /*4ad0*/  ISETP.NE.U32.AND P3, PT, RZ, UR4, PT ;  /* 0x00000004ff007c0c */ /* 0x000fc8000bf65070 */
[----:B------:R-:W-:-:S13]  /*4ae0*/  ISETP.NE.OR.EX P0, PT, RZ, UR5, P0, P3 ;  /* 0x00000005ff007c0c */ /* 0x000fda0008705730 */
[----:B------:R-:W-:Y:S05]  /*4af0*/  @!P0 BRA `(.L_x_16960) ;  /* 0x0000000000a88947 */ /* 0x000fea0003800000 */
.L_x_16961:
        /* <DEDUP_REMOVED lines=42> */
.L_x_16960:
        /* <DEDUP_REMOVED lines=49> */
.L_x_16958:
[----:B------:R-:W-:Y:S02]  /*50b0*/  ULDC.64 UR4, c[0x0][0x218] ;  /* 0x0000860000047ab9 */ /* 0x000fe40000000a00 */
[----:B0-----:R-:W-:-:S04]  /*50c0*/  LEA R18, P0, R4, UR4, 0x3 ;  /* 0x0000000404127c11 */ /* 0x001fc8000f8018ff */
[----:B------:R-:W-:-:S06]  /*50d0*/  LEA.HI.X R19, R4, UR5, R5, 0x3, P0 ;  /* 0x0000000504137c11 */ /* 0x000fcc00080f1c05 */
[----:B------:R-:W5:Y:S03]  /*50e0*/  LD.E.64 R18, desc[UR8][R18.64] ;  /* 0x0000000812127980 */ /* 0x000f66000c101b00 */
.L_x_16959:
        /* <DEDUP_REMOVED lines=9> */
.L_x_16966:
        /* <DEDUP_REMOVED lines=19> */
.L_x_16965:
        /* <DEDUP_REMOVED lines=9> */
.L_x_16968:
        /* <DEDUP_REMOVED lines=19> */
.L_x_16967:
        /* <DEDUP_REMOVED lines=64> */
.L_x_16974:
        /* <DEDUP_REMOVED lines=137> */
.L_x_16973:
        /* <DEDUP_REMOVED lines=74> */
.L_x_16975:
[----:B------:R-:W-:-:S04]  /*65a0*/  ISETP.NE.U32.AND P3, PT, RZ, UR4, PT ;  /* 0x00000004ff007c0c */ /* 0x000fc8000bf65070 */
[----:B------:R-:W-:-:S13]  /*65b0*/  ISETP.NE.OR.EX P0, PT, RZ, UR5, P0, P3 ;  /* 0x00000005ff007c0c */ /* 0x000fda0008705730 */
[----:B------:R-:W-:Y:S05]  /*65c0*/  @!P0 BRA `(.L_x_16971) ;  /* 0x0000000000a08947 */ /* 0x000fea0003800000 */
.L_x_16972:
        /* <DEDUP_REMOVED lines=40> */
.L_x_16971:
        /* <DEDUP_REMOVED lines=49> */
.L_x_16969:
[----:B------:R-:W-:Y:S02]  /*6b60*/  ULDC.64 UR4, c[0x0][0x218] ;  /* 0x0000860000047ab9 */ /* 0x000fe40000000a00 */
[----:B0-----:R-:W-:-:S04]  /*6b70*/  LEA R18, P0, R6, UR4, 0x3 ;  /* 0x0000000406127c11 */ /* 0x001fc8000f8018ff */
[----:B------:R-:W-:-:S06]  /*6b80*/  LEA.HI.X R19, R6, UR5, R7, 0x3, P0 ;  /* 0x0000000506137c11 */ /* 0x000fcc00080f1c07 */
[----:B------:R-:W5:Y:S03]  /*6b90*/  LD.E.64 R18, desc[UR8][R18.64] ;  /* 0x0000000812127980 */ /* 0x000f66000c101b00 */
.L_x_16970:
        /* <DEDUP_REMOVED lines=9> */
.L_x_16977:
        /* <DEDUP_REMOVED lines=19> */
.L_x_16976:
        /* <DEDUP_REMOVED lines=9> */
.L_x_16979:
        /* <DEDUP_REMOVED lines=19> */
.L_x_16978:
        /* <DEDUP_REMOVED lines=61> */
.L_x_16985:
        /* <DEDUP_REMOVED lines=136> */
.L_x_16984:
        /* <DEDUP_REMOVED lines=73> */
.L_x_16986:
[----:B------:R-:W-:-:S04]  /*8000*/  ISETP.NE.U32.AND P3, PT, R33, RZ, PT ;  /* 0x000000ff2100720c */ /* 0x000fc80003f65070 */
[----:B------:R-:W-:-:S13]  /*8010*/  ISETP.NE.OR.EX P0, PT, R32, RZ, P0, P3 ;  /* 0x000000ff2000720c */ /* 0x000fda0000705730 */
[----:B------:R-:W-:Y:S05]  /*8020*/  @!P0 BRA `(.L_x_16982) ;  /* 0x0000000000a08947 */ /* 0x000fea0003800000 */
.L_x_16983:
        /* <DEDUP_REMOVED lines=40> */
.L_x_16982:
        /* <DEDUP_REMOVED lines=47> */
.L_x_16980:
[----:B------:R-:W-:Y:S02]  /*85a0*/  ULDC.64 UR4, c[0x0][0x218] ;  /* 0x0000860000047ab9 */ /* 0x000fe40000000a00 */
[----:B0-----:R-:W-:-:S04]  /*85b0*/  LEA R18, P0, R8, UR4, 0x3 ;  /* 0x0000000408127c11 */ /* 0x001fc8000f8018ff */
[----:B------:R-:W-:-:S06]  /*85c0*/  LEA.HI.X R19, R8, UR5, R9, 0x3, P0 ;  /* 0x0000000508137c11 */ /* 0x000fcc00080f1c09 */
[----:B------:R-:W5:Y:S03]  /*85d0*/  LD.E.64 R18, desc[UR8][R18.64] ;  /* 0x0000000812127980 */ /* 0x000f66000c101b00 */
.L_x_16981:
        /* <DEDUP_REMOVED lines=9> */
.L_x_16988:
        /* <DEDUP_REMOVED lines=19> */
.L_x_16987:
        /* <DEDUP_REMOVED lines=9> */
.L_x_16990:
        /* <DEDUP_REMOVED lines=19> */
.L_x_16989:
        /* <DEDUP_REMOVED lines=61> */
.L_x_16996:
        /* <DEDUP_REMOVED lines=136> */
.L_x_16995:
        /* <DEDUP_REMOVED lines=73> */
.L_x_16997:
[----:B------:R-:W-:-:S04]  /*9a40*/  ISETP.NE.U32.AND P3, PT, R33, RZ, PT ;  /* 0x000000ff2100720c */ /* 0x000fc80003f65070 */
[----:B------:R-:W-:-:S13]  /*9a50*/  ISETP.NE.OR.EX P0, PT, R32, RZ, P0, P3 ;  /* 0x000000ff2000720c */ /* 0x000fda0000705730 */
[----:B------:R-:W-:Y:S05]  /*9a60*/  @!P0 BRA `(.L_x_16993) ;  /* 0x0000000000a08947 */ /* 0x000fea0003800000 */
.L_x_16994:
        /* <DEDUP_REMOVED lines=40> */
.L_x_16993:
        /* <DEDUP_REMOVED lines=47> */
.L_x_16991:
[----:B------:R-:W-:Y:S02]  /*9fe0*/  ULDC.64 UR4, c[0x0][0x218] ;  /* 0x0000860000047ab9 */ /* 0x000fe40000000a00 */
[----:B------:R-:W-:-:S04]  /*9ff0*/  LEA R30, P0, R10, UR4, 0x3 ;  /* 0x000000040a1e7c11 */ /* 0x000fc8000f8018ff */
[----:B------:R-:W-:-:S06]  /*a000*/  LEA.HI.X R31, R10, UR5, R11, 0x3, P0 ;  /* 0x000000050a1f7c11 */ /* 0x000fcc00080f1c0b */
[----:B------:R-:W5:Y:S03]  /*a010*/  LD.E.64 R30, desc[UR8][R30.64] ;  /* 0x000000081e1e7980 */ /* 0x000f66000c101b00 */
.L_x_16992:
        /* <DEDUP_REMOVED lines=9> */
.L_x_16999:
        /* <DEDUP_REMOVED lines=19> */
.L_x_16998:
        /* <DEDUP_REMOVED lines=9> */
.L_x_17001:
        /* <DEDUP_REMOVED lines=19> */
.L_x_17000:
        /* <DEDUP_REMOVED lines=61> */
.L_x_17007:
        /* <DEDUP_REMOVED lines=137> */
.L_x_17006:
        /* <DEDUP_REMOVED lines=74> */
.L_x_17008:
[----:B------:R-:W-:-:S04]  /*b4a0*/  ISETP.NE.U32.AND P3, PT, R33, RZ, PT ;  /* 0x000000ff2100720c */ /* 0x000fc80003f65070 */
[----:B------:R-:W-:-:S13]  /*b4b0*/  ISETP.NE.OR.EX P0, PT, R32, RZ, P0, P3 ;  /* 0x000000ff2000720c */ /* 0x000fda0000705730 */
[----:B------:R-:W-:Y:S05]  /*b4c0*/  @!P0 BRA `(.L_x_17004) ;  /* 0x0000000000a08947 */ /* 0x000fea0003800000 */
.L_x_17005:
        /* <DEDUP_REMOVED lines=40> */
.L_x_17004:
        /* <DEDUP_REMOVED lines=47> */
.L_x_17002:
[----:B------:R-:W-:Y:S02]  /*ba40*/  ULDC.64 UR4, c[0x0][0x218] ;  /* 0x0000860000047ab9 */ /* 0x000fe40000000a00 */
[----:B0-----:R-:W-:-:S04]  /*ba50*/  LEA R10, P0, R12, UR4, 0x3 ;  /* 0x000000040c0a7c11 */ /* 0x001fc8000f8018ff */
[----:B------:R-:W-:-:S06]  /*ba60*/  LEA.HI.X R11, R12, UR5, R13, 0x3, P0 ;  /* 0x000000050c0b7c11 */ /* 0x000fcc00080f1c0d */
[----:B------:R-:W5:Y:S03]  /*ba70*/  LD.E.64 R10, desc[UR8][R10.64] ;  /* 0x000000080a0a7980 */ /* 0x000f66000c101b00 */
.L_x_17003:
        /* <DEDUP_REMOVED lines=9> */
.L_x_17010:
        /* <DEDUP_REMOVED lines=19> */
.L_x_17009:
        /* <DEDUP_REMOVED lines=9> */
.L_x_17012:
        /* <DEDUP_REMOVED lines=19> */
.L_x_17011:
        /* <DEDUP_REMOVED lines=61> */
.L_x_17018:
        /* <DEDUP_REMOVED lines=136> */
.L_x_17017:
        /* <DEDUP_REMOVED lines=73> */
.L_x_17019:
[----:B------:R-:W-:-:S04]  /*cee0*/  ISETP.NE.U32.AND P2, PT, R32, RZ, PT ;  /* 0x000000ff2000720c */ /* 0x000fc80003f45070 */
[----:B------:R-:W-:-:S13]  /*cef0*/  ISETP.NE.OR.EX P0, PT, R4, RZ, P0, P2 ;  /* 0x000000ff0400720c */ /* 0x000fda0000705720 */
[----:B------:R-:W-:Y:S05]  /*cf00*/  @!P0 BRA `(.L_x_17015) ;  /* 0x0000000000a08947 */ /* 0x000fea0003800000 */
.L_x_17016:
        /* <DEDUP_REMOVED lines=40> */
.L_x_17015:
        /* <DEDUP_REMOVED lines=47> */
.L_x_17013:
[----:B------:R-:W-:Y:S02]  /*d480*/  ULDC.64 UR4, c[0x0][0x218] ;  /* 0x0000860000047ab9 */ /* 0x000fe40000000a00 */
[----:B0-----:R-:W-:-:S04]  /*d490*/  LEA R10, P0, R14, UR4, 0x3 ;  /* 0x000000040e0a7c11 */ /* 0x001fc8000f8018ff */
[----:B------:R-:W-:-:S06]  /*d4a0*/  LEA.HI.X R11, R14, UR5, R15, 0x3, P0 ;  /* 0x000000050e0b7c11 */ /* 0x000fcc00080f1c0f */
[----:B------:R-:W5:Y:S03]  /*d4b0*/  LD.E.64 R10, desc[UR8][R10.64] ;  /* 0x000000080a0a7980 */ /* 0x000f66000c101b00 */
.L_x_17014:
        /* <DEDUP_REMOVED lines=10> */
.L_x_17021:
        /* <DEDUP_REMOVED lines=19> */
.L_x_17020:
[----:B------:R-:W-:Y:S02]  /*d690*/  ULDC.64 UR4, c[0x0][0x280] ;  /* 0x0000a00000047ab9 */ /* 0x000fe40000000a00 */
[----:B------:R-:W-:Y:S02]  /*d6a0*/  IMAD.U32 R13, RZ, RZ, UR4 ;  /* 0x00000004ff0d7e24 */ /* 0x000fe4000f8e00ff */
[----:B------:R-:W-:Y:S01]  /*d6b0*/  IMAD.U32 R17, RZ, RZ, UR5 ;  /* 0x00000005ff117e24 */ /* 0x000fe2000f8e00ff */
[----:B------:R-:W-:Y:S06]  /*d6c0*/  @!P1 BRA `(.L_x_17022) ;  /* 0x0000000000589947 */ /* 0x000fec0003800000 */
[----:B------:R-:W-:Y:S01]  /*d6d0*/  BSSY B0, `(.L_x_17022) ;  /* 0x0000015000007945 */ /* 0x000fe20003800000 */
[----:B------:R-:W-:Y:S01]  /*d6e0*/  IMAD.U32 R13, RZ, RZ, UR4 ;  /* 0x00000004ff0d7e24 */ /* 0x000fe2000f8e00ff */
[----:B------:R-:W-:-:S07]  /*d6f0*/  MOV R17, UR5 ;  /* 0x0000000500117c02 */ /* 0x000fce0008000f00 */
.L_x_17023:
        /* <DEDUP_REMOVED lines=19> */
.L_x_17022:
        /* <DEDUP_REMOVED lines=29> */
.L_x_16935:
        /* <DEDUP_REMOVED lines=151> */
.L_x_17031:
        /* <DEDUP_REMOVED lines=139> */
.L_x_17030:
        /* <DEDUP_REMOVED lines=76> */
.L_x_17032:
[----:B------:R-:W-:-:S04]  /*f0e0*/  ISETP.NE.U32.AND P2, PT, RZ, UR7, PT ;  /* 0x00000007ff007c0c */ /* 0x000fc8000bf45070 */
[----:B------:R-:W-:-:S13]  /*f0f0*/  ISETP.NE.OR.EX P0, PT, RZ, UR10, P0, P2 ;  /* 0x0000000aff007c0c */ /* 0x000fda0008705720 */
[----:B------:R-:W-:Y:S05]  /*f100*/  @!P0 BRA `(.L_x_17028) ;  /* 0x0000000000a88947 */ /* 0x000fea0003800000 */
.L_x_17029:
        /* <DEDUP_REMOVED lines=42> */
.L_x_17028:
        /* <DEDUP_REMOVED lines=48> */
.L_x_17026:
[----:B-----5:R-:W-:-:S04]  /*f6b0*/  LEA R10, P0, R12, UR10, 0x3 ;  /* 0x0000000a0c0a7c11 */ /* 0x020fc8000f8018ff */
[----:B------:R-:W-:-:S06]  /*f6c0*/  LEA.HI.X R11, R12, UR11, R13, 0x3, P0 ;  /* 0x0000000b0c0b7c11 */ /* 0x000fcc00080f1c0d */
[----:B------:R-:W5:Y:S03]  /*f6d0*/  LDG.E.64 R10, desc[UR8][R10.64] ;  /* 0x000000080a0a7981 */ /* 0x000f66000c1e1b00 */
.L_x_17027:
        /* <DEDUP_REMOVED lines=18> */
.L_x_17034:
        /* <DEDUP_REMOVED lines=23> */
.L_x_17033:
[----:B------:R-:W-:Y:S02]  /*f970*/  ULDC.64 UR4, c[0x0][0x280] ;  /* 0x0000a00000047ab9 */ /* 0x000fe40000000a00 */
[----:B------:R-:W-:Y:S01]  /*f980*/  IMAD.U32 R30, RZ, RZ, UR4 ;  /* 0x00000004ff1e7e24 */ /* 0x000fe2000f8e00ff */
[----:B------:R-:W-:Y:S01]  /*f990*/  MOV R29, UR5 ;  /* 0x00000005001d7c02 */ /* 0x000fe20008000f00 */
[----:B------:R-:W-:Y:S06]  /*f9a0*/  @!P0 BRA `(.L_x_17035) ;  /* 0x0000000000688947 */ /* 0x000fec0003800000 */
[----:B------:R-:W-:Y:S01]  /*f9b0*/  BSSY B1, `(.L_x_17035) ;  /* 0x0000019000017945 */ /* 0x000fe20003800000 */
[----:B------:R-:W-:Y:S02]  /*f9c0*/  IMAD.U32 R30, RZ, RZ, UR4 ;  /* 0x00000004ff1e7e24 */ /* 0x000fe4000f8e00ff */
[----:B------:R-:W-:-:S07]  /*f9d0*/  IMAD.U32 R29, RZ, RZ, UR5 ;  /* 0x00000005ff1d7e24 */ /* 0x000fce000f8e00ff */
.L_x_17036:
        /* <DEDUP_REMOVED lines=23> */
.L_x_17035:
        /* <DEDUP_REMOVED lines=19> */
.L_x_17025:
[----:B------:R-:W-:Y:S05]  /*fc80*/  BSYNC B0 ;  /* 0x0000000000007941 */ /* 0x000fea0003800000 */
.L_x_17024:
        /* <DEDUP_REMOVED lines=56> */
.L_x_17044:
        /* <DEDUP_REMOVED lines=137> */
.L_x_17043:
        /* <DEDUP_REMOVED lines=74> */
.L_x_17045:
[----:B------:R-:W-:-:S04]  /*10d40*/  ISETP.NE.U32.AND P2, PT, RZ, UR7, PT ;  /* 0x00000007ff007c0c */ /* 0x000fc8000bf45070 */
[----:B------:R-:W-:-:S13]  /*10d50*/  ISETP.NE.OR.EX P0, PT, RZ, UR10, P0, P2 ;  /* 0x0000000aff007c0c */ /* 0x000fda0008705720 */
[----:B------:R-:W-:Y:S05]  /*10d60*/  @!P0 BRA `(.L_x_17041) ;  /* 0x0000000000a08947 */ /* 0x000fea0003800000 */
.L_x_17042:
        /* <DEDUP_REMOVED lines=40> */
.L_x_17041:
        /* <DEDUP_REMOVED lines=53> */
.L_x_17039:
[----:B01---5:R-:W-:-:S04]  /*11340*/  LEA R10, P0, R34, UR4, 0x3 ;  /* 0x00000004220a7c11 */ /* 0x023fc8000f8018ff */
[----:B------:R-:W-:-:S06]  /*11350*/  LEA.HI.X R11, R34, UR5, R35, 0x3, P0 ;  /* 0x00000005220b7c11 */ /* 0x000fcc00080f1c23 */
[----:B------:R-:W5:Y:S03]  /*11360*/  LD.E.64 R10, desc[UR8][R10.64] ;  /* 0x000000080a0a7980 */ /* 0x000f66000c101b00 */
.L_x_17040:
        /* <DEDUP_REMOVED lines=16> */
.L_x_17047:
        /* <DEDUP_REMOVED lines=19> */
.L_x_17046:
[----:B------:R-:W-:Y:S02]  /*115a0*/  ULDC.64 UR4, c[0x0][0x280] ;  /* 0x0000a00000047ab9 */ /* 0x000fe40000000a00 */
[----:B------:R-:W-:Y:S01]  /*115b0*/  IMAD.U32 R27, RZ, RZ, UR4 ;  /* 0x00000004ff1b7e24 */ /* 0x000fe2000f8e00ff */
[----:B------:R-:W-:Y:S01]  /*115c0*/  MOV R28, UR5 ;  /* 0x00000005001c7c02 */ /* 0x000fe20008000f00 */
[----:B------:R-:W-:Y:S06]  /*115d0*/  @!P0 BRA `(.L_x_17048) ;  /* 0x0000000000588947 */ /* 0x000fec0003800000 */
[----:B------:R-:W-:Y:S01]  /*115e0*/  BSSY B1, `(.L_x_17048) ;  /* 0x0000015000017945 */ /* 0x000fe20003800000 */
[----:B------:R-:W-:Y:S02]  /*115f0*/  IMAD.U32 R27, RZ, RZ, UR4 ;  /* 0x00000004ff1b7e24 */ /* 0x000fe4000f8e00ff */
[----:B------:R-:W-:-:S07]  /*11600*/  IMAD.U32 R28, RZ, RZ, UR5 ;  /* 0x00000005ff1c7e24 */ /* 0x000fce000f8e00ff */
.L_x_17049:
        /* <DEDUP_REMOVED lines=19> */
.L_x_17048:
        /* <DEDUP_REMOVED lines=19> */
.L_x_17038:
[----:B------:R-:W-:Y:S05]  /*11870*/  BSYNC B0 ;  /* 0x0000000000007941 */ /* 0x000fea0003800000 */
.L_x_17037:
        /* <DEDUP_REMOVED lines=55> */
.L_x_17057:
        /* <DEDUP_REMOVED lines=137> */
.L_x_17056:
        /* <DEDUP_REMOVED lines=74> */
.L_x_17058:
[----:B------:R-:W-:-:S04]  /*12920*/  ISETP.NE.U32.AND P2, PT, RZ, UR10, PT ;  /* 0x0000000aff007c0c */ /* 0x000fc8000bf45070 */
[----:B------:R-:W-:-:S13]  /*12930*/  ISETP.NE.OR.EX P0, PT, RZ, UR11, P0, P2 ;  /* 0x0000000bff007c0c */ /* 0x000fda0008705720 */
[----:B------:R-:W-:Y:S05]  /*12940*/  @!P0 BRA `(.L_x_17054) ;  /* 0x0000000000a08947 */ /* 0x000fea0003800000 */
.L_x_17055:
        /* <DEDUP_REMOVED lines=40> */
.L_x_17054:
        /* <DEDUP_REMOVED lines=52> */
.L_x_17052:
[----:B-----5:R-:W-:-:S04]  /*12f10*/  LEA R12, P0, R24, UR4, 0x3 ;  /* 0x00000004180c7c11 */ /* 0x020fc8000f8018ff */
[----:B------:R-:W-:-:S06]  /*12f20*/  LEA.HI.X R13, R24, UR5, R25, 0x3, P0 ;  /* 0x00000005180d7c11 */ /* 0x000fcc00080f1c19 */
[----:B------:R-:W5:Y:S03]  /*12f30*/  LD.E.64 R12, desc[UR8][R12.64] ;  /* 0x000000080c0c7980 */ /* 0x000f66000c101b00 */
.L_x_17053:
        /* <DEDUP_REMOVED lines=16> */
.L_x_17060:
        /* <DEDUP_REMOVED lines=19> */
.L_x_17059:
[----:B------:R-:W-:Y:S02]  /*13170*/  ULDC.64 UR4, c[0x0][0x280] ;  /* 0x0000a00000047ab9 */ /* 0x000fe40000000a00 */
[----:B------:R-:W-:Y:S02]  /*13180*/  IMAD.U32 R27, RZ, RZ, UR4 ;  /* 0x00000004ff1b7e24 */ /* 0x000fe4000f8e00ff */
[----:B------:R-:W-:Y:S01]  /*13190*/  IMAD.U32 R28, RZ, RZ, UR5 ;  /* 0x00000005ff1c7e24 */ /* 0x000fe2000f8e00ff */
[----:B------:R-:W-:Y:S06]  /*131a0*/  @!P0 BRA `(.L_x_17061) ;  /* 0x0000000000588947 */ /* 0x000fec0003800000 */
[----:B------:R-:W-:Y:S01]  /*131b0*/  BSSY B1, `(.L_x_17061) ;  /* 0x0000015000017945 */ /* 0x000fe20003800000 */
[----:B------:R-:W-:Y:S01]  /*131c0*/  MOV R27, UR4 ;  /* 0x00000004001b7c02 */ /* 0x000fe20008000f00 */
[----:B------:R-:W-:-:S07]  /*131d0*/  IMAD.U32 R28, RZ, RZ, UR5 ;  /* 0x00000005ff1c7e24 */ /* 0x000fce000f8e00ff */
.L_x_17062:
        /* <DEDUP_REMOVED lines=19> */
.L_x_17061:
        /* <DEDUP_REMOVED lines=19> */
.L_x_17051:
[----:B------:R-:W-:Y:S05]  /*13440*/  BSYNC B0 ;  /* 0x0000000000007941 */ /* 0x000fea0003800000 */
.L_x_17050:
        /* <DEDUP_REMOVED lines=54> */
.L_x_17070:
        /* <DEDUP_REMOVED lines=138> */
.L_x_17069:
        /* <DEDUP_REMOVED lines=74> */
.L_x_17071:
[----:B------:R-:W-:-:S04]  /*144f0*/  ISETP.NE.U32.AND P2, PT, RZ, UR10, PT ;  /* 0x0000000aff007c0c */ /* 0x000fc8000bf45070 */
[----:B------:R-:W-:-:S13]  /*14500*/  ISETP.NE.OR.EX P0, PT, RZ, UR11, P0, P2 ;  /* 0x0000000bff007c0c */ /* 0x000fda0008705720 */
[----:B------:R-:W-:Y:S05]  /*14510*/  @!P0 BRA `(.L_x_17067) ;  /* 0x0000000000a08947 */ /* 0x000fea0003800000 */
.L_x_17068:
        /* <DEDUP_REMOVED lines=40> */
.L_x_17067:
        /* <DEDUP_REMOVED lines=53> */
.L_x_17065:
[----:B0123-5:R-:W-:-:S04]  /*14af0*/  LEA R4, P0, R22, UR4, 0x3 ;  /* 0x0000000416047c11 */ /* 0x02ffc8000f8018ff */
[----:B------:R-:W-:-:S06]  /*14b00*/  LEA.HI.X R5, R22, UR5, R23, 0x3, P0 ;  /* 0x0000000516057c11 */ /* 0x000fcc00080f1c17 */
[----:B------:R-:W5:Y:S03]  /*14b10*/  LD.E.64 R4, desc[UR8][R4.64] ;  /* 0x0000000804047980 */ /* 0x000f66000c101b00 */
.L_x_17066:
        /* <DEDUP_REMOVED lines=16> */
.L_x_17073:
        /* <DEDUP_REMOVED lines=19> */
.L_x_17072:
[----:B------:R-:W-:Y:S02]  /*14d50*/  ULDC.64 UR4, c[0x0][0x280] ;  /* 0x0000a00000047ab9 */ /* 0x000fe40000000a00 */
[----:B------:R-:W-:Y:S01]  /*14d60*/  IMAD.U32 R27, RZ, RZ, UR4 ;  /* 0x00000004ff1b7e24 */ /* 0x000fe2000f8e00ff */
[----:B------:R-:W-:Y:S01]  /*14d70*/  MOV R26, UR5 ;  /* 0x00000005001a7c02 */ /* 0x000fe20008000f00 */
[----:B------:R-:W-:Y:S06]  /*14d80*/  @!P0 BRA `(.L_x_17074) ;  /* 0x0000000000588947 */ /* 0x000fec0003800000 */
[----:B------:R-:W-:Y:S01]  /*14d90*/  BSSY B1, `(.L_x_17074) ;  /* 0x0000015000017945 */ /* 0x000fe20003800000 */
[----:B------:R-:W-:Y:S02]  /*14da0*/  IMAD.U32 R27, RZ, RZ, UR4 ;  /* 0x00000004ff1b7e24 */ /* 0x000fe4000f8e00ff */
[----:B------:R-:W-:-:S07]  /*14db0*/  IMAD.U32 R26, RZ, RZ, UR5 ;  /* 0x00000005ff1a7e24 */ /* 0x000fce000f8e00ff */
.L_x_17075:
        /* <DEDUP_REMOVED lines=19> */
.L_x_17074:
        /* <DEDUP_REMOVED lines=19> */
.L_x_17064:
[----:B------:R-:W-:Y:S05]  /*15020*/  BSYNC B0 ;  /* 0x0000000000007941 */ /* 0x000fea0003800000 */
.L_x_17063:
        /* <DEDUP_REMOVED lines=54> */
.L_x_17083:
        /* <DEDUP_REMOVED lines=139> */
.L_x_17082:
        /* <DEDUP_REMOVED lines=74> */
.L_x_17084:
[----:B------:R-:W-:-:S04]  /*160e0*/  ISETP.NE.U32.AND P2, PT, RZ, UR10, PT ;  /* 0x0000000aff007c0c */ /* 0x000fc8000bf45070 */
[----:B------:R-:W-:-:S13]  /*160f0*/  ISETP.NE.OR.EX P0, PT, RZ, UR11, P0, P2 ;  /* 0x0000000bff007c0c */ /* 0x000fda0008705720 */
[----:B------:R-:W-:Y:S05]  /*16100*/  @!P0 BRA `(.L_x_17080) ;  /* 0x0000000000a08947 */ /* 0x000fea0003800000 */
.L_x_17081:
        /* <DEDUP_REMOVED lines=40> */
.L_x_17080:
        /* <DEDUP_REMOVED lines=53> */
.L_x_17078:
[----:B-----5:R-:W-:-:S04]  /*166e0*/  LEA R34, P0, R20, UR4, 0x3 ;  /* 0x0000000414227c11 */ /* 0x020fc8000f8018ff */
[----:B------:R-:W-:-:S06]  /*166f0*/  LEA.HI.X R35, R20, UR5, R21, 0x3, P0 ;  /* 0x0000000514237c11 */ /* 0x000fcc00080f1c15 */
[----:B------:R-:W5:Y:S03]  /*16700*/  LD.E.64 R34, desc[UR8][R34.64] ;  /* 0x0000000822227980 */ /* 0x000f66000c101b00 */
.L_x_17079:
        /* <DEDUP_REMOVED lines=16> */
.L_x_17086:
        /* <DEDUP_REMOVED lines=19> */
.L_x_17085:
[----:B------:R-:W-:Y:S02]  /*16940*/  ULDC.64 UR4, c[0x0][0x280] ;  /* 0x0000a00000047ab9 */ /* 0x000fe40000000a00 */
[----:B------:R-:W-:Y:S02]  /*16950*/  IMAD.U32 R13, RZ, RZ, UR4 ;  /* 0x00000004ff0d7e24 */ /* 0x000fe4000f8e00ff */
[----:B------:R-:W-:Y:S01]  /*16960*/  IMAD.U32 R12, RZ, RZ, UR5 ;  /* 0x00000005ff0c7e24 */ /* 0x000fe2000f8e00ff */
[----:B------:R-:W-:Y:S06]  /*16970*/  @!P0 BRA `(.L_x_17087) ;  /* 0x0000000000588947 */ /* 0x000fec0003800000 */
[----:B------:R-:W-:Y:S01]  /*16980*/  BSSY B1, `(.L_x_17087) ;  /* 0x0000015000017945 */ /* 0x000fe20003800000 */
[----:B------:R-:W-:Y:S01]  /*16990*/  IMAD.U32 R13, RZ, RZ, UR4 ;  /* 0x00000004ff0d7e24 */ /* 0x000fe2000f8e00ff */
[----:B------:R-:W-:-:S07]  /*169a0*/  MOV R12, UR5 ;  /* 0x00000005000c7c02 */ /* 0x000fce0008000f00 */
.L_x_17088:
        /* <DEDUP_REMOVED lines=19> */
.L_x_17087:
        /* <DEDUP_REMOVED lines=19> */
.L_x_17077:
[----:B------:R-:W-:Y:S05]  /*16c10*/  BSYNC B0 ;  /* 0x0000000000007941 */ /* 0x000fea0003800000 */
.L_x_17076:
        /* <DEDUP_REMOVED lines=54> */
.L_x_17096:
        /* <DEDUP_REMOVED lines=141> */
.L_x_17095:
        /* <DEDUP_REMOVED lines=74> */
.L_x_17097:
[----:B------:R-:W-:-:S04]  /*17cf0*/  ISETP.NE.U32.AND P2, PT, RZ, UR10, PT ;  /* 0x0000000aff007c0c */ /* 0x000fc8000bf45070 */
[----:B------:R-:W-:-:S13]  /*17d00*/  ISETP.NE.OR.EX P0, PT, RZ, UR11, P0, P2 ;  /* 0x0000000bff007c0c */ /* 0x000fda0008705720 */
[----:B------:R-:W-:Y:S05]  /*17d10*/  @!P0 BRA `(.L_x_17093) ;  /* 0x0000000000a08947 */ /* 0x000fea0003800000 */
.L_x_17094:
        /* <DEDUP_REMOVED lines=40> */
.L_x_17093:
        /* <DEDUP_REMOVED lines=54> */
.L_x_17091:
[----:B-----5:R-:W-:-:S04]  /*18300*/  LEA R24, P0, R18, UR4, 0x3 ;  /* 0x0000000412187c11 */ /* 0x020fc8000f8018ff */
[----:B------:R-:W-:-:S06]  /*18310*/  LEA.HI.X R25, R18, UR5, R19, 0x3, P0 ;  /* 0x0000000512197c11 */ /* 0x000fcc00080f1c13 */
[----:B------:R-:W5:Y:S03]  /*18320*/  LD.E.64 R24, desc[UR8][R24.64] ;  /* 0x0000000818187980 */ /* 0x000f66000c101b00 */
.L_x_17092:
        /* <DEDUP_REMOVED lines=16> */
.L_x_17099:
        /* <DEDUP_REMOVED lines=19> */
.L_x_17098:
[----:B------:R-:W-:Y:S02]  /*18560*/  ULDC.64 UR4, c[0x0][0x280] ;  /* 0x0000a00000047ab9 */ /* 0x000fe40000000a00 */
[----:B------:R-:W-:Y:S01]  /*18570*/  IMAD.U32 R11, RZ, RZ, UR4 ;  /* 0x00000004ff0b7e24 */ /* 0x000fe2000f8e00ff */
[----:B------:R-:W-:Y:S01]  /*18580*/  MOV R12, UR5 ;  /* 0x00000005000c7c02 */ /* 0x000fe20008000f00 */
[----:B------:R-:W-:Y:S06]  /*18590*/  @!P0 BRA `(.L_x_17100) ;  /* 0x0000000000588947 */ /* 0x000fec0003800000 */
[----:B------:R-:W-:Y:S01]  /*185a0*/  BSSY B1, `(.L_x_17100) ;  /* 0x0000015000017945 */ /* 0x000fe20003800000 */
[----:B------:R-:W-:Y:S02]  /*185b0*/  IMAD.U32 R11, RZ, RZ, UR4 ;  /* 0x00000004ff0b7e24 */ /* 0x000fe4000f8e00ff */
[----:B------:R-:W-:-:S07]  /*185c0*/  IMAD.U32 R12, RZ, RZ, UR5 ;  /* 0x00000005ff0c7e24 */ /* 0x000fce000f8e00ff */
.L_x_17101:
        /* <DEDUP_REMOVED lines=19> */
.L_x_17100:
        /* <DEDUP_REMOVED lines=19> */
.L_x_17090:
[----:B------:R-:W-:Y:S05]  /*18830*/  BSYNC B0 ;  /* 0x0000000000007941 */ /* 0x000fea0003800000 */
.L_x_17089:
        /* <DEDUP_REMOVED lines=54> */
.L_x_17109:
        /* <DEDUP_REMOVED lines=138> */
.L_x_17108:
        /* <DEDUP_REMOVED lines=74> */
.L_x_17110:
[----:B------:R-:W-:-:S04]  /*198e0*/  ISETP.NE.U32.AND P2, PT, RZ, UR10, PT ;  /* 0x0000000aff007c0c */ /* 0x000fc8000bf45070 */
[----:B------:R-:W-:-:S13]  /*198f0*/  ISETP.NE.OR.EX P0, PT, RZ, UR11, P0, P2 ;  /* 0x0000000bff007c0c */ /* 0x000fda0008705720 */
[----:B------:R-:W-:Y:S05]  /*19900*/  @!P0 BRA `(.L_x_17106) ;  /* 0x0000000000a08947 */ /* 0x000fea0003800000 */
.L_x_17107:
        /* <DEDUP_REMOVED lines=40> */
.L_x_17106:
        /* <DEDUP_REMOVED lines=54> */
.L_x_17104:
[----:B-----5:R-:W-:-:S04]  /*19ef0*/  LEA R18, P0, R16, UR4, 0x3 ;  /* 0x0000000410127c11 */ /* 0x020fc8000f8018ff */
[----:B------:R-:W-:-:S06]  /*19f00*/  LEA.HI.X R19, R16, UR5, R17, 0x3, P0 ;  /* 0x0000000510137c11 */ /* 0x000fcc00080f1c11 */
[----:B------:R-:W5:Y:S03]  /*19f10*/  LD.E.64 R18, desc[UR8][R18.64] ;  /* 0x0000000812127980 */ /* 0x000f66000c101b00 */
.L_x_17105:
        /* <DEDUP_REMOVED lines=16> */
.L_x_17112:
        /* <DEDUP_REMOVED lines=19> */
.L_x_17111:
[----:B------:R-:W-:Y:S02]  /*1a150*/  ULDC.64 UR4, c[0x0][0x280] ;  /* 0x0000a00000047ab9 */ /* 0x000fe40000000a00 */
[----:B------:R-:W-:Y:S02]  /*1a160*/  IMAD.U32 R11, RZ, RZ, UR4 ;  /* 0x00000004ff0b7e24 */ /* 0x000fe4000f8e00ff */
[----:B------:R-:W-:Y:S01]  /*1a170*/  IMAD.U32 R12, RZ, RZ, UR5 ;  /* 0x00000005ff0c7e24 */ /* 0x000fe2000f8e00ff */
[----:B------:R-:W-:Y:S06]  /*1a180*/  @!P0 BRA `(.L_x_17113) ;  /* 0x0000000000588947 */ /* 0x000fec0003800000 */
[----:B------:R-:W-:Y:S01]  /*1a190*/  BSSY B1, `(.L_x_17113) ;  /* 0x0000015000017945 */ /* 0x000fe20003800000 */
[----:B------:R-:W-:Y:S01]  /*1a1a0*/  MOV R11, UR4 ;  /* 0x00000004000b7c02 */ /* 0x000fe20008000f00 */
[----:B------:R-:W-:-:S07]  /*1a1b0*/  IMAD.U32 R12, RZ, RZ, UR5 ;  /* 0x00000005ff0c7e24 */ /* 0x000fce000f8e00ff */
.L_x_17114:
        /* <DEDUP_REMOVED lines=19> */
.L_x_17113:
        /* <DEDUP_REMOVED lines=19> */
.L_x_17103:
[----:B------:R-:W-:Y:S05]  /*1a420*/  BSYNC B0 ;  /* 0x0000000000007941 */ /* 0x000fea0003800000 */
.L_x_17102:
        /* <DEDUP_REMOVED lines=54> */
.L_x_17122:
        /* <DEDUP_REMOVED lines=138> */
.L_x_17121:
        /* <DEDUP_REMOVED lines=75> */
.L_x_17123:
[----:B------:R-:W-:-:S04]  /*1b4e0*/  ISETP.NE.U32.AND P2, PT, RZ, UR10, PT ;  /* 0x0000000aff007c0c */ /* 0x000fc8000bf45070 */
[----:B------:R-:W-:-:S13]  /*1b4f0*/  ISETP.NE.OR.EX P0, PT, RZ, UR11, P0, P2 ;  /* 0x0000000bff007c0c */ /* 0x000fda0008705720 */
[----:B------:R-:W-:Y:S05]  /*1b500*/  @!P0 BRA `(.L_x_17119) ;  /* 0x0000000000a08947 */ /* 0x000fea0003800000 */
.L_x_17120:
        /* <DEDUP_REMOVED lines=40> */
.L_x_17119:
        /* <DEDUP_REMOVED lines=54> */
.L_x_17117:
[----:B-----5:R-:W-:-:S04]  /*1baf0*/  LEA R16, P0, R14, UR4, 0x3 ;  /* 0x000000040e107c11 */ /* 0x020fc8000f8018ff */
[----:B------:R-:W-:-:S06]  /*1bb00*/  LEA.HI.X R17, R14, UR5, R15, 0x3, P0 ;  /* 0x000000050e117c11 */ /* 0x000fcc00080f1c0f */
[----:B------:R-:W5:Y:S03]  /*1bb10*/  LD.E.64 R16, desc[UR8][R16.64] ;  /* 0x0000000810107980 */ /* 0x000f66000c101b00 */
.L_x_17118:
        /* <DEDUP_REMOVED lines=16> */
.L_x_17125:
        /* <DEDUP_REMOVED lines=19> */
.L_x_17124:
[----:B------:R-:W-:Y:S02]  /*1bd50*/  ULDC.64 UR4, c[0x0][0x280] ;  /* 0x0000a00000047ab9 */ /* 0x000fe40000000a00 */
[----:B------:R-:W-:Y:S02]  /*1bd60*/  IMAD.U32 R11, RZ, RZ, UR4 ;  /* 0x00000004ff0b7e24 */ /* 0x000fe4000f8e00ff */
[----:B------:R-:W-:Y:S01]  /*1bd70*/  IMAD.U32 R12, RZ, RZ, UR5 ;  /* 0x00000005ff0c7e24 */ /* 0x000fe2000f8e00ff */
[----:B------:R-:W-:Y:S06]  /*1bd80*/  @!P0 BRA `(.L_x_17126) ;  /* 0x0000000000588947 */ /* 0x000fec0003800000 */
[----:B------:R-:W-:Y:S01]  /*1bd90*/  BSSY B1, `(.L_x_17126) ;  /* 0x0000015000017945 */ /* 0x000fe20003800000 */
[----:B------:R-:W-:Y:S01]  /*1bda0*/  MOV R11, UR4 ;  /* 0x00000004000b7c02 */ /* 0x000fe20008000f00 */
[----:B------:R-:W-:-:S07]  /*1bdb0*/  IMAD.U32 R12, RZ, RZ, UR5 ;  /* 0x00000005ff0c7e24 */ /* 0x000fce000f8e00ff */
.L_x_17127:
        /* <DEDUP_REMOVED lines=19> */
.L_x_17126:
        /* <DEDUP_REMOVED lines=19> */
.L_x_17116:
[----:B------:R-:W-:Y:S05]  /*1c020*/  BSYNC B0 ;  /* 0x0000000000007941 */ /* 0x000fea0003800000 */
.L_x_17115:
        /* <DEDUP_REMOVED lines=21> */
.L_x_17130:
[----:B------:R-:W-:-:S13]  /*1c180*/  ISETP.GE.AND P0, PT, R2, UR7, PT ;  /* 0x0000000702007c0c */ /* 0x000fda000bf06270 */
[----:B------:R-:W-:Y:S05]  /*1c190*/  @P0 BRA `(.L_x_17132) ;  /* 0x0000000000300947 */ /* 0x000fea0003800000 */
[----:B01----:R-:W0:Y:S01]  /*1c1a0*/  LDC.64 R4, c[0x0][0x2a8] ;  /* 0x0000aa00ff047b82 */ /* 0x003e220000000a00 */
[C---:B------:R-:W-:Y:S02]  /*1c1b0*/  VIADD R3, R2.reuse, UR6 ;  /* 0x0000000602037c36 */ /* 0x040fe40008000000 */
[----:B------:R-:W-:Y:S02]  /*1c1c0*/  VIADD R2, R2, 0x80 ;  /* 0x0000008002027836 */ /* 0x000fe40000000000 */
[----:B0-----:R-:W-:-:S05]  /*1c1d0*/  IMAD.WIDE.U32 R4, R3, 0x8, R4 ;  /* 0x0000000803047825 */ /* 0x001fca00078e0004 */
[----:B------:R1:W-:Y:S02]  /*1c1e0*/  STG.E.64 desc[UR8][R4.64], RZ ;  /* 0x000000ff04007986 */ /* 0x0003e4000c101b08 */
.L_x_17131:
[----:B------:R-:W-:-:S13]  /*1c1f0*/  ISETP.GE.AND P0, PT, R2, UR7, PT ;  /* 0x0000000702007c0c */ /* 0x000fda000bf06270 */
[----:B------:R-:W-:Y:S05]  /*1c200*/  @P0 BRA `(.L_x_17133) ;  /* 0x0000000000340947 */ /* 0x000fea0003800000 */
[----:B01----:R-:W0:Y:S01]  /*1c210*/  LDC.64 R4, c[0x0][0x2a8] ;  /* 0x0000aa00ff047b82 */ /* 0x003e220000000a00 */
[C---:B------:R-:W-:Y:S01]  /*1c220*/  IADD3 R3, R2.reuse, UR6, RZ ;  /* 0x0000000602037c10 */ /* 0x040fe2000fffe0ff */
[----:B------:R-:W-:-:S04]  /*1c230*/  VIADD R2, R2, 0x80 ;  /* 0x0000008002027836 */ /* 0x000fc80000000000 */
[----:B0-----:R-:W-:-:S05]  /*1c240*/  IMAD.WIDE.U32 R4, R3, 0x8, R4 ;  /* 0x0000000803047825 */ /* 0x001fca00078e0004 */
[----:B------:R2:W-:Y:S02]  /*1c250*/  STG.E.64 desc[UR8][R4.64], RZ ;  /* 0x000000ff04007986 */ /* 0x0005e4000c101b08 */
.L_x_17132:
        /* <DEDUP_REMOVED lines=8> */
.L_x_17133:
[----:B------:R-:W-:Y:S05]  /*1c2e0*/  BSYNC B1 ;  /* 0x0000000000017941 */ /* 0x000fea0003800000 */
.L_x_17129:
[----:B------:R-:W-:-:S13]  /*1c2f0*/  ISETP.GE.AND P0, PT, R2, UR7, PT ;  /* 0x0000000702007c0c */ /* 0x000fda000bf06270 */
[----:B012---:R-:W0:Y:S01]  /*1c300*/  @!P0 LDC.64 R4, c[0x0][0x2a8] ;  /* 0x0000aa00ff048b82 */ /* 0x007e220000000a00 */
[C---:B------:R-:W-:Y:S01]  /*1c310*/  @!P0 IADD3 R3, R2.reuse, UR6, RZ ;  /* 0x0000000602038c10 */ /* 0x040fe2000fffe0ff */
[----:B------:R-:W-:-:S04]  /*1c320*/  @!P0 VIADD R2, R2, 0x80 ;  /* 0x0000008002028836 */ /* 0x000fc80000000000 */
[----:B0-----:R-:W-:-:S05]  /*1c330*/  @!P0 IMAD.WIDE.U32 R4, R3, 0x8, R4 ;  /* 0x0000000803048825 */ /* 0x001fca00078e0004 */
[----:B------:R3:W-:Y:S02]  /*1c340*/  @!P0 STG.E.64 desc[UR8][R4.64], RZ ;  /* 0x000000ff04008986 */ /* 0x0007e4000c101b08 */
.L_x_17134:
[----:B------:R-:W-:Y:S05]  /*1c350*/  BSYNC B0 ;  /* 0x0000000000007941 */ /* 0x000fea0003800000 */
.L_x_17128:
        /* <DEDUP_REMOVED lines=8> */
.L_x_17135:
        /* <DEDUP_REMOVED lines=10> */
.L_x_18638:


//--------------------- .text._ZN2at6native29vectorized_elementwise_kernelILi4EZZNS0_73_GLOBAL__N__c8866d80_35_SparseBinaryOpIntersectionKernel_cu_9e10b42f_311142_sparse_binary_op_intersection_kernel_implINS2_18CUDAKernelLauncherENS2_36CUDAValueSelectionIntersectionKernelINS2_5MulOpEEElLl8EEEvRNS_6TensorERKS8_SB_RKSt6vectorIlSaIlEERKSt8optionalIS8_ESK_bbENKUlvE3_clEvEUllE_St5arrayIPcLm2EEEEviT0_T1_ --------------------------
	.section	.text._ZN2at6native29vectorized_elementwise_kernelILi4EZZNS0_73_GLOBAL__N__c8866d80_35_SparseBinaryOpIntersectionKernel_cu_9e10b42f_311142_sparse_binary_op_intersection_kernel_implINS2_18CUDAKernelLauncherENS2_36CUDAValueSelectionIntersectionKernelINS2_5MulOpEEElLl8EEEvRNS_6TensorERKS8_SB_RKSt6vectorIlSaIlEERKSt8optionalIS8_ESK_bbENKUlvE3_clEvEUllE_St5arrayIPcLm2EEEEviT0_T1_,"ax",@progbits
	.align	128
        .global         _ZN2at6native29vectorized_elementwise_kernelILi4EZZNS0_73_GLOBAL__N__c8866d80_35_SparseBinaryOpIntersectionKernel_cu_9e10b42f_311142_sparse_binary_op_intersection_kernel_implINS2_18CUDAKernelLauncherENS2_36CUDAValueSelectionIntersectionKernelINS2_5MulOpEEElLl8EEEvRNS_6TensorERKS8_SB_RKSt6vectorIlSaIlEERKSt8optionalIS8_ESK_bbENKUlvE3_clEvEUllE_St5arrayIPcLm2EEEEviT0_T1_
        .type           _ZN2at6native29vectorized_elementwise_kernelILi4EZZNS0_73_GLOBAL__N__c8866d80_35_SparseBinaryOpIntersectionKernel_cu_9e10b42f_311142_sparse_binary_op_intersection_kernel_implINS2_18CUDAKernelLauncherENS2_36CUDAValueSelectionIntersectionKernelINS2_5MulOpEEElLl8EEEvRNS_6TensorERKS8_SB_RKSt6vectorIlSaIlEERKSt8optionalIS8_ESK_bbENKUlvE3_clEvEUllE_St5arrayIPcLm2EEEEviT0_T1_,@function
        .size           _ZN2at6native29vectorized_elementwise_kernelILi4EZZNS0_73_GLOBAL__N__c8866d80_35_SparseBinaryOpIntersectionKernel_cu_9e10b42f_311142_sparse_binary_op_intersection_kernel_implINS2_18CUDAKernelLauncherENS2_36CUDAValueSelectionIntersectionKernelINS2_5MulOpEEElLl8EEEvRNS_6TensorERKS8_SB_RKSt6vectorIlSaIlEERKSt8optionalIS8_ESK_bbENKUlvE3_clEvEUllE_St5arrayIPcLm2EEEEviT0_T1_,(.L_x_18639 - _ZN2at6native29vectorized_elementwise_kernelILi4EZZNS0_73_GLOBAL__N__c8866d80_35_SparseBinaryOpIntersectionKernel_cu_9e10b42f_311142_sparse_binary_op_intersection_kernel_implINS2_18CUDAKernelLauncherENS2_36CUDAValueSelectionIntersectionKernelINS2_5MulOpEEElLl8EEEvRNS_6TensorERKS8_SB_RKSt6vectorIlSaIlEERKSt8optionalIS8_ESK_bbENKUlvE3_clEvEUllE_St5arrayIPcLm2EEEEviT0_T1_)
        .other          _ZN2at6native29vectorized_elementwise_kernelILi4EZZNS0_73_GLOBAL__N__c8866d80_35_SparseBinaryOpIntersectionKernel_cu_9e10b42f_311142_sparse_binary_op_intersection_kernel_implINS2_18CUDAKernelLauncherENS2_36CUDAValueSelectionIntersectionKernelINS2_5MulOpEEElLl8EEEvRNS_6TensorERKS8_SB_RKSt6vectorIlSaIlEERKSt8optionalIS8_ESK_bbENKUlvE3_clEvEUllE_St5arrayIPcLm2EEEEviT0_T1_,@"STO_CUDA_ENTRY STV_DEFAULT"
_ZN2at6native29vectorized_elementwise_kernelILi4EZZNS0_73_GLOBAL__N__c8866d80_35_SparseBinaryOpIntersectionKernel_cu_9e10b42f_311142_sparse_binary_op_intersection_kernel_implINS2_18CUDAKernelLauncherENS2_36CUDAValueSelectionIntersectionKernelINS2_5MulOpEEElLl8EEEvRNS_6TensorERKS8_SB_RKSt6vectorIlSaIlEERKSt8optionalIS8_ESK_bbENKUlvE3_clEvEUllE_St5arrayIPcLm2EEEEviT0_T1_:
.text._ZN2at6native29vectorized_elementwise_kernelILi4EZZNS0_73_GLOBAL__N__c8866d80_35_SparseBinaryOpIntersectionKernel_cu_9e10b42f_311142_sparse_binary_op_intersection_kernel_implINS2_18CUDAKernelLauncherENS2_36CUDAValueSelectionIntersectionKernelINS2_5MulOpEEElLl8EEEvRNS_6TensorERKS8_SB_RKSt6vectorIlSaIlEERKSt8optionalIS8_ESK_bbENKUlvE3_clEvEUllE_St5arrayIPcLm2EEEEviT0_T1_:
        /* <DEDUP_REMOVED lines=109> */
.L_x_17142:
        /* <DEDUP_REMOVED lines=137> */
.L_x_17141:
        /* <DEDUP_REMOVED lines=74> */
.L_x_17143:
[----:B------:R-:W-:-:S04]  /*1400*/  ISETP.NE.U32.AND P1, PT, RZ, UR10, PT ;  /* 0x0000000aff007c0c */ /* 0x000fc8000bf25070 */
[----:B------:R-:W-:-:S13]  /*1410*/  ISETP.NE.OR.EX P0, PT, RZ, UR11, P0, P1 ;  /* 0x0000000bff007c0c */ /* 0x000fda0008705710 */
[----:B------:R-:W-:Y:S05]  /*1420*/  @!P0 BRA `(.L_x_17139) ;  /* 0x0000000000a08947 */ /* 0x000fea0003800000 */
.L_x_17140:
        /* <DEDUP_REMOVED lines=40> */
.L_x_17139:
        /* <DEDUP_REMOVED lines=50> */
.L_x_17137:
[----:B-----5:R-:W-:-:S04]  /*19d0*/  LEA R18, P0, R20, UR4, 0x3 ;  /* 0x0000000414127c11 */ /* 0x020fc8000f8018ff */
[----:B------:R-:W-:-:S06]  /*19e0*/  LEA.HI.X R19, R20, UR5, R21, 0x3, P0 ;  /* 0x0000000514137c11 */ /* 0x000fcc00080f1c15 */
[----:B------:R-:W5:Y:S03]  /*19f0*/  LDG.E.64 R18, desc[UR8][R18.64] ;  /* 0x0000000812127981 */ /* 0x000f66000c1e1b00 */
.L_x_17138:
        /* <DEDUP_REMOVED lines=18> */
.L_x_17145:
        /* <DEDUP_REMOVED lines=23> */
.L_x_17144:
        /* <DEDUP_REMOVED lines=9> */
.L_x_17147:
        /* <DEDUP_REMOVED lines=23> */
.L_x_17146:
        /* <DEDUP_REMOVED lines=64> */
.L_x_17153:
        /* <DEDUP_REMOVED lines=138> */
.L_x_17152:
        /* <DEDUP_REMOVED lines=75> */
.L_x_17154:
[----:B------:R-:W-:-:S04]  /*2fe0*/  ISETP.NE.U32.AND P3, PT, RZ, UR10, PT ;  /* 0x0000000aff007c0c */ /* 0x000fc8000bf65070 */
[----:B------:R-:W-:-:S13]  /*2ff0*/  ISETP.NE.OR.EX P0, PT, RZ, UR11, P0, P3 ;  /* 0x0000000bff007c0c */ /* 0x000fda0008705730 */
[----:B------:R-:W-:Y:S05]  /*3000*/  @!P0 BRA `(.L_x_17150) ;  /* 0x0000000000a48947 */ /* 0x000fea0003800000 */
.L_x_17151:
        /* <DEDUP_REMOVED lines=41> */
.L_x_17150:
        /* <DEDUP_REMOVED lines=50> */
.L_x_17148:
[----:B------:R-:W-:Y:S02]  /*35c0*/  ULDC.64 UR4, c[0x0][0x218] ;  /* 0x0000860000047ab9 */ /* 0x000fe40000000a00 */
[----:B0-----:R-:W-:-:S04]  /*35d0*/  LEA R24, P0, R22, UR4, 0x3 ;  /* 0x0000000416187c11 */ /* 0x001fc8000f8018ff */
[----:B------:R-:W-:-:S06]  /*35e0*/  LEA.HI.X R25, R22, UR5, R23, 0x3, P0 ;  /* 0x0000000516197c11 */ /* 0x000fcc00080f1c17 */
[----:B------:R-:W5:Y:S03]  /*35f0*/  LD.E.64 R24, desc[UR8][R24.64] ;  /* 0x0000000818187980 */ /* 0x000f66000c101b00 */
.L_x_17149:
        /* <DEDUP_REMOVED lines=9> */
.L_x_17156:
        /* <DEDUP_REMOVED lines=19> */
.L_x_17155:
        /* <DEDUP_REMOVED lines=9> */
.L_x_17158:
        /* <DEDUP_REMOVED lines=19> */
.L_x_17157:
        /* <DEDUP_REMOVED lines=64> */
.L_x_17164:
        /* <DEDUP_REMOVED lines=139> */
.L_x_17163:
        /* <DEDUP_REMOVED lines=74> */
.L_x_17165:
[----:B------:R-:W-:-:S04]  /*4ad0*/  ISETP.NE.U32.AND P3, PT, RZ, UR4, PT ;  /* 0x00000004ff007c0c */ /* 0x000fc8000bf65070 */
[----:B------:R-:W-:-:S13]  /*4ae0*/  ISETP.NE.OR.EX P0, PT, RZ, UR5, P0, P3 ;  /* 0x00000005ff007c0c */ /* 0x000fda0008705730 */
[----:B------:R-:W-:Y:S05]  /*4af0*/  @!P0 BRA `(.L_x_17161) ;  /* 0x0000000000a88947 */ /* 0x000fea0003800000 */
.L_x_17162:
        /* <DEDUP_REMOVED lines=42> */
.L_x_17161:
        /* <DEDUP_REMOVED lines=49> */
.L_x_17159:
[----:B------:R-:W-:Y:S02]  /*50b0*/  ULDC.64 UR4, c[0x0][0x218] ;  /* 0x0000860000047ab9 */ /* 0x000fe40000000a00 */
[----:B0-----:R-:W-:-:S04]  /*50c0*/  LEA R18, P0, R4, UR4, 0x3 ;  /* 0x0000000404127c11 */ /* 0x001fc8000f8018ff */
[----:B------:R-:W-:-:S06]  /*50d0*/  LEA.HI.X R19, R4, UR5, R5, 0x3, P0 ;  /* 0x0000000504137c11 */ /* 0x000fcc00080f1c05 */
[----:B------:R-:W5:Y:S03]  /*50e0*/  LD.E.64 R18, desc[UR8][R18.64] ;  /* 0x0000000812127980 */ /* 0x000f66000c101b00 */
.L_x_17160:
        /* <DEDUP_REMOVED lines=9> */
.L_x_17167:
        /* <DEDUP_REMOVED lines=19> */
.L_x_17166:
        /* <DEDUP_REMOVED lines=9> */
.L_x_17169:
        /* <DEDUP_REMOVED lines=19> */
.L_x_17168:
        /* <DEDUP_REMOVED lines=64> */
.L_x_17175:
        /* <DEDUP_REMOVED lines=137> */
.L_x_17174:
        /* <DEDUP_REMOVED lines=74> */
.L_x_17176:
[----:B------:R-:W-:-:S04]  /*65a0*/  ISETP.NE.U32.AND P3, PT, RZ, UR4, PT ;  /* 0x00000004ff007c0c */ /* 0x000fc8000bf65070 */
[----:B------:R-:W-:-:S13]  /*65b0*/  ISETP.NE.OR.EX P0, PT, RZ, UR5, P0, P3 ;  /* 0x00000005ff007c0c */ /* 0x000fda0008705730 */
[----:B------:R-:W-:Y:S05]  /*65c0*/  @!P0 BRA `(.L_x_17172) ;  /* 0x0000000000a08947 */ /* 0x000fea0003800000 */
.L_x_17173:
        /* <DEDUP_REMOVED lines=40> */
.L_x_17172:
        /* <DEDUP_REMOVED lines=49> */
.L_x_17170:
[----:B------:R-:W-:Y:S02]  /*6b60*/  ULDC.64 UR4, c[0x0][0x218] ;  /* 0x0000860000047ab9 */ /* 0x000fe40000000a00 */
[----:B0-----:R-:W-:-:S04]  /*6b70*/  LEA R18, P0, R6, UR4, 0x3 ;  /* 0x0000000406127c11 */ /* 0x001fc8000f8018ff */
[----:B------:R-:W-:-:S06]  /*6b80*/  LEA.HI.X R19, R6, UR5, R7, 0x3, P0 ;  /* 0x0000000506137c11 */ /* 0x000fcc00080f1c07 */
[----:B------:R-:W5:Y:S03]  /*6b90*/  LD.E.64 R18, desc[UR8][R18.64] ;  /* 0x0000000812127980 */ /* 0x000f66000c101b00 */
.L_x_17171:
        /* <DEDUP_REMOVED lines=9> */
.L_x_17178:
        /* <DEDUP_REMOVED lines=19> */
.L_x_17177:
        /* <DEDUP_REMOVED lines=9> */
.L_x_17180:
        /* <DEDUP_REMOVED lines=19> */
.L_x_17179:
        /* <DEDUP_REMOVED lines=61> */
.L_x_17186:
        /* <DEDUP_REMOVED lines=136> */
.L_x_17185:
        /* <DEDUP_REMOVED lines=73> */
.L_x_17187:
[----:B------:R-:W-:-:S04]  /*8000*/  ISETP.NE.U32.AND P3, PT, R33, RZ, PT ;  /* 0x000000ff2100720c */ /* 0x000fc80003f65070 */
[----:B------:R-:W-:-:S13]  /*8010*/  ISETP.NE.OR.EX P0, PT, R32, RZ, P0, P3 ;  /* 0x000000ff2000720c */ /* 0x000fda0000705730 */
[----:B------:R-:W-:Y:S05]  /*8020*/  @!P0 BRA `(.L_x_17183) ;  /* 0x0000000000a08947 */ /* 0x000fea0003800000 */
.L_x_17184:
        /* <DEDUP_REMOVED lines=40> */
.L_x_17183:
        /* <DEDUP_REMOVED lines=47> */
.L_x_17181:
[----:B------:R-:W-:Y:S02]  /*85a0*/  ULDC.64 UR4, c[0x0][0x218] ;  /* 0x0000860000047ab9 */ /* 0x000fe40000000a00 */
[----:B0-----:R-:W-:-:S04]  /*85b0*/  LEA R18, P0, R8, UR4, 0x3 ;  /* 0x0000000408127c11 */ /* 0x001fc8000f8018ff */
[----:B------:R-:W-:-:S06]  /*85c0*/  LEA.HI.X R19, R8, UR5, R9, 0x3, P0 ;  /* 0x0000000508137c11 */ /* 0x000fcc00080f1c09 */
[----:B------:R-:W5:Y:S03]  /*85d0*/  LD.E.64 R18, desc[UR8][R18.64] ;  /* 0x0000000812127980 */ /* 0x000f66000c101b00 */
.L_x_17182:
        /* <DEDUP_REMOVED lines=9> */
.L_x_17189:
        /* <DEDUP_REMOVED lines=19> */
.L_x_17188:
        /* <DEDUP_REMOVED lines=9> */
.L_x_17191:
        /* <DEDUP_REMOVED lines=19> */
.L_x_17190:
        /* <DEDUP_REMOVED lines=61> */
.L_x_17197:
        /* <DEDUP_REMOVED lines=136> */
.L_x_17196:
        /* <DEDUP_REMOVED lines=73> */
.L_x_17198:
[----:B------:R-:W-:-:S04]  /*9a40*/  ISETP.NE.U32.AND P3, PT, R33, RZ, PT ;  /* 0x000000ff2100720c */ /* 0x000fc80003f65070 */
[----:B------:R-:W-:-:S13]  /*9a50*/  ISETP.NE.OR.EX P0, PT, R32, RZ, P0, P3 ;  /* 0x000000ff2000720c */ /* 0x000fda0000705730 */
[----:B------:R-:W-:Y:S05]  /*9a60*/  @!P0 BRA `(.L_x_17194) ;  /* 0x0000000000a08947 */ /* 0x000fea0003800000 */
.L_x_17195:
        /* <DEDUP_REMOVED lines=40> */
.L_x_17194:
        /* <DEDUP_REMOVED lines=47> */
.L_x_17192:
[----:B------:R-:W-:Y:S02]  /*9fe0*/  ULDC.64 UR4, c[0x0][0x218] ;  /* 0x0000860000047ab9 */ /* 0x000fe40000000a00 */
[----:B------:R-:W-:-:S04]  /*9ff0*/  LEA R30, P0, R10, UR4, 0x3 ;  /* 0x000000040a1e7c11 */ /* 0x000fc8000f8018ff */
[----:B------:R-:W-:-:S06]  /*a000*/  LEA.HI.X R31, R10, UR5, R11, 0x3, P0 ;  /* 0x000000050a1f7c11 */ /* 0x000fcc00080f1c0b */
[----:B------:R-:W5:Y:S03]  /*a010*/  LD.E.64 R30, desc[UR8][R30.64] ;  /* 0x000000081e1e7980 */ /* 0x000f66000c101b00 */
.L_x_17193:
        /* <DEDUP_REMOVED lines=9> */
.L_x_17200:
        /* <DEDUP_REMOVED lines=19> */
.L_x_17199:
        /* <DEDUP_REMOVED lines=9> */
.L_x_17202:
        /* <DEDUP_REMOVED lines=19> */
.L_x_17201:
        /* <DEDUP_REMOVED lines=61> */
.L_x_17208:
        /* <DEDUP_REMOVED lines=137> */
.L_x_17207:
        /* <DEDUP_REMOVED lines=74> */
.L_x_17209:
[----:B------:R-:W-:-:S04]  /*b4a0*/  ISETP.NE.U32.AND P3, PT, R33, RZ, PT ;  /* 0x000000ff2100720c */ /* 0x000fc80003f65070 */
[----:B------:R-:W-:-:S13]  /*b4b0*/  ISETP.NE.OR.EX P0, PT, R32, RZ, P0, P3 ;  /* 0x000000ff2000720c */ /* 0x000fda0000705730 */
[----:B------:R-:W-:Y:S05]  /*b4c0*/  @!P0 BRA `(.L_x_17205) ;  /* 0x0000000000a08947 */ /* 0x000fea0003800000 */
.L_x_17206:
        /* <DEDUP_REMOVED lines=40> */
.L_x_17205:
        /* <DEDUP_REMOVED lines=47> */
.L_x_17203:
[----:B------:R-:W-:Y:S02]  /*ba40*/  ULDC.64 UR4, c[0x0][0x218] ;  /* 0x0000860000047ab9 */ /* 0x000fe40000000a00 */
[----:B0-----:R-:W-:-:S04]  /*ba50*/  LEA R10, P0, R12, UR4, 0x3 ;  /* 0x000000040c0a7c11 */ /* 0x001fc8000f8018ff */
[----:B------:R-:W-:-:S06]  /*ba60*/  LEA.HI.X R11, R12, UR5, R13, 0x3, P0 ;  /* 0x000000050c0b7c11 */ /* 0x000fcc00080f1c0d */
[----:B------:R-:W5:Y:S03]  /*ba70*/  LD.E.64 R10, desc[UR8][R10.64] ;  /* 0x000000080a0a7980 */ /* 0x000f66000c101b00 */
.L_x_17204:
        /* <DEDUP_REMOVED lines=9> */
.L_x_17211:
        /* <DEDUP_REMOVED lines=19> */
.L_x_17210:
        /* <DEDUP_REMOVED lines=9> */
.L_x_17213:
        /* <DEDUP_REMOVED lines=19> */
.L_x_17212:
        /* <DEDUP_REMOVED lines=61> */
.L_x_17219:
        /* <DEDUP_REMOVED lines=136> */
.L_x_17218:
        /* <DEDUP_REMOVED lines=73> */
.L_x_17220:
[----:B------:R-:W-:-:S04]  /*cee0*/  ISETP.NE.U32.AND P2, PT, R32, RZ, PT ;  /* 0x000000ff2000720c */ /* 0x000fc80003f45070 */
[----:B------:R-:W-:-:S13]  /*cef0*/  ISETP.NE.OR.EX P0, PT, R4, RZ, P0, P2 ;  /* 0x000000ff0400720c */ /* 0x000fda0000705720 */
[----:B------:R-:W-:Y:S05]  /*cf00*/  @!P0 BRA `(.L_x_17216) ;  /* 0x0000000000a08947 */ /* 0x000fea0003800000 */
.L_x_17217:
        /* <DEDUP_REMOVED lines=40> */
.L_x_17216:
        /* <DEDUP_REMOVED lines=47> */
.L_x_17214:
[----:B------:R-:W-:Y:S02]  /*d480*/  ULDC.64 UR4, c[0x0][0x218] ;  /* 0x0000860000047ab9 */ /* 0x000fe40000000a00 */
[----:B0-----:R-:W-:-:S04]  /*d490*/  LEA R10, P0, R14, UR4, 0x3 ;  /* 0x000000040e0a7c11 */ /* 0x001fc8000f8018ff */
[----:B------:R-:W-:-:S06]  /*d4a0*/  LEA.HI.X R11, R14, UR5, R15, 0x3, P0 ;  /* 0x000000050e0b7c11 */ /* 0x000fcc00080f1c0f */
[----:B------:R-:W5:Y:S03]  /*d4b0*/  LD.E.64 R10, desc[UR8][R10.64] ;  /* 0x000000080a0a7980 */ /* 0x000f66000c101b00 */
.L_x_17215:
        /* <DEDUP_REMOVED lines=10> */
.L_x_17222:
        /* <DEDUP_REMOVED lines=19> */
.L_x_17221:
[----:B------:R-:W-:Y:S02]  /*d690*/  ULDC.64 UR4, c[0x0][0x280] ;  /* 0x0000a00000047ab9 */ /* 0x000fe40000000a00 */
[----:B------:R-:W-:Y:S02]  /*d6a0*/  IMAD.U32 R13, RZ, RZ, UR4 ;  /* 0x00000004ff0d7e24 */ /* 0x000fe4000f8e00ff */
[----:B------:R-:W-:Y:S01]  /*d6b0*/  IMAD.U32 R17, RZ, RZ, UR5 ;  /* 0x00000005ff117e24 */ /* 0x000fe2000f8e00ff */
[----:B------:R-:W-:Y:S06]  /*d6c0*/  @!P1 BRA `(.L_x_17223) ;  /* 0x0000000000589947 */ /* 0x000fec0003800000 */
[----:B------:R-:W-:Y:S01]  /*d6d0*/  BSSY B0, `(.L_x_17223) ;  /* 0x0000015000007945 */ /* 0x000fe20003800000 */
[----:B------:R-:W-:Y:S01]  /*d6e0*/  IMAD.U32 R13, RZ, RZ, UR4 ;  /* 0x00000004ff0d7e24 */ /* 0x000fe2000f8e00ff */
[----:B------:R-:W-:-:S07]  /*d6f0*/  MOV R17, UR5 ;  /* 0x0000000500117c02 */ /* 0x000fce0008000f00 */
.L_x_17224:
        /* <DEDUP_REMOVED lines=19> */
.L_x_17223:
        /* <DEDUP_REMOVED lines=29> */
.L_x_17136:
        /* <DEDUP_REMOVED lines=151> */
.L_x_17232:
        /* <DEDUP_REMOVED lines=139> */
.L_x_17231:
        /* <DEDUP_REMOVED lines=76> */
.L_x_17233:
[----:B------:R-:W-:-:S04]  /*f0e0*/  ISETP.NE.U32.AND P2, PT, RZ, UR7, PT ;  /* 0x00000007ff007c0c */ /* 0x000fc8000bf45070 */
[----:B------:R-:W-:-:S13]  /*f0f0*/  ISETP.NE.OR.EX P0, PT, RZ, UR10, P0, P2 ;  /* 0x0000000aff007c0c */ /* 0x000fda0008705720 */
[----:B------:R-:W-:Y:S05]  /*f100*/  @!P0 BRA `(.L_x_17229) ;  /* 0x0000000000a88947 */ /* 0x000fea0003800000 */
.L_x_17230:
        /* <DEDUP_REMOVED lines=42> */
.L_x_17229:
        /* <DEDUP_REMOVED lines=48> */
.L_x_17227:
[----:B-----5:R-:W-:-:S04]  /*f6b0*/  LEA R10, P0, R12, UR10, 0x3 ;  /* 0x0000000a0c0a7c11 */ /* 0x020fc8000f8018ff */
[----:B------:R-:W-:-:S06]  /*f6c0*/  LEA.HI.X R11, R12, UR11, R13, 0x3, P0 ;  /* 0x0000000b0c0b7c11 */ /* 0x000fcc00080f1c0d */
[----:B------:R-:W5:Y:S03]  /*f6d0*/  LDG.E.64 R10, desc[UR8][R10.64] ;  /* 0x000000080a0a7981 */ /* 0x000f66000c1e1b00 */
.L_x_17228:
        /* <DEDUP_REMOVED lines=18> */
.L_x_17235:
        /* <DEDUP_REMOVED lines=23> */
.L_x_17234:
[----:B------:R-:W-:Y:S02]  /*f970*/  ULDC.64 UR4, c[0x0][0x280] ;  /* 0x0000a00000047ab9 */ /* 0x000fe40000000a00 */
[----:B------:R-:W-:Y:S01]  /*f980*/  IMAD.U32 R30, RZ, RZ, UR4 ;  /* 0x00000004ff1e7e24 */ /* 0x000fe2000f8e00ff */
[----:B------:R-:W-:Y:S01]  /*f990*/  MOV R29, UR5 ;  /* 0x00000005001d7c02 */ /* 0x000fe20008000f00 */
[----:B------:R-:W-:Y:S06]  /*f9a0*/  @!P0 BRA `(.L_x_17236) ;  /* 0x0000000000688947 */ /* 0x000fec0003800000 */
[----:B------:R-:W-:Y:S01]  /*f9b0*/  BSSY B1, `(.L_x_17236) ;  /* 0x0000019000017945 */ /* 0x000fe20003800000 */
[----:B------:R-:W-:Y:S02]  /*f9c0*/  IMAD.U32 R30, RZ, RZ, UR4 ;  /* 0x00000004ff1e7e24 */ /* 0x000fe4000f8e00ff */
[----:B------:R-:W-:-:S07]  /*f9d0*/  IMAD.U32 R29, RZ, RZ, UR5 ;  /* 0x00000005ff1d7e24 */ /* 0x000fce000f8e00ff */
.L_x_17237:
        /* <DEDUP_REMOVED lines=23> */
.L_x_17236:
        /* <DEDUP_REMOVED lines=19> */
.L_x_17226:
[----:B------:R-:W-:Y:S05]  /*fc80*/  BSYNC B0 ;  /* 0x0000000000007941 */ /* 0x000fea0003800000 */
.L_x_17225:
        /* <DEDUP_REMOVED lines=56> */
.L_x_17245:
        /* <DEDUP_REMOVED lines=137> */
.L_x_17244:
        /* <DEDUP_REMOVED lines=74> */
.L_x_17246:
[----:B------:R-:W-:-:S04]  /*10d40*/  ISETP.NE.U32.AND P2, PT, RZ, UR7, PT ;  /* 0x00000007ff007c0c */ /* 0x000fc8000bf45070 */
[----:B------:R-:W-:-:S13]  /*10d50*/  ISETP.NE.OR.EX P0, PT, RZ, UR10, P0, P2 ;  /* 0x0000000aff007c0c */ /* 0x000fda0008705720 */
[----:B------:R-:W-:Y:S05]  /*10d60*/  @!P0 BRA `(.L_x_17242) ;  /* 0x0000000000a08947 */ /* 0x000fea0003800000 */
.L_x_17243:
        /* <DEDUP_REMOVED lines=40> */
.L_x_17242:
        /* <DEDUP_REMOVED lines=53> */
.L_x_17240:
[----:B01---5:R-:W-:-:S04]  /*11340*/  LEA R10, P0, R34, UR4, 0x3 ;  /* 0x00000004220a7c11 */ /* 0x023fc8000f8018ff */
[----:B------:R-:W-:-:S06]  /*11350*/  LEA.HI.X R11, R34, UR5, R35, 0x3, P0 ;  /* 0x00000005220b7c11 */ /* 0x000fcc00080f1c23 */
[----:B------:R-:W5:Y:S03]  /*11360*/  LD.E.64 R10, desc[UR8][R10.64] ;  /* 0x000000080a0a7980 */ /* 0x000f66000c101b00 */
.L_x_17241:
        /* <DEDUP_REMOVED lines=16> */
.L_x_17248:
        /* <DEDUP_REMOVED lines=19> */
.L_x_17247:
[----:B------:R-:W-:Y:S02]  /*115a0*/  ULDC.64 UR4, c[0x0][0x280] ;  /* 0x0000a00000047ab9 */ /* 0x000fe40000000a00 */
[----:B------:R-:W-:Y:S01]  /*115b0*/  IMAD.U32 R27, RZ, RZ, UR4 ;  /* 0x00000004ff1b7e24 */ /* 0x000fe2000f8e00ff */
[----:B------:R-:W-:Y:S01]  /*115c0*/  MOV R28, UR5 ;  /* 0x00000005001c7c02 */ /* 0x000fe20008000f00 */
[----:B------:R-:W-:Y:S06]  /*115d0*/  @!P0 BRA `(.L_x_17249) ;  /* 0x0000000000588947 */ /* 0x000fec0003800000 */
[----:B------:R-:W-:Y:S01]  /*115e0*/  BSSY B1, `(.L_x_17249) ;  /* 0x0000015000017945 */ /* 0x000fe20003800000 */
[----:B------:R-:W-:Y:S02]  /*115f0*/  IMAD.U32 R27, RZ, RZ, UR4 ;  /* 0x00000004ff1b7e24 */ /* 0x000fe4000f8e00ff */
[----:B------:R-:W-:-:S07]  /*11600*/  IMAD.U32 R28, RZ, RZ, UR5 ;  /* 0x00000005ff1c7e24 */ /* 0x000fce000f8e00ff */
.L_x_17250:
        /* <DEDUP_REMOVED lines=19> */
.L_x_17249:
        /* <DEDUP_REMOVED lines=19> */
.L_x_17239:
[----:B------:R-:W-:Y:S05]  /*11870*/  BSYNC B0 ;  /* 0x0000000000007941 */ /* 0x000fea0003800000 */
.L_x_17238:
        /* <DEDUP_REMOVED lines=55> */
.L_x_17258:
        /* <DEDUP_REMOVED lines=137> */
.L_x_17257:
        /* <DEDUP_REMOVED lines=74> */
.L_x_17259:
[----:B------:R-:W-:-:S04]  /*12920*/  ISETP.NE.U32.AND P2, PT, RZ, UR10, PT ;  /* 0x0000000aff007c0c */ /* 0x000fc8000bf45070 */
[----:B------:R-:W-:-:S13]  /*12930*/  ISETP.NE.OR.EX P0, PT, RZ, UR11, P0, P2 ;  /* 0x0000000bff007c0c */ /* 0x000fda0008705720 */
[----:B------:R-:W-:Y:S05]  /*12940*/  @!P0 BRA `(.L_x_17255) ;  /* 0x0000000000a08947 */ /* 0x000fea0003800000 */
.L_x_17256:
        /* <DEDUP_REMOVED lines=40> */
.L_x_17255:
        /* <DEDUP_REMOVED lines=52> */
.L_x_17253:
[----:B-----5:R-:W-:-:S04]  /*12f10*/  LEA R12, P0, R24, UR4, 0x3 ;  /* 0x00000004180c7c11 */ /* 0x020fc8000f8018ff */
[----:B------:R-:W-:-:S06]  /*12f20*/  LEA.HI.X R13, R24, UR5, R25, 0x3, P0 ;  /* 0x00000005180d7c11 */ /* 0x000fcc00080f1c19 */
[----:B------:R-:W5:Y:S03]  /*12f30*/  LD.E.64 R12, desc[UR8][R12.64] ;  /* 0x000000080c0c7980 */ /* 0x000f66000c101b00 */
.L_x_17254:
        /* <DEDUP_REMOVED lines=16> */
.L_x_17261:
        /* <DEDUP_REMOVED lines=19> */
.L_x_17260:
[----:B------:R-:W-:Y:S02]  /*13170*/  ULDC.64 UR4, c[0x0][0x280] ;  /* 0x0000a00000047ab9 */ /* 0x000fe40000000a00 */
[----:B------:R-:W-:Y:S02]  /*13180*/  IMAD.U32 R27, RZ, RZ, UR4 ;  /* 0x00000004ff1b7e24 */ /* 0x000fe4000f8e00ff */
[----:B------:R-:W-:Y:S01]  /*13190*/  IMAD.U32 R28, RZ, RZ, UR5 ;  /* 0x00000005ff1c7e24 */ /* 0x000fe2000f8e00ff */
[----:B------:R-:W-:Y:S06]  /*131a0*/  @!P0 BRA `(.L_x_17262) ;  /* 0x0000000000588947 */ /* 0x000fec0003800000 */
[----:B------:R-:W-:Y:S01]  /*131b0*/  BSSY B1, `(.L_x_17262) ;  /* 0x0000015000017945 */ /* 0x000fe20003800000 */
[----:B------:R-:W-:Y:S01]  /*131c0*/  MOV R27, UR4 ;  /* 0x00000004001b7c02 */ /* 0x000fe20008000f00 */
[----:B------:R-:W-:-:S07]  /*131d0*/  IMAD.U32 R28, RZ, RZ, UR5 ;  /* 0x00000005ff1c7e24 */ /* 0x000fce000f8e00ff */
.L_x_17263:
        /* <DEDUP_REMOVED lines=19> */
.L_x_17262:
        /* <DEDUP_REMOVED lines=19> */
.L_x_17252:
[----:B------:R-:W-:Y:S05]  /*13440*/  BSYNC B0 ;  /* 0x0000000000007941 */ /* 0x000fea0003800000 */
.L_x_17251:
        /* <DEDUP_REMOVED lines=54> */
.L_x_17271:
        /* <DEDUP_REMOVED lines=138> */
.L_x_17270:
        /* <DEDUP_REMOVED lines=74> */
.L_x_17272:
[----:B------:R-:W-:-:S04]  /*144f0*/  ISETP.NE.U32.AND P2, PT, RZ, UR10, PT ;  /* 0x0000000aff007c0c */ /* 0x000fc8000bf45070 */
[----:B------:R-:W-:-:S13]  /*14500*/  ISETP.NE.OR.EX P0, PT, RZ, UR11, P0, P2 ;  /* 0x0000000bff007c0c */ /* 0x000fda0008705720 */
[----:B------:R-:W-:Y:S05]  /*14510*/  @!P0 BRA `(.L_x_17268) ;  /* 0x0000000000a08947 */ /* 0x000fea0003800000 */
.L_x_17269:
        /* <DEDUP_REMOVED lines=40> */
.L_x_17268:
        /* <DEDUP_REMOVED lines=53> */
.L_x_17266:
[----:B0123-5:R-:W-:-:S04]  /*14af0*/  LEA R4, P0, R22, UR4, 0x3 ;  /* 0x0000000416047c11 */ /* 0x02ffc8000f8018ff */
[----:B------:R-:W-:-:S06]  /*14b00*/  LEA.HI.X R5, R22, UR5, R23, 0x3, P0 ;  /* 0x0000000516057c11 */ /* 0x000fcc00080f1c17 */
[----:B------:R-:W5:Y:S03]  /*14b10*/  LD.E.64 R4, desc[UR8][R4.64] ;  /* 0x0000000804047980 */ /* 0x000f66000c101b00 */
.L_x_17267:
        /* <DEDUP_REMOVED lines=16> */
.L_x_17274:
        /* <DEDUP_REMOVED lines=19> */
.L_x_17273:
[----:B------:R-:W-:Y:S02]  /*14d50*/  ULDC.64 UR4, c[0x0][0x280] ;  /* 0x0000a00000047ab9 */ /* 0x000fe40000000a00 */
[----:B------:R-:W-:Y:S01]  /*14d60*/  IMAD.U32 R27, RZ, RZ, UR4 ;  /* 0x00000004ff1b7e24 */ /* 0x000fe2000f8e00ff */
[----:B------:R-:W-:Y:S01]  /*14d70*/  MOV R26, UR5 ;  /* 0x00000005001a7c02 */ /* 0x000fe20008000f00 */
[----:B------:R-:W-:Y:S06]  /*14d80*/  @!P0 BRA `(.L_x_17275) ;  /* 0x0000000000588947 */ /* 0x000fec0003800000 */
[----:B------:R-:W-:Y:S01]  /*14d90*/  BSSY B1, `(.L_x_17275) ;  /* 0x0000015000017945 */ /* 0x000fe20003800000 */
[----:B------:R-:W-:Y:S02]  /*14da0*/  IMAD.U32 R27, RZ, RZ, UR4 ;  /* 0x00000004ff1b7e24 */ /* 0x000fe4000f8e00ff */
[----:B------:R-:W-:-:S07]  /*14db0*/  IMAD.U32 R26, RZ, RZ, UR5 ;  /* 0x00000005ff1a7e24 */ /* 0x000fce000f8e00ff */
.L_x_17276:
        /* <DEDUP_REMOVED lines=19> */
.L_x_17275:
        /* <DEDUP_REMOVED lines=19> */
.L_x_17265:
[----:B------:R-:W-:Y:S05]  /*15020*/  BSYNC B0 ;  /* 0x0000000000007941 */ /* 0x000fea0003800000 */
.L_x_17264:
        /* <DEDUP_REMOVED lines=54> */
.L_x_17284:
        /* <DEDUP_REMOVED lines=139> */
.L_x_17283:
        /* <DEDUP_REMOVED lines=74> */
.L_x_17285:
[----:B------:R-:W-:-:S04]  /*160e0*/  ISETP.NE.U32.AND P2, PT, RZ, UR10, PT ;  /* 0x0000000aff007c0c */ /* 0x000fc8000bf45070 */
[----:B------:R-:W-:-:S13]  /*160f0*/  ISETP.NE.OR.EX P0, PT, RZ, UR11, P0, P2 ;  /* 0x0000000bff007c0c */ /* 0x000fda0008705720 */
[----:B------:R-:W-:Y:S05]  /*16100*/  @!P0 BRA `(.L_x_17281) ;  /* 0x0000000000a08947 */ /* 0x000fea0003800000 */
.L_x_17282:
        /* <DEDUP_REMOVED lines=40> */
.L_x_17281:
        /* <DEDUP_REMOVED lines=53> */
.L_x_17279:
[----:B-----5:R-:W-:-:S04]  /*166e0*/  LEA R34, P0, R20, UR4, 0x3 ;  /* 0x0000000414227c11 */ /* 0x020fc8000f8018ff */
[----:B------:R-:W-:-:S06]  /*166f0*/  LEA.HI.X R35, R20, UR5, R21, 0x3, P0 ;  /* 0x0000000514237c11 */ /* 0x000fcc00080f1c15 */
[----:B------:R-:W5:Y:S03]  /*16700*/  LD.E.64 R34, desc[UR8][R34.64] ;  /* 0x0000000822227980 */ /* 0x000f66000c101b00 */
.L_x_17280:
        /* <DEDUP_REMOVED lines=16> */
.L_x_17287:
        /* <DEDUP_REMOVED lines=19> */
.L_x_17286:
[----:B------:R-:W-:Y:S02]  /*16940*/  ULDC.64 UR4, c[0x0][0x280] ;  /* 0x0000a00000047ab9 */ /* 0x000fe40000000a00 */
[----:B------:R-:W-:Y:S02]  /*16950*/  IMAD.U32 R13, RZ, RZ, UR4 ;  /* 0x00000004ff0d7e24 */ /* 0x000fe4000f8e00ff */
[----:B------:R-:W-:Y:S01]  /*16960*/  IMAD.U32 R12, RZ, RZ, UR5 ;  /* 0x00000005ff0c7e24 */ /* 0x000fe2000f8e00ff */
[----:B------:R-:W-:Y:S06]  /*16970*/  @!P0 BRA `(.L_x_17288) ;  /* 0x0000000000588947 */ /* 0x000fec0003800000 */
[----:B------:R-:W-:Y:S01]  /*16980*/  BSSY B1, `(.L_x_17288) ;  /* 0x0000015000017945 */ /* 0x000fe20003800000 */
[----:B------:R-:W-:Y:S01]  /*16990*/  IMAD.U32 R13, RZ, RZ, UR4 ;  /* 0x00000004ff0d7e24 */ /* 0x000fe2000f8e00ff */
[----:B------:R-:W-:-:S07]  /*169a0*/  MOV R12, UR5 ;  /* 0x00000005000c7c02 */ /* 0x000fce0008000f00 */
.L_x_17289:
        /* <DEDUP_REMOVED lines=19> */
.L_x_17288:
        /* <DEDUP_REMOVED lines=19> */
.L_x_17278:
[----:B------:R-:W-:Y:S05]  /*16c10*/  BSYNC B0 ;  /* 0x0000000000007941 */ /* 0x000fea0003800000 */
.L_x_17277:
        /* <DEDUP_REMOVED lines=54> */
.L_x_17297:
        /* <DEDUP_REMOVED lines=141> */
.L_x_17296:
        /* <DEDUP_REMOVED lines=74> */
.L_x_17298:
[----:B------:R-:W-:-:S04]  /*17cf0*/  ISETP.NE.U32.AND P2, PT, RZ, UR10, PT ;  /* 0x0000000aff007c0c */ /* 0x000fc8000bf45070 */
[----:B------:R-:W-:-:S13]  /*17d00*/  ISETP.NE.OR.EX P0, PT, RZ, UR11, P0, P2 ;  /* 0x0000000bff007c0c */ /* 0x000fda0008705720 */
[----:B------:R-:W-:Y:S05]  /*17d10*/  @!P0 BRA `(.L_x_17294) ;  /* 0x0000000000a08947 */ /* 0x000fea0003800000 */
.L_x_17295:
        /* <DEDUP_REMOVED lines=40> */
.L_x_17294:
        /* <DEDUP_REMOVED lines=54> */
.L_x_17292:
[----:B-----5:R-:W-:-:S04]  /*18300*/  LEA R24, P0, R18, UR4, 0x3 ;  /* 0x0000000412187c11 */ /* 0x020fc8000f8018ff */
[----:B------:R-:W-:-:S06]  /*18310*/  LEA.HI.X R25, R18, UR5, R19, 0x3, P0 ;  /* 0x0000000512197c11 */ /* 0x000fcc00080f1c13 */
[----:B------:R-:W5:Y:S03]  /*18320*/  LD.E.64 R24, desc[UR8][R24.64] ;  /* 0x0000000818187980 */ /* 0x000f66000c101b00 */
.L_x_17293:
        /* <DEDUP_REMOVED lines=16> */
.L_x_17300:
        /* <DEDUP_REMOVED lines=19> */
.L_x_17299:
[----:B------:R-:W-:Y:S02]  /*18560*/  ULDC.64 UR4, c[0x0][0x280] ;  /* 0x0000a00000047ab9 */ /* 0x000fe40000000a00 */
[----:B------:R-:W-:Y:S01]  /*18570*/  IMAD.U32 R11, RZ, RZ, UR4 ;  /* 0x00000004ff0b7e24 */ /* 0x000fe2000f8e00ff */
[----:B------:R-:W-:Y:S01]  /*18580*/  MOV R12, UR5 ;  /* 0x00000005000c7c02 */ /* 0x000fe20008000f00 */
[----:B------:R-:W-:Y:S06]  /*18590*/  @!P0 BRA `(.L_x_17301) ;  /* 0x0000000000588947 */ /* 0x000fec0003800000 */
[----:B------:R-:W-:Y:S01]  /*185a0*/  BSSY B1, `(.L_x_17301) ;  /* 0x0000015000017945 */ /* 0x000fe20003800000 */
[----:B------:R-:W-:Y:S02]  /*185b0*/  IMAD.U32 R11, RZ, RZ, UR4 ;  /* 0x00000004ff0b7e24 */ /* 0x000fe4000f8e00ff */
[----:B------:R-:W-:-:S07]  /*185c0*/  IMAD.U32 R12, RZ, RZ, UR5 ;  /* 0x00000005ff0c7e24 */ /* 0x000fce000f8e00ff */
.L_x_17302:
        /* <DEDUP_REMOVED lines=19> */
.L_x_17301:
        /* <DEDUP_REMOVED lines=19> */
.L_x_17291:
[----:B------:R-:W-:Y:S05]  /*18830*/  BSYNC B0 ;  /* 0x0000000000007941 */ /* 0x000fea0003800000 */
.L_x_17290:
        /* <DEDUP_REMOVED lines=54> */
.L_x_17310:
        /* <DEDUP_REMOVED lines=138> */
.L_x_17309:
        /* <DEDUP_REMOVED lines=74> */
.L_x_17311:
[----:B------:R-:W-:-:S04]  /*198e0*/  ISETP.NE.U32.AND P2, PT, RZ, UR10, PT ;  /* 0x0000000aff007c0c */ /* 0x000fc8000bf45070 */
[----:B------:R-:W-:-:S13]  /*198f0*/  ISETP.NE.OR.EX P0, PT, RZ, UR11, P0, P2 ;  /* 0x0000000bff007c0c */ /* 0x000fda0008705720 */
[----:B------:R-:W-:Y:S05]  /*19900*/  @!P0 BRA `(.L_x_17307) ;  /* 0x0000000000a08947 */ /* 0x000fea0003800000 */
.L_x_17308:
        /* <DEDUP_REMOVED lines=40> */
.L_x_17307:
        /* <DEDUP_REMOVED lines=54> */
.L_x_17305:
[----:B-----5:R-:W-:-:S04]  /*19ef0*/  LEA R18, P0, R16, UR4, 0x3 ;  /* 0x0000000410127c11 */ /* 0x020fc8000f8018ff */
[----:B------:R-:W-:-:S06]  /*19f00*/  LEA.HI.X R19, R16, UR5, R17, 0x3, P0 ;  /* 0x0000000510137c11 */ /* 0x000fcc00080f1c11 */
[----:B------:R-:W5:Y:S03]  /*19f10*/  LD.E.64 R18, desc[UR8][R18.64] ;  /* 0x0000000812127980 */ /* 0x000f66000c101b00 */
.L_x_17306:
        /* <DEDUP_REMOVED lines=16> */
.L_x_17313:
        /* <DEDUP_REMOVED lines=19> */
.L_x_17312:
[----:B------:R-:W-:Y:S02]  /*1a150*/  ULDC.64 UR4, c[0x0][0x280] ;  /* 0x0000a00000047ab9 */ /* 0x000fe40000000a00 */
[----:B------:R-:W-:Y:S02]  /*1a160*/  IMAD.U32 R11, RZ, RZ, UR4 ;  /* 0x00000004ff0b7e24 */ /* 0x000fe4000f8e00ff */
[----:B------:R-:W-:Y:S01]  /*1a170*/  IMAD.U32 R12, RZ, RZ, UR5 ;  /* 0x00000005ff0c7e24 */ /* 0x000fe2000f8e00ff */
[----:B------:R-:W-:Y:S06]  /*1a180*/  @!P0 BRA `(.L_x_17314) ;  /* 0x0000000000588947 */ /* 0x000fec0003800000 */
[----:B------:R-:W-:Y:S01]  /*1a190*/  BSSY B1, `(.L_x_17314) ;  /* 0x0000015000017945 */ /* 0x000fe20003800000 */
[----:B------:R-:W-:Y:S01]  /*1a1a0*/  MOV R11, UR4 ;  /* 0x00000004000b7c02 */ /* 0x000fe20008000f00 */
[----:B------:R-:W-:-:S07]  /*1a1b0*/  IMAD.U32 R12, RZ, RZ, UR5 ;  /* 0x00000005ff0c7e24 */ /* 0x000fce000f8e00ff */
.L_x_17315:
        /* <DEDUP_REMOVED lines=19> */
.L_x_17314:
        /* <DEDUP_REMOVED lines=19> */
.L_x_17304:
[----:B------:R-:W-:Y:S05]  /*1a420*/  BSYNC B0 ;  /* 0x0000000000007941 */ /* 0x000fea0003800000 */
.L_x_17303:
        /* <DEDUP_REMOVED lines=54> */
.L_x_17323:
        /* <DEDUP_REMOVED lines=138> */
.L_x_17322:
        /* <DEDUP_REMOVED lines=75> */
.L_x_17324:
[----:B------:R-:W-:-:S04]  /*1b4e0*/  ISETP.NE.U32.AND P2, PT, RZ, UR10, PT ;  /* 0x0000000aff007c0c */ /* 0x000fc8000bf45070 */
[----:B------:R-:W-:-:S13]  /*1b4f0*/  ISETP.NE.OR.EX P0, PT, RZ, UR11, P0, P2 ;  /* 0x0000000bff007c0c */ /* 0x000fda0008705720 */
[----:B------:R-:W-:Y:S05]  /*1b500*/  @!P0 BRA `(.L_x_17320) ;  /* 0x0000000000a08947 */ /* 0x000fea0003800000 */
.L_x_17321:
        /* <DEDUP_REMOVED lines=40> */
.L_x_17320:
        /* <DEDUP_REMOVED lines=54> */
.L_x_17318:
[----:B-----5:R-:W-:-:S04]  /*1baf0*/  LEA R16, P0, R14, UR4, 0x3 ;  /* 0x000000040e107c11 */ /* 0x020fc8000f8018ff */
[----:B------:R-:W-:-:S06]  /*1bb00*/  LEA.HI.X R17, R14, UR5, R15, 0x3, P0 ;  /* 0x000000050e117c11 */ /* 0x000fcc00080f1c0f */
[----:B------:R-:W5:Y:S03]  /*1bb10*/  LD.E.64 R16, desc[UR8][R16.64] ;  /* 0x0000000810107980 */ /* 0x000f66000c101b00 */
.L_x_17319:
        /* <DEDUP_REMOVED lines=16> */
.L_x_17326:
        /* <DEDUP_REMOVED lines=19> */
.L_x_17325:
[----:B------:R-:W-:Y:S02]  /*1bd50*/  ULDC.64 UR4, c[0x0][0x280] ;  /* 0x0000a00000047ab9 */ /* 0x000fe40000000a00 */
[----:B------:R-:W-:Y:S02]  /*1bd60*/  IMAD.U32 R11, RZ, RZ, UR4 ;  /* 0x00000004ff0b7e24 */ /* 0x000fe4000f8e00ff */
[----:B------:R-:W-:Y:S01]  /*1bd70*/  IMAD.U32 R12, RZ, RZ, UR5 ;  /* 0x00000005ff0c7e24 */ /* 0x000fe2000f8e00ff */
[----:B------:R-:W-:Y:S06]  /*1bd80*/  @!P0 BRA `(.L_x_17327) ;  /* 0x0000000000588947 */ /* 0x000fec0003800000 */
[----:B------:R-:W-:Y:S01]  /*1bd90*/  BSSY B1, `(.L_x_17327) ;  /* 0x0000015000017945 */ /* 0x000fe20003800000 */
[----:B------:R-:W-:Y:S01]  /*1bda0*/  MOV R11, UR4 ;  /* 0x00000004000b7c02 */ /* 0x000fe20008000f00 */
[----:B------:R-:W-:-:S07]  /*1bdb0*/  IMAD.U32 R12, RZ, RZ, UR5 ;  /* 0x00000005ff0c7e24 */ /* 0x000fce000f8e00ff */
.L_x_17328:
        /* <DEDUP_REMOVED lines=19> */
.L_x_17327:
        /* <DEDUP_REMOVED lines=19> */
.L_x_17317:
[----:B------:R-:W-:Y:S05]  /*1c020*/  BSYNC B0 ;  /* 0x0000000000007941 */ /* 0x000fea0003800000 */
.L_x_17316:
        /* <DEDUP_REMOVED lines=21> */
.L_x_17331:
[----:B------:R-:W-:-:S13]  /*1c180*/  ISETP.GE.AND P0, PT, R2, UR7, PT ;  /* 0x0000000702007c0c */ /* 0x000fda000bf06270 */
[----:B------:R-:W-:Y:S05]  /*1c190*/  @P0 BRA `(.L_x_17333) ;  /* 0x0000000000300947 */ /* 0x000fea0003800000 */
[----:B01----:R-:W0:Y:S01]  /*1c1a0*/  LDC.64 R4, c[0x0][0x2a8] ;  /* 0x0000aa00ff047b82 */ /* 0x003e220000000a00 */
[C---:B------:R-:W-:Y:S02]  /*1c1b0*/  VIADD R3, R2.reuse, UR6 ;  /* 0x0000000602037c36 */ /* 0x040fe40008000000 */
[----:B------:R-:W-:Y:S02]  /*1c1c0*/  VIADD R2, R2, 0x80 ;  /* 0x0000008002027836 */ /* 0x000fe40000000000 */
[----:B0-----:R-:W-:-:S05]  /*1c1d0*/  IMAD.WIDE.U32 R4, R3, 0x8, R4 ;  /* 0x0000000803047825 */ /* 0x001fca00078e0004 */
[----:B------:R1:W-:Y:S02]  /*1c1e0*/  STG.E.64 desc[UR8][R4.64], RZ ;  /* 0x000000ff04007986 */ /* 0x0003e4000c101b08 */
.L_x_17332:
[----:B------:R-:W-:-:S13]  /*1c1f0*/  ISETP.GE.AND P0, PT, R2, UR7, PT ;  /* 0x0000000702007c0c */ /* 0x000fda000bf06270 */
[----:B------:R-:W-:Y:S05]  /*1c200*/  @P0 BRA `(.L_x_17334) ;  /* 0x0000000000340947 */ /* 0x000fea0003800000 */
[----:B01----:R-:W0:Y:S01]  /*1c210*/  LDC.64 R4, c[0x0][0x2a8] ;  /* 0x0000aa00ff047b82 */ /* 0x003e220000000a00 */
[C---:B------:R-:W-:Y:S01]  /*1c220*/  IADD3 R3, R2.reuse, UR6, RZ ;  /* 0x0000000602037c10 */ /* 0x040fe2000fffe0ff */
[----:B------:R-:W-:-:S04]  /*1c230*/  VIADD R2, R2, 0x80 ;  /* 0x0000008002027836 */ /* 0x000fc80000000000 */
[----:B0-----:R-:W-:-:S05]  /*1c240*/  IMAD.WIDE.U32 R4, R3, 0x8, R4 ;  /* 0x0000000803047825 */ /* 0x001fca00078e0004 */
[----:B------:R2:W-:Y:S02]  /*1c250*/  STG.E.64 desc[UR8][R4.64], RZ ;  /* 0x000000ff04007986 */ /* 0x0005e4000c101b08 */
.L_x_17333:
        /* <DEDUP_REMOVED lines=8> */
.L_x_17334:
[----:B------:R-:W-:Y:S05]  /*1c2e0*/  BSYNC B1 ;  /* 0x0000000000017941 */ /* 0x000fea0003800000 */
.L_x_17330:
[----:B------:R-:W-:-:S13]  /*1c2f0*/  ISETP.GE.AND P0, PT, R2, UR7, PT ;  /* 0x0000000702007c0c */ /* 0x000fda000bf06270 */
[----:B012---:R-:W0:Y:S01]  /*1c300*/  @!P0 LDC.64 R4, c[0x0][0x2a8] ;  /* 0x0000aa00ff048b82 */ /* 0x007e220000000a00 */
[C---:B------:R-:W-:Y:S01]  /*1c310*/  @!P0 IADD3 R3, R2.reuse, UR6, RZ ;  /* 0x0000000602038c10 */ /* 0x040fe2000fffe0ff */
[----:B------:R-:W-:-:S04]  /*1c320*/  @!P0 VIADD R2, R2, 0x80 ;  /* 0x0000008002028836 */ /* 0x000fc80000000000 */
[----:B0-----:R-:W-:-:S05]  /*1c330*/  @!P0 IMAD.WIDE.U32 R4, R3, 0x8, R4 ;  /* 0x0000000803048825 */ /* 0x001fca00078e0004 */
[----:B------:R3:W-:Y:S02]  /*1c340*/  @!P0 STG.E.64 desc[UR8][R4.64], RZ ;  /* 0x000000ff04008986 */ /* 0x0007e4000c101b08 */
.L_x_17335:
[----:B------:R-:W-:Y:S05]  /*1c350*/  BSYNC B0 ;  /* 0x0000000000007941 */ /* 0x000fea0003800000 */
.L_x_17329:
        /* <DEDUP_REMOVED lines=8> */
.L_x_17336:
        /* <DEDUP_REMOVED lines=10> */
.L_x_18639:


//--------------------- .text._ZN2at6native29vectorized_elementwise_kernelILi8EZZNS0_73_GLOBAL__N__c8866d80_35_SparseBinaryOpIntersectionKernel_cu_9e10b42f_311142_sparse_binary_op_intersection_kernel_implINS2_18CUDAKernelLauncherENS2_36CUDAValueSelectionIntersectionKernelINS2_5MulOpEEElLl8EEEvRNS_6TensorERKS8_SB_RKSt6vectorIlSaIlEERKSt8optionalIS8_ESK_bbENKUlvE3_clEvEUllE_St5arrayIPcLm2EEEEviT0_T1_ --------------------------
	.section	.text._ZN2at6native29vectorized_elementwise_kernelILi8EZZNS0_73_GLOBAL__N__c8866d80_35_SparseBinaryOpIntersectionKernel_cu_9e10b42f_311142_sparse_binary_op_intersection_kernel_implINS2_18CUDAKernelLauncherENS2_36CUDAValueSelectionIntersectionKernelINS2_5MulOpEEElLl8EEEvRNS_6TensorERKS8_SB_RKSt6vectorIlSaIlEERKSt8optionalIS8_ESK_bbENKUlvE3_clEvEUllE_St5arrayIPcLm2EEEEviT0_T1_,"ax",@progbits
	.align	128
        .global         _ZN2at6native29vectorized_elementwise_kernelILi8EZZNS0_73_GLOBAL__N__c8866d80_35_SparseBinaryOpIntersectionKernel_cu_9e10b42f_311142_sparse_binary_op_intersection_kernel_implINS2_18CUDAKernelLauncherENS2_36CUDAValueSelectionIntersectionKernelINS2_5MulOpEEElLl8EEEvRNS_6TensorERKS8_SB_RKSt6vectorIlSaIlEERKSt8optionalIS8_ESK_bbENKUlvE3_clEvEUllE_St5arrayIPcLm2EEEEviT0_T1_
        .type           _ZN2at6native29vectorized_elementwise_kernelILi8EZZNS0_73_GLOBAL__N__c8866d80_35_SparseBinaryOpIntersectionKernel_cu_9e10b42f_311142_sparse_binary_op_intersection_kernel_implINS2_18CUDAKernelLauncherENS2_36CUDAValueSelectionIntersectionKernelINS2_5MulOpEEElLl8EEEvRNS_6TensorERKS8_SB_RKSt6vectorIlSaIlEERKSt8optionalIS8_ESK_bbENKUlvE3_clEvEUllE_St5arrayIPcLm2EEEEviT0_T1_,@function
        .size           _ZN2at6native29vectorized_elementwise_kernelILi8EZZNS0_73_GLOBAL__N__c8866d80_35_SparseBinaryOpIntersectionKernel_cu_9e10b42f_311142_sparse_binary_op_intersection_kernel_implINS2_18CUDAKernelLauncherENS2_36CUDAValueSelectionIntersectionKernelINS2_5MulOpEEElLl8EEEvRNS_6TensorERKS8_SB_RKSt6vectorIlSaIlEERKSt8optionalIS8_ESK_bbENKUlvE3_clEvEUllE_St5arrayIPcLm2EEEEviT0_T1_,(.L_x_18640 - _ZN2at6native29vectorized_elementwise_kernelILi8EZZNS0_73_GLOBAL__N__c8866d80_35_SparseBinaryOpIntersectionKernel_cu_9e10b42f_311142_sparse_binary_op_intersection_kernel_implINS2_18CUDAKernelLauncherENS2_36CUDAValueSelectionIntersectionKernelINS2_5MulOpEEElLl8EEEvRNS_6TensorERKS8_SB_RKSt6vectorIlSaIlEERKSt8optionalIS8_ESK_bbENKUlvE3_clEvEUllE_St5arrayIPcLm2EEEEviT0_T1_)
        .other          _ZN2at6native29vectorized_elementwise_kernelILi8EZZNS0_73_GLOBAL__N__c8866d80_35_SparseBinaryOpIntersectionKernel_cu_9e10b42f_311142_sparse_binary_op_intersection_kernel_implINS2_18CUDAKernelLauncherENS2_36CUDAValueSelectionIntersectionKernelINS2_5MulOpEEElLl8EEEvRNS_6TensorERKS8_SB_RKSt6vectorIlSaIlEERKSt8optionalIS8_ESK_bbENKUlvE3_clEvEUllE_St5arrayIPcLm2EEEEviT0_T1_,@"STO_CUDA_ENTRY STV_DEFAULT"
_ZN2at6native29vectorized_elementwise_kernelILi8EZZNS0_73_GLOBAL__N__c8866d80_35_SparseBinaryOpIntersectionKernel_cu_9e10b42f_311142_sparse_binary_op_intersection_kernel_implINS2_18CUDAKernelLauncherENS2_36CUDAValueSelectionIntersectionKernelINS2_5MulOpEEElLl8EEEvRNS_6TensorERKS8_SB_RKSt6vectorIlSaIlEERKSt8optionalIS8_ESK_bbENKUlvE3_clEvEUllE_St5arrayIPcLm2EEEEviT0_T1_:
.text._ZN2at6native29vectorized_elementwise_kernelILi8EZZNS0_73_GLOBAL__N__c8866d80_35_SparseBinaryOpIntersectionKernel_cu_9e10b42f_311142_sparse_binary_op_intersection_kernel_implINS2_18CUDAKernelLauncherENS2_36CUDAValueSelectionIntersectionKernelINS2_5MulOpEEElLl8EEEvRNS_6TensorERKS8_SB_RKSt6vectorIlSaIlEERKSt8optionalIS8_ESK_bbENKUlvE3_clEvEUllE_St5arrayIPcLm2EEEEviT0_T1_:
        /* <DEDUP_REMOVED lines=109> */
.L_x_17343:
        /* <DEDUP_REMOVED lines=137> */
.L_x_17342:
        /* <DEDUP_REMOVED lines=74> */
.L_x_17344:
[----:B------:R-:W-:-:S04]  /*1400*/  ISETP.NE.U32.AND P1, PT, RZ, UR10, PT ;  /* 0x0000000aff007c0c */ /* 0x000fc8000bf25070 */
[----:B------:R-:W-:-:S13]  /*1410*/  ISETP.NE.OR.EX P0, PT, RZ, UR11, P0, P1 ;  /* 0x0000000bff007c0c */ /* 0x000fda0008705710 */
[----:B------:R-:W-:Y:S05]  /*1420*/  @!P0 BRA `(.L_x_17340) ;  /* 0x0000000000a08947 */ /* 0x000fea0003800000 */
.L_x_17341:
        /* <DEDUP_REMOVED lines=40> */
.L_x_17340:
        /* <DEDUP_REMOVED lines=50> */
.L_x_17338:
[----:B-----5:R-:W-:-:S04]  /*19d0*/  LEA R18, P0, R20, UR4, 0x3 ;  /* 0x0000000414127c11 */ /* 0x020fc8000f8018ff */
[----:B------:R-:W-:-:S06]  /*19e0*/  LEA.HI.X R19, R20, UR5, R21, 0x3, P0 ;  /* 0x0000000514137c11 */ /* 0x000fcc00080f1c15 */
[----:B------:R-:W5:Y:S03]  /*19f0*/  LDG.E.64 R18, desc[UR8][R18.64] ;  /* 0x0000000812127981 */ /* 0x000f66000c1e1b00 */
.L_x_17339:
        /* <DEDUP_REMOVED lines=18> */
.L_x_17346:
        /* <DEDUP_REMOVED lines=23> */
.L_x_17345:
        /* <DEDUP_REMOVED lines=9> */
.L_x_17348:
        /* <DEDUP_REMOVED lines=23> */
.L_x_17347:
        /* <DEDUP_REMOVED lines=64> */
.L_x_17354:
        /* <DEDUP_REMOVED lines=138> */
.L_x_17353:
        /* <DEDUP_REMOVED lines=75> */
.L_x_17355:
[----:B------:R-:W-:-:S04]  /*2fe0*/  ISETP.NE.U32.AND P3, PT, RZ, UR10, PT ;  /* 0x0000000aff007c0c */ /* 0x000fc8000bf65070 */
[----:B------:R-:W-:-:S13]  /*2ff0*/  ISETP.NE.OR.EX P0, PT, RZ, UR11, P0, P3 ;  /* 0x0000000bff007c0c */ /* 0x000fda0008705730 */
[----:B------:R-:W-:Y:S05]  /*3000*/  @!P0 BRA `(.L_x_17351) ;  /* 0x0000000000a48947 */ /* 0x000fea0003800000 */
.L_x_17352:
        /* <DEDUP_REMOVED lines=41> */
.L_x_17351:
        /* <DEDUP_REMOVED lines=50> */
.L_x_17349:
[----:B------:R-:W-:Y:S02]  /*35c0*/  ULDC.64 UR4, c[0x0][0x218] ;  /* 0x0000860000047ab9 */ /* 0x000fe40000000a00 */
[----:B0-----:R-:W-:-:S04]  /*35d0*/  LEA R24, P0, R22, UR4, 0x3 ;  /* 0x0000000416187c11 */ /* 0x001fc8000f8018ff */
[----:B------:R-:W-:-:S06]  /*35e0*/  LEA.HI.X R25, R22, UR5, R23, 0x3, P0 ;  /* 0x0000000516197c11 */ /* 0x000fcc00080f1c17 */
[----:B------:R-:W5:Y:S03]  /*35f0*/  LD.E.64 R24, desc[UR8][R24.64] ;  /* 0x0000000818187980 */ /* 0x000f66000c101b00 */
.L_x_17350:
        /* <DEDUP_REMOVED lines=9> */
.L_x_17357:
        /* <DEDUP_REMOVED lines=19> */
.L_x_17356:
        /* <DEDUP_REMOVED lines=9> */
.L_x_17359:
        /* <DEDUP_REMOVED lines=19> */
.L_x_17358:
        /* <DEDUP_REMOVED lines=64> */
.L_x_17365:
        /* <DEDUP_REMOVED lines=139> */
.L_x_17364:
        /* <DEDUP_REMOVED lines=74> */
.L_x_17366:
[----:B------:R-:W-:-:S04]  /*4ad0*/  ISETP.NE.U32.AND P3, PT, RZ, UR4, PT ;  /* 0x00000004ff007c0c */ /* 0x000fc8000bf65070 */
[----:B------:R-:W-:-:S13]  /*4ae0*/  ISETP.NE.OR.EX P0, PT, RZ, UR5, P0, P3 ;  /* 0x00000005ff007c0c */ /* 0x000fda0008705730 */
[----:B------:R-:W-:Y:S05]  /*4af0*/  @!P0 BRA `(.L_x_17362) ;  /* 0x0000000000a88947 */ /* 0x000fea0003800000 */
.L_x_17363:
        /* <DEDUP_REMOVED lines=42> */
.L_x_17362:
        /* <DEDUP_REMOVED lines=49> */
.L_x_17360:
[----:B------:R-:W-:Y:S02]  /*50b0*/  ULDC.64 UR4, c[0x0][0x218] ;  /* 0x0000860000047ab9 */ /* 0x000fe40000000a00 */
[----:B0-----:R-:W-:-:S04]  /*50c0*/  LEA R18, P0, R4, UR4, 0x3 ;  /* 0x0000000404127c11 */ /* 0x001fc8000f8018ff */
[----:B------:R-:W-:-:S06]  /*50d0*/  LEA.HI.X R19, R4, UR5, R5, 0x3, P0 ;  /* 0x0000000504137c11 */ /* 0x000fcc00080f1c05 */
[----:B------:R-:W5:Y:S03]  /*50e0*/  LD.E.64 R18, desc[UR8][R18.64] ;  /* 0x0000000812127980 */ /* 0x000f66000c101b00 */
.L_x_17361:
        /* <DEDUP_REMOVED lines=9> */
.L_x_17368:
        /* <DEDUP_REMOVED lines=19> */
.L_x_17367:
        /* <DEDUP_REMOVED lines=9> */
.L_x_17370:
        /* <DEDUP_REMOVED lines=19> */
.L_x_17369:
        /* <DEDUP_REMOVED lines=64> */
.L_x_17376:
        /* <DEDUP_REMOVED lines=137> */
.L_x_17375:
        /* <DEDUP_REMOVED lines=74> */
.L_x_17377:
[----:B------:R-:W-:-:S04]  /*65a0*/  ISETP.NE.U32.AND P3, PT, RZ, UR4, PT ;  /* 0x00000004ff007c0c */ /* 0x000fc8000bf65070 */
[----:B------:R-:W-:-:S13]  /*65b0*/  ISETP.NE.OR.EX P0, PT, RZ, UR5, P0, P3 ;  /* 0x00000005ff007c0c */ /* 0x000fda0008705730 */
[----:B------:R-:W-:Y:S05]  /*65c0*/  @!P0 BRA `(.L_x_17373) ;  /* 0x0000000000a08947 */ /* 0x000fea0003800000 */
.L_x_17374:
        /* <DEDUP_REMOVED lines=40> */
.L_x_17373:
        /* <DEDUP_REMOVED lines=49> */
.L_x_17371:
[----:B------:R-:W-:Y:S02]  /*6b60*/  ULDC.64 UR4, c[0x0][0x218] ;  /* 0x0000860000047ab9 */ /* 0x000fe40000000a00 */
[----:B0-----:R-:W-:-:S04]  /*6b70*/  LEA R18, P0, R6, UR4, 0x3 ;  /* 0x0000000406127c11 */ /* 0x001fc8000f8018ff */
[----:B------:R-:W-:-:S06]  /*6b80*/  LEA.HI.X R19, R6, UR5, R7, 0x3, P0 ;  /* 0x0000000506137c11 */ /* 0x000fcc00080f1c07 */
[----:B------:R-:W5:Y:S03]  /*6b90*/  LD.E.64 R18, desc[UR8][R18.64] ;  /* 0x0000000812127980 */ /* 0x000f66000c101b00 */
.L_x_17372:
        /* <DEDUP_REMOVED lines=9> */
.L_x_17379:
        /* <DEDUP_REMOVED lines=19> */
.L_x_17378:
        /* <DEDUP_REMOVED lines=9> */
.L_x_17381:
        /* <DEDUP_REMOVED lines=19> */
.L_x_17380:
        /* <DEDUP_REMOVED lines=61> */
.L_x_17387:
        /* <DEDUP_REMOVED lines=136> */
.L_x_17386:
        /* <DEDUP_REMOVED lines=73> */
.L_x_17388:
[----:B------:R-:W-:-:S04]  /*8000*/  ISETP.NE.U32.AND P3, PT, R33, RZ, PT ;  /* 0x000000ff2100720c */ /* 0x000fc80003f65070 */
[----:B------:R-:W-:-:S13]  /*8010*/  ISETP.NE.OR.EX P0, PT, R32, RZ, P0, P3 ;  /* 0x000000ff2000720c */ /* 0x000fda0000705730 */
[----:B------:R-:W-:Y:S05]  /*8020*/  @!P0 BRA `(.L_x_17384) ;  /* 0x0000000000a08947 */ /* 0x000fea0003800000 */
.L_x_17385:
        /* <DEDUP_REMOVED lines=40> */
.L_x_17384:
        /* <DEDUP_REMOVED lines=47> */
.L_x_17382:
[----:B------:R-:W-:Y:S02]  /*85a0*/  ULDC.64 UR4, c[0x0][0x218] ;  /* 0x0000860000047ab9 */ /* 0x000fe40000000a00 */
[----:B0-----:R-:W-:-:S04]  /*85b0*/  LEA R18, P0, R8, UR4, 0x3 ;  /* 0x0000000408127c11 */ /* 0x001fc8000f8018ff */
[----:B------:R-:W-:-:S06]  /*85c0*/  LEA.HI.X R19, R8, UR5, R9, 0x3, P0 ;  /* 0x0000000508137c11 */ /* 0x000fcc00080f1c09 */
[----:B------:R-:W5:Y:S03]  /*85d0*/  LD.E.64 R18, desc[UR8][R18.64] ;  /* 0x0000000812127980 */ /* 0x000f66000c101b00 */
.L_x_17383:
        /* <DEDUP_REMOVED lines=9> */
.L_x_17390:
        /* <DEDUP_REMOVED lines=19> */
.L_x_17389:
        /* <DEDUP_REMOVED lines=9> */
.L_x_17392:
        /* <DEDUP_REMOVED lines=19> */
.L_x_17391:
        /* <DEDUP_REMOVED lines=61> */
.L_x_17398:
        /* <DEDUP_REMOVED lines=136> */
.L_x_17397:
        /* <DEDUP_REMOVED lines=73> */
.L_x_17399:
[----:B------:R-:W-:-:S04]  /*9a40*/  ISETP.NE.U32.AND P3, PT, R33, RZ, PT ;  /* 0x000000ff2100720c */ /* 0x000fc80003f65070 */
[----:B------:R-:W-:-:S13]  /*9a50*/  ISETP.NE.OR.EX P0, PT, R32, RZ, P0, P3 ;  /* 0x000000ff2000720c */ /* 0x000fda0000705730 */
[----:B------:R-:W-:Y:S05]  /*9a60*/  @!P0 BRA `(.L_x_17395) ;  /* 0x0000000000a08947 */ /* 0x000fea0003800000 */
.L_x_17396:
        /* <DEDUP_REMOVED lines=40> */
.L_x_17395:
        /* <DEDUP_REMOVED lines=47> */
.L_x_17393:
[----:B------:R-:W-:Y:S02]  /*9fe0*/  ULDC.64 UR4, c[0x0][0x218] ;  /* 0x0000860000047ab9 */ /* 0x000fe40000000a00 */
[----:B------:R-:W-:-:S04]  /*9ff0*/  LEA R30, P0, R10, UR4, 0x3 ;  /* 0x000000040a1e7c11 */ /* 0x000fc8000f8018ff */
[----:B------:R-:W-:-:S06]  /*a000*/  LEA.HI.X R31, R10, UR5, R11, 0x3, P0 ;  /* 0x000000050a1f7c11 */ /* 0x000fcc00080f1c0b */
[----:B------:R-:W5:Y:S03]  /*a010*/  LD.E.64 R30, desc[UR8][R30.64] ;  /* 0x000000081e1e7980 */ /* 0x000f66000c101b00 */
.L_x_17394:
        /* <DEDUP_REMOVED lines=9> */
.L_x_17401:
        /* <DEDUP_REMOVED lines=19> */
.L_x_17400:
        /* <DEDUP_REMOVED lines=9> */
.L_x_17403:
        /* <DEDUP_REMOVED lines=19> */
.L_x_17402:
        /* <DEDUP_REMOVED lines=61> */
.L_x_17409:
        /* <DEDUP_REMOVED lines=137> */
.L_x_17408:
        /* <DEDUP_REMOVED lines=74> */
.L_x_17410:
[----:B------:R-:W-:-:S04]  /*b4a0*/  ISETP.NE.U32.AND P3, PT, R33, RZ, PT ;  /* 0x000000ff2100720c */ /* 0x000fc80003f65070 */
[----:B------:R-:W-:-:S13]  /*b4b0*/  ISETP.NE.OR.EX P0, PT, R32, RZ, P0, P3 ;  /* 0x000000ff2000720c */ /* 0x000fda0000705730 */
[----:B------:R-:W-:Y:S05]  /*b4c0*/  @!P0 BRA `(.L_x_17406) ;  /* 0x0000000000a08947 */ /* 0x000fea0003800000 */
.L_x_17407:
        /* <DEDUP_REMOVED lines=40> */
.L_x_17406:
        /* <DEDUP_REMOVED lines=47> */
.L_x_17404:
[----:B------:R-:W-:Y:S02]  /*ba40*/  ULDC.64 UR4, c[0x0][0x218] ;  /* 0x0000860000047ab9 */ /* 0x000fe40000000a00 */
[----:B0-----:R-:W-:-:S04]  /*ba50*/  LEA R10, P0, R12, UR4, 0x3 ;  /* 0x000000040c0a7c11 */ /* 0x001fc8000f8018ff */
[----:B------:R-:W-:-:S06]  /*ba60*/  LEA.HI.X R11, R12, UR5, R13, 0x3, P0 ;  /* 0x000000050c0b7c11 */ /* 0x000fcc00080f1c0d */
[----:B------:R-:W5:Y:S03]  /*ba70*/  LD.E.64 R10, desc[UR8][R10.64] ;  /* 0x000000080a0a7980 */ /* 0x000f66000c101b00 */
.L_x_17405:
        /* <DEDUP_REMOVED lines=9> */
.L_x_17412:
        /* <DEDUP_REMOVED lines=19> */
.L_x_17411:
        /* <DEDUP_REMOVED lines=9> */
.L_x_17414:
        /* <DEDUP_REMOVED lines=19> */
.L_x_17413:
        /* <DEDUP_REMOVED lines=61> */
.L_x_17420:
        /* <DEDUP_REMOVED lines=136> */
.L_x_17419:
        /* <DEDUP_REMOVED lines=73> */
.L_x_17421:
[----:B------:R-:W-:-:S04]  /*cee0*/  ISETP.NE.U32.AND P2, PT, R32, RZ, PT ;  /* 0x000000ff2000720c */ /* 0x000fc80003f45070 */
[----:B------:R-:W-:-:S13]  /*cef0*/  ISETP.NE.OR.EX P0, PT, R4, RZ, P0, P2 ;  /* 0x000000ff0400720c */ /* 0x000fda0000705720 */
[----:B------:R-:W-:Y:S05]  /*cf00*/  @!P0 BRA `(.L_x_17417) ;  /* 0x0000000000a08947 */ /* 0x000fea0003800000 */
.L_x_17418:
        /* <DEDUP_REMOVED lines=40> */
.L_x_17417:
        /* <DEDUP_REMOVED lines=47> */
.L_x_17415:
[----:B------:R-:W-:Y:S02]  /*d480*/  ULDC.64 UR4, c[0x0][0x218] ;  /* 0x0000860000047ab9 */ /* 0x000fe40000000a00 */
[----:B0-----:R-:W-:-:S04]  /*d490*/  LEA R10, P0, R14, UR4, 0x3 ;  /* 0x000000040e0a7c11 */ /* 0x001fc8000f8018ff */
[----:B------:R-:W-:-:S06]  /*d4a0*/  LEA.HI.X R11, R14, UR5, R15, 0x3, P0 ;  /* 0x000000050e0b7c11 */ /* 0x000fcc00080f1c0f */
[----:B------:R-:W5:Y:S03]  /*d4b0*/  LD.E.64 R10, desc[UR8][R10.64] ;  /* 0x000000080a0a7980 */ /* 0x000f66000c101b00 */
.L_x_17416:
        /* <DEDUP_REMOVED lines=10> */
.L_x_17423:
        /* <DEDUP_REMOVED lines=19> */
.L_x_17422:
[----:B------:R-:W-:Y:S02]  /*d690*/  ULDC.64 UR4, c[0x0][0x280] ;  /* 0x0000a00000047ab9 */ /* 0x000fe40000000a00 */
[----:B------:R-:W-:Y:S02]  /*d6a0*/  IMAD.U32 R13, RZ, RZ, UR4 ;  /* 0x00000004ff0d7e24 */ /* 0x000fe4000f8e00ff */
[----:B------:R-:W-:Y:S01]  /*d6b0*/  IMAD.U32 R17, RZ, RZ, UR5 ;  /* 0x00000005ff117e24 */ /* 0x000fe2000f8e00ff */
[----:B------:R-:W-:Y:S06]  /*d6c0*/  @!P1 BRA `(.L_x_17424) ;  /* 0x0000000000589947 */ /* 0x000fec0003800000 */
[----:B------:R-:W-:Y:S01]  /*d6d0*/  BSSY B0, `(.L_x_17424) ;  /* 0x0000015000007945 */ /* 0x000fe20003800000 */
[----:B------:R-:W-:Y:S01]  /*d6e0*/  IMAD.U32 R13, RZ, RZ, UR4 ;  /* 0x00000004ff0d7e24 */ /* 0x000fe2000f8e00ff */
[----:B------:R-:W-:-:S07]  /*d6f0*/  MOV R17, UR5 ;  /* 0x0000000500117c02 */ /* 0x000fce0008000f00 */
.L_x_17425:
        /* <DEDUP_REMOVED lines=19> */
.L_x_17424:
        /* <DEDUP_REMOVED lines=29> */
.L_x_17337:
        /* <DEDUP_REMOVED lines=151> */
.L_x_17433:
        /* <DEDUP_REMOVED lines=139> */
.L_x_17432:
        /* <DEDUP_REMOVED lines=76> */
.L_x_17434:
[----:B------:R-:W-:-:S04]  /*f0e0*/  ISETP.NE.U32.AND P2, PT, RZ, UR7, PT ;  /* 0x00000007ff007c0c */ /* 0x000fc8000bf45070 */
[----:B------:R-:W-:-:S13]  /*f0f0*/  ISETP.NE.OR.EX P0, PT, RZ, UR10, P0, P2 ;  /* 0x0000000aff007c0c */ /* 0x000fda0008705720 */
[----:B------:R-:W-:Y:S05]  /*f100*/  @!P0 BRA `(.L_x_17430) ;  /* 0x0000000000a88947 */ /* 0x000fea0003800000 */
.L_x_17431:
        /* <DEDUP_REMOVED lines=42> */
.L_x_17430:
        /* <DEDUP_REMOVED lines=48> */
.L_x_17428:
[----:B-----5:R-:W-:-:S04]  /*f6b0*/  LEA R10, P0, R12, UR10, 0x3 ;  /* 0x0000000a0c0a7c11 */ /* 0x020fc8000f8018ff */
[----:B------:R-:W-:-:S06]  /*f6c0*/  LEA.HI.X R11, R12, UR11, R13, 0x3, P0 ;  /* 0x0000000b0c0b7c11 */ /* 0x000fcc00080f1c0d */
[----:B------:R-:W5:Y:S03]  /*f6d0*/  LDG.E.64 R10, desc[UR8][R10.64] ;  /* 0x000000080a0a7981 */ /* 0x000f66000c1e1b00 */
.L_x_17429:
        /* <DEDUP_REMOVED lines=18> */
.L_x_17436:
        /* <DEDUP_REMOVED lines=23> */
.L_x_17435:
[----:B------:R-:W-:Y:S02]  /*f970*/  ULDC.64 UR4, c[0x0][0x280] ;  /* 0x0000a00000047ab9 */ /* 0x000fe40000000a00 */
[----:B------:R-:W-:Y:S01]  /*f980*/  IMAD.U32 R30, RZ, RZ, UR4 ;  /* 0x00000004ff1e7e24 */ /* 0x000fe2000f8e00ff */
[----:B------:R-:W-:Y:S01]  /*f990*/  MOV R29, UR5 ;  /* 0x00000005001d7c02 */ /* 0x000fe20008000f00 */
[----:B------:R-:W-:Y:S06]  /*f9a0*/  @!P0 BRA `(.L_x_17437) ;  /* 0x0000000000688947 */ /* 0x000fec0003800000 */
[----:B------:R-:W-:Y:S01]  /*f9b0*/  BSSY B1, `(.L_x_17437) ;  /* 0x0000019000017945 */ /* 0x000fe20003800000 */
[----:B------:R-:W-:Y:S02]  /*f9c0*/  IMAD.U32 R30, RZ, RZ, UR4 ;  /* 0x00000004ff1e7e24 */ /* 0x000fe4000f8e00ff */
[----:B------:R-:W-:-:S07]  /*f9d0*/  IMAD.U32 R29, RZ, RZ, UR5 ;  /* 0x00000005ff1d7e24 */ /* 0x000fce000f8e00ff */
.L_x_17438:
        /* <DEDUP_REMOVED lines=23> */
.L_x_17437:
        /* <DEDUP_REMOVED lines=19> */
.L_x_17427:
[----:B------:R-:W-:Y:S05]  /*fc80*/  BSYNC B0 ;  /* 0x0000000000007941 */ /* 0x000fea0003800000 */
.L_x_17426:
        /* <DEDUP_REMOVED lines=56> */
.L_x_17446:
        /* <DEDUP_REMOVED lines=137> */
.L_x_17445:
        /* <DEDUP_REMOVED lines=74> */
.L_x_17447:
[----:B------:R-:W-:-:S04]  /*10d40*/  ISETP.NE.U32.AND P2, PT, RZ, UR7, PT ;  /* 0x00000007ff007c0c */ /* 0x000fc8000bf45070 */
[----:B------:R-:W-:-:S13]  /*10d50*/  ISETP.NE.OR.EX P0, PT, RZ, UR10, P0, P2 ;  /* 0x0000000aff007c0c */ /* 0x000fda0008705720 */
[----:B------:R-:W-:Y:S05]  /*10d60*/  @!P0 BRA `(.L_x_17443) ;  /* 0x0000000000a08947 */ /* 0x000fea0003800000 */
.L_x_17444:
        /* <DEDUP_REMOVED lines=40> */
.L_x_17443:
        /* <DEDUP_REMOVED lines=53> */
.L_x_17441:
[----:B01---5:R-:W-:-:S04]  /*11340*/  LEA R10, P0, R34, UR4, 0x3 ;  /* 0x00000004220a7c11 */ /* 0x023fc8000f8018ff */
[----:B------:R-:W-:-:S06]  /*11350*/  LEA.HI.X R11, R34, UR5, R35, 0x3, P0 ;  /* 0x00000005220b7c11 */ /* 0x000fcc00080f1c23 */
[----:B------:R-:W5:Y:S03]  /*11360*/  LD.E.64 R10, desc[UR8][R10.64] ;  /* 0x000000080a0a7980 */ /* 0x000f66000c101b00 */
.L_x_17442:
        /* <DEDUP_REMOVED lines=16> */
.L_x_17449:
        /* <DEDUP_REMOVED lines=19> */
.L_x_17448:
[----:B------:R-:W-:Y:S02]  /*115a0*/  ULDC.64 UR4, c[0x0][0x280] ;  /* 0x0000a00000047ab9 */ /* 0x000fe40000000a00 */
[----:B------:R-:W-:Y:S01]  /*115b0*/  IMAD.U32 R27, RZ, RZ, UR4 ;  /* 0x00000004ff1b7e24 */ /* 0x000fe2000f8e00ff */
[----:B------:R-:W-:Y:S01]  /*115c0*/  MOV R28, UR5 ;  /* 0x00000005001c7c02 */ /* 0x000fe20008000f00 */
[----:B------:R-:W-:Y:S06]  /*115d0*/  @!P0 BRA `(.L_x_17450) ;  /* 0x0000000000588947 */ /* 0x000fec0003800000 */
[----:B------:R-:W-:Y:S01]  /*115e0*/  BSSY B1, `(.L_x_17450) ;  /* 0x0000015000017945 */ /* 0x000fe20003800000 */
[----:B------:R-:W-:Y:S02]  /*115f0*/  IMAD.U32 R27, RZ, RZ, UR4 ;  /* 0x00000004ff1b7e24 */ /* 0x000fe4000f8e00ff */
[----:B------:R-:W-:-:S07]  /*11600*/  IMAD.U32 R28, RZ, RZ, UR5 ;  /* 0x00000005ff1c7e24 */ /* 0x000fce000f8e00ff */
.L_x_17451:
        /* <DEDUP_REMOVED lines=19> */
.L_x_17450:
        /* <DEDUP_REMOVED lines=19> */
.L_x_17440:
[----:B------:R-:W-:Y:S05]  /*11870*/  BSYNC B0 ;  /* 0x0000000000007941 */ /* 0x000fea0003800000 */
.L_x_17439:
        /* <DEDUP_REMOVED lines=55> */
.L_x_17459:
        /* <DEDUP_REMOVED lines=137> */
.L_x_17458:
        /* <DEDUP_REMOVED lines=74> */
.L_x_17460:
[----:B------:R-:W-:-:S04]  /*12920*/  ISETP.NE.U32.AND P2, PT, RZ, UR10, PT ;  /* 0x0000000aff007c0c */ /* 0x000fc8000bf45070 */
[----:B------:R-:W-:-:S13]  /*12930*/  ISETP.NE.OR.EX P0, PT, RZ, UR11, P0, P2 ;  /* 0x0000000bff007c0c */ /* 0x000fda0008705720 */
[----:B------:R-:W-:Y:S05]  /*12940*/  @!P0 BRA `(.L_x_17456) ;  /* 0x0000000000a08947 */ /* 0x000fea0003800000 */
.L_x_17457:
        /* <DEDUP_REMOVED lines=40> */
.L_x_17456:
        /* <DEDUP_REMOVED lines=52> */
.L_x_17454:
[----:B-----5:R-:W-:-:S04]  /*12f10*/  LEA R12, P0, R24, UR4, 0x3 ;  /* 0x00000004180c7c11 */ /* 0x020fc8000f8018ff */
[----:B------:R-:W-:-:S06]  /*12f20*/  LEA.HI.X R13, R24, UR5, R25, 0x3, P0 ;  /* 0x00000005180d7c11 */ /* 0x000fcc00080f1c19 */
[----:B------:R-:W5:Y:S03]  /*12f30*/  LD.E.64 R12, desc[UR8][R12.64] ;  /* 0x000000080c0c7980 */ /* 0x000f66000c101b00 */
.L_x_17455:
        /* <DEDUP_REMOVED lines=16> */
.L_x_17462:
        /* <DEDUP_REMOVED lines=19> */
.L_x_17461:
[----:B------:R-:W-:Y:S02]  /*13170*/  ULDC.64 UR4, c[0x0][0x280] ;  /* 0x0000a00000047ab9 */ /* 0x000fe40000000a00 */
[----:B------:R-:W-:Y:S02]  /*13180*/  IMAD.U32 R27, RZ, RZ, UR4 ;  /* 0x00000004ff1b7e24 */ /* 0x000fe4000f8e00ff */
[----:B------:R-:W-:Y:S01]  /*13190*/  IMAD.U32 R28, RZ, RZ, UR5 ;  /* 0x00000005ff1c7e24 */ /* 0x000fe2000f8e00ff */
[----:B------:R-:W-:Y:S06]  /*131a0*/  @!P0 BRA `(.L_x_17463) ;  /* 0x0000000000588947 */ /* 0x000fec0003800000 */
[----:B------:R-:W-:Y:S01]  /*131b0*/  BSSY B1, `(.L_x_17463) ;  /* 0x0000015000017945 */ /* 0x000fe20003800000 */
[----:B------:R-:W-:Y:S01]  /*131c0*/  MOV R27, UR4 ;  /* 0x00000004001b7c02 */ /* 0x000fe20008000f00 */
[----:B------:R-:W-:-:S07]  /*131d0*/  IMAD.U32 R28, RZ, RZ, UR5 ;  /* 0x00000005ff1c7e24 */ /* 0x000fce000f8e00ff */
.L_x_17464:
        /* <DEDUP_REMOVED lines=19> */
.L_x_17463:
        /* <DEDUP_REMOVED lines=19> */
.L_x_17453:
[----:B------:R-:W-:Y:S05]  /*13440*/  BSYNC B0 ;  /* 0x0000000000007941 */ /* 0x000fea0003800000 */
.L_x_17452:
        /* <DEDUP_REMOVED lines=54> */
.L_x_17472:
        /* <DEDUP_REMOVED lines=138> */
.L_x_17471:
        /* <DEDUP_REMOVED lines=74> */
.L_x_17473:
[----:B------:R-:W-:-:S04]  /*144f0*/  ISETP.NE.U32.AND P2, PT, RZ, UR10, PT ;  /* 0x0000000aff007c0c */ /* 0x000fc8000bf45070 */
[----:B------:R-:W-:-:S13]  /*14500*/  ISETP.NE.OR.EX P0, PT, RZ, UR11, P0, P2 ;  /* 0x0000000bff007c0c */ /* 0x000fda0008705720 */
[----:B------:R-:W-:Y:S05]  /*14510*/  @!P0 BRA `(.L_x_17469) ;  /* 0x0000000000a08947 */ /* 0x000fea0003800000 */
.L_x_17470:
        /* <DEDUP_REMOVED lines=40> */
.L_x_17469:
        /* <DEDUP_REMOVED lines=53> */
.L_x_17467:
[----:B0123-5:R-:W-:-:S04]  /*14af0*/  LEA R4, P0, R22, UR4, 0x3 ;  /* 0x0000000416047c11 */ /* 0x02ffc8000f8018ff */
[----:B------:R-:W-:-:S06]  /*14b00*/  LEA.HI.X R5, R22, UR5, R23, 0x3, P0 ;  /* 0x0000000516057c11 */ /* 0x000fcc00080f1c17 */
[----:B------:R-:W5:Y:S03]  /*14b10*/  LD.E.64 R4, desc[UR8][R4.64] ;  /* 0x0000000804047980 */ /* 0x000f66000c101b00 */
.L_x_17468:
        /* <DEDUP_REMOVED lines=16> */
.L_x_17475:
        /* <DEDUP_REMOVED lines=19> */
.L_x_17474:
[----:B------:R-:W-:Y:S02]  /*14d50*/  ULDC.64 UR4, c[0x0][0x280] ;  /* 0x0000a00000047ab9 */ /* 0x000fe40000000a00 */
[----:B------:R-:W-:Y:S01]  /*14d60*/  IMAD.U32 R27, RZ, RZ, UR4 ;  /* 0x00000004ff1b7e24 */ /* 0x000fe2000f8e00ff */
[----:B------:R-:W-:Y:S01]  /*14d70*/  MOV R26, UR5 ;  /* 0x00000005001a7c02 */ /* 0x000fe20008000f00 */
[----:B------:R-:W-:Y:S06]  /*14d80*/  @!P0 BRA `(.L_x_17476) ;  /* 0x0000000000588947 */ /* 0x000fec0003800000 */
[----:B------:R-:W-:Y:S01]  /*14d90*/  BSSY B1, `(.L_x_17476) ;  /* 0x0000015000017945 */ /* 0x000fe20003800000 */
[----:B------:R-:W-:Y:S02]  /*14da0*/  IMAD.U32 R27, RZ, RZ, UR4 ;  /* 0x00000004ff1b7e24 */ /* 0x000fe4000f8e00ff */
[----:B------:R-:W-:-:S07]  /*14db0*/  IMAD.U32 R26, RZ, RZ, UR5 ;  /* 0x00000005ff1a7e24 */ /* 0x000fce000f8e00ff */
.L_x_17477:
        /* <DEDUP_REMOVED lines=19> */
.L_x_17476:
        /* <DEDUP_REMOVED lines=19> */
.L_x_17466:
[----:B------:R-:W-:Y:S05]  /*15020*/  BSYNC B0 ;  /* 0x0000000000007941 */ /* 0x000fea0003800000 */
.L_x_17465:
        /* <DEDUP_REMOVED lines=54> */
.L_x_17485:
        /* <DEDUP_REMOVED lines=139> */
.L_x_17484:
        /* <DEDUP_REMOVED lines=74> */
.L_x_17486:
[----:B------:R-:W-:-:S04]  /*160e0*/  ISETP.NE.U32.AND P2, PT, RZ, UR10, PT ;  /* 0x0000000aff007c0c */ /* 0x000fc8000bf45070 */
[----:B------:R-:W-:-:S13]  /*160f0*/  ISETP.NE.OR.EX P0, PT, RZ, UR11, P0, P2 ;  /* 0x0000000bff007c0c */ /* 0x000fda0008705720 */
[----:B------:R-:W-:Y:S05]  /*16100*/  @!P0 BRA `(.L_x_17482) ;  /* 0x0000000000a08947 */ /* 0x000fea0003800000 */
.L_x_17483:
        /* <DEDUP_REMOVED lines=40> */
.L_x_17482:
        /* <DEDUP_REMOVED lines=53> */
.L_x_17480:
[----:B-----5:R-:W-:-:S04]  /*166e0*/  LEA R34, P0, R20, UR4, 0x3 ;  /* 0x0000000414227c11 */ /* 0x020fc8000f8018ff */
[----:B------:R-:W-:-:S06]  /*166f0*/  LEA.HI.X R35, R20, UR5, R21, 0x3, P0 ;  /* 0x0000000514237c11 */ /* 0x000fcc00080f1c15 */
[----:B------:R-:W5:Y:S03]  /*16700*/  LD.E.64 R34, desc[UR8][R34.64] ;  /* 0x0000000822227980 */ /* 0x000f66000c101b00 */
.L_x_17481:
        /* <DEDUP_REMOVED lines=16> */
.L_x_17488:
        /* <DEDUP_REMOVED lines=19> */
.L_x_17487:
[----:B------:R-:W-:Y:S02]  /*16940*/  ULDC.64 UR4, c[0x0][0x280] ;  /* 0x0000a00000047ab9 */ /* 0x000fe40000000a00 */
[----:B------:R-:W-:Y:S02]  /*16950*/  IMAD.U32 R13, RZ, RZ, UR4 ;  /* 0x00000004ff0d7e24 */ /* 0x000fe4000f8e00ff */
[----:B------:R-:W-:Y:S01]  /*16960*/  IMAD.U32 R12, RZ, RZ, UR5 ;  /* 0x00000005ff0c7e24 */ /* 0x000fe2000f8e00ff */
[----:B------:R-:W-:Y:S06]  /*16970*/  @!P0 BRA `(.L_x_17489) ;  /* 0x0000000000588947 */ /* 0x000fec0003800000 */
[----:B------:R-:W-:Y:S01]  /*16980*/  BSSY B1, `(.L_x_17489) ;  /* 0x0000015000017945 */ /* 0x000fe20003800000 */
[----:B------:R-:W-:Y:S01]  /*16990*/  IMAD.U32 R13, RZ, RZ, UR4 ;  /* 0x00000004ff0d7e24 */ /* 0x000fe2000f8e00ff */
[----:B------:R-:W-:-:S07]  /*169a0*/  MOV R12, UR5 ;  /* 0x00000005000c7c02 */ /* 0x000fce0008000f00 */
.L_x_17490:
        /* <DEDUP_REMOVED lines=19> */
.L_x_17489:
        /* <DEDUP_REMOVED lines=19> */
.L_x_17479:
[----:B------:R-:W-:Y:S05]  /*16c10*/  BSYNC B0 ;  /* 0x0000000000007941 */ /* 0x000fea0003800000 */
.L_x_17478:
        /* <DEDUP_REMOVED lines=54> */
.L_x_17498:
        /* <DEDUP_REMOVED lines=141> */
.L_x_17497:
        /* <DEDUP_REMOVED lines=74> */
.L_x_17499:
[----:B------:R-:W-:-:S04]  /*17cf0*/  ISETP.NE.U32.AND P2, PT, RZ, UR10, PT ;  /* 0x0000000aff007c0c */ /* 0x000fc8000bf45070 */
[----:B------:R-:W-:-:S13]  /*17d00*/  ISETP.NE.OR.EX P0, PT, RZ, UR11, P0, P2 ;  /* 0x0000000bff007c0c */ /* 0x000fda0008705720 */
[----:B------:R-:W-:Y:S05]  /*17d10*/  @!P0 BRA `(.L_x_17495) ;  /* 0x0000000000a08947 */ /* 0x000fea0003800000 */
.L_x_17496:
        /* <DEDUP_REMOVED lines=40> */
.L_x_17495:
        /* <DEDUP_REMOVED lines=54> */
.L_x_17493:
[----:B-----5:R-:W-:-:S04]  /*18300*/  LEA R24, P0, R18, UR4, 0x3 ;  /* 0x0000000412187c11 */ /* 0x020fc8000f8018ff */
[----:B------:R-:W-:-:S06]  /*18310*/  LEA.HI.X R25, R18, UR5, R19, 0x3, P0 ;  /* 0x0000000512197c11 */ /* 0x000fcc00080f1c13 */
[----:B------:R-:W5:Y:S03]  /*18320*/  LD.E.64 R24, desc[UR8][R24.64] ;  /* 0x0000000818187980 */ /* 0x000f66000c101b00 */
.L_x_17494:
        /* <DEDUP_REMOVED lines=16> */
.L_x_17501:
        /* <DEDUP_REMOVED lines=19> */
.L_x_17500:
[----:B------:R-:W-:Y:S02]  /*18560*/  ULDC.64 UR4, c[0x0][0x280] ;  /* 0x0000a00000047ab9 */ /* 0x000fe40000000a00 */
[----:B------:R-:W-:Y:S01]  /*18570*/  IMAD.U32 R11, RZ, RZ, UR4 ;  /* 0x00000004ff0b7e24 */ /* 0x000fe2000f8e00ff */
[----:B------:R-:W-:Y:S01]  /*18580*/  MOV R12, UR5 ;  /* 0x00000005000c7c02 */ /* 0x000fe20008000f00 */
[----:B------:R-:W-:Y:S06]  /*18590*/  @!P0 BRA `(.L_x_17502) ;  /* 0x0000000000588947 */ /* 0x000fec0003800000 */
[----:B------:R-:W-:Y:S01]  /*185a0*/  BSSY B1, `(.L_x_17502) ;  /* 0x0000015000017945 */ /* 0x000fe20003800000 */
[----:B------:R-:W-:Y:S02]  /*185b0*/  IMAD.U32 R11, RZ, RZ, UR4 ;  /* 0x00000004ff0b7e24 */ /* 0x000fe4000f8e00ff */
[----:B------:R-:W-:-:S07]  /*185c0*/  IMAD.U32 R12, RZ, RZ, UR5 ;  /* 0x00000005ff0c7e24 */ /* 0x000fce000f8e00ff */
.L_x_17503:
        /* <DEDUP_REMOVED lines=19> */
.L_x_17502:
        /* <DEDUP_REMOVED lines=19> */
.L_x_17492:
[----:B------:R-:W-:Y:S05]  /*18830*/  BSYNC B0 ;  /* 0x0000000000007941 */ /* 0x000fea0003800000 */
.L_x_17491:
        /* <DEDUP_REMOVED lines=54> */
.L_x_17511:
        /* <DEDUP_REMOVED lines=138> */
.L_x_17510:
        /* <DEDUP_REMOVED lines=74> */
.L_x_17512:
[----:B------:R-:W-:-:S04]  /*198e0*/  ISETP.NE.U32.AND P2, PT, RZ, UR10, PT ;  /* 0x0000000aff007c0c */ /* 0x000fc8000bf45070 */
[----:B------:R-:W-:-:S13]  /*198f0*/  ISETP.NE.OR.EX P0, PT, RZ, UR11, P0, P2 ;  /* 0x0000000bff007c0c */ /* 0x000fda0008705720 */
[----:B------:R-:W-:Y:S05]  /*19900*/  @!P0 BRA `(.L_x_17508) ;  /* 0x0000000000a08947 */ /* 0x000fea0003800000 */
.L_x_17509:
        /* <DEDUP_REMOVED lines=40> */
.L_x_17508:
        /* <DEDUP_REMOVED lines=54> */
.L_x_17506:
[----:B-----5:R-:W-:-:S04]  /*19ef0*/  LEA R18, P0, R16, UR4, 0x3 ;  /* 0x0000000410127c11 */ /* 0x020fc8000f8018ff */
[----:B------:R-:W-:-:S06]  /*19f00*/  LEA.HI.X R19, R16, UR5, R17, 0x3, P0 ;  /* 0x0000000510137c11 */ /* 0x000fcc00080f1c11 */
[----:B------:R-:W5:Y:S03]  /*19f10*/  LD.E.64 R18, desc[UR8][R18.64] ;  /* 0x0000000812127980 */ /* 0x000f66000c101b00 */
.L_x_17507:
        /* <DEDUP_REMOVED lines=16> */
.L_x_17514:
        /* <DEDUP_REMOVED lines=19> */
.L_x_17513:
[----:B------:R-:W-:Y:S02]  /*1a150*/  ULDC.64 UR4, c[0x0][0x280] ;  /* 0x0000a00000047ab9 */ /* 0x000fe40000000a00 */
[----:B------:R-:W-:Y:S02]  /*1a160*/  IMAD.U32 R11, RZ, RZ, UR4 ;  /* 0x00000004ff0b7e24 */ /* 0x000fe4000f8e00ff */
[----:B------:R-:W-:Y:S01]  /*1a170*/  IMAD.U32 R12, RZ, RZ, UR5 ;  /* 0x00000005ff0c7e24 */ /* 0x000fe2000f8e00ff */
[----:B------:R-:W-:Y:S06]  /*1a180*/  @!P0 BRA `(.L_x_17515) ;  /* 0x0000000000588947 */ /* 0x000fec0003800000 */
[----:B------:R-:W-:Y:S01]  /*1a190*/  BSSY B1, `(.L_x_17515) ;  /* 0x0000015000017945 */ /* 0x000fe20003800000 */
[----:B------:R-:W-:Y:S01]  /*1a1a0*/  MOV R11, UR4 ;  /* 0x00000004000b7c02 */ /* 0x000fe20008000f00 */
[----:B------:R-:W-:-:S07]  /*1a1b0*/  IMAD.U32 R12, RZ, RZ, UR5 ;  /* 0x00000005ff0c7e24 */ /* 0x000fce000f8e00ff */
.L_x_17516:
        /* <DEDUP_REMOVED lines=19> */
.L_x_17515:
        /* <DEDUP_REMOVED lines=19> */
.L_x_17505:
[----:B------:R-:W-:Y:S05]  /*1a420*/  BSYNC B0 ;  /* 0x0000000000007941 */ /* 0x000fea0003800000 */
.L_x_17504:
        /* <DEDUP_REMOVED lines=54> */
.L_x_17524:
        /* <DEDUP_REMOVED lines=138> */
.L_x_17523:
        /* <DEDUP_REMOVED lines=75> */
.L_x_17525:
[----:B------:R-:W-:-:S04]  /*1b4e0*/  ISETP.NE.U32.AND P2, PT, RZ, UR10, PT ;  /* 0x0000000aff007c0c */ /* 0x000fc8000bf45070 */
[----:B------:R-:W-:-:S13]  /*1b4f0*/  ISETP.NE.OR.EX P0, PT, RZ, UR11, P0, P2 ;  /* 0x0000000bff007c0c */ /* 0x000fda0008705720 */
[----:B------:R-:W-:Y:S05]  /*1b500*/  @!P0 BRA `(.L_x_17521) ;  /* 0x0000000000a08947 */ /* 0x000fea0003800000 */
.L_x_17522:
        /* <DEDUP_REMOVED lines=40> */
.L_x_17521:
        /* <DEDUP_REMOVED lines=54> */
.L_x_17519:
[----:B-----5:R-:W-:-:S04]  /*1baf0*/  LEA R16, P0, R14, UR4, 0x3 ;  /* 0x000000040e107c11 */ /* 0x020fc8000f8018ff */
[----:B------:R-:W-:-:S06]  /*1bb00*/  LEA.HI.X R17, R14, UR5, R15, 0x3, P0 ;  /* 0x000000050e117c11 */ /* 0x000fcc00080f1c0f */
[----:B------:R-:W5:Y:S03]  /*1bb10*/  LD.E.64 R16, desc[UR8][R16.64] ;  /* 0x0000000810107980 */ /* 0x000f66000c101b00 */
.L_x_17520:
        /* <DEDUP_REMOVED lines=16> */
.L_x_17527:
        /* <DEDUP_REMOVED lines=19> */
.L_x_17526:
[----:B------:R-:W-:Y:S02]  /*1bd50*/  ULDC.64 UR4, c[0x0][0x280] ;  /* 0x0000a00000047ab9 */ /* 0x000fe40000000a00 */
[----:B------:R-:W-:Y:S02]  /*1bd60*/  IMAD.U32 R11, RZ, RZ, UR4 ;  /* 0x00000004ff0b7e24 */ /* 0x000fe4000f8e00ff */
[----:B------:R-:W-:Y:S01]  /*1bd70*/  IMAD.U32 R12, RZ, RZ, UR5 ;  /* 0x00000005ff0c7e24 */ /* 0x000fe2000f8e00ff */
[----:B------:R-:W-:Y:S06]  /*1bd80*/  @!P0 BRA `(.L_x_17528) ;  /* 0x0000000000588947 */ /* 0x000fec0003800000 */
[----:B------:R-:W-:Y:S01]  /*1bd90*/  BSSY B1, `(.L_x_17528) ;  /* 0x0000015000017945 */ /* 0x000fe20003800000 */
[----:B------:R-:W-:Y:S01]  /*1bda0*/  MOV R11, UR4 ;  /* 0x00000004000b7c02 */ /* 0x000fe20008000f00 */
[----:B------:R-:W-:-:S07]  /*1bdb0*/  IMAD.U32 R12, RZ, RZ, UR5 ;  /* 0x00000005ff0c7e24 */ /* 0x000fce000f8e00ff */
.L_x_17529:
        /* <DEDUP_REMOVED lines=19> */
.L_x_17528:
        /* <DEDUP_REMOVED lines=19> */
.L_x_17518:
[----:B------:R-:W-:Y:S05]  /*1c020*/  BSYNC B0 ;  /* 0x0000000000007941 */ /* 0x000fea0003800000 */
.L_x_17517:
        /* <DEDUP_REMOVED lines=21> */
.L_x_17532:
[----:B------:R-:W-:-:S13]  /*1c180*/  ISETP.GE.AND P0, PT, R2, UR7, PT ;  /* 0x0000000702007c0c */ /* 0x000fda000bf06270 */
[----:B------:R-:W-:Y:S05]  /*1c190*/  @P0 BRA `(.L_x_17534) ;  /* 0x0000000000300947 */ /* 0x000fea0003800000 */
[----:B01----:R-:W0:Y:S01]  /*1c1a0*/  LDC.64 R4, c[0x0][0x2a8] ;  /* 0x0000aa00ff047b82 */ /* 0x003e220000000a00 */
[C---:B------:R-:W-:Y:S02]  /*1c1b0*/  VIADD R3, R2.reuse, UR6 ;  /* 0x0000000602037c36 */ /* 0x040fe40008000000 */
[----:B------:R-:W-:Y:S02]  /*1c1c0*/  VIADD R2, R2, 0x80 ;  /* 0x0000008002027836 */ /* 0x000fe40000000000 */
[----:B0-----:R-:W-:-:S05]  /*1c1d0*/  IMAD.WIDE.U32 R4, R3, 0x8, R4 ;  /* 0x0000000803047825 */ /* 0x001fca00078e0004 */
[----:B------:R1:W-:Y:S02]  /*1c1e0*/  STG.E.64 desc[UR8][R4.64], RZ ;  /* 0x000000ff04007986 */ /* 0x0003e4000c101b08 */
.L_x_17533:
[----:B------:R-:W-:-:S13]  /*1c1f0*/  ISETP.GE.AND P0, PT, R2, UR7, PT ;  /* 0x0000000702007c0c */ /* 0x000fda000bf06270 */
[----:B------:R-:W-:Y:S05]  /*1c200*/  @P0 BRA `(.L_x_17535) ;  /* 0x0000000000340947 */ /* 0x000fea0003800000 */
[----:B01----:R-:W0:Y:S01]  /*1c210*/  LDC.64 R4, c[0x0][0x2a8] ;  /* 0x0000aa00ff047b82 */ /* 0x003e220000000a00 */
[C---:B------:R-:W-:Y:S01]  /*1c220*/  IADD3 R3, R2.reuse, UR6, RZ ;  /* 0x0000000602037c10 */ /* 0x040fe2000fffe0ff */
[----:B------:R-:W-:-:S04]  /*1c230*/  VIADD R2, R2, 0x80 ;  /* 0x0000008002027836 */ /* 0x000fc80000000000 */
[----:B0-----:R-:W-:-:S05]  /*1c240*/  IMAD.WIDE.U32 R4, R3, 0x8, R4 ;  /* 0x0000000803047825 */ /* 0x001fca00078e0004 */
[----:B------:R2:W-:Y:S02]  /*1c250*/  STG.E.64 desc[UR8][R4.64], RZ ;  /* 0x000000ff04007986 */ /* 0x0005e4000c101b08 */
.L_x_17534:
        /* <DEDUP_REMOVED lines=8> */
.L_x_17535:
[----:B------:R-:W-:Y:S05]  /*1c2e0*/  BSYNC B1 ;  /* 0x0000000000017941 */ /* 0x000fea0003800000 */
.L_x_17531:
[----:B------:R-:W-:-:S13]  /*1c2f0*/  ISETP.GE.AND P0, PT, R2, UR7, PT ;  /* 0x0000000702007c0c */ /* 0x000fda000bf06270 */
[----:B012---:R-:W0:Y:S01]  /*1c300*/  @!P0 LDC.64 R4, c[0x0][0x2a8] ;  /* 0x0000aa00ff048b82 */ /* 0x007e220000000a00 */
[C---:B------:R-:W-:Y:S01]  /*1c310*/  @!P0 IADD3 R3, R2.reuse, UR6, RZ ;  /* 0x0000000602038c10 */ /* 0x040fe2000fffe0ff */
[----:B------:R-:W-:-:S04]  /*1c320*/  @!P0 VIADD R2, R2, 0x80 ;  /* 0x0000008002028836 */ /* 0x000fc80000000000 */
[----:B0-----:R-:W-:-:S05]  /*1c330*/  @!P0 IMAD.WIDE.U32 R4, R3, 0x8, R4 ;  /* 0x0000000803048825 */ /* 0x001fca00078e0004 */
[----:B------:R3:W-:Y:S02]  /*1c340*/  @!P0 STG.E.64 desc[UR8][R4.64], RZ ;  /* 0x000000ff04008986 */ /* 0x0007e4000c101b08 */
.L_x_17536:
[----:B------:R-:W-:Y:S05]  /*1c350*/  BSYNC B0 ;  /* 0x0000000000007941 */ /* 0x000fea0003800000 */
.L_x_17530:
        /* <DEDUP_REMOVED lines=8> */
.L_x_17537:
        /* <DEDUP_REMOVED lines=10> */
.L_x_18640:


//--------------------- .text._ZN2at6native18elementwise_kernelILi128ELi4EZNS0_15gpu_kernel_implIZZNS0_73_GLOBAL__N__c8866d80_35_SparseBinaryOpIntersectionKernel_cu_9e10b42f_311142_sparse_binary_op_intersection_kernel_implINS3_18CUDAKernelLauncherENS3_36CUDAValueSelectionIntersectionKernelINS3_5MulOpEEElLl8EEEvRNS_6TensorERKS9_SC_RKSt6vectorIlSaIlEERKSt8optionalIS9_ESL_bbENKUlvE1_clEvEUllE_EEvRNS_18TensorIteratorBaseERKT_EUliE_EEviT1_ --------------------------
	.section	.text._ZN2at6native18elementwise_kernelILi128ELi4EZNS0_15gpu_kernel_implIZZNS0_73_GLOBAL__N__c8866d80_35_SparseBinaryOpIntersectionKernel_cu_9e10b42f_311142_sparse_binary_op_intersection_kernel_implINS3_18CUDAKernelLauncherENS3_36CUDAValueSelectionIntersectionKernelINS3_5MulOpEEElLl8EEEvRNS_6TensorERKS9_SC_RKSt6vectorIlSaIlEERKSt8optionalIS9_ESL_bbENKUlvE1_clEvEUllE_EEvRNS_18TensorIteratorBaseERKT_EUliE_EEviT1_,"ax",@progbits
	.align	128
        .global         _ZN2at6native18elementwise_kernelILi128ELi4EZNS0_15gpu_kernel_implIZZNS0_73_GLOBAL__N__c8866d80_35_SparseBinaryOpIntersectionKernel_cu_9e10b42f_311142_sparse_binary_op_intersection_kernel_implINS3_18CUDAKernelLauncherENS3_36CUDAValueSelectionIntersectionKernelINS3_5MulOpEEElLl8EEEvRNS_6TensorERKS9_SC_RKSt6vectorIlSaIlEERKSt8optionalIS9_ESL_bbENKUlvE1_clEvEUllE_EEvRNS_18TensorIteratorBaseERKT_EUliE_EEviT1_
        .type           _ZN2at6native18elementwise_kernelILi128ELi4EZNS0_15gpu_kernel_implIZZNS0_73_GLOBAL__N__c8866d80_35_SparseBinaryOpIntersectionKernel_cu_9e10b42f_311142_sparse_binary_op_intersection_kernel_implINS3_18CUDAKernelLauncherENS3_36CUDAValueSelectionIntersectionKernelINS3_5MulOpEEElLl8EEEvRNS_6TensorERKS9_SC_RKSt6vectorIlSaIlEERKSt8optionalIS9_ESL_bbENKUlvE1_clEvEUllE_EEvRNS_18TensorIteratorBaseERKT_EUliE_EEviT1_,@function
        .size           _ZN2at6native18elementwise_kernelILi128ELi4EZNS0_15gpu_kernel_implIZZNS0_73_GLOBAL__N__c8866d80_35_SparseBinaryOpIntersectionKernel_cu_9e10b42f_311142_sparse_binary_op_intersection_kernel_implINS3_18CUDAKernelLauncherENS3_36CUDAValueSelectionIntersectionKernelINS3_5MulOpEEElLl8EEEvRNS_6TensorERKS9_SC_RKSt6vectorIlSaIlEERKSt8optionalIS9_ESL_bbENKUlvE1_clEvEUllE_EEvRNS_18TensorIteratorBaseERKT_EUliE_EEviT1_,(.L_x_18641 - _ZN2at6native18elementwise_kernelILi128ELi4EZNS0_15gpu_kernel_implIZZNS0_73_GLOBAL__N__c8866d80_35_SparseBinaryOpIntersectionKernel_cu_9e10b42f_311142_sparse_binary_op_intersection_kernel_implINS3_18CUDAKernelLauncherENS3_36CUDAValueSelectionIntersectionKernelINS3_5MulOpEEElLl8EEEvRNS_6TensorERKS9_SC_RKSt6vectorIlSaIlEERKSt8optionalIS9_ESL_bbENKUlvE1_clEvEUllE_EEvRNS_18TensorIteratorBaseERKT_EUliE_EEviT1_)
        .other          _ZN2at6native18elementwise_kernelILi128ELi4EZNS0_15gpu_kernel_implIZZNS0_73_GLOBAL__N__c8866d80_35_SparseBinaryOpIntersectionKernel_cu_9e10b42f_311142_sparse_binary_op_intersection_kernel_implINS3_18CUDAKernelLauncherENS3_36CUDAValueSelectionIntersectionKernelINS3_5MulOpEEElLl8EEEvRNS_6TensorERKS9_SC_RKSt6vectorIlSaIlEERKSt8optionalIS9_ESL_bbENKUlvE1_clEvEUllE_EEvRNS_18TensorIteratorBaseERKT_EUliE_EEviT1_,@"STO_CUDA_ENTRY STV_DEFAULT"
_ZN2at6native18elementwise_kernelILi128ELi4EZNS0_15gpu_kernel_implIZZNS0_73_GLOBAL__N__c8866d80_35_SparseBinaryOpIntersectionKernel_cu_9e10b42f_311142_sparse_binary_op_intersection_kernel_implINS3_18CUDAKernelLauncherENS3_36CUDAValueSelectionIntersectionKernelINS3_5MulOpEEElLl8EEEvRNS_6TensorERKS9_SC_RKSt6vectorIlSaIlEERKSt8optionalIS9_ESL_bbENKUlvE1_clEvEUllE_EEvRNS_18TensorIteratorBaseERKT_EUliE_EEviT1_:
.text._ZN2at6native18elementwise_kernelILi128ELi4EZNS0_15gpu_kernel_implIZZNS0_73_GLOBAL__N__c8866d80_35_SparseBinaryOpIntersectionKernel_cu_9e10b42f_311142_sparse_binary_op_intersection_kernel_implINS3_18CUDAKernelLauncherENS3_36CUDAValueSelectionIntersectionKernelINS3_5MulOpEEElLl8EEEvRNS_6TensorERKS9_SC_RKSt6vectorIlSaIlEERKSt8optionalIS9_ESL_bbENKUlvE1_clEvEUllE_EEvRNS_18TensorIteratorBaseERKT_EUliE_EEviT1_:
        /* <DEDUP_REMOVED lines=312> */
.L_x_17540:
        /* <DEDUP_REMOVED lines=21> */
.L_x_17544:
[----:B------:R0:W5:Y:S01]  /*14d0*/  LDG.E.U8 R2, desc[UR36][R4.64] ;  /* 0x0000002404027981 */ /* 0x000162000c1e1100 */
[----:B------:R-:W-:Y:S01]  /*14e0*/  IMAD.MOV.U32 R3, RZ, RZ, RZ ;  /* 0x000000ffff037224 */ /* 0x000fe200078e00ff */
[----:B------:R-:W-:Y:S06]  /*14f0*/  BRA `(.L_x_17546) ;  /* 0x0000000c00487947 */ /* 0x000fec0003800000 */
.L_x_17543:
        /* <DEDUP_REMOVED lines=8> */
.L_x_17548:
[----:B------:R-:W2:Y:S02]  /*1580*/  LDG.E R2, desc[UR36][R4.64] ;  /* 0x0000002404027981 */ /* 0x000ea4000c1e1900 */
[----:B--2---:R-:W-:Y:S01]  /*1590*/  SHF.R.S32.HI R3, RZ, 0x1f, R2 ;  /* 0x0000001fff037819 */ /* 0x004fe20000011402 */
[----:B------:R-:W-:Y:S06]  /*15a0*/  BRA `(.L_x_17546) ;  /* 0x0000000c001c7947 */ /* 0x000fec0003800000 */
.L_x_17547:
[----:B------:R-:W2:Y:S02]  /*15b0*/  LDG.E.S16 R2, desc[UR36][R4.64] ;  /* 0x0000002404027981 */ /* 0x000ea4000c1e1700 */
[----:B--2---:R-:W-:Y:S01]  /*15c0*/  SHF.R.S32.HI R3, RZ, 0x1f, R2 ;  /* 0x0000001fff037819 */ /* 0x004fe20000011402 */
[----:B------:R-:W-:Y:S06]  /*15d0*/  BRA `(.L_x_17546) ;  /* 0x0000000c00107947 */ /* 0x000fec0003800000 */
.L_x_17542:
        /* <DEDUP_REMOVED lines=9> */
.L_x_17550:
[----:B------:R-:W2:Y:S02]  /*1670*/  LDG.E.U16 R4, desc[UR36][R4.64] ;  /* 0x0000002404047981 */ /* 0x000ea4000c1e1500 */
[----:B--2---:R-:W-:-:S06]  /*1680*/  HADD2.F32 R2, -RZ, R4.H0_H0 ;  /* 0x20000004ff027230 */ /* 0x004fcc0000004100 */
[----:B------:R-:W0:Y:S01]  /*1690*/  F2I.S64.TRUNC R2, R2 ;  /* 0x0000000200027311 */ /* 0x000e22000020d900 */
[----:B------:R-:W-:Y:S05]  /*16a0*/  BRA `(.L_x_17546) ;  /* 0x0000000800dc7947 */ /* 0x000fea0003800000 */
.L_x_17549:
        /* <DEDUP_REMOVED lines=9> */
.L_x_17552:
[----:B------:R-:W2:Y:S02]  /*1740*/  LDG.E.U16 R4, desc[UR36][R4.64] ;  /* 0x0000002404047981 */ /* 0x000ea4000c1e1500 */
[----:B--2---:R-:W-:-:S06]  /*1750*/  HADD2.F32 R2, -RZ, R4.H0_H0 ;  /* 0x20000004ff027230 */ /* 0x004fcc0000004100 */
[----:B------:R-:W0:Y:S01]  /*1760*/  F2I.S64.TRUNC R2, R2 ;  /* 0x0000000200027311 */ /* 0x000e22000020d900 */
[----:B------:R-:W-:Y:S05]  /*1770*/  BRA `(.L_x_17546) ;  /* 0x0000000800a87947 */ /* 0x000fea0003800000 */
.L_x_17551:
[----:B------:R-:W2:Y:S02]  /*1780*/  LDG.E.64 R2, desc[UR36][R4.64] ;  /* 0x0000002404027981 */ /* 0x000ea4000c1e1b00 */
[----:B--2---:R-:W0:Y:S01]  /*1790*/  F2I.S64.F64.TRUNC R2, R2 ;  /* 0x0000000200027311 */ /* 0x004e22000030d900 */
[----:B------:R-:W-:Y:S05]  /*17a0*/  BRA `(.L_x_17546) ;  /* 0x00000008009c7947 */ /* 0x000fea0003800000 */
.L_x_17541:
        /* <DEDUP_REMOVED lines=13> */
.L_x_17555:
[----:B------:R-:W2:Y:S02]  /*1880*/  LDG.E.64 R2, desc[UR36][R4.64] ;  /* 0x0000002404027981 */ /* 0x000ea4000c1e1b00 */
[----:B--2---:R-:W0:Y:S01]  /*1890*/  F2I.S64.F64.TRUNC R2, R2 ;  /* 0x0000000200027311 */ /* 0x004e22000030d900 */
[----:B------:R-:W-:Y:S05]  /*18a0*/  BRA `(.L_x_17546) ;  /* 0x00000008005c7947 */ /* 0x000fea0003800000 */
.L_x_17554:
        /* <DEDUP_REMOVED lines=27> */
.L_x_17557:
        /* <DEDUP_REMOVED lines=14> */
.L_x_17556:
[----:B------:R-:W2:Y:S02]  /*1b40*/  LDG.E.U16 R2, desc[UR36][R4.64] ;  /* 0x0000002404027981 */ /* 0x000ea4000c1e1500 */
[----:B--2---:R-:W-:-:S06]  /*1b50*/  IMAD.U32 R2, R2, 0x10000, RZ ;  /* 0x0001000002027824 */ /* 0x004fcc00078e00ff */
[----:B------:R-:W0:Y:S01]  /*1b60*/  F2I.S64.TRUNC R2, R2 ;  /* 0x0000000200027311 */ /* 0x000e22000020d900 */
[----:B------:R-:W-:Y:S05]  /*1b70*/  BRA `(.L_x_17546) ;  /* 0x0000000400a87947 */ /* 0x000fea0003800000 */
.L_x_17553:
        /* <DEDUP_REMOVED lines=11> */
.L_x_17560:
        /* <DEDUP_REMOVED lines=21> */
.L_x_17564:
[----:B------:R-:W-:Y:S05]  /*1d80*/  BSYNC B1 ;  /* 0x0000000000017941 */ /* 0x000fea0003800000 */
.L_x_17563:
[----:B------:R-:W-:Y:S01]  /*1d90*/  IMAD.SHL.U32 R2, R2, 0x100000, RZ ;  /* 0x0010000002027824 */ /* 0x000fe200078e00ff */
[----:B------:R-:W-:-:S04]  /*1da0*/  LEA R3, R0, 0x3b800000, 0x17 ;  /* 0x3b80000000037811 */ /* 0x000fc800078eb8ff */
[----:B------:R-:W-:-:S07]  /*1db0*/  LOP3.LUT R2, R3, R2, R4, 0xfe, !PT ;  /* 0x0000000203027212 */ /* 0x000fce00078efe04 */
.L_x_17562:
[----:B------:R-:W-:Y:S05]  /*1dc0*/  BSYNC B0 ;  /* 0x0000000000007941 */ /* 0x000fea0003800000 */
.L_x_17561:
[----:B------:R-:W1:Y:S01]  /*1dd0*/  F2I.S64.TRUNC R2, R2 ;  /* 0x0000000200027311 */ /* 0x000e62000020d900 */
[----:B------:R-:W-:Y:S05]  /*1de0*/  BRA `(.L_x_17546) ;  /* 0x00000004000c7947 */ /* 0x000fea0003800000 */
.L_x_17559:
        /* <DEDUP_REMOVED lines=21> */
.L_x_17568:
[----:B------:R-:W-:Y:S05]  /*1f40*/  BSYNC B1 ;  /* 0x0000000000017941 */ /* 0x000fea0003800000 */
.L_x_17567:
[----:B------:R-:W-:Y:S01]  /*1f50*/  IMAD.SHL.U32 R2, R2, 0x200000, RZ ;  /* 0x0020000002027824 */ /* 0x000fe200078e00ff */
[----:B------:R-:W-:-:S04]  /*1f60*/  LEA R3, R0, 0x37800000, 0x17 ;  /* 0x3780000000037811 */ /* 0x000fc800078eb8ff */
[----:B------:R-:W-:-:S07]  /*1f70*/  LOP3.LUT R2, R3, R2, R4, 0xfe, !PT ;  /* 0x0000000203027212 */ /* 0x000fce00078efe04 */
.L_x_17566:
[----:B------:R-:W-:Y:S05]  /*1f80*/  BSYNC B0 ;  /* 0x0000000000007941 */ /* 0x000fea0003800000 */
.L_x_17565:
[----:B------:R-:W2:Y:S01]  /*1f90*/  F2I.S64.TRUNC R2, R2 ;  /* 0x0000000200027311 */ /* 0x000ea2000020d900 */
[----:B------:R-:W-:Y:S05]  /*1fa0*/  BRA `(.L_x_17546) ;  /* 0x00000000009c7947 */ /* 0x000fea0003800000 */
.L_x_17558:
        /* <DEDUP_REMOVED lines=14> */
.L_x_17572:
[----:B------:R-:W-:Y:S05]  /*2090*/  BSYNC B0 ;  /* 0x0000000000007941 */ /* 0x000fea0003800000 */
.L_x_17571:
[----:B------:R-:W4:Y:S01]  /*20a0*/  F2I.S64.TRUNC R2, R2 ;  /* 0x0000000200027311 */ /* 0x000f22000020d900 */
[----:B------:R-:W-:Y:S05]  /*20b0*/  BRA `(.L_x_17546) ;  /* 0x0000000000587947 */ /* 0x000fea0003800000 */
.L_x_17545:
        /* <DEDUP_REMOVED lines=16> */
.L_x_17573:
[----:B------:R-:W-:Y:S01]  /*21c0*/  CS2R R2, SRZ ;  /* 0x0000000000027805 */ /* 0x000fe2000001ff00 */
[----:B------:R-:W-:Y:S06]  /*21d0*/  BRA `(.L_x_17546) ;  /* 0x0000000000107947 */ /* 0x000fec0003800000 */
.L_x_17570:
[----:B------:R0:W5:Y:S01]  /*21e0*/  LDG.E.64 R2, desc[UR36][R4.64] ;  /* 0x0000002404027981 */ /* 0x000162000c1e1b00 */
[----:B------:R-:W-:Y:S05]  /*21f0*/  BRA `(.L_x_17546) ;  /* 0x0000000000087947 */ /* 0x000fea0003800000 */
.L_x_17569:
[----:B------:R3:W5:Y:S01]  /*2200*/  LDG.E R2, desc[UR36][R4.64] ;  /* 0x0000002404027981 */ /* 0x000762000c1e1900 */
[----:B------:R-:W-:-:S07]  /*2210*/  IMAD.MOV.U32 R3, RZ, RZ, RZ ;  /* 0x000000ffff037224 */ /* 0x000fce00078e00ff */
.L_x_17546:
        /* <DEDUP_REMOVED lines=41> */
.L_x_17576:
        /* <DEDUP_REMOVED lines=43> */
.L_x_17575:
        /* <DEDUP_REMOVED lines=39> */
.L_x_17574:
        /* <DEDUP_REMOVED lines=14> */
.L_x_17580:
[----:B------:R0:W-:Y:S01]  /*2ab0*/  STG.E.U8 desc[UR36][R18.64], R34 ;  /* 0x0000002212007986 */ /* 0x0001e2000c101124 */
[----:B------:R-:W-:Y:S05]  /*2ac0*/  BRA `(.L_x_17582) ;  /* 0x0000000c004c7947 */ /* 0x000fea0003800000 */
.L_x_17579:
        /* <DEDUP_REMOVED lines=8> */
.L_x_17584:
[----:B------:R0:W-:Y:S01]  /*2b50*/  STG.E desc[UR36][R18.64], R34 ;  /* 0x0000002212007986 */ /* 0x0001e2000c101924 */
[----:B------:R-:W-:Y:S05]  /*2b60*/  BRA `(.L_x_17582) ;  /* 0x0000000c00247947 */ /* 0x000fea0003800000 */
.L_x_17583:
[----:B------:R0:W-:Y:S01]  /*2b70*/  STG.E.U16 desc[UR36][R18.64], R34 ;  /* 0x0000002212007986 */ /* 0x0001e2000c101524 */
[----:B------:R-:W-:Y:S05]  /*2b80*/  BRA `(.L_x_17582) ;  /* 0x0000000c001c7947 */ /* 0x000fea0003800000 */
.L_x_17578:
        /* <DEDUP_REMOVED lines=9> */
.L_x_17586:
[----:B------:R-:W0:Y:S02]  /*2c20*/  I2F.S64 R0, R34 ;  /* 0x0000002200007312 */ /* 0x000e240000301400 */
[----:B0-----:R-:W-:-:S05]  /*2c30*/  F2FP.F16.F32.PACK_AB R0, RZ, R0 ;  /* 0x00000000ff00723e */ /* 0x001fca00000000ff */
[----:B------:R0:W-:Y:S01]  /*2c40*/  STG.E.U16 desc[UR36][R18.64], R0 ;  /* 0x0000000012007986 */ /* 0x0001e2000c101524 */
[----:B------:R-:W-:Y:S05]  /*2c50*/  BRA `(.L_x_17582) ;  /* 0x0000000800e87947 */ /* 0x000fea0003800000 */
.L_x_17585:
        /* <DEDUP_REMOVED lines=10> */
.L_x_17588:
[----:B------:R-:W0:Y:S02]  /*2d00*/  I2F.S64 R34, R34 ;  /* 0x0000002200227312 */ /* 0x000e240000301400 */
[----:B0-----:R-:W-:-:S04]  /*2d10*/  F2FP.F16.F32.PACK_AB R3, RZ, R34 ;  /* 0x00000022ff03723e */ /* 0x001fc800000000ff */
[----:B------:R-:W-:-:S05]  /*2d20*/  PRMT R3, R3, 0x5410, RZ ;  /* 0x0000541003037816 */ /* 0x000fca00000000ff */
[----:B------:R0:W-:Y:S01]  /*2d30*/  STG.E desc[UR36][R18.64], R3 ;  /* 0x0000000312007986 */ /* 0x0001e2000c101924 */
[----:B------:R-:W-:Y:S05]  /*2d40*/  BRA `(.L_x_17582) ;  /* 0x0000000800ac7947 */ /* 0x000fea0003800000 */
.L_x_17587:
[----:B------:R-:W0:Y:S02]  /*2d50*/  I2F.F64.S64 R2, R34 ;  /* 0x0000002200027312 */ /* 0x000e240000301c00 */
[----:B0-----:R0:W-:Y:S01]  /*2d60*/  STG.E.64 desc[UR36][R18.64], R2 ;  /* 0x0000000212007986 */ /* 0x0011e2000c101b24 */
[----:B------:R-:W-:Y:S05]  /*2d70*/  BRA `(.L_x_17582) ;  /* 0x0000000800a07947 */ /* 0x000fea0003800000 */
.L_x_17577:
        /* <DEDUP_REMOVED lines=13> */
.L_x_17591:
[----:B------:R-:W0:Y:S01]  /*2e50*/  I2F.F64.S64 R4, R34 ;  /* 0x0000002200047312 */ /* 0x000e220000301c00 */
[----:B------:R-:W-:-:S05]  /*2e60*/  CS2R R6, SRZ ;  /* 0x0000000000067805 */ /* 0x000fca000001ff00 */
[----:B0-----:R3:W-:Y:S01]  /*2e70*/  STG.E.128 desc[UR36][R18.64], R4 ;  /* 0x0000000412007986 */ /* 0x0017e2000c101d24 */
[----:B------:R-:W-:Y:S05]  /*2e80*/  BRA `(.L_x_17582) ;  /* 0x00000008005c7947 */ /* 0x000fea0003800000 */
.L_x_17590:
        /* <DEDUP_REMOVED lines=21> */
.L_x_17595:
[----:B------:R-:W-:Y:S05]  /*2fe0*/  BSYNC B0 ;  /* 0x0000000000007941 */ /* 0x000fea0003800000 */
.L_x_17594:
[----:B------:R-:W-:-:S05]  /*2ff0*/  LOP3.LUT R3, R0, R3, RZ, 0xfc, !PT ;  /* 0x0000000300037212 */ /* 0x000fca00078efcff */
[----:B------:R0:W-:Y:S01]  /*3000*/  STG.E.U8 desc[UR36][R18.64], R3 ;  /* 0x0000000312007986 */ /* 0x0001e2000c101124 */
[----:B------:R-:W-:Y:S05]  /*3010*/  BRA `(.L_x_17582) ;  /* 0x0000000400f87947 */ /* 0x000fea0003800000 */
.L_x_17593:
        /* <DEDUP_REMOVED lines=13> */
.L_x_17597:
[----:B------:R-:W-:Y:S01]  /*30f0*/  IMAD.MOV.U32 R0, RZ, RZ, 0x7f ;  /* 0x0000007fff007424 */ /* 0x000fe200078e00ff */
[----:B------:R-:W-:-:S04]  /*3100*/  ISETP.GT.U32.AND P0, PT, R2, 0x7f800000, PT ;  /* 0x7f8000000200780c */ /* 0x000fc80003f04070 */
[----:B------:R-:W-:-:S09]  /*3110*/  SEL R0, R0, 0x7c, P0 ;  /* 0x0000007c00007807 */ /* 0x000fd20000000000 */
.L_x_17598:
[----:B------:R-:W-:Y:S05]  /*3120*/  BSYNC B0 ;  /* 0x0000000000007941 */ /* 0x000fea0003800000 */
.L_x_17596:
[----:B------:R-:W-:-:S04]  /*3130*/  LOP3.LUT R2, R35, 0x80000000, RZ, 0xc0, !PT ;  /* 0x8000000023027812 */ /* 0x000fc800078ec0ff */
[----:B------:R-:W-:-:S04]  /*3140*/  SHF.R.U32.HI R3, RZ, 0x18, R2 ;  /* 0x00000018ff037819 */ /* 0x000fc80000011602 */
[----:B------:R-:W-:-:S05]  /*3150*/  LOP3.LUT R3, R0, R3, RZ, 0xfc, !PT ;  /* 0x0000000300037212 */ /* 0x000fca00078efcff */
[----:B------:R1:W-:Y:S01]  /*3160*/  STG.E.U8 desc[UR36][R18.64], R3 ;  /* 0x0000000312007986 */ /* 0x0003e2000c101124 */
[----:B------:R-:W-:Y:S05]  /*3170*/  BRA `(.L_x_17582) ;  /* 0x0000000400a07947 */ /* 0x000fea0003800000 */
.L_x_17592:
[----:B------:R-:W0:Y:S02]  /*3180*/  I2F.S64 R0, R34 ;  /* 0x0000002200007312 */ /* 0x000e240000301400 */
[----:B0-----:R-:W-:-:S05]  /*3190*/  F2FP.BF16.F32.PACK_AB R0, RZ, R0 ;  /* 0x00000000ff00723e */ /* 0x001fca00000010ff */
[----:B------:R2:W-:Y:S01]  /*31a0*/  STG.E.U16 desc[UR36][R18.64], R0 ;  /* 0x0000000012007986 */ /* 0x0005e2000c101524 */
[----:B------:R-:W-:Y:S05]  /*31b0*/  BRA `(.L_x_17582) ;  /* 0x0000000400907947 */ /* 0x000fea0003800000 */
.L_x_17589:
        /* <DEDUP_REMOVED lines=10> */
.L_x_17601:
        /* <DEDUP_REMOVED lines=17> */
.L_x_17604:
[----:B------:R-:W-:-:S04]  /*3370*/  LOP3.LUT R2, R35, 0x80000000, RZ, 0xc0, !PT ;  /* 0x8000000023027812 */ /* 0x000fc800078ec0ff */
[----:B------:R-:W-:-:S04]  /*3380*/  SHF.R.U32.HI R3, RZ, 0x18, R2 ;  /* 0x00000018ff037819 */ /* 0x000fc80000011602 */
[----:B------:R-:W-:-:S04]  /*3390*/  LOP3.LUT R0, R0, R3, RZ, 0xfc, !PT ;  /* 0x0000000300007212 */ /* 0x000fc800078efcff */
[----:B------:R-:W-:-:S07]  /*33a0*/  PRMT R9, R0, 0x7610, R9 ;  /* 0x0000761000097816 */ /* 0x000fce0000000009 */
.L_x_17603:
[----:B------:R-:W-:Y:S05]  /*33b0*/  BSYNC B0 ;  /* 0x0000000000007941 */ /* 0x000fea0003800000 */
.L_x_17602:
[----:B------:R0:W-:Y:S01]  /*33c0*/  STG.E.U8 desc[UR36][R18.64], R9 ;  /* 0x0000000912007986 */ /* 0x0001e2000c101124 */
[----:B------:R-:W-:Y:S05]  /*33d0*/  BRA `(.L_x_17582) ;  /* 0x0000000400087947 */ /* 0x000fea0003800000 */
.L_x_17600:
        /* <DEDUP_REMOVED lines=17> */
.L_x_17607:
[----:B------:R-:W-:-:S04]  /*34f0*/  LOP3.LUT R2, R35, 0x80000000, RZ, 0xc0, !PT ;  /* 0x8000000023027812 */ /* 0x000fc800078ec0ff */
[----:B------:R-:W-:-:S04]  /*3500*/  SHF.R.U32.HI R3, RZ, 0x18, R2 ;  /* 0x00000018ff037819 */ /* 0x000fc80000011602 */
[----:B------:R-:W-:-:S04]  /*3510*/  LOP3.LUT R0, R0, R3, RZ, 0xfc, !PT ;  /* 0x0000000300007212 */ /* 0x000fc800078efcff */
[----:B------:R-:W-:-:S07]  /*3520*/  PRMT R9, R0, 0x7610, R9 ;  /* 0x0000761000097816 */ /* 0x000fce0000000009 */
.L_x_17606:
[----:B------:R-:W-:Y:S05]  /*3530*/  BSYNC B0 ;  /* 0x0000000000007941 */ /* 0x000fea0003800000 */
.L_x_17605:
[----:B------:R0:W-:Y:S01]  /*3540*/  STG.E.U8 desc[UR36][R18.64], R9 ;  /* 0x0000000912007986 */ /* 0x0001e2000c101124 */
[----:B------:R-:W-:Y:S05]  /*3550*/  BRA `(.L_x_17582) ;  /* 0x0000000000a87947 */ /* 0x000fea0003800000 */
.L_x_17599:
        /* <DEDUP_REMOVED lines=22> */
.L_x_17581:
        /* <DEDUP_REMOVED lines=16> */
.L_x_17610:
[----:B------:R-:W-:Y:S05]  /*37c0*/  BRA `(.L_x_17582) ;  /* 0x00000000000c7947 */ /* 0x000fea0003800000 */
.L_x_17609:
[----:B------:R0:W-:Y:S01]  /*37d0*/  STG.E.64 desc[UR36][R18.64], R34 ;  /* 0x0000002212007986 */ /* 0x0001e2000c101b24 */
[----:B------:R-:W-:Y:S05]  /*37e0*/  BRA `(.L_x_17582) ;  /* 0x0000000000047947 */ /* 0x000fea0003800000 */
.L_x_17608:
[----:B------:R0:W-:Y:S02]  /*37f0*/  STG.E desc[UR36][R18.64], R34 ;  /* 0x0000002212007986 */ /* 0x0001e4000c101924 */
.L_x_17582:
[----:B------:R-:W-:-:S07]  /*3800*/  VIADD R17, R17, 0x80 ;  /* 0x0000008011117836 */ /* 0x000fce0000000000 */
.L_x_17539:
[----:B------:R-:W-:Y:S05]  /*3810*/  BSYNC B6 ;  /* 0x0000000000067941 */ /* 0x000fea0003800000 */
.L_x_17538:
        /* <DEDUP_REMOVED lines=307> */
.L_x_17613:
        /* <DEDUP_REMOVED lines=21> */
.L_x_17617:
[----:B------:R0:W5:Y:S01]  /*4ca0*/  LDG.E.U8 R2, desc[UR36][R4.64] ;  /* 0x0000002404027981 */ /* 0x000162000c1e1100 */
[----:B------:R-:W-:Y:S01]  /*4cb0*/  IMAD.MOV.U32 R3, RZ, RZ, RZ ;  /* 0x000000ffff037224 */ /* 0x000fe200078e00ff */
[----:B------:R-:W-:Y:S06]  /*4cc0*/  BRA `(.L_x_17619) ;  /* 0x0000000c00487947 */ /* 0x000fec0003800000 */
.L_x_17616:
        /* <DEDUP_REMOVED lines=8> */
.L_x_17621:
[----:B------:R-:W2:Y:S02]  /*4d50*/  LDG.E R2, desc[UR36][R4.64] ;  /* 0x0000002404027981 */ /* 0x000ea4000c1e1900 */
[----:B--2---:R-:W-:Y:S01]  /*4d60*/  SHF.R.S32.HI R3, RZ, 0x1f, R2 ;  /* 0x0000001fff037819 */ /* 0x004fe20000011402 */
[----:B------:R-:W-:Y:S06]  /*4d70*/  BRA `(.L_x_17619) ;  /* 0x0000000c001c7947 */ /* 0x000fec0003800000 */
.L_x_17620:
[----:B------:R-:W2:Y:S02]  /*4d80*/  LDG.E.S16 R2, desc[UR36][R4.64] ;  /* 0x0000002404027981 */ /* 0x000ea4000c1e1700 */
[----:B--2---:R-:W-:Y:S01]  /*4d90*/  SHF.R.S32.HI R3, RZ, 0x1f, R2 ;  /* 0x0000001fff037819 */ /* 0x004fe20000011402 */
[----:B------:R-:W-:Y:S06]  /*4da0*/  BRA `(.L_x_17619) ;  /* 0x0000000c00107947 */ /* 0x000fec0003800000 */
.L_x_17615:
        /* <DEDUP_REMOVED lines=9> */
.L_x_17623:
[----:B------:R-:W2:Y:S02]  /*4e40*/  LDG.E.U16 R4, desc[UR36][R4.64] ;  /* 0x0000002404047981 */ /* 0x000ea4000c1e1500 */
[----:B--2---:R-:W-:-:S06]  /*4e50*/  HADD2.F32 R2, -RZ, R4.H0_H0 ;  /* 0x20000004ff027230 */ /* 0x004fcc0000004100 */
[----:B------:R-:W0:Y:S01]  /*4e60*/  F2I.S64.TRUNC R2, R2 ;  /* 0x0000000200027311 */ /* 0x000e22000020d900 */
[----:B------:R-:W-:Y:S05]  /*4e70*/  BRA `(.L_x_17619) ;  /* 0x0000000800dc7947 */ /* 0x000fea0003800000 */
.L_x_17622:
        /* <DEDUP_REMOVED lines=9> */
.L_x_17625:
[----:B------:R-:W2:Y:S02]  /*4f10*/  LDG.E.U16 R4, desc[UR36][R4.64] ;  /* 0x0000002404047981 */ /* 0x000ea4000c1e1500 */
[----:B--2---:R-:W-:-:S06]  /*4f20*/  HADD2.F32 R2, -RZ, R4.H0_H0 ;  /* 0x20000004ff027230 */ /* 0x004fcc0000004100 */
[----:B------:R-:W2:Y:S01]  /*4f30*/  F2I.S64.TRUNC R2, R2 ;  /* 0x0000000200027311 */ /* 0x000ea2000020d900 */
[----:B------:R-:W-:Y:S05]  /*4f40*/  BRA `(.L_x_17619) ;  /* 0x0000000800a87947 */ /* 0x000fea0003800000 */
.L_x_17624:
[----:B------:R-:W2:Y:S02]  /*4f50*/  LDG.E.64 R2, desc[UR36][R4.64] ;  /* 0x0000002404027981 */ /* 0x000ea4000c1e1b00 */
[----:B--2---:R-:W4:Y:S01]  /*4f60*/  F2I.S64.F64.TRUNC R2, R2 ;  /* 0x0000000200027311 */ /* 0x004f22000030d900 */
[----:B------:R-:W-:Y:S05]  /*4f70*/  BRA `(.L_x_17619) ;  /* 0x00000008009c7947 */ /* 0x000fea0003800000 */
.L_x_17614:
        /* <DEDUP_REMOVED lines=13> */
.L_x_17628:
[----:B------:R-:W2:Y:S02]  /*5050*/  LDG.E.64 R2, desc[UR36][R4.64] ;  /* 0x0000002404027981 */ /* 0x000ea4000c1e1b00 */
[----:B--2---:R-:W0:Y:S01]  /*5060*/  F2I.S64.F64.TRUNC R2, R2 ;  /* 0x0000000200027311 */ /* 0x004e22000030d900 */
[----:B------:R-:W-:Y:S05]  /*5070*/  BRA `(.L_x_17619) ;  /* 0x00000008005c7947 */ /* 0x000fea0003800000 */
.L_x_17627:
        /* <DEDUP_REMOVED lines=27> */
.L_x_17630:
        /* <DEDUP_REMOVED lines=14> */
.L_x_17629:
[----:B------:R-:W2:Y:S02]  /*5310*/  LDG.E.U16 R2, desc[UR36][R4.64] ;  /* 0x0000002404027981 */ /* 0x000ea4000c1e1500 */
[----:B--2---:R-:W-:-:S06]  /*5320*/  IMAD.U32 R2, R2, 0x10000, RZ ;  /* 0x0001000002027824 */ /* 0x004fcc00078e00ff */
[----:B------:R-:W0:Y:S01]  /*5330*/  F2I.S64.TRUNC R2, R2 ;  /* 0x0000000200027311 */ /* 0x000e22000020d900 */
[----:B------:R-:W-:Y:S05]  /*5340*/  BRA `(.L_x_17619) ;  /* 0x0000000400a87947 */ /* 0x000fea0003800000 */
.L_x_17626:
        /* <DEDUP_REMOVED lines=11> */
.L_x_17633:
        /* <DEDUP_REMOVED lines=21> */
.L_x_17637:
[----:B------:R-:W-:Y:S05]  /*5550*/  BSYNC B1 ;  /* 0x0000000000017941 */ /* 0x000fea0003800000 */
.L_x_17636:
[----:B------:R-:W-:Y:S01]  /*5560*/  IMAD.SHL.U32 R2, R2, 0x100000, RZ ;  /* 0x0010000002027824 */ /* 0x000fe200078e00ff */
[----:B------:R-:W-:-:S04]  /*5570*/  LEA R3, R0, 0x3b800000, 0x17 ;  /* 0x3b80000000037811 */ /* 0x000fc800078eb8ff */
[----:B------:R-:W-:-:S07]  /*5580*/  LOP3.LUT R2, R3, R2, R4, 0xfe, !PT ;  /* 0x0000000203027212 */ /* 0x000fce00078efe04 */
.L_x_17635:
[----:B------:R-:W-:Y:S05]  /*5590*/  BSYNC B0 ;  /* 0x0000000000007941 */ /* 0x000fea0003800000 */
.L_x_17634:
[----:B------:R-:W0:Y:S01]  /*55a0*/  F2I.S64.TRUNC R2, R2 ;  /* 0x0000000200027311 */ /* 0x000e22000020d900 */
[----:B------:R-:W-:Y:S05]  /*55b0*/  BRA `(.L_x_17619) ;  /* 0x00000004000c7947 */ /* 0x000fea0003800000 */
.L_x_17632:
        /* <DEDUP_REMOVED lines=21> */
.L_x_17641:
[----:B------:R-:W-:Y:S05]  /*5710*/  BSYNC B1 ;  /* 0x0000000000017941 */ /* 0x000fea0003800000 */
.L_x_17640:
[----:B------:R-:W-:Y:S01]  /*5720*/  IMAD.SHL.U32 R2, R2, 0x200000, RZ ;  /* 0x0020000002027824 */ /* 0x000fe200078e00ff */
[----:B------:R-:W-:-:S04]  /*5730*/  LEA R3, R0, 0x37800000, 0x17 ;  /* 0x3780000000037811 */ /* 0x000fc800078eb8ff */
[----:B------:R-:W-:-:S07]  /*5740*/  LOP3.LUT R2, R3, R2, R4, 0xfe, !PT ;  /* 0x0000000203027212 */ /* 0x000fce00078efe04 */
.L_x_17639:
[----:B------:R-:W-:Y:S05]  /*5750*/  BSYNC B0 ;  /* 0x0000000000007941 */ /* 0x000fea0003800000 */
.L_x_17638:
[----:B------:R-:W0:Y:S01]  /*5760*/  F2I.S64.TRUNC R2, R2 ;  /* 0x0000000200027311 */ /* 0x000e22000020d900 */
[----:B------:R-:W-:Y:S05]  /*5770*/  BRA `(.L_x_17619) ;  /* 0x00000000009c7947 */ /* 0x000fea0003800000 */
.L_x_17631:
        /* <DEDUP_REMOVED lines=14> */
.L_x_17645:
[----:B------:R-:W-:Y:S05]  /*5860*/  BSYNC B0 ;  /* 0x0000000000007941 */ /* 0x000fea0003800000 */
.L_x_17644:
[----:B------:R-:W0:Y:S01]  /*5870*/  F2I.S64.TRUNC R2, R2 ;  /* 0x0000000200027311 */ /* 0x000e22000020d900 */
[----:B------:R-:W-:Y:S05]  /*5880*/  BRA `(.L_x_17619) ;  /* 0x0000000000587947 */ /* 0x000fea0003800000 */
.L_x_17618:
        /* <DEDUP_REMOVED lines=16> */
.L_x_17646:
[----:B------:R-:W-:Y:S01]  /*5990*/  CS2R R2, SRZ ;  /* 0x0000000000027805 */ /* 0x000fe2000001ff00 */
[----:B------:R-:W-:Y:S06]  /*59a0*/  BRA `(.L_x_17619) ;  /* 0x0000000000107947 */ /* 0x000fec0003800000 */
.L_x_17643:
[----:B------:R0:W5:Y:S01]  /*59b0*/  LDG.E.64 R2, desc[UR36][R4.64] ;  /* 0x0000002404027981 */ /* 0x000162000c1e1b00 */
[----:B------:R-:W-:Y:S05]  /*59c0*/  BRA `(.L_x_17619) ;  /* 0x0000000000087947 */ /* 0x000fea0003800000 */
.L_x_17642:
[----:B------:R0:W5:Y:S01]  /*59d0*/  LDG.E R2, desc[UR36][R4.64] ;  /* 0x0000002404027981 */ /* 0x000162000c1e1900 */
[----:B------:R-:W-:-:S07]  /*59e0*/  IMAD.MOV.U32 R3, RZ, RZ, RZ ;  /* 0x000000ffff037224 */ /* 0x000fce00078e00ff */
.L_x_17619:
        /* <DEDUP_REMOVED lines=41> */
.L_x_17649:
        /* <DEDUP_REMOVED lines=43> */
.L_x_17648:
        /* <DEDUP_REMOVED lines=39> */
.L_x_17647:
        /* <DEDUP_REMOVED lines=14> */
.L_x_17653:
[----:B------:R1:W-:Y:S01]  /*6280*/  STG.E.U8 desc[UR36][R18.64], R34 ;  /* 0x0000002212007986 */ /* 0x0003e2000c101124 */
[----:B------:R-:W-:Y:S05]  /*6290*/  BRA `(.L_x_17655) ;  /* 0x0000000c004c7947 */ /* 0x000fea0003800000 */
.L_x_17652:
        /* <DEDUP_REMOVED lines=8> */
.L_x_17657:
[----:B------:R1:W-:Y:S01]  /*6320*/  STG.E desc[UR36][R18.64], R34 ;  /* 0x0000002212007986 */ /* 0x0003e2000c101924 */
[----:B------:R-:W-:Y:S05]  /*6330*/  BRA `(.L_x_17655) ;  /* 0x0000000c00247947 */ /* 0x000fea0003800000 */
.L_x_17656:
[----:B------:R1:W-:Y:S01]  /*6340*/  STG.E.U16 desc[UR36][R18.64], R34 ;  /* 0x0000002212007986 */ /* 0x0003e2000c101524 */
[----:B------:R-:W-:Y:S05]  /*6350*/  BRA `(.L_x_17655) ;  /* 0x0000000c001c7947 */ /* 0x000fea0003800000 */
.L_x_17651:
        /* <DEDUP_REMOVED lines=9> */
.L_x_17659:
[----:B------:R-:W1:Y:S02]  /*63f0*/  I2F.S64 R0, R34 ;  /* 0x0000002200007312 */ /* 0x000e640000301400 */
[----:B-1----:R-:W-:-:S05]  /*6400*/  F2FP.F16.F32.PACK_AB R0, RZ, R0 ;  /* 0x00000000ff00723e */ /* 0x002fca00000000ff */
[----:B------:R1:W-:Y:S01]  /*6410*/  STG.E.U16 desc[UR36][R18.64], R0 ;  /* 0x0000000012007986 */ /* 0x0003e2000c101524 */
[----:B------:R-:W-:Y:S05]  /*6420*/  BRA `(.L_x_17655) ;  /* 0x0000000800e87947 */ /* 0x000fea0003800000 */
.L_x_17658:
        /* <DEDUP_REMOVED lines=10> */
.L_x_17661:
[----:B------:R-:W1:Y:S02]  /*64d0*/  I2F.S64 R34, R34 ;  /* 0x0000002200227312 */ /* 0x000e640000301400 */
[----:B-1----:R-:W-:-:S04]  /*64e0*/  F2FP.F16.F32.PACK_AB R3, RZ, R34 ;  /* 0x00000022ff03723e */ /* 0x002fc800000000ff */
[----:B------:R-:W-:-:S05]  /*64f0*/  PRMT R3, R3, 0x5410, RZ ;  /* 0x0000541003037816 */ /* 0x000fca00000000ff */
[----:B------:R1:W-:Y:S01]  /*6500*/  STG.E desc[UR36][R18.64], R3 ;  /* 0x0000000312007986 */ /* 0x0003e2000c101924 */
[----:B------:R-:W-:Y:S05]  /*6510*/  BRA `(.L_x_17655) ;  /* 0x0000000800ac7947 */ /* 0x000fea0003800000 */
.L_x_17660:
[----:B------:R-:W1:Y:S02]  /*6520*/  I2F.F64.S64 R2, R34 ;  /* 0x0000002200027312 */ /* 0x000e640000301c00 */
[----:B-1----:R1:W-:Y:S01]  /*6530*/  STG.E.64 desc[UR36][R18.64], R2 ;  /* 0x0000000212007986 */ /* 0x0023e2000c101b24 */
[----:B------:R-:W-:Y:S05]  /*6540*/  BRA `(.L_x_17655) ;  /* 0x0000000800a07947 */ /* 0x000fea0003800000 */
.L_x_17650:
        /* <DEDUP_REMOVED lines=13> */
.L_x_17664:
[----:B0-----:R-:W0:Y:S01]  /*6620*/  I2F.F64.S64 R4, R34 ;  /* 0x0000002200047312 */ /* 0x001e220000301c00 */
[----:B------:R-:W-:-:S05]  /*6630*/  CS2R R6, SRZ ;  /* 0x0000000000067805 */ /* 0x000fca000001ff00 */
[----:B0-----:R0:W-:Y:S01]  /*6640*/  STG.E.128 desc[UR36][R18.64], R4 ;  /* 0x0000000412007986 */ /* 0x0011e2000c101d24 */
[----:B------:R-:W-:Y:S05]  /*6650*/  BRA `(.L_x_17655) ;  /* 0x00000008005c7947 */ /* 0x000fea0003800000 */
.L_x_17663:
        /* <DEDUP_REMOVED lines=21> */
.L_x_17668:
[----:B------:R-:W-:Y:S05]  /*67b0*/  BSYNC B0 ;  /* 0x0000000000007941 */ /* 0x000fea0003800000 */
.L_x_17667:
[----:B------:R-:W-:-:S05]  /*67c0*/  LOP3.LUT R3, R0, R3, RZ, 0xfc, !PT ;  /* 0x0000000300037212 */ /* 0x000fca00078efcff */
[----:B------:R1:W-:Y:S01]  /*67d0*/  STG.E.U8 desc[UR36][R18.64], R3 ;  /* 0x0000000312007986 */ /* 0x0003e2000c101124 */
[----:B------:R-:W-:Y:S05]  /*67e0*/  BRA `(.L_x_17655) ;  /* 0x0000000400f87947 */ /* 0x000fea0003800000 */
.L_x_17666:
        /* <DEDUP_REMOVED lines=13> */
.L_x_17670:
[----:B------:R-:W-:Y:S01]  /*68c0*/  IMAD.MOV.U32 R0, RZ, RZ, 0x7f ;  /* 0x0000007fff007424 */ /* 0x000fe200078e00ff */
[----:B------:R-:W-:-:S04]  /*68d0*/  ISETP.GT.U32.AND P0, PT, R2, 0x7f800000, PT ;  /* 0x7f8000000200780c */ /* 0x000fc80003f04070 */
[----:B------:R-:W-:-:S09]  /*68e0*/  SEL R0, R0, 0x7c, P0 ;  /* 0x0000007c00007807 */ /* 0x000fd20000000000 */
.L_x_17671:
[----:B------:R-:W-:Y:S05]  /*68f0*/  BSYNC B0 ;  /* 0x0000000000007941 */ /* 0x000fea0003800000 */
.L_x_17669:
[----:B------:R-:W-:-:S04]  /*6900*/  LOP3.LUT R2, R35, 0x80000000, RZ, 0xc0, !PT ;  /* 0x8000000023027812 */ /* 0x000fc800078ec0ff */
[----:B------:R-:W-:-:S04]  /*6910*/  SHF.R.U32.HI R3, RZ, 0x18, R2 ;  /* 0x00000018ff037819 */ /* 0x000fc80000011602 */
[----:B------:R-:W-:-:S05]  /*6920*/  LOP3.LUT R3, R0, R3, RZ, 0xfc, !PT ;  /* 0x0000000300037212 */ /* 0x000fca00078efcff */
[----:B------:R1:W-:Y:S01]  /*6930*/  STG.E.U8 desc[UR36][R18.64], R3 ;  /* 0x0000000312007986 */ /* 0x0003e2000c101124 */
[----:B------:R-:W-:Y:S05]  /*6940*/  BRA `(.L_x_17655) ;  /* 0x0000000400a07947 */ /* 0x000fea0003800000 */
.L_x_17665:
[----:B------:R-:W1:Y:S02]  /*6950*/  I2F.S64 R0, R34 ;  /* 0x0000002200007312 */ /* 0x000e640000301400 */
[----:B-1----:R-:W-:-:S05]  /*6960*/  F2FP.BF16.F32.PACK_AB R0, RZ, R0 ;  /* 0x00000000ff00723e */ /* 0x002fca00000010ff */
[----:B------:R1:W-:Y:S01]  /*6970*/  STG.E.U16 desc[UR36][R18.64], R0 ;  /* 0x0000000012007986 */ /* 0x0003e2000c101524 */
[----:B------:R-:W-:Y:S05]  /*6980*/  BRA `(.L_x_17655) ;  /* 0x0000000400907947 */ /* 0x000fea0003800000 */
.L_x_17662:
        /* <DEDUP_REMOVED lines=10> */
.L_x_17674:
        /* <DEDUP_REMOVED lines=17> */
.L_x_17677:
[----:B------:R-:W-:-:S04]  /*6b40*/  LOP3.LUT R2, R35, 0x80000000, RZ, 0xc0, !PT ;  /* 0x8000000023027812 */ /* 0x000fc800078ec0ff */
[----:B------:R-:W-:-:S04]  /*6b50*/  SHF.R.U32.HI R3, RZ, 0x18, R2 ;  /* 0x00000018ff037819 */ /* 0x000fc80000011602 */
[----:B------:R-:W-:-:S04]  /*6b60*/  LOP3.LUT R0, R0, R3, RZ, 0xfc, !PT ;  /* 0x0000000300007212 */ /* 0x000fc800078efcff */
[----:B------:R-:W-:-:S07]  /*6b70*/  PRMT R9, R0, 0x7610, R9 ;  /* 0x0000761000097816 */ /* 0x000fce0000000009 */
.L_x_17676:
[----:B------:R-:W-:Y:S05]  /*6b80*/  BSYNC B0 ;  /* 0x0000000000007941 */ /* 0x000fea0003800000 */
.L_x_17675:
[----:B------:R4:W-:Y:S01]  /*6b90*/  STG.E.U8 desc[UR36][R18.64], R9 ;  /* 0x0000000912007986 */ /* 0x0009e2000c101124 */
[----:B------:R-:W-:Y:S05]  /*6ba0*/  BRA `(.L_x_17655) ;  /* 0x0000000400087947 */ /* 0x000fea0003800000 */
.L_x_17673:
        /* <DEDUP_REMOVED lines=17> */
.L_x_17680:
[----:B------:R-:W-:-:S04]  /*6cc0*/  LOP3.LUT R2, R35, 0x80000000, RZ, 0xc0, !PT ;  /* 0x8000000023027812 */ /* 0x000fc800078ec0ff */
[----:B------:R-:W-:-:S04]  /*6cd0*/  SHF.R.U32.HI R3, RZ, 0x18, R2 ;  /* 0x00000018ff037819 */ /* 0x000fc80000011602 */
[----:B------:R-:W-:-:S04]  /*6ce0*/  LOP3.LUT R0, R0, R3, RZ, 0xfc, !PT ;  /* 0x0000000300007212 */ /* 0x000fc800078efcff */
[----:B------:R-:W-:-:S07]  /*6cf0*/  PRMT R9, R0, 0x7610, R9 ;  /* 0x0000761000097816 */ /* 0x000fce0000000009 */
.L_x_17679:
[----:B------:R-:W-:Y:S05]  /*6d00*/  BSYNC B0 ;  /* 0x0000000000007941 */ /* 0x000fea0003800000 */
.L_x_17678:
[----:B------:R1:W-:Y:S01]  /*6d10*/  STG.E.U8 desc[UR36][R18.64], R9 ;  /* 0x0000000912007986 */ /* 0x0003e2000c101124 */
[----:B------:R-:W-:Y:S05]  /*6d20*/  BRA `(.L_x_17655) ;  /* 0x0000000000a87947 */ /* 0x000fea0003800000 */
.L_x_17672:
        /* <DEDUP_REMOVED lines=22> */
.L_x_17654:
        /* <DEDUP_REMOVED lines=16> */
.L_x_17683:
[----:B------:R-:W-:Y:S05]  /*6f90*/  BRA `(.L_x_17655) ;  /* 0x00000000000c7947 */ /* 0x000fea0003800000 */
.L_x_17682:
[----:B------:R3:W-:Y:S01]  /*6fa0*/  STG.E.64 desc[UR36][R18.64], R34 ;  /* 0x0000002212007986 */ /* 0x0007e2000c101b24 */
[----:B------:R-:W-:Y:S05]  /*6fb0*/  BRA `(.L_x_17655) ;  /* 0x0000000000047947 */ /* 0x000fea0003800000 */
.L_x_17681:
[----:B------:R1:W-:Y:S02]  /*6fc0*/  STG.E desc[UR36][R18.64], R34 ;  /* 0x0000002212007986 */ /* 0x0003e4000c101924 */
.L_x_17655:
[----:B------:R-:W-:-:S07]  /*6fd0*/  VIADD R17, R17, 0x80 ;  /* 0x0000008011117836 */ /* 0x000fce0000000000 */
.L_x_17612:
[----:B------:R-:W-:Y:S05]  /*6fe0*/  BSYNC B6 ;  /* 0x0000000000067941 */ /* 0x000fea0003800000 */
.L_x_17611:
        /* <DEDUP_REMOVED lines=307> */
.L_x_17686:
        /* <DEDUP_REMOVED lines=21> */
.L_x_17690:
[----:B------:R0:W5:Y:S01]  /*8470*/  LDG.E.U8 R2, desc[UR36][R4.64] ;  /* 0x0000002404027981 */ /* 0x000162000c1e1100 */
[----:B------:R-:W-:Y:S01]  /*8480*/  IMAD.MOV.U32 R3, RZ, RZ, RZ ;  /* 0x000000ffff037224 */ /* 0x000fe200078e00ff */
[----:B------:R-:W-:Y:S06]  /*8490*/  BRA `(.L_x_17692) ;  /* 0x0000000c00487947 */ /* 0x000fec0003800000 */
.L_x_17689:
        /* <DEDUP_REMOVED lines=8> */
.L_x_17694:
[----:B------:R-:W2:Y:S02]  /*8520*/  LDG.E R2, desc[UR36][R4.64] ;  /* 0x0000002404027981 */ /* 0x000ea4000c1e1900 */
[----:B--2---:R-:W-:Y:S01]  /*8530*/  SHF.R.S32.HI R3, RZ, 0x1f, R2 ;  /* 0x0000001fff037819 */ /* 0x004fe20000011402 */
[----:B------:R-:W-:Y:S06]  /*8540*/  BRA `(.L_x_17692) ;  /* 0x0000000c001c7947 */ /* 0x000fec0003800000 */
.L_x_17693:
[----:B------:R-:W2:Y:S02]  /*8550*/  LDG.E.S16 R2, desc[UR36][R4.64] ;  /* 0x0000002404027981 */ /* 0x000ea4000c1e1700 */
[----:B--2---:R-:W-:Y:S01]  /*8560*/  SHF.R.S32.HI R3, RZ, 0x1f, R2 ;  /* 0x0000001fff037819 */ /* 0x004fe20000011402 */
[----:B------:R-:W-:Y:S06]  /*8570*/  BRA `(.L_x_17692) ;  /* 0x0000000c00107947 */ /* 0x000fec0003800000 */
.L_x_17688:
        /* <DEDUP_REMOVED lines=9> */
.L_x_17696:
[----:B------:R-:W2:Y:S02]  /*8610*/  LDG.E.U16 R4, desc[UR36][R4.64] ;  /* 0x0000002404047981 */ /* 0x000ea4000c1e1500 */
[----:B--2---:R-:W-:-:S06]  /*8620*/  HADD2.F32 R2, -RZ, R4.H0_H0 ;  /* 0x20000004ff027230 */ /* 0x004fcc0000004100 */
[----:B------:R-:W0:Y:S01]  /*8630*/  F2I.S64.TRUNC R2, R2 ;  /* 0x0000000200027311 */ /* 0x000e22000020d900 */
[----:B------:R-:W-:Y:S05]  /*8640*/  BRA `(.L_x_17692) ;  /* 0x0000000800dc7947 */ /* 0x000fea0003800000 */
.L_x_17695:
        /* <DEDUP_REMOVED lines=9> */
.L_x_17698:
[----:B------:R-:W2:Y:S02]  /*86e0*/  LDG.E.U16 R4, desc[UR36][R4.64] ;  /* 0x0000002404047981 */ /* 0x000ea4000c1e1500 */
[----:B--2---:R-:W-:-:S06]  /*86f0*/  HADD2.F32 R2, -RZ, R4.H0_H0 ;  /* 0x20000004ff027230 */ /* 0x004fcc0000004100 */
[----:B------:R-:W0:Y:S01]  /*8700*/  F2I.S64.TRUNC R2, R2 ;  /* 0x0000000200027311 */ /* 0x000e22000020d900 */
[----:B------:R-:W-:Y:S05]  /*8710*/  BRA `(.L_x_17692) ;  /* 0x0000000800a87947 */ /* 0x000fea0003800000 */
.L_x_17697:
[----:B------:R-:W2:Y:S02]  /*8720*/  LDG.E.64 R2, desc[UR36][R4.64] ;  /* 0x0000002404027981 */ /* 0x000ea4000c1e1b00 */
[----:B--2---:R-:W0:Y:S01]  /*8730*/  F2I.S64.F64.TRUNC R2, R2 ;  /* 0x0000000200027311 */ /* 0x004e22000030d900 */
[----:B------:R-:W-:Y:S05]  /*8740*/  BRA `(.L_x_17692) ;  /* 0x00000008009c7947 */ /* 0x000fea0003800000 */
.L_x_17687:
        /* <DEDUP_REMOVED lines=13> */
.L_x_17701:
[----:B------:R-:W2:Y:S02]  /*8820*/  LDG.E.64 R2, desc[UR36][R4.64] ;  /* 0x0000002404027981 */ /* 0x000ea4000c1e1b00 */
[----:B--2---:R-:W0:Y:S01]  /*8830*/  F2I.S64.F64.TRUNC R2, R2 ;  /* 0x0000000200027311 */ /* 0x004e22000030d900 */
[----:B------:R-:W-:Y:S05]  /*8840*/  BRA `(.L_x_17692) ;  /* 0x00000008005c7947 */ /* 0x000fea0003800000 */
.L_x_17700:
        /* <DEDUP_REMOVED lines=27> */
.L_x_17703:
        /* <DEDUP_REMOVED lines=14> */
.L_x_17702:
[----:B------:R-:W2:Y:S02]  /*8ae0*/  LDG.E.U16 R2, desc[UR36][R4.64] ;  /* 0x0000002404027981 */ /* 0x000ea4000c1e1500 */
[----:B--2---:R-:W-:-:S06]  /*8af0*/  IMAD.U32 R2, R2, 0x10000, RZ ;  /* 0x0001000002027824 */ /* 0x004fcc00078e00ff */
[----:B------:R-:W1:Y:S01]  /*8b00*/  F2I.S64.TRUNC R2, R2 ;  /* 0x0000000200027311 */ /* 0x000e62000020d900 */
[----:B------:R-:W-:Y:S05]  /*8b10*/  BRA `(.L_x_17692) ;  /* 0x0000000400a87947 */ /* 0x000fea0003800000 */
.L_x_17699:
        /* <DEDUP_REMOVED lines=11> */
.L_x_17706:
        /* <DEDUP_REMOVED lines=21> */
.L_x_17710:
[----:B------:R-:W-:Y:S05]  /*8d20*/  BSYNC B1 ;  /* 0x0000000000017941 */ /* 0x000fea0003800000 */
.L_x_17709:
[----:B------:R-:W-:Y:S01]  /*8d30*/  IMAD.SHL.U32 R2, R2, 0x100000, RZ ;  /* 0x0010000002027824 */ /* 0x000fe200078e00ff */
[----:B------:R-:W-:-:S04]  /*8d40*/  LEA R3, R0, 0x3b800000, 0x17 ;  /* 0x3b80000000037811 */ /* 0x000fc800078eb8ff */
[----:B------:R-:W-:-:S07]  /*8d50*/  LOP3.LUT R2, R3, R2, R4, 0xfe, !PT ;  /* 0x0000000203027212 */ /* 0x000fce00078efe04 */
.L_x_17708:
[----:B------:R-:W-:Y:S05]  /*8d60*/  BSYNC B0 ;  /* 0x0000000000007941 */ /* 0x000fea0003800000 */
.L_x_17707:
[----:B------:R-:W4:Y:S01]  /*8d70*/  F2I.S64.TRUNC R2, R2 ;  /* 0x0000000200027311 */ /* 0x000f22000020d900 */
[----:B------:R-:W-:Y:S05]  /*8d80*/  BRA `(.L_x_17692) ;  /* 0x00000004000c7947 */ /* 0x000fea0003800000 */
.L_x_17705:
        /* <DEDUP_REMOVED lines=21> */
.L_x_17714:
[----:B------:R-:W-:Y:S05]  /*8ee0*/  BSYNC B1 ;  /* 0x0000000000017941 */ /* 0x000fea0003800000 */
.L_x_17713:
[----:B------:R-:W-:Y:S01]  /*8ef0*/  IMAD.SHL.U32 R2, R2, 0x200000, RZ ;  /* 0x0020000002027824 */ /* 0x000fe200078e00ff */
[----:B------:R-:W-:-:S04]  /*8f00*/  LEA R3, R0, 0x37800000, 0x17 ;  /* 0x3780000000037811 */ /* 0x000fc800078eb8ff */
[----:B------:R-:W-:-:S07]  /*8f10*/  LOP3.LUT R2, R3, R2, R4, 0xfe, !PT ;  /* 0x0000000203027212 */ /* 0x000fce00078efe04 */
.L_x_17712:
[----:B------:R-:W-:Y:S05]  /*8f20*/  BSYNC B0 ;  /* 0x0000000000007941 */ /* 0x000fea0003800000 */
.L_x_17711:
[----:B------:R-:W0:Y:S01]  /*8f30*/  F2I.S64.TRUNC R2, R2 ;  /* 0x0000000200027311 */ /* 0x000e22000020d900 */
[----:B------:R-:W-:Y:S05]  /*8f40*/  BRA `(.L_x_17692) ;  /* 0x00000000009c7947 */ /* 0x000fea0003800000 */
.L_x_17704:
        /* <DEDUP_REMOVED lines=14> */
.L_x_17718:
[----:B------:R-:W-:Y:S05]  /*9030*/  BSYNC B0 ;  /* 0x0000000000007941 */ /* 0x000fea0003800000 */
.L_x_17717:
[----:B------:R-:W0:Y:S01]  /*9040*/  F2I.S64.TRUNC R2, R2 ;  /* 0x0000000200027311 */ /* 0x000e22000020d900 */
[----:B------:R-:W-:Y:S05]  /*9050*/  BRA `(.L_x_17692) ;  /* 0x0000000000587947 */ /* 0x000fea0003800000 */
.L_x_17691:
        /* <DEDUP_REMOVED lines=16> */
.L_x_17719:
[----:B------:R-:W-:Y:S01]  /*9160*/  CS2R R2, SRZ ;  /* 0x0000000000027805 */ /* 0x000fe2000001ff00 */
[----:B------:R-:W-:Y:S06]  /*9170*/  BRA `(.L_x_17692) ;  /* 0x0000000000107947 */ /* 0x000fec0003800000 */
.L_x_17716:
[----:B------:R0:W5:Y:S01]  /*9180*/  LDG.E.64 R2, desc[UR36][R4.64] ;  /* 0x0000002404027981 */ /* 0x000162000c1e1b00 */
[----:B------:R-:W-:Y:S05]  /*9190*/  BRA `(.L_x_17692) ;  /* 0x0000000000087947 */ /* 0x000fea0003800000 */
.L_x_17715:
[----:B------:R0:W5:Y:S01]  /*91a0*/  LDG.E R2, desc[UR36][R4.64] ;  /* 0x0000002404027981 */ /* 0x000162000c1e1900 */
[----:B------:R-:W-:-:S07]  /*91b0*/  IMAD.MOV.U32 R3, RZ, RZ, RZ ;  /* 0x000000ffff037224 */ /* 0x000fce00078e00ff */
.L_x_17692:
        /* <DEDUP_REMOVED lines=41> */
.L_x_17722:
        /* <DEDUP_REMOVED lines=43> */
.L_x_17721:
        /* <DEDUP_REMOVED lines=39> */
.L_x_17720:
        /* <DEDUP_REMOVED lines=14> */
.L_x_17726:
[----:B------:R1:W-:Y:S01]  /*9a50*/  STG.E.U8 desc[UR36][R18.64], R34 ;  /* 0x0000002212007986 */ /* 0x0003e2000c101124 */
[----:B------:R-:W-:Y:S05]  /*9a60*/  BRA `(.L_x_17728) ;  /* 0x0000000c004c7947 */ /* 0x000fea0003800000 */
.L_x_17725:
        /* <DEDUP_REMOVED lines=8> */
.L_x_17730:
[----:B------:R4:W-:Y:S01]  /*9af0*/  STG.E desc[UR36][R18.64], R34 ;  /* 0x0000002212007986 */ /* 0x0009e2000c101924 */
[----:B------:R-:W-:Y:S05]  /*9b00*/  BRA `(.L_x_17728) ;  /* 0x0000000c00247947 */ /* 0x000fea0003800000 */
.L_x_17729:
[----:B------:R3:W-:Y:S01]  /*9b10*/  STG.E.U16 desc[UR36][R18.64], R34 ;  /* 0x0000002212007986 */ /* 0x0007e2000c101524 */
[----:B------:R-:W-:Y:S05]  /*9b20*/  BRA `(.L_x_17728) ;  /* 0x0000000c001c7947 */ /* 0x000fea0003800000 */
.L_x_17724:
        /* <DEDUP_REMOVED lines=9> */
.L_x_17732:
[----:B------:R-:W1:Y:S02]  /*9bc0*/  I2F.S64 R0, R34 ;  /* 0x0000002200007312 */ /* 0x000e640000301400 */
[----:B-1----:R-:W-:-:S05]  /*9bd0*/  F2FP.F16.F32.PACK_AB R0, RZ, R0 ;  /* 0x00000000ff00723e */ /* 0x002fca00000000ff */
[----:B------:R1:W-:Y:S01]  /*9be0*/  STG.E.U16 desc[UR36][R18.64], R0 ;  /* 0x0000000012007986 */ /* 0x0003e2000c101524 */
[----:B------:R-:W-:Y:S05]  /*9bf0*/  BRA `(.L_x_17728) ;  /* 0x0000000800e87947 */ /* 0x000fea0003800000 */
.L_x_17731:
        /* <DEDUP_REMOVED lines=10> */
.L_x_17734:
[----:B------:R-:W1:Y:S02]  /*9ca0*/  I2F.S64 R34, R34 ;  /* 0x0000002200227312 */ /* 0x000e640000301400 */
[----:B-1----:R-:W-:-:S04]  /*9cb0*/  F2FP.F16.F32.PACK_AB R3, RZ, R34 ;  /* 0x00000022ff03723e */ /* 0x002fc800000000ff */
[----:B------:R-:W-:-:S05]  /*9cc0*/  PRMT R3, R3, 0x5410, RZ ;  /* 0x0000541003037816 */ /* 0x000fca00000000ff */
[----:B------:R1:W-:Y:S01]  /*9cd0*/  STG.E desc[UR36][R18.64], R3 ;  /* 0x0000000312007986 */ /* 0x0003e2000c101924 */
[----:B------:R-:W-:Y:S05]  /*9ce0*/  BRA `(.L_x_17728) ;  /* 0x0000000800ac7947 */ /* 0x000fea0003800000 */
.L_x_17733:
[----:B------:R-:W1:Y:S02]  /*9cf0*/  I2F.F64.S64 R2, R34 ;  /* 0x0000002200027312 */ /* 0x000e640000301c00 */
[----:B-1----:R1:W-:Y:S01]  /*9d00*/  STG.E.64 desc[UR36][R18.64], R2 ;  /* 0x0000000212007986 */ /* 0x0023e2000c101b24 */
[----:B------:R-:W-:Y:S05]  /*9d10*/  BRA `(.L_x_17728) ;  /* 0x0000000800a07947 */ /* 0x000fea0003800000 */
.L_x_17723:
        /* <DEDUP_REMOVED lines=13> */
.L_x_17737:
[----:B0-----:R-:W0:Y:S01]  /*9df0*/  I2F.F64.S64 R4, R34 ;  /* 0x0000002200047312 */ /* 0x001e220000301c00 */
[----:B------:R-:W-:-:S05]  /*9e00*/  CS2R R6, SRZ ;  /* 0x0000000000067805 */ /* 0x000fca000001ff00 */
[----:B0-----:R0:W-:Y:S01]  /*9e10*/  STG.E.128 desc[UR36][R18.64], R4 ;  /* 0x0000000412007986 */ /* 0x0011e2000c101d24 */
[----:B------:R-:W-:Y:S05]  /*9e20*/  BRA `(.L_x_17728) ;  /* 0x00000008005c7947 */ /* 0x000fea0003800000 */
.L_x_17736:
        /* <DEDUP_REMOVED lines=21> */
.L_x_17741:
[----:B------:R-:W-:Y:S05]  /*9f80*/  BSYNC B0 ;  /* 0x0000000000007941 */ /* 0x000fea0003800000 */
.L_x_17740:
[----:B------:R-:W-:-:S05]  /*9f90*/  LOP3.LUT R3, R0, R3, RZ, 0xfc, !PT ;  /* 0x0000000300037212 */ /* 0x000fca00078efcff */
[----:B------:R1:W-:Y:S01]  /*9fa0*/  STG.E.U8 desc[UR36][R18.64], R3 ;  /* 0x0000000312007986 */ /* 0x0003e2000c101124 */
[----:B------:R-:W-:Y:S05]  /*9fb0*/  BRA `(.L_x_17728) ;  /* 0x0000000400f87947 */ /* 0x000fea0003800000 */
.L_x_17739:
        /* <DEDUP_REMOVED lines=13> */
.L_x_17743:
[----:B------:R-:W-:Y:S01]  /*a090*/  HFMA2.MMA R0, -RZ, RZ, 0, 7.569789886474609375e-06 ;  /* 0x0000007fff007435 */ /* 0x000fe200000001ff */
[----:B------:R-:W-:-:S09]  /*a0a0*/  ISETP.GT.U32.AND P0, PT, R2, 0x7f800000, PT ;  /* 0x7f8000000200780c */ /* 0x000fd20003f04070 */
[----:B------:R-:W-:-:S07]  /*a0b0*/  SEL R0, R0, 0x7c, P0 ;  /* 0x0000007c00007807 */ /* 0x000fce0000000000 */
.L_x_17744:
[----:B------:R-:W-:Y:S05]  /*a0c0*/  BSYNC B0 ;  /* 0x0000000000007941 */ /* 0x000fea0003800000 */
.L_x_17742:
[----:B------:R-:W-:-:S04]  /*a0d0*/  LOP3.LUT R2, R35, 0x80000000, RZ, 0xc0, !PT ;  /* 0x8000000023027812 */ /* 0x000fc800078ec0ff */
[----:B------:R-:W-:-:S04]  /*a0e0*/  SHF.R.U32.HI R3, RZ, 0x18, R2 ;  /* 0x00000018ff037819 */ /* 0x000fc80000011602 */
[----:B------:R-:W-:-:S05]  /*a0f0*/  LOP3.LUT R3, R0, R3, RZ, 0xfc, !PT ;  /* 0x0000000300037212 */ /* 0x000fca00078efcff */
[----:B------:R1:W-:Y:S01]  /*a100*/  STG.E.U8 desc[UR36][R18.64], R3 ;  /* 0x0000000312007986 */ /* 0x0003e2000c101124 */
[----:B------:R-:W-:Y:S05]  /*a110*/  BRA `(.L_x_17728) ;  /* 0x0000000400a07947 */ /* 0x000fea0003800000 */
.L_x_17738:
[----:B------:R-:W1:Y:S02]  /*a120*/  I2F.S64 R0, R34 ;  /* 0x0000002200007312 */ /* 0x000e640000301400 */
[----:B-1----:R-:W-:-:S05]  /*a130*/  F2FP.BF16.F32.PACK_AB R0, RZ, R0 ;  /* 0x00000000ff00723e */ /* 0x002fca00000010ff */
[----:B------:R1:W-:Y:S01]  /*a140*/  STG.E.U16 desc[UR36][R18.64], R0 ;  /* 0x0000000012007986 */ /* 0x0003e2000c101524 */
[----:B------:R-:W-:Y:S05]  /*a150*/  BRA `(.L_x_17728) ;  /* 0x0000000400907947 */ /* 0x000fea0003800000 */
.L_x_17735:
        /* <DEDUP_REMOVED lines=10> */
.L_x_17747:
        /* <DEDUP_REMOVED lines=17> */
.L_x_17750:
[----:B------:R-:W-:-:S04]  /*a310*/  LOP3.LUT R2, R35, 0x80000000, RZ, 0xc0, !PT ;  /* 0x8000000023027812 */ /* 0x000fc800078ec0ff */
[----:B------:R-:W-:-:S04]  /*a320*/  SHF.R.U32.HI R3, RZ, 0x18, R2 ;  /* 0x00000018ff037819 */ /* 0x000fc80000011602 */
[----:B------:R-:W-:-:S04]  /*a330*/  LOP3.LUT R0, R0, R3, RZ, 0xfc, !PT ;  /* 0x0000000300007212 */ /* 0x000fc800078efcff */
[----:B------:R-:W-:-:S07]  /*a340*/  PRMT R9, R0, 0x7610, R9 ;  /* 0x0000761000097816 */ /* 0x000fce0000000009 */
.L_x_17749:
[----:B------:R-:W-:Y:S05]  /*a350*/  BSYNC B0 ;  /* 0x0000000000007941 */ /* 0x000fea0003800000 */
.L_x_17748:
[----:B------:R1:W-:Y:S01]  /*a360*/  STG.E.U8 desc[UR36][R18.64], R9 ;  /* 0x0000000912007986 */ /* 0x0003e2000c101124 */
[----:B------:R-:W-:Y:S05]  /*a370*/  BRA `(.L_x_17728) ;  /* 0x0000000400087947 */ /* 0x000fea0003800000 */
.L_x_17746:
        /* <DEDUP_REMOVED lines=17> */
.L_x_17753:
[----:B------:R-:W-:-:S04]  /*a490*/  LOP3.LUT R2, R35, 0x80000000, RZ, 0xc0, !PT ;  /* 0x8000000023027812 */ /* 0x000fc800078ec0ff */
[----:B------:R-:W-:-:S04]  /*a4a0*/  SHF.R.U32.HI R3, RZ, 0x18, R2 ;  /* 0x00000018ff037819 */ /* 0x000fc80000011602 */
[----:B------:R-:W-:-:S04]  /*a4b0*/  LOP3.LUT R0, R0, R3, RZ, 0xfc, !PT ;  /* 0x0000000300007212 */ /* 0x000fc800078efcff */
[----:B------:R-:W-:-:S07]  /*a4c0*/  PRMT R9, R0, 0x7610, R9 ;  /* 0x0000761000097816 */ /* 0x000fce0000000009 */
.L_x_17752:
[----:B------:R-:W-:Y:S05]  /*a4d0*/  BSYNC B0 ;  /* 0x0000000000007941 */ /* 0x000fea0003800000 */
.L_x_17751:
[----:B------:R1:W-:Y:S01]  /*a4e0*/  STG.E.U8 desc[UR36][R18.64], R9 ;  /* 0x0000000912007986 */ /* 0x0003e2000c101124 */
[----:B------:R-:W-:Y:S05]  /*a4f0*/  BRA `(.L_x_17728) ;  /* 0x0000000000a87947 */ /* 0x000fea0003800000 */
.L_x_17745:
        /* <DEDUP_REMOVED lines=22> */
.L_x_17727:
        /* <DEDUP_REMOVED lines=16> */
.L_x_17756:
[----:B------:R-:W-:Y:S05]  /*a760*/  BRA `(.L_x_17728) ;  /* 0x00000000000c7947 */ /* 0x000fea0003800000 */
.L_x_17755:
[----:B------:R1:W-:Y:S01]  /*a770*/  STG.E.64 desc[UR36][R18.64], R34 ;  /* 0x0000002212007986 */ /* 0x0003e2000c101b24 */
[----:B------:R-:W-:Y:S05]  /*a780*/  BRA `(.L_x_17728) ;  /* 0x0000000000047947 */ /* 0x000fea0003800000 */
.L_x_17754:
[----:B------:R1:W-:Y:S02]  /*a790*/  STG.E desc[UR36][R18.64], R34 ;  /* 0x0000002212007986 */ /* 0x0003e4000c101924 */
.L_x_17728:
[----:B------:R-:W-:-:S07]  /*a7a0*/  VIADD R17, R17, 0x80 ;  /* 0x0000008011117836 */ /* 0x000fce0000000000 */
.L_x_17685:
[----:B------:R-:W-:Y:S05]  /*a7b0*/  BSYNC B6 ;  /* 0x0000000000067941 */ /* 0x000fea0003800000 */
.L_x_17684:
        /* <DEDUP_REMOVED lines=306> */
.L_x_17757:
        /* <DEDUP_REMOVED lines=21> */
.L_x_17761:
[----:B------:R0:W5:Y:S01]  /*bc30*/  LDG.E.U8 R2, desc[UR36][R4.64] ;  /* 0x0000002404027981 */ /* 0x000162000c1e1100 */
[----:B------:R-:W-:Y:S01]  /*bc40*/  IMAD.MOV.U32 R3, RZ, RZ, RZ ;  /* 0x000000ffff037224 */ /* 0x000fe200078e00ff */
[----:B------:R-:W-:Y:S06]  /*bc50*/  BRA `(.L_x_17763) ;  /* 0x0000000c00487947 */ /* 0x000fec0003800000 */
.L_x_17760:
        /* <DEDUP_REMOVED lines=8> */
.L_x_17765:
[----:B------:R-:W2:Y:S02]  /*bce0*/  LDG.E R2, desc[UR36][R4.64] ;  /* 0x0000002404027981 */ /* 0x000ea4000c1e1900 */
[----:B--2---:R-:W-:Y:S01]  /*bcf0*/  SHF.R.S32.HI R3, RZ, 0x1f, R2 ;  /* 0x0000001fff037819 */ /* 0x004fe20000011402 */
[----:B------:R-:W-:Y:S06]  /*bd00*/  BRA `(.L_x_17763) ;  /* 0x0000000c001c7947 */ /* 0x000fec0003800000 */
.L_x_17764:
[----:B------:R-:W2:Y:S02]  /*bd10*/  LDG.E.S16 R2, desc[UR36][R4.64] ;  /* 0x0000002404027981 */ /* 0x000ea4000c1e1700 */
[----:B--2---:R-:W-:Y:S01]  /*bd20*/  SHF.R.S32.HI R3, RZ, 0x1f, R2 ;  /* 0x0000001fff037819 */ /* 0x004fe20000011402 */
[----:B------:R-:W-:Y:S06]  /*bd30*/  BRA `(.L_x_17763) ;  /* 0x0000000c00107947 */ /* 0x000fec0003800000 */
.L_x_17759:
        /* <DEDUP_REMOVED lines=9> */
.L_x_17767:
[----:B------:R-:W2:Y:S02]  /*bdd0*/  LDG.E.U16 R4, desc[UR36][R4.64] ;  /* 0x0000002404047981 */ /* 0x000ea4000c1e1500 */
[----:B--2---:R-:W-:-:S06]  /*bde0*/  HADD2.F32 R2, -RZ, R4.H0_H0 ;  /* 0x20000004ff027230 */ /* 0x004fcc0000004100 */
[----:B------:R-:W1:Y:S01]  /*bdf0*/  F2I.S64.TRUNC R2, R2 ;  /* 0x0000000200027311 */ /* 0x000e62000020d900 */
[----:B------:R-:W-:Y:S05]  /*be00*/  BRA `(.L_x_17763) ;  /* 0x0000000800dc7947 */ /* 0x000fea0003800000 */
.L_x_17766:
        /* <DEDUP_REMOVED lines=9> */
.L_x_17769:
[----:B------:R-:W2:Y:S02]  /*bea0*/  LDG.E.U16 R4, desc[UR36][R4.64] ;  /* 0x0000002404047981 */ /* 0x000ea4000c1e1500 */
[----:B--2---:R-:W-:-:S06]  /*beb0*/  HADD2.F32 R2, -RZ, R4.H0_H0 ;  /* 0x20000004ff027230 */ /* 0x004fcc0000004100 */
[----:B------:R-:W4:Y:S01]  /*bec0*/  F2I.S64.TRUNC R2, R2 ;  /* 0x0000000200027311 */ /* 0x000f22000020d900 */
[----:B------:R-:W-:Y:S05]  /*bed0*/  BRA `(.L_x_17763) ;  /* 0x0000000800a87947 */ /* 0x000fea0003800000 */
.L_x_17768:
[----:B------:R-:W2:Y:S02]  /*bee0*/  LDG.E.64 R2, desc[UR36][R4.64] ;  /* 0x0000002404027981 */ /* 0x000ea4000c1e1b00 */
[----:B--2---:R-:W2:Y:S01]  /*bef0*/  F2I.S64.F64.TRUNC R2, R2 ;  /* 0x0000000200027311 */ /* 0x004ea2000030d900 */
[----:B------:R-:W-:Y:S05]  /*bf00*/  BRA `(.L_x_17763) ;  /* 0x00000008009c7947 */ /* 0x000fea0003800000 */
.L_x_17758:
        /* <DEDUP_REMOVED lines=13> */
.L_x_17772:
[----:B------:R-:W2:Y:S02]  /*bfe0*/  LDG.E.64 R2, desc[UR36][R4.64] ;  /* 0x0000002404027981 */ /* 0x000ea4000c1e1b00 */
[----:B--2---:R-:W0:Y:S01]  /*bff0*/  F2I.S64.F64.TRUNC R2, R2 ;  /* 0x0000000200027311 */ /* 0x004e22000030d900 */
[----:B------:R-:W-:Y:S05]  /*c000*/  BRA `(.L_x_17763) ;  /* 0x00000008005c7947 */ /* 0x000fea0003800000 */
.L_x_17771:
        /* <DEDUP_REMOVED lines=27> */
.L_x_17774:
        /* <DEDUP_REMOVED lines=14> */
.L_x_17773:
[----:B------:R-:W2:Y:S02]  /*c2a0*/  LDG.E.U16 R2, desc[UR36][R4.64] ;  /* 0x0000002404027981 */ /* 0x000ea4000c1e1500 */
[----:B--2---:R-:W-:-:S06]  /*c2b0*/  IMAD.U32 R2, R2, 0x10000, RZ ;  /* 0x0001000002027824 */ /* 0x004fcc00078e00ff */
[----:B------:R-:W0:Y:S01]  /*c2c0*/  F2I.S64.TRUNC R2, R2 ;  /* 0x0000000200027311 */ /* 0x000e22000020d900 */
[----:B------:R-:W-:Y:S05]  /*c2d0*/  BRA `(.L_x_17763) ;  /* 0x0000000400a87947 */ /* 0x000fea0003800000 */
.L_x_17770:
        /* <DEDUP_REMOVED lines=11> */
.L_x_17777:
        /* <DEDUP_REMOVED lines=21> */
.L_x_17781:
[----:B------:R-:W-:Y:S05]  /*c4e0*/  BSYNC B1 ;  /* 0x0000000000017941 */ /* 0x000fea0003800000 */
.L_x_17780:
[----:B------:R-:W-:Y:S01]  /*c4f0*/  IMAD.SHL.U32 R2, R2, 0x100000, RZ ;  /* 0x0010000002027824 */ /* 0x000fe200078e00ff */
[----:B------:R-:W-:-:S04]  /*c500*/  LEA R3, R0, 0x3b800000, 0x17 ;  /* 0x3b80000000037811 */ /* 0x000fc800078eb8ff */
[----:B------:R-:W-:-:S07]  /*c510*/  LOP3.LUT R2, R3, R2, R4, 0xfe, !PT ;  /* 0x0000000203027212 */ /* 0x000fce00078efe04 */
.L_x_17779:
[----:B------:R-:W-:Y:S05]  /*c520*/  BSYNC B0 ;  /* 0x0000000000007941 */ /* 0x000fea0003800000 */
.L_x_17778:
[----:B------:R-:W0:Y:S01]  /*c530*/  F2I.S64.TRUNC R2, R2 ;  /* 0x0000000200027311 */ /* 0x000e22000020d900 */
[----:B------:R-:W-:Y:S05]  /*c540*/  BRA `(.L_x_17763) ;  /* 0x00000004000c7947 */ /* 0x000fea0003800000 */
.L_x_17776:
        /* <DEDUP_REMOVED lines=21> */
.L_x_17785:
[----:B------:R-:W-:Y:S05]  /*c6a0*/  BSYNC B1 ;  /* 0x0000000000017941 */ /* 0x000fea0003800000 */
.L_x_17784:
[----:B------:R-:W-:Y:S01]  /*c6b0*/  IMAD.SHL.U32 R2, R2, 0x200000, RZ ;  /* 0x0020000002027824 */ /* 0x000fe200078e00ff */
[----:B------:R-:W-:-:S04]  /*c6c0*/  LEA R3, R0, 0x37800000, 0x17 ;  /* 0x3780000000037811 */ /* 0x000fc800078eb8ff */
[----:B------:R-:W-:-:S07]  /*c6d0*/  LOP3.LUT R2, R3, R2, R4, 0xfe, !PT ;  /* 0x0000000203027212 */ /* 0x000fce00078efe04 */
.L_x_17783:
[----:B------:R-:W-:Y:S05]  /*c6e0*/  BSYNC B0 ;  /* 0x0000000000007941 */ /* 0x000fea0003800000 */
.L_x_17782:
[----:B------:R-:W0:Y:S01]  /*c6f0*/  F2I.S64.TRUNC R2, R2 ;  /* 0x0000000200027311 */ /* 0x000e22000020d900 */
[----:B------:R-:W-:Y:S05]  /*c700*/  BRA `(.L_x_17763) ;  /* 0x00000000009c7947 */ /* 0x000fea0003800000 */
.L_x_17775:
        /* <DEDUP_REMOVED lines=14> */
.L_x_17789:
[----:B------:R-:W-:Y:S05]  /*c7f0*/  BSYNC B0 ;  /* 0x0000000000007941 */ /* 0x000fea0003800000 */
.L_x_17788:
[----:B------:R-:W0:Y:S01]  /*c800*/  F2I.S64.TRUNC R2, R2 ;  /* 0x0000000200027311 */ /* 0x000e22000020d900 */
[----:B------:R-:W-:Y:S05]  /*c810*/  BRA `(.L_x_17763) ;  /* 0x0000000000587947 */ /* 0x000fea0003800000 */
.L_x_17762:
        /* <DEDUP_REMOVED lines=16> */
.L_x_17790:
[----:B------:R-:W-:Y:S01]  /*c920*/  CS2R R2, SRZ ;  /* 0x0000000000027805 */ /* 0x000fe2000001ff00 */
[----:B------:R-:W-:Y:S06]  /*c930*/  BRA `(.L_x_17763) ;  /* 0x0000000000107947 */ /* 0x000fec0003800000 */
.L_x_17787:
[----:B------:R0:W5:Y:S01]  /*c940*/  LDG.E.64 R2, desc[UR36][R4.64] ;  /* 0x0000002404027981 */ /* 0x000162000c1e1b00 */
[----:B------:R-:W-:Y:S05]  /*c950*/  BRA `(.L_x_17763) ;  /* 0x0000000000087947 */ /* 0x000fea0003800000 */
.L_x_17786:
[----:B------:R0:W5:Y:S01]  /*c960*/  LDG.E R2, desc[UR36][R4.64] ;  /* 0x0000002404027981 */ /* 0x000162000c1e1900 */
[----:B------:R-:W-:-:S07]  /*c970*/  IMAD.MOV.U32 R3, RZ, RZ, RZ ;  /* 0x000000ffff037224 */ /* 0x000fce00078e00ff */
.L_x_17763:
        /* <DEDUP_REMOVED lines=41> */
.L_x_17793:
        /* <DEDUP_REMOVED lines=43> */
.L_x_17792:
        /* <DEDUP_REMOVED lines=39> */
.L_x_17791:
        /* <DEDUP_REMOVED lines=14> */
.L_x_17797:
[----:B------:R-:W-:Y:S01]  /*d210*/  STG.E.U8 desc[UR36][R16.64], R32 ;  /* 0x0000002010007986 */ /* 0x000fe2000c101124 */
[----:B------:R-:W-:Y:S05]  /*d220*/  EXIT ;  /* 0x000000000000794d */ /* 0x000fea0003800000 */
.L_x_17796:
        /* <DEDUP_REMOVED lines=8> */
.L_x_17800:
[----:B------:R-:W-:Y:S01]  /*d2b0*/  STG.E desc[UR36][R16.64], R32 ;  /* 0x0000002010007986 */ /* 0x000fe2000c101924 */
[----:B------:R-:W-:Y:S05]  /*d2c0*/  EXIT ;  /* 0x000000000000794d */ /* 0x000fea0003800000 */
.L_x_17799:
[----:B------:R-:W-:Y:S01]  /*d2d0*/  STG.E.U16 desc[UR36][R16.64], R32 ;  /* 0x0000002010007986 */ /* 0x000fe2000c101524 */
[----:B------:R-:W-:Y:S05]  /*d2e0*/  EXIT ;  /* 0x000000000000794d */ /* 0x000fea0003800000 */
.L_x_17795:
        /* <DEDUP_REMOVED lines=9> */
.L_x_17802:
[----:B------:R-:W1:Y:S02]  /*d380*/  I2F.S64 R0, R32 ;  /* 0x0000002000007312 */ /* 0x000e640000301400 */
[----:B-1----:R-:W-:-:S05]  /*d390*/  F2FP.F16.F32.PACK_AB R0, RZ, R0 ;  /* 0x00000000ff00723e */ /* 0x002fca00000000ff */
[----:B------:R-:W-:Y:S01]  /*d3a0*/  STG.E.U16 desc[UR36][R16.64], R0 ;  /* 0x0000000010007986 */ /* 0x000fe2000c101524 */
[----:B------:R-:W-:Y:S05]  /*d3b0*/  EXIT ;  /* 0x000000000000794d */ /* 0x000fea0003800000 */
.L_x_17801:
        /* <DEDUP_REMOVED lines=10> */
.L_x_17804:
[----:B------:R-:W1:Y:S02]  /*d460*/  I2F.S64 R32, R32 ;  /* 0x0000002000207312 */ /* 0x000e640000301400 */
[----:B-1----:R-:W-:-:S04]  /*d470*/  F2FP.F16.F32.PACK_AB R3, RZ, R32 ;  /* 0x00000020ff03723e */ /* 0x002fc800000000ff */
[----:B------:R-:W-:-:S05]  /*d480*/  PRMT R3, R3, 0x5410, RZ ;  /* 0x0000541003037816 */ /* 0x000fca00000000ff */
[----:B------:R-:W-:Y:S01]  /*d490*/  STG.E desc[UR36][R16.64], R3 ;  /* 0x0000000310007986 */ /* 0x000fe2000c101924 */
[----:B------:R-:W-:Y:S05]  /*d4a0*/  EXIT ;  /* 0x000000000000794d */ /* 0x000fea0003800000 */
.L_x_17803:
[----:B------:R-:W1:Y:S02]  /*d4b0*/  I2F.F64.S64 R2, R32 ;  /* 0x0000002000027312 */ /* 0x000e640000301c00 */
[----:B-1----:R-:W-:Y:S01]  /*d4c0*/  STG.E.64 desc[UR36][R16.64], R2 ;  /* 0x0000000210007986 */ /* 0x002fe2000c101b24 */
[----:B------:R-:W-:Y:S05]  /*d4d0*/  EXIT ;  /* 0x000000000000794d */ /* 0x000fea0003800000 */
.L_x_17794:
        /* <DEDUP_REMOVED lines=13> */
.L_x_17807:
[----:B------:R-:W1:Y:S01]  /*d5b0*/  I2F.F64.S64 R32, R32 ;  /* 0x0000002000207312 */ /* 0x000e620000301c00 */
[----:B------:R-:W-:-:S05]  /*d5c0*/  CS2R R34, SRZ ;  /* 0x0000000000227805 */ /* 0x000fca000001ff00 */
[----:B-1----:R-:W-:Y:S01]  /*d5d0*/  STG.E.128 desc[UR36][R16.64], R32 ;  /* 0x0000002010007986 */ /* 0x002fe2000c101d24 */
[----:B------:R-:W-:Y:S05]  /*d5e0*/  EXIT ;  /* 0x000000000000794d */ /* 0x000fea0003800000 */
.L_x_17806:
        /* <DEDUP_REMOVED lines=21> */
.L_x_17811:
[----:B------:R-:W-:Y:S05]  /*d740*/  BSYNC B0 ;  /* 0x0000000000007941 */ /* 0x000fea0003800000 */
.L_x_17810:
[----:B------:R-:W-:-:S05]  /*d750*/  LOP3.LUT R3, R0, R3, RZ, 0xfc, !PT ;  /* 0x0000000300037212 */ /* 0x000fca00078efcff */
[----:B------:R-:W-:Y:S01]  /*d760*/  STG.E.U8 desc[UR36][R16.64], R3 ;  /* 0x0000000310007986 */ /* 0x000fe2000c101124 */
[----:B------:R-:W-:Y:S05]  /*d770*/  EXIT ;  /* 0x000000000000794d */ /* 0x000fea0003800000 */
.L_x_17809:
        /* <DEDUP_REMOVED lines=13> */
.L_x_17813:
[----:B------:R-:W-:Y:S01]  /*d850*/  IMAD.MOV.U32 R0, RZ, RZ, 0x7f ;  /* 0x0000007fff007424 */ /* 0x000fe200078e00ff */
[----:B------:R-:W-:-:S04]  /*d860*/  ISETP.GT.U32.AND P0, PT, R2, 0x7f800000, PT ;  /* 0x7f8000000200780c */ /* 0x000fc80003f04070 */
[----:B------:R-:W-:-:S09]  /*d870*/  SEL R0, R0, 0x7c, P0 ;  /* 0x0000007c00007807 */ /* 0x000fd20000000000 */
.L_x_17814:
[----:B------:R-:W-:Y:S05]  /*d880*/  BSYNC B0 ;  /* 0x0000000000007941 */ /* 0x000fea0003800000 */
.L_x_17812:
[----:B------:R-:W-:-:S04]  /*d890*/  LOP3.LUT R2, R33, 0x80000000, RZ, 0xc0, !PT ;  /* 0x8000000021027812 */ /* 0x000fc800078ec0ff */
[----:B------:R-:W-:-:S04]  /*d8a0*/  SHF.R.U32.HI R3, RZ, 0x18, R2 ;  /* 0x00000018ff037819 */ /* 0x000fc80000011602 */
[----:B------:R-:W-:-:S05]  /*d8b0*/  LOP3.LUT R3, R0, R3, RZ, 0xfc, !PT ;  /* 0x0000000300037212 */ /* 0x000fca00078efcff */
[----:B------:R-:W-:Y:S01]  /*d8c0*/  STG.E.U8 desc[UR36][R16.64], R3 ;  /* 0x0000000310007986 */ /* 0x000fe2000c101124 */
[----:B------:R-:W-:Y:S05]  /*d8d0*/  EXIT ;  /* 0x000000000000794d */ /* 0x000fea0003800000 */
.L_x_17808:
[----:B------:R-:W1:Y:S02]  /*d8e0*/  I2F.S64 R0, R32 ;  /* 0x0000002000007312 */ /* 0x000e640000301400 */
[----:B-1----:R-:W-:-:S05]  /*d8f0*/  F2FP.BF16.F32.PACK_AB R0, RZ, R0 ;  /* 0x00000000ff00723e */ /* 0x002fca00000010ff */
[----:B------:R-:W-:Y:S01]  /*d900*/  STG.E.U16 desc[UR36][R16.64], R0 ;  /* 0x0000000010007986 */ /* 0x000fe2000c101524 */
[----:B------:R-:W-:Y:S05]  /*d910*/  EXIT ;  /* 0x000000000000794d */ /* 0x000fea0003800000 */
.L_x_17805:
        /* <DEDUP_REMOVED lines=10> */
.L_x_17817:
        /* <DEDUP_REMOVED lines=17> */
.L_x_17820:
[----:B------:R-:W-:-:S04]  /*dad0*/  LOP3.LUT R2, R33, 0x80000000, RZ, 0xc0, !PT ;  /* 0x8000000021027812 */ /* 0x000fc800078ec0ff */
[----:B------:R-:W-:-:S04]  /*dae0*/  SHF.R.U32.HI R3, RZ, 0x18, R2 ;  /* 0x00000018ff037819 */ /* 0x000fc80000011602 */
[----:B------:R-:W-:-:S04]  /*daf0*/  LOP3.LUT R0, R0, R3, RZ, 0xfc, !PT ;  /* 0x0000000300007212 */ /* 0x000fc800078efcff */
[----:B------:R-:W-:-:S07]  /*db00*/  PRMT R8, R0, 0x7610, R8 ;  /* 0x0000761000087816 */ /* 0x000fce0000000008 */
.L_x_17819:
[----:B------:R-:W-:Y:S05]  /*db10*/  BSYNC B0 ;  /* 0x0000000000007941 */ /* 0x000fea0003800000 */
.L_x_17818:
[----:B------:R-:W-:Y:S01]  /*db20*/  STG.E.U8 desc[UR36][R16.64], R8 ;  /* 0x0000000810007986 */ /* 0x000fe2000c101124 */
[----:B------:R-:W-:Y:S05]  /*db30*/  EXIT ;  /* 0x000000000000794d */ /* 0x000fea0003800000 */
.L_x_17816:
        /* <DEDUP_REMOVED lines=17> */
.L_x_17823:
[----:B------:R-:W-:-:S04]  /*dc50*/  LOP3.LUT R2, R33, 0x80000000, RZ, 0xc0, !PT ;  /* 0x8000000021027812 */ /* 0x000fc800078ec0ff */
[----:B------:R-:W-:-:S04]  /*dc60*/  SHF.R.U32.HI R3, RZ, 0x18, R2 ;  /* 0x00000018ff037819 */ /* 0x000fc80000011602 */
[----:B------:R-:W-:-:S04]  /*dc70*/  LOP3.LUT R0, R0, R3, RZ, 0xfc, !PT ;  /* 0x0000000300007212 */ /* 0x000fc800078efcff */
[----:B------:R-:W-:-:S07]  /*dc80*/  PRMT R8, R0, 0x7610, R8 ;  /* 0x0000761000087816 */ /* 0x000fce0000000008 */
.L_x_17822:
[----:B------:R-:W-:Y:S05]  /*dc90*/  BSYNC B0 ;  /* 0x0000000000007941 */ /* 0x000fea0003800000 */
.L_x_17821:
[----:B------:R-:W-:Y:S01]  /*dca0*/  STG.E.U8 desc[UR36][R16.64], R8 ;  /* 0x0000000810007986 */ /* 0x000fe2000c101124 */
[----:B------:R-:W-:Y:S05]  /*dcb0*/  EXIT ;  /* 0x000000000000794d */ /* 0x000fea0003800000 */
.L_x_17815:
        /* <DEDUP_REMOVED lines=22> */
.L_x_17798:
        /* <DEDUP_REMOVED lines=16> */
.L_x_17826:
[----:B------:R-:W-:Y:S05]  /*df20*/  EXIT ;  /* 0x000000000000794d */ /* 0x000fea0003800000 */
.L_x_17825:
[----:B------:R-:W-:Y:S01]  /*df30*/  STG.E.64 desc[UR36][R16.64], R32 ;  /* 0x0000002010007986 */ /* 0x000fe2000c101b24 */
[----:B------:R-:W-:Y:S05]  /*df40*/  EXIT ;  /* 0x000000000000794d */ /* 0x000fea0003800000 */
.L_x_17824:
[----:B------:R-:W-:Y:S01]  /*df50*/  STG.E desc[UR36][R16.64], R32 ;  /* 0x0000002010007986 */ /* 0x000fe2000c101924 */
[----:B------:R-:W-:Y:S05]  /*df60*/  EXIT ;  /* 0x000000000000794d */ /* 0x000fea0003800000 */
.L_x_17827:
        /* <DEDUP_REMOVED lines=9> */
.L_x_18641:


//--------------------- .text._ZN2at6native27unrolled_elementwise_kernelIZZNS0_73_GLOBAL__N__c8866d80_35_SparseBinaryOpIntersectionKernel_cu_9e10b42f_311142_sparse_binary_op_intersection_kernel_implINS2_18CUDAKernelLauncherENS2_36CUDAValueSelectionIntersectionKernelINS2_5MulOpEEElLl8EEEvRNS_6TensorERKS8_SB_RKSt6vectorIlSaIlEERKSt8optionalIS8_ESK_bbENKUlvE1_clEvEUllE_St5arrayIPcLm2EELi4E23TrivialOffsetCalculatorILi1EjESR_NS0_6memory12LoadWithCastILi1EEENSS_13StoreWithCastILi1EEEEEviT_T0_T2_T3_T4_T5_ --------------------------
	.section	.text._ZN2at6native27unrolled_elementwise_kernelIZZNS0_73_GLOBAL__N__c8866d80_35_SparseBinaryOpIntersectionKernel_cu_9e10b42f_311142_sparse_binary_op_intersection_kernel_implINS2_18CUDAKernelLauncherENS2_36CUDAValueSelectionIntersectionKernelINS2_5MulOpEEElLl8EEEvRNS_6TensorERKS8_SB_RKSt6vectorIlSaIlEERKSt8optionalIS8_ESK_bbENKUlvE1_clEvEUllE_St5arrayIPcLm2EELi4E23TrivialOffsetCalculatorILi1EjESR_NS0_6memory12LoadWithCastILi1EEENSS_13StoreWithCastILi1EEEEEviT_T0_T2_T3_T4_T5_,"ax",@progbits
	.align	128
        .global         _ZN2at6native27unrolled_elementwise_kernelIZZNS0_73_GLOBAL__N__c8866d80_35_SparseBinaryOpIntersectionKernel_cu_9e10b42f_311142_sparse_binary_op_intersection_kernel_implINS2_18CUDAKernelLauncherENS2_36CUDAValueSelectionIntersectionKernelINS2_5MulOpEEElLl8EEEvRNS_6TensorERKS8_SB_RKSt6vectorIlSaIlEERKSt8optionalIS8_ESK_bbENKUlvE1_clEvEUllE_St5arrayIPcLm2EELi4E23TrivialOffsetCalculatorILi1EjESR_NS0_6memory12LoadWithCastILi1EEENSS_13StoreWithCastILi1EEEEEviT_T0_T2_T3_T4_T5_
        .type           _ZN2at6native27unrolled_elementwise_kernelIZZNS0_73_GLOBAL__N__c8866d80_35_SparseBinaryOpIntersectionKernel_cu_9e10b42f_311142_sparse_binary_op_intersection_kernel_implINS2_18CUDAKernelLauncherENS2_36CUDAValueSelectionIntersectionKernelINS2_5MulOpEEElLl8EEEvRNS_6TensorERKS8_SB_RKSt6vectorIlSaIlEERKSt8optionalIS8_ESK_bbENKUlvE1_clEvEUllE_St5arrayIPcLm2EELi4E23TrivialOffsetCalculatorILi1EjESR_NS0_6memory12LoadWithCastILi1EEENSS_13StoreWithCastILi1EEEEEviT_T0_T2_T3_T4_T5_,@function
        .size           _ZN2at6native27unrolled_elementwise_kernelIZZNS0_73_GLOBAL__N__c8866d80_35_SparseBinaryOpIntersectionKernel_cu_9e10b42f_311142_sparse_binary_op_intersection_kernel_implINS2_18CUDAKernelLauncherENS2_36CUDAValueSelectionIntersectionKernelINS2_5MulOpEEElLl8EEEvRNS_6TensorERKS8_SB_RKSt6vectorIlSaIlEERKSt8optionalIS8_ESK_bbENKUlvE1_clEvEUllE_St5arrayIPcLm2EELi4E23TrivialOffsetCalculatorILi1EjESR_NS0_6memory12LoadWithCastILi1EEENSS_13StoreWithCastILi1EEEEEviT_T0_T2_T3_T4_T5_,(.L_x_18642 - _ZN2at6native27unrolled_elementwise_kernelIZZNS0_73_GLOBAL__N__c8866d80_35_SparseBinaryOpIntersectionKernel_cu_9e10b42f_311142_sparse_binary_op_intersection_kernel_implINS2_18CUDAKernelLauncherENS2_36CUDAValueSelectionIntersectionKernelINS2_5MulOpEEElLl8EEEvRNS_6TensorERKS8_SB_RKSt6vectorIlSaIlEERKSt8optionalIS8_ESK_bbENKUlvE1_clEvEUllE_St5arrayIPcLm2EELi4E23TrivialOffsetCalculatorILi1EjESR_NS0_6memory12LoadWithCastILi1EEENSS_13StoreWithCastILi1EEEEEviT_T0_T2_T3_T4_T5_)
        .other          _ZN2at6native27unrolled_elementwise_kernelIZZNS0_73_GLOBAL__N__c8866d80_35_SparseBinaryOpIntersectionKernel_cu_9e10b42f_311142_sparse_binary_op_intersection_kernel_implINS2_18CUDAKernelLauncherENS2_36CUDAValueSelectionIntersectionKernelINS2_5MulOpEEElLl8EEEvRNS_6TensorERKS8_SB_RKSt6vectorIlSaIlEERKSt8optionalIS8_ESK_bbENKUlvE1_clEvEUllE_St5arrayIPcLm2EELi4E23TrivialOffsetCalculatorILi1EjESR_NS0_6memory12LoadWithCastILi1EEENSS_13StoreWithCastILi1EEEEEviT_T0_T2_T3_T4_T5_,@"STO_CUDA_ENTRY STV_DEFAULT"
_ZN2at6native27unrolled_elementwise_kernelIZZNS0_73_GLOBAL__N__c8866d80_35_SparseBinaryOpIntersectionKernel_cu_9e10b42f_311142_sparse_binary_op_intersection_kernel_implINS2_18CUDAKernelLauncherENS2_36CUDAValueSelectionIntersectionKernelINS2_5MulOpEEElLl8EEEvRNS_6TensorERKS8_SB_RKSt6vectorIlSaIlEERKSt8optionalIS8_ESK_bbENKUlvE1_clEvEUllE_St5arrayIPcLm2EELi4E23TrivialOffsetCalculatorILi1EjESR_NS0_6memory12LoadWithCastILi1EEENSS_13StoreWithCastILi1EEEEEviT_T0_T2_T3_T4_T5_:
.text._ZN2at6native27unrolled_elementwise_kernelIZZNS0_73_GLOBAL__N__c8866d80_35_SparseBinaryOpIntersectionKernel_cu_9e10b42f_311142_sparse_binary_op_intersection_kernel_implINS2_18CUDAKernelLauncherENS2_36CUDAValueSelectionIntersectionKernelINS2_5MulOpEEElLl8EEEvRNS_6TensorERKS8_SB_RKSt6vectorIlSaIlEERKSt8optionalIS8_ESK_bbENKUlvE1_clEvEUllE_St5arrayIPcLm2EELi4E23TrivialOffsetCalculatorILi1EjESR_NS0_6memory12LoadWithCastILi1EEENSS_13StoreWithCastILi1EEEEEviT_T0_T2_T3_T4_T5_:
        /* <DEDUP_REMOVED lines=59> */
.L_x_17833:
[----:B------:R1:W5:Y:S01]  /*03b0*/  LDG.E.U8 R26, desc[UR36][R4.64] ;  /* 0x00000024041a7981 */ /* 0x000362000c1e1100 */
[----:B------:R-:W-:Y:S01]  /*03c0*/  IMAD.MOV.U32 R27, RZ, RZ, RZ ;  /* 0x000000ffff1b7224 */ /* 0x000fe200078e00ff */
[----:B------:R-:W-:Y:S06]  /*03d0*/  BRA `(.L_x_17835) ;  /* 0x0000000c004c7947 */ /* 0x000fec0003800000 */
.L_x_17832:
        /* <DEDUP_REMOVED lines=8> */
.L_x_17837:
[----:B------:R-:W2:Y:S02]  /*0460*/  LDG.E R26, desc[UR36][R4.64] ;  /* 0x00000024041a7981 */ /* 0x000ea4000c1e1900 */
[----:B--2---:R-:W-:Y:S01]  /*0470*/  SHF.R.S32.HI R27, RZ, 0x1f, R26 ;  /* 0x0000001fff1b7819 */ /* 0x004fe2000001141a */
[----:B------:R-:W-:Y:S06]  /*0480*/  BRA `(.L_x_17835) ;  /* 0x0000000c00207947 */ /* 0x000fec0003800000 */
.L_x_17836:
[----:B------:R-:W2:Y:S02]  /*0490*/  LDG.E.S16 R26, desc[UR36][R4.64] ;  /* 0x00000024041a7981 */ /* 0x000ea4000c1e1700 */
[----:B--2---:R-:W-:Y:S01]  /*04a0*/  SHF.R.S32.HI R27, RZ, 0x1f, R26 ;  /* 0x0000001fff1b7819 */ /* 0x004fe2000001141a */
[----:B------:R-:W-:Y:S06]  /*04b0*/  BRA `(.L_x_17835) ;  /* 0x0000000c00147947 */ /* 0x000fec0003800000 */
.L_x_17831:
        /* <DEDUP_REMOVED lines=9> */
.L_x_17839:
[----:B------:R-:W2:Y:S02]  /*0550*/  LDG.E.U16 R4, desc[UR36][R4.64] ;  /* 0x0000002404047981 */ /* 0x000ea4000c1e1500 */
[----:B--2---:R-:W-:-:S06]  /*0560*/  HADD2.F32 R26, -RZ, R4.H0_H0 ;  /* 0x20000004ff1a7230 */ /* 0x004fcc0000004100 */
[----:B------:R-:W0:Y:S01]  /*0570*/  F2I.S64.TRUNC R26, R26 ;  /* 0x0000001a001a7311 */ /* 0x000e22000020d900 */
[----:B------:R-:W-:Y:S05]  /*0580*/  BRA `(.L_x_17835) ;  /* 0x0000000800e07947 */ /* 0x000fea0003800000 */
.L_x_17838:
        /* <DEDUP_REMOVED lines=9> */
.L_x_17841:
[----:B------:R-:W2:Y:S02]  /*0620*/  LDG.E.U16 R4, desc[UR36][R4.64] ;  /* 0x0000002404047981 */ /* 0x000ea4000c1e1500 */
[----:B--2---:R-:W-:-:S06]  /*0630*/  HADD2.F32 R26, -RZ, R4.H0_H0 ;  /* 0x20000004ff1a7230 */ /* 0x004fcc0000004100 */
[----:B------:R-:W4:Y:S01]  /*0640*/  F2I.S64.TRUNC R26, R26 ;  /* 0x0000001a001a7311 */ /* 0x000f22000020d900 */
[----:B------:R-:W-:Y:S05]  /*0650*/  BRA `(.L_x_17835) ;  /* 0x0000000800ac7947 */ /* 0x000fea0003800000 */
.L_x_17840:
[----:B------:R-:W2:Y:S02]  /*0660*/  LDG.E.64 R4, desc[UR36][R4.64] ;  /* 0x0000002404047981 */ /* 0x000ea4000c1e1b00 */
[----:B--2---:R2:W3:Y:S01]  /*0670*/  F2I.S64.F64.TRUNC R26, R4 ;  /* 0x00000004001a7311 */ /* 0x0044e2000030d900 */
[----:B------:R-:W-:Y:S05]  /*0680*/  BRA `(.L_x_17835) ;  /* 0x0000000800a07947 */ /* 0x000fea0003800000 */
.L_x_17830:
        /* <DEDUP_REMOVED lines=13> */
.L_x_17844:
[----:B------:R-:W2:Y:S02]  /*0760*/  LDG.E.64 R4, desc[UR36][R4.64] ;  /* 0x0000002404047981 */ /* 0x000ea4000c1e1b00 */
[----:B--2---:R0:W1:Y:S01]  /*0770*/  F2I.S64.F64.TRUNC R26, R4 ;  /* 0x00000004001a7311 */ /* 0x004062000030d900 */
[----:B------:R-:W-:Y:S05]  /*0780*/  BRA `(.L_x_17835) ;  /* 0x0000000800607947 */ /* 0x000fea0003800000 */
.L_x_17843:
        /* <DEDUP_REMOVED lines=27> */
.L_x_17846:
        /* <DEDUP_REMOVED lines=15> */
.L_x_17845:
[----:B------:R-:W2:Y:S02]  /*0a30*/  LDG.E.U16 R26, desc[UR36][R4.64] ;  /* 0x00000024041a7981 */ /* 0x000ea4000c1e1500 */
[----:B--2---:R-:W-:-:S06]  /*0a40*/  IMAD.U32 R26, R26, 0x10000, RZ ;  /* 0x000100001a1a7824 */ /* 0x004fcc00078e00ff */
[----:B------:R-:W0:Y:S01]  /*0a50*/  F2I.S64.TRUNC R26, R26 ;  /* 0x0000001a001a7311 */ /* 0x000e22000020d900 */
[----:B------:R-:W-:Y:S05]  /*0a60*/  BRA `(.L_x_17835) ;  /* 0x0000000400a87947 */ /* 0x000fea0003800000 */
.L_x_17842:
        /* <DEDUP_REMOVED lines=11> */
.L_x_17849:
        /* <DEDUP_REMOVED lines=21> */
.L_x_17853:
[----:B------:R-:W-:Y:S05]  /*0c70*/  BSYNC B1 ;  /* 0x0000000000017941 */ /* 0x000fea0003800000 */
.L_x_17852:
[----:B------:R-:W-:Y:S01]  /*0c80*/  IMAD.SHL.U32 R3, R3, 0x100000, RZ ;  /* 0x0010000003037824 */ /* 0x000fe200078e00ff */
[----:B------:R-:W-:-:S04]  /*0c90*/  LEA R5, R0, 0x3b800000, 0x17 ;  /* 0x3b80000000057811 */ /* 0x000fc800078eb8ff */
[----:B------:R-:W-:-:S07]  /*0ca0*/  LOP3.LUT R26, R5, R3, R26, 0xfe, !PT ;  /* 0x00000003051a7212 */ /* 0x000fce00078efe1a */
.L_x_17851:
[----:B------:R-:W-:Y:S05]  /*0cb0*/  BSYNC B0 ;  /* 0x0000000000007941 */ /* 0x000fea0003800000 */
.L_x_17850:
[----:B------:R-:W0:Y:S01]  /*0cc0*/  F2I.S64.TRUNC R26, R26 ;  /* 0x0000001a001a7311 */ /* 0x000e22000020d900 */
[----:B------:R-:W-:Y:S05]  /*0cd0*/  BRA `(.L_x_17835) ;  /* 0x00000004000c7947 */ /* 0x000fea0003800000 */
.L_x_17848:
        /* <DEDUP_REMOVED lines=21> */
.L_x_17857:
[----:B------:R-:W-:Y:S05]  /*0e30*/  BSYNC B1 ;  /* 0x0000000000017941 */ /* 0x000fea0003800000 */
.L_x_17856:
[----:B------:R-:W-:Y:S01]  /*0e40*/  IMAD.SHL.U32 R3, R3, 0x200000, RZ ;  /* 0x0020000003037824 */ /* 0x000fe200078e00ff */
[----:B------:R-:W-:-:S04]  /*0e50*/  LEA R5, R0, 0x37800000, 0x17 ;  /* 0x3780000000057811 */ /* 0x000fc800078eb8ff */
[----:B------:R-:W-:-:S07]  /*0e60*/  LOP3.LUT R26, R5, R3, R26, 0xfe, !PT ;  /* 0x00000003051a7212 */ /* 0x000fce00078efe1a */
.L_x_17855:
[----:B------:R-:W-:Y:S05]  /*0e70*/  BSYNC B0 ;  /* 0x0000000000007941 */ /* 0x000fea0003800000 */
.L_x_17854:
[----:B------:R-:W0:Y:S01]  /*0e80*/  F2I.S64.TRUNC R26, R26 ;  /* 0x0000001a001a7311 */ /* 0x000e22000020d900 */
[----:B------:R-:W-:Y:S05]  /*0e90*/  BRA `(.L_x_17835) ;  /* 0x00000000009c7947 */ /* 0x000fea0003800000 */
.L_x_17847:
        /* <DEDUP_REMOVED lines=14> */
.L_x_17861:
[----:B------:R-:W-:Y:S05]  /*0f80*/  BSYNC B0 ;  /* 0x0000000000007941 */ /* 0x000fea0003800000 */
.L_x_17860:
[----:B------:R-:W0:Y:S01]  /*0f90*/  F2I.S64.TRUNC R26, R26 ;  /* 0x0000001a001a7311 */ /* 0x000e22000020d900 */
[----:B------:R-:W-:Y:S05]  /*0fa0*/  BRA `(.L_x_17835) ;  /* 0x0000000000587947 */ /* 0x000fea0003800000 */
.L_x_17834:
        /* <DEDUP_REMOVED lines=16> */
.L_x_17862:
[----:B------:R-:W-:Y:S01]  /*10b0*/  CS2R R26, SRZ ;  /* 0x00000000001a7805 */ /* 0x000fe2000001ff00 */
[----:B------:R-:W-:Y:S06]  /*10c0*/  BRA `(.L_x_17835) ;  /* 0x0000000000107947 */ /* 0x000fec0003800000 */
.L_x_17859:
[----:B------:R0:W5:Y:S01]  /*10d0*/  LDG.E.64 R26, desc[UR36][R4.64] ;  /* 0x00000024041a7981 */ /* 0x000162000c1e1b00 */
[----:B------:R-:W-:Y:S05]  /*10e0*/  BRA `(.L_x_17835) ;  /* 0x0000000000087947 */ /* 0x000fea0003800000 */
.L_x_17858:
[----:B------:R0:W5:Y:S01]  /*10f0*/  LDG.E R26, desc[UR36][R4.64] ;  /* 0x00000024041a7981 */ /* 0x000162000c1e1900 */
[----:B------:R-:W-:-:S07]  /*1100*/  IMAD.MOV.U32 R27, RZ, RZ, RZ ;  /* 0x000000ffff1b7224 */ /* 0x000fce00078e00ff */
.L_x_17835:
[----:B------:R-:W2:Y:S02]  /*1110*/  S2R R28, SR_TID.X ;  /* 0x00000000001c7919 */ /* 0x000ea40000002100 */
[----:B--2---:R-:W-:-:S07]  /*1120*/  VIADD R28, R28, 0x80 ;  /* 0x000000801c1c7836 */ /* 0x004fce0000000000 */
.L_x_17829:
[----:B------:R-:W-:Y:S05]  /*1130*/  BSYNC B6 ;  /* 0x0000000000067941 */ /* 0x000fea0003800000 */
.L_x_17828:
        /* <DEDUP_REMOVED lines=24> */
.L_x_17868:
[----:B------:R0:W5:Y:S01]  /*12c0*/  LDG.E.U8 R16, desc[UR36][R4.64] ;  /* 0x0000002404107981 */ /* 0x000162000c1e1100 */
[----:B------:R-:W-:Y:S01]  /*12d0*/  IMAD.MOV.U32 R17, RZ, RZ, RZ ;  /* 0x000000ffff117224 */ /* 0x000fe200078e00ff */
[----:B------:R-:W-:Y:S06]  /*12e0*/  BRA `(.L_x_17870) ;  /* 0x0000000c00487947 */ /* 0x000fec0003800000 */
.L_x_17867:
        /* <DEDUP_REMOVED lines=8> */
.L_x_17872:
[----:B------:R-:W2:Y:S02]  /*1370*/  LDG.E R16, desc[UR36][R4.64] ;  /* 0x0000002404107981 */ /* 0x000ea4000c1e1900 */
[----:B--2---:R-:W-:Y:S01]  /*1380*/  SHF.R.S32.HI R17, RZ, 0x1f, R16 ;  /* 0x0000001fff117819 */ /* 0x004fe20000011410 */
[----:B------:R-:W-:Y:S06]  /*1390*/  BRA `(.L_x_17870) ;  /* 0x0000000c001c7947 */ /* 0x000fec0003800000 */
.L_x_17871:
[----:B------:R-:W2:Y:S02]  /*13a0*/  LDG.E.S16 R16, desc[UR36][R4.64] ;  /* 0x0000002404107981 */ /* 0x000ea4000c1e1700 */
[----:B--2---:R-:W-:Y:S01]  /*13b0*/  SHF.R.S32.HI R17, RZ, 0x1f, R16 ;  /* 0x0000001fff117819 */ /* 0x004fe20000011410 */
[----:B------:R-:W-:Y:S06]  /*13c0*/  BRA `(.L_x_17870) ;  /* 0x0000000c00107947 */ /* 0x000fec0003800000 */
.L_x_17866:
        /* <DEDUP_REMOVED lines=9> */
.L_x_17874:
[----:B------:R-:W2:Y:S02]  /*1460*/  LDG.E.U16 R4, desc[UR36][R4.64] ;  /* 0x0000002404047981 */ /* 0x000ea4000c1e1500 */
[----:B--2---:R-:W-:-:S06]  /*1470*/  HADD2.F32 R16, -RZ, R4.H0_H0 ;  /* 0x20000004ff107230 */ /* 0x004fcc0000004100 */
[----:B------:R-:W0:Y:S01]  /*1480*/  F2I.S64.TRUNC R16, R16 ;  /* 0x0000001000107311 */ /* 0x000e22000020d900 */
[----:B------:R-:W-:Y:S05]  /*1490*/  BRA `(.L_x_17870) ;  /* 0x0000000800dc7947 */ /* 0x000fea0003800000 */
.L_x_17873:
        /* <DEDUP_REMOVED lines=9> */
.L_x_17876:
[----:B------:R-:W2:Y:S02]  /*1530*/  LDG.E.U16 R4, desc[UR36][R4.64] ;  /* 0x0000002404047981 */ /* 0x000ea4000c1e1500 */
[----:B--2---:R-:W-:-:S06]  /*1540*/  HADD2.F32 R16, -RZ, R4.H0_H0 ;  /* 0x20000004ff107230 */ /* 0x004fcc0000004100 */
[----:B------:R-:W0:Y:S01]  /*1550*/  F2I.S64.TRUNC R16, R16 ;  /* 0x0000001000107311 */ /* 0x000e22000020d900 */
[----:B------:R-:W-:Y:S05]  /*1560*/  BRA `(.L_x_17870) ;  /* 0x0000000800a87947 */ /* 0x000fea0003800000 */
.L_x_17875:
[----:B------:R-:W2:Y:S02]  /*1570*/  LDG.E.64 R4, desc[UR36][R4.64] ;  /* 0x0000002404047981 */ /* 0x000ea4000c1e1b00 */
[----:B--2---:R0:W1:Y:S01]  /*1580*/  F2I.S64.F64.TRUNC R16, R4 ;  /* 0x0000000400107311 */ /* 0x004062000030d900 */
[----:B------:R-:W-:Y:S05]  /*1590*/  BRA `(.L_x_17870) ;  /* 0x00000008009c7947 */ /* 0x000fea0003800000 */
.L_x_17865:
        /* <DEDUP_REMOVED lines=13> */
.L_x_17879:
[----:B------:R-:W2:Y:S02]  /*1670*/  LDG.E.64 R4, desc[UR36][R4.64] ;  /* 0x0000002404047981 */ /* 0x000ea4000c1e1b00 */
[----:B--2---:R0:W1:Y:S01]  /*1680*/  F2I.S64.F64.TRUNC R16, R4 ;  /* 0x0000000400107311 */ /* 0x004062000030d900 */
[----:B------:R-:W-:Y:S05]  /*1690*/  BRA `(.L_x_17870) ;  /* 0x00000008005c7947 */ /* 0x000fea0003800000 */
.L_x_17878:
        /* <DEDUP_REMOVED lines=27> */
.L_x_17881:
        /* <DEDUP_REMOVED lines=14> */
.L_x_17880:
[----:B------:R-:W2:Y:S02]  /*1930*/  LDG.E.U16 R16, desc[UR36][R4.64] ;  /* 0x0000002404107981 */ /* 0x000ea4000c1e1500 */
[----:B--2---:R-:W-:-:S06]  /*1940*/  IMAD.U32 R16, R16, 0x10000, RZ ;  /* 0x0001000010107824 */ /* 0x004fcc00078e00ff */
[----:B------:R-:W0:Y:S01]  /*1950*/  F2I.S64.TRUNC R16, R16 ;  /* 0x0000001000107311 */ /* 0x000e22000020d900 */
[----:B------:R-:W-:Y:S05]  /*1960*/  BRA `(.L_x_17870) ;  /* 0x0000000400a87947 */ /* 0x000fea0003800000 */
.L_x_17877:
        /* <DEDUP_REMOVED lines=11> */
.L_x_17884:
        /* <DEDUP_REMOVED lines=21> */
.L_x_17888:
[----:B------:R-:W-:Y:S05]  /*1b70*/  BSYNC B1 ;  /* 0x0000000000017941 */ /* 0x000fea0003800000 */
.L_x_17887:
[----:B------:R-:W-:Y:S01]  /*1b80*/  IMAD.SHL.U32 R3, R3, 0x100000, RZ ;  /* 0x0010000003037824 */ /* 0x000fe200078e00ff */
[----:B------:R-:W-:-:S04]  /*1b90*/  LEA R5, R0, 0x3b800000, 0x17 ;  /* 0x3b80000000057811 */ /* 0x000fc800078eb8ff */
[----:B------:R-:W-:-:S07]  /*1ba0*/  LOP3.LUT R16, R5, R3, R16, 0xfe, !PT ;  /* 0x0000000305107212 */ /* 0x000fce00078efe10 */
.L_x_17886:
[----:B------:R-:W-:Y:S05]  /*1bb0*/  BSYNC B0 ;  /* 0x0000000000007941 */ /* 0x000fea0003800000 */
.L_x_17885:
[----:B------:R-:W0:Y:S01]  /*1bc0*/  F2I.S64.TRUNC R16, R16 ;  /* 0x0000001000107311 */ /* 0x000e22000020d900 */
[----:B------:R-:W-:Y:S05]  /*1bd0*/  BRA `(.L_x_17870) ;  /* 0x00000004000c7947 */ /* 0x000fea0003800000 */
.L_x_17883:
        /* <DEDUP_REMOVED lines=21> */
.L_x_17892:
[----:B------:R-:W-:Y:S05]  /*1d30*/  BSYNC B1 ;  /* 0x0000000000017941 */ /* 0x000fea0003800000 */
.L_x_17891:
[----:B------:R-:W-:Y:S01]  /*1d40*/  IMAD.SHL.U32 R3, R3, 0x200000, RZ ;  /* 0x0020000003037824 */ /* 0x000fe200078e00ff */
[----:B------:R-:W-:-:S04]  /*1d50*/  LEA R5, R0, 0x37800000, 0x17 ;  /* 0x3780000000057811 */ /* 0x000fc800078eb8ff */
[----:B------:R-:W-:-:S07]  /*1d60*/  LOP3.LUT R16, R5, R3, R16, 0xfe, !PT ;  /* 0x0000000305107212 */ /* 0x000fce00078efe10 */
.L_x_17890:
[----:B------:R-:W-:Y:S05]  /*1d70*/  BSYNC B0 ;  /* 0x0000000000007941 */ /* 0x000fea0003800000 */
.L_x_17889:
[----:B------:R-:W0:Y:S01]  /*1d80*/  F2I.S64.TRUNC R16, R16 ;  /* 0x0000001000107311 */ /* 0x000e22000020d900 */
[----:B------:R-:W-:Y:S05]  /*1d90*/  BRA `(.L_x_17870) ;  /* 0x00000000009c7947 */ /* 0x000fea0003800000 */
.L_x_17882:
        /* <DEDUP_REMOVED lines=14> */
.L_x_17896:
[----:B------:R-:W-:Y:S05]  /*1e80*/  BSYNC B0 ;  /* 0x0000000000007941 */ /* 0x000fea0003800000 */
.L_x_17895:
[----:B------:R-:W0:Y:S01]  /*1e90*/  F2I.S64.TRUNC R16, R16 ;  /* 0x0000001000107311 */ /* 0x000e22000020d900 */
[----:B------:R-:W-:Y:S05]  /*1ea0*/  BRA `(.L_x_17870) ;  /* 0x0000000000587947 */ /* 0x000fea0003800000 */
.L_x_17869:
        /* <DEDUP_REMOVED lines=16> */
.L_x_17897:
[----:B------:R-:W-:Y:S01]  /*1fb0*/  CS2R R16, SRZ ;  /* 0x0000000000107805 */ /* 0x000fe2000001ff00 */
[----:B------:R-:W-:Y:S06]  /*1fc0*/  BRA `(.L_x_17870) ;  /* 0x0000000000107947 */ /* 0x000fec0003800000 */
.L_x_17894:
[----:B------:R0:W5:Y:S01]  /*1fd0*/  LDG.E.64 R16, desc[UR36][R4.64] ;  /* 0x0000002404107981 */ /* 0x000162000c1e1b00 */
[----:B------:R-:W-:Y:S05]  /*1fe0*/  BRA `(.L_x_17870) ;  /* 0x0000000000087947 */ /* 0x000fea0003800000 */
.L_x_17893:
[----:B------:R0:W5:Y:S01]  /*1ff0*/  LDG.E R16, desc[UR36][R4.64] ;  /* 0x0000002404107981 */ /* 0x000162000c1e1900 */
[----:B------:R-:W-:-:S07]  /*2000*/  IMAD.MOV.U32 R17, RZ, RZ, RZ ;  /* 0x000000ffff117224 */ /* 0x000fce00078e00ff */
.L_x_17870:
[----:B------:R-:W-:-:S07]  /*2010*/  VIADD R28, R28, 0x80 ;  /* 0x000000801c1c7836 */ /* 0x000fce0000000000 */
.L_x_17864:
[----:B------:R-:W-:Y:S05]  /*2020*/  BSYNC B6 ;  /* 0x0000000000067941 */ /* 0x000fea0003800000 */
.L_x_17863:
        /* <DEDUP_REMOVED lines=26> */
.L_x_17903:
[----:B------:R0:W5:Y:S01]  /*21d0*/  LDG.E.U8 R18, desc[UR36][R4.64] ;  /* 0x0000002404127981 */ /* 0x000162000c1e1100 */
[----:B------:R-:W-:Y:S01]  /*21e0*/  IMAD.MOV.U32 R19, RZ, RZ, RZ ;  /* 0x000000ffff137224 */ /* 0x000fe200078e00ff */
[----:B------:R-:W-:Y:S06]  /*21f0*/  BRA `(.L_x_17905) ;  /* 0x0000000c00487947 */ /* 0x000fec0003800000 */
.L_x_17902:
        /* <DEDUP_REMOVED lines=8> */
.L_x_17907:
[----:B------:R-:W2:Y:S02]  /*2280*/  LDG.E R18, desc[UR36][R4.64] ;  /* 0x0000002404127981 */ /* 0x000ea4000c1e1900 */
[----:B--2---:R-:W-:Y:S01]  /*2290*/  SHF.R.S32.HI R19, RZ, 0x1f, R18 ;  /* 0x0000001fff137819 */ /* 0x004fe20000011412 */
[----:B------:R-:W-:Y:S06]  /*22a0*/  BRA `(.L_x_17905) ;  /* 0x0000000c001c7947 */ /* 0x000fec0003800000 */
.L_x_17906:
[----:B------:R-:W2:Y:S02]  /*22b0*/  LDG.E.S16 R18, desc[UR36][R4.64] ;  /* 0x0000002404127981 */ /* 0x000ea4000c1e1700 */
[----:B--2---:R-:W-:Y:S01]  /*22c0*/  SHF.R.S32.HI R19, RZ, 0x1f, R18 ;  /* 0x0000001fff137819 */ /* 0x004fe20000011412 */
[----:B------:R-:W-:Y:S06]  /*22d0*/  BRA `(.L_x_17905) ;  /* 0x0000000c00107947 */ /* 0x000fec0003800000 */
.L_x_17901:
        /* <DEDUP_REMOVED lines=9> */
.L_x_17909:
[----:B------:R-:W2:Y:S02]  /*2370*/  LDG.E.U16 R4, desc[UR36][R4.64] ;  /* 0x0000002404047981 */ /* 0x000ea4000c1e1500 */
[----:B--2---:R-:W-:-:S06]  /*2380*/  HADD2.F32 R18, -RZ, R4.H0_H0 ;  /* 0x20000004ff127230 */ /* 0x004fcc0000004100 */
[----:B------:R-:W0:Y:S01]  /*2390*/  F2I.S64.TRUNC R18, R18 ;  /* 0x0000001200127311 */ /* 0x000e22000020d900 */
[----:B------:R-:W-:Y:S05]  /*23a0*/  BRA `(.L_x_17905) ;  /* 0x0000000800dc7947 */ /* 0x000fea0003800000 */
.L_x_17908:
        /* <DEDUP_REMOVED lines=9> */
.L_x_17911:
[----:B------:R-:W2:Y:S02]  /*2440*/  LDG.E.U16 R4, desc[UR36][R4.64] ;  /* 0x0000002404047981 */ /* 0x000ea4000c1e1500 */
[----:B--2---:R-:W-:-:S06]  /*2450*/  HADD2.F32 R18, -RZ, R4.H0_H0 ;  /* 0x20000004ff127230 */ /* 0x004fcc0000004100 */
[----:B------:R-:W0:Y:S01]  /*2460*/  F2I.S64.TRUNC R18, R18 ;  /* 0x0000001200127311 */ /* 0x000e22000020d900 */
[----:B------:R-:W-:Y:S05]  /*2470*/  BRA `(.L_x_17905) ;  /* 0x0000000800a87947 */ /* 0x000fea0003800000 */
.L_x_17910:
[----:B------:R-:W2:Y:S02]  /*2480*/  LDG.E.64 R4, desc[UR36][R4.64] ;  /* 0x0000002404047981 */ /* 0x000ea4000c1e1b00 */
[----:B--2---:R0:W1:Y:S01]  /*2490*/  F2I.S64.F64.TRUNC R18, R4 ;  /* 0x0000000400127311 */ /* 0x004062000030d900 */
[----:B------:R-:W-:Y:S05]  /*24a0*/  BRA `(.L_x_17905) ;  /* 0x00000008009c7947 */ /* 0x000fea0003800000 */
.L_x_17900:
        /* <DEDUP_REMOVED lines=13> */
.L_x_17914:
[----:B------:R-:W2:Y:S02]  /*2580*/  LDG.E.64 R4, desc[UR36][R4.64] ;  /* 0x0000002404047981 */ /* 0x000ea4000c1e1b00 */
[----:B--2---:R0:W1:Y:S01]  /*2590*/  F2I.S64.F64.TRUNC R18, R4 ;  /* 0x0000000400127311 */ /* 0x004062000030d900 */
[----:B------:R-:W-:Y:S05]  /*25a0*/  BRA `(.L_x_17905) ;  /* 0x00000008005c7947 */ /* 0x000fea0003800000 */
.L_x_17913:
        /* <DEDUP_REMOVED lines=27> */
.L_x_17916:
        /* <DEDUP_REMOVED lines=14> */
.L_x_17915:
[----:B------:R-:W2:Y:S02]  /*2840*/  LDG.E.U16 R18, desc[UR36][R4.64] ;  /* 0x0000002404127981 */ /* 0x000ea4000c1e1500 */
[----:B--2---:R-:W-:-:S06]  /*2850*/  IMAD.U32 R18, R18, 0x10000, RZ ;  /* 0x0001000012127824 */ /* 0x004fcc00078e00ff */
[----:B------:R-:W0:Y:S01]  /*2860*/  F2I.S64.TRUNC R18, R18 ;  /* 0x0000001200127311 */ /* 0x000e22000020d900 */
[----:B------:R-:W-:Y:S05]  /*2870*/  BRA `(.L_x_17905) ;  /* 0x0000000400a87947 */ /* 0x000fea0003800000 */
.L_x_17912:
        /* <DEDUP_REMOVED lines=11> */
.L_x_17919:
        /* <DEDUP_REMOVED lines=21> */
.L_x_17923:
[----:B------:R-:W-:Y:S05]  /*2a80*/  BSYNC B1 ;  /* 0x0000000000017941 */ /* 0x000fea0003800000 */
.L_x_17922:
[----:B------:R-:W-:Y:S01]  /*2a90*/  IMAD.SHL.U32 R2, R2, 0x100000, RZ ;  /* 0x0010000002027824 */ /* 0x000fe200078e00ff */
[----:B------:R-:W-:-:S04]  /*2aa0*/  LEA R3, R0, 0x3b800000, 0x17 ;  /* 0x3b80000000037811 */ /* 0x000fc800078eb8ff */
[----:B------:R-:W-:-:S07]  /*2ab0*/  LOP3.LUT R18, R3, R2, R18, 0xfe, !PT ;  /* 0x0000000203127212 */ /* 0x000fce00078efe12 */
.L_x_17921:
[----:B------:R-:W-:Y:S05]  /*2ac0*/  BSYNC B0 ;  /* 0x0000000000007941 */ /* 0x000fea0003800000 */
.L_x_17920:
[----:B------:R-:W1:Y:S01]  /*2ad0*/  F2I.S64.TRUNC R18, R18 ;  /* 0x0000001200127311 */ /* 0x000e62000020d900 */
[----:B------:R-:W-:Y:S05]  /*2ae0*/  BRA `(.L_x_17905) ;  /* 0x00000004000c7947 */ /* 0x000fea0003800000 */
.L_x_17918:
        /* <DEDUP_REMOVED lines=21> */
.L_x_17927:
[----:B------:R-:W-:Y:S05]  /*2c40*/  BSYNC B1 ;  /* 0x0000000000017941 */ /* 0x000fea0003800000 */
.L_x_17926:
[----:B------:R-:W-:Y:S02]  /*2c50*/  LEA R3, R0, 0x37800000, 0x17 ;  /* 0x3780000000037811 */ /* 0x000fe400078eb8ff */
[----:B------:R-:W-:-:S04]  /*2c60*/  SHF.L.U32 R2, R2, 0x15, RZ ;  /* 0x0000001502027819 */ /* 0x000fc800000006ff */
[----:B------:R-:W-:-:S07]  /*2c70*/  LOP3.LUT R18, R3, R2, R18, 0xfe, !PT ;  /* 0x0000000203127212 */ /* 0x000fce00078efe12 */
.L_x_17925:
[----:B------:R-:W-:Y:S05]  /*2c80*/  BSYNC B0 ;  /* 0x0000000000007941 */ /* 0x000fea0003800000 */
.L_x_17924:
[----:B------:R-:W2:Y:S01]  /*2c90*/  F2I.S64.TRUNC R18, R18 ;  /* 0x0000001200127311 */ /* 0x000ea2000020d900 */
[----:B------:R-:W-:Y:S05]  /*2ca0*/  BRA `(.L_x_17905) ;  /* 0x00000000009c7947 */ /* 0x000fea0003800000 */
.L_x_17917:
        /* <DEDUP_REMOVED lines=14> */
.L_x_17931:
[----:B------:R-:W-:Y:S05]  /*2d90*/  BSYNC B0 ;  /* 0x0000000000007941 */ /* 0x000fea0003800000 */
.L_x_17930:
[----:B------:R-:W0:Y:S01]  /*2da0*/  F2I.S64.TRUNC R18, R18 ;  /* 0x0000001200127311 */ /* 0x000e22000020d900 */
[----:B------:R-:W-:Y:S05]  /*2db0*/  BRA `(.L_x_17905) ;  /* 0x0000000000587947 */ /* 0x000fea0003800000 */
.L_x_17904:
        /* <DEDUP_REMOVED lines=16> */
.L_x_17932:
[----:B------:R-:W-:Y:S01]  /*2ec0*/  CS2R R18, SRZ ;  /* 0x0000000000127805 */ /* 0x000fe2000001ff00 */
[----:B------:R-:W-:Y:S06]  /*2ed0*/  BRA `(.L_x_17905) ;  /* 0x0000000000107947 */ /* 0x000fec0003800000 */
.L_x_17929:
[----:B------:R0:W5:Y:S01]  /*2ee0*/  LDG.E.64 R18, desc[UR36][R4.64] ;  /* 0x0000002404127981 */ /* 0x000162000c1e1b00 */
[----:B------:R-:W-:Y:S05]  /*2ef0*/  BRA `(.L_x_17905) ;  /* 0x0000000000087947 */ /* 0x000fea0003800000 */
.L_x_17928:
[----:B------:R0:W5:Y:S01]  /*2f00*/  LDG.E R18, desc[UR36][R4.64] ;  /* 0x0000002404127981 */ /* 0x000162000c1e1900 */
[----:B------:R-:W-:-:S07]  /*2f10*/  IMAD.MOV.U32 R19, RZ, RZ, RZ ;  /* 0x000000ffff137224 */ /* 0x000fce00078e00ff */
.L_x_17905:
[----:B------:R-:W-:-:S07]  /*2f20*/  VIADD R28, R28, 0x80 ;  /* 0x000000801c1c7836 */ /* 0x000fce0000000000 */
.L_x_17899:
[----:B------:R-:W-:Y:S05]  /*2f30*/  BSYNC B6 ;  /* 0x0000000000067941 */ /* 0x000fea0003800000 */
.L_x_17898:
        /* <DEDUP_REMOVED lines=24> */
.L_x_17938:
[----:B------:R0:W5:Y:S01]  /*30c0*/  LDG.E.U8 R22, desc[UR36][R2.64] ;  /* 0x0000002402167981 */ /* 0x000162000c1e1100 */
[----:B------:R-:W-:Y:S01]  /*30d0*/  HFMA2.MMA R23, -RZ, RZ, 0, 0 ;  /* 0x00000000ff177435 */ /* 0x000fe200000001ff */
[----:B------:R-:W-:Y:S10]  /*30e0*/  BRA `(.L_x_17934) ;  /* 0x0000000c00447947 */ /* 0x000ff40003800000 */
.L_x_17937:
        /* <DEDUP_REMOVED lines=8> */
.L_x_17941:
[----:B------:R-:W2:Y:S02]  /*3170*/  LDG.E R22, desc[UR36][R2.64] ;  /* 0x0000002402167981 */ /* 0x000ea4000c1e1900 */
[----:B--2---:R-:W-:Y:S01]  /*3180*/  SHF.R.S32.HI R23, RZ, 0x1f, R22 ;  /* 0x0000001fff177819 */ /* 0x004fe20000011416 */
[----:B------:R-:W-:Y:S06]  /*3190*/  BRA `(.L_x_17934) ;  /* 0x0000000c00187947 */ /* 0x000fec0003800000 */
.L_x_17940:
[----:B------:R-:W2:Y:S02]  /*31a0*/  LDG.E.S16 R22, desc[UR36][R2.64] ;  /* 0x0000002402167981 */ /* 0x000ea4000c1e1700 */
[----:B--2---:R-:W-:Y:S01]  /*31b0*/  SHF.R.S32.HI R23, RZ, 0x1f, R22 ;  /* 0x0000001fff177819 */ /* 0x004fe20000011416 */
[----:B------:R-:W-:Y:S06]  /*31c0*/  BRA `(.L_x_17934) ;  /* 0x0000000c000c7947 */ /* 0x000fec0003800000 */
.L_x_17936:
        /* <DEDUP_REMOVED lines=9> */
.L_x_17943:
[----:B------:R-:W2:Y:S02]  /*3260*/  LDG.E.U16 R2, desc[UR36][R2.64] ;  /* 0x0000002402027981 */ /* 0x000ea4000c1e1500 */
[----:B--2---:R-:W-:-:S06]  /*3270*/  HADD2.F32 R22, -RZ, R2.H0_H0 ;  /* 0x20000002ff167230 */ /* 0x004fcc0000004100 */
[----:B------:R-:W0:Y:S01]  /*3280*/  F2I.S64.TRUNC R22, R22 ;  /* 0x0000001600167311 */ /* 0x000e22000020d900 */
[----:B------:R-:W-:Y:S05]  /*3290*/  BRA `(.L_x_17934) ;  /* 0x0000000800d87947 */ /* 0x000fea0003800000 */
.L_x_17942:
        /* <DEDUP_REMOVED lines=9> */
.L_x_17945:
[----:B------:R-:W2:Y:S02]  /*3330*/  LDG.E.U16 R2, desc[UR36][R2.64] ;  /* 0x0000002402027981 */ /* 0x000ea4000c1e1500 */
[----:B--2---:R-:W-:-:S06]  /*3340*/  HADD2.F32 R22, -RZ, R2.H0_H0 ;  /* 0x20000002ff167230 */ /* 0x004fcc0000004100 */
[----:B------:R-:W0:Y:S01]  /*3350*/  F2I.S64.TRUNC R22, R22 ;  /* 0x0000001600167311 */ /* 0x000e22000020d900 */
[----:B------:R-:W-:Y:S05]  /*3360*/  BRA `(.L_x_17934) ;  /* 0x0000000800a47947 */ /* 0x000fea0003800000 */
.L_x_17944:
[----:B------:R-:W2:Y:S02]  /*3370*/  LDG.E.64 R2, desc[UR36][R2.64] ;  /* 0x0000002402027981 */ /* 0x000ea4000c1e1b00 */
[----:B--2---:R0:W1:Y:S01]  /*3380*/  F2I.S64.F64.TRUNC R22, R2 ;  /* 0x0000000200167311 */ /* 0x004062000030d900 */
[----:B------:R-:W-:Y:S05]  /*3390*/  BRA `(.L_x_17934) ;  /* 0x0000000800987947 */ /* 0x000fea0003800000 */
.L_x_17935:
        /* <DEDUP_REMOVED lines=13> */
.L_x_17948:
[----:B------:R-:W2:Y:S02]  /*3470*/  LDG.E.64 R2, desc[UR36][R2.64] ;  /* 0x0000002402027981 */ /* 0x000ea4000c1e1b00 */
[----:B--2---:R0:W1:Y:S01]  /*3480*/  F2I.S64.F64.TRUNC R22, R2 ;  /* 0x0000000200167311 */ /* 0x004062000030d900 */
[----:B------:R-:W-:Y:S05]  /*3490*/  BRA `(.L_x_17934) ;  /* 0x0000000800587947 */ /* 0x000fea0003800000 */
.L_x_17947:
        /* <DEDUP_REMOVED lines=27> */
.L_x_17950:
        /* <DEDUP_REMOVED lines=14> */
.L_x_17949:
[----:B------:R-:W2:Y:S02]  /*3730*/  LDG.E.U16 R22, desc[UR36][R2.64] ;  /* 0x0000002402167981 */ /* 0x000ea4000c1e1500 */
[----:B--2---:R-:W-:-:S06]  /*3740*/  IMAD.U32 R22, R22, 0x10000, RZ ;  /* 0x0001000016167824 */ /* 0x004fcc00078e00ff */
[----:B------:R-:W0:Y:S01]  /*3750*/  F2I.S64.TRUNC R22, R22 ;  /* 0x0000001600167311 */ /* 0x000e22000020d900 */
[----:B------:R-:W-:Y:S05]  /*3760*/  BRA `(.L_x_17934) ;  /* 0x0000000400a47947 */ /* 0x000fea0003800000 */
.L_x_17946:
        /* <DEDUP_REMOVED lines=11> */
.L_x_17953:
        /* <DEDUP_REMOVED lines=21> */
.L_x_17957:
[----:B------:R-:W-:Y:S05]  /*3970*/  BSYNC B1 ;  /* 0x0000000000017941 */ /* 0x000fea0003800000 */
.L_x_17956:
[----:B------:R-:W-:Y:S02]  /*3980*/  LEA R3, R0, 0x3b800000, 0x17 ;  /* 0x3b80000000037811 */ /* 0x000fe400078eb8ff */
[----:B------:R-:W-:-:S04]  /*3990*/  SHF.L.U32 R2, R2, 0x14, RZ ;  /* 0x0000001402027819 */ /* 0x000fc800000006ff */
[----:B------:R-:W-:-:S07]  /*39a0*/  LOP3.LUT R22, R3, R2, R22, 0xfe, !PT ;  /* 0x0000000203167212 */ /* 0x000fce00078efe16 */
.L_x_17955:
[----:B------:R-:W-:Y:S05]  /*39b0*/  BSYNC B0 ;  /* 0x0000000000007941 */ /* 0x000fea0003800000 */
.L_x_17954:
[----:B------:R-:W0:Y:S01]  /*39c0*/  F2I.S64.TRUNC R22, R22 ;  /* 0x0000001600167311 */ /* 0x000e22000020d900 */
[----:B------:R-:W-:Y:S05]  /*39d0*/  BRA `(.L_x_17934) ;  /* 0x0000000400087947 */ /* 0x000fea0003800000 */
.L_x_17952:
        /* <DEDUP_REMOVED lines=21> */
.L_x_17961:
[----:B------:R-:W-:Y:S05]  /*3b30*/  BSYNC B1 ;  /* 0x0000000000017941 */ /* 0x000fea0003800000 */
.L_x_17960:
[----:B------:R-:W-:Y:S01]  /*3b40*/  IMAD.SHL.U32 R2, R2, 0x200000, RZ ;  /* 0x0020000002027824 */ /* 0x000fe200078e00ff */
[----:B------:R-:W-:-:S04]  /*3b50*/  LEA R3, R0, 0x37800000, 0x17 ;  /* 0x3780000000037811 */ /* 0x000fc800078eb8ff */
[----:B------:R-:W-:-:S07]  /*3b60*/  LOP3.LUT R22, R3, R2, R22, 0xfe, !PT ;  /* 0x0000000203167212 */ /* 0x000fce00078efe16 */
.L_x_17959:
[----:B------:R-:W-:Y:S05]  /*3b70*/  BSYNC B0 ;  /* 0x0000000000007941 */ /* 0x000fea0003800000 */
.L_x_17958:
[----:B------:R-:W0:Y:S01]  /*3b80*/  F2I.S64.TRUNC R22, R22 ;  /* 0x0000001600167311 */ /* 0x000e22000020d900 */
[----:B------:R-:W-:Y:S05]  /*3b90*/  BRA `(.L_x_17934) ;  /* 0x0000000000987947 */ /* 0x000fea0003800000 */
.L_x_17951:
        /* <DEDUP_REMOVED lines=14> */
.L_x_17965:
[----:B------:R-:W-:Y:S05]  /*3c80*/  BSYNC B0 ;  /* 0x0000000000007941 */ /* 0x000fea0003800000 */
.L_x_17964:
[----:B------:R-:W0:Y:S01]  /*3c90*/  F2I.S64.TRUNC R22, R22 ;  /* 0x0000001600167311 */ /* 0x000e22000020d900 */
[----:B------:R-:W-:Y:S05]  /*3ca0*/  BRA `(.L_x_17934) ;  /* 0x0000000000547947 */ /* 0x000fea0003800000 */
.L_x_17939:
        /* <DEDUP_REMOVED lines=16> */
.L_x_17966:
[----:B------:R-:W-:Y:S05]  /*3db0*/  BRA `(.L_x_17934) ;  /* 0x0000000000107947 */ /* 0x000fea0003800000 */
.L_x_17963:
[----:B------:R0:W5:Y:S01]  /*3dc0*/  LDG.E.64 R22, desc[UR36][R2.64] ;  /* 0x0000002402167981 */ /* 0x000162000c1e1b00 */
[----:B------:R-:W-:Y:S05]  /*3dd0*/  BRA `(.L_x_17934) ;  /* 0x0000000000087947 */ /* 0x000fea0003800000 */
.L_x_17962:
[----:B------:R0:W5:Y:S01]  /*3de0*/  LDG.E R22, desc[UR36][R2.64] ;  /* 0x0000002402167981 */ /* 0x000162000c1e1900 */
[----:B------:R-:W-:-:S07]  /*3df0*/  IMAD.MOV.U32 R23, RZ, RZ, RZ ;  /* 0x000000ffff177224 */ /* 0x000fce00078e00ff */
.L_x_17934:
[----:B------:R-:W-:Y:S05]  /*3e00*/  BSYNC B6 ;  /* 0x0000000000067941 */ /* 0x000fea0003800000 */
.L_x_17933:
        /* <DEDUP_REMOVED lines=54> */
.L_x_17972:
        /* <DEDUP_REMOVED lines=139> */
.L_x_17971:
        /* <DEDUP_REMOVED lines=76> */
.L_x_17974:
[----:B------:R-:W-:Y:S05]  /*4ee0*/  BSYNC B2 ;  /* 0x0000000000027941 */ /* 0x000fea0003800000 */
.L_x_17973:
[----:B------:R-:W-:-:S04]  /*4ef0*/  ISETP.NE.U32.AND P3, PT, R33, RZ, PT ;  /* 0x000000ff2100720c */ /* 0x000fc80003f65070 */
[----:B------:R-:W-:-:S13]  /*4f00*/  ISETP.NE.OR.EX P0, PT, R34, RZ, P0, P3 ;  /* 0x000000ff2200720c */ /* 0x000fda0000705730 */
[----:B------:R-:W-:Y:S05]  /*4f10*/  @!P0 BRA `(.L_x_17975) ;  /* 0x0000000000a88947 */ /* 0x000fea0003800000 */
.L_x_17970:
        /* <DEDUP_REMOVED lines=42> */
.L_x_17975:
[----:B------:R-:W-:Y:S05]  /*51c0*/  BSYNC B0 ;  /* 0x0000000000007941 */ /* 0x000fea0003800000 */
.L_x_17969:
        /* <DEDUP_REMOVED lines=52> */
.L_x_17968:
[----:B------:R-:W-:Y:S05]  /*5510*/  BSYNC B1 ;  /* 0x0000000000017941 */ /* 0x000fea0003800000 */
.L_x_17967:
        /* <DEDUP_REMOVED lines=46> */
.L_x_17981:
        /* <DEDUP_REMOVED lines=142> */
.L_x_17980:
        /* <DEDUP_REMOVED lines=79> */
.L_x_17983:
[----:B------:R-:W-:Y:S05]  /*65d0*/  BSYNC B2 ;  /* 0x0000000000027941 */ /* 0x000fea0003800000 */
.L_x_17982:
[----:B------:R-:W-:-:S04]  /*65e0*/  ISETP.NE.U32.AND P3, PT, R33, RZ, PT ;  /* 0x000000ff2100720c */ /* 0x000fc80003f65070 */
[----:B------:R-:W-:-:S13]  /*65f0*/  ISETP.NE.OR.EX P0, PT, R9, RZ, P0, P3 ;  /* 0x000000ff0900720c */ /* 0x000fda0000705730 */
[----:B------:R-:W-:Y:S05]  /*6600*/  @!P0 BRA `(.L_x_17984) ;  /* 0x0000000000b48947 */ /* 0x000fea0003800000 */
.L_x_17979:
        /* <DEDUP_REMOVED lines=45> */
.L_x_17984:
[----:B------:R-:W-:Y:S05]  /*68e0*/  BSYNC B0 ;  /* 0x0000000000007941 */ /* 0x000fea0003800000 */
.L_x_17978:
        /* <DEDUP_REMOVED lines=49> */
.L_x_17977:
[----:B------:R-:W-:Y:S05]  /*6c00*/  BSYNC B1 ;  /* 0x0000000000017941 */ /* 0x000fea0003800000 */
.L_x_17976:
        /* <DEDUP_REMOVED lines=50> */
.L_x_17990:
        /* <DEDUP_REMOVED lines=144> */
.L_x_17989:
        /* <DEDUP_REMOVED lines=79> */
.L_x_17992:
[----:B------:R-:W-:Y:S05]  /*7d20*/  BSYNC B2 ;  /* 0x0000000000027941 */ /* 0x000fea0003800000 */
.L_x_17991:
[----:B------:R-:W-:-:S04]  /*7d30*/  ISETP.NE.U32.AND P3, PT, R30, RZ, PT ;  /* 0x000000ff1e00720c */ /* 0x000fc80003f65070 */
[----:B------:R-:W-:-:S13]  /*7d40*/  ISETP.NE.OR.EX P0, PT, R5, RZ, P0, P3 ;  /* 0x000000ff0500720c */ /* 0x000fda0000705730 */
[----:B------:R-:W-:Y:S05]  /*7d50*/  @!P0 BRA `(.L_x_17993) ;  /* 0x0000000000b48947 */ /* 0x000fea0003800000 */
.L_x_17988:
        /* <DEDUP_REMOVED lines=45> */
.L_x_17993:
[----:B------:R-:W-:Y:S05]  /*8030*/  BSYNC B0 ;  /* 0x0000000000007941 */ /* 0x000fea0003800000 */
.L_x_17987:
        /* <DEDUP_REMOVED lines=49> */
.L_x_17986:
[----:B------:R-:W-:Y:S05]  /*8350*/  BSYNC B1 ;  /* 0x0000000000017941 */ /* 0x000fea0003800000 */
.L_x_17985:
        /* <DEDUP_REMOVED lines=46> */
.L_x_17999:
        /* <DEDUP_REMOVED lines=142> */
.L_x_17998:
        /* <DEDUP_REMOVED lines=79> */
.L_x_18001:
[----:B------:R-:W-:Y:S05]  /*9410*/  BSYNC B2 ;  /* 0x0000000000027941 */ /* 0x000fea0003800000 */
.L_x_18000:
[----:B------:R-:W-:-:S04]  /*9420*/  ISETP.NE.U32.AND P1, PT, R32, RZ, PT ;  /* 0x000000ff2000720c */ /* 0x000fc80003f25070 */
[----:B------:R-:W-:-:S13]  /*9430*/  ISETP.NE.OR.EX P0, PT, R34, RZ, P0, P1 ;  /* 0x000000ff2200720c */ /* 0x000fda0000705710 */
[----:B------:R-:W-:Y:S05]  /*9440*/  @!P0 BRA `(.L_x_18002) ;  /* 0x0000000000b48947 */ /* 0x000fea0003800000 */
.L_x_17997:
        /* <DEDUP_REMOVED lines=45> */
.L_x_18002:
[----:B------:R-:W-:Y:S05]  /*9720*/  BSYNC B0 ;  /* 0x0000000000007941 */ /* 0x000fea0003800000 */
.L_x_17996:
        /* <DEDUP_REMOVED lines=54> */
.L_x_17995:
[----:B------:R-:W-:Y:S05]  /*9a90*/  BSYNC B1 ;  /* 0x0000000000017941 */ /* 0x000fea0003800000 */
.L_x_17994:
        /* <DEDUP_REMOVED lines=27> */
.L_x_18008:
[----:B------:R1:W-:Y:S01]  /*9c50*/  STG.E.U8 desc[UR36][R4.64], R6 ;  /* 0x0000000604007986 */ /* 0x0003e2000c101124 */
[----:B------:R-:W-:Y:S01]  /*9c60*/  IMAD.MOV.U32 R24, RZ, RZ, R2 ;  /* 0x000000ffff187224 */ /* 0x000fe200078e0002 */
[----:B------:R-:W-:Y:S06]  /*9c70*/  BRA `(.L_x_18004) ;  /* 0x0000000c00947947 */ /* 0x000fec0003800000 */
.L_x_18007:
        /* <DEDUP_REMOVED lines=9> */
.L_x_18011:
[----:B------:R1:W-:Y:S01]  /*9d10*/  STG.E desc[UR36][R4.64], R6 ;  /* 0x0000000604007986 */ /* 0x0003e2000c101924 */
[----:B------:R-:W-:Y:S01]  /*9d20*/  IMAD.MOV.U32 R24, RZ, RZ, R2 ;  /* 0x000000ffff187224 */ /* 0x000fe200078e0002 */
[----:B------:R-:W-:Y:S06]  /*9d30*/  BRA `(.L_x_18004) ;  /* 0x0000000c00647947 */ /* 0x000fec0003800000 */
.L_x_18010:
[----:B------:R3:W-:Y:S01]  /*9d40*/  STG.E.U16 desc[UR36][R4.64], R6 ;  /* 0x0000000604007986 */ /* 0x0007e2000c101524 */
[----:B------:R-:W-:Y:S01]  /*9d50*/  IMAD.MOV.U32 R24, RZ, RZ, R2 ;  /* 0x000000ffff187224 */ /* 0x000fe200078e0002 */
[----:B------:R-:W-:Y:S06]  /*9d60*/  BRA `(.L_x_18004) ;  /* 0x0000000c00587947 */ /* 0x000fec0003800000 */
.L_x_18006:
        /* <DEDUP_REMOVED lines=10> */
.L_x_18013:
[----:B------:R-:W1:Y:S01]  /*9e10*/  I2F.S64 R0, R6 ;  /* 0x0000000600007312 */ /* 0x000e620000301400 */
[----:B------:R-:W-:Y:S01]  /*9e20*/  IMAD.MOV.U32 R24, RZ, RZ, R2 ;  /* 0x000000ffff187224 */ /* 0x000fe200078e0002 */
[----:B-1----:R-:W-:-:S05]  /*9e30*/  F2FP.F16.F32.PACK_AB R0, RZ, R0 ;  /* 0x00000000ff00723e */ /* 0x002fca00000000ff */
[----:B------:R1:W-:Y:S01]  /*9e40*/  STG.E.U16 desc[UR36][R4.64], R0 ;  /* 0x0000000004007986 */ /* 0x0003e2000c101524 */
[----:B------:R-:W-:Y:S05]  /*9e50*/  BRA `(.L_x_18004) ;  /* 0x0000000c001c7947 */ /* 0x000fea0003800000 */
.L_x_18012:
        /* <DEDUP_REMOVED lines=11> */
.L_x_18015:
[----:B------:R-:W1:Y:S01]  /*9f10*/  I2F.S64 R6, R6 ;  /* 0x0000000600067312 */ /* 0x000e620000301400 */
[----:B------:R-:W-:Y:S01]  /*9f20*/  IMAD.MOV.U32 R24, RZ, RZ, R2 ;  /* 0x000000ffff187224 */ /* 0x000fe200078e0002 */
[----:B-1----:R-:W-:-:S04]  /*9f30*/  F2FP.F16.F32.PACK_AB R3, RZ, R6 ;  /* 0x00000006ff03723e */ /* 0x002fc800000000ff */
[----:B------:R-:W-:-:S05]  /*9f40*/  PRMT R3, R3, 0x5410, RZ ;  /* 0x0000541003037816 */ /* 0x000fca00000000ff */
[----:B------:R1:W-:Y:S01]  /*9f50*/  STG.E desc[UR36][R4.64], R3 ;  /* 0x0000000304007986 */ /* 0x0003e2000c101924 */
[----:B------:R-:W-:Y:S05]  /*9f60*/  BRA `(.L_x_18004) ;  /* 0x0000000800d87947 */ /* 0x000fea0003800000 */
.L_x_18014:
[----:B------:R-:W1:Y:S01]  /*9f70*/  I2F.F64.S64 R6, R6 ;  /* 0x0000000600067312 */ /* 0x000e620000301c00 */
[----:B------:R-:W-:Y:S01]  /*9f80*/  IMAD.MOV.U32 R24, RZ, RZ, R2 ;  /* 0x000000ffff187224 */ /* 0x000fe200078e0002 */
[----:B-1----:R1:W-:Y:S01]  /*9f90*/  STG.E.64 desc[UR36][R4.64], R6 ;  /* 0x0000000604007986 */ /* 0x0023e2000c101b24 */
[----:B------:R-:W-:Y:S05]  /*9fa0*/  BRA `(.L_x_18004) ;  /* 0x0000000800c87947 */ /* 0x000fea0003800000 */
.L_x_18005:
        /* <DEDUP_REMOVED lines=14> */
.L_x_18018:
[----:B------:R-:W1:Y:S01]  /*a090*/  I2F.F64.S64 R8, R6 ;  /* 0x0000000600087312 */ /* 0x000e620000301c00 */
[----:B------:R-:W-:Y:S01]  /*a0a0*/  CS2R R10, SRZ ;  /* 0x00000000000a7805 */ /* 0x000fe2000001ff00 */
[----:B------:R-:W-:-:S04]  /*a0b0*/  IMAD.MOV.U32 R24, RZ, RZ, R2 ;  /* 0x000000ffff187224 */ /* 0x000fc800078e0002 */
[----:B-1----:R1:W-:Y:S01]  /*a0c0*/  STG.E.128 desc[UR36][R4.64], R8 ;  /* 0x0000000804007986 */ /* 0x0023e2000c101d24 */
[----:B------:R-:W-:Y:S05]  /*a0d0*/  BRA `(.L_x_18004) ;  /* 0x00000008007c7947 */ /* 0x000fea0003800000 */
.L_x_18017:
        /* <DEDUP_REMOVED lines=21> */
.L_x_18022:
[----:B------:R-:W-:Y:S05]  /*a230*/  BSYNC B0 ;  /* 0x0000000000007941 */ /* 0x000fea0003800000 */
.L_x_18021:
[----:B------:R-:W-:Y:S01]  /*a240*/  LOP3.LUT R9, R0, R9, RZ, 0xfc, !PT ;  /* 0x0000000900097212 */ /* 0x000fe200078efcff */
[----:B------:R-:W-:-:S04]  /*a250*/  IMAD.MOV.U32 R24, RZ, RZ, R2 ;  /* 0x000000ffff187224 */ /* 0x000fc800078e0002 */
[----:B------:R1:W-:Y:S01]  /*a260*/  STG.E.U8 desc[UR36][R4.64], R9 ;  /* 0x0000000904007986 */ /* 0x0003e2000c101124 */
[----:B------:R-:W-:Y:S05]  /*a270*/  BRA `(.L_x_18004) ;  /* 0x0000000800147947 */ /* 0x000fea0003800000 */
.L_x_18020:
        /* <DEDUP_REMOVED lines=13> */
.L_x_18024:
[----:B------:R-:W-:Y:S01]  /*a350*/  IMAD.MOV.U32 R0, RZ, RZ, 0x7f ;  /* 0x0000007fff007424 */ /* 0x000fe200078e00ff */
[----:B------:R-:W-:-:S04]  /*a360*/  ISETP.GT.U32.AND P0, PT, R3, 0x7f800000, PT ;  /* 0x7f8000000300780c */ /* 0x000fc80003f04070 */
[----:B------:R-:W-:-:S09]  /*a370*/  SEL R0, R0, 0x7c, P0 ;  /* 0x0000007c00007807 */ /* 0x000fd20000000000 */
.L_x_18025:
[----:B------:R-:W-:Y:S05]  /*a380*/  BSYNC B0 ;  /* 0x0000000000007941 */ /* 0x000fea0003800000 */
.L_x_18023:
[----:B------:R-:W-:Y:S01]  /*a390*/  LOP3.LUT R3, R7, 0x80000000, RZ, 0xc0, !PT ;  /* 0x8000000007037812 */ /* 0x000fe200078ec0ff */
[----:B------:R-:W-:-:S03]  /*a3a0*/  IMAD.MOV.U32 R24, RZ, RZ, R2 ;  /* 0x000000ffff187224 */ /* 0x000fc600078e0002 */
[----:B------:R-:W-:-:S04]  /*a3b0*/  SHF.R.U32.HI R3, RZ, 0x18, R3 ;  /* 0x00000018ff037819 */ /* 0x000fc80000011603 */
[----:B------:R-:W-:-:S05]  /*a3c0*/  LOP3.LUT R3, R0, R3, RZ, 0xfc, !PT ;  /* 0x0000000300037212 */ /* 0x000fca00078efcff */
[----:B------:R1:W-:Y:S01]  /*a3d0*/  STG.E.U8 desc[UR36][R4.64], R3 ;  /* 0x0000000304007986 */ /* 0x0003e2000c101124 */
[----:B------:R-:W-:Y:S05]  /*a3e0*/  BRA `(.L_x_18004) ;  /* 0x0000000400b87947 */ /* 0x000fea0003800000 */
.L_x_18019:
[----:B------:R-:W1:Y:S01]  /*a3f0*/  I2F.S64 R0, R6 ;  /* 0x0000000600007312 */ /* 0x000e620000301400 */
[----:B------:R-:W-:Y:S01]  /*a400*/  IMAD.MOV.U32 R24, RZ, RZ, R2 ;  /* 0x000000ffff187224 */ /* 0x000fe200078e0002 */
[----:B-1----:R-:W-:-:S05]  /*a410*/  F2FP.BF16.F32.PACK_AB R0, RZ, R0 ;  /* 0x00000000ff00723e */ /* 0x002fca00000010ff */
[----:B------:R1:W-:Y:S01]  /*a420*/  STG.E.U16 desc[UR36][R4.64], R0 ;  /* 0x0000000004007986 */ /* 0x0003e2000c101524 */
[----:B------:R-:W-:Y:S05]  /*a430*/  BRA `(.L_x_18004) ;  /* 0x0000000400a47947 */ /* 0x000fea0003800000 */
.L_x_18016:
        /* <DEDUP_REMOVED lines=11> */
.L_x_18028:
        /* <DEDUP_REMOVED lines=17> */
.L_x_18031:
[----:B------:R-:W-:-:S04]  /*a600*/  LOP3.LUT R0, R7, 0x80000000, RZ, 0xc0, !PT ;  /* 0x8000000007007812 */ /* 0x000fc800078ec0ff */
[----:B------:R-:W-:-:S04]  /*a610*/  SHF.R.U32.HI R0, RZ, 0x18, R0 ;  /* 0x00000018ff007819 */ /* 0x000fc80000011600 */
[----:B------:R-:W-:-:S07]  /*a620*/  LOP3.LUT R0, R3, R0, RZ, 0xfc, !PT ;  /* 0x0000000003007212 */ /* 0x000fce00078efcff */
.L_x_18030:
[----:B------:R-:W-:Y:S05]  /*a630*/  BSYNC B0 ;  /* 0x0000000000007941 */ /* 0x000fea0003800000 */
.L_x_18029:
[----:B------:R1:W-:Y:S01]  /*a640*/  STG.E.U8 desc[UR36][R4.64], R0 ;  /* 0x0000000004007986 */ /* 0x0003e2000c101124 */
[----:B------:R-:W-:Y:S01]  /*a650*/  IMAD.MOV.U32 R24, RZ, RZ, R2 ;  /* 0x000000ffff187224 */ /* 0x000fe200078e0002 */
[----:B------:R-:W-:Y:S06]  /*a660*/  BRA `(.L_x_18004) ;  /* 0x0000000400187947 */ /* 0x000fec0003800000 */
.L_x_18027:
        /* <DEDUP_REMOVED lines=17> */
.L_x_18034:
[----:B------:R-:W-:-:S04]  /*a780*/  LOP3.LUT R0, R7, 0x80000000, RZ, 0xc0, !PT ;  /* 0x8000000007007812 */ /* 0x000fc800078ec0ff */
[----:B------:R-:W-:-:S04]  /*a790*/  SHF.R.U32.HI R0, RZ, 0x18, R0 ;  /* 0x00000018ff007819 */ /* 0x000fc80000011600 */
[----:B------:R-:W-:-:S07]  /*a7a0*/  LOP3.LUT R0, R3, R0, RZ, 0xfc, !PT ;  /* 0x0000000003007212 */ /* 0x000fce00078efcff */
.L_x_18033:
[----:B------:R-:W-:Y:S05]  /*a7b0*/  BSYNC B0 ;  /* 0x0000000000007941 */ /* 0x000fea0003800000 */
.L_x_18032:
[----:B------:R1:W-:Y:S01]  /*a7c0*/  STG.E.U8 desc[UR36][R4.64], R0 ;  /* 0x0000000004007986 */ /* 0x0003e2000c101124 */
[----:B------:R-:W-:Y:S01]  /*a7d0*/  IMAD.MOV.U32 R24, RZ, RZ, R2 ;  /* 0x000000ffff187224 */ /* 0x000fe200078e0002 */
[----:B------:R-:W-:Y:S06]  /*a7e0*/  BRA `(.L_x_18004) ;  /* 0x0000000000b87947 */ /* 0x000fec0003800000 */
.L_x_18026:
        /* <DEDUP_REMOVED lines=23> */
.L_x_18009:
        /* <DEDUP_REMOVED lines=16> */
.L_x_18037:
[----:B------:R-:W-:Y:S01]  /*aa60*/  IMAD.MOV.U32 R24, RZ, RZ, R2 ;  /* 0x000000ffff187224 */ /* 0x000fe200078e0002 */
[----:B------:R-:W-:Y:S06]  /*aa70*/  BRA `(.L_x_18004) ;  /* 0x0000000000147947 */ /* 0x000fec0003800000 */
.L_x_18036:
[----:B------:R1:W-:Y:S01]  /*aa80*/  STG.E.64 desc[UR36][R4.64], R6 ;  /* 0x0000000604007986 */ /* 0x0003e2000c101b24 */
[----:B------:R-:W-:Y:S01]  /*aa90*/  IMAD.MOV.U32 R24, RZ, RZ, R2 ;  /* 0x000000ffff187224 */ /* 0x000fe200078e0002 */
[----:B------:R-:W-:Y:S06]  /*aaa0*/  BRA `(.L_x_18004) ;  /* 0x0000000000087947 */ /* 0x000fec0003800000 */
.L_x_18035:
[----:B------:R1:W-:Y:S01]  /*aab0*/  STG.E desc[UR36][R4.64], R6 ;  /* 0x0000000604007986 */ /* 0x0003e2000c101924 */
[----:B------:R-:W-:-:S07]  /*aac0*/  IMAD.MOV.U32 R24, RZ, RZ, R2 ;  /* 0x000000ffff187224 */ /* 0x000fce00078e0002 */
.L_x_18004:
[----:B------:R-:W-:Y:S05]  /*aad0*/  BSYNC B6 ;  /* 0x0000000000067941 */ /* 0x000fea0003800000 */
.L_x_18003:
        /* <DEDUP_REMOVED lines=23> */
.L_x_18043:
[----:B------:R4:W-:Y:S01]  /*ac50*/  STG.E.U8 desc[UR36][R2.64], R16 ;  /* 0x0000001002007986 */ /* 0x0009e2000c101124 */
[----:B------:R-:W-:Y:S05]  /*ac60*/  BRA `(.L_x_18045) ;  /* 0x0000000c004c7947 */ /* 0x000fea0003800000 */
.L_x_18042:
        /* <DEDUP_REMOVED lines=8> */
.L_x_18047:
[----:B------:R3:W-:Y:S01]  /*acf0*/  STG.E desc[UR36][R2.64], R16 ;  /* 0x0000001002007986 */ /* 0x0007e2000c101924 */
[----:B------:R-:W-:Y:S05]  /*ad00*/  BRA `(.L_x_18045) ;  /* 0x0000000c00247947 */ /* 0x000fea0003800000 */
.L_x_18046:
[----:B------:R1:W-:Y:S01]  /*ad10*/  STG.E.U16 desc[UR36][R2.64], R16 ;  /* 0x0000001002007986 */ /* 0x0003e2000c101524 */
[----:B------:R-:W-:Y:S05]  /*ad20*/  BRA `(.L_x_18045) ;  /* 0x0000000c001c7947 */ /* 0x000fea0003800000 */
.L_x_18041:
        /* <DEDUP_REMOVED lines=9> */
.L_x_18049:
[----:B------:R-:W1:Y:S02]  /*adc0*/  I2F.S64 R0, R16 ;  /* 0x0000001000007312 */ /* 0x000e640000301400 */
[----:B-1----:R-:W-:-:S05]  /*add0*/  F2FP.F16.F32.PACK_AB R0, RZ, R0 ;  /* 0x00000000ff00723e */ /* 0x002fca00000000ff */
[----:B------:R1:W-:Y:S01]  /*ade0*/  STG.E.U16 desc[UR36][R2.64], R0 ;  /* 0x0000000002007986 */ /* 0x0003e2000c101524 */
[----:B------:R-:W-:Y:S05]  /*adf0*/  BRA `(.L_x_18045) ;  /* 0x0000000800e87947 */ /* 0x000fea0003800000 */
.L_x_18048:
        /* <DEDUP_REMOVED lines=10> */
.L_x_18051:
[----:B------:R-:W1:Y:S02]  /*aea0*/  I2F.S64 R16, R16 ;  /* 0x0000001000107312 */ /* 0x000e640000301400 */
[----:B-1----:R-:W-:-:S04]  /*aeb0*/  F2FP.F16.F32.PACK_AB R5, RZ, R16 ;  /* 0x00000010ff05723e */ /* 0x002fc800000000ff */
[----:B------:R-:W-:-:S05]  /*aec0*/  PRMT R5, R5, 0x5410, RZ ;  /* 0x0000541005057816 */ /* 0x000fca00000000ff */
[----:B------:R1:W-:Y:S01]  /*aed0*/  STG.E desc[UR36][R2.64], R5 ;  /* 0x0000000502007986 */ /* 0x0003e2000c101924 */
[----:B------:R-:W-:Y:S05]  /*aee0*/  BRA `(.L_x_18045) ;  /* 0x0000000800ac7947 */ /* 0x000fea0003800000 */
.L_x_18050:
[----:B------:R-:W1:Y:S02]  /*aef0*/  I2F.F64.S64 R16, R16 ;  /* 0x0000001000107312 */ /* 0x000e640000301c00 */
[----:B-1----:R1:W-:Y:S01]  /*af00*/  STG.E.64 desc[UR36][R2.64], R16 ;  /* 0x0000001002007986 */ /* 0x0023e2000c101b24 */
[----:B------:R-:W-:Y:S05]  /*af10*/  BRA `(.L_x_18045) ;  /* 0x0000000800a07947 */ /* 0x000fea0003800000 */
.L_x_18040:
        /* <DEDUP_REMOVED lines=13> */
.L_x_18054:
[----:B------:R-:W1:Y:S01]  /*aff0*/  I2F.F64.S64 R4, R16 ;  /* 0x0000001000047312 */ /* 0x000e620000301c00 */
[----:B------:R-:W-:-:S05]  /*b000*/  CS2R R6, SRZ ;  /* 0x0000000000067805 */ /* 0x000fca000001ff00 */
[----:B-1----:R1:W-:Y:S01]  /*b010*/  STG.E.128 desc[UR36][R2.64], R4 ;  /* 0x0000000402007986 */ /* 0x0023e2000c101d24 */
[----:B------:R-:W-:Y:S05]  /*b020*/  BRA `(.L_x_18045) ;  /* 0x00000008005c7947 */ /* 0x000fea0003800000 */
.L_x_18053:
        /* <DEDUP_REMOVED lines=21> */
.L_x_18058:
[----:B------:R-:W-:Y:S05]  /*b180*/  BSYNC B0 ;  /* 0x0000000000007941 */ /* 0x000fea0003800000 */
.L_x_18057:
[----:B------:R-:W-:-:S05]  /*b190*/  LOP3.LUT R5, R0, R5, RZ, 0xfc, !PT ;  /* 0x0000000500057212 */ /* 0x000fca00078efcff */
[----:B------:R1:W-:Y:S01]  /*b1a0*/  STG.E.U8 desc[UR36][R2.64], R5 ;  /* 0x0000000502007986 */ /* 0x0003e2000c101124 */
[----:B------:R-:W-:Y:S05]  /*b1b0*/  BRA `(.L_x_18045) ;  /* 0x0000000400f87947 */ /* 0x000fea0003800000 */
.L_x_18056:
        /* <DEDUP_REMOVED lines=13> */
.L_x_18060:
[----:B------:R-:W-:Y:S01]  /*b290*/  IMAD.MOV.U32 R0, RZ, RZ, 0x7f ;  /* 0x0000007fff007424 */ /* 0x000fe200078e00ff */
[----:B------:R-:W-:-:S04]  /*b2a0*/  ISETP.GT.U32.AND P0, PT, R4, 0x7f800000, PT ;  /* 0x7f8000000400780c */ /* 0x000fc80003f04070 */
[----:B------:R-:W-:-:S09]  /*b2b0*/  SEL R0, R0, 0x7c, P0 ;  /* 0x0000007c00007807 */ /* 0x000fd20000000000 */
.L_x_18061:
[----:B------:R-:W-:Y:S05]  /*b2c0*/  BSYNC B0 ;  /* 0x0000000000007941 */ /* 0x000fea0003800000 */
.L_x_18059:
[----:B------:R-:W-:-:S04]  /*b2d0*/  LOP3.LUT R4, R17, 0x80000000, RZ, 0xc0, !PT ;  /* 0x8000000011047812 */ /* 0x000fc800078ec0ff */
[----:B------:R-:W-:-:S04]  /*b2e0*/  SHF.R.U32.HI R5, RZ, 0x18, R4 ;  /* 0x00000018ff057819 */ /* 0x000fc80000011604 */
[----:B------:R-:W-:-:S05]  /*b2f0*/  LOP3.LUT R5, R0, R5, RZ, 0xfc, !PT ;  /* 0x0000000500057212 */ /* 0x000fca00078efcff */
[----:B------:R1:W-:Y:S01]  /*b300*/  STG.E.U8 desc[UR36][R2.64], R5 ;  /* 0x0000000502007986 */ /* 0x0003e2000c101124 */
[----:B------:R-:W-:Y:S05]  /*b310*/  BRA `(.L_x_18045) ;  /* 0x0000000400a07947 */ /* 0x000fea0003800000 */
.L_x_18055:
[----:B------:R-:W1:Y:S02]  /*b320*/  I2F.S64 R0, R16 ;  /* 0x0000001000007312 */ /* 0x000e640000301400 */
[----:B-1----:R-:W-:-:S05]  /*b330*/  F2FP.BF16.F32.PACK_AB R0, RZ, R0 ;  /* 0x00000000ff00723e */ /* 0x002fca00000010ff */
[----:B------:R1:W-:Y:S01]  /*b340*/  STG.E.U16 desc[UR36][R2.64], R0 ;  /* 0x0000000002007986 */ /* 0x0003e2000c101524 */
[----:B------:R-:W-:Y:S05]  /*b350*/  BRA `(.L_x_18045) ;  /* 0x0000000400907947 */ /* 0x000fea0003800000 */
.L_x_18052:
        /* <DEDUP_REMOVED lines=10> */
.L_x_18064:
        /* <DEDUP_REMOVED lines=17> */
.L_x_18067:
[----:B------:R-:W-:-:S04]  /*b510*/  LOP3.LUT R0, R17, 0x80000000, RZ, 0xc0, !PT ;  /* 0x8000000011007812 */ /* 0x000fc800078ec0ff */
[----:B------:R-:W-:-:S04]  /*b520*/  SHF.R.U32.HI R5, RZ, 0x18, R0 ;  /* 0x00000018ff057819 */ /* 0x000fc80000011600 */
[----:B------:R-:W-:-:S04]  /*b530*/  LOP3.LUT R4, R4, R5, RZ, 0xfc, !PT ;  /* 0x0000000504047212 */ /* 0x000fc800078efcff */
[----:B------:R-:W-:-:S07]  /*b540*/  PRMT R0, R4, 0x7610, R0 ;  /* 0x0000761004007816 */ /* 0x000fce0000000000 */
.L_x_18066:
[----:B------:R-:W-:Y:S05]  /*b550*/  BSYNC B0 ;  /* 0x0000000000007941 */ /* 0x000fea0003800000 */
.L_x_18065:
[----:B------:R1:W-:Y:S01]  /*b560*/  STG.E.U8 desc[UR36][R2.64], R0 ;  /* 0x0000000002007986 */ /* 0x0003e2000c101124 */
[----:B------:R-:W-:Y:S05]  /*b570*/  BRA `(.L_x_18045) ;  /* 0x0000000400087947 */ /* 0x000fea0003800000 */
.L_x_18063:
        /* <DEDUP_REMOVED lines=17> */
.L_x_18070:
[----:B------:R-:W-:-:S04]  /*b690*/  LOP3.LUT R0, R17, 0x80000000, RZ, 0xc0, !PT ;  /* 0x8000000011007812 */ /* 0x000fc800078ec0ff */
[----:B------:R-:W-:-:S04]  /*b6a0*/  SHF.R.U32.HI R5, RZ, 0x18, R0 ;  /* 0x00000018ff057819 */ /* 0x000fc80000011600 */
[----:B------:R-:W-:-:S04]  /*b6b0*/  LOP3.LUT R4, R4, R5, RZ, 0xfc, !PT ;  /* 0x0000000504047212 */ /* 0x000fc800078efcff */
[----:B------:R-:W-:-:S07]  /*b6c0*/  PRMT R0, R4, 0x7610, R0 ;  /* 0x0000761004007816 */ /* 0x000fce0000000000 */
.L_x_18069:
[----:B------:R-:W-:Y:S05]  /*b6d0*/  BSYNC B0 ;  /* 0x0000000000007941 */ /* 0x000fea0003800000 */
.L_x_18068:
[----:B------:R1:W-:Y:S01]  /*b6e0*/  STG.E.U8 desc[UR36][R2.64], R0 ;  /* 0x0000000002007986 */ /* 0x0003e2000c101124 */
[----:B------:R-:W-:Y:S05]  /*b6f0*/  BRA `(.L_x_18045) ;  /* 0x0000000000a87947 */ /* 0x000fea0003800000 */
.L_x_18062:
        /* <DEDUP_REMOVED lines=22> */
.L_x_18044:
        /* <DEDUP_REMOVED lines=16> */
.L_x_18073:
[----:B------:R-:W-:Y:S05]  /*b960*/  BRA `(.L_x_18045) ;  /* 0x00000000000c7947 */ /* 0x000fea0003800000 */
.L_x_18072:
[----:B------:R1:W-:Y:S01]  /*b970*/  STG.E.64 desc[UR36][R2.64], R16 ;  /* 0x0000001002007986 */ /* 0x0003e2000c101b24 */
[----:B------:R-:W-:Y:S05]  /*b980*/  BRA `(.L_x_18045) ;  /* 0x0000000000047947 */ /* 0x000fea0003800000 */
.L_x_18071:
[----:B------:R1:W-:Y:S02]  /*b990*/  STG.E desc[UR36][R2.64], R16 ;  /* 0x0000001002007986 */ /* 0x0003e4000c101924 */
.L_x_18045:
        /* <DEDUP_REMOVED lines=23> */
.L_x_18077:
[----:B------:R1:W-:Y:S01]  /*bb10*/  STG.E.U8 desc[UR36][R2.64], R18 ;  /* 0x0000001202007986 */ /* 0x0003e2000c101124 */
[----:B------:R-:W-:Y:S05]  /*bb20*/  BRA `(.L_x_18079) ;  /* 0x0000000c004c7947 */ /* 0x000fea0003800000 */
.L_x_18076:
        /* <DEDUP_REMOVED lines=8> */
.L_x_18081:
[----:B------:R1:W-:Y:S01]  /*bbb0*/  STG.E desc[UR36][R2.64], R18 ;  /* 0x0000001202007986 */ /* 0x0003e2000c101924 */
[----:B------:R-:W-:Y:S05]  /*bbc0*/  BRA `(.L_x_18079) ;  /* 0x0000000c00247947 */ /* 0x000fea0003800000 */
.L_x_18080:
[----:B------:R1:W-:Y:S01]  /*bbd0*/  STG.E.U16 desc[UR36][R2.64], R18 ;  /* 0x0000001202007986 */ /* 0x0003e2000c101524 */
[----:B------:R-:W-:Y:S05]  /*bbe0*/  BRA `(.L_x_18079) ;  /* 0x0000000c001c7947 */ /* 0x000fea0003800000 */
.L_x_18075:
        /* <DEDUP_REMOVED lines=9> */
.L_x_18083:
[----:B------:R-:W1:Y:S02]  /*bc80*/  I2F.S64 R0, R18 ;  /* 0x0000001200007312 */ /* 0x000e640000301400 */
[----:B-1----:R-:W-:-:S05]  /*bc90*/  F2FP.F16.F32.PACK_AB R0, RZ, R0 ;  /* 0x00000000ff00723e */ /* 0x002fca00000000ff */
[----:B------:R1:W-:Y:S01]  /*bca0*/  STG.E.U16 desc[UR36][R2.64], R0 ;  /* 0x0000000002007986 */ /* 0x0003e2000c101524 */
[----:B------:R-:W-:Y:S05]  /*bcb0*/  BRA `(.L_x_18079) ;  /* 0x0000000800e87947 */ /* 0x000fea0003800000 */
.L_x_18082:
        /* <DEDUP_REMOVED lines=10> */
.L_x_18085:
[----:B------:R-:W1:Y:S02]  /*bd60*/  I2F.S64 R18, R18 ;  /* 0x0000001200127312 */ /* 0x000e640000301400 */
[----:B-1----:R-:W-:-:S04]  /*bd70*/  F2FP.F16.F32.PACK_AB R5, RZ, R18 ;  /* 0x00000012ff05723e */ /* 0x002fc800000000ff */
[----:B------:R-:W-:-:S05]  /*bd80*/  PRMT R5, R5, 0x5410, RZ ;  /* 0x0000541005057816 */ /* 0x000fca00000000ff */
[----:B------:R1:W-:Y:S01]  /*bd90*/  STG.E desc[UR36][R2.64], R5 ;  /* 0x0000000502007986 */ /* 0x0003e2000c101924 */
[----:B------:R-:W-:Y:S05]  /*bda0*/  BRA `(.L_x_18079) ;  /* 0x0000000800ac7947 */ /* 0x000fea0003800000 */
.L_x_18084:
[----:B------:R-:W1:Y:S02]  /*bdb0*/  I2F.F64.S64 R18, R18 ;  /* 0x0000001200127312 */ /* 0x000e640000301c00 */
[----:B-1----:R1:W-:Y:S01]  /*bdc0*/  STG.E.64 desc[UR36][R2.64], R18 ;  /* 0x0000001202007986 */ /* 0x0023e2000c101b24 */
[----:B------:R-:W-:Y:S05]  /*bdd0*/  BRA `(.L_x_18079) ;  /* 0x0000000800a07947 */ /* 0x000fea0003800000 */
.L_x_18074:
        /* <DEDUP_REMOVED lines=13> */
.L_x_18088:
[----:B------:R-:W1:Y:S01]  /*beb0*/  I2F.F64.S64 R4, R18 ;  /* 0x0000001200047312 */ /* 0x000e620000301c00 */
[----:B------:R-:W-:-:S05]  /*bec0*/  CS2R R6, SRZ ;  /* 0x0000000000067805 */ /* 0x000fca000001ff00 */
[----:B-1----:R1:W-:Y:S01]  /*bed0*/  STG.E.128 desc[UR36][R2.64], R4 ;  /* 0x0000000402007986 */ /* 0x0023e2000c101d24 */
[----:B------:R-:W-:Y:S05]  /*bee0*/  BRA `(.L_x_18079) ;  /* 0x00000008005c7947 */ /* 0x000fea0003800000 */
.L_x_18087:
        /* <DEDUP_REMOVED lines=21> */
.L_x_18092:
[----:B------:R-:W-:Y:S05]  /*c040*/  BSYNC B0 ;  /* 0x0000000000007941 */ /* 0x000fea0003800000 */
.L_x_18091:
[----:B------:R-:W-:-:S05]  /*c050*/  LOP3.LUT R5, R0, R5, RZ, 0xfc, !PT ;  /* 0x0000000500057212 */ /* 0x000fca00078efcff */
[----:B------:R1:W-:Y:S01]  /*c060*/  STG.E.U8 desc[UR36][R2.64], R5 ;  /* 0x0000000502007986 */ /* 0x0003e2000c101124 */
[----:B------:R-:W-:Y:S05]  /*c070*/  BRA `(.L_x_18079) ;  /* 0x0000000400f87947 */ /* 0x000fea0003800000 */
.L_x_18090:
        /* <DEDUP_REMOVED lines=13> */
.L_x_18094:
[----:B------:R-:W-:Y:S01]  /*c150*/  IMAD.MOV.U32 R0, RZ, RZ, 0x7f ;  /* 0x0000007fff007424 */ /* 0x000fe200078e00ff */
[----:B------:R-:W-:-:S04]  /*c160*/  ISETP.GT.U32.AND P0, PT, R4, 0x7f800000, PT ;  /* 0x7f8000000400780c */ /* 0x000fc80003f04070 */
[----:B------:R-:W-:-:S09]  /*c170*/  SEL R0, R0, 0x7c, P0 ;  /* 0x0000007c00007807 */ /* 0x000fd20000000000 */
.L_x_18095:
[----:B------:R-:W-:Y:S05]  /*c180*/  BSYNC B0 ;  /* 0x0000000000007941 */ /* 0x000fea0003800000 */
.L_x_18093:
[----:B------:R-:W-:-:S04]  /*c190*/  LOP3.LUT R4, R19, 0x80000000, RZ, 0xc0, !PT ;  /* 0x8000000013047812 */ /* 0x000fc800078ec0ff */
[----:B------:R-:W-:-:S04]  /*c1a0*/  SHF.R.U32.HI R5, RZ, 0x18, R4 ;  /* 0x00000018ff057819 */ /* 0x000fc80000011604 */
[----:B------:R-:W-:-:S05]  /*c1b0*/  LOP3.LUT R5, R0, R5, RZ, 0xfc, !PT ;  /* 0x0000000500057212 */ /* 0x000fca00078efcff */
[----:B------:R1:W-:Y:S01]  /*c1c0*/  STG.E.U8 desc[UR36][R2.64], R5 ;  /* 0x0000000502007986 */ /* 0x0003e2000c101124 */
[----:B------:R-:W-:Y:S05]  /*c1d0*/  BRA `(.L_x_18079) ;  /* 0x0000000400a07947 */ /* 0x000fea0003800000 */
.L_x_18089:
[----:B------:R-:W1:Y:S02]  /*c1e0*/  I2F.S64 R0, R18 ;  /* 0x0000001200007312 */ /* 0x000e640000301400 */
[----:B-1----:R-:W-:-:S05]  /*c1f0*/  F2FP.BF16.F32.PACK_AB R0, RZ, R0 ;  /* 0x00000000ff00723e */ /* 0x002fca00000010ff */
[----:B------:R1:W-:Y:S01]  /*c200*/  STG.E.U16 desc[UR36][R2.64], R0 ;  /* 0x0000000002007986 */ /* 0x0003e2000c101524 */
[----:B------:R-:W-:Y:S05]  /*c210*/  BRA `(.L_x_18079) ;  /* 0x0000000400907947 */ /* 0x000fea0003800000 */
.L_x_18086:
        /* <DEDUP_REMOVED lines=10> */
.L_x_18098:
        /* <DEDUP_REMOVED lines=17> */
.L_x_18101:
[----:B------:R-:W-:-:S04]  /*c3d0*/  LOP3.LUT R0, R19, 0x80000000, RZ, 0xc0, !PT ;  /* 0x8000000013007812 */ /* 0x000fc800078ec0ff */
[----:B------:R-:W-:-:S04]  /*c3e0*/  SHF.R.U32.HI R5, RZ, 0x18, R0 ;  /* 0x00000018ff057819 */ /* 0x000fc80000011600 */
[----:B------:R-:W-:-:S04]  /*c3f0*/  LOP3.LUT R4, R4, R5, RZ, 0xfc, !PT ;  /* 0x0000000504047212 */ /* 0x000fc800078efcff */
[----:B------:R-:W-:-:S07]  /*c400*/  PRMT R0, R4, 0x7610, R0 ;  /* 0x0000761004007816 */ /* 0x000fce0000000000 */
.L_x_18100:
[----:B------:R-:W-:Y:S05]  /*c410*/  BSYNC B0 ;  /* 0x0000000000007941 */ /* 0x000fea0003800000 */
.L_x_18099:
[----:B------:R1:W-:Y:S01]  /*c420*/  STG.E.U8 desc[UR36][R2.64], R0 ;  /* 0x0000000002007986 */ /* 0x0003e2000c101124 */
[----:B------:R-:W-:Y:S05]  /*c430*/  BRA `(.L_x_18079) ;  /* 0x0000000400087947 */ /* 0x000fea0003800000 */
.L_x_18097:
        /* <DEDUP_REMOVED lines=17> */
.L_x_18104:
[----:B------:R-:W-:-:S04]  /*c550*/  LOP3.LUT R0, R19, 0x80000000, RZ, 0xc0, !PT ;  /* 0x8000000013007812 */ /* 0x000fc800078ec0ff */
[----:B------:R-:W-:-:S04]  /*c560*/  SHF.R.U32.HI R5, RZ, 0x18, R0 ;  /* 0x00000018ff057819 */ /* 0x000fc80000011600 */
[----:B------:R-:W-:-:S04]  /*c570*/  LOP3.LUT R4, R4, R5, RZ, 0xfc, !PT ;  /* 0x0000000504047212 */ /* 0x000fc800078efcff */
[----:B------:R-:W-:-:S07]  /*c580*/  PRMT R0, R4, 0x7610, R0 ;  /* 0x0000761004007816 */ /* 0x000fce0000000000 */
.L_x_18103:
[----:B------:R-:W-:Y:S05]  /*c590*/  BSYNC B0 ;  /* 0x0000000000007941 */ /* 0x000fea0003800000 */
.L_x_18102:
[----:B------:R4:W-:Y:S01]  /*c5a0*/  STG.E.U8 desc[UR36][R2.64], R0 ;  /* 0x0000000002007986 */ /* 0x0009e2000c101124 */
[----:B------:R-:W-:Y:S05]  /*c5b0*/  BRA `(.L_x_18079) ;  /* 0x0000000000a87947 */ /* 0x000fea0003800000 */
.L_x_18096:
        /* <DEDUP_REMOVED lines=22> */
.L_x_18078:
        /* <DEDUP_REMOVED lines=16> */
.L_x_18107:
[----:B------:R-:W-:Y:S05]  /*c820*/  BRA `(.L_x_18079) ;  /* 0x00000000000c7947 */ /* 0x000fea0003800000 */
.L_x_18106:
[----:B------:R3:W-:Y:S01]  /*c830*/  STG.E.64 desc[UR36][R2.64], R18 ;  /* 0x0000001202007986 */ /* 0x0007e2000c101b24 */
[----:B------:R-:W-:Y:S05]  /*c840*/  BRA `(.L_x_18079) ;  /* 0x0000000000047947 */ /* 0x000fea0003800000 */
.L_x_18105:
[----:B------:R1:W-:Y:S02]  /*c850*/  STG.E desc[UR36][R2.64], R18 ;  /* 0x0000001202007986 */ /* 0x0003e4000c101924 */
.L_x_18079:
[----:B------:R-:W-:-:S07]  /*c860*/  VIADD R24, R24, 0x80 ;  /* 0x0000008018187836 */ /* 0x000fce0000000000 */
.L_x_18039:
[----:B------:R-:W-:Y:S05]  /*c870*/  BSYNC B6 ;  /* 0x0000000000067941 */ /* 0x000fea0003800000 */
.L_x_18038:
        /* <DEDUP_REMOVED lines=21> */
.L_x_18111:
[----:B------:R-:W-:Y:S01]  /*c9d0*/  STG.E.U8 desc[UR36][R2.64], R22 ;  /* 0x0000001602007986 */ /* 0x000fe2000c101124 */
[----:B------:R-:W-:Y:S05]  /*c9e0*/  EXIT ;  /* 0x000000000000794d */ /* 0x000fea0003800000 */
.L_x_18110:
        /* <DEDUP_REMOVED lines=8> */
.L_x_18114:
[----:B------:R-:W-:Y:S01]  /*ca70*/  STG.E desc[UR36][R2.64], R22 ;  /* 0x0000001602007986 */ /* 0x000fe2000c101924 */
[----:B------:R-:W-:Y:S05]  /*ca80*/  EXIT ;  /* 0x000000000000794d */ /* 0x000fea0003800000 */
.L_x_18113:
[----:B------:R-:W-:Y:S01]  /*ca90*/  STG.E.U16 desc[UR36][R2.64], R22 ;  /* 0x0000001602007986 */ /* 0x000fe2000c101524 */
[----:B------:R-:W-:Y:S05]  /*caa0*/  EXIT ;  /* 0x000000000000794d */ /* 0x000fea0003800000 */
.L_x_18109:
        /* <DEDUP_REMOVED lines=9> */
.L_x_18116:
[----:B------:R-:W1:Y:S02]  /*cb40*/  I2F.S64 R0, R22 ;  /* 0x0000001600007312 */ /* 0x000e640000301400 */
[----:B-1----:R-:W-:-:S05]  /*cb50*/  F2FP.F16.F32.PACK_AB R0, RZ, R0 ;  /* 0x00000000ff00723e */ /* 0x002fca00000000ff */
[----:B------:R-:W-:Y:S01]  /*cb60*/  STG.E.U16 desc[UR36][R2.64], R0 ;  /* 0x0000000002007986 */ /* 0x000fe2000c101524 */
[----:B------:R-:W-:Y:S05]  /*cb70*/  EXIT ;  /* 0x000000000000794d */ /* 0x000fea0003800000 */
.L_x_18115:
        /* <DEDUP_REMOVED lines=10> */
.L_x_18118:
[----:B------:R-:W1:Y:S02]  /*cc20*/  I2F.S64 R22, R22 ;  /* 0x0000001600167312 */ /* 0x000e640000301400 */
[----:B-1----:R-:W-:-:S04]  /*cc30*/  F2FP.F16.F32.PACK_AB R5, RZ, R22 ;  /* 0x00000016ff05723e */ /* 0x002fc800000000ff */
[----:B------:R-:W-:-:S05]  /*cc40*/  PRMT R5, R5, 0x5410, RZ ;  /* 0x0000541005057816 */ /* 0x000fca00000000ff */
[----:B------:R-:W-:Y:S01]  /*cc50*/  STG.E desc[UR36][R2.64], R5 ;  /* 0x0000000502007986 */ /* 0x000fe2000c101924 */
[----:B------:R-:W-:Y:S05]  /*cc60*/  EXIT ;  /* 0x000000000000794d */ /* 0x000fea0003800000 */
.L_x_18117:
[----:B------:R-:W1:Y:S02]  /*cc70*/  I2F.F64.S64 R22, R22 ;  /* 0x0000001600167312 */ /* 0x000e640000301c00 */
[----:B-1----:R-:W-:Y:S01]  /*cc80*/  STG.E.64 desc[UR36][R2.64], R22 ;  /* 0x0000001602007986 */ /* 0x002fe2000c101b24 */
[----:B------:R-:W-:Y:S05]  /*cc90*/  EXIT ;  /* 0x000000000000794d */ /* 0x000fea0003800000 */
.L_x_18108:
        /* <DEDUP_REMOVED lines=13> */
.L_x_18121:
[----:B------:R-:W1:Y:S01]  /*cd70*/  I2F.F64.S64 R4, R22 ;  /* 0x0000001600047312 */ /* 0x000e620000301c00 */
[----:B------:R-:W-:-:S05]  /*cd80*/  CS2R R6, SRZ ;  /* 0x0000000000067805 */ /* 0x000fca000001ff00 */
[----:B-1----:R-:W-:Y:S01]  /*cd90*/  STG.E.128 desc[UR36][R2.64], R4 ;  /* 0x0000000402007986 */ /* 0x002fe2000c101d24 */
[----:B------:R-:W-:Y:S05]  /*cda0*/  EXIT ;  /* 0x000000000000794d */ /* 0x000fea0003800000 */
.L_x_18120:
        /* <DEDUP_REMOVED lines=21> */
.L_x_18125:
[----:B------:R-:W-:Y:S05]  /*cf00*/  BSYNC B0 ;  /* 0x0000000000007941 */ /* 0x000fea0003800000 */
.L_x_18124:
[----:B------:R-:W-:-:S05]  /*cf10*/  LOP3.LUT R5, R0, R5, RZ, 0xfc, !PT ;  /* 0x0000000500057212 */ /* 0x000fca00078efcff */
[----:B------:R-:W-:Y:S01]  /*cf20*/  STG.E.U8 desc[UR36][R2.64], R5 ;  /* 0x0000000502007986 */ /* 0x000fe2000c101124 */
[----:B------:R-:W-:Y:S05]  /*cf30*/  EXIT ;  /* 0x000000000000794d */ /* 0x000fea0003800000 */
.L_x_18123:
        /* <DEDUP_REMOVED lines=13> */
.L_x_18127:
[----:B------:R-:W-:Y:S01]  /*d010*/  HFMA2.MMA R0, -RZ, RZ, 0, 7.569789886474609375e-06 ;  /* 0x0000007fff007435 */ /* 0x000fe200000001ff */
[----:B------:R-:W-:-:S09]  /*d020*/  ISETP.GT.U32.AND P0, PT, R4, 0x7f800000, PT ;  /* 0x7f8000000400780c */ /* 0x000fd20003f04070 */
[----:B------:R-:W-:-:S07]  /*d030*/  SEL R0, R0, 0x7c, P0 ;  /* 0x0000007c00007807 */ /* 0x000fce0000000000 */
.L_x_18128:
[----:B------:R-:W-:Y:S05]  /*d040*/  BSYNC B0 ;  /* 0x0000000000007941 */ /* 0x000fea0003800000 */
.L_x_18126:
[----:B------:R-:W-:-:S04]  /*d050*/  LOP3.LUT R4, R23, 0x80000000, RZ, 0xc0, !PT ;  /* 0x8000000017047812 */ /* 0x000fc800078ec0ff */
[----:B------:R-:W-:-:S04]  /*d060*/  SHF.R.U32.HI R5, RZ, 0x18, R4 ;  /* 0x00000018ff057819 */ /* 0x000fc80000011604 */
[----:B------:R-:W-:-:S05]  /*d070*/  LOP3.LUT R5, R0, R5, RZ, 0xfc, !PT ;  /* 0x0000000500057212 */ /* 0x000fca00078efcff */
[----:B------:R-:W-:Y:S01]  /*d080*/  STG.E.U8 desc[UR36][R2.64], R5 ;  /* 0x0000000502007986 */ /* 0x000fe2000c101124 */
[----:B------:R-:W-:Y:S05]  /*d090*/  EXIT ;  /* 0x000000000000794d */ /* 0x000fea0003800000 */
.L_x_18122:
[----:B------:R-:W1:Y:S02]  /*d0a0*/  I2F.S64 R0, R22 ;  /* 0x0000001600007312 */ /* 0x000e640000301400 */
[----:B-1----:R-:W-:-:S05]  /*d0b0*/  F2FP.BF16.F32.PACK_AB R0, RZ, R0 ;  /* 0x00000000ff00723e */ /* 0x002fca00000010ff */
[----:B------:R-:W-:Y:S01]  /*d0c0*/  STG.E.U16 desc[UR36][R2.64], R0 ;  /* 0x0000000002007986 */ /* 0x000fe2000c101524 */
[----:B------:R-:W-:Y:S05]  /*d0d0*/  EXIT ;  /* 0x000000000000794d */ /* 0x000fea0003800000 */
.L_x_18119:
        /* <DEDUP_REMOVED lines=10> */
.L_x_18131:
        /* <DEDUP_REMOVED lines=17> */
.L_x_18134:
[----:B------:R-:W-:-:S04]  /*d290*/  LOP3.LUT R0, R23, 0x80000000, RZ, 0xc0, !PT ;  /* 0x8000000017007812 */ /* 0x000fc800078ec0ff */
[----:B------:R-:W-:-:S04]  /*d2a0*/  SHF.R.U32.HI R5, RZ, 0x18, R0 ;  /* 0x00000018ff057819 */ /* 0x000fc80000011600 */
[----:B------:R-:W-:-:S04]  /*d2b0*/  LOP3.LUT R4, R4, R5, RZ, 0xfc, !PT ;  /* 0x0000000504047212 */ /* 0x000fc800078efcff */
[----:B------:R-:W-:-:S07]  /*d2c0*/  PRMT R0, R4, 0x7610, R0 ;  /* 0x0000761004007816 */ /* 0x000fce0000000000 */
.L_x_18133:
[----:B------:R-:W-:Y:S05]  /*d2d0*/  BSYNC B0 ;  /* 0x0000000000007941 */ /* 0x000fea0003800000 */
.L_x_18132:
[----:B------:R-:W-:Y:S01]  /*d2e0*/  STG.E.U8 desc[UR36][R2.64], R0 ;  /* 0x0000000002007986 */ /* 0x000fe2000c101124 */
[----:B------:R-:W-:Y:S05]  /*d2f0*/  EXIT ;  /* 0x000000000000794d */ /* 0x000fea0003800000 */
.L_x_18130:
        /* <DEDUP_REMOVED lines=17> */
.L_x_18137:
[----:B------:R-:W-:-:S04]  /*d410*/  LOP3.LUT R0, R23, 0x80000000, RZ, 0xc0, !PT ;  /* 0x8000000017007812 */ /* 0x000fc800078ec0ff */
[----:B------:R-:W-:-:S04]  /*d420*/  SHF.R.U32.HI R5, RZ, 0x18, R0 ;  /* 0x00000018ff057819 */ /* 0x000fc80000011600 */
[----:B------:R-:W-:-:S04]  /*d430*/  LOP3.LUT R4, R4, R5, RZ, 0xfc, !PT ;  /* 0x0000000504047212 */ /* 0x000fc800078efcff */
[----:B------:R-:W-:-:S07]  /*d440*/  PRMT R0, R4, 0x7610, R0 ;  /* 0x0000761004007816 */ /* 0x000fce0000000000 */
.L_x_18136:
[----:B------:R-:W-:Y:S05]  /*d450*/  BSYNC B0 ;  /* 0x0000000000007941 */ /* 0x000fea0003800000 */
.L_x_18135:
[----:B------:R-:W-:Y:S01]  /*d460*/  STG.E.U8 desc[UR36][R2.64], R0 ;  /* 0x0000000002007986 */ /* 0x000fe2000c101124 */
[----:B------:R-:W-:Y:S05]  /*d470*/  EXIT ;  /* 0x000000000000794d */ /* 0x000fea0003800000 */
.L_x_18129:
        /* <DEDUP_REMOVED lines=22> */
.L_x_18112:
        /* <DEDUP_REMOVED lines=16> */
.L_x_18140:
[----:B------:R-:W-:Y:S05]  /*d6e0*/  EXIT ;  /* 0x000000000000794d */ /* 0x000fea0003800000 */
.L_x_18139:
[----:B------:R-:W-:Y:S01]  /*d6f0*/  STG.E.64 desc[UR36][R2.64], R22 ;  /* 0x0000001602007986 */ /* 0x000fe2000c101b24 */
[----:B------:R-:W-:Y:S05]  /*d700*/  EXIT ;  /* 0x000000000000794d */ /* 0x000fea0003800000 */
.L_x_18138:
[----:B------:R-:W-:Y:S01]  /*d710*/  STG.E desc[UR36][R2.64], R22 ;  /* 0x0000001602007986 */ /* 0x000fe2000c101924 */
[----:B------:R-:W-:Y:S05]  /*d720*/  EXIT ;  /* 0x000000000000794d */ /* 0x000fea0003800000 */
.L_x_18141:
        /* <DEDUP_REMOVED lines=13> */
.L_x_18642:


//--------------------- .text._ZN2at6native18elementwise_kernelILi128ELi2EZNS0_22gpu_kernel_impl_nocastIZZNS0_73_GLOBAL__N__c8866d80_35_SparseBinaryOpIntersectionKernel_cu_9e10b42f_311142_sparse_binary_op_intersection_kernel_implINS3_18CUDAKernelLauncherENS3_36CUDAValueSelectionIntersectionKernelINS3_5MulOpEEElLl8EEEvRNS_6TensorERKS9_SC_RKSt6vectorIlSaIlEERKSt8optionalIS9_ESL_bbENKUlvE1_clEvEUllE_EEvRNS_18TensorIteratorBaseERKT_EUliE_EEviT1_ --------------------------
	.section	.text._ZN2at6native18elementwise_kernelILi128ELi2EZNS0_22gpu_kernel_impl_nocastIZZNS0_73_GLOBAL__N__c8866d80_35_SparseBinaryOpIntersectionKernel_cu_9e10b42f_311142_sparse_binary_op_intersection_kernel_implINS3_18CUDAKernelLauncherENS3_36CUDAValueSelectionIntersectionKernelINS3_5MulOpEEElLl8EEEvRNS_6TensorERKS9_SC_RKSt6vectorIlSaIlEERKSt8optionalIS9_ESL_bbENKUlvE1_clEvEUllE_EEvRNS_18TensorIteratorBaseERKT_EUliE_EEviT1_,"ax",@progbits
	.align	128
        .global         _ZN2at6native18elementwise_kernelILi128ELi2EZNS0_22gpu_kernel_impl_nocastIZZNS0_73_GLOBAL__N__c8866d80_35_SparseBinaryOpIntersectionKernel_cu_9e10b42f_311142_sparse_binary_op_intersection_kernel_implINS3_18CUDAKernelLauncherENS3_36CUDAValueSelectionIntersectionKernelINS3_5MulOpEEElLl8EEEvRNS_6TensorERKS9_SC_RKSt6vectorIlSaIlEERKSt8optionalIS9_ESL_bbENKUlvE1_clEvEUllE_EEvRNS_18TensorIteratorBaseERKT_EUliE_EEviT1_
        .type           _ZN2at6native18elementwise_kernelILi128ELi2EZNS0_22gpu_kernel_impl_nocastIZZNS0_73_GLOBAL__N__c8866d80_35_SparseBinaryOpIntersectionKernel_cu_9e10b42f_311142_sparse_binary_op_intersection_kernel_implINS3_18CUDAKernelLauncherENS3_36CUDAValueSelectionIntersectionKernelINS3_5MulOpEEElLl8EEEvRNS_6TensorERKS9_SC_RKSt6vectorIlSaIlEERKSt8optionalIS9_ESL_bbENKUlvE1_clEvEUllE_EEvRNS_18TensorIteratorBaseERKT_EUliE_EEviT1_,@function
        .size           _ZN2at6native18elementwise_kernelILi128ELi2EZNS0_22gpu_kernel_impl_nocastIZZNS0_73_GLOBAL__N__c8866d80_35_SparseBinaryOpIntersectionKernel_cu_9e10b42f_311142_sparse_binary_op_intersection_kernel_implINS3_18CUDAKernelLauncherENS3_36CUDAValueSelectionIntersectionKernelINS3_5MulOpEEElLl8EEEvRNS_6TensorERKS9_SC_RKSt6vectorIlSaIlEERKSt8optionalIS9_ESL_bbENKUlvE1_clEvEUllE_EEvRNS_18TensorIteratorBaseERKT_EUliE_EEviT1_,(.L_x_18643 - _ZN2at6native18elementwise_kernelILi128ELi2EZNS0_22gpu_kernel_impl_nocastIZZNS0_73_GLOBAL__N__c8866d80_35_SparseBinaryOpIntersectionKernel_cu_9e10b42f_311142_sparse_binary_op_intersection_kernel_implINS3_18CUDAKernelLauncherENS3_36CUDAValueSelectionIntersectionKernelINS3_5MulOpEEElLl8EEEvRNS_6TensorERKS9_SC_RKSt6vectorIlSaIlEERKSt8optionalIS9_ESL_bbENKUlvE1_clEvEUllE_EEvRNS_18TensorIteratorBaseERKT_EUliE_EEviT1_)
        .other          _ZN2at6native18elementwise_kernelILi128ELi2EZNS0_22gpu_kernel_impl_nocastIZZNS0_73_GLOBAL__N__c8866d80_35_SparseBinaryOpIntersectionKernel_cu_9e10b42f_311142_sparse_binary_op_intersection_kernel_implINS3_18CUDAKernelLauncherENS3_36CUDAValueSelectionIntersectionKernelINS3_5MulOpEEElLl8EEEvRNS_6TensorERKS9_SC_RKSt6vectorIlSaIlEERKSt8optionalIS9_ESL_bbENKUlvE1_clEvEUllE_EEvRNS_18TensorIteratorBaseERKT_EUliE_EEviT1_,@"STO_CUDA_ENTRY STV_DEFAULT"
_ZN2at6native18elementwise_kernelILi128ELi2EZNS0_22gpu_kernel_impl_nocastIZZNS0_73_GLOBAL__N__c8866d80_35_SparseBinaryOpIntersectionKernel_cu_9e10b42f_311142_sparse_binary_op_intersection_kernel_implINS3_18CUDAKernelLauncherENS3_36CUDAValueSelectionIntersectionKernelINS3_5MulOpEEElLl8EEEvRNS_6TensorERKS9_SC_RKSt6vectorIlSaIlEERKSt8optionalIS9_ESL_bbENKUlvE1_clEvEUllE_EEvRNS_18TensorIteratorBaseERKT_EUliE_EEviT1_:
.text._ZN2at6native18elementwise_kernelILi128ELi2EZNS0_22gpu_kernel_impl_nocastIZZNS0_73_GLOBAL__N__c8866d80_35_SparseBinaryOpIntersectionKernel_cu_9e10b42f_311142_sparse_binary_op_intersection_kernel_implINS3_18CUDAKernelLauncherENS3_36CUDAValueSelectionIntersectionKernelINS3_5MulOpEEElLl8EEEvRNS_6TensorERKS9_SC_RKSt6vectorIlSaIlEERKSt8optionalIS9_ESL_bbENKUlvE1_clEvEUllE_EEvRNS_18TensorIteratorBaseERKT_EUliE_EEviT1_:
        /* <DEDUP_REMOVED lines=315> */
.L_x_18144:
        /* <DEDUP_REMOVED lines=34> */
.L_x_18147:
        /* <DEDUP_REMOVED lines=42> */
.L_x_18146:
        /* <DEDUP_REMOVED lines=40> */
.L_x_18145:
[----:B------:R-:W-:Y:S01]  /*1af0*/  ULDC.64 UR4, c[0x0][0x410] ;  /* 0x0001040000047ab9 */ /* 0x000fe20000000a00 */
[----:B------:R-:W-:Y:S02]  /*1b00*/  IADD3 R3, R3, 0x80, RZ ;  /* 0x0000008003037810 */ /* 0x000fe40007ffe0ff */
[----:B------:R-:W-:-:S05]  /*1b10*/  IADD3 R4, P0, R4, UR4, RZ ;  /* 0x0000000404047c10 */ /* 0x000fca000ff1e0ff */
[----:B------:R-:W-:-:S05]  /*1b20*/  IMAD.X R5, RZ, RZ, UR5, P0 ;  /* 0x00000005ff057e24 */ /* 0x000fca00080e06ff */
[----:B------:R0:W-:Y:S03]  /*1b30*/  STG.E.64 desc[UR8][R4.64], R28 ;  /* 0x0000001c04007986 */ /* 0x0001e6000c101b08 */
.L_x_18143:
[----:B------:R-:W-:Y:S05]  /*1b40*/  BSYNC B0 ;  /* 0x0000000000007941 */ /* 0x000fea0003800000 */
.L_x_18142:
        /* <DEDUP_REMOVED lines=305> */
.L_x_18148:
        /* <DEDUP_REMOVED lines=40> */
.L_x_18151:
        /* <DEDUP_REMOVED lines=42> */
.L_x_18150:
        /* <DEDUP_REMOVED lines=39> */
.L_x_18149:
[----:B------:R-:W-:Y:S01]  /*35f0*/  STG.E.64 desc[UR8][R4.64], R26 ;  /* 0x0000001a04007986 */ /* 0x000fe2000c101b08 */
[----:B------:R-:W-:Y:S05]  /*3600*/  EXIT ;  /* 0x000000000000794d */ /* 0x000fea0003800000 */
.L_x_18152:
        /* <DEDUP_REMOVED lines=15> */
.L_x_18643:


//--------------------- .text._ZN2at6native27unrolled_elementwise_kernelIZZNS0_73_GLOBAL__N__c8866d80_35_SparseBinaryOpIntersectionKernel_cu_9e10b42f_311142_sparse_binary_op_intersection_kernel_implINS2_18CUDAKernelLauncherENS2_36CUDAValueSelectionIntersectionKernelINS2_5MulOpEEElLl8EEEvRNS_6TensorERKS8_SB_RKSt6vectorIlSaIlEERKSt8optionalIS8_ESK_bbENKUlvE1_clEvEUllE_St5arrayIPcLm2EELi4E23TrivialOffsetCalculatorILi1EjESR_NS0_6memory15LoadWithoutCastENSS_16StoreWithoutCastEEEviT_T0_T2_T3_T4_T5_ --------------------------
	.section	.text._ZN2at6native27unrolled_elementwise_kernelIZZNS0_73_GLOBAL__N__c8866d80_35_SparseBinaryOpIntersectionKernel_cu_9e10b42f_311142_sparse_binary_op_intersection_kernel_implINS2_18CUDAKernelLauncherENS2_36CUDAValueSelectionIntersectionKernelINS2_5MulOpEEElLl8EEEvRNS_6TensorERKS8_SB_RKSt6vectorIlSaIlEERKSt8optionalIS8_ESK_bbENKUlvE1_clEvEUllE_St5arrayIPcLm2EELi4E23TrivialOffsetCalculatorILi1EjESR_NS0_6memory15LoadWithoutCastENSS_16StoreWithoutCastEEEviT_T0_T2_T3_T4_T5_,"ax",@progbits
	.align	128
        .global         _ZN2at6native27unrolled_elementwise_kernelIZZNS0_73_GLOBAL__N__c8866d80_35_SparseBinaryOpIntersectionKernel_cu_9e10b42f_311142_sparse_binary_op_intersection_kernel_implINS2_18CUDAKernelLauncherENS2_36CUDAValueSelectionIntersectionKernelINS2_5MulOpEEElLl8EEEvRNS_6TensorERKS8_SB_RKSt6vectorIlSaIlEERKSt8optionalIS8_ESK_bbENKUlvE1_clEvEUllE_St5arrayIPcLm2EELi4E23TrivialOffsetCalculatorILi1EjESR_NS0_6memory15LoadWithoutCastENSS_16StoreWithoutCastEEEviT_T0_T2_T3_T4_T5_
        .type           _ZN2at6native27unrolled_elementwise_kernelIZZNS0_73_GLOBAL__N__c8866d80_35_SparseBinaryOpIntersectionKernel_cu_9e10b42f_311142_sparse_binary_op_intersection_kernel_implINS2_18CUDAKernelLauncherENS2_36CUDAValueSelectionIntersectionKernelINS2_5MulOpEEElLl8EEEvRNS_6TensorERKS8_SB_RKSt6vectorIlSaIlEERKSt8optionalIS8_ESK_bbENKUlvE1_clEvEUllE_St5arrayIPcLm2EELi4E23TrivialOffsetCalculatorILi1EjESR_NS0_6memory15LoadWithoutCastENSS_16StoreWithoutCastEEEviT_T0_T2_T3_T4_T5_,@function
        .size           _ZN2at6native27unrolled_elementwise_kernelIZZNS0_73_GLOBAL__N__c8866d80_35_SparseBinaryOpIntersectionKernel_cu_9e10b42f_311142_sparse_binary_op_intersection_kernel_implINS2_18CUDAKernelLauncherENS2_36CUDAValueSelectionIntersectionKernelINS2_5MulOpEEElLl8EEEvRNS_6TensorERKS8_SB_RKSt6vectorIlSaIlEERKSt8optionalIS8_ESK_bbENKUlvE1_clEvEUllE_St5arrayIPcLm2EELi4E23TrivialOffsetCalculatorILi1EjESR_NS0_6memory15LoadWithoutCastENSS_16StoreWithoutCastEEEviT_T0_T2_T3_T4_T5_,(.L_x_18644 - _ZN2at6native27unrolled_elementwise_kernelIZZNS0_73_GLOBAL__N__c8866d80_35_SparseBinaryOpIntersectionKernel_cu_9e10b42f_311142_sparse_binary_op_intersection_kernel_implINS2_18CUDAKernelLauncherENS2_36CUDAValueSelectionIntersectionKernelINS2_5MulOpEEElLl8EEEvRNS_6TensorERKS8_SB_RKSt6vectorIlSaIlEERKSt8optionalIS8_ESK_bbENKUlvE1_clEvEUllE_St5arrayIPcLm2EELi4E23TrivialOffsetCalculatorILi1EjESR_NS0_6memory15LoadWithoutCastENSS_16StoreWithoutCastEEEviT_T0_T2_T3_T4_T5_)
        .other          _ZN2at6native27unrolled_elementwise_kernelIZZNS0_73_GLOBAL__N__c8866d80_35_SparseBinaryOpIntersectionKernel_cu_9e10b42f_311142_sparse_binary_op_intersection_kernel_implINS2_18CUDAKernelLauncherENS2_36CUDAValueSelectionIntersectionKernelINS2_5MulOpEEElLl8EEEvRNS_6TensorERKS8_SB_RKSt6vectorIlSaIlEERKSt8optionalIS8_ESK_bbENKUlvE1_clEvEUllE_St5arrayIPcLm2EELi4E23TrivialOffsetCalculatorILi1EjESR_NS0_6memory15LoadWithoutCastENSS_16StoreWithoutCastEEEviT_T0_T2_T3_T4_T5_,@"STO_CUDA_ENTRY STV_DEFAULT"
_ZN2at6native27unrolled_elementwise_kernelIZZNS0_73_GLOBAL__N__c8866d80_35_SparseBinaryOpIntersectionKernel_cu_9e10b42f_311142_sparse_binary_op_intersection_kernel_implINS2_18CUDAKernelLauncherENS2_36CUDAValueSelectionIntersectionKernelINS2_5MulOpEEElLl8EEEvRNS_6TensorERKS8_SB_RKSt6vectorIlSaIlEERKSt8optionalIS8_ESK_bbENKUlvE1_clEvEUllE_St5arrayIPcLm2EELi4E23TrivialOffsetCalculatorILi1EjESR_NS0_6memory15LoadWithoutCastENSS_16StoreWithoutCastEEEviT_T0_T2_T3_T4_T5_:
.text._ZN2at6native27unrolled_elementwise_kernelIZZNS0_73_GLOBAL__N__c8866d80_35_SparseBinaryOpIntersectionKernel_cu_9e10b42f_311142_sparse_binary_op_intersection_kernel_implINS2_18CUDAKernelLauncherENS2_36CUDAValueSelectionIntersectionKernelINS2_5MulOpEEElLl8EEEvRNS_6TensorERKS8_SB_RKSt6vectorIlSaIlEERKSt8optionalIS8_ESK_bbENKUlvE1_clEvEUllE_St5arrayIPcLm2EELi4E23TrivialOffsetCalculatorILi1EjESR_NS0_6memory15LoadWithoutCastENSS_16StoreWithoutCastEEEviT_T0_T2_T3_T4_T5_:
        /* <DEDUP_REMOVED lines=110> */
.L_x_18158:
        /* <DEDUP_REMOVED lines=144> */
.L_x_18157:
        /* <DEDUP_REMOVED lines=81> */
.L_x_18159:
[----:B------:R-:W-:-:S04]  /*14f0*/  ISETP.NE.U32.AND P2, PT, R24, RZ, PT ;  /* 0x000000ff1800720c */ /* 0x000fc80003f45070 */
[----:B------:R-:W-:-:S13]  /*1500*/  ISETP.NE.OR.EX P0, PT, R25, RZ, P0, P2 ;  /* 0x000000ff1900720c */ /* 0x000fda0000705720 */
[----:B------:R-:W-:Y:S05]  /*1510*/  @!P0 BRA `(.L_x_18155) ;  /* 0x0000000000b88947 */ /* 0x000fea0003800000 */
.L_x_18156:
        /* <DEDUP_REMOVED lines=46> */
.L_x_18155:
        /* <DEDUP_REMOVED lines=55> */
.L_x_18154:
[----:B------:R-:W-:Y:S05]  /*1b70*/  BSYNC B0 ;  /* 0x0000000000007941 */ /* 0x000fea0003800000 */
.L_x_18153:
        /* <DEDUP_REMOVED lines=46> */
.L_x_18165:
        /* <DEDUP_REMOVED lines=142> */
.L_x_18164:
        /* <DEDUP_REMOVED lines=79> */
.L_x_18166:
[----:B------:R-:W-:-:S04]  /*2c30*/  ISETP.NE.U32.AND P2, PT, R27, RZ, PT ;  /* 0x000000ff1b00720c */ /* 0x000fc80003f45070 */
[----:B------:R-:W-:-:S13]  /*2c40*/  ISETP.NE.OR.EX P0, PT, R26, RZ, P0, P2 ;  /* 0x000000ff1a00720c */ /* 0x000fda0000705720 */
[----:B------:R-:W-:Y:S05]  /*2c50*/  @!P0 BRA `(.L_x_18162) ;  /* 0x0000000000b88947 */ /* 0x000fea0003800000 */
.L_x_18163:
        /* <DEDUP_REMOVED lines=46> */
.L_x_18162:
        /* <DEDUP_REMOVED lines=55> */
.L_x_18161:
[----:B------:R-:W-:Y:S05]  /*32b0*/  BSYNC B0 ;  /* 0x0000000000007941 */ /* 0x000fea0003800000 */
.L_x_18160:
        /* <DEDUP_REMOVED lines=46> */
.L_x_18172:
        /* <DEDUP_REMOVED lines=142> */
.L_x_18171:
        /* <DEDUP_REMOVED lines=79> */
.L_x_18173:
[----:B------:R-:W-:-:S04]  /*4370*/  ISETP.NE.U32.AND P2, PT, R24, RZ, PT ;  /* 0x000000ff1800720c */ /* 0x000fc80003f45070 */
[----:B------:R-:W-:-:S13]  /*4380*/  ISETP.NE.OR.EX P0, PT, R3, RZ, P0, P2 ;  /* 0x000000ff0300720c */ /* 0x000fda0000705720 */
[----:B------:R-:W-:Y:S05]  /*4390*/  @!P0 BRA `(.L_x_18169) ;  /* 0x0000000000b88947 */ /* 0x000fea0003800000 */
.L_x_18170:
        /* <DEDUP_REMOVED lines=46> */
.L_x_18169:
        /* <DEDUP_REMOVED lines=55> */
.L_x_18168:
[----:B------:R-:W-:Y:S05]  /*49f0*/  BSYNC B0 ;  /* 0x0000000000007941 */ /* 0x000fea0003800000 */
.L_x_18167:
        /* <DEDUP_REMOVED lines=42> */
.L_x_18179:
        /* <DEDUP_REMOVED lines=143> */
.L_x_18178:
        /* <DEDUP_REMOVED lines=80> */
.L_x_18180:
[----:B------:R-:W-:-:S04]  /*5a90*/  ISETP.NE.U32.AND P1, PT, R4, RZ, PT ;  /* 0x000000ff0400720c */ /* 0x000fc80003f25070 */
[----:B------:R-:W-:-:S13]  /*5aa0*/  ISETP.NE.OR.EX P0, PT, R3, RZ, P0, P1 ;  /* 0x000000ff0300720c */ /* 0x000fda0000705710 */
[----:B------:R-:W-:Y:S05]  /*5ab0*/  @!P0 BRA `(.L_x_18176) ;  /* 0x0000000000bc8947 */ /* 0x000fea0003800000 */
.L_x_18177:
        /* <DEDUP_REMOVED lines=47> */
.L_x_18176:
        /* <DEDUP_REMOVED lines=54> */
.L_x_18175:
[----:B------:R-:W-:Y:S05]  /*6110*/  BSYNC B0 ;  /* 0x0000000000007941 */ /* 0x000fea0003800000 */
.L_x_18174:
        /* <DEDUP_REMOVED lines=23> */
.L_x_18183:
[----:B------:R-:W-:Y:S05]  /*6290*/  BSYNC B1 ;  /* 0x0000000000017941 */ /* 0x000fea0003800000 */
.L_x_18182:
[----:B------:R-:W-:Y:S02]  /*62a0*/  ISETP.GE.AND P0, PT, R2, UR8, PT ;  /* 0x0000000802007c0c */ /* 0x000fe4000bf06270 */
[----:B------:R-:W-:-:S11]  /*62b0*/  MOV R3, UR9 ;  /* 0x0000000900037c02 */ /* 0x000fd60008000f00 */
[----:B-1----:R-:W1:Y:S01]  /*62c0*/  @!P0 LDC.64 R4, c[0x0][0x280] ;  /* 0x0000a000ff048b82 */ /* 0x002e620000000a00 */
[----:B------:R-:W-:Y:S01]  /*62d0*/  @!P0 IMAD R3, R3, 0x200, R2 ;  /* 0x0000020003038824 */ /* 0x000fe200078e0202 */
[----:B------:R-:W-:-:S03]  /*62e0*/  @!P0 IADD3 R2, R2, 0x80, RZ ;  /* 0x0000008002028810 */ /* 0x000fc60007ffe0ff */
[----:B-1----:R-:W-:-:S05]  /*62f0*/  @!P0 IMAD.WIDE.U32 R4, R3, 0x8, R4 ;  /* 0x0000000803048825 */ /* 0x002fca00078e0004 */
[----:B------:R2:W-:Y:S02]  /*6300*/  @!P0 STG.E.64 desc[UR10][R4.64], R10 ;  /* 0x0000000a04008986 */ /* 0x0005e4000c101b0a */
.L_x_18184:
[----:B------:R-:W-:Y:S05]  /*6310*/  BSYNC B0 ;  /* 0x0000000000007941 */ /* 0x000fea0003800000 */
.L_x_18181:
        /* <DEDUP_REMOVED lines=9> */
.L_x_18185:
        /* <DEDUP_REMOVED lines=13> */
.L_x_18644:


//--------------------- .text._ZN2at6native29vectorized_elementwise_kernelILi2EZZNS0_73_GLOBAL__N__c8866d80_35_SparseBinaryOpIntersectionKernel_cu_9e10b42f_311142_sparse_binary_op_intersection_kernel_implINS2_18CUDAKernelLauncherENS2_36CUDAValueSelectionIntersectionKernelINS2_5MulOpEEElLl8EEEvRNS_6TensorERKS8_SB_RKSt6vectorIlSaIlEERKSt8optionalIS8_ESK_bbENKUlvE1_clEvEUllE_St5arrayIPcLm2EEEEviT0_T1_ --------------------------
	.section	.text._ZN2at6native29vectorized_elementwise_kernelILi2EZZNS0_73_GLOBAL__N__c8866d80_35_SparseBinaryOpIntersectionKernel_cu_9e10b42f_311142_sparse_binary_op_intersection_kernel_implINS2_18CUDAKernelLauncherENS2_36CUDAValueSelectionIntersectionKernelINS2_5MulOpEEElLl8EEEvRNS_6TensorERKS8_SB_RKSt6vectorIlSaIlEERKSt8optionalIS8_ESK_bbENKUlvE1_clEvEUllE_St5arrayIPcLm2EEEEviT0_T1_,"ax",@progbits
	.align	128
        .global         _ZN2at6native29vectorized_elementwise_kernelILi2EZZNS0_73_GLOBAL__N__c8866d80_35_SparseBinaryOpIntersectionKernel_cu_9e10b42f_311142_sparse_binary_op_intersection_kernel_implINS2_18CUDAKernelLauncherENS2_36CUDAValueSelectionIntersectionKernelINS2_5MulOpEEElLl8EEEvRNS_6TensorERKS8_SB_RKSt6vectorIlSaIlEERKSt8optionalIS8_ESK_bbENKUlvE1_clEvEUllE_St5arrayIPcLm2EEEEviT0_T1_
        .type           _ZN2at6native29vectorized_elementwise_kernelILi2EZZNS0_73_GLOBAL__N__c8866d80_35_SparseBinaryOpIntersectionKernel_cu_9e10b42f_311142_sparse_binary_op_intersection_kernel_implINS2_18CUDAKernelLauncherENS2_36CUDAValueSelectionIntersectionKernelINS2_5MulOpEEElLl8EEEvRNS_6TensorERKS8_SB_RKSt6vectorIlSaIlEERKSt8optionalIS8_ESK_bbENKUlvE1_clEvEUllE_St5arrayIPcLm2EEEEviT0_T1_,@function
        .size           _ZN2at6native29vectorized_elementwise_kernelILi2EZZNS0_73_GLOBAL__N__c8866d80_35_SparseBinaryOpIntersectionKernel_cu_9e10b42f_311142_sparse_binary_op_intersection_kernel_implINS2_18CUDAKernelLauncherENS2_36CUDAValueSelectionIntersectionKernelINS2_5MulOpEEElLl8EEEvRNS_6TensorERKS8_SB_RKSt6vectorIlSaIlEERKSt8optionalIS8_ESK_bbENKUlvE1_clEvEUllE_St5arrayIPcLm2EEEEviT0_T1_,(.L_x_18645 - _ZN2at6native29vectorized_elementwise_kernelILi2EZZNS0_73_GLOBAL__N__c8866d80_35_SparseBinaryOpIntersectionKernel_cu_9e10b42f_311142_sparse_binary_op_intersection_kernel_implINS2_18CUDAKernelLauncherENS2_36CUDAValueSelectionIntersectionKernelINS2_5MulOpEEElLl8EEEvRNS_6TensorERKS8_SB_RKSt6vectorIlSaIlEERKSt8optionalIS8_ESK_bbENKUlvE1_clEvEUllE_St5arrayIPcLm2EEEEviT0_T1_)
        .other          _ZN2at6native29vectorized_elementwise_kernelILi2EZZNS0_73_GLOBAL__N__c8866d80_35_SparseBinaryOpIntersectionKernel_cu_9e10b42f_311142_sparse_binary_op_intersection_kernel_implINS2_18CUDAKernelLauncherENS2_36CUDAValueSelectionIntersectionKernelINS2_5MulOpEEElLl8EEEvRNS_6TensorERKS8_SB_RKSt6vectorIlSaIlEERKSt8optionalIS8_ESK_bbENKUlvE1_clEvEUllE_St5arrayIPcLm2EEEEviT0_T1_,@"STO_CUDA_ENTRY STV_DEFAULT"
_ZN2at6native29vectorized_elementwise_kernelILi2EZZNS0_73_GLOBAL__N__c8866d80_35_SparseBinaryOpIntersectionKernel_cu_9e10b42f_311142_sparse_binary_op_intersection_kernel_implINS2_18CUDAKernelLauncherENS2_36CUDAValueSelectionIntersectionKernelINS2_5MulOpEEElLl8EEEvRNS_6TensorERKS8_SB_RKSt6vectorIlSaIlEERKSt8optionalIS8_ESK_bbENKUlvE1_clEvEUllE_St5arrayIPcLm2EEEEviT0_T1_:
.text._ZN2at6native29vectorized_elementwise_kernelILi2EZZNS0_73_GLOBAL__N__c8866d80_35_SparseBinaryOpIntersectionKernel_cu_9e10b42f_311142_sparse_binary_op_intersection_kernel_implINS2_18CUDAKernelLauncherENS2_36CUDAValueSelectionIntersectionKernelINS2_5MulOpEEElLl8EEEvRNS_6TensorERKS8_SB_RKSt6vectorIlSaIlEERKSt8optionalIS8_ESK_bbENKUlvE1_clEvEUllE_St5arrayIPcLm2EEEEviT0_T1_:
        /* <DEDUP_REMOVED lines=95> */
.L_x_18191:
        /* <DEDUP_REMOVED lines=141> */
.L_x_18190:
        /* <DEDUP_REMOVED lines=77> */
.L_x_18192:
[----:B------:R-:W-:-:S04]  /*1390*/  ISETP.NE.U32.AND P3, PT, RZ, UR9, PT ;  /* 0x00000009ff007c0c */ /* 0x000fc8000bf65070 */
[----:B------:R-:W-:-:S13]  /*13a0*/  ISETP.NE.OR.EX P0, PT, RZ, UR12, P0, P3 ;  /* 0x0000000cff007c0c */ /* 0x000fda0008705730 */
[----:B------:R-:W-:Y:S05]  /*13b0*/  @!P0 BRA `(.L_x_18188) ;  /* 0x0000000000b08947 */ /* 0x000fea0003800000 */
.L_x_18189:
        /* <DEDUP_REMOVED lines=44> */
.L_x_18188:
        /* <DEDUP_REMOVED lines=56> */
.L_x_18187:
        /* <DEDUP_REMOVED lines=44> */
.L_x_18197:
        /* <DEDUP_REMOVED lines=141> */
.L_x_18196:
        /* <DEDUP_REMOVED lines=76> */
.L_x_18198:
[----:B------:R-:W-:-:S04]  /*2a50*/  ISETP.NE.U32.AND P2, PT, RZ, UR9, PT ;  /* 0x00000009ff007c0c */ /* 0x000fc8000bf45070 */
[----:B------:R-:W-:-:S13]  /*2a60*/  ISETP.NE.OR.EX P0, PT, RZ, UR12, P0, P2 ;  /* 0x0000000cff007c0c */ /* 0x000fda0008705720 */
[----:B------:R-:W-:Y:S05]  /*2a70*/  @!P0 BRA `(.L_x_18194) ;  /* 0x0000000000a88947 */ /* 0x000fea0003800000 */
.L_x_18195:
        /* <DEDUP_REMOVED lines=42> */
.L_x_18194:
        /* <DEDUP_REMOVED lines=51> */
.L_x_18193:
        /* <DEDUP_REMOVED lines=46> */
.L_x_18203:
        /* <DEDUP_REMOVED lines=138> */
.L_x_18202:
        /* <DEDUP_REMOVED lines=75> */
.L_x_18204:
[----:B------:R-:W-:-:S04]  /*4080*/  ISETP.NE.U32.AND P2, PT, RZ, UR9, PT ;  /* 0x00000009ff007c0c */ /* 0x000fc8000bf45070 */
[----:B------:R-:W-:-:S13]  /*4090*/  ISETP.NE.OR.EX P0, PT, RZ, UR12, P0, P2 ;  /* 0x0000000cff007c0c */ /* 0x000fda0008705720 */
[----:B------:R-:W-:Y:S05]  /*40a0*/  @!P0 BRA `(.L_x_18200) ;  /* 0x0000000000a88947 */ /* 0x000fea0003800000 */
.L_x_18201:
        /* <DEDUP_REMOVED lines=42> */
.L_x_18200:
        /* <DEDUP_REMOVED lines=52> */
.L_x_18199:
        /* <DEDUP_REMOVED lines=36> */
.L_x_18209:
        /* <DEDUP_REMOVED lines=142> */
.L_x_18208:
        /* <DEDUP_REMOVED lines=77> */
.L_x_18210:
[----:B------:R-:W-:-:S04]  /*5680*/  ISETP.NE.U32.AND P2, PT, RZ, UR9, PT ;  /* 0x00000009ff007c0c */ /* 0x000fc8000bf45070 */
[----:B------:R-:W-:-:S13]  /*5690*/  ISETP.NE.OR.EX P0, PT, RZ, UR10, P0, P2 ;  /* 0x0000000aff007c0c */ /* 0x000fda0008705720 */
[----:B------:R-:W-:Y:S05]  /*56a0*/  @!P0 BRA `(.L_x_18206) ;  /* 0x0000000000ac8947 */ /* 0x000fea0003800000 */
.L_x_18207:
        /* <DEDUP_REMOVED lines=43> */
.L_x_18206:
        /* <DEDUP_REMOVED lines=51> */
.L_x_18205:
        /* <DEDUP_REMOVED lines=37> */
.L_x_18215:
        /* <DEDUP_REMOVED lines=141> */
.L_x_18214:
        /* <DEDUP_REMOVED lines=78> */
.L_x_18216:
[----:B------:R-:W-:-:S04]  /*6c90*/  ISETP.NE.U32.AND P2, PT, RZ, UR9, PT ;  /* 0x00000009ff007c0c */ /* 0x000fc8000bf45070 */
[----:B------:R-:W-:-:S13]  /*6ca0*/  ISETP.NE.OR.EX P0, PT, RZ, UR12, P0, P2 ;  /* 0x0000000cff007c0c */ /* 0x000fda0008705720 */
[----:B------:R-:W-:Y:S05]  /*6cb0*/  @!P0 BRA `(.L_x_18212) ;  /* 0x0000000000b48947 */ /* 0x000fea0003800000 */
.L_x_18213:
        /* <DEDUP_REMOVED lines=45> */
.L_x_18212:
        /* <DEDUP_REMOVED lines=51> */
.L_x_18211:
        /* <DEDUP_REMOVED lines=38> */
.L_x_18221:
        /* <DEDUP_REMOVED lines=139> */
.L_x_18220:
        /* <DEDUP_REMOVED lines=75> */
.L_x_18222:
[----:B------:R-:W-:-:S04]  /*8280*/  ISETP.NE.U32.AND P2, PT, RZ, UR9, PT ;  /* 0x00000009ff007c0c */ /* 0x000fc8000bf45070 */
[----:B------:R-:W-:-:S13]  /*8290*/  ISETP.NE.OR.EX P0, PT, RZ, UR10, P0, P2 ;  /* 0x0000000aff007c0c */ /* 0x000fda0008705720 */
[----:B------:R-:W-:Y:S05]  /*82a0*/  @!P0 BRA `(.L_x_18218) ;  /* 0x0000000000a88947 */ /* 0x000fea0003800000 */
.L_x_18219:
        /* <DEDUP_REMOVED lines=42> */
.L_x_18218:
        /* <DEDUP_REMOVED lines=51> */
.L_x_18217:
        /* <DEDUP_REMOVED lines=40> */
.L_x_18227:
        /* <DEDUP_REMOVED lines=138> */
.L_x_18226:
        /* <DEDUP_REMOVED lines=75> */
.L_x_18228:
[----:B------:R-:W-:-:S04]  /*9850*/  ISETP.NE.U32.AND P2, PT, RZ, UR9, PT ;  /* 0x00000009ff007c0c */ /* 0x000fc8000bf45070 */
[----:B------:R-:W-:-:S13]  /*9860*/  ISETP.NE.OR.EX P0, PT, RZ, UR10, P0, P2 ;  /* 0x0000000aff007c0c */ /* 0x000fda0008705720 */
[----:B------:R-:W-:Y:S05]  /*9870*/  @!P0 BRA `(.L_x_18224) ;  /* 0x0000000000a88947 */ /* 0x000fea0003800000 */
.L_x_18225:
        /* <DEDUP_REMOVED lines=42> */
.L_x_18224:
        /* <DEDUP_REMOVED lines=52> */
.L_x_18223:
        /* <DEDUP_REMOVED lines=38> */
.L_x_18233:
        /* <DEDUP_REMOVED lines=139> */
.L_x_18232:
        /* <DEDUP_REMOVED lines=75> */
.L_x_18234:
[----:B------:R-:W-:-:S04]  /*ae20*/  ISETP.NE.U32.AND P1, PT, RZ, UR9, PT ;  /* 0x00000009ff007c0c */ /* 0x000fc8000bf25070 */
[----:B------:R-:W-:-:S13]  /*ae30*/  ISETP.NE.OR.EX P0, PT, RZ, UR10, P0, P1 ;  /* 0x0000000aff007c0c */ /* 0x000fda0008705710 */
[----:B------:R-:W-:Y:S05]  /*ae40*/  @!P0 BRA `(.L_x_18230) ;  /* 0x0000000000a88947 */ /* 0x000fea0003800000 */
.L_x_18231:
        /* <DEDUP_REMOVED lines=42> */
.L_x_18230:
        /* <DEDUP_REMOVED lines=49> */
.L_x_18229:
        /* <DEDUP_REMOVED lines=11> */
.L_x_18186:
        /* <DEDUP_REMOVED lines=132> */
.L_x_18240:
        /* <DEDUP_REMOVED lines=138> */
.L_x_18239:
        /* <DEDUP_REMOVED lines=75> */
.L_x_18241:
[----:B------:R-:W-:-:S04]  /*ca40*/  ISETP.NE.U32.AND P3, PT, RZ, UR9, PT ;  /* 0x00000009ff007c0c */ /* 0x000fc8000bf65070 */
[----:B------:R-:W-:-:S13]  /*ca50*/  ISETP.NE.OR.EX P0, PT, RZ, UR14, P0, P3 ;  /* 0x0000000eff007c0c */ /* 0x000fda0008705730 */
[----:B------:R-:W-:Y:S05]  /*ca60*/  @!P0 BRA `(.L_x_18237) ;  /* 0x0000000000a48947 */ /* 0x000fea0003800000 */
.L_x_18238:
        /* <DEDUP_REMOVED lines=41> */
.L_x_18237:
        /* <DEDUP_REMOVED lines=50> */
.L_x_18236:
[----:B------:R-:W-:Y:S05]  /*d020*/  BSYNC B0 ;  /* 0x0000000000007941 */ /* 0x000fea0003800000 */
.L_x_18235:
        /* <DEDUP_REMOVED lines=50> */
.L_x_18247:
        /* <DEDUP_REMOVED lines=138> */
.L_x_18246:
        /* <DEDUP_REMOVED lines=75> */
.L_x_18248:
[----:B------:R-:W-:-:S04]  /*e0a0*/  ISETP.NE.U32.AND P3, PT, RZ, UR12, PT ;  /* 0x0000000cff007c0c */ /* 0x000fc8000bf65070 */
[----:B------:R-:W-:-:S13]  /*e0b0*/  ISETP.NE.OR.EX P0, PT, RZ, UR14, P0, P3 ;  /* 0x0000000eff007c0c */ /* 0x000fda0008705730 */
[----:B------:R-:W-:Y:S05]  /*e0c0*/  @!P0 BRA `(.L_x_18244) ;  /* 0x0000000000a48947 */ /* 0x000fea0003800000 */
.L_x_18245:
        /* <DEDUP_REMOVED lines=41> */
.L_x_18244:
        /* <DEDUP_REMOVED lines=49> */
.L_x_18243:
[----:B------:R-:W-:Y:S05]  /*e670*/  BSYNC B0 ;  /* 0x0000000000007941 */ /* 0x000fea0003800000 */
.L_x_18242:
        /* <DEDUP_REMOVED lines=48> */
.L_x_18254:
        /* <DEDUP_REMOVED lines=139> */
.L_x_18253:
        /* <DEDUP_REMOVED lines=76> */
.L_x_18255:
[----:B------:R-:W-:-:S04]  /*f6f0*/  ISETP.NE.U32.AND P3, PT, RZ, UR12, PT ;  /* 0x0000000cff007c0c */ /* 0x000fc8000bf65070 */
[----:B------:R-:W-:-:S13]  /*f700*/  ISETP.NE.OR.EX P0, PT, RZ, UR14, P0, P3 ;  /* 0x0000000eff007c0c */ /* 0x000fda0008705730 */
[----:B------:R-:W-:Y:S05]  /*f710*/  @!P0 BRA `(.L_x_18251) ;  /* 0x0000000000a88947 */ /* 0x000fea0003800000 */
.L_x_18252:
        /* <DEDUP_REMOVED lines=42> */
.L_x_18251:
        /* <DEDUP_REMOVED lines=49> */
.L_x_18250:
[----:B------:R-:W-:Y:S05]  /*fcd0*/  BSYNC B0 ;  /* 0x0000000000007941 */ /* 0x000fea0003800000 */
.L_x_18249:
        /* <DEDUP_REMOVED lines=48> */
.L_x_18261:
        /* <DEDUP_REMOVED lines=138> */
.L_x_18260:
        /* <DEDUP_REMOVED lines=75> */
.L_x_18262:
[----:B------:R-:W-:-:S04]  /*10d30*/  ISETP.NE.U32.AND P3, PT, RZ, UR10, PT ;  /* 0x0000000aff007c0c */ /* 0x000fc8000bf65070 */
[----:B------:R-:W-:-:S13]  /*10d40*/  ISETP.NE.OR.EX P0, PT, RZ, UR11, P0, P3 ;  /* 0x0000000bff007c0c */ /* 0x000fda0008705730 */
[----:B------:R-:W-:Y:S05]  /*10d50*/  @!P0 BRA `(.L_x_18258) ;  /* 0x0000000000a48947 */ /* 0x000fea0003800000 */
.L_x_18259:
        /* <DEDUP_REMOVED lines=41> */
.L_x_18258:
        /* <DEDUP_REMOVED lines=52> */
.L_x_18257:
[----:B------:R-:W-:Y:S05]  /*11330*/  BSYNC B0 ;  /* 0x0000000000007941 */ /* 0x000fea0003800000 */
.L_x_18256:
        /* <DEDUP_REMOVED lines=50> */
.L_x_18268:
        /* <DEDUP_REMOVED lines=141> */
.L_x_18267:
        /* <DEDUP_REMOVED lines=77> */
.L_x_18269:
[----:B------:R-:W-:-:S04]  /*12400*/  ISETP.NE.U32.AND P3, PT, RZ, UR12, PT ;  /* 0x0000000cff007c0c */ /* 0x000fc8000bf65070 */
[----:B------:R-:W-:-:S13]  /*12410*/  ISETP.NE.OR.EX P0, PT, RZ, UR14, P0, P3 ;  /* 0x0000000eff007c0c */ /* 0x000fda0008705730 */
[----:B------:R-:W-:Y:S05]  /*12420*/  @!P0 BRA `(.L_x_18265) ;  /* 0x0000000000b08947 */ /* 0x000fea0003800000 */
.L_x_18266:
        /* <DEDUP_REMOVED lines=44> */
.L_x_18265:
        /* <DEDUP_REMOVED lines=55> */
.L_x_18264:
[----:B------:R-:W-:Y:S05]  /*12a60*/  BSYNC B0 ;  /* 0x0000000000007941 */ /* 0x000fea0003800000 */
.L_x_18263:
        /* <DEDUP_REMOVED lines=47> */
.L_x_18275:
        /* <DEDUP_REMOVED lines=139> */
.L_x_18274:
        /* <DEDUP_REMOVED lines=76> */
.L_x_18276:
[----:B------:R-:W-:-:S04]  /*13ad0*/  ISETP.NE.U32.AND P3, PT, RZ, UR10, PT ;  /* 0x0000000aff007c0c */ /* 0x000fc8000bf65070 */
[----:B------:R-:W-:-:S13]  /*13ae0*/  ISETP.NE.OR.EX P0, PT, RZ, UR11, P0, P3 ;  /* 0x0000000bff007c0c */ /* 0x000fda0008705730 */
[----:B------:R-:W-:Y:S05]  /*13af0*/  @!P0 BRA `(.L_x_18272) ;  /* 0x0000000000a88947 */ /* 0x000fea0003800000 */
.L_x_18273:
        /* <DEDUP_REMOVED lines=42> */
.L_x_18272:
        /* <DEDUP_REMOVED lines=52> */
.L_x_18271:
[----:B------:R-:W-:Y:S05]  /*140e0*/  BSYNC B0 ;  /* 0x0000000000007941 */ /* 0x000fea0003800000 */
.L_x_18270:
        /* <DEDUP_REMOVED lines=46> */
.L_x_18282:
        /* <DEDUP_REMOVED lines=140> */
.L_x_18281:
        /* <DEDUP_REMOVED lines=76> */
.L_x_18283:
[----:B------:R-:W-:-:S04]  /*15150*/  ISETP.NE.U32.AND P3, PT, RZ, UR10, PT ;  /* 0x0000000aff007c0c */ /* 0x000fc8000bf65070 */
[----:B------:R-:W-:-:S13]  /*15160*/  ISETP.NE.OR.EX P0, PT, RZ, UR11, P0, P3 ;  /* 0x0000000bff007c0c */ /* 0x000fda0008705730 */
[----:B------:R-:W-:Y:S05]  /*15170*/  @!P0 BRA `(.L_x_18279) ;  /* 0x0000000000a88947 */ /* 0x000fea0003800000 */
.L_x_18280:
        /* <DEDUP_REMOVED lines=42> */
.L_x_18279:
        /* <DEDUP_REMOVED lines=51> */
.L_x_18278:
[----:B------:R-:W-:Y:S05]  /*15750*/  BSYNC B0 ;  /* 0x0000000000007941 */ /* 0x000fea0003800000 */
.L_x_18277:
        /* <DEDUP_REMOVED lines=46> */
.L_x_18289:
        /* <DEDUP_REMOVED lines=140> */
.L_x_18288:
        /* <DEDUP_REMOVED lines=77> */
.L_x_18290:
[----:B------:R-:W-:-:S04]  /*167d0*/  ISETP.NE.U32.AND P1, PT, RZ, UR10, PT ;  /* 0x0000000aff007c0c */ /* 0x000fc8000bf25070 */
[----:B------:R-:W-:-:S13]  /*167e0*/  ISETP.NE.OR.EX P0, PT, RZ, UR11, P0, P1 ;  /* 0x0000000bff007c0c */ /* 0x000fda0008705710 */
[----:B------:R-:W-:Y:S05]  /*167f0*/  @!P0 BRA `(.L_x_18286) ;  /* 0x0000000000ac8947 */ /* 0x000fea0003800000 */
.L_x_18287:
        /* <DEDUP_REMOVED lines=43> */
.L_x_18286:
        /* <DEDUP_REMOVED lines=60> */
.L_x_18285:
[----:B------:R-:W-:Y:S05]  /*16e70*/  BSYNC B0 ;  /* 0x0000000000007941 */ /* 0x000fea0003800000 */
.L_x_18284:
        /* <DEDUP_REMOVED lines=24> */
.L_x_18293:
[----:B------:R-:W-:-:S13]  /*17000*/  ISETP.GE.AND P0, PT, R8, UR9, PT ;  /* 0x0000000908007c0c */ /* 0x000fda000bf06270 */
[----:B------:R-:W-:Y:S05]  /*17010*/  @P0 BRA `(.L_x_18295) ;  /* 0x0000000000300947 */ /* 0x000fea0003800000 */
[----:B0-----:R-:W0:Y:S01]  /*17020*/  LDC.64 R10, c[0x0][0x280] ;  /* 0x0000a000ff0a7b82 */ /* 0x001e220000000a00 */
[C---:B------:R-:W-:Y:S01]  /*17030*/  VIADD R9, R8.reuse, UR8 ;  /* 0x0000000808097c36 */ /* 0x040fe20008000000 */
[----:B------:R-:W-:-:S03]  /*17040*/  IADD3 R8, R8, 0x80, RZ ;  /* 0x0000008008087810 */ /* 0x000fc60007ffe0ff */
[----:B0-----:R-:W-:-:S05]  /*17050*/  IMAD.WIDE.U32 R10, R9, 0x8, R10 ;  /* 0x00000008090a7825 */ /* 0x001fca00078e000a */
[----:B------:R1:W-:Y:S02]  /*17060*/  STG.E.64 desc[UR6][R10.64], R12 ;  /* 0x0000000c0a007986 */ /* 0x0003e4000c101b06 */
.L_x_18294:
[----:B------:R-:W-:-:S13]  /*17070*/  ISETP.GE.AND P0, PT, R8, UR9, PT ;  /* 0x0000000908007c0c */ /* 0x000fda000bf06270 */
[----:B------:R-:W-:Y:S05]  /*17080*/  @P0 BRA `(.L_x_18296) ;  /* 0x0000000000340947 */ /* 0x000fea0003800000 */
[----:B01----:R-:W0:Y:S01]  /*17090*/  LDC.64 R10, c[0x0][0x280] ;  /* 0x0000a000ff0a7b82 */ /* 0x003e220000000a00 */
[C---:B------:R-:W-:Y:S01]  /*170a0*/  IADD3 R9, R8.reuse, UR8, RZ ;  /* 0x0000000808097c10 */ /* 0x040fe2000fffe0ff */
[----:B------:R-:W-:-:S04]  /*170b0*/  VIADD R8, R8, 0x80 ;  /* 0x0000008008087836 */ /* 0x000fc80000000000 */
[----:B0-----:R-:W-:-:S05]  /*170c0*/  IMAD.WIDE.U32 R10, R9, 0x8, R10 ;  /* 0x00000008090a7825 */ /* 0x001fca00078e000a */
[----:B------:R1:W-:Y:S02]  /*170d0*/  STG.E.64 desc[UR6][R10.64], R30 ;  /* 0x0000001e0a007986 */ /* 0x0003e4000c101b06 */
.L_x_18295:
        /* <DEDUP_REMOVED lines=8> */
.L_x_18296:
[----:B------:R-:W-:Y:S05]  /*17160*/  BSYNC B1 ;  /* 0x0000000000017941 */ /* 0x000fea0003800000 */
.L_x_18292:
[----:B------:R-:W-:-:S13]  /*17170*/  ISETP.GE.AND P0, PT, R8, UR9, PT ;  /* 0x0000000908007c0c */ /* 0x000fda000bf06270 */
[----:B--2---:R-:W2:Y:S01]  /*17180*/  @!P0 LDC.64 R2, c[0x0][0x280] ;  /* 0x0000a000ff028b82 */ /* 0x004ea20000000a00 */
[C---:B------:R-:W-:Y:S01]  /*17190*/  @!P0 VIADD R9, R8.reuse, UR8 ;  /* 0x0000000808098c36 */ /* 0x040fe20008000000 */
[----:B------:R-:W-:-:S03]  /*171a0*/  @!P0 IADD3 R8, R8, 0x80, RZ ;  /* 0x0000008008088810 */ /* 0x000fc60007ffe0ff */
[----:B--2---:R-:W-:-:S05]  /*171b0*/  @!P0 IMAD.WIDE.U32 R2, R9, 0x8, R2 ;  /* 0x0000000809028825 */ /* 0x004fca00078e0002 */
[----:B------:R2:W-:Y:S02]  /*171c0*/  @!P0 STG.E.64 desc[UR6][R2.64], R6 ;  /* 0x0000000602008986 */ /* 0x0005e4000c101b06 */
.L_x_18297:
[----:B------:R-:W-:Y:S05]  /*171d0*/  BSYNC B0 ;  /* 0x0000000000007941 */ /* 0x000fea0003800000 */
.L_x_18291:
        /* <DEDUP_REMOVED lines=8> */
.L_x_18298:
        /* <DEDUP_REMOVED lines=10> */
.L_x_18645:


//--------------------- .text._ZN2at6native29vectorized_elementwise_kernelILi4EZZNS0_73_GLOBAL__N__c8866d80_35_SparseBinaryOpIntersectionKernel_cu_9e10b42f_311142_sparse_binary_op_intersection_kernel_implINS2_18CUDAKernelLauncherENS2_36CUDAValueSelectionIntersectionKernelINS2_5MulOpEEElLl8EEEvRNS_6TensorERKS8_SB_RKSt6vectorIlSaIlEERKSt8optionalIS8_ESK_bbENKUlvE1_clEvEUllE_St5arrayIPcLm2EEEEviT0_T1_ --------------------------
	.section	.text._ZN2at6native29vectorized_elementwise_kernelILi4EZZNS0_73_GLOBAL__N__c8866d80_35_SparseBinaryOpIntersectionKernel_cu_9e10b42f_311142_sparse_binary_op_intersection_kernel_implINS2_18CUDAKernelLauncherENS2_36CUDAValueSelectionIntersectionKernelINS2_5MulOpEEElLl8EEEvRNS_6TensorERKS8_SB_RKSt6vectorIlSaIlEERKSt8optionalIS8_ESK_bbENKUlvE1_clEvEUllE_St5arrayIPcLm2EEEEviT0_T1_,"ax",@progbits
	.align	128
        .global         _ZN2at6native29vectorized_elementwise_kernelILi4EZZNS0_73_GLOBAL__N__c8866d80_35_SparseBinaryOpIntersectionKernel_cu_9e10b42f_311142_sparse_binary_op_intersection_kernel_implINS2_18CUDAKernelLauncherENS2_36CUDAValueSelectionIntersectionKernelINS2_5MulOpEEElLl8EEEvRNS_6TensorERKS8_SB_RKSt6vectorIlSaIlEERKSt8optionalIS8_ESK_bbENKUlvE1_clEvEUllE_St5arrayIPcLm2EEEEviT0_T1_
        .type           _ZN2at6native29vectorized_elementwise_kernelILi4EZZNS0_73_GLOBAL__N__c8866d80_35_SparseBinaryOpIntersectionKernel_cu_9e10b42f_311142_sparse_binary_op_intersection_kernel_implINS2_18CUDAKernelLauncherENS2_36CUDAValueSelectionIntersectionKernelINS2_5MulOpEEElLl8EEEvRNS_6TensorERKS8_SB_RKSt6vectorIlSaIlEERKSt8optionalIS8_ESK_bbENKUlvE1_clEvEUllE_St5arrayIPcLm2EEEEviT0_T1_,@function
        .size           _ZN2at6native29vectorized_elementwise_kernelILi4EZZNS0_73_GLOBAL__N__c8866d80_35_SparseBinaryOpIntersectionKernel_cu_9e10b42f_311142_sparse_binary_op_intersection_kernel_implINS2_18CUDAKernelLauncherENS2_36CUDAValueSelectionIntersectionKernelINS2_5MulOpEEElLl8EEEvRNS_6TensorERKS8_SB_RKSt6vectorIlSaIlEERKSt8optionalIS8_ESK_bbENKUlvE1_clEvEUllE_St5arrayIPcLm2EEEEviT0_T1_,(.L_x_18646 - _ZN2at6native29vectorized_elementwise_kernelILi4EZZNS0_73_GLOBAL__N__c8866d80_35_SparseBinaryOpIntersectionKernel_cu_9e10b42f_311142_sparse_binary_op_intersection_kernel_implINS2_18CUDAKernelLauncherENS2_36CUDAValueSelectionIntersectionKernelINS2_5MulOpEEElLl8EEEvRNS_6TensorERKS8_SB_RKSt6vectorIlSaIlEERKSt8optionalIS8_ESK_bbENKUlvE1_clEvEUllE_St5arrayIPcLm2EEEEviT0_T1_)
        .other          _ZN2at6native29vectorized_elementwise_kernelILi4EZZNS0_73_GLOBAL__N__c8866d80_35_SparseBinaryOpIntersectionKernel_cu_9e10b42f_311142_sparse_binary_op_intersection_kernel_implINS2_18CUDAKernelLauncherENS2_36CUDAValueSelectionIntersectionKernelINS2_5MulOpEEElLl8EEEvRNS_6TensorERKS8_SB_RKSt6vectorIlSaIlEERKSt8optionalIS8_ESK_bbENKUlvE1_clEvEUllE_St5arrayIPcLm2EEEEviT0_T1_,@"STO_CUDA_ENTRY STV_DEFAULT"
_ZN2at6native29vectorized_elementwise_kernelILi4EZZNS0_73_GLOBAL__N__c8866d80_35_SparseBinaryOpIntersectionKernel_cu_9e10b42f_311142_sparse_binary_op_intersection_kernel_implINS2_18CUDAKernelLauncherENS2_36CUDAValueSelectionIntersectionKernelINS2_5MulOpEEElLl8EEEvRNS_6TensorERKS8_SB_RKSt6vectorIlSaIlEERKSt8optionalIS8_ESK_bbENKUlvE1_clEvEUllE_St5arrayIPcLm2EEEEviT0_T1_:
.text._ZN2at6native29vectorized_elementwise_kernelILi4EZZNS0_73_GLOBAL__N__c8866d80_35_SparseBinaryOpIntersectionKernel_cu_9e10b42f_311142_sparse_binary_op_intersection_kernel_implINS2_18CUDAKernelLauncherENS2_36CUDAValueSelectionIntersectionKernelINS2_5MulOpEEElLl8EEEvRNS_6TensorERKS8_SB_RKSt6vectorIlSaIlEERKSt8optionalIS8_ESK_bbENKUlvE1_clEvEUllE_St5arrayIPcLm2EEEEviT0_T1_:
        /* <DEDUP_REMOVED lines=95> */
.L_x_18304:
        /* <DEDUP_REMOVED lines=141> */
.L_x_18303:
        /* <DEDUP_REMOVED lines=77> */
.L_x_18305:
[----:B------:R-:W-:-:S04]  /*1390*/  ISETP.NE.U32.AND P3, PT, RZ, UR9, PT ;  /* 0x00000009ff007c0c */ /* 0x000fc8000bf65070 */
[----:B------:R-:W-:-:S13]  /*13a0*/  ISETP.NE.OR.EX P0, PT, RZ, UR12, P0, P3 ;  /* 0x0000000cff007c0c */ /* 0x000fda0008705730 */
[----:B------:R-:W-:Y:S05]  /*13b0*/  @!P0 BRA `(.L_x_18301) ;  /* 0x0000000000b08947 */ /* 0x000fea0003800000 */
.L_x_18302:
        /* <DEDUP_REMOVED lines=44> */
.L_x_18301:
        /* <DEDUP_REMOVED lines=56> */
.L_x_18300:
        /* <DEDUP_REMOVED lines=44> */
.L_x_18310:
        /* <DEDUP_REMOVED lines=141> */
.L_x_18309:
        /* <DEDUP_REMOVED lines=76> */
.L_x_18311:
[----:B------:R-:W-:-:S04]  /*2a50*/  ISETP.NE.U32.AND P2, PT, RZ, UR9, PT ;  /* 0x00000009ff007c0c */ /* 0x000fc8000bf45070 */
[----:B------:R-:W-:-:S13]  /*2a60*/  ISETP.NE.OR.EX P0, PT, RZ, UR12, P0, P2 ;  /* 0x0000000cff007c0c */ /* 0x000fda0008705720 */
[----:B------:R-:W-:Y:S05]  /*2a70*/  @!P0 BRA `(.L_x_18307) ;  /* 0x0000000000a88947 */ /* 0x000fea0003800000 */
.L_x_18308:
        /* <DEDUP_REMOVED lines=42> */
.L_x_18307:
        /* <DEDUP_REMOVED lines=51> */
.L_x_18306:
        /* <DEDUP_REMOVED lines=46> */
.L_x_18316:
        /* <DEDUP_REMOVED lines=138> */
.L_x_18315:
        /* <DEDUP_REMOVED lines=75> */
.L_x_18317:
[----:B------:R-:W-:-:S04]  /*4080*/  ISETP.NE.U32.AND P2, PT, RZ, UR9, PT ;  /* 0x00000009ff007c0c */ /* 0x000fc8000bf45070 */
[----:B------:R-:W-:-:S13]  /*4090*/  ISETP.NE.OR.EX P0, PT, RZ, UR12, P0, P2 ;  /* 0x0000000cff007c0c */ /* 0x000fda0008705720 */
[----:B------:R-:W-:Y:S05]  /*40a0*/  @!P0 BRA `(.L_x_18313) ;  /* 0x0000000000a88947 */ /* 0x000fea0003800000 */
.L_x_18314:
        /* <DEDUP_REMOVED lines=42> */
.L_x_18313:
        /* <DEDUP_REMOVED lines=52> */
.L_x_18312:
        /* <DEDUP_REMOVED lines=36> */
.L_x_18322:
        /* <DEDUP_REMOVED lines=142> */
.L_x_18321:
        /* <DEDUP_REMOVED lines=77> */
.L_x_18323:
[----:B------:R-:W-:-:S04]  /*5680*/  ISETP.NE.U32.AND P2, PT, RZ, UR9, PT ;  /* 0x00000009ff007c0c */ /* 0x000fc8000bf45070 */
[----:B------:R-:W-:-:S13]  /*5690*/  ISETP.NE.OR.EX P0, PT, RZ, UR10, P0, P2 ;  /* 0x0000000aff007c0c */ /* 0x000fda0008705720 */
[----:B------:R-:W-:Y:S05]  /*56a0*/  @!P0 BRA `(.L_x_18319) ;  /* 0x0000000000ac8947 */ /* 0x000fea0003800000 */
.L_x_18320:
        /* <DEDUP_REMOVED lines=43> */
.L_x_18319:
        /* <DEDUP_REMOVED lines=51> */
.L_x_18318:
        /* <DEDUP_REMOVED lines=37> */
.L_x_18328:
        /* <DEDUP_REMOVED lines=141> */
.L_x_18327:
        /* <DEDUP_REMOVED lines=78> */
.L_x_18329:
[----:B------:R-:W-:-:S04]  /*6c90*/  ISETP.NE.U32.AND P2, PT, RZ, UR9, PT ;  /* 0x00000009ff007c0c */ /* 0x000fc8000bf45070 */
[----:B------:R-:W-:-:S13]  /*6ca0*/  ISETP.NE.OR.EX P0, PT, RZ, UR12, P0, P2 ;  /* 0x0000000cff007c0c */ /* 0x000fda0008705720 */
[----:B------:R-:W-:Y:S05]  /*6cb0*/  @!P0 BRA `(.L_x_18325) ;  /* 0x0000000000b48947 */ /* 0x000fea0003800000 */
.L_x_18326:
        /* <DEDUP_REMOVED lines=45> */
.L_x_18325:
        /* <DEDUP_REMOVED lines=51> */
.L_x_18324:
        /* <DEDUP_REMOVED lines=38> */
.L_x_18334:
        /* <DEDUP_REMOVED lines=139> */
.L_x_18333:
        /* <DEDUP_REMOVED lines=75> */
.L_x_18335:
[----:B------:R-:W-:-:S04]  /*8280*/  ISETP.NE.U32.AND P2, PT, RZ, UR9, PT ;  /* 0x00000009ff007c0c */ /* 0x000fc8000bf45070 */
[----:B------:R-:W-:-:S13]  /*8290*/  ISETP.NE.OR.EX P0, PT, RZ, UR10, P0, P2 ;  /* 0x0000000aff007c0c */ /* 0x000fda0008705720 */
[----:B------:R-:W-:Y:S05]  /*82a0*/  @!P0 BRA `(.L_x_18331) ;  /* 0x0000000000a88947 */ /* 0x000fea0003800000 */
.L_x_18332:
        /* <DEDUP_REMOVED lines=42> */
.L_x_18331:
        /* <DEDUP_REMOVED lines=51> */
.L_x_18330:
        /* <DEDUP_REMOVED lines=40> */
.L_x_18340:
        /* <DEDUP_REMOVED lines=138> */
.L_x_18339:
        /* <DEDUP_REMOVED lines=75> */
.L_x_18341:
[----:B------:R-:W-:-:S04]  /*9850*/  ISETP.NE.U32.AND P2, PT, RZ, UR9, PT ;  /* 0x00000009ff007c0c */ /* 0x000fc8000bf45070 */
[----:B------:R-:W-:-:S13]  /*9860*/  ISETP.NE.OR.EX P0, PT, RZ, UR10, P0, P2 ;  /* 0x0000000aff007c0c */ /* 0x000fda0008705720 */
[----:B------:R-:W-:Y:S05]  /*9870*/  @!P0 BRA `(.L_x_18337) ;  /* 0x0000000000a88947 */ /* 0x000fea0003800000 */
.L_x_18338:
        /* <DEDUP_REMOVED lines=42> */
.L_x_18337:
        /* <DEDUP_REMOVED lines=52> */
.L_x_18336:
        /* <DEDUP_REMOVED lines=38> */
.L_x_18346:
        /* <DEDUP_REMOVED lines=139> */
.L_x_18345:
        /* <DEDUP_REMOVED lines=75> */
.L_x_18347:
[----:B------:R-:W-:-:S04]  /*ae20*/  ISETP.NE.U32.AND P1, PT, RZ, UR9, PT ;  /* 0x00000009ff007c0c */ /* 0x000fc8000bf25070 */
[----:B------:R-:W-:-:S13]  /*ae30*/  ISETP.NE.OR.EX P0, PT, RZ, UR10, P0, P1 ;  /* 0x0000000aff007c0c */ /* 0x000fda0008705710 */
[----:B------:R-:W-:Y:S05]  /*ae40*/  @!P0 BRA `(.L_x_18343) ;  /* 0x0000000000a88947 */ /* 0x000fea0003800000 */
.L_x_18344:
        /* <DEDUP_REMOVED lines=42> */
.L_x_18343:
        /* <DEDUP_REMOVED lines=49> */
.L_x_18342:
        /* <DEDUP_REMOVED lines=11> */
.L_x_18299:
        /* <DEDUP_REMOVED lines=132> */
.L_x_18353:
        /* <DEDUP_REMOVED lines=138> */
.L_x_18352:
        /* <DEDUP_REMOVED lines=75> */
.L_x_18354:
[----:B------:R-:W-:-:S04]  /*ca40*/  ISETP.NE.U32.AND P3, PT, RZ, UR9, PT ;  /* 0x00000009ff007c0c */ /* 0x000fc8000bf65070 */
[----:B------:R-:W-:-:S13]  /*ca50*/  ISETP.NE.OR.EX P0, PT, RZ, UR14, P0, P3 ;  /* 0x0000000eff007c0c */ /* 0x000fda0008705730 */
[----:B------:R-:W-:Y:S05]  /*ca60*/  @!P0 BRA `(.L_x_18350) ;  /* 0x0000000000a48947 */ /* 0x000fea0003800000 */
.L_x_18351:
        /* <DEDUP_REMOVED lines=41> */
.L_x_18350:
        /* <DEDUP_REMOVED lines=50> */
.L_x_18349:
[----:B------:R-:W-:Y:S05]  /*d020*/  BSYNC B0 ;  /* 0x0000000000007941 */ /* 0x000fea0003800000 */
.L_x_18348:
        /* <DEDUP_REMOVED lines=50> */
.L_x_18360:
        /* <DEDUP_REMOVED lines=138> */
.L_x_18359:
        /* <DEDUP_REMOVED lines=75> */
.L_x_18361:
[----:B------:R-:W-:-:S04]  /*e0a0*/  ISETP.NE.U32.AND P3, PT, RZ, UR12, PT ;  /* 0x0000000cff007c0c */ /* 0x000fc8000bf65070 */
[----:B------:R-:W-:-:S13]  /*e0b0*/  ISETP.NE.OR.EX P0, PT, RZ, UR14, P0, P3 ;  /* 0x0000000eff007c0c */ /* 0x000fda0008705730 */
[----:B------:R-:W-:Y:S05]  /*e0c0*/  @!P0 BRA `(.L_x_18357) ;  /* 0x0000000000a48947 */ /* 0x000fea0003800000 */
.L_x_18358:
        /* <DEDUP_REMOVED lines=41> */
.L_x_18357:
        /* <DEDUP_REMOVED lines=49> */
.L_x_18356:
[----:B------:R-:W-:Y:S05]  /*e670*/  BSYNC B0 ;  /* 0x0000000000007941 */ /* 0x000fea0003800000 */
.L_x_18355:
        /* <DEDUP_REMOVED lines=48> */
.L_x_18367:
        /* <DEDUP_REMOVED lines=139> */
.L_x_18366:
        /* <DEDUP_REMOVED lines=76> */
.L_x_18368:
[----:B------:R-:W-:-:S04]  /*f6f0*/  ISETP.NE.U32.AND P3, PT, RZ, UR12, PT ;  /* 0x0000000cff007c0c */ /* 0x000fc8000bf65070 */
[----:B------:R-:W-:-:S13]  /*f700*/  ISETP.NE.OR.EX P0, PT, RZ, UR14, P0, P3 ;  /* 0x0000000eff007c0c */ /* 0x000fda0008705730 */
[----:B------:R-:W-:Y:S05]  /*f710*/  @!P0 BRA `(.L_x_18364) ;  /* 0x0000000000a88947 */ /* 0x000fea0003800000 */
.L_x_18365:
        /* <DEDUP_REMOVED lines=42> */
.L_x_18364:
        /* <DEDUP_REMOVED lines=49> */
.L_x_18363:
[----:B------:R-:W-:Y:S05]  /*fcd0*/  BSYNC B0 ;  /* 0x0000000000007941 */ /* 0x000fea0003800000 */
.L_x_18362:
        /* <DEDUP_REMOVED lines=48> */
.L_x_18374:
        /* <DEDUP_REMOVED lines=138> */
.L_x_18373:
        /* <DEDUP_REMOVED lines=75> */
.L_x_18375:
[----:B------:R-:W-:-:S04]  /*10d30*/  ISETP.NE.U32.AND P3, PT, RZ, UR10, PT ;  /* 0x0000000aff007c0c */ /* 0x000fc8000bf65070 */
[----:B------:R-:W-:-:S13]  /*10d40*/  ISETP.NE.OR.EX P0, PT, RZ, UR11, P0, P3 ;  /* 0x0000000bff007c0c */ /* 0x000fda0008705730 */
[----:B------:R-:W-:Y:S05]  /*10d50*/  @!P0 BRA `(.L_x_18371) ;  /* 0x0000000000a48947 */ /* 0x000fea0003800000 */
.L_x_18372:
        /* <DEDUP_REMOVED lines=41> */
.L_x_18371:
        /* <DEDUP_REMOVED lines=52> */
.L_x_18370:
[----:B------:R-:W-:Y:S05]  /*11330*/  BSYNC B0 ;  /* 0x0000000000007941 */ /* 0x000fea0003800000 */
.L_x_18369:
        /* <DEDUP_REMOVED lines=50> */
.L_x_18381:
        /* <DEDUP_REMOVED lines=141> */
.L_x_18380:
        /* <DEDUP_REMOVED lines=77> */
.L_x_18382:
[----:B------:R-:W-:-:S04]  /*12400*/  ISETP.NE.U32.AND P3, PT, RZ, UR12, PT ;  /* 0x0000000cff007c0c */ /* 0x000fc8000bf65070 */
[----:B------:R-:W-:-:S13]  /*12410*/  ISETP.NE.OR.EX P0, PT, RZ, UR14, P0, P3 ;  /* 0x0000000eff007c0c */ /* 0x000fda0008705730 */
[----:B------:R-:W-:Y:S05]  /*12420*/  @!P0 BRA `(.L_x_18378) ;  /* 0x0000000000b08947 */ /* 0x000fea0003800000 */
.L_x_18379:
        /* <DEDUP_REMOVED lines=44> */
.L_x_18378:
        /* <DEDUP_REMOVED lines=55> */
.L_x_18377:
[----:B------:R-:W-:Y:S05]  /*12a60*/  BSYNC B0 ;  /* 0x0000000000007941 */ /* 0x000fea0003800000 */
.L_x_18376:
        /* <DEDUP_REMOVED lines=47> */
.L_x_18388:
        /* <DEDUP_REMOVED lines=139> */
.L_x_18387:
        /* <DEDUP_REMOVED lines=76> */
.L_x_18389:
[----:B------:R-:W-:-:S04]  /*13ad0*/  ISETP.NE.U32.AND P3, PT, RZ, UR10, PT ;  /* 0x0000000aff007c0c */ /* 0x000fc8000bf65070 */
[----:B------:R-:W-:-:S13]  /*13ae0*/  ISETP.NE.OR.EX P0, PT, RZ, UR11, P0, P3 ;  /* 0x0000000bff007c0c */ /* 0x000fda0008705730 */
[----:B------:R-:W-:Y:S05]  /*13af0*/  @!P0 BRA `(.L_x_18385) ;  /* 0x0000000000a88947 */ /* 0x000fea0003800000 */
.L_x_18386:
        /* <DEDUP_REMOVED lines=42> */
.L_x_18385:
        /* <DEDUP_REMOVED lines=52> */
.L_x_18384:
[----:B------:R-:W-:Y:S05]  /*140e0*/  BSYNC B0 ;  /* 0x0000000000007941 */ /* 0x000fea0003800000 */
.L_x_18383:
        /* <DEDUP_REMOVED lines=46> */
.L_x_18395:
        /* <DEDUP_REMOVED lines=140> */
.L_x_18394:
        /* <DEDUP_REMOVED lines=76> */
.L_x_18396:
[----:B------:R-:W-:-:S04]  /*15150*/  ISETP.NE.U32.AND P3, PT, RZ, UR10, PT ;  /* 0x0000000aff007c0c */ /* 0x000fc8000bf65070 */
[----:B------:R-:W-:-:S13]  /*15160*/  ISETP.NE.OR.EX P0, PT, RZ, UR11, P0, P3 ;  /* 0x0000000bff007c0c */ /* 0x000fda0008705730 */
[----:B------:R-:W-:Y:S05]  /*15170*/  @!P0 BRA `(.L_x_18392) ;  /* 0x0000000000a88947 */ /* 0x000fea0003800000 */
.L_x_18393:
        /* <DEDUP_REMOVED lines=42> */
.L_x_18392:
        /* <DEDUP_REMOVED lines=51> */
.L_x_18391:
[----:B------:R-:W-:Y:S05]  /*15750*/  BSYNC B0 ;  /* 0x0000000000007941 */ /* 0x000fea0003800000 */
.L_x_18390:
        /* <DEDUP_REMOVED lines=46> */
.L_x_18402:
        /* <DEDUP_REMOVED lines=140> */
.L_x_18401:
        /* <DEDUP_REMOVED lines=77> */
.L_x_18403:
[----:B------:R-:W-:-:S04]  /*167d0*/  ISETP.NE.U32.AND P1, PT, RZ, UR10, PT ;  /* 0x0000000aff007c0c */ /* 0x000fc8000bf25070 */
[----:B------:R-:W-:-:S13]  /*167e0*/  ISETP.NE.OR.EX P0, PT, RZ, UR11, P0, P1 ;  /* 0x0000000bff007c0c */ /* 0x000fda0008705710 */
[----:B------:R-:W-:Y:S05]  /*167f0*/  @!P0 BRA `(.L_x_18399) ;  /* 0x0000000000ac8947 */ /* 0x000fea0003800000 */
.L_x_18400:
        /* <DEDUP_REMOVED lines=43> */
.L_x_18399:
        /* <DEDUP_REMOVED lines=60> */
.L_x_18398:
[----:B------:R-:W-:Y:S05]  /*16e70*/  BSYNC B0 ;  /* 0x0000000000007941 */ /* 0x000fea0003800000 */
.L_x_18397:
        /* <DEDUP_REMOVED lines=24> */
.L_x_18406:
[----:B------:R-:W-:-:S13]  /*17000*/  ISETP.GE.AND P0, PT, R8, UR9, PT ;  /* 0x0000000908007c0c */ /* 0x000fda000bf06270 */
[----:B------:R-:W-:Y:S05]  /*17010*/  @P0 BRA `(.L_x_18408) ;  /* 0x0000000000300947 */ /* 0x000fea0003800000 */
[----:B0-----:R-:W0:Y:S01]  /*17020*/  LDC.64 R10, c[0x0][0x280] ;  /* 0x0000a000ff0a7b82 */ /* 0x001e220000000a00 */
[C---:B------:R-:W-:Y:S01]  /*17030*/  VIADD R9, R8.reuse, UR8 ;  /* 0x0000000808097c36 */ /* 0x040fe20008000000 */
[----:B------:R-:W-:-:S03]  /*17040*/  IADD3 R8, R8, 0x80, RZ ;  /* 0x0000008008087810 */ /* 0x000fc60007ffe0ff */
[----:B0-----:R-:W-:-:S05]  /*17050*/  IMAD.WIDE.U32 R10, R9, 0x8, R10 ;  /* 0x00000008090a7825 */ /* 0x001fca00078e000a */
[----:B------:R1:W-:Y:S02]  /*17060*/  STG.E.64 desc[UR6][R10.64], R12 ;  /* 0x0000000c0a007986 */ /* 0x0003e4000c101b06 */
.L_x_18407:
[----:B------:R-:W-:-:S13]  /*17070*/  ISETP.GE.AND P0, PT, R8, UR9, PT ;  /* 0x0000000908007c0c */ /* 0x000fda000bf06270 */
[----:B------:R-:W-:Y:S05]  /*17080*/  @P0 BRA `(.L_x_18409) ;  /* 0x0000000000340947 */ /* 0x000fea0003800000 */
[----:B01----:R-:W0:Y:S01]  /*17090*/  LDC.64 R10, c[0x0][0x280] ;  /* 0x0000a000ff0a7b82 */ /* 0x003e220000000a00 */
[C---:B------:R-:W-:Y:S01]  /*170a0*/  IADD3 R9, R8.reuse, UR8, RZ ;  /* 0x0000000808097c10 */ /* 0x040fe2000fffe0ff */
[----:B------:R-:W-:-:S04]  /*170b0*/  VIADD R8, R8, 0x80 ;  /* 0x0000008008087836 */ /* 0x000fc80000000000 */
[----:B0-----:R-:W-:-:S05]  /*170c0*/  IMAD.WIDE.U32 R10, R9, 0x8, R10 ;  /* 0x00000008090a7825 */ /* 0x001fca00078e000a */
[----:B------:R1:W-:Y:S02]  /*170d0*/  STG.E.64 desc[UR6][R10.64], R30 ;  /* 0x0000001e0a007986 */ /* 0x0003e4000c101b06 */
.L_x_18408:
        /* <DEDUP_REMOVED lines=8> */
.L_x_18409:
[----:B------:R-:W-:Y:S05]  /*17160*/  BSYNC B1 ;  /* 0x0000000000017941 */ /* 0x000fea0003800000 */
.L_x_18405:
[----:B------:R-:W-:-:S13]  /*17170*/  ISETP.GE.AND P0, PT, R8, UR9, PT ;  /* 0x0000000908007c0c */ /* 0x000fda000bf06270 */
[----:B--2---:R-:W2:Y:S01]  /*17180*/  @!P0 LDC.64 R2, c[0x0][0x280] ;  /* 0x0000a000ff028b82 */ /* 0x004ea20000000a00 */
[C---:B------:R-:W-:Y:S01]  /*17190*/  @!P0 VIADD R9, R8.reuse, UR8 ;  /* 0x0000000808098c36 */ /* 0x040fe20008000000 */
[----:B------:R-:W-:-:S03]  /*171a0*/  @!P0 IADD3 R8, R8, 0x80, RZ ;  /* 0x0000008008088810 */ /* 0x000fc60007ffe0ff */
[----:B--2---:R-:W-:-:S05]  /*171b0*/  @!P0 IMAD.WIDE.U32 R2, R9, 0x8, R2 ;  /* 0x0000000809028825 */ /* 0x004fca00078e0002 */
[----:B------:R2:W-:Y:S02]  /*171c0*/  @!P0 STG.E.64 desc[UR6][R2.64], R6 ;  /* 0x0000000602008986 */ /* 0x0005e4000c101b06 */
.L_x_18410:
[----:B------:R-:W-:Y:S05]  /*171d0*/  BSYNC B0 ;  /* 0x0000000000007941 */ /* 0x000fea0003800000 */
.L_x_18404:
        /* <DEDUP_REMOVED lines=8> */
.L_x_18411:
        /* <DEDUP_REMOVED lines=10> */
.L_x_18646:


//--------------------- .text._ZN2at6native29vectorized_elementwise_kernelILi8EZZNS0_73_GLOBAL__N__c8866d80_35_SparseBinaryOpIntersectionKernel_cu_9e10b42f_311142_sparse_binary_op_intersection_kernel_implINS2_18CUDAKernelLauncherENS2_36CUDAValueSelectionIntersectionKernelINS2_5MulOpEEElLl8EEEvRNS_6TensorERKS8_SB_RKSt6vectorIlSaIlEERKSt8optionalIS8_ESK_bbENKUlvE1_clEvEUllE_St5arrayIPcLm2EEEEviT0_T1_ --------------------------
	.section	.text._ZN2at6native29vectorized_elementwise_kernelILi8EZZNS0_73_GLOBAL__N__c8866d80_35_SparseBinaryOpIntersectionKernel_cu_9e10b42f_311142_sparse_binary_op_intersection_kernel_implINS2_18CUDAKernelLauncherENS2_36CUDAValueSelectionIntersectionKernelINS2_5MulOpEEElLl8EEEvRNS_6TensorERKS8_SB_RKSt6vectorIlSaIlEERKSt8optionalIS8_ESK_bbENKUlvE1_clEvEUllE_St5arrayIPcLm2EEEEviT0_T1_,"ax",@progbits
	.align	128
        .global         _ZN2at6native29vectorized_elementwise_kernelILi8EZZNS0_73_GLOBAL__N__c8866d80_35_SparseBinaryOpIntersectionKernel_cu_9e10b42f_311142_sparse_binary_op_intersection_kernel_implINS2_18CUDAKernelLauncherENS2_36CUDAValueSelectionIntersectionKernelINS2_5MulOpEEElLl8EEEvRNS_6TensorERKS8_SB_RKSt6vectorIlSaIlEERKSt8optionalIS8_ESK_bbENKUlvE1_clEvEUllE_St5arrayIPcLm2EEEEviT0_T1_
        .type           _ZN2at6native29vectorized_elementwise_kernelILi8EZZNS0_73_GLOBAL__N__c8866d80_35_SparseBinaryOpIntersectionKernel_cu_9e10b42f_311142_sparse_binary_op_intersection_kernel_implINS2_18CUDAKernelLauncherENS2_36CUDAValueSelectionIntersectionKernelINS2_5MulOpEEElLl8EEEvRNS_6TensorERKS8_SB_RKSt6vectorIlSaIlEERKSt8optionalIS8_ESK_bbENKUlvE1_clEvEUllE_St5arrayIPcLm2EEEEviT0_T1_,@function
        .size           _ZN2at6native29vectorized_elementwise_kernelILi8EZZNS0_73_GLOBAL__N__c8866d80_35_SparseBinaryOpIntersectionKernel_cu_9e10b42f_311142_sparse_binary_op_intersection_kernel_implINS2_18CUDAKernelLauncherENS2_36CUDAValueSelectionIntersectionKernelINS2_5MulOpEEElLl8EEEvRNS_6TensorERKS8_SB_RKSt6vectorIlSaIlEERKSt8optionalIS8_ESK_bbENKUlvE1_clEvEUllE_St5arrayIPcLm2EEEEviT0_T1_,(.L_x_18647 - _ZN2at6native29vectorized_elementwise_kernelILi8EZZNS0_73_GLOBAL__N__c8866d80_35_SparseBinaryOpIntersectionKernel_cu_9e10b42f_311142_sparse_binary_op_intersection_kernel_implINS2_18CUDAKernelLauncherENS2_36CUDAValueSelectionIntersectionKernelINS2_5MulOpEEElLl8EEEvRNS_6TensorERKS8_SB_RKSt6vectorIlSaIlEERKSt8optionalIS8_ESK_bbENKUlvE1_clEvEUllE_St5arrayIPcLm2EEEEviT0_T1_)
        .other          _ZN2at6native29vectorized_elementwise_kernelILi8EZZNS0_73_GLOBAL__N__c8866d80_35_SparseBinaryOpIntersectionKernel_cu_9e10b42f_311142_sparse_binary_op_intersection_kernel_implINS2_18CUDAKernelLauncherENS2_36CUDAValueSelectionIntersectionKernelINS2_5MulOpEEElLl8EEEvRNS_6TensorERKS8_SB_RKSt6vectorIlSaIlEERKSt8optionalIS8_ESK_bbENKUlvE1_clEvEUllE_St5arrayIPcLm2EEEEviT0_T1_,@"STO_CUDA_ENTRY STV_DEFAULT"
_ZN2at6native29vectorized_elementwise_kernelILi8EZZNS0_73_GLOBAL__N__c8866d80_35_SparseBinaryOpIntersectionKernel_cu_9e10b42f_311142_sparse_binary_op_intersection_kernel_implINS2_18CUDAKernelLauncherENS2_36CUDAValueSelectionIntersectionKernelINS2_5MulOpEEElLl8EEEvRNS_6TensorERKS8_SB_RKSt6vectorIlSaIlEERKSt8optionalIS8_ESK_bbENKUlvE1_clEvEUllE_St5arrayIPcLm2EEEEviT0_T1_:
.text._ZN2at6native29vectorized_elementwise_kernelILi8EZZNS0_73_GLOBAL__N__c8866d80_35_SparseBinaryOpIntersectionKernel_cu_9e10b42f_311142_sparse_binary_op_intersection_kernel_implINS2_18CUDAKernelLauncherENS2_36CUDAValueSelectionIntersectionKernelINS2_5MulOpEEElLl8EEEvRNS_6TensorERKS8_SB_RKSt6vectorIlSaIlEERKSt8optionalIS8_ESK_bbENKUlvE1_clEvEUllE_St5arrayIPcLm2EEEEviT0_T1_:
        /* <DEDUP_REMOVED lines=95> */
.L_x_18417:
        /* <DEDUP_REMOVED lines=141> */
.L_x_18416:
        /* <DEDUP_REMOVED lines=77> */
.L_x_18418:
[----:B------:R-:W-:-:S04]  /*1390*/  ISETP.NE.U32.AND P3, PT, RZ, UR9, PT ;  /* 0x00000009ff007c0c */ /* 0x000fc8000bf65070 */
[----:B------:R-:W-:-:S13]  /*13a0*/  ISETP.NE.OR.EX P0, PT, RZ, UR12, P0, P3 ;  /* 0x0000000cff007c0c */ /* 0x000fda0008705730 */
[----:B------:R-:W-:Y:S05]  /*13b0*/  @!P0 BRA `(.L_x_18414) ;  /* 0x0000000000b08947 */ /* 0x000fea0003800000 */
.L_x_18415:
        /* <DEDUP_REMOVED lines=44> */
.L_x_18414:
        /* <DEDUP_REMOVED lines=56> */
.L_x_18413:
        /* <DEDUP_REMOVED lines=44> */
.L_x_18423:
        /* <DEDUP_REMOVED lines=141> */
.L_x_18422:
        /* <DEDUP_REMOVED lines=76> */
.L_x_18424:
[----:B------:R-:W-:-:S04]  /*2a50*/  ISETP.NE.U32.AND P2, PT, RZ, UR9, PT ;  /* 0x00000009ff007c0c */ /* 0x000fc8000bf45070 */
[----:B------:R-:W-:-:S13]  /*2a60*/  ISETP.NE.OR.EX P0, PT, RZ, UR12, P0, P2 ;  /* 0x0000000cff007c0c */ /* 0x000fda0008705720 */
[----:B------:R-:W-:Y:S05]  /*2a70*/  @!P0 BRA `(.L_x_18420) ;  /* 0x0000000000a88947 */ /* 0x000fea0003800000 */
.L_x_18421:
        /* <DEDUP_REMOVED lines=42> */
.L_x_18420:
        /* <DEDUP_REMOVED lines=51> */
.L_x_18419:
        /* <DEDUP_REMOVED lines=46> */
.L_x_18429:
        /* <DEDUP_REMOVED lines=138> */
.L_x_18428:
        /* <DEDUP_REMOVED lines=75> */
.L_x_18430:
[----:B------:R-:W-:-:S04]  /*4080*/  ISETP.NE.U32.AND P2, PT, RZ, UR9, PT ;  /* 0x00000009ff007c0c */ /* 0x000fc8000bf45070 */
[----:B------:R-:W-:-:S13]  /*4090*/  ISETP.NE.OR.EX P0, PT, RZ, UR12, P0, P2 ;  /* 0x0000000cff007c0c */ /* 0x000fda0008705720 */
[----:B------:R-:W-:Y:S05]  /*40a0*/  @!P0 BRA `(.L_x_18426) ;  /* 0x0000000000a88947 */ /* 0x000fea0003800000 */
.L_x_18427:
        /* <DEDUP_REMOVED lines=42> */
.L_x_18426:
        /* <DEDUP_REMOVED lines=52> */
.L_x_18425:
        /* <DEDUP_REMOVED lines=36> */
.L_x_18435:
        /* <DEDUP_REMOVED lines=142> */
.L_x_18434:
        /* <DEDUP_REMOVED lines=77> */
.L_x_18436:
[----:B------:R-:W-:-:S04]  /*5680*/  ISETP.NE.U32.AND P2, PT, RZ, UR9, PT ;  /* 0x00000009ff007c0c */ /* 0x000fc8000bf45070 */
[----:B------:R-:W-:-:S13]  /*5690*/  ISETP.NE.OR.EX P0, PT, RZ, UR10, P0, P2 ;  /* 0x0000000aff007c0c */ /* 0x000fda0008705720 */
[----:B------:R-:W-:Y:S05]  /*56a0*/  @!P0 BRA `(.L_x_18432) ;  /* 0x0000000000ac8947 */ /* 0x000fea0003800000 */
.L_x_18433:
        /* <DEDUP_REMOVED lines=43> */
.L_x_18432:
        /* <DEDUP_REMOVED lines=51> */
.L_x_18431:
        /* <DEDUP_REMOVED lines=37> */
.L_x_18441:
        /* <DEDUP_REMOVED lines=141> */
.L_x_18440:
        /* <DEDUP_REMOVED lines=78> */
.L_x_18442:
[----:B------:R-:W-:-:S04]  /*6c90*/  ISETP.NE.U32.AND P2, PT, RZ, UR9, PT ;  /* 0x00000009ff007c0c */ /* 0x000fc8000bf45070 */
[----:B------:R-:W-:-:S13]  /*6ca0*/  ISETP.NE.OR.EX P0, PT, RZ, UR12, P0, P2 ;  /* 0x0000000cff007c0c */ /* 0x000fda0008705720 */
[----:B------:R-:W-:Y:S05]  /*6cb0*/  @!P0 BRA `(.L_x_18438) ;  /* 0x0000000000b48947 */ /* 0x000fea0003800000 */
.L_x_18439:
        /* <DEDUP_REMOVED lines=45> */
.L_x_18438:
        /* <DEDUP_REMOVED lines=51> */
.L_x_18437:
        /* <DEDUP_REMOVED lines=38> */
.L_x_18447:
        /* <DEDUP_REMOVED lines=139> */
.L_x_18446:
        /* <DEDUP_REMOVED lines=75> */
.L_x_18448:
[----:B------:R-:W-:-:S04]  /*8280*/  ISETP.NE.U32.AND P2, PT, RZ, UR9, PT ;  /* 0x00000009ff007c0c */ /* 0x000fc8000bf45070 */
[----:B------:R-:W-:-:S13]  /*8290*/  ISETP.NE.OR.EX P0, PT, RZ, UR10, P0, P2 ;  /* 0x0000000aff007c0c */ /* 0x000fda0008705720 */
[----:B------:R-:W-:Y:S05]  /*82a0*/  @!P0 BRA `(.L_x_18444) ;  /* 0x0000000000a88947 */ /* 0x000fea0003800000 */
.L_x_18445:
        /* <DEDUP_REMOVED lines=42> */
.L_x_18444:
        /* <DEDUP_REMOVED lines=51> */
.L_x_18443:
        /* <DEDUP_REMOVED lines=40> */
.L_x_18453:
        /* <DEDUP_REMOVED lines=138> */
.L_x_18452:
        /* <DEDUP_REMOVED lines=75> */
.L_x_18454:
[----:B------:R-:W-:-:S04]  /*9850*/  ISETP.NE.U32.AND P2, PT, RZ, UR9, PT ;  /* 0x00000009ff007c0c */ /* 0x000fc8000bf45070 */
[----:B------:R-:W-:-:S13]  /*9860*/  ISETP.NE.OR.EX P0, PT, RZ, UR10, P0, P2 ;  /* 0x0000000aff007c0c */ /* 0x000fda0008705720 */
[----:B------:R-:W-:Y:S05]  /*9870*/  @!P0 BRA `(.L_x_18450) ;  /* 0x0000000000a88947 */ /* 0x000fea0003800000 */
.L_x_18451:
        /* <DEDUP_REMOVED lines=42> */
.L_x_18450:
        /* <DEDUP_REMOVED lines=52> */
.L_x_18449:
        /* <DEDUP_REMOVED lines=38> */
.L_x_18459:
        /* <DEDUP_REMOVED lines=139> */
.L_x_18458:
        /* <DEDUP_REMOVED lines=75> */
.L_x_18460:
[----:B------:R-:W-:-:S04]  /*ae20*/  ISETP.NE.U32.AND P1, PT, RZ, UR9, PT ;  /* 0x00000009ff007c0c */ /* 0x000fc8000bf25070 */
[----:B------:R-:W-:-:S13]  /*ae30*/  ISETP.NE.OR.EX P0, PT, RZ, UR10, P0, P1 ;  /* 0x0000000aff007c0c */ /* 0x000fda0008705710 */
[----:B------:R-:W-:Y:S05]  /*ae40*/  @!P0 BRA `(.L_x_18456) ;  /* 0x0000000000a88947 */ /* 0x000fea0003800000 */
.L_x_18457:
        /* <DEDUP_REMOVED lines=42> */
.L_x_18456:
        /* <DEDUP_REMOVED lines=49> */
.L_x_18455:
        /* <DEDUP_REMOVED lines=11> */
.L_x_18412:
        /* <DEDUP_REMOVED lines=132> */
.L_x_18466:
        /* <DEDUP_REMOVED lines=138> */
.L_x_18465:
        /* <DEDUP_REMOVED lines=75> */
.L_x_18467:
[----:B------:R-:W-:-:S04]  /*ca40*/  ISETP.NE.U32.AND P3, PT, RZ, UR9, PT ;  /* 0x00000009ff007c0c */ /* 0x000fc8000bf65070 */
[----:B------:R-:W-:-:S13]  /*ca50*/  ISETP.NE.OR.EX P0, PT, RZ, UR14, P0, P3 ;  /* 0x0000000eff007c0c */ /* 0x000fda0008705730 */
[----:B------:R-:W-:Y:S05]  /*ca60*/  @!P0 BRA `(.L_x_18463) ;  /* 0x0000000000a48947 */ /* 0x000fea0003800000 */
.L_x_18464:
        /* <DEDUP_REMOVED lines=41> */
.L_x_18463:
        /* <DEDUP_REMOVED lines=50> */
.L_x_18462:
[----:B------:R-:W-:Y:S05]  /*d020*/  BSYNC B0 ;  /* 0x0000000000007941 */ /* 0x000fea0003800000 */
.L_x_18461:
        /* <DEDUP_REMOVED lines=50> */
.L_x_18473:
        /* <DEDUP_REMOVED lines=138> */
.L_x_18472:
        /* <DEDUP_REMOVED lines=75> */
.L_x_18474:
[----:B------:R-:W-:-:S04]  /*e0a0*/  ISETP.NE.U32.AND P3, PT, RZ, UR12, PT ;  /* 0x0000000cff007c0c */ /* 0x000fc8000bf65070 */
[----:B------:R-:W-:-:S13]  /*e0b0*/  ISETP.NE.OR.EX P0, PT, RZ, UR14, P0, P3 ;  /* 0x0000000eff007c0c */ /* 0x000fda0008705730 */
[----:B------:R-:W-:Y:S05]  /*e0c0*/  @!P0 BRA `(.L_x_18470) ;  /* 0x0000000000a48947 */ /* 0x000fea0003800000 */
.L_x_18471:
        /* <DEDUP_REMOVED lines=41> */
.L_x_18470:
        /* <DEDUP_REMOVED lines=49> */
.L_x_18469:
[----:B------:R-:W-:Y:S05]  /*e670*/  BSYNC B0 ;  /* 0x0000000000007941 */ /* 0x000fea0003800000 */
.L_x_18468:
        /* <DEDUP_REMOVED lines=48> */
.L_x_18480:
        /* <DEDUP_REMOVED lines=139> */
.L_x_18479:
        /* <DEDUP_REMOVED lines=76> */
.L_x_18481:
[----:B------:R-:W-:-:S04]  /*f6f0*/  ISETP.NE.U32.AND P3, PT, RZ, UR12, PT ;  /* 0x0000000cff007c0c */ /* 0x000fc8000bf65070 */
[----:B------:R-:W-:-:S13]  /*f700*/  ISETP.NE.OR.EX P0, PT, RZ, UR14, P0, P3 ;  /* 0x0000000eff007c0c */ /* 0x000fda0008705730 */
[----:B------:R-:W-:Y:S05]  /*f710*/  @!P0 BRA `(.L_x_18477) ;  /* 0x0000000000a88947 */ /* 0x000fea0003800000 */
.L_x_18478:
        /* <DEDUP_REMOVED lines=42> */
.L_x_18477:
        /* <DEDUP_REMOVED lines=49> */
.L_x_18476:
[----:B------:R-:W-:Y:S05]  /*fcd0*/  BSYNC B0 ;  /* 0x0000000000007941 */ /* 0x000fea0003800000 */
.L_x_18475:
        /* <DEDUP_REMOVED lines=48> */
.L_x_18487:
        /* <DEDUP_REMOVED lines=138> */
.L_x_18486:
        /* <DEDUP_REMOVED lines=75> */
.L_x_18488:
[----:B------:R-:W-:-:S04]  /*10d30*/  ISETP.NE.U32.AND P3, PT, RZ, UR10, PT ;  /* 0x0000000aff007c0c */ /* 0x000fc8000bf65070 */
[----:B------:R-:W-:-:S13]  /*10d40*/  ISETP.NE.OR.EX P0, PT, RZ, UR11, P0, P3 ;  /* 0x0000000bff007c0c */ /* 0x000fda0008705730 */
[----:B------:R-:W-:Y:S05]  /*10d50*/  @!P0 BRA `(.L_x_18484) ;  /* 0x0000000000a48947 */ /* 0x000fea0003800000 */
.L_x_18485:
        /* <DEDUP_REMOVED lines=41> */
.L_x_18484:
        /* <DEDUP_REMOVED lines=52> */
.L_x_18483:
[----:B------:R-:W-:Y:S05]  /*11330*/  BSYNC B0 ;  /* 0x0000000000007941 */ /* 0x000fea0003800000 */
.L_x_18482:
        /* <DEDUP_REMOVED lines=50> */
.L_x_18494:
        /* <DEDUP_REMOVED lines=141> */
.L_x_18493:
        /* <DEDUP_REMOVED lines=77> */
.L_x_18495:
[----:B------:R-:W-:-:S04]  /*12400*/  ISETP.NE.U32.AND P3, PT, RZ, UR12, PT ;  /* 0x0000000cff007c0c */ /* 0x000fc8000bf65070 */
[----:B------:R-:W-:-:S13]  /*12410*/  ISETP.NE.OR.EX P0, PT, RZ, UR14, P0, P3 ;  /* 0x0000000eff007c0c */ /* 0x000fda0008705730 */
[----:B------:R-:W-:Y:S05]  /*12420*/  @!P0 BRA `(.L_x_18491) ;  /* 0x0000000000b08947 */ /* 0x000fea0003800000 */
.L_x_18492:
        /* <DEDUP_REMOVED lines=44> */
.L_x_18491:
        /* <DEDUP_REMOVED lines=55> */
.L_x_18490:
[----:B------:R-:W-:Y:S05]  /*12a60*/  BSYNC B0 ;  /* 0x0000000000007941 */ /* 0x000fea0003800000 */
.L_x_18489:
        /* <DEDUP_REMOVED lines=47> */
.L_x_18501:
        /* <DEDUP_REMOVED lines=139> */
.L_x_18500:
        /* <DEDUP_REMOVED lines=76> */
.L_x_18502:
[----:B------:R-:W-:-:S04]  /*13ad0*/  ISETP.NE.U32.AND P3, PT, RZ, UR10, PT ;  /* 0x0000000aff007c0c */ /* 0x000fc8000bf65070 */
[----:B------:R-:W-:-:S13]  /*13ae0*/  ISETP.NE.OR.EX P0, PT, RZ, UR11, P0, P3 ;  /* 0x0000000bff007c0c */ /* 0x000fda0008705730 */
[----:B------:R-:W-:Y:S05]  /*13af0*/  @!P0 BRA `(.L_x_18498) ;  /* 0x0000000000a88947 */ /* 0x000fea0003800000 */
.L_x_18499:
        /* <DEDUP_REMOVED lines=42> */
.L_x_18498:
        /* <DEDUP_REMOVED lines=52> */
.L_x_18497:
[----:B------:R-:W-:Y:S05]  /*140e0*/  BSYNC B0 ;  /* 0x0000000000007941 */ /* 0x000fea0003800000 */
.L_x_18496:
        /* <DEDUP_REMOVED lines=46> */
.L_x_18508:
        /* <DEDUP_REMOVED lines=140> */
.L_x_18507:
        /* <DEDUP_REMOVED lines=76> */
.L_x_18509:
[----:B------:R-:W-:-:S04]  /*15150*/  ISETP.NE.U32.AND P3, PT, RZ, UR10, PT ;  /* 0x0000000aff007c0c */ /* 0x000fc8000bf65070 */
[----:B------:R-:W-:-:S13]  /*15160*/  ISETP.NE.OR.EX P0, PT, RZ, UR11, P0, P3 ;  /* 0x0000000bff007c0c */ /* 0x000fda0008705730 */
[----:B------:R-:W-:Y:S05]  /*15170*/  @!P0 BRA `(.L_x_18505) ;  /* 0x0000000000a88947 */ /* 0x000fea0003800000 */
.L_x_18506:
        /* <DEDUP_REMOVED lines=42> */
.L_x_18505:
        /* <DEDUP_REMOVED lines=51> */
.L_x_18504:
[----:B------:R-:W-:Y:S05]  /*15750*/  BSYNC B0 ;  /* 0x0000000000007941 */ /* 0x000fea0003800000 */
.L_x_18503:
        /* <DEDUP_REMOVED lines=46> */
.L_x_18515:
        /* <DEDUP_REMOVED lines=140> */
.L_x_18514:
        /* <DEDUP_REMOVED lines=77> */
.L_x_18516:
[----:B------:R-:W-:-:S04]  /*167d0*/  ISETP.NE.U32.AND P1, PT, RZ, UR10, PT ;  /* 0x0000000aff007c0c */ /* 0x000fc8000bf25070 */
[----:B------:R-:W-:-:S13]  /*167e0*/  ISETP.NE.OR.EX P0, PT, RZ, UR11, P0, P1 ;  /* 0x0000000bff007c0c */ /* 0x000fda0008705710 */
[----:B------:R-:W-:Y:S05]  /*167f0*/  @!P0 BRA `(.L_x_18512) ;  /* 0x0000000000ac8947 */ /* 0x000fea0003800000 */
.L_x_18513:
        /* <DEDUP_REMOVED lines=43> */
.L_x_18512:
        /* <DEDUP_REMOVED lines=60> */
.L_x_18511:
[----:B------:R-:W-:Y:S05]  /*16e70*/  BSYNC B0 ;  /* 0x0000000000007941 */ /* 0x000fea0003800000 */
.L_x_18510:
        /* <DEDUP_REMOVED lines=24> */
.L_x_18519:
[----:B------:R-:W-:-:S13]  /*17000*/  ISETP.GE.AND P0, PT, R8, UR9, PT ;  /* 0x0000000908007c0c */ /* 0x000fda000bf06270 */
[----:B------:R-:W-:Y:S05]  /*17010*/  @P0 BRA `(.L_x_18521) ;  /* 0x0000000000300947 */ /* 0x000fea0003800000 */
[----:B0-----:R-:W0:Y:S01]  /*17020*/  LDC.64 R10, c[0x0][0x280] ;  /* 0x0000a000ff0a7b82 */ /* 0x001e220000000a00 */
[C---:B------:R-:W-:Y:S01]  /*17030*/  VIADD R9, R8.reuse, UR8 ;  /* 0x0000000808097c36 */ /* 0x040fe20008000000 */
[----:B------:R-:W-:-:S03]  /*17040*/  IADD3 R8, R8, 0x80, RZ ;  /* 0x0000008008087810 */ /* 0x000fc60007ffe0ff */
[----:B0-----:R-:W-:-:S05]  /*17050*/  IMAD.WIDE.U32 R10, R9, 0x8, R10 ;  /* 0x00000008090a7825 */ /* 0x001fca00078e000a */
[----:B------:R1:W-:Y:S02]  /*17060*/  STG.E.64 desc[UR6][R10.64], R12 ;  /* 0x0000000c0a007986 */ /* 0x0003e4000c101b06 */
.L_x_18520:
[----:B------:R-:W-:-:S13]  /*17070*/  ISETP.GE.AND P0, PT, R8, UR9, PT ;  /* 0x0000000908007c0c */ /* 0x000fda000bf06270 */
[----:B------:R-:W-:Y:S05]  /*17080*/  @P0 BRA `(.L_x_18522) ;  /* 0x0000000000340947 */ /* 0x000fea0003800000 */
[----:B01----:R-:W0:Y:S01]  /*17090*/  LDC.64 R10, c[0x0][0x280] ;  /* 0x0000a000ff0a7b82 */ /* 0x003e220000000a00 */
[C---:B------:R-:W-:Y:S01]  /*170a0*/  IADD3 R9, R8.reuse, UR8, RZ ;  /* 0x0000000808097c10 */ /* 0x040fe2000fffe0ff */
[----:B------:R-:W-:-:S04]  /*170b0*/  VIADD R8, R8, 0x80 ;  /* 0x0000008008087836 */ /* 0x000fc80000000000 */
[----:B0-----:R-:W-:-:S05]  /*170c0*/  IMAD.WIDE.U32 R10, R9, 0x8, R10 ;  /* 0x00000008090a7825 */ /* 0x001fca00078e000a */
[----:B------:R1:W-:Y:S02]  /*170d0*/  STG.E.64 desc[UR6][R10.64], R30 ;  /* 0x0000001e0a007986 */ /* 0x0003e4000c101b06 */
.L_x_18521:
        /* <DEDUP_REMOVED lines=8> */
.L_x_18522:
[----:B------:R-:W-:Y:S05]  /*17160*/  BSYNC B1 ;  /* 0x0000000000017941 */ /* 0x000fea0003800000 */
.L_x_18518:
[----:B------:R-:W-:-:S13]  /*17170*/  ISETP.GE.AND P0, PT, R8, UR9, PT ;  /* 0x0000000908007c0c */ /* 0x000fda000bf06270 */
[----:B--2---:R-:W2:Y:S01]  /*17180*/  @!P0 LDC.64 R2, c[0x0][0x280] ;  /* 0x0000a000ff028b82 */ /* 0x004ea20000000a00 */
[C---:B------:R-:W-:Y:S01]  /*17190*/  @!P0 VIADD R9, R8.reuse, UR8 ;  /* 0x0000000808098c36 */ /* 0x040fe20008000000 */
[----:B------:R-:W-:-:S03]  /*171a0*/  @!P0 IADD3 R8, R8, 0x80, RZ ;  /* 0x0000008008088810 */ /* 0x000fc60007ffe0ff */
[----:B--2---:R-:W-:-:S05]  /*171b0*/  @!P0 IMAD.WIDE.U32 R2, R9, 0x8, R2 ;  /* 0x0000000809028825 */ /* 0x004fca00078e0002 */
[----:B------:R2:W-:Y:S02]  /*171c0*/  @!P0 STG.E.64 desc[UR6][R2.64], R6 ;  /* 0x0000000602008986 */ /* 0x0005e4000c101b06 */
.L_x_18523:
[----:B------:R-:W-:Y:S05]  /*171d0*/  BSYNC B0 ;  /* 0x0000000000007941 */ /* 0x000fea0003800000 */
.L_x_18517:
        /* <DEDUP_REMOVED lines=8> */
.L_x_18524:
        /* <DEDUP_REMOVED lines=10> */
.L_x_18647:


//--------------------- .nv.global.init           --------------------------
	.section	.nv.global.init,"aw",@progbits
.nv.global.init:
	.type		$str$16,@object
	.size		$str$16,(__unnamed_1 - $str$16)
$str$16:
        /*0000*/ 	.byte	0x66, 0x61, 0x6c, 0x73, 0x65, 0x00
	.type		__unnamed_1,@object
	.size		__unnamed_1,(__unnamed_2 - __unnamed_1)
__unnamed_1:
        /*0006*/ 	.byte	0x66, 0x65, 0x74, 0x63, 0x68, 0x5f, 0x61, 0x6e, 0x64, 0x5f, 0x63, 0x61, 0x73, 0x74, 0x00
	.type		__unnamed_2,@object
	.size		__unnamed_2,($str$17 - __unnamed_2)
__unnamed_2:
        /*0015*/ 	.byte	0x63, 0x61, 0x73, 0x74, 0x5f, 0x61, 0x6e, 0x64, 0x5f, 0x73, 0x74, 0x6f, 0x72, 0x65, 0x00
	.type		$str$17,@object
	.size		$str$17,(.L_31 - $str$17)
$str$17:
        /*0024*/ 	.byte	0x2f, 0x72, 0x6f, 0x6f, 0x74, 0x2f, 0x2e, 0x70, 0x79, 0x65, 0x6e, 0x76, 0x2f, 0x76, 0x65, 0x72
        /*0034*/ 	.byte	0x73, 0x69, 0x6f, 0x6e, 0x73, 0x2f, 0x33, 0x2e, 0x31, 0x33, 0x2e, 0x31, 0x32, 0x2f, 0x6c, 0x69
        /*0044*/ 	.byte	0x62, 0x2f, 0x70, 0x79, 0x74, 0x68, 0x6f, 0x6e, 0x33, 0x2e, 0x31, 0x33, 0x2f, 0x73, 0x69, 0x74
        /*0054*/ 	.byte	0x65, 0x2d, 0x70, 0x61, 0x63, 0x6b, 0x61, 0x67, 0x65, 0x73, 0x2f, 0x74, 0x6f, 0x72, 0x63, 0x68
        /*0064*/ 	.byte	0x2f, 0x69, 0x6e, 0x63, 0x6c, 0x75, 0x64, 0x65, 0x2f, 0x63, 0x31, 0x30, 0x2f, 0x63, 0x6f, 0x72
        /*0074*/ 	.byte	0x65, 0x2f, 0x44, 0x79, 0x6e, 0x61, 0x6d, 0x69, 0x63, 0x43, 0x61, 0x73, 0x74, 0x2e, 0x68, 0x00
.L_31:


//--------------------- .nv.shared.reserved.0     --------------------------
	.section	.nv.shared.reserved.0,"aw",@nobits
	.weak		__nv_reservedSMEM_offset_0_alias
	.size		__nv_reservedSMEM_offset_0_alias, 0, 0
	.other		__nv_reservedSMEM_offset_0_alias,@"STO_CUDA_RESERVED_SHARED STV_DEFAULT"
__nv_reservedSMEM_offset_0_alias:
	.zero		0


//--------------------- .nv.global                --------------------------
	.section	.nv.global,"aw",@nobits
.nv.global:
	.type		_ZN71_INTERNAL_c8866d80_35_SparseBinaryOpIntersectionKernel_cu_9e10b42f_31114cuda3std3__48in_placeE,@object
	.size		_ZN71_INTERNAL_c8866d80_35_SparseBinaryOpIntersectionKernel_cu_9e10b42f_31114cuda3std3__48in_placeE,(_ZN71_INTERNAL_c8866d80_35_SparseBinaryOpIntersectionKernel_cu_9e10b42f_31114cuda3std6ranges3__45__cpo8distanceE - _ZN71_INTERNAL_c8866d80_35_SparseBinaryOpIntersectionKernel_cu_9e10b42f_31114cuda3std3__48in_placeE)
_ZN71_INTERNAL_c8866d80_35_SparseBinaryOpIntersectionKernel_cu_9e10b42f_31114cuda3std3__48in_placeE:
	.zero		1
	.type		_ZN71_INTERNAL_c8866d80_35_SparseBinaryOpIntersectionKernel_cu_9e10b42f_31114cuda3std6ranges3__45__cpo8distanceE,@object
	.size		_ZN71_INTERNAL_c8866d80_35_SparseBinaryOpIntersectionKernel_cu_9e10b42f_31114cuda3std6ranges3__45__cpo8distanceE,(_ZN71_INTERNAL_c8866d80_35_SparseBinaryOpIntersectionKernel_cu_9e10b42f_31114cuda3std3__45__cpo6cbeginE - _ZN71_INTERNAL_c8866d80_35_SparseBinaryOpIntersectionKernel_cu_9e10b42f_31114cuda3std6ranges3__45__cpo8distanceE)
_ZN71_INTERNAL_c8866d80_35_SparseBinaryOpIntersectionKernel_cu_9e10b42f_31114cuda3std6ranges3__45__cpo8distanceE:
	.zero		1
	.type		_ZN71_INTERNAL_c8866d80_35_SparseBinaryOpIntersectionKernel_cu_9e10b42f_31114cuda3std3__45__cpo6cbeginE,@object
	.size		_ZN71_INTERNAL_c8866d80_35_SparseBinaryOpIntersectionKernel_cu_9e10b42f_31114cuda3std3__45__cpo6cbeginE,(_ZN71_INTERNAL_c8866d80_35_SparseBinaryOpIntersectionKernel_cu_9e10b42f_31114cuda3std6ranges3__45__cpo7advanceE - _ZN71_INTERNAL_c8866d80_35_SparseBinaryOpIntersectionKernel_cu_9e10b42f_31114cuda3std3__45__cpo6cbeginE)
_ZN71_INTERNAL_c8866d80_35_SparseBinaryOpIntersectionKernel_cu_9e10b42f_31114cuda3std3__45__cpo6cbeginE:
	.zero		1
	.type		_ZN71_INTERNAL_c8866d80_35_SparseBinaryOpIntersectionKernel_cu_9e10b42f_31114cuda3std6ranges3__45__cpo7advanceE,@object
	.size		_ZN71_INTERNAL_c8866d80_35_SparseBinaryOpIntersectionKernel_cu_9e10b42f_31114cuda3std6ranges3__45__cpo7advanceE,(_ZN71_INTERNAL_c8866d80_35_SparseBinaryOpIntersectionKernel_cu_9e10b42f_31114cuda3std3__45__cpo7crbeginE - _ZN71_INTERNAL_c8866d80_35_SparseBinaryOpIntersectionKernel_cu_9e10b42f_31114cuda3std6ranges3__45__cpo7advanceE)
_ZN71_INTERNAL_c8866d80_35_SparseBinaryOpIntersectionKernel_cu_9e10b42f_31114cuda3std6ranges3__45__cpo7advanceE:
	.zero		1
	.type		_ZN71_INTERNAL_c8866d80_35_SparseBinaryOpIntersectionKernel_cu_9e10b42f_31114cuda3std3__45__cpo7crbeginE,@object
	.size		_ZN71_INTERNAL_c8866d80_35_SparseBinaryOpIntersectionKernel_cu_9e10b42f_31114cuda3std3__45__cpo7crbeginE,(_ZN71_INTERNAL_c8866d80_35_SparseBinaryOpIntersectionKernel_cu_9e10b42f_31114cuda3std6ranges3__45__cpo4dataE - _ZN71_INTERNAL_c8866d80_35_SparseBinaryOpIntersectionKernel_cu_9e10b42f_31114cuda3std3__45__cpo7crbeginE)
_ZN71_INTERNAL_c8866d80_35_SparseBinaryOpIntersectionKernel_cu_9e10b42f_31114cuda3std3__45__cpo7crbeginE:
	.zero		1
	.type		_ZN71_INTERNAL_c8866d80_35_SparseBinaryOpIntersectionKernel_cu_9e10b42f_31114cuda3std6ranges3__45__cpo4dataE,@object
	.size		_ZN71_INTERNAL_c8866d80_35_SparseBinaryOpIntersectionKernel_cu_9e10b42f_31114cuda3std6ranges3__45__cpo4dataE,(_ZN71_INTERNAL_c8866d80_35_SparseBinaryOpIntersectionKernel_cu_9e10b42f_31114cuda3std6ranges3__45__cpo5beginE - _ZN71_INTERNAL_c8866d80_35_SparseBinaryOpIntersectionKernel_cu_9e10b42f_31114cuda3std6ranges3__45__cpo4dataE)
_ZN71_INTERNAL_c8866d80_35_SparseBinaryOpIntersectionKernel_cu_9e10b42f_31114cuda3std6ranges3__45__cpo4dataE:
	.zero		1
	.type		_ZN71_INTERNAL_c8866d80_35_SparseBinaryOpIntersectionKernel_cu_9e10b42f_31114cuda3std6ranges3__45__cpo5beginE,@object
	.size		_ZN71_INTERNAL_c8866d80_35_SparseBinaryOpIntersectionKernel_cu_9e10b42f_31114cuda3std6ranges3__45__cpo5beginE,(_ZN71_INTERNAL_c8866d80_35_SparseBinaryOpIntersectionKernel_cu_9e10b42f_31114cuda3std3__473_GLOBAL__N__c8866d80_35_SparseBinaryOpIntersectionKernel_cu_9e10b42f_31116ignoreE - _ZN71_INTERNAL_c8866d80_35_SparseBinaryOpIntersectionKernel_cu_9e10b42f_31114cuda3std6ranges3__45__cpo5beginE)
_ZN71_INTERNAL_c8866d80_35_SparseBinaryOpIntersectionKernel_cu_9e10b42f_31114cuda3std6ranges3__45__cpo5beginE:
	.zero		1
	.type		_ZN71_INTERNAL_c8866d80_35_SparseBinaryOpIntersectionKernel_cu_9e10b42f_31114cuda3std3__473_GLOBAL__N__c8866d80_35_SparseBinaryOpIntersectionKernel_cu_9e10b42f_31116ignoreE,@object
	.size		_ZN71_INTERNAL_c8866d80_35_SparseBinaryOpIntersectionKernel_cu_9e10b42f_31114cuda3std3__473_GLOBAL__N__c8866d80_35_SparseBinaryOpIntersectionKernel_cu_9e10b42f_31116ignoreE,(_ZN71_INTERNAL_c8866d80_35_SparseBinaryOpIntersectionKernel_cu_9e10b42f_31114cuda3std6ranges3__45__cpo4sizeE - _ZN71_INTERNAL_c8866d80_35_SparseBinaryOpIntersectionKernel_cu_9e10b42f_31114cuda3std3__473_GLOBAL__N__c8866d80_35_SparseBinaryOpIntersectionKernel_cu_9e10b42f_31116ignoreE)
_ZN71_INTERNAL_c8866d80_35_SparseBinaryOpIntersectionKernel_cu_9e10b42f_31114cuda3std3__473_GLOBAL__N__c8866d80_35_SparseBinaryOpIntersectionKernel_cu_9e10b42f_31116ignoreE:
	.zero		1
	.type		_ZN71_INTERNAL_c8866d80_35_SparseBinaryOpIntersectionKernel_cu_9e10b42f_31114cuda3std6ranges3__45__cpo4sizeE,@object
	.size		_ZN71_INTERNAL_c8866d80_35_SparseBinaryOpIntersectionKernel_cu_9e10b42f_31114cuda3std6ranges3__45__cpo4sizeE,(_ZN71_INTERNAL_c8866d80_35_SparseBinaryOpIntersectionKernel_cu_9e10b42f_31114cuda3std3__45__cpo5beginE - _ZN71_INTERNAL_c8866d80_35_SparseBinaryOpIntersectionKernel_cu_9e10b42f_31114cuda3std6ranges3__45__cpo4sizeE)
_ZN71_INTERNAL_c8866d80_35_SparseBinaryOpIntersectionKernel_cu_9e10b42f_31114cuda3std6ranges3__45__cpo4sizeE:
	.zero		1
	.type		_ZN71_INTERNAL_c8866d80_35_SparseBinaryOpIntersectionKernel_cu_9e10b42f_31114cuda3std3__45__cpo5beginE,@object
	.size		_ZN71_INTERNAL_c8866d80_35_SparseBinaryOpIntersectionKernel_cu_9e10b42f_31114cuda3std3__45__cpo5beginE,(_ZN71_INTERNAL_c8866d80_35_SparseBinaryOpIntersectionKernel_cu_9e10b42f_31114cuda3std6ranges3__45__cpo6cbeginE - _ZN71_INTERNAL_c8866d80_35_SparseBinaryOpIntersectionKernel_cu_9e10b42f_31114cuda3std3__45__cpo5beginE)
_ZN71_INTERNAL_c8866d80_35_SparseBinaryOpIntersectionKernel_cu_9e10b42f_31114cuda3std3__45__cpo5beginE:
	.zero		1
	.type		_ZN71_INTERNAL_c8866d80_35_SparseBinaryOpIntersectionKernel_cu_9e10b42f_31114cuda3std6ranges3__45__cpo6cbeginE,@object
	.size		_ZN71_INTERNAL_c8866d80_35_SparseBinaryOpIntersectionKernel_cu_9e10b42f_31114cuda3std6ranges3__45__cpo6cbeginE,(_ZN71_INTERNAL_c8866d80_35_SparseBinaryOpIntersectionKernel_cu_9e10b42f_31114cuda3std3__45__cpo6rbeginE - _ZN71_INTERNAL_c8866d80_35_SparseBinaryOpIntersectionKernel_cu_9e10b42f_31114cuda3std6ranges3__45__cpo6cbeginE)
_ZN71_INTERNAL_c8866d80_35_SparseBinaryOpIntersectionKernel_cu_9e10b42f_31114cuda3std6ranges3__45__cpo6cbeginE:
	.zero		1
	.type		_ZN71_INTERNAL_c8866d80_35_SparseBinaryOpIntersectionKernel_cu_9e10b42f_31114cuda3std3__45__cpo6rbeginE,@object
	.size		_ZN71_INTERNAL_c8866d80_35_SparseBinaryOpIntersectionKernel_cu_9e10b42f_31114cuda3std3__45__cpo6rbeginE,(_ZN71_INTERNAL_c8866d80_35_SparseBinaryOpIntersectionKernel_cu_9e10b42f_31114cuda3std6ranges3__45__cpo4nextE - _ZN71_INTERNAL_c8866d80_35_SparseBinaryOpIntersectionKernel_cu_9e10b42f_31114cuda3std3__45__cpo6rbeginE)
_ZN71_INTERNAL_c8866d80_35_SparseBinaryOpIntersectionKernel_cu_9e10b42f_31114cuda3std3__45__cpo6rbeginE:
	.zero		1
	.type		_ZN71_INTERNAL_c8866d80_35_SparseBinaryOpIntersectionKernel_cu_9e10b42f_31114cuda3std6ranges3__45__cpo4nextE,@object
	.size		_ZN71_INTERNAL_c8866d80_35_SparseBinaryOpIntersectionKernel_cu_9e10b42f_31114cuda3std6ranges3__45__cpo4nextE,(_ZN71_INTERNAL_c8866d80_35_SparseBinaryOpIntersectionKernel_cu_9e10b42f_31114cuda3std6ranges3__45__cpo4swapE - _ZN71_INTERNAL_c8866d80_35_SparseBinaryOpIntersectionKernel_cu_9e10b42f_31114cuda3std6ranges3__45__cpo4nextE)
_ZN71_INTERNAL_c8866d80_35_SparseBinaryOpIntersectionKernel_cu_9e10b42f_31114cuda3std6ranges3__45__cpo4nextE:
	.zero		1
	.type		_ZN71_INTERNAL_c8866d80_35_SparseBinaryOpIntersectionKernel_cu_9e10b42f_31114cuda3std6ranges3__45__cpo4swapE,@object
	.size		_ZN71_INTERNAL_c8866d80_35_SparseBinaryOpIntersectionKernel_cu_9e10b42f_31114cuda3std6ranges3__45__cpo4swapE,(_ZN71_INTERNAL_c8866d80_35_SparseBinaryOpIntersectionKernel_cu_9e10b42f_31114cuda3std3__420unreachable_sentinelE - _ZN71_INTERNAL_c8866d80_35_SparseBinaryOpIntersectionKernel_cu_9e10b42f_31114cuda3std6ranges3__45__cpo4swapE)
_ZN71_INTERNAL_c8866d80_35_SparseBinaryOpIntersectionKernel_cu_9e10b42f_31114cuda3std6ranges3__45__cpo4swapE:
	.zero		1
	.type		_ZN71_INTERNAL_c8866d80_35_SparseBinaryOpIntersectionKernel_cu_9e10b42f_31114cuda3std3__420unreachable_sentinelE,@object
	.size		_ZN71_INTERNAL_c8866d80_35_SparseBinaryOpIntersectionKernel_cu_9e10b42f_31114cuda3std3__420unreachable_sentinelE,(_ZN71_INTERNAL_c8866d80_35_SparseBinaryOpIntersectionKernel_cu_9e10b42f_31116thrust23THRUST_300001_SM_900_NS6system6detail10sequential3seqE - _ZN71_INTERNAL_c8866d80_35_SparseBinaryOpIntersectionKernel_cu_9e10b42f_31114cuda3std3__420unreachable_sentinelE)
_ZN71_INTERNAL_c8866d80_35_SparseBinaryOpIntersectionKernel_cu_9e10b42f_31114cuda3std3__420unreachable_sentinelE:
	.zero		1
	.type		_ZN71_INTERNAL_c8866d80_35_SparseBinaryOpIntersectionKernel_cu_9e10b42f_31116thrust23THRUST_300001_SM_900_NS6system6detail10sequential3seqE,@object
	.size		_ZN71_INTERNAL_c8866d80_35_SparseBinaryOpIntersectionKernel_cu_9e10b42f_31116thrust23THRUST_300001_SM_900_NS6system6detail10sequential3seqE,(_ZN71_INTERNAL_c8866d80_35_SparseBinaryOpIntersectionKernel_cu_9e10b42f_31114cuda3std3__45__cpo4cendE - _ZN71_INTERNAL_c8866d80_35_SparseBinaryOpIntersectionKernel_cu_9e10b42f_31116thrust23THRUST_300001_SM_900_NS6system6detail10sequential3seqE)
_ZN71_INTERNAL_c8866d80_35_SparseBinaryOpIntersectionKernel_cu_9e10b42f_31116thrust23THRUST_300001_SM_900_NS6system6detail10sequential3seqE:
	.zero		1
	.type		_ZN71_INTERNAL_c8866d80_35_SparseBinaryOpIntersectionKernel_cu_9e10b42f_31114cuda3std3__45__cpo4cendE,@object
	.size		_ZN71_INTERNAL_c8866d80_35_SparseBinaryOpIntersectionKernel_cu_9e10b42f_31114cuda3std3__45__cpo4cendE,(_ZN71_INTERNAL_c8866d80_35_SparseBinaryOpIntersectionKernel_cu_9e10b42f_31114cuda3std6ranges3__45__cpo9iter_swapE - _ZN71_INTERNAL_c8866d80_35_SparseBinaryOpIntersectionKernel_cu_9e10b42f_31114cuda3std3__45__cpo4cendE)
_ZN71_INTERNAL_c8866d80_35_SparseBinaryOpIntersectionKernel_cu_9e10b42f_31114cuda3std3__45__cpo4cendE:
	.zero		1
	.type		_ZN71_INTERNAL_c8866d80_35_SparseBinaryOpIntersectionKernel_cu_9e10b42f_31114cuda3std6ranges3__45__cpo9iter_swapE,@object
	.size		_ZN71_INTERNAL_c8866d80_35_SparseBinaryOpIntersectionKernel_cu_9e10b42f_31114cuda3std6ranges3__45__cpo9iter_swapE,(_ZN71_INTERNAL_c8866d80_35_SparseBinaryOpIntersectionKernel_cu_9e10b42f_31114cuda3std3__45__cpo5crendE - _ZN71_INTERNAL_c8866d80_35_SparseBinaryOpIntersectionKernel_cu_9e10b42f_31114cuda3std6ranges3__45__cpo9iter_swapE)
_ZN71_INTERNAL_c8866d80_35_SparseBinaryOpIntersectionKernel_cu_9e10b42f_31114cuda3std6ranges3__45__cpo9iter_swapE:
	.zero		1
	.type		_ZN71_INTERNAL_c8866d80_35_SparseBinaryOpIntersectionKernel_cu_9e10b42f_31114cuda3std3__45__cpo5crendE,@object
	.size		_ZN71_INTERNAL_c8866d80_35_SparseBinaryOpIntersectionKernel_cu_9e10b42f_31114cuda3std3__45__cpo5crendE,(_ZN71_INTERNAL_c8866d80_35_SparseBinaryOpIntersectionKernel_cu_9e10b42f_31114cuda3std6ranges3__45__cpo5cdataE - _ZN71_INTERNAL_c8866d80_35_SparseBinaryOpIntersectionKernel_cu_9e10b42f_31114cuda3std3__45__cpo5crendE)
_ZN71_INTERNAL_c8866d80_35_SparseBinaryOpIntersectionKernel_cu_9e10b42f_31114cuda3std3__45__cpo5crendE:
	.zero		1
	.type		_ZN71_INTERNAL_c8866d80_35_SparseBinaryOpIntersectionKernel_cu_9e10b42f_31114cuda3std6ranges3__45__cpo5cdataE,@object
	.size		_ZN71_INTERNAL_c8866d80_35_SparseBinaryOpIntersectionKernel_cu_9e10b42f_31114cuda3std6ranges3__45__cpo5cdataE,(_ZN71_INTERNAL_c8866d80_35_SparseBinaryOpIntersectionKernel_cu_9e10b42f_31114cuda3std6ranges3__45__cpo3endE - _ZN71_INTERNAL_c8866d80_35_SparseBinaryOpIntersectionKernel_cu_9e10b42f_31114cuda3std6ranges3__45__cpo5cdataE)
_ZN71_INTERNAL_c8866d80_35_SparseBinaryOpIntersectionKernel_cu_9e10b42f_31114cuda3std6ranges3__45__cpo5cdataE:
	.zero		1
	.type		_ZN71_INTERNAL_c8866d80_35_SparseBinaryOpIntersectionKernel_cu_9e10b42f_31114cuda3std6ranges3__45__cpo3endE,@object
	.size		_ZN71_INTERNAL_c8866d80_35_SparseBinaryOpIntersectionKernel_cu_9e10b42f_31114cuda3std6ranges3__45__cpo3endE,(_ZN71_INTERNAL_c8866d80_35_SparseBinaryOpIntersectionKernel_cu_9e10b42f_31114cuda3std3__419piecewise_constructE - _ZN71_INTERNAL_c8866d80_35_SparseBinaryOpIntersectionKernel_cu_9e10b42f_31114cuda3std6ranges3__45__cpo3endE)
_ZN71_INTERNAL_c8866d80_35_SparseBinaryOpIntersectionKernel_cu_9e10b42f_31114cuda3std6ranges3__45__cpo3endE:
	.zero		1
	.type		_ZN71_INTERNAL_c8866d80_35_SparseBinaryOpIntersectionKernel_cu_9e10b42f_31114cuda3std3__419piecewise_constructE,@object
	.size		_ZN71_INTERNAL_c8866d80_35_SparseBinaryOpIntersectionKernel_cu_9e10b42f_31114cuda3std3__419piecewise_constructE,(_ZN71_INTERNAL_c8866d80_35_SparseBinaryOpIntersectionKernel_cu_9e10b42f_31114cuda3std6ranges3__45__cpo5ssizeE - _ZN71_INTERNAL_c8866d80_35_SparseBinaryOpIntersectionKernel_cu_9e10b42f_31114cuda3std3__419piecewise_constructE)
_ZN71_INTERNAL_c8866d80_35_SparseBinaryOpIntersectionKernel_cu_9e10b42f_31114cuda3std3__419piecewise_constructE:
	.zero		1
	.type		_ZN71_INTERNAL_c8866d80_35_SparseBinaryOpIntersectionKernel_cu_9e10b42f_31114cuda3std6ranges3__45__cpo5ssizeE,@object
	.size		_ZN71_INTERNAL_c8866d80_35_SparseBinaryOpIntersectionKernel_cu_9e10b42f_31114cuda3std6ranges3__45__cpo5ssizeE,(_ZN71_INTERNAL_c8866d80_35_SparseBinaryOpIntersectionKernel_cu_9e10b42f_31114cuda3std3__45__cpo3endE - _ZN71_INTERNAL_c8866d80_35_SparseBinaryOpIntersectionKernel_cu_9e10b42f_31114cuda3std6ranges3__45__cpo5ssizeE)
_ZN71_INTERNAL_c8866d80_35_SparseBinaryOpIntersectionKernel_cu_9e10b42f_31114cuda3std6ranges3__45__cpo5ssizeE:
	.zero		1
	.type		_ZN71_INTERNAL_c8866d80_35_SparseBinaryOpIntersectionKernel_cu_9e10b42f_31114cuda3std3__45__cpo3endE,@object
	.size		_ZN71_INTERNAL_c8866d80_35_SparseBinaryOpIntersectionKernel_cu_9e10b42f_31114cuda3std3__45__cpo3endE,(_ZN71_INTERNAL_c8866d80_35_SparseBinaryOpIntersectionKernel_cu_9e10b42f_31114cuda3std6ranges3__45__cpo4cendE - _ZN71_INTERNAL_c8866d80_35_SparseBinaryOpIntersectionKernel_cu_9e10b42f_31114cuda3std3__45__cpo3endE)
_ZN71_INTERNAL_c8866d80_35_SparseBinaryOpIntersectionKernel_cu_9e10b42f_31114cuda3std3__45__cpo3endE:
	.zero		1
	.type		_ZN71_INTERNAL_c8866d80_35_SparseBinaryOpIntersectionKernel_cu_9e10b42f_31114cuda3std6ranges3__45__cpo4cendE,@object
	.size		_ZN71_INTERNAL_c8866d80_35_SparseBinaryOpIntersectionKernel_cu_9e10b42f_31114cuda3std6ranges3__45__cpo4cendE,(_ZN71_INTERNAL_c8866d80_35_SparseBinaryOpIntersectionKernel_cu_9e10b42f_31114cuda3std3__45__cpo4rendE - _ZN71_INTERNAL_c8866d80_35_SparseBinaryOpIntersectionKernel_cu_9e10b42f_31114cuda3std6ranges3__45__cpo4cendE)
_ZN71_INTERNAL_c8866d80_35_SparseBinaryOpIntersectionKernel_cu_9e10b42f_31114cuda3std6ranges3__45__cpo4cendE:
	.zero		1
	.type		_ZN71_INTERNAL_c8866d80_35_SparseBinaryOpIntersectionKernel_cu_9e10b42f_31114cuda3std3__45__cpo4rendE,@object
	.size		_ZN71_INTERNAL_c8866d80_35_SparseBinaryOpIntersectionKernel_cu_9e10b42f_31114cuda3std3__45__cpo4rendE,(_ZN71_INTERNAL_c8866d80_35_SparseBinaryOpIntersectionKernel_cu_9e10b42f_31114cuda3std6ranges3__45__cpo4prevE - _ZN71_INTERNAL_c8866d80_35_SparseBinaryOpIntersectionKernel_cu_9e10b42f_31114cuda3std3__45__cpo4rendE)
_ZN71_INTERNAL_c8866d80_35_SparseBinaryOpIntersectionKernel_cu_9e10b42f_31114cuda3std3__45__cpo4rendE:
	.zero		1
	.type		_ZN71_INTERNAL_c8866d80_35_SparseBinaryOpIntersectionKernel_cu_9e10b42f_31114cuda3std6ranges3__45__cpo4prevE,@object
	.size		_ZN71_INTERNAL_c8866d80_35_SparseBinaryOpIntersectionKernel_cu_9e10b42f_31114cuda3std6ranges3__45__cpo4prevE,(_ZN71_INTERNAL_c8866d80_35_SparseBinaryOpIntersectionKernel_cu_9e10b42f_31114cuda3std6ranges3__45__cpo9iter_moveE - _ZN71_INTERNAL_c8866d80_35_SparseBinaryOpIntersectionKernel_cu_9e10b42f_31114cuda3std6ranges3__45__cpo4prevE)
_ZN71_INTERNAL_c8866d80_35_SparseBinaryOpIntersectionKernel_cu_9e10b42f_31114cuda3std6ranges3__45__cpo4prevE:
	.zero		1
	.type		_ZN71_INTERNAL_c8866d80_35_SparseBinaryOpIntersectionKernel_cu_9e10b42f_31114cuda3std6ranges3__45__cpo9iter_moveE,@object
	.size		_ZN71_INTERNAL_c8866d80_35_SparseBinaryOpIntersectionKernel_cu_9e10b42f_31114cuda3std6ranges3__45__cpo9iter_moveE,(.L_15 - _ZN71_INTERNAL_c8866d80_35_SparseBinaryOpIntersectionKernel_cu_9e10b42f_31114cuda3std6ranges3__45__cpo9iter_moveE)
_ZN71_INTERNAL_c8866d80_35_SparseBinaryOpIntersectionKernel_cu_9e10b42f_31114cuda3std6ranges3__45__cpo9iter_moveE:
	.zero		1
.L_15:


//--------------------- .nv.constant0._ZN2at6native73_GLOBAL__N__c8866d80_35_SparseBinaryOpIntersectionKernel_cu_9e10b42f_311112apply_kernelILi128ELi8EZNS1_29binary_op_intersection_kernelINS1_9LhsProjOpEN3c107complexINS5_4HalfEEElEEvRNS_14TensorIteratorEllRKNS_6TensorEbEUliE_EEviT1_ --------------------------
	.section	.nv.constant0._ZN2at6native73_GLOBAL__N__c8866d80_35_SparseBinaryOpIntersectionKernel_cu_9e10b42f_311112apply_kernelILi128ELi8EZNS1_29binary_op_intersection_kernelINS1_9LhsProjOpEN3c107complexINS5_4HalfEEElEEvRNS_14TensorIteratorEllRKNS_6TensorEbEUliE_EEviT1_,"a",@progbits
	.sectionflags	@""
	.align	4
.nv.constant0._ZN2at6native73_GLOBAL__N__c8866d80_35_SparseBinaryOpIntersectionKernel_cu_9e10b42f_311112apply_kernelILi128ELi8EZNS1_29binary_op_intersection_kernelINS1_9LhsProjOpEN3c107complexINS5_4HalfEEElEEvRNS_14TensorIteratorEllRKNS_6TensorEbEUliE_EEviT1_:
	.zero		1528


//--------------------- .nv.constant0._ZN2at6native73_GLOBAL__N__c8866d80_35_SparseBinaryOpIntersectionKernel_cu_9e10b42f_311112apply_kernelILi128ELi8EZNS1_29binary_op_intersection_kernelINS1_9LhsProjOpEN3c108BFloat16ElEEvRNS_14TensorIteratorEllRKNS_6TensorEbEUliE_EEviT1_ --------------------------
	.section	.nv.constant0._ZN2at6native73_GLOBAL__N__c8866d80_35_SparseBinaryOpIntersectionKernel_cu_9e10b42f_311112apply_kernelILi128ELi8EZNS1_29binary_op_intersection_kernelINS1_9LhsProjOpEN3c108BFloat16ElEEvRNS_14TensorIteratorEllRKNS_6TensorEbEUliE_EEviT1_,"a",@progbits
	.sectionflags	@""
	.align	4
.nv.constant0._ZN2at6native73_GLOBAL__N__c8866d80_35_SparseBinaryOpIntersectionKernel_cu_9e10b42f_311112apply_kernelILi128ELi8EZNS1_29binary_op_intersection_kernelINS1_9LhsProjOpEN3c108BFloat16ElEEvRNS_14TensorIteratorEllRKNS_6TensorEbEUliE_EEviT1_:
	.zero		1528


//--------------------- .nv.constant0._ZN2at6native73_GLOBAL__N__c8866d80_35_SparseBinaryOpIntersectionKernel_cu_9e10b42f_311112apply_kernelILi128ELi8EZNS1_29binary_op_intersection_kernelINS1_9LhsProjOpEN3c104HalfElEEvRNS_14TensorIteratorEllRKNS_6TensorEbEUliE_EEviT1_ --------------------------
	.section	.nv.constant0._ZN2at6native73_GLOBAL__N__c8866d80_35_SparseBinaryOpIntersectionKernel_cu_9e10b42f_311112apply_kernelILi128ELi8EZNS1_29binary_op_intersection_kernelINS1_9LhsProjOpEN3c104HalfElEEvRNS_14TensorIteratorEllRKNS_6TensorEbEUliE_EEviT1_,"a",@progbits
	.sectionflags	@""
	.align	4
.nv.constant0._ZN2at6native73_GLOBAL__N__c8866d80_35_SparseBinaryOpIntersectionKernel_cu_9e10b42f_311112apply_kernelILi128ELi8EZNS1_29binary_op_intersection_kernelINS1_9LhsProjOpEN3c104HalfElEEvRNS_14TensorIteratorEllRKNS_6TensorEbEUliE_EEviT1_:
	.zero		1528


//--------------------- .nv.constant0._ZN2at6native73_GLOBAL__N__c8866d80_35_SparseBinaryOpIntersectionKernel_cu_9e10b42f_311112apply_kernelILi128ELi8EZNS1_29binary_op_intersection_kernelINS1_9LhsProjOpEblEEvRNS_14TensorIteratorEllRKNS_6TensorEbEUliE_EEviT1_ --------------------------
	.section	.nv.constant0._ZN2at6native73_GLOBAL__N__c8866d80_35_SparseBinaryOpIntersectionKernel_cu_9e10b42f_311112apply_kernelILi128ELi8EZNS1_29binary_op_intersection_kernelINS1_9LhsProjOpEblEEvRNS_14TensorIteratorEllRKNS_6TensorEbEUliE_EEviT1_,"a",@progbits
	.sectionflags	@""
	.align	4
.nv.constant0._ZN2at6native73_GLOBAL__N__c8866d80_35_SparseBinaryOpIntersectionKernel_cu_9e10b42f_311112apply_kernelILi128ELi8EZNS1_29binary_op_intersection_kernelINS1_9LhsProjOpEblEEvRNS_14TensorIteratorEllRKNS_6TensorEbEUliE_EEviT1_:
	.zero		1528


//--------------------- .nv.constant0._ZN2at6native73_GLOBAL__N__c8866d80_35_SparseBinaryOpIntersectionKernel_cu_9e10b42f_311112apply_kernelILi128ELi8EZNS1_29binary_op_intersection_kernelINS1_9LhsProjOpEN3c107complexIfEElEEvRNS_14TensorIteratorEllRKNS_6TensorEbEUliE_EEviT1_ --------------------------
	.section	.nv.constant0._ZN2at6native73_GLOBAL__N__c8866d80_35_SparseBinaryOpIntersectionKernel_cu_9e10b42f_311112apply_kernelILi128ELi8EZNS1_29binary_op_intersection_kernelINS1_9LhsProjOpEN3c107complexIfEElEEvRNS_14TensorIteratorEllRKNS_6TensorEbEUliE_EEviT1_,"a",@progbits
	.sectionflags	@""
	.align	4
.nv.constant0._ZN2at6native73_GLOBAL__N__c8866d80_35_SparseBinaryOpIntersectionKernel_cu_9e10b42f_311112apply_kernelILi128ELi8EZNS1_29binary_op_intersection_kernelINS1_9LhsProjOpEN3c107complexIfEElEEvRNS_14TensorIteratorEllRKNS_6TensorEbEUliE_EEviT1_:
	.zero		1528


//--------------------- .nv.constant0._ZN2at6native73_GLOBAL__N__c8866d80_35_SparseBinaryOpIntersectionKernel_cu_9e10b42f_311112apply_kernelILi128ELi8EZNS1_29binary_op_intersection_kernelINS1_9LhsProjOpEN3c107complexIdEElEEvRNS_14TensorIteratorEllRKNS_6TensorEbEUliE_EEviT1_ --------------------------
	.section	.nv.constant0._ZN2at6native73_GLOBAL__N__c8866d80_35_SparseBinaryOpIntersectionKernel_cu_9e10b42f_311112apply_kernelILi128ELi8EZNS1_29binary_op_intersection_kernelINS1_9LhsProjOpEN3c107complexIdEElEEvRNS_14TensorIteratorEllRKNS_6TensorEbEUliE_EEviT1_,"a",@progbits
	.sectionflags	@""
	.align	4
.nv.constant0._ZN2at6native73_GLOBAL__N__c8866d80_35_SparseBinaryOpIntersectionKernel_cu_9e10b42f_311112apply_kernelILi128ELi8EZNS1_29binary_op_intersection_kernelINS1_9LhsProjOpEN3c107complexIdEElEEvRNS_14TensorIteratorEllRKNS_6TensorEbEUliE_EEviT1_:
	.zero		1528


//--------------------- .nv.constant0._ZN2at6native73_GLOBAL__N__c8866d80_35_SparseBinaryOpIntersectionKernel_cu_9e10b42f_311112apply_kernelILi128ELi8EZNS1_29binary_op_intersection_kernelINS1_9LhsProjOpEflEEvRNS_14TensorIteratorEllRKNS_6TensorEbEUliE_EEviT1_ --------------------------
	.section	.nv.constant0._ZN2at6native73_GLOBAL__N__c8866d80_35_SparseBinaryOpIntersectionKernel_cu_9e10b42f_311112apply_kernelILi128ELi8EZNS1_29binary_op_intersection_kernelINS1_9LhsProjOpEflEEvRNS_14TensorIteratorEllRKNS_6TensorEbEUliE_EEviT1_,"a",@progbits
	.sectionflags	@""
	.align	4
.nv.constant0._ZN2at6native73_GLOBAL__N__c8866d80_35_SparseBinaryOpIntersectionKernel_cu_9e10b42f_311112apply_kernelILi128ELi8EZNS1_29binary_op_intersection_kernelINS1_9LhsProjOpEflEEvRNS_14TensorIteratorEllRKNS_6TensorEbEUliE_EEviT1_:
	.zero		1528


//--------------------- .nv.constant0._ZN2at6native73_GLOBAL__N__c8866d80_35_SparseBinaryOpIntersectionKernel_cu_9e10b42f_311112apply_kernelILi128ELi8EZNS1_29binary_op_intersection_kernelINS1_9LhsProjOpEdlEEvRNS_14TensorIteratorEllRKNS_6TensorEbEUliE_EEviT1_ --------------------------
	.section	.nv.constant0._ZN2at6native73_GLOBAL__N__c8866d80_35_SparseBinaryOpIntersectionKernel_cu_9e10b42f_311112apply_kernelILi128ELi8EZNS1_29binary_op_intersection_kernelINS1_9LhsProjOpEdlEEvRNS_14TensorIteratorEllRKNS_6TensorEbEUliE_EEviT1_,"a",@progbits
	.sectionflags	@""
	.align	4
.nv.constant0._ZN2at6native73_GLOBAL__N__c8866d80_35_SparseBinaryOpIntersectionKernel_cu_9e10b42f_311112apply_kernelILi128ELi8EZNS1_29binary_op_intersection_kernelINS1_9LhsProjOpEdlEEvRNS_14TensorIteratorEllRKNS_6TensorEbEUliE_EEviT1_:
	.zero		1528


//--------------------- .nv.constant0._ZN2at6native73_GLOBAL__N__c8866d80_35_SparseBinaryOpIntersectionKernel_cu_9e10b42f_311112apply_kernelILi128ELi8EZNS1_29binary_op_intersection_kernelINS1_9LhsProjOpEslEEvRNS_14TensorIteratorEllRKNS_6TensorEbEUliE_EEviT1_ --------------------------
	.section	.nv.constant0._ZN2at6native73_GLOBAL__N__c8866d80_35_SparseBinaryOpIntersectionKernel_cu_9e10b42f_311112apply_kernelILi128ELi8EZNS1_29binary_op_intersection_kernelINS1_9LhsProjOpEslEEvRNS_14TensorIteratorEllRKNS_6TensorEbEUliE_EEviT1_,"a",@progbits
	.sectionflags	@""
	.align	4
.nv.constant0._ZN2at6native73_GLOBAL__N__c8866d80_35_SparseBinaryOpIntersectionKernel_cu_9e10b42f_311112apply_kernelILi128ELi8EZNS1_29binary_op_intersection_kernelINS1_9LhsProjOpEslEEvRNS_14TensorIteratorEllRKNS_6TensorEbEUliE_EEviT1_:
	.zero		1528


//--------------------- .nv.constant0._ZN2at6native73_GLOBAL__N__c8866d80_35_SparseBinaryOpIntersectionKernel_cu_9e10b42f_311112apply_kernelILi128ELi8EZNS1_29binary_op_intersection_kernelINS1_9LhsProjOpEllEEvRNS_14TensorIteratorEllRKNS_6TensorEbEUliE_EEviT1_ --------------------------
	.section	.nv.constant0._ZN2at6native73_GLOBAL__N__c8866d80_35_SparseBinaryOpIntersectionKernel_cu_9e10b42f_311112apply_kernelILi128ELi8EZNS1_29binary_op_intersection_kernelINS1_9LhsProjOpEllEEvRNS_14TensorIteratorEllRKNS_6TensorEbEUliE_EEviT1_,"a",@progbits
	.sectionflags	@""
	.align	4
.nv.constant0._ZN2at6native73_GLOBAL__N__c8866d80_35_SparseBinaryOpIntersectionKernel_cu_9e10b42f_311112apply_kernelILi128ELi8EZNS1_29binary_op_intersection_kernelINS1_9LhsProjOpEllEEvRNS_14TensorIteratorEllRKNS_6TensorEbEUliE_EEviT1_:
	.zero		1528


//--------------------- .nv.constant0._ZN2at6native73_GLOBAL__N__c8866d80_35_SparseBinaryOpIntersectionKernel_cu_9e10b42f_311112apply_kernelILi128ELi8EZNS1_29binary_op_intersection_kernelINS1_9LhsProjOpEilEEvRNS_14TensorIteratorEllRKNS_6TensorEbEUliE_EEviT1_ --------------------------
	.section	.nv.constant0._ZN2at6native73_GLOBAL__N__c8866d80_35_SparseBinaryOpIntersectionKernel_cu_9e10b42f_311112apply_kernelILi128ELi8EZNS1_29binary_op_intersection_kernelINS1_9LhsProjOpEilEEvRNS_14TensorIteratorEllRKNS_6TensorEbEUliE_EEviT1_,"a",@progbits
	.sectionflags	@""
	.align	4
.nv.constant0._ZN2at6native73_GLOBAL__N__c8866d80_35_SparseBinaryOpIntersectionKernel_cu_9e10b42f_311112apply_kernelILi128ELi8EZNS1_29binary_op_intersection_kernelINS1_9LhsProjOpEilEEvRNS_14TensorIteratorEllRKNS_6TensorEbEUliE_EEviT1_:
	.zero		1528


//--------------------- .nv.constant0._ZN2at6native73_GLOBAL__N__c8866d80_35_SparseBinaryOpIntersectionKernel_cu_9e10b42f_311112apply_kernelILi128ELi8EZNS1_29binary_op_intersection_kernelINS1_9LhsProjOpEalEEvRNS_14TensorIteratorEllRKNS_6TensorEbEUliE_EEviT1_ --------------------------
	.section	.nv.constant0._ZN2at6native73_GLOBAL__N__c8866d80_35_SparseBinaryOpIntersectionKernel_cu_9e10b42f_311112apply_kernelILi128ELi8EZNS1_29binary_op_intersection_kernelINS1_9LhsProjOpEalEEvRNS_14TensorIteratorEllRKNS_6TensorEbEUliE_EEviT1_,"a",@progbits
	.sectionflags	@""
	.align	4
.nv.constant0._ZN2at6native73_GLOBAL__N__c8866d80_35_SparseBinaryOpIntersectionKernel_cu_9e10b42f_311112apply_kernelILi128ELi8EZNS1_29binary_op_intersection_kernelINS1_9LhsProjOpEalEEvRNS_14TensorIteratorEllRKNS_6TensorEbEUliE_EEviT1_:
	.zero		1528


//--------------------- .nv.constant0._ZN2at6native73_GLOBAL__N__c8866d80_35_SparseBinaryOpIntersectionKernel_cu_9e10b42f_311112apply_kernelILi128ELi8EZNS1_29binary_op_intersection_kernelINS1_9LhsProjOpEhlEEvRNS_14TensorIteratorEllRKNS_6TensorEbEUliE_EEviT1_ --------------------------
	.section	.nv.constant0._ZN2at6native73_GLOBAL__N__c8866d80_35_SparseBinaryOpIntersectionKernel_cu_9e10b42f_311112apply_kernelILi128ELi8EZNS1_29binary_op_intersection_kernelINS1_9LhsProjOpEhlEEvRNS_14TensorIteratorEllRKNS_6TensorEbEUliE_EEviT1_,"a",@progbits
	.sectionflags	@""
	.align	4
.nv.constant0._ZN2at6native73_GLOBAL__N__c8866d80_35_SparseBinaryOpIntersectionKernel_cu_9e10b42f_311112apply_kernelILi128ELi8EZNS1_29binary_op_intersection_kernelINS1_9LhsProjOpEhlEEvRNS_14TensorIteratorEllRKNS_6TensorEbEUliE_EEviT1_:
	.zero		1528


//--------------------- .nv.constant0._ZN2at6native73_GLOBAL__N__c8866d80_35_SparseBinaryOpIntersectionKernel_cu_9e10b42f_311112apply_kernelILi128ELi8EZNS1_29binary_op_intersection_kernelINS1_9RhsProjOpEN3c107complexINS5_4HalfEEElEEvRNS_14TensorIteratorEllRKNS_6TensorEbEUliE_EEviT1_ --------------------------
	.section	.nv.constant0._ZN2at6native73_GLOBAL__N__c8866d80_35_SparseBinaryOpIntersectionKernel_cu_9e10b42f_311112apply_kernelILi128ELi8EZNS1_29binary_op_intersection_kernelINS1_9RhsProjOpEN3c107complexINS5_4HalfEEElEEvRNS_14TensorIteratorEllRKNS_6TensorEbEUliE_EEviT1_,"a",@progbits
	.sectionflags	@""
	.align	4
.nv.constant0._ZN2at6native73_GLOBAL__N__c8866d80_35_SparseBinaryOpIntersectionKernel_cu_9e10b42f_311112apply_kernelILi128ELi8EZNS1_29binary_op_intersection_kernelINS1_9RhsProjOpEN3c107complexINS5_4HalfEEElEEvRNS_14TensorIteratorEllRKNS_6TensorEbEUliE_EEviT1_:
	.zero		1528


//--------------------- .nv.constant0._ZN2at6native73_GLOBAL__N__c8866d80_35_SparseBinaryOpIntersectionKernel_cu_9e10b42f_311112apply_kernelILi128ELi8EZNS1_29binary_op_intersection_kernelINS1_9RhsProjOpEN3c108BFloat16ElEEvRNS_14TensorIteratorEllRKNS_6TensorEbEUliE_EEviT1_ --------------------------
	.section	.nv.constant0._ZN2at6native73_GLOBAL__N__c8866d80_35_SparseBinaryOpIntersectionKernel_cu_9e10b42f_311112apply_kernelILi128ELi8EZNS1_29binary_op_intersection_kernelINS1_9RhsProjOpEN3c108BFloat16ElEEvRNS_14TensorIteratorEllRKNS_6TensorEbEUliE_EEviT1_,"a",@progbits
	.sectionflags	@""
	.align	4
.nv.constant0._ZN2at6native73_GLOBAL__N__c8866d80_35_SparseBinaryOpIntersectionKernel_cu_9e10b42f_311112apply_kernelILi128ELi8EZNS1_29binary_op_intersection_kernelINS1_9RhsProjOpEN3c108BFloat16ElEEvRNS_14TensorIteratorEllRKNS_6TensorEbEUliE_EEviT1_:
	.zero		1528


//--------------------- .nv.constant0._ZN2at6native73_GLOBAL__N__c8866d80_35_SparseBinaryOpIntersectionKernel_cu_9e10b42f_311112apply_kernelILi128ELi8EZNS1_29binary_op_intersection_kernelINS1_9RhsProjOpEN3c104HalfElEEvRNS_14TensorIteratorEllRKNS_6TensorEbEUliE_EEviT1_ --------------------------
	.section	.nv.constant0._ZN2at6native73_GLOBAL__N__c8866d80_35_SparseBinaryOpIntersectionKernel_cu_9e10b42f_311112apply_kernelILi128ELi8EZNS1_29binary_op_intersection_kernelINS1_9RhsProjOpEN3c104HalfElEEvRNS_14TensorIteratorEllRKNS_6TensorEbEUliE_EEviT1_,"a",@progbits
	.sectionflags	@""
	.align	4
.nv.constant0._ZN2at6native73_GLOBAL__N__c8866d80_35_SparseBinaryOpIntersectionKernel_cu_9e10b42f_311112apply_kernelILi128ELi8EZNS1_29binary_op_intersection_kernelINS1_9RhsProjOpEN3c104HalfElEEvRNS_14TensorIteratorEllRKNS_6TensorEbEUliE_EEviT1_:
	.zero		1528


//--------------------- .nv.constant0._ZN2at6native73_GLOBAL__N__c8866d80_35_SparseBinaryOpIntersectionKernel_cu_9e10b42f_311112apply_kernelILi128ELi8EZNS1_29binary_op_intersection_kernelINS1_9RhsProjOpEblEEvRNS_14TensorIteratorEllRKNS_6TensorEbEUliE_EEviT1_ --------------------------
	.section	.nv.constant0._ZN2at6native73_GLOBAL__N__c8866d80_35_SparseBinaryOpIntersectionKernel_cu_9e10b42f_311112apply_kernelILi128ELi8EZNS1_29binary_op_intersection_kernelINS1_9RhsProjOpEblEEvRNS_14TensorIteratorEllRKNS_6TensorEbEUliE_EEviT1_,"a",@progbits
	.sectionflags	@""
	.align	4
.nv.constant0._ZN2at6native73_GLOBAL__N__c8866d80_35_SparseBinaryOpIntersectionKernel_cu_9e10b42f_311112apply_kernelILi128ELi8EZNS1_29binary_op_intersection_kernelINS1_9RhsProjOpEblEEvRNS_14TensorIteratorEllRKNS_6TensorEbEUliE_EEviT1_:
	.zero		1528


//--------------------- .nv.constant0._ZN2at6native73_GLOBAL__N__c8866d80_35_SparseBinaryOpIntersectionKernel_cu_9e10b42f_311112apply_kernelILi128ELi8EZNS1_29binary_op_intersection_kernelINS1_9RhsProjOpEN3c107complexIfEElEEvRNS_14TensorIteratorEllRKNS_6TensorEbEUliE_EEviT1_ --------------------------
	.section	.nv.constant0._ZN2at6native73_GLOBAL__N__c8866d80_35_SparseBinaryOpIntersectionKernel_cu_9e10b42f_311112apply_kernelILi128ELi8EZNS1_29binary_op_intersection_kernelINS1_9RhsProjOpEN3c107complexIfEElEEvRNS_14TensorIteratorEllRKNS_6TensorEbEUliE_EEviT1_,"a",@progbits
	.sectionflags	@""
	.align	4
.nv.constant0._ZN2at6native73_GLOBAL__N__c8866d80_35_SparseBinaryOpIntersectionKernel_cu_9e10b42f_311112apply_kernelILi128ELi8EZNS1_29binary_op_intersection_kernelINS1_9RhsProjOpEN3c107complexIfEElEEvRNS_14TensorIteratorEllRKNS_6TensorEbEUliE_EEviT1_:
	.zero		1528


//--------------------- .nv.constant0._ZN2at6native73_GLOBAL__N__c8866d80_35_SparseBinaryOpIntersectionKernel_cu_9e10b42f_311112apply_kernelILi128ELi8EZNS1_29binary_op_intersection_kernelINS1_9RhsProjOpEN3c107complexIdEElEEvRNS_14TensorIteratorEllRKNS_6TensorEbEUliE_EEviT1_ --------------------------
	.section	.nv.constant0._ZN2at6native73_GLOBAL__N__c8866d80_35_SparseBinaryOpIntersectionKernel_cu_9e10b42f_311112apply_kernelILi128ELi8EZNS1_29binary_op_intersection_kernelINS1_9RhsProjOpEN3c107complexIdEElEEvRNS_14TensorIteratorEllRKNS_6TensorEbEUliE_EEviT1_,"a",@progbits
	.sectionflags	@""
	.align	4
.nv.constant0._ZN2at6native73_GLOBAL__N__c8866d80_35_SparseBinaryOpIntersectionKernel_cu_9e10b42f_311112apply_kernelILi128ELi8EZNS1_29binary_op_intersection_kernelINS1_9RhsProjOpEN3c107complexIdEElEEvRNS_14TensorIteratorEllRKNS_6TensorEbEUliE_EEviT1_:
	.zero		1528


//--------------------- .nv.constant0._ZN2at6native73_GLOBAL__N__c8866d80_35_SparseBinaryOpIntersectionKernel_cu_9e10b42f_311112apply_kernelILi128ELi8EZNS1_29binary_op_intersection_kernelINS1_9RhsProjOpEflEEvRNS_14TensorIteratorEllRKNS_6TensorEbEUliE_EEviT1_ --------------------------
	.section	.nv.constant0._ZN2at6native73_GLOBAL__N__c8866d80_35_SparseBinaryOpIntersectionKernel_cu_9e10b42f_311112apply_kernelILi128ELi8EZNS1_29binary_op_intersection_kernelINS1_9RhsProjOpEflEEvRNS_14TensorIteratorEllRKNS_6TensorEbEUliE_EEviT1_,"a",@progbits
	.sectionflags	@""
	.align	4
.nv.constant0._ZN2at6native73_GLOBAL__N__c8866d80_35_SparseBinaryOpIntersectionKernel_cu_9e10b42f_311112apply_kernelILi128ELi8EZNS1_29binary_op_intersection_kernelINS1_9RhsProjOpEflEEvRNS_14TensorIteratorEllRKNS_6TensorEbEUliE_EEviT1_:
	.zero		1528


//--------------------- .nv.constant0._ZN2at6native73_GLOBAL__N__c8866d80_35_SparseBinaryOpIntersectionKernel_cu_9e10b42f_311112apply_kernelILi128ELi8EZNS1_29binary_op_intersection_kernelINS1_9RhsProjOpEdlEEvRNS_14TensorIteratorEllRKNS_6TensorEbEUliE_EEviT1_ --------------------------
	.section	.nv.constant0._ZN2at6native73_GLOBAL__N__c8866d80_35_SparseBinaryOpIntersectionKernel_cu_9e10b42f_311112apply_kernelILi128ELi8EZNS1_29binary_op_intersection_kernelINS1_9RhsProjOpEdlEEvRNS_14TensorIteratorEllRKNS_6TensorEbEUliE_EEviT1_,"a",@progbits
	.sectionflags	@""
	.align	4
.nv.constant0._ZN2at6native73_GLOBAL__N__c8866d80_35_SparseBinaryOpIntersectionKernel_cu_9e10b42f_311112apply_kernelILi128ELi8EZNS1_29binary_op_intersection_kernelINS1_9RhsProjOpEdlEEvRNS_14TensorIteratorEllRKNS_6TensorEbEUliE_EEviT1_:
	.zero		1528


//--------------------- .nv.constant0._ZN2at6native73_GLOBAL__N__c8866d80_35_SparseBinaryOpIntersectionKernel_cu_9e10b42f_311112apply_kernelILi128ELi8EZNS1_29binary_op_intersection_kernelINS1_9RhsProjOpEslEEvRNS_14TensorIteratorEllRKNS_6TensorEbEUliE_EEviT1_ --------------------------
	.section	.nv.constant0._ZN2at6native73_GLOBAL__N__c8866d80_35_SparseBinaryOpIntersectionKernel_cu_9e10b42f_311112apply_kernelILi128ELi8EZNS1_29binary_op_intersection_kernelINS1_9RhsProjOpEslEEvRNS_14TensorIteratorEllRKNS_6TensorEbEUliE_EEviT1_,"a",@progbits
	.sectionflags	@""
	.align	4
.nv.constant0._ZN2at6native73_GLOBAL__N__c8866d80_35_SparseBinaryOpIntersectionKernel_cu_9e10b42f_311112apply_kernelILi128ELi8EZNS1_29binary_op_intersection_kernelINS1_9RhsProjOpEslEEvRNS_14TensorIteratorEllRKNS_6TensorEbEUliE_EEviT1_:
	.zero		1528


//--------------------- .nv.constant0._ZN2at6native73_GLOBAL__N__c8866d80_35_SparseBinaryOpIntersectionKernel_cu_9e10b42f_311112apply_kernelILi128ELi8EZNS1_29binary_op_intersection_kernelINS1_9RhsProjOpEllEEvRNS_14TensorIteratorEllRKNS_6TensorEbEUliE_EEviT1_ --------------------------
	.section	.nv.constant0._ZN2at6native73_GLOBAL__N__c8866d80_35_SparseBinaryOpIntersectionKernel_cu_9e10b42f_311112apply_kernelILi128ELi8EZNS1_29binary_op_intersection_kernelINS1_9RhsProjOpEllEEvRNS_14TensorIteratorEllRKNS_6TensorEbEUliE_EEviT1_,"a",@progbits
	.sectionflags	@""
	.align	4
.nv.constant0._ZN2at6native73_GLOBAL__N__c8866d80_35_SparseBinaryOpIntersectionKernel_cu_9e10b42f_311112apply_kernelILi128ELi8EZNS1_29binary_op_intersection_kernelINS1_9RhsProjOpEllEEvRNS_14TensorIteratorEllRKNS_6TensorEbEUliE_EEviT1_:
	.zero		1528


//--------------------- .nv.constant0._ZN2at6native73_GLOBAL__N__c8866d80_35_SparseBinaryOpIntersectionKernel_cu_9e10b42f_311112apply_kernelILi128ELi8EZNS1_29binary_op_intersection_kernelINS1_9RhsProjOpEilEEvRNS_14TensorIteratorEllRKNS_6TensorEbEUliE_EEviT1_ --------------------------
	.section	.nv.constant0._ZN2at6native73_GLOBAL__N__c8866d80_35_SparseBinaryOpIntersectionKernel_cu_9e10b42f_311112apply_kernelILi128ELi8EZNS1_29binary_op_intersection_kernelINS1_9RhsProjOpEilEEvRNS_14TensorIteratorEllRKNS_6TensorEbEUliE_EEviT1_,"a",@progbits
	.sectionflags	@""
	.align	4
.nv.constant0._ZN2at6native73_GLOBAL__N__c8866d80_35_SparseBinaryOpIntersectionKernel_cu_9e10b42f_311112apply_kernelILi128ELi8EZNS1_29binary_op_intersection_kernelINS1_9RhsProjOpEilEEvRNS_14TensorIteratorEllRKNS_6TensorEbEUliE_EEviT1_:
	.zero		1528


//--------------------- .nv.constant0._ZN2at6native73_GLOBAL__N__c8866d80_35_SparseBinaryOpIntersectionKernel_cu_9e10b42f_311112apply_kernelILi128ELi8EZNS1_29binary_op_intersection_kernelINS1_9RhsProjOpEalEEvRNS_14TensorIteratorEllRKNS_6TensorEbEUliE_EEviT1_ --------------------------
	.section	.nv.constant0._ZN2at6native73_GLOBAL__N__c8866d80_35_SparseBinaryOpIntersectionKernel_cu_9e10b42f_311112apply_kernelILi128ELi8EZNS1_29binary_op_intersection_kernelINS1_9RhsProjOpEalEEvRNS_14TensorIteratorEllRKNS_6TensorEbEUliE_EEviT1_,"a",@progbits
	.sectionflags	@""
	.align	4
.nv.constant0._ZN2at6native73_GLOBAL__N__c8866d80_35_SparseBinaryOpIntersectionKernel_cu_9e10b42f_311112apply_kernelILi128ELi8EZNS1_29binary_op_intersection_kernelINS1_9RhsProjOpEalEEvRNS_14TensorIteratorEllRKNS_6TensorEbEUliE_EEviT1_:
	.zero		1528


//--------------------- .nv.constant0._ZN2at6native73_GLOBAL__N__c8866d80_35_SparseBinaryOpIntersectionKernel_cu_9e10b42f_311112apply_kernelILi128ELi8EZNS1_29binary_op_intersection_kernelINS1_9RhsProjOpEhlEEvRNS_14TensorIteratorEllRKNS_6TensorEbEUliE_EEviT1_ --------------------------
	.section	.nv.constant0._ZN2at6native73_GLOBAL__N__c8866d80_35_SparseBinaryOpIntersectionKernel_cu_9e10b42f_311112apply_kernelILi128ELi8EZNS1_29binary_op_intersection_kernelINS1_9RhsProjOpEhlEEvRNS_14TensorIteratorEllRKNS_6TensorEbEUliE_EEviT1_,"a",@progbits
	.sectionflags	@""
	.align	4
.nv.constant0._ZN2at6native73_GLOBAL__N__c8866d80_35_SparseBinaryOpIntersectionKernel_cu_9e10b42f_311112apply_kernelILi128ELi8EZNS1_29binary_op_intersection_kernelINS1_9RhsProjOpEhlEEvRNS_14TensorIteratorEllRKNS_6TensorEbEUliE_EEviT1_:
	.zero		1528


//--------------------- .nv.constant0._ZN2at6native73_GLOBAL__N__c8866d80_35_SparseBinaryOpIntersectionKernel_cu_9e10b42f_311112apply_kernelILi128ELi8EZNS1_29binary_op_intersection_kernelINS1_5MulOpEN3c107complexINS5_4HalfEEElEEvRNS_14TensorIteratorEllRKNS_6TensorEbEUliE_EEviT1_ --------------------------
	.section	.nv.constant0._ZN2at6native73_GLOBAL__N__c8866d80_35_SparseBinaryOpIntersectionKernel_cu_9e10b42f_311112apply_kernelILi128ELi8EZNS1_29binary_op_intersection_kernelINS1_5MulOpEN3c107complexINS5_4HalfEEElEEvRNS_14TensorIteratorEllRKNS_6TensorEbEUliE_EEviT1_,"a",@progbits
	.sectionflags	@""
	.align	4
.nv.constant0._ZN2at6native73_GLOBAL__N__c8866d80_35_SparseBinaryOpIntersectionKernel_cu_9e10b42f_311112apply_kernelILi128ELi8EZNS1_29binary_op_intersection_kernelINS1_5MulOpEN3c107complexINS5_4HalfEEElEEvRNS_14TensorIteratorEllRKNS_6TensorEbEUliE_EEviT1_:
	.zero		1528


//--------------------- .nv.constant0._ZN2at6native73_GLOBAL__N__c8866d80_35_SparseBinaryOpIntersectionKernel_cu_9e10b42f_311112apply_kernelILi128ELi8EZNS1_29binary_op_intersection_kernelINS1_5MulOpEN3c108BFloat16ElEEvRNS_14TensorIteratorEllRKNS_6TensorEbEUliE_EEviT1_ --------------------------
	.section	.nv.constant0._ZN2at6native73_GLOBAL__N__c8866d80_35_SparseBinaryOpIntersectionKernel_cu_9e10b42f_311112apply_kernelILi128ELi8EZNS1_29binary_op_intersection_kernelINS1_5MulOpEN3c108BFloat16ElEEvRNS_14TensorIteratorEllRKNS_6TensorEbEUliE_EEviT1_,"a",@progbits
	.sectionflags	@""
	.align	4
.nv.constant0._ZN2at6native73_GLOBAL__N__c8866d80_35_SparseBinaryOpIntersectionKernel_cu_9e10b42f_311112apply_kernelILi128ELi8EZNS1_29binary_op_intersection_kernelINS1_5MulOpEN3c108BFloat16ElEEvRNS_14TensorIteratorEllRKNS_6TensorEbEUliE_EEviT1_:
	.zero		1528


//--------------------- .nv.constant0._ZN2at6native73_GLOBAL__N__c8866d80_35_SparseBinaryOpIntersectionKernel_cu_9e10b42f_311112apply_kernelILi128ELi8EZNS1_29binary_op_intersection_kernelINS1_5MulOpEN3c104HalfElEEvRNS_14TensorIteratorEllRKNS_6TensorEbEUliE_EEviT1_ --------------------------
	.section	.nv.constant0._ZN2at6native73_GLOBAL__N__c8866d80_35_SparseBinaryOpIntersectionKernel_cu_9e10b42f_311112apply_kernelILi128ELi8EZNS1_29binary_op_intersection_kernelINS1_5MulOpEN3c104HalfElEEvRNS_14TensorIteratorEllRKNS_6TensorEbEUliE_EEviT1_,"a",@progbits
	.sectionflags	@""
	.align	4
.nv.constant0._ZN2at6native73_GLOBAL__N__c8866d80_35_SparseBinaryOpIntersectionKernel_cu_9e10b42f_311112apply_kernelILi128ELi8EZNS1_29binary_op_intersection_kernelINS1_5MulOpEN3c104HalfElEEvRNS_14TensorIteratorEllRKNS_6TensorEbEUliE_EEviT1_:
	.zero		1528


//--------------------- .nv.constant0._ZN2at6native73_GLOBAL__N__c8866d80_35_SparseBinaryOpIntersectionKernel_cu_9e10b42f_311112apply_kernelILi128ELi8EZNS1_29binary_op_intersection_kernelINS1_5MulOpEblEEvRNS_14TensorIteratorEllRKNS_6TensorEbEUliE_EEviT1_ --------------------------
	.section	.nv.constant0._ZN2at6native73_GLOBAL__N__c8866d80_35_SparseBinaryOpIntersectionKernel_cu_9e10b42f_311112apply_kernelILi128ELi8EZNS1_29binary_op_intersection_kernelINS1_5MulOpEblEEvRNS_14TensorIteratorEllRKNS_6TensorEbEUliE_EEviT1_,"a",@progbits
	.sectionflags	@""
	.align	4
.nv.constant0._ZN2at6native73_GLOBAL__N__c8866d80_35_SparseBinaryOpIntersectionKernel_cu_9e10b42f_311112apply_kernelILi128ELi8EZNS1_29binary_op_intersection_kernelINS1_5MulOpEblEEvRNS_14TensorIteratorEllRKNS_6TensorEbEUliE_EEviT1_:
	.zero		1528


//--------------------- .nv.constant0._ZN2at6native73_GLOBAL__N__c8866d80_35_SparseBinaryOpIntersectionKernel_cu_9e10b42f_311112apply_kernelILi128ELi8EZNS1_29binary_op_intersection_kernelINS1_5MulOpEN3c107complexIfEElEEvRNS_14TensorIteratorEllRKNS_6TensorEbEUliE_EEviT1_ --------------------------
	.section	.nv.constant0._ZN2at6native73_GLOBAL__N__c8866d80_35_SparseBinaryOpIntersectionKernel_cu_9e10b42f_311112apply_kernelILi128ELi8EZNS1_29binary_op_intersection_kernelINS1_5MulOpEN3c107complexIfEElEEvRNS_14TensorIteratorEllRKNS_6TensorEbEUliE_EEviT1_,"a",@progbits
	.sectionflags	@""
	.align	4
.nv.constant0._ZN2at6native73_GLOBAL__N__c8866d80_35_SparseBinaryOpIntersectionKernel_cu_9e10b42f_311112apply_kernelILi128ELi8EZNS1_29binary_op_intersection_kernelINS1_5MulOpEN3c107complexIfEElEEvRNS_14TensorIteratorEllRKNS_6TensorEbEUliE_EEviT1_:
	.zero		1528


//--------------------- .nv.constant0._ZN2at6native73_GLOBAL__N__c8866d80_35_SparseBinaryOpIntersectionKernel_cu_9e10b42f_311112apply_kernelILi128ELi8EZNS1_29binary_op_intersection_kernelINS1_5MulOpEN3c107complexIdEElEEvRNS_14TensorIteratorEllRKNS_6TensorEbEUliE_EEviT1_ --------------------------
	.section	.nv.constant0._ZN2at6native73_GLOBAL__N__c8866d80_35_SparseBinaryOpIntersectionKernel_cu_9e10b42f_311112apply_kernelILi128ELi8EZNS1_29binary_op_intersection_kernelINS1_5MulOpEN3c107complexIdEElEEvRNS_14TensorIteratorEllRKNS_6TensorEbEUliE_EEviT1_,"a",@progbits
	.sectionflags	@""
	.align	4
.nv.constant0._ZN2at6native73_GLOBAL__N__c8866d80_35_SparseBinaryOpIntersectionKernel_cu_9e10b42f_311112apply_kernelILi128ELi8EZNS1_29binary_op_intersection_kernelINS1_5MulOpEN3c107complexIdEElEEvRNS_14TensorIteratorEllRKNS_6TensorEbEUliE_EEviT1_:
	.zero		1528


//--------------------- .nv.constant0._ZN2at6native73_GLOBAL__N__c8866d80_35_SparseBinaryOpIntersectionKernel_cu_9e10b42f_311112apply_kernelILi128ELi8EZNS1_29binary_op_intersection_kernelINS1_5MulOpEflEEvRNS_14TensorIteratorEllRKNS_6TensorEbEUliE_EEviT1_ --------------------------
	.section	.nv.constant0._ZN2at6native73_GLOBAL__N__c8866d80_35_SparseBinaryOpIntersectionKernel_cu_9e10b42f_311112apply_kernelILi128ELi8EZNS1_29binary_op_intersection_kernelINS1_5MulOpEflEEvRNS_14TensorIteratorEllRKNS_6TensorEbEUliE_EEviT1_,"a",@progbits
	.sectionflags	@""
	.align	4
.nv.constant0._ZN2at6native73_GLOBAL__N__c8866d80_35_SparseBinaryOpIntersectionKernel_cu_9e10b42f_311112apply_kernelILi128ELi8EZNS1_29binary_op_intersection_kernelINS1_5MulOpEflEEvRNS_14TensorIteratorEllRKNS_6TensorEbEUliE_EEviT1_:
	.zero		1528


//--------------------- .nv.constant0._ZN2at6native73_GLOBAL__N__c8866d80_35_SparseBinaryOpIntersectionKernel_cu_9e10b42f_311112apply_kernelILi128ELi8EZNS1_29binary_op_intersection_kernelINS1_5MulOpEdlEEvRNS_14TensorIteratorEllRKNS_6TensorEbEUliE_EEviT1_ --------------------------
	.section	.nv.constant0._ZN2at6native73_GLOBAL__N__c8866d80_35_SparseBinaryOpIntersectionKernel_cu_9e10b42f_311112apply_kernelILi128ELi8EZNS1_29binary_op_intersection_kernelINS1_5MulOpEdlEEvRNS_14TensorIteratorEllRKNS_6TensorEbEUliE_EEviT1_,"a",@progbits
	.sectionflags	@""
	.align	4
.nv.constant0._ZN2at6native73_GLOBAL__N__c8866d80_35_SparseBinaryOpIntersectionKernel_cu_9e10b42f_311112apply_kernelILi128ELi8EZNS1_29binary_op_intersection_kernelINS1_5MulOpEdlEEvRNS_14TensorIteratorEllRKNS_6TensorEbEUliE_EEviT1_:
	.zero		1528


//--------------------- .nv.constant0._ZN2at6native73_GLOBAL__N__c8866d80_35_SparseBinaryOpIntersectionKernel_cu_9e10b42f_311112apply_kernelILi128ELi8EZNS1_29binary_op_intersection_kernelINS1_5MulOpEslEEvRNS_14TensorIteratorEllRKNS_6TensorEbEUliE_EEviT1_ --------------------------
	.section	.nv.constant0._ZN2at6native73_GLOBAL__N__c8866d80_35_SparseBinaryOpIntersectionKernel_cu_9e10b42f_311112apply_kernelILi128ELi8EZNS1_29binary_op_intersection_kernelINS1_5MulOpEslEEvRNS_14TensorIteratorEllRKNS_6TensorEbEUliE_EEviT1_,"a",@progbits
	.sectionflags	@""
	.align	4
.nv.constant0._ZN2at6native73_GLOBAL__N__c8866d80_35_SparseBinaryOpIntersectionKernel_cu_9e10b42f_311112apply_kernelILi128ELi8EZNS1_29binary_op_intersection_kernelINS1_5MulOpEslEEvRNS_14TensorIteratorEllRKNS_6TensorEbEUliE_EEviT1_:
	.zero		1528


//--------------------- .nv.constant0._ZN2at6native73_GLOBAL__N__c8866d80_35_SparseBinaryOpIntersectionKernel_cu_9e10b42f_311112apply_kernelILi128ELi8EZNS1_29binary_op_intersection_kernelINS1_5MulOpEllEEvRNS_14TensorIteratorEllRKNS_6TensorEbEUliE_EEviT1_ --------------------------
	.section	.nv.constant0._ZN2at6native73_GLOBAL__N__c8866d80_35_SparseBinaryOpIntersectionKernel_cu_9e10b42f_311112apply_kernelILi128ELi8EZNS1_29binary_op_intersection_kernelINS1_5MulOpEllEEvRNS_14TensorIteratorEllRKNS_6TensorEbEUliE_EEviT1_,"a",@progbits
	.sectionflags	@""
	.align	4
.nv.constant0._ZN2at6native73_GLOBAL__N__c8866d80_35_SparseBinaryOpIntersectionKernel_cu_9e10b42f_311112apply_kernelILi128ELi8EZNS1_29binary_op_intersection_kernelINS1_5MulOpEllEEvRNS_14TensorIteratorEllRKNS_6TensorEbEUliE_EEviT1_:
	.zero		1528


//--------------------- .nv.constant0._ZN2at6native73_GLOBAL__N__c8866d80_35_SparseBinaryOpIntersectionKernel_cu_9e10b42f_311112apply_kernelILi128ELi8EZNS1_29binary_op_intersection_kernelINS1_5MulOpEilEEvRNS_14TensorIteratorEllRKNS_6TensorEbEUliE_EEviT1_ --------------------------
	.section	.nv.constant0._ZN2at6native73_GLOBAL__N__c8866d80_35_SparseBinaryOpIntersectionKernel_cu_9e10b42f_311112apply_kernelILi128ELi8EZNS1_29binary_op_intersection_kernelINS1_5MulOpEilEEvRNS_14TensorIteratorEllRKNS_6TensorEbEUliE_EEviT1_,"a",@progbits
	.sectionflags	@""
	.align	4
.nv.constant0._ZN2at6native73_GLOBAL__N__c8866d80_35_SparseBinaryOpIntersectionKernel_cu_9e10b42f_311112apply_kernelILi128ELi8EZNS1_29binary_op_intersection_kernelINS1_5MulOpEilEEvRNS_14TensorIteratorEllRKNS_6TensorEbEUliE_EEviT1_:
	.zero		1528


//--------------------- .nv.constant0._ZN2at6native73_GLOBAL__N__c8866d80_35_SparseBinaryOpIntersectionKernel_cu_9e10b42f_311112apply_kernelILi128ELi8EZNS1_29binary_op_intersection_kernelINS1_5MulOpEalEEvRNS_14TensorIteratorEllRKNS_6TensorEbEUliE_EEviT1_ --------------------------
	.section	.nv.constant0._ZN2at6native73_GLOBAL__N__c8866d80_35_SparseBinaryOpIntersectionKernel_cu_9e10b42f_311112apply_kernelILi128ELi8EZNS1_29binary_op_intersection_kernelINS1_5MulOpEalEEvRNS_14TensorIteratorEllRKNS_6TensorEbEUliE_EEviT1_,"a",@progbits
	.sectionflags	@""
	.align	4
.nv.constant0._ZN2at6native73_GLOBAL__N__c8866d80_35_SparseBinaryOpIntersectionKernel_cu_9e10b42f_311112apply_kernelILi128ELi8EZNS1_29binary_op_intersection_kernelINS1_5MulOpEalEEvRNS_14TensorIteratorEllRKNS_6TensorEbEUliE_EEviT1_:
	.zero		1528


//--------------------- .nv.constant0._ZN2at6native73_GLOBAL__N__c8866d80_35_SparseBinaryOpIntersectionKernel_cu_9e10b42f_311112apply_kernelILi128ELi8EZNS1_29binary_op_intersection_kernelINS1_5MulOpEhlEEvRNS_14TensorIteratorEllRKNS_6TensorEbEUliE_EEviT1_ --------------------------
	.section	.nv.constant0._ZN2at6native73_GLOBAL__N__c8866d80_35_SparseBinaryOpIntersectionKernel_cu_9e10b42f_311112apply_kernelILi128ELi8EZNS1_29binary_op_intersection_kernelINS1_5MulOpEhlEEvRNS_14TensorIteratorEllRKNS_6TensorEbEUliE_EEviT1_,"a",@progbits
	.sectionflags	@""
	.align	4
.nv.constant0._ZN2at6native73_GLOBAL__N__c8866d80_35_SparseBinaryOpIntersectionKernel_cu_9e10b42f_311112apply_kernelILi128ELi8EZNS1_29binary_op_intersection_kernelINS1_5MulOpEhlEEvRNS_14TensorIteratorEllRKNS_6TensorEbEUliE_EEviT1_:
	.zero		1528


//--------------------- .nv.constant0._ZN2at6native18elementwise_kernelILi128ELi4EZNS0_15gpu_kernel_implIZZNS0_73_GLOBAL__N__c8866d80_35_SparseBinaryOpIntersectionKernel_cu_9e10b42f_311142_sparse_binary_op_intersection_kernel_implINS3_18CUDAKernelLauncherENS3_36CUDAValueSelectionIntersectionKernelINS3_9LhsProjOpEEElLl0EEEvRNS_6TensorERKS9_SC_RKSt6vectorIlSaIlEERKSt8optionalIS9_ESL_bbENKUlvE3_clEvEUllE_EEvRNS_18TensorIteratorBaseERKT_EUliE_EEviT1_ --------------------------
	.section	.nv.constant0._ZN2at6native18elementwise_kernelILi128ELi4EZNS0_15gpu_kernel_implIZZNS0_73_GLOBAL__N__c8866d80_35_SparseBinaryOpIntersectionKernel_cu_9e10b42f_311142_sparse_binary_op_intersection_kernel_implINS3_18CUDAKernelLauncherENS3_36CUDAValueSelectionIntersectionKernelINS3_9LhsProjOpEEElLl0EEEvRNS_6TensorERKS9_SC_RKSt6vectorIlSaIlEERKSt8optionalIS9_ESL_bbENKUlvE3_clEvEUllE_EEvRNS_18TensorIteratorBaseERKT_EUliE_EEviT1_,"a",@progbits
	.sectionflags	@""
	.align	4
.nv.constant0._ZN2at6native18elementwise_kernelILi128ELi4EZNS0_15gpu_kernel_implIZZNS0_73_GLOBAL__N__c8866d80_35_SparseBinaryOpIntersectionKernel_cu_9e10b42f_311142_sparse_binary_op_intersection_kernel_implINS3_18CUDAKernelLauncherENS3_36CUDAValueSelectionIntersectionKernelINS3_9LhsProjOpEEElLl0EEEvRNS_6TensorERKS9_SC_RKSt6vectorIlSaIlEERKSt8optionalIS9_ESL_bbENKUlvE3_clEvEUllE_EEvRNS_18TensorIteratorBaseERKT_EUliE_EEviT1_:
	.zero		1160


//--------------------- .nv.constant0._ZN2at6native27unrolled_elementwise_kernelIZZNS0_73_GLOBAL__N__c8866d80_35_SparseBinaryOpIntersectionKernel_cu_9e10b42f_311142_sparse_binary_op_intersection_kernel_implINS2_18CUDAKernelLauncherENS2_36CUDAValueSelectionIntersectionKernelINS2_9LhsProjOpEEElLl0EEEvRNS_6TensorERKS8_SB_RKSt6vectorIlSaIlEERKSt8optionalIS8_ESK_bbENKUlvE3_clEvEUllE_St5arrayIPcLm2EELi4E23TrivialOffsetCalculatorILi1EjESR_NS0_6memory12LoadWithCastILi1EEENSS_13StoreWithCastILi1EEEEEviT_T0_T2_T3_T4_T5_ --------------------------
	.section	.nv.constant0._ZN2at6native27unrolled_elementwise_kernelIZZNS0_73_GLOBAL__N__c8866d80_35_SparseBinaryOpIntersectionKernel_cu_9e10b42f_311142_sparse_binary_op_intersection_kernel_implINS2_18CUDAKernelLauncherENS2_36CUDAValueSelectionIntersectionKernelINS2_9LhsProjOpEEElLl0EEEvRNS_6TensorERKS8_SB_RKSt6vectorIlSaIlEERKSt8optionalIS8_ESK_bbENKUlvE3_clEvEUllE_St5arrayIPcLm2EELi4E23TrivialOffsetCalculatorILi1EjESR_NS0_6memory12LoadWithCastILi1EEENSS_13StoreWithCastILi1EEEEEviT_T0_T2_T3_T4_T5_,"a",@progbits
	.sectionflags	@""
	.align	4
.nv.constant0._ZN2at6native27unrolled_elementwise_kernelIZZNS0_73_GLOBAL__N__c8866d80_35_SparseBinaryOpIntersectionKernel_cu_9e10b42f_311142_sparse_binary_op_intersection_kernel_implINS2_18CUDAKernelLauncherENS2_36CUDAValueSelectionIntersectionKernelINS2_9LhsProjOpEEElLl0EEEvRNS_6TensorERKS8_SB_RKSt6vectorIlSaIlEERKSt8optionalIS8_ESK_bbENKUlvE3_clEvEUllE_St5arrayIPcLm2EELi4E23TrivialOffsetCalculatorILi1EjESR_NS0_6memory12LoadWithCastILi1EEENSS_13StoreWithCastILi1EEEEEviT_T0_T2_T3_T4_T5_:
	.zero		660


//--------------------- .nv.constant0._ZN2at6native18elementwise_kernelILi128ELi2EZNS0_22gpu_kernel_impl_nocastIZZNS0_73_GLOBAL__N__c8866d80_35_SparseBinaryOpIntersectionKernel_cu_9e10b42f_311142_sparse_binary_op_intersection_kernel_implINS3_18CUDAKernelLauncherENS3_36CUDAValueSelectionIntersectionKernelINS3_9LhsProjOpEEElLl0EEEvRNS_6TensorERKS9_SC_RKSt6vectorIlSaIlEERKSt8optionalIS9_ESL_bbENKUlvE3_clEvEUllE_EEvRNS_18TensorIteratorBaseERKT_EUliE_EEviT1_ --------------------------
	.section	.nv.constant0._ZN2at6native18elementwise_kernelILi128ELi2EZNS0_22gpu_kernel_impl_nocastIZZNS0_73_GLOBAL__N__c8866d80_35_SparseBinaryOpIntersectionKernel_cu_9e10b42f_311142_sparse_binary_op_intersection_kernel_implINS3_18CUDAKernelLauncherENS3_36CUDAValueSelectionIntersectionKernelINS3_9LhsProjOpEEElLl0EEEvRNS_6TensorERKS9_SC_RKSt6vectorIlSaIlEERKSt8optionalIS9_ESL_bbENKUlvE3_clEvEUllE_EEvRNS_18TensorIteratorBaseERKT_EUliE_EEviT1_,"a",@progbits
	.sectionflags	@""
	.align	4
.nv.constant0._ZN2at6native18elementwise_kernelILi128ELi2EZNS0_22gpu_kernel_impl_nocastIZZNS0_73_GLOBAL__N__c8866d80_35_SparseBinaryOpIntersectionKernel_cu_9e10b42f_311142_sparse_binary_op_intersection_kernel_implINS3_18CUDAKernelLauncherENS3_36CUDAValueSelectionIntersectionKernelINS3_9LhsProjOpEEElLl0EEEvRNS_6TensorERKS9_SC_RKSt6vectorIlSaIlEERKSt8optionalIS9_ESL_bbENKUlvE3_clEvEUllE_EEvRNS_18TensorIteratorBaseERKT_EUliE_EEviT1_:
	.zero		1152


//--------------------- .nv.constant0._ZN2at6native27unrolled_elementwise_kernelIZZNS0_73_GLOBAL__N__c8866d80_35_SparseBinaryOpIntersectionKernel_cu_9e10b42f_311142_sparse_binary_op_intersection_kernel_implINS2_18CUDAKernelLauncherENS2_36CUDAValueSelectionIntersectionKernelINS2_9LhsProjOpEEElLl0EEEvRNS_6TensorERKS8_SB_RKSt6vectorIlSaIlEERKSt8optionalIS8_ESK_bbENKUlvE3_clEvEUllE_St5arrayIPcLm2EELi4E23TrivialOffsetCalculatorILi1EjESR_NS0_6memory15LoadWithoutCastENSS_16StoreWithoutCastEEEviT_T0_T2_T3_T4_T5_ --------------------------
	.section	.nv.constant0._ZN2at6native27unrolled_elementwise_kernelIZZNS0_73_GLOBAL__N__c8866d80_35_SparseBinaryOpIntersectionKernel_cu_9e10b42f_311142_sparse_binary_op_intersection_kernel_implINS2_18CUDAKernelLauncherENS2_36CUDAValueSelectionIntersectionKernelINS2_9LhsProjOpEEElLl0EEEvRNS_6TensorERKS8_SB_RKSt6vectorIlSaIlEERKSt8optionalIS8_ESK_bbENKUlvE3_clEvEUllE_St5arrayIPcLm2EELi4E23TrivialOffsetCalculatorILi1EjESR_NS0_6memory15LoadWithoutCastENSS_16StoreWithoutCastEEEviT_T0_T2_T3_T4_T5_,"a",@progbits
	.sectionflags	@""
	.align	4
.nv.constant0._ZN2at6native27unrolled_elementwise_kernelIZZNS0_73_GLOBAL__N__c8866d80_35_SparseBinaryOpIntersectionKernel_cu_9e10b42f_311142_sparse_binary_op_intersection_kernel_implINS2_18CUDAKernelLauncherENS2_36CUDAValueSelectionIntersectionKernelINS2_9LhsProjOpEEElLl0EEEvRNS_6TensorERKS8_SB_RKSt6vectorIlSaIlEERKSt8optionalIS8_ESK_bbENKUlvE3_clEvEUllE_St5arrayIPcLm2EELi4E23TrivialOffsetCalculatorILi1EjESR_NS0_6memory15LoadWithoutCastENSS_16StoreWithoutCastEEEviT_T0_T2_T3_T4_T5_:
	.zero		644


//--------------------- .nv.constant0._ZN2at6native29vectorized_elementwise_kernelILi2EZZNS0_73_GLOBAL__N__c8866d80_35_SparseBinaryOpIntersectionKernel_cu_9e10b42f_311142_sparse_binary_op_intersection_kernel_implINS2_18CUDAKernelLauncherENS2_36CUDAValueSelectionIntersectionKernelINS2_9LhsProjOpEEElLl0EEEvRNS_6TensorERKS8_SB_RKSt6vectorIlSaIlEERKSt8optionalIS8_ESK_bbENKUlvE3_clEvEUllE_St5arrayIPcLm2EEEEviT0_T1_ --------------------------
	.section	.nv.constant0._ZN2at6native29vectorized_elementwise_kernelILi2EZZNS0_73_GLOBAL__N__c8866d80_35_SparseBinaryOpIntersectionKernel_cu_9e10b42f_311142_sparse_binary_op_intersection_kernel_implINS2_18CUDAKernelLauncherENS2_36CUDAValueSelectionIntersectionKernelINS2_9LhsProjOpEEElLl0EEEvRNS_6TensorERKS8_SB_RKSt6vectorIlSaIlEERKSt8optionalIS8_ESK_bbENKUlvE3_clEvEUllE_St5arrayIPcLm2EEEEviT0_T1_,"a",@progbits
	.sectionflags	@""
	.align	4
.nv.constant0._ZN2at6native29vectorized_elementwise_kernelILi2EZZNS0_73_GLOBAL__N__c8866d80_35_SparseBinaryOpIntersectionKernel_cu_9e10b42f_311142_sparse_binary_op_intersection_kernel_implINS2_18CUDAKernelLauncherENS2_36CUDAValueSelectionIntersectionKernelINS2_9LhsProjOpEEElLl0EEEvRNS_6TensorERKS8_SB_RKSt6vectorIlSaIlEERKSt8optionalIS8_ESK_bbENKUlvE3_clEvEUllE_St5arrayIPcLm2EEEEviT0_T1_:
	.zero		640


//--------------------- .nv.constant0._ZN2at6native29vectorized_elementwise_kernelILi4EZZNS0_73_GLOBAL__N__c8866d80_35_SparseBinaryOpIntersectionKernel_cu_9e10b42f_311142_sparse_binary_op_intersection_kernel_implINS2_18CUDAKernelLauncherENS2_36CUDAValueSelectionIntersectionKernelINS2_9LhsProjOpEEElLl0EEEvRNS_6TensorERKS8_SB_RKSt6vectorIlSaIlEERKSt8optionalIS8_ESK_bbENKUlvE3_clEvEUllE_St5arrayIPcLm2EEEEviT0_T1_ --------------------------
	.section	.nv.constant0._ZN2at6native29vectorized_elementwise_kernelILi4EZZNS0_73_GLOBAL__N__c8866d80_35_SparseBinaryOpIntersectionKernel_cu_9e10b42f_311142_sparse_binary_op_intersection_kernel_implINS2_18CUDAKernelLauncherENS2_36CUDAValueSelectionIntersectionKernelINS2_9LhsProjOpEEElLl0EEEvRNS_6TensorERKS8_SB_RKSt6vectorIlSaIlEERKSt8optionalIS8_ESK_bbENKUlvE3_clEvEUllE_St5arrayIPcLm2EEEEviT0_T1_,"a",@progbits
	.sectionflags	@""
	.align	4
.nv.constant0._ZN2at6native29vectorized_elementwise_kernelILi4EZZNS0_73_GLOBAL__N__c8866d80_35_SparseBinaryOpIntersectionKernel_cu_9e10b42f_311142_sparse_binary_op_intersection_kernel_implINS2_18CUDAKernelLauncherENS2_36CUDAValueSelectionIntersectionKernelINS2_9LhsProjOpEEElLl0EEEvRNS_6TensorERKS8_SB_RKSt6vectorIlSaIlEERKSt8optionalIS8_ESK_bbENKUlvE3_clEvEUllE_St5arrayIPcLm2EEEEviT0_T1_:
	.zero		640


//--------------------- .nv.constant0._ZN2at6native29vectorized_elementwise_kernelILi8EZZNS0_73_GLOBAL__N__c8866d80_35_SparseBinaryOpIntersectionKernel_cu_9e10b42f_311142_sparse_binary_op_intersection_kernel_implINS2_18CUDAKernelLauncherENS2_36CUDAValueSelectionIntersectionKernelINS2_9LhsProjOpEEElLl0EEEvRNS_6TensorERKS8_SB_RKSt6vectorIlSaIlEERKSt8optionalIS8_ESK_bbENKUlvE3_clEvEUllE_St5arrayIPcLm2EEEEviT0_T1_ --------------------------
	.section	.nv.constant0._ZN2at6native29vectorized_elementwise_kernelILi8EZZNS0_73_GLOBAL__N__c8866d80_35_SparseBinaryOpIntersectionKernel_cu_9e10b42f_311142_sparse_binary_op_intersection_kernel_implINS2_18CUDAKernelLauncherENS2_36CUDAValueSelectionIntersectionKernelINS2_9LhsProjOpEEElLl0EEEvRNS_6TensorERKS8_SB_RKSt6vectorIlSaIlEERKSt8optionalIS8_ESK_bbENKUlvE3_clEvEUllE_St5arrayIPcLm2EEEEviT0_T1_,"a",@progbits
	.sectionflags	@""
	.align	4
.nv.constant0._ZN2at6native29vectorized_elementwise_kernelILi8EZZNS0_73_GLOBAL__N__c8866d80_35_SparseBinaryOpIntersectionKernel_cu_9e10b42f_311142_sparse_binary_op_intersection_kernel_implINS2_18CUDAKernelLauncherENS2_36CUDAValueSelectionIntersectionKernelINS2_9LhsProjOpEEElLl0EEEvRNS_6TensorERKS8_SB_RKSt6vectorIlSaIlEERKSt8optionalIS8_ESK_bbENKUlvE3_clEvEUllE_St5arrayIPcLm2EEEEviT0_T1_:
	.zero		640


//--------------------- .nv.constant0._ZN2at6native18elementwise_kernelILi128ELi4EZNS0_15gpu_kernel_implIZZNS0_73_GLOBAL__N__c8866d80_35_SparseBinaryOpIntersectionKernel_cu_9e10b42f_311142_sparse_binary_op_intersection_kernel_implINS3_18CUDAKernelLauncherENS3_36CUDAValueSelectionIntersectionKernelINS3_9LhsProjOpEEElLl0EEEvRNS_6TensorERKS9_SC_RKSt6vectorIlSaIlEERKSt8optionalIS9_ESL_bbENKUlvE1_clEvEUllE_EEvRNS_18TensorIteratorBaseERKT_EUliE_EEviT1_ --------------------------
	.section	.nv.constant0._ZN2at6native18elementwise_kernelILi128ELi4EZNS0_15gpu_kernel_implIZZNS0_73_GLOBAL__N__c8866d80_35_SparseBinaryOpIntersectionKernel_cu_9e10b42f_311142_sparse_binary_op_intersection_kernel_implINS3_18CUDAKernelLauncherENS3_36CUDAValueSelectionIntersectionKernelINS3_9LhsProjOpEEElLl0EEEvRNS_6TensorERKS9_SC_RKSt6vectorIlSaIlEERKSt8optionalIS9_ESL_bbENKUlvE1_clEvEUllE_EEvRNS_18TensorIteratorBaseERKT_EUliE_EEviT1_,"a",@progbits
	.sectionflags	@""
	.align	4
.nv.constant0._ZN2at6native18elementwise_kernelILi128ELi4EZNS0_15gpu_kernel_implIZZNS0_73_GLOBAL__N__c8866d80_35_SparseBinaryOpIntersectionKernel_cu_9e10b42f_311142_sparse_binary_op_intersection_kernel_implINS3_18CUDAKernelLauncherENS3_36CUDAValueSelectionIntersectionKernelINS3_9LhsProjOpEEElLl0EEEvRNS_6TensorERKS9_SC_RKSt6vectorIlSaIlEERKSt8optionalIS9_ESL_bbENKUlvE1_clEvEUllE_EEvRNS_18TensorIteratorBaseERKT_EUliE_EEviT1_:
	.zero		1120


//--------------------- .nv.constant0._ZN2at6native27unrolled_elementwise_kernelIZZNS0_73_GLOBAL__N__c8866d80_35_SparseBinaryOpIntersectionKernel_cu_9e10b42f_311142_sparse_binary_op_intersection_kernel_implINS2_18CUDAKernelLauncherENS2_36CUDAValueSelectionIntersectionKernelINS2_9LhsProjOpEEElLl0EEEvRNS_6TensorERKS8_SB_RKSt6vectorIlSaIlEERKSt8optionalIS8_ESK_bbENKUlvE1_clEvEUllE_St5arrayIPcLm2EELi4E23TrivialOffsetCalculatorILi1EjESR_NS0_6memory12LoadWithCastILi1EEENSS_13StoreWithCastILi1EEEEEviT_T0_T2_T3_T4_T5_ --------------------------
	.section	.nv.constant0._ZN2at6native27unrolled_elementwise_kernelIZZNS0_73_GLOBAL__N__c8866d80_35_SparseBinaryOpIntersectionKernel_cu_9e10b42f_311142_sparse_binary_op_intersection_kernel_implINS2_18CUDAKernelLauncherENS2_36CUDAValueSelectionIntersectionKernelINS2_9LhsProjOpEEElLl0EEEvRNS_6TensorERKS8_SB_RKSt6vectorIlSaIlEERKSt8optionalIS8_ESK_bbENKUlvE1_clEvEUllE_St5arrayIPcLm2EELi4E23TrivialOffsetCalculatorILi1EjESR_NS0_6memory12LoadWithCastILi1EEENSS_13StoreWithCastILi1EEEEEviT_T0_T2_T3_T4_T5_,"a",@progbits
	.sectionflags	@""
	.align	4
.nv.constant0._ZN2at6native27unrolled_elementwise_kernelIZZNS0_73_GLOBAL__N__c8866d80_35_SparseBinaryOpIntersectionKernel_cu_9e10b42f_311142_sparse_binary_op_intersection_kernel_implINS2_18CUDAKernelLauncherENS2_36CUDAValueSelectionIntersectionKernelINS2_9LhsProjOpEEElLl0EEEvRNS_6TensorERKS8_SB_RKSt6vectorIlSaIlEERKSt8optionalIS8_ESK_bbENKUlvE1_clEvEUllE_St5arrayIPcLm2EELi4E23TrivialOffsetCalculatorILi1EjESR_NS0_6memory12LoadWithCastILi1EEENSS_13StoreWithCastILi1EEEEEviT_T0_T2_T3_T4_T5_:
	.zero		620


//--------------------- .nv.constant0._ZN2at6native18elementwise_kernelILi128ELi2EZNS0_22gpu_kernel_impl_nocastIZZNS0_73_GLOBAL__N__c8866d80_35_SparseBinaryOpIntersectionKernel_cu_9e10b42f_311142_sparse_binary_op_intersection_kernel_implINS3_18CUDAKernelLauncherENS3_36CUDAValueSelectionIntersectionKernelINS3_9LhsProjOpEEElLl0EEEvRNS_6TensorERKS9_SC_RKSt6vectorIlSaIlEERKSt8optionalIS9_ESL_bbENKUlvE1_clEvEUllE_EEvRNS_18TensorIteratorBaseERKT_EUliE_EEviT1_ --------------------------
	.section	.nv.constant0._ZN2at6native18elementwise_kernelILi128ELi2EZNS0_22gpu_kernel_impl_nocastIZZNS0_73_GLOBAL__N__c8866d80_35_SparseBinaryOpIntersectionKernel_cu_9e10b42f_311142_sparse_binary_op_intersection_kernel_implINS3_18CUDAKernelLauncherENS3_36CUDAValueSelectionIntersectionKernelINS3_9LhsProjOpEEElLl0EEEvRNS_6TensorERKS9_SC_RKSt6vectorIlSaIlEERKSt8optionalIS9_ESL_bbENKUlvE1_clEvEUllE_EEvRNS_18TensorIteratorBaseERKT_EUliE_EEviT1_,"a",@progbits
	.sectionflags	@""
	.align	4
.nv.constant0._ZN2at6native18elementwise_kernelILi128ELi2EZNS0_22gpu_kernel_impl_nocastIZZNS0_73_GLOBAL__N__c8866d80_35_SparseBinaryOpIntersectionKernel_cu_9e10b42f_311142_sparse_binary_op_intersection_kernel_implINS3_18CUDAKernelLauncherENS3_36CUDAValueSelectionIntersectionKernelINS3_9LhsProjOpEEElLl0EEEvRNS_6TensorERKS9_SC_RKSt6vectorIlSaIlEERKSt8optionalIS9_ESL_bbENKUlvE1_clEvEUllE_EEvRNS_18TensorIteratorBaseERKT_EUliE_EEviT1_:
	.zero		1112


//--------------------- .nv.constant0._ZN2at6native27unrolled_elementwise_kernelIZZNS0_73_GLOBAL__N__c8866d80_35_SparseBinaryOpIntersectionKernel_cu_9e10b42f_311142_sparse_binary_op_intersection_kernel_implINS2_18CUDAKernelLauncherENS2_36CUDAValueSelectionIntersectionKernelINS2_9LhsProjOpEEElLl0EEEvRNS_6TensorERKS8_SB_RKSt6vectorIlSaIlEERKSt8optionalIS8_ESK_bbENKUlvE1_clEvEUllE_St5arrayIPcLm2EELi4E23TrivialOffsetCalculatorILi1EjESR_NS0_6memory15LoadWithoutCastENSS_16StoreWithoutCastEEEviT_T0_T2_T3_T4_T5_ --------------------------
	.section	.nv.constant0._ZN2at6native27unrolled_elementwise_kernelIZZNS0_73_GLOBAL__N__c8866d80_35_SparseBinaryOpIntersectionKernel_cu_9e10b42f_311142_sparse_binary_op_intersection_kernel_implINS2_18CUDAKernelLauncherENS2_36CUDAValueSelectionIntersectionKernelINS2_9LhsProjOpEEElLl0EEEvRNS_6TensorERKS8_SB_RKSt6vectorIlSaIlEERKSt8optionalIS8_ESK_bbENKUlvE1_clEvEUllE_St5arrayIPcLm2EELi4E23TrivialOffsetCalculatorILi1EjESR_NS0_6memory15LoadWithoutCastENSS_16StoreWithoutCastEEEviT_T0_T2_T3_T4_T5_,"a",@progbits
	.sectionflags	@""
	.align	4
.nv.constant0._ZN2at6native27unrolled_elementwise_kernelIZZNS0_73_GLOBAL__N__c8866d80_35_SparseBinaryOpIntersectionKernel_cu_9e10b42f_311142_sparse_binary_op_intersection_kernel_implINS2_18CUDAKernelLauncherENS2_36CUDAValueSelectionIntersectionKernelINS2_9LhsProjOpEEElLl0EEEvRNS_6TensorERKS8_SB_RKSt6vectorIlSaIlEERKSt8optionalIS8_ESK_bbENKUlvE1_clEvEUllE_St5arrayIPcLm2EELi4E23TrivialOffsetCalculatorILi1EjESR_NS0_6memory15LoadWithoutCastENSS_16StoreWithoutCastEEEviT_T0_T2_T3_T4_T5_:
	.zero		604


//--------------------- .nv.constant0._ZN2at6native29vectorized_elementwise_kernelILi2EZZNS0_73_GLOBAL__N__c8866d80_35_SparseBinaryOpIntersectionKernel_cu_9e10b42f_311142_sparse_binary_op_intersection_kernel_implINS2_18CUDAKernelLauncherENS2_36CUDAValueSelectionIntersectionKernelINS2_9LhsProjOpEEElLl0EEEvRNS_6TensorERKS8_SB_RKSt6vectorIlSaIlEERKSt8optionalIS8_ESK_bbENKUlvE1_clEvEUllE_St5arrayIPcLm2EEEEviT0_T1_ --------------------------
	.section	.nv.constant0._ZN2at6native29vectorized_elementwise_kernelILi2EZZNS0_73_GLOBAL__N__c8866d80_35_SparseBinaryOpIntersectionKernel_cu_9e10b42f_311142_sparse_binary_op_intersection_kernel_implINS2_18CUDAKernelLauncherENS2_36CUDAValueSelectionIntersectionKernelINS2_9LhsProjOpEEElLl0EEEvRNS_6TensorERKS8_SB_RKSt6vectorIlSaIlEERKSt8optionalIS8_ESK_bbENKUlvE1_clEvEUllE_St5arrayIPcLm2EEEEviT0_T1_,"a",@progbits
	.sectionflags	@""
	.align	4
.nv.constant0._ZN2at6native29vectorized_elementwise_kernelILi2EZZNS0_73_GLOBAL__N__c8866d80_35_SparseBinaryOpIntersectionKernel_cu_9e10b42f_311142_sparse_binary_op_intersection_kernel_implINS2_18CUDAKernelLauncherENS2_36CUDAValueSelectionIntersectionKernelINS2_9LhsProjOpEEElLl0EEEvRNS_6TensorERKS8_SB_RKSt6vectorIlSaIlEERKSt8optionalIS8_ESK_bbENKUlvE1_clEvEUllE_St5arrayIPcLm2EEEEviT0_T1_:
	.zero		600


//--------------------- .nv.constant0._ZN2at6native29vectorized_elementwise_kernelILi4EZZNS0_73_GLOBAL__N__c8866d80_35_SparseBinaryOpIntersectionKernel_cu_9e10b42f_311142_sparse_binary_op_intersection_kernel_implINS2_18CUDAKernelLauncherENS2_36CUDAValueSelectionIntersectionKernelINS2_9LhsProjOpEEElLl0EEEvRNS_6TensorERKS8_SB_RKSt6vectorIlSaIlEERKSt8optionalIS8_ESK_bbENKUlvE1_clEvEUllE_St5arrayIPcLm2EEEEviT0_T1_ --------------------------
	.section	.nv.constant0._ZN2at6native29vectorized_elementwise_kernelILi4EZZNS0_73_GLOBAL__N__c8866d80_35_SparseBinaryOpIntersectionKernel_cu_9e10b42f_311142_sparse_binary_op_intersection_kernel_implINS2_18CUDAKernelLauncherENS2_36CUDAValueSelectionIntersectionKernelINS2_9LhsProjOpEEElLl0EEEvRNS_6TensorERKS8_SB_RKSt6vectorIlSaIlEERKSt8optionalIS8_ESK_bbENKUlvE1_clEvEUllE_St5arrayIPcLm2EEEEviT0_T1_,"a",@progbits
	.sectionflags	@""
	.align	4
.nv.constant0._ZN2at6native29vectorized_elementwise_kernelILi4EZZNS0_73_GLOBAL__N__c8866d80_35_SparseBinaryOpIntersectionKernel_cu_9e10b42f_311142_sparse_binary_op_intersection_kernel_implINS2_18CUDAKernelLauncherENS2_36CUDAValueSelectionIntersectionKernelINS2_9LhsProjOpEEElLl0EEEvRNS_6TensorERKS8_SB_RKSt6vectorIlSaIlEERKSt8optionalIS8_ESK_bbENKUlvE1_clEvEUllE_St5arrayIPcLm2EEEEviT0_T1_:
	.zero		600


//--------------------- .nv.constant0._ZN2at6native29vectorized_elementwise_kernelILi8EZZNS0_73_GLOBAL__N__c8866d80_35_SparseBinaryOpIntersectionKernel_cu_9e10b42f_311142_sparse_binary_op_intersection_kernel_implINS2_18CUDAKernelLauncherENS2_36CUDAValueSelectionIntersectionKernelINS2_9LhsProjOpEEElLl0EEEvRNS_6TensorERKS8_SB_RKSt6vectorIlSaIlEERKSt8optionalIS8_ESK_bbENKUlvE1_clEvEUllE_St5arrayIPcLm2EEEEviT0_T1_ --------------------------
	.section	.nv.constant0._ZN2at6native29vectorized_elementwise_kernelILi8EZZNS0_73_GLOBAL__N__c8866d80_35_SparseBinaryOpIntersectionKernel_cu_9e10b42f_311142_sparse_binary_op_intersection_kernel_implINS2_18CUDAKernelLauncherENS2_36CUDAValueSelectionIntersectionKernelINS2_9LhsProjOpEEElLl0EEEvRNS_6TensorERKS8_SB_RKSt6vectorIlSaIlEERKSt8optionalIS8_ESK_bbENKUlvE1_clEvEUllE_St5arrayIPcLm2EEEEviT0_T1_,"a",@progbits
	.sectionflags	@""
	.align	4
.nv.constant0._ZN2at6native29vectorized_elementwise_kernelILi8EZZNS0_73_GLOBAL__N__c8866d80_35_SparseBinaryOpIntersectionKernel_cu_9e10b42f_311142_sparse_binary_op_intersection_kernel_implINS2_18CUDAKernelLauncherENS2_36CUDAValueSelectionIntersectionKernelINS2_9LhsProjOpEEElLl0EEEvRNS_6TensorERKS8_SB_RKSt6vectorIlSaIlEERKSt8optionalIS8_ESK_bbENKUlvE1_clEvEUllE_St5arrayIPcLm2EEEEviT0_T1_:
	.zero		600


//--------------------- .nv.constant0._ZN2at6native18elementwise_kernelILi128ELi4EZNS0_15gpu_kernel_implIZZNS0_73_GLOBAL__N__c8866d80_35_SparseBinaryOpIntersectionKernel_cu_9e10b42f_311142_sparse_binary_op_intersection_kernel_implINS3_18CUDAKernelLauncherENS3_36CUDAValueSelectionIntersectionKernelINS3_9LhsProjOpEEElLl8EEEvRNS_6TensorERKS9_SC_RKSt6vectorIlSaIlEERKSt8optionalIS9_ESL_bbENKUlvE3_clEvEUllE_EEvRNS_18TensorIteratorBaseERKT_EUliE_EEviT1_ --------------------------
	.section	.nv.constant0._ZN2at6native18elementwise_kernelILi128ELi4EZNS0_15gpu_kernel_implIZZNS0_73_GLOBAL__N__c8866d80_35_SparseBinaryOpIntersectionKernel_cu_9e10b42f_311142_sparse_binary_op_intersection_kernel_implINS3_18CUDAKernelLauncherENS3_36CUDAValueSelectionIntersectionKernelINS3_9LhsProjOpEEElLl8EEEvRNS_6TensorERKS9_SC_RKSt6vectorIlSaIlEERKSt8optionalIS9_ESL_bbENKUlvE3_clEvEUllE_EEvRNS_18TensorIteratorBaseERKT_EUliE_EEviT1_,"a",@progbits
	.sectionflags	@""
	.align	4
.nv.constant0._ZN2at6native18elementwise_kernelILi128ELi4EZNS0_15gpu_kernel_implIZZNS0_73_GLOBAL__N__c8866d80_35_SparseBinaryOpIntersectionKernel_cu_9e10b42f_311142_sparse_binary_op_intersection_kernel_implINS3_18CUDAKernelLauncherENS3_36CUDAValueSelectionIntersectionKernelINS3_9LhsProjOpEEElLl8EEEvRNS_6TensorERKS9_SC_RKSt6vectorIlSaIlEERKSt8optionalIS9_ESL_bbENKUlvE3_clEvEUllE_EEvRNS_18TensorIteratorBaseERKT_EUliE_EEviT1_:
	.zero		1216


//--------------------- .nv.constant0._ZN2at6native27unrolled_elementwise_kernelIZZNS0_73_GLOBAL__N__c8866d80_35_SparseBinaryOpIntersectionKernel_cu_9e10b42f_311142_sparse_binary_op_intersection_kernel_implINS2_18CUDAKernelLauncherENS2_36CUDAValueSelectionIntersectionKernelINS2_9LhsProjOpEEElLl8EEEvRNS_6TensorERKS8_SB_RKSt6vectorIlSaIlEERKSt8optionalIS8_ESK_bbENKUlvE3_clEvEUllE_St5arrayIPcLm2EELi4E23TrivialOffsetCalculatorILi1EjESR_NS0_6memory12LoadWithCastILi1EEENSS_13StoreWithCastILi1EEEEEviT_T0_T2_T3_T4_T5_ --------------------------
	.section	.nv.constant0._ZN2at6native27unrolled_elementwise_kernelIZZNS0_73_GLOBAL__N__c8866d80_35_SparseBinaryOpIntersectionKernel_cu_9e10b42f_311142_sparse_binary_op_intersection_kernel_implINS2_18CUDAKernelLauncherENS2_36CUDAValueSelectionIntersectionKernelINS2_9LhsProjOpEEElLl8EEEvRNS_6TensorERKS8_SB_RKSt6vectorIlSaIlEERKSt8optionalIS8_ESK_bbENKUlvE3_clEvEUllE_St5arrayIPcLm2EELi4E23TrivialOffsetCalculatorILi1EjESR_NS0_6memory12LoadWithCastILi1EEENSS_13StoreWithCastILi1EEEEEviT_T0_T2_T3_T4_T5_,"a",@progbits
	.sectionflags	@""
	.align	4
.nv.constant0._ZN2at6native27unrolled_elementwise_kernelIZZNS0_73_GLOBAL__N__c8866d80_35_SparseBinaryOpIntersectionKernel_cu_9e10b42f_311142_sparse_binary_op_intersection_kernel_implINS2_18CUDAKernelLauncherENS2_36CUDAValueSelectionIntersectionKernelINS2_9LhsProjOpEEElLl8EEEvRNS_6TensorERKS8_SB_RKSt6vectorIlSaIlEERKSt8optionalIS8_ESK_bbENKUlvE3_clEvEUllE_St5arrayIPcLm2EELi4E23TrivialOffsetCalculatorILi1EjESR_NS0_6memory12LoadWithCastILi1EEENSS_13StoreWithCastILi1EEEEEviT_T0_T2_T3_T4_T5_:
	.zero		716


//--------------------- .nv.constant0._ZN2at6native18elementwise_kernelILi128ELi2EZNS0_22gpu_kernel_impl_nocastIZZNS0_73_GLOBAL__N__c8866d80_35_SparseBinaryOpIntersectionKernel_cu_9e10b42f_311142_sparse_binary_op_intersection_kernel_implINS3_18CUDAKernelLauncherENS3_36CUDAValueSelectionIntersectionKernelINS3_9LhsProjOpEEElLl8EEEvRNS_6TensorERKS9_SC_RKSt6vectorIlSaIlEERKSt8optionalIS9_ESL_bbENKUlvE3_clEvEUllE_EEvRNS_18TensorIteratorBaseERKT_EUliE_EEviT1_ --------------------------
	.section	.nv.constant0._ZN2at6native18elementwise_kernelILi128ELi2EZNS0_22gpu_kernel_impl_nocastIZZNS0_73_GLOBAL__N__c8866d80_35_SparseBinaryOpIntersectionKernel_cu_9e10b42f_311142_sparse_binary_op_intersection_kernel_implINS3_18CUDAKernelLauncherENS3_36CUDAValueSelectionIntersectionKernelINS3_9LhsProjOpEEElLl8EEEvRNS_6TensorERKS9_SC_RKSt6vectorIlSaIlEERKSt8optionalIS9_ESL_bbENKUlvE3_clEvEUllE_EEvRNS_18TensorIteratorBaseERKT_EUliE_EEviT1_,"a",@progbits
	.sectionflags	@""
	.align	4
.nv.constant0._ZN2at6native18elementwise_kernelILi128ELi2EZNS0_22gpu_kernel_impl_nocastIZZNS0_73_GLOBAL__N__c8866d80_35_SparseBinaryOpIntersectionKernel_cu_9e10b42f_311142_sparse_binary_op_intersection_kernel_implINS3_18CUDAKernelLauncherENS3_36CUDAValueSelectionIntersectionKernelINS3_9LhsProjOpEEElLl8EEEvRNS_6TensorERKS9_SC_RKSt6vectorIlSaIlEERKSt8optionalIS9_ESL_bbENKUlvE3_clEvEUllE_EEvRNS_18TensorIteratorBaseERKT_EUliE_EEviT1_:
	.zero		1208


//--------------------- .nv.constant0._ZN2at6native27unrolled_elementwise_kernelIZZNS0_73_GLOBAL__N__c8866d80_35_SparseBinaryOpIntersectionKernel_cu_9e10b42f_311142_sparse_binary_op_intersection_kernel_implINS2_18CUDAKernelLauncherENS2_36CUDAValueSelectionIntersectionKernelINS2_9LhsProjOpEEElLl8EEEvRNS_6TensorERKS8_SB_RKSt6vectorIlSaIlEERKSt8optionalIS8_ESK_bbENKUlvE3_clEvEUllE_St5arrayIPcLm2EELi4E23TrivialOffsetCalculatorILi1EjESR_NS0_6memory15LoadWithoutCastENSS_16StoreWithoutCastEEEviT_T0_T2_T3_T4_T5_ --------------------------
	.section	.nv.constant0._ZN2at6native27unrolled_elementwise_kernelIZZNS0_73_GLOBAL__N__c8866d80_35_SparseBinaryOpIntersectionKernel_cu_9e10b42f_311142_sparse_binary_op_intersection_kernel_implINS2_18CUDAKernelLauncherENS2_36CUDAValueSelectionIntersectionKernelINS2_9LhsProjOpEEElLl8EEEvRNS_6TensorERKS8_SB_RKSt6vectorIlSaIlEERKSt8optionalIS8_ESK_bbENKUlvE3_clEvEUllE_St5arrayIPcLm2EELi4E23TrivialOffsetCalculatorILi1EjESR_NS0_6memory15LoadWithoutCastENSS_16StoreWithoutCastEEEviT_T0_T2_T3_T4_T5_,"a",@progbits
	.sectionflags	@""
	.align	4
.nv.constant0._ZN2at6native27unrolled_elementwise_kernelIZZNS0_73_GLOBAL__N__c8866d80_35_SparseBinaryOpIntersectionKernel_cu_9e10b42f_311142_sparse_binary_op_intersection_kernel_implINS2_18CUDAKernelLauncherENS2_36CUDAValueSelectionIntersectionKernelINS2_9LhsProjOpEEElLl8EEEvRNS_6TensorERKS8_SB_RKSt6vectorIlSaIlEERKSt8optionalIS8_ESK_bbENKUlvE3_clEvEUllE_St5arrayIPcLm2EELi4E23TrivialOffsetCalculatorILi1EjESR_NS0_6memory15LoadWithoutCastENSS_16StoreWithoutCastEEEviT_T0_T2_T3_T4_T5_:
	.zero		700


//--------------------- .nv.constant0._ZN2at6native29vectorized_elementwise_kernelILi2EZZNS0_73_GLOBAL__N__c8866d80_35_SparseBinaryOpIntersectionKernel_cu_9e10b42f_311142_sparse_binary_op_intersection_kernel_implINS2_18CUDAKernelLauncherENS2_36CUDAValueSelectionIntersectionKernelINS2_9LhsProjOpEEElLl8EEEvRNS_6TensorERKS8_SB_RKSt6vectorIlSaIlEERKSt8optionalIS8_ESK_bbENKUlvE3_clEvEUllE_St5arrayIPcLm2EEEEviT0_T1_ --------------------------
	.section	.nv.constant0._ZN2at6native29vectorized_elementwise_kernelILi2EZZNS0_73_GLOBAL__N__c8866d80_35_SparseBinaryOpIntersectionKernel_cu_9e10b42f_311142_sparse_binary_op_intersection_kernel_implINS2_18CUDAKernelLauncherENS2_36CUDAValueSelectionIntersectionKernelINS2_9LhsProjOpEEElLl8EEEvRNS_6TensorERKS8_SB_RKSt6vectorIlSaIlEERKSt8optionalIS8_ESK_bbENKUlvE3_clEvEUllE_St5arrayIPcLm2EEEEviT0_T1_,"a",@progbits
	.sectionflags	@""
	.align	4
.nv.constant0._ZN2at6native29vectorized_elementwise_kernelILi2EZZNS0_73_GLOBAL__N__c8866d80_35_SparseBinaryOpIntersectionKernel_cu_9e10b42f_311142_sparse_binary_op_intersection_kernel_implINS2_18CUDAKernelLauncherENS2_36CUDAValueSelectionIntersectionKernelINS2_9LhsProjOpEEElLl8EEEvRNS_6TensorERKS8_SB_RKSt6vectorIlSaIlEERKSt8optionalIS8_ESK_bbENKUlvE3_clEvEUllE_St5arrayIPcLm2EEEEviT0_T1_:
	.zero		696


//--------------------- .nv.constant0._ZN2at6native29vectorized_elementwise_kernelILi4EZZNS0_73_GLOBAL__N__c8866d80_35_SparseBinaryOpIntersectionKernel_cu_9e10b42f_311142_sparse_binary_op_intersection_kernel_implINS2_18CUDAKernelLauncherENS2_36CUDAValueSelectionIntersectionKernelINS2_9LhsProjOpEEElLl8EEEvRNS_6TensorERKS8_SB_RKSt6vectorIlSaIlEERKSt8optionalIS8_ESK_bbENKUlvE3_clEvEUllE_St5arrayIPcLm2EEEEviT0_T1_ --------------------------
	.section	.nv.constant0._ZN2at6native29vectorized_elementwise_kernelILi4EZZNS0_73_GLOBAL__N__c8866d80_35_SparseBinaryOpIntersectionKernel_cu_9e10b42f_311142_sparse_binary_op_intersection_kernel_implINS2_18CUDAKernelLauncherENS2_36CUDAValueSelectionIntersectionKernelINS2_9LhsProjOpEEElLl8EEEvRNS_6TensorERKS8_SB_RKSt6vectorIlSaIlEERKSt8optionalIS8_ESK_bbENKUlvE3_clEvEUllE_St5arrayIPcLm2EEEEviT0_T1_,"a",@progbits
	.sectionflags	@""
	.align	4
.nv.constant0._ZN2at6native29vectorized_elementwise_kernelILi4EZZNS0_73_GLOBAL__N__c8866d80_35_SparseBinaryOpIntersectionKernel_cu_9e10b42f_311142_sparse_binary_op_intersection_kernel_implINS2_18CUDAKernelLauncherENS2_36CUDAValueSelectionIntersectionKernelINS2_9LhsProjOpEEElLl8EEEvRNS_6TensorERKS8_SB_RKSt6vectorIlSaIlEERKSt8optionalIS8_ESK_bbENKUlvE3_clEvEUllE_St5arrayIPcLm2EEEEviT0_T1_:
	.zero		696


//--------------------- .nv.constant0._ZN2at6native29vectorized_elementwise_kernelILi8EZZNS0_73_GLOBAL__N__c8866d80_35_SparseBinaryOpIntersectionKernel_cu_9e10b42f_311142_sparse_binary_op_intersection_kernel_implINS2_18CUDAKernelLauncherENS2_36CUDAValueSelectionIntersectionKernelINS2_9LhsProjOpEEElLl8EEEvRNS_6TensorERKS8_SB_RKSt6vectorIlSaIlEERKSt8optionalIS8_ESK_bbENKUlvE3_clEvEUllE_St5arrayIPcLm2EEEEviT0_T1_ --------------------------
	.section	.nv.constant0._ZN2at6native29vectorized_elementwise_kernelILi8EZZNS0_73_GLOBAL__N__c8866d80_35_SparseBinaryOpIntersectionKernel_cu_9e10b42f_311142_sparse_binary_op_intersection_kernel_implINS2_18CUDAKernelLauncherENS2_36CUDAValueSelectionIntersectionKernelINS2_9LhsProjOpEEElLl8EEEvRNS_6TensorERKS8_SB_RKSt6vectorIlSaIlEERKSt8optionalIS8_ESK_bbENKUlvE3_clEvEUllE_St5arrayIPcLm2EEEEviT0_T1_,"a",@progbits
	.sectionflags	@""
	.align	4
.nv.constant0._ZN2at6native29vectorized_elementwise_kernelILi8EZZNS0_73_GLOBAL__N__c8866d80_35_SparseBinaryOpIntersectionKernel_cu_9e10b42f_311142_sparse_binary_op_intersection_kernel_implINS2_18CUDAKernelLauncherENS2_36CUDAValueSelectionIntersectionKernelINS2_9LhsProjOpEEElLl8EEEvRNS_6TensorERKS8_SB_RKSt6vectorIlSaIlEERKSt8optionalIS8_ESK_bbENKUlvE3_clEvEUllE_St5arrayIPcLm2EEEEviT0_T1_:
	.zero		696


//--------------------- .nv.constant0._ZN2at6native18elementwise_kernelILi128ELi4EZNS0_15gpu_kernel_implIZZNS0_73_GLOBAL__N__c8866d80_35_SparseBinaryOpIntersectionKernel_cu_9e10b42f_311142_sparse_binary_op_intersection_kernel_implINS3_18CUDAKernelLauncherENS3_36CUDAValueSelectionIntersectionKernelINS3_9LhsProjOpEEElLl8EEEvRNS_6TensorERKS9_SC_RKSt6vectorIlSaIlEERKSt8optionalIS9_ESL_bbENKUlvE1_clEvEUllE_EEvRNS_18TensorIteratorBaseERKT_EUliE_EEviT1_ --------------------------
	.section	.nv.constant0._ZN2at6native18elementwise_kernelILi128ELi4EZNS0_15gpu_kernel_implIZZNS0_73_GLOBAL__N__c8866d80_35_SparseBinaryOpIntersectionKernel_cu_9e10b42f_311142_sparse_binary_op_intersection_kernel_implINS3_18CUDAKernelLauncherENS3_36CUDAValueSelectionIntersectionKernelINS3_9LhsProjOpEEElLl8EEEvRNS_6TensorERKS9_SC_RKSt6vectorIlSaIlEERKSt8optionalIS9_ESL_bbENKUlvE1_clEvEUllE_EEvRNS_18TensorIteratorBaseERKT_EUliE_EEviT1_,"a",@progbits
	.sectionflags	@""
	.align	4
.nv.constant0._ZN2at6native18elementwise_kernelILi128ELi4EZNS0_15gpu_kernel_implIZZNS0_73_GLOBAL__N__c8866d80_35_SparseBinaryOpIntersectionKernel_cu_9e10b42f_311142_sparse_binary_op_intersection_kernel_implINS3_18CUDAKernelLauncherENS3_36CUDAValueSelectionIntersectionKernelINS3_9LhsProjOpEEElLl8EEEvRNS_6TensorERKS9_SC_RKSt6vectorIlSaIlEERKSt8optionalIS9_ESL_bbENKUlvE1_clEvEUllE_EEvRNS_18TensorIteratorBaseERKT_EUliE_EEviT1_:
	.zero		1176


//--------------------- .nv.constant0._ZN2at6native27unrolled_elementwise_kernelIZZNS0_73_GLOBAL__N__c8866d80_35_SparseBinaryOpIntersectionKernel_cu_9e10b42f_311142_sparse_binary_op_intersection_kernel_implINS2_18CUDAKernelLauncherENS2_36CUDAValueSelectionIntersectionKernelINS2_9LhsProjOpEEElLl8EEEvRNS_6TensorERKS8_SB_RKSt6vectorIlSaIlEERKSt8optionalIS8_ESK_bbENKUlvE1_clEvEUllE_St5arrayIPcLm2EELi4E23TrivialOffsetCalculatorILi1EjESR_NS0_6memory12LoadWithCastILi1EEENSS_13StoreWithCastILi1EEEEEviT_T0_T2_T3_T4_T5_ --------------------------
	.section	.nv.constant0._ZN2at6native27unrolled_elementwise_kernelIZZNS0_73_GLOBAL__N__c8866d80_35_SparseBinaryOpIntersectionKernel_cu_9e10b42f_311142_sparse_binary_op_intersection_kernel_implINS2_18CUDAKernelLauncherENS2_36CUDAValueSelectionIntersectionKernelINS2_9LhsProjOpEEElLl8EEEvRNS_6TensorERKS8_SB_RKSt6vectorIlSaIlEERKSt8optionalIS8_ESK_bbENKUlvE1_clEvEUllE_St5arrayIPcLm2EELi4E23TrivialOffsetCalculatorILi1EjESR_NS0_6memory12LoadWithCastILi1EEENSS_13StoreWithCastILi1EEEEEviT_T0_T2_T3_T4_T5_,"a",@progbits
	.sectionflags	@""
	.align	4
.nv.constant0._ZN2at6native27unrolled_elementwise_kernelIZZNS0_73_GLOBAL__N__c8866d80_35_SparseBinaryOpIntersectionKernel_cu_9e10b42f_311142_sparse_binary_op_intersection_kernel_implINS2_18CUDAKernelLauncherENS2_36CUDAValueSelectionIntersectionKernelINS2_9LhsProjOpEEElLl8EEEvRNS_6TensorERKS8_SB_RKSt6vectorIlSaIlEERKSt8optionalIS8_ESK_bbENKUlvE1_clEvEUllE_St5arrayIPcLm2EELi4E23TrivialOffsetCalculatorILi1EjESR_NS0_6memory12LoadWithCastILi1EEENSS_13StoreWithCastILi1EEEEEviT_T0_T2_T3_T4_T5_:
	.zero		676


//--------------------- .nv.constant0._ZN2at6native18elementwise_kernelILi128ELi2EZNS0_22gpu_kernel_impl_nocastIZZNS0_73_GLOBAL__N__c8866d80_35_SparseBinaryOpIntersectionKernel_cu_9e10b42f_311142_sparse_binary_op_intersection_kernel_implINS3_18CUDAKernelLauncherENS3_36CUDAValueSelectionIntersectionKernelINS3_9LhsProjOpEEElLl8EEEvRNS_6TensorERKS9_SC_RKSt6vectorIlSaIlEERKSt8optionalIS9_ESL_bbENKUlvE1_clEvEUllE_EEvRNS_18TensorIteratorBaseERKT_EUliE_EEviT1_ --------------------------
	.section	.nv.constant0._ZN2at6native18elementwise_kernelILi128ELi2EZNS0_22gpu_kernel_impl_nocastIZZNS0_73_GLOBAL__N__c8866d80_35_SparseBinaryOpIntersectionKernel_cu_9e10b42f_311142_sparse_binary_op_intersection_kernel_implINS3_18CUDAKernelLauncherENS3_36CUDAValueSelectionIntersectionKernelINS3_9LhsProjOpEEElLl8EEEvRNS_6TensorERKS9_SC_RKSt6vectorIlSaIlEERKSt8optionalIS9_ESL_bbENKUlvE1_clEvEUllE_EEvRNS_18TensorIteratorBaseERKT_EUliE_EEviT1_,"a",@progbits
	.sectionflags	@""
	.align	4
.nv.constant0._ZN2at6native18elementwise_kernelILi128ELi2EZNS0_22gpu_kernel_impl_nocastIZZNS0_73_GLOBAL__N__c8866d80_35_SparseBinaryOpIntersectionKernel_cu_9e10b42f_311142_sparse_binary_op_intersection_kernel_implINS3_18CUDAKernelLauncherENS3_36CUDAValueSelectionIntersectionKernelINS3_9LhsProjOpEEElLl8EEEvRNS_6TensorERKS9_SC_RKSt6vectorIlSaIlEERKSt8optionalIS9_ESL_bbENKUlvE1_clEvEUllE_EEvRNS_18TensorIteratorBaseERKT_EUliE_EEviT1_:
	.zero		1168


//--------------------- .nv.constant0._ZN2at6native27unrolled_elementwise_kernelIZZNS0_73_GLOBAL__N__c8866d80_35_SparseBinaryOpIntersectionKernel_cu_9e10b42f_311142_sparse_binary_op_intersection_kernel_implINS2_18CUDAKernelLauncherENS2_36CUDAValueSelectionIntersectionKernelINS2_9LhsProjOpEEElLl8EEEvRNS_6TensorERKS8_SB_RKSt6vectorIlSaIlEERKSt8optionalIS8_ESK_bbENKUlvE1_clEvEUllE_St5arrayIPcLm2EELi4E23TrivialOffsetCalculatorILi1EjESR_NS0_6memory15LoadWithoutCastENSS_16StoreWithoutCastEEEviT_T0_T2_T3_T4_T5_ --------------------------
	.section	.nv.constant0._ZN2at6native27unrolled_elementwise_kernelIZZNS0_73_GLOBAL__N__c8866d80_35_SparseBinaryOpIntersectionKernel_cu_9e10b42f_311142_sparse_binary_op_intersection_kernel_implINS2_18CUDAKernelLauncherENS2_36CUDAValueSelectionIntersectionKernelINS2_9LhsProjOpEEElLl8EEEvRNS_6TensorERKS8_SB_RKSt6vectorIlSaIlEERKSt8optionalIS8_ESK_bbENKUlvE1_clEvEUllE_St5arrayIPcLm2EELi4E23TrivialOffsetCalculatorILi1EjESR_NS0_6memory15LoadWithoutCastENSS_16StoreWithoutCastEEEviT_T0_T2_T3_T4_T5_,"a",@progbits
	.sectionflags	@""
	.align	4
.nv.constant0._ZN2at6native27unrolled_elementwise_kernelIZZNS0_73_GLOBAL__N__c8866d80_35_SparseBinaryOpIntersectionKernel_cu_9e10b42f_311142_sparse_binary_op_intersection_kernel_implINS2_18CUDAKernelLauncherENS2_36CUDAValueSelectionIntersectionKernelINS2_9LhsProjOpEEElLl8EEEvRNS_6TensorERKS8_SB_RKSt6vectorIlSaIlEERKSt8optionalIS8_ESK_bbENKUlvE1_clEvEUllE_St5arrayIPcLm2EELi4E23TrivialOffsetCalculatorILi1EjESR_NS0_6memory15LoadWithoutCastENSS_16StoreWithoutCastEEEviT_T0_T2_T3_T4_T5_:
	.zero		660


//--------------------- .nv.constant0._ZN2at6native29vectorized_elementwise_kernelILi2EZZNS0_73_GLOBAL__N__c8866d80_35_SparseBinaryOpIntersectionKernel_cu_9e10b42f_311142_sparse_binary_op_intersection_kernel_implINS2_18CUDAKernelLauncherENS2_36CUDAValueSelectionIntersectionKernelINS2_9LhsProjOpEEElLl8EEEvRNS_6TensorERKS8_SB_RKSt6vectorIlSaIlEERKSt8optionalIS8_ESK_bbENKUlvE1_clEvEUllE_St5arrayIPcLm2EEEEviT0_T1_ --------------------------
	.section	.nv.constant0._ZN2at6native29vectorized_elementwise_kernelILi2EZZNS0_73_GLOBAL__N__c8866d80_35_SparseBinaryOpIntersectionKernel_cu_9e10b42f_311142_sparse_binary_op_intersection_kernel_implINS2_18CUDAKernelLauncherENS2_36CUDAValueSelectionIntersectionKernelINS2_9LhsProjOpEEElLl8EEEvRNS_6TensorERKS8_SB_RKSt6vectorIlSaIlEERKSt8optionalIS8_ESK_bbENKUlvE1_clEvEUllE_St5arrayIPcLm2EEEEviT0_T1_,"a",@progbits
	.sectionflags	@""
	.align	4
.nv.constant0._ZN2at6native29vectorized_elementwise_kernelILi2EZZNS0_73_GLOBAL__N__c8866d80_35_SparseBinaryOpIntersectionKernel_cu_9e10b42f_311142_sparse_binary_op_intersection_kernel_implINS2_18CUDAKernelLauncherENS2_36CUDAValueSelectionIntersectionKernelINS2_9LhsProjOpEEElLl8EEEvRNS_6TensorERKS8_SB_RKSt6vectorIlSaIlEERKSt8optionalIS8_ESK_bbENKUlvE1_clEvEUllE_St5arrayIPcLm2EEEEviT0_T1_:
	.zero		656


//--------------------- .nv.constant0._ZN2at6native29vectorized_elementwise_kernelILi4EZZNS0_73_GLOBAL__N__c8866d80_35_SparseBinaryOpIntersectionKernel_cu_9e10b42f_311142_sparse_binary_op_intersection_kernel_implINS2_18CUDAKernelLauncherENS2_36CUDAValueSelectionIntersectionKernelINS2_9LhsProjOpEEElLl8EEEvRNS_6TensorERKS8_SB_RKSt6vectorIlSaIlEERKSt8optionalIS8_ESK_bbENKUlvE1_clEvEUllE_St5arrayIPcLm2EEEEviT0_T1_ --------------------------
	.section	.nv.constant0._ZN2at6native29vectorized_elementwise_kernelILi4EZZNS0_73_GLOBAL__N__c8866d80_35_SparseBinaryOpIntersectionKernel_cu_9e10b42f_311142_sparse_binary_op_intersection_kernel_implINS2_18CUDAKernelLauncherENS2_36CUDAValueSelectionIntersectionKernelINS2_9LhsProjOpEEElLl8EEEvRNS_6TensorERKS8_SB_RKSt6vectorIlSaIlEERKSt8optionalIS8_ESK_bbENKUlvE1_clEvEUllE_St5arrayIPcLm2EEEEviT0_T1_,"a",@progbits
	.sectionflags	@""
	.align	4
.nv.constant0._ZN2at6native29vectorized_elementwise_kernelILi4EZZNS0_73_GLOBAL__N__c8866d80_35_SparseBinaryOpIntersectionKernel_cu_9e10b42f_311142_sparse_binary_op_intersection_kernel_implINS2_18CUDAKernelLauncherENS2_36CUDAValueSelectionIntersectionKernelINS2_9LhsProjOpEEElLl8EEEvRNS_6TensorERKS8_SB_RKSt6vectorIlSaIlEERKSt8optionalIS8_ESK_bbENKUlvE1_clEvEUllE_St5arrayIPcLm2EEEEviT0_T1_:
	.zero		656


//--------------------- .nv.constant0._ZN2at6native29vectorized_elementwise_kernelILi8EZZNS0_73_GLOBAL__N__c8866d80_35_SparseBinaryOpIntersectionKernel_cu_9e10b42f_311142_sparse_binary_op_intersection_kernel_implINS2_18CUDAKernelLauncherENS2_36CUDAValueSelectionIntersectionKernelINS2_9LhsProjOpEEElLl8EEEvRNS_6TensorERKS8_SB_RKSt6vectorIlSaIlEERKSt8optionalIS8_ESK_bbENKUlvE1_clEvEUllE_St5arrayIPcLm2EEEEviT0_T1_ --------------------------
	.section	.nv.constant0._ZN2at6native29vectorized_elementwise_kernelILi8EZZNS0_73_GLOBAL__N__c8866d80_35_SparseBinaryOpIntersectionKernel_cu_9e10b42f_311142_sparse_binary_op_intersection_kernel_implINS2_18CUDAKernelLauncherENS2_36CUDAValueSelectionIntersectionKernelINS2_9LhsProjOpEEElLl8EEEvRNS_6TensorERKS8_SB_RKSt6vectorIlSaIlEERKSt8optionalIS8_ESK_bbENKUlvE1_clEvEUllE_St5arrayIPcLm2EEEEviT0_T1_,"a",@progbits
	.sectionflags	@""
	.align	4
.nv.constant0._ZN2at6native29vectorized_elementwise_kernelILi8EZZNS0_73_GLOBAL__N__c8866d80_35_SparseBinaryOpIntersectionKernel_cu_9e10b42f_311142_sparse_binary_op_intersection_kernel_implINS2_18CUDAKernelLauncherENS2_36CUDAValueSelectionIntersectionKernelINS2_9LhsProjOpEEElLl8EEEvRNS_6TensorERKS8_SB_RKSt6vectorIlSaIlEERKSt8optionalIS8_ESK_bbENKUlvE1_clEvEUllE_St5arrayIPcLm2EEEEviT0_T1_:
	.zero		656


//--------------------- .nv.constant0._ZN2at6native18elementwise_kernelILi128ELi4EZNS0_15gpu_kernel_implIZZNS0_73_GLOBAL__N__c8866d80_35_SparseBinaryOpIntersectionKernel_cu_9e10b42f_311142_sparse_binary_op_intersection_kernel_implINS3_18CUDAKernelLauncherENS3_36CUDAValueSelectionIntersectionKernelINS3_9RhsProjOpEEElLl0EEEvRNS_6TensorERKS9_SC_RKSt6vectorIlSaIlEERKSt8optionalIS9_ESL_bbENKUlvE3_clEvEUllE_EEvRNS_18TensorIteratorBaseERKT_EUliE_EEviT1_ --------------------------
	.section	.nv.constant0._ZN2at6native18elementwise_kernelILi128ELi4EZNS0_15gpu_kernel_implIZZNS0_73_GLOBAL__N__c8866d80_35_SparseBinaryOpIntersectionKernel_cu_9e10b42f_311142_sparse_binary_op_intersection_kernel_implINS3_18CUDAKernelLauncherENS3_36CUDAValueSelectionIntersectionKernelINS3_9RhsProjOpEEElLl0EEEvRNS_6TensorERKS9_SC_RKSt6vectorIlSaIlEERKSt8optionalIS9_ESL_bbENKUlvE3_clEvEUllE_EEvRNS_18TensorIteratorBaseERKT_EUliE_EEviT1_,"a",@progbits
	.sectionflags	@""
	.align	4
.nv.constant0._ZN2at6native18elementwise_kernelILi128ELi4EZNS0_15gpu_kernel_implIZZNS0_73_GLOBAL__N__c8866d80_35_SparseBinaryOpIntersectionKernel_cu_9e10b42f_311142_sparse_binary_op_intersection_kernel_implINS3_18CUDAKernelLauncherENS3_36CUDAValueSelectionIntersectionKernelINS3_9RhsProjOpEEElLl0EEEvRNS_6TensorERKS9_SC_RKSt6vectorIlSaIlEERKSt8optionalIS9_ESL_bbENKUlvE3_clEvEUllE_EEvRNS_18TensorIteratorBaseERKT_EUliE_EEviT1_:
	.zero		1160


//--------------------- .nv.constant0._ZN2at6native27unrolled_elementwise_kernelIZZNS0_73_GLOBAL__N__c8866d80_35_SparseBinaryOpIntersectionKernel_cu_9e10b42f_311142_sparse_binary_op_intersection_kernel_implINS2_18CUDAKernelLauncherENS2_36CUDAValueSelectionIntersectionKernelINS2_9RhsProjOpEEElLl0EEEvRNS_6TensorERKS8_SB_RKSt6vectorIlSaIlEERKSt8optionalIS8_ESK_bbENKUlvE3_clEvEUllE_St5arrayIPcLm2EELi4E23TrivialOffsetCalculatorILi1EjESR_NS0_6memory12LoadWithCastILi1EEENSS_13StoreWithCastILi1EEEEEviT_T0_T2_T3_T4_T5_ --------------------------
	.section	.nv.constant0._ZN2at6native27unrolled_elementwise_kernelIZZNS0_73_GLOBAL__N__c8866d80_35_SparseBinaryOpIntersectionKernel_cu_9e10b42f_311142_sparse_binary_op_intersection_kernel_implINS2_18CUDAKernelLauncherENS2_36CUDAValueSelectionIntersectionKernelINS2_9RhsProjOpEEElLl0EEEvRNS_6TensorERKS8_SB_RKSt6vectorIlSaIlEERKSt8optionalIS8_ESK_bbENKUlvE3_clEvEUllE_St5arrayIPcLm2EELi4E23TrivialOffsetCalculatorILi1EjESR_NS0_6memory12LoadWithCastILi1EEENSS_13StoreWithCastILi1EEEEEviT_T0_T2_T3_T4_T5_,"a",@progbits
	.sectionflags	@""
	.align	4
.nv.constant0._ZN2at6native27unrolled_elementwise_kernelIZZNS0_73_GLOBAL__N__c8866d80_35_SparseBinaryOpIntersectionKernel_cu_9e10b42f_311142_sparse_binary_op_intersection_kernel_implINS2_18CUDAKernelLauncherENS2_36CUDAValueSelectionIntersectionKernelINS2_9RhsProjOpEEElLl0EEEvRNS_6TensorERKS8_SB_RKSt6vectorIlSaIlEERKSt8optionalIS8_ESK_bbENKUlvE3_clEvEUllE_St5arrayIPcLm2EELi4E23TrivialOffsetCalculatorILi1EjESR_NS0_6memory12LoadWithCastILi1EEENSS_13StoreWithCastILi1EEEEEviT_T0_T2_T3_T4_T5_:
	.zero		660


//--------------------- .nv.constant0._ZN2at6native18elementwise_kernelILi128ELi2EZNS0_22gpu_kernel_impl_nocastIZZNS0_73_GLOBAL__N__c8866d80_35_SparseBinaryOpIntersectionKernel_cu_9e10b42f_311142_sparse_binary_op_intersection_kernel_implINS3_18CUDAKernelLauncherENS3_36CUDAValueSelectionIntersectionKernelINS3_9RhsProjOpEEElLl0EEEvRNS_6TensorERKS9_SC_RKSt6vectorIlSaIlEERKSt8optionalIS9_ESL_bbENKUlvE3_clEvEUllE_EEvRNS_18TensorIteratorBaseERKT_EUliE_EEviT1_ --------------------------
	.section	.nv.constant0._ZN2at6native18elementwise_kernelILi128ELi2EZNS0_22gpu_kernel_impl_nocastIZZNS0_73_GLOBAL__N__c8866d80_35_SparseBinaryOpIntersectionKernel_cu_9e10b42f_311142_sparse_binary_op_intersection_kernel_implINS3_18CUDAKernelLauncherENS3_36CUDAValueSelectionIntersectionKernelINS3_9RhsProjOpEEElLl0EEEvRNS_6TensorERKS9_SC_RKSt6vectorIlSaIlEERKSt8optionalIS9_ESL_bbENKUlvE3_clEvEUllE_EEvRNS_18TensorIteratorBaseERKT_EUliE_EEviT1_,"a",@progbits
	.sectionflags	@""
	.align	4
.nv.constant0._ZN2at6native18elementwise_kernelILi128ELi2EZNS0_22gpu_kernel_impl_nocastIZZNS0_73_GLOBAL__N__c8866d80_35_SparseBinaryOpIntersectionKernel_cu_9e10b42f_311142_sparse_binary_op_intersection_kernel_implINS3_18CUDAKernelLauncherENS3_36CUDAValueSelectionIntersectionKernelINS3_9RhsProjOpEEElLl0EEEvRNS_6TensorERKS9_SC_RKSt6vectorIlSaIlEERKSt8optionalIS9_ESL_bbENKUlvE3_clEvEUllE_EEvRNS_18TensorIteratorBaseERKT_EUliE_EEviT1_:
	.zero		1152


//--------------------- .nv.constant0._ZN2at6native27unrolled_elementwise_kernelIZZNS0_73_GLOBAL__N__c8866d80_35_SparseBinaryOpIntersectionKernel_cu_9e10b42f_311142_sparse_binary_op_intersection_kernel_implINS2_18CUDAKernelLauncherENS2_36CUDAValueSelectionIntersectionKernelINS2_9RhsProjOpEEElLl0EEEvRNS_6TensorERKS8_SB_RKSt6vectorIlSaIlEERKSt8optionalIS8_ESK_bbENKUlvE3_clEvEUllE_St5arrayIPcLm2EELi4E23TrivialOffsetCalculatorILi1EjESR_NS0_6memory15LoadWithoutCastENSS_16StoreWithoutCastEEEviT_T0_T2_T3_T4_T5_ --------------------------
	.section	.nv.constant0._ZN2at6native27unrolled_elementwise_kernelIZZNS0_73_GLOBAL__N__c8866d80_35_SparseBinaryOpIntersectionKernel_cu_9e10b42f_311142_sparse_binary_op_intersection_kernel_implINS2_18CUDAKernelLauncherENS2_36CUDAValueSelectionIntersectionKernelINS2_9RhsProjOpEEElLl0EEEvRNS_6TensorERKS8_SB_RKSt6vectorIlSaIlEERKSt8optionalIS8_ESK_bbENKUlvE3_clEvEUllE_St5arrayIPcLm2EELi4E23TrivialOffsetCalculatorILi1EjESR_NS0_6memory15LoadWithoutCastENSS_16StoreWithoutCastEEEviT_T0_T2_T3_T4_T5_,"a",@progbits
	.sectionflags	@""
	.align	4
.nv.constant0._ZN2at6native27unrolled_elementwise_kernelIZZNS0_73_GLOBAL__N__c8866d80_35_SparseBinaryOpIntersectionKernel_cu_9e10b42f_311142_sparse_binary_op_intersection_kernel_implINS2_18CUDAKernelLauncherENS2_36CUDAValueSelectionIntersectionKernelINS2_9RhsProjOpEEElLl0EEEvRNS_6TensorERKS8_SB_RKSt6vectorIlSaIlEERKSt8optionalIS8_ESK_bbENKUlvE3_clEvEUllE_St5arrayIPcLm2EELi4E23TrivialOffsetCalculatorILi1EjESR_NS0_6memory15LoadWithoutCastENSS_16StoreWithoutCastEEEviT_T0_T2_T3_T4_T5_:
	.zero		644


//--------------------- .nv.constant0._ZN2at6native29vectorized_elementwise_kernelILi2EZZNS0_73_GLOBAL__N__c8866d80_35_SparseBinaryOpIntersectionKernel_cu_9e10b42f_311142_sparse_binary_op_intersection_kernel_implINS2_18CUDAKernelLauncherENS2_36CUDAValueSelectionIntersectionKernelINS2_9RhsProjOpEEElLl0EEEvRNS_6TensorERKS8_SB_RKSt6vectorIlSaIlEERKSt8optionalIS8_ESK_bbENKUlvE3_clEvEUllE_St5arrayIPcLm2EEEEviT0_T1_ --------------------------
	.section	.nv.constant0._ZN2at6native29vectorized_elementwise_kernelILi2EZZNS0_73_GLOBAL__N__c8866d80_35_SparseBinaryOpIntersectionKernel_cu_9e10b42f_311142_sparse_binary_op_intersection_kernel_implINS2_18CUDAKernelLauncherENS2_36CUDAValueSelectionIntersectionKernelINS2_9RhsProjOpEEElLl0EEEvRNS_6TensorERKS8_SB_RKSt6vectorIlSaIlEERKSt8optionalIS8_ESK_bbENKUlvE3_clEvEUllE_St5arrayIPcLm2EEEEviT0_T1_,"a",@progbits
	.sectionflags	@""
	.align	4
.nv.constant0._ZN2at6native29vectorized_elementwise_kernelILi2EZZNS0_73_GLOBAL__N__c8866d80_35_SparseBinaryOpIntersectionKernel_cu_9e10b42f_311142_sparse_binary_op_intersection_kernel_implINS2_18CUDAKernelLauncherENS2_36CUDAValueSelectionIntersectionKernelINS2_9RhsProjOpEEElLl0EEEvRNS_6TensorERKS8_SB_RKSt6vectorIlSaIlEERKSt8optionalIS8_ESK_bbENKUlvE3_clEvEUllE_St5arrayIPcLm2EEEEviT0_T1_:
	.zero		640


//--------------------- .nv.constant0._ZN2at6native29vectorized_elementwise_kernelILi4EZZNS0_73_GLOBAL__N__c8866d80_35_SparseBinaryOpIntersectionKernel_cu_9e10b42f_311142_sparse_binary_op_intersection_kernel_implINS2_18CUDAKernelLauncherENS2_36CUDAValueSelectionIntersectionKernelINS2_9RhsProjOpEEElLl0EEEvRNS_6TensorERKS8_SB_RKSt6vectorIlSaIlEERKSt8optionalIS8_ESK_bbENKUlvE3_clEvEUllE_St5arrayIPcLm2EEEEviT0_T1_ --------------------------
	.section	.nv.constant0._ZN2at6native29vectorized_elementwise_kernelILi4EZZNS0_73_GLOBAL__N__c8866d80_35_SparseBinaryOpIntersectionKernel_cu_9e10b42f_311142_sparse_binary_op_intersection_kernel_implINS2_18CUDAKernelLauncherENS2_36CUDAValueSelectionIntersectionKernelINS2_9RhsProjOpEEElLl0EEEvRNS_6TensorERKS8_SB_RKSt6vectorIlSaIlEERKSt8optionalIS8_ESK_bbENKUlvE3_clEvEUllE_St5arrayIPcLm2EEEEviT0_T1_,"a",@progbits
	.sectionflags	@""
	.align	4
.nv.constant0._ZN2at6native29vectorized_elementwise_kernelILi4EZZNS0_73_GLOBAL__N__c8866d80_35_SparseBinaryOpIntersectionKernel_cu_9e10b42f_311142_sparse_binary_op_intersection_kernel_implINS2_18CUDAKernelLauncherENS2_36CUDAValueSelectionIntersectionKernelINS2_9RhsProjOpEEElLl0EEEvRNS_6TensorERKS8_SB_RKSt6vectorIlSaIlEERKSt8optionalIS8_ESK_bbENKUlvE3_clEvEUllE_St5arrayIPcLm2EEEEviT0_T1_:
	.zero		640


//--------------------- .nv.constant0._ZN2at6native29vectorized_elementwise_kernelILi8EZZNS0_73_GLOBAL__N__c8866d80_35_SparseBinaryOpIntersectionKernel_cu_9e10b42f_311142_sparse_binary_op_intersection_kernel_implINS2_18CUDAKernelLauncherENS2_36CUDAValueSelectionIntersectionKernelINS2_9RhsProjOpEEElLl0EEEvRNS_6TensorERKS8_SB_RKSt6vectorIlSaIlEERKSt8optionalIS8_ESK_bbENKUlvE3_clEvEUllE_St5arrayIPcLm2EEEEviT0_T1_ --------------------------
	.section	.nv.constant0._ZN2at6native29vectorized_elementwise_kernelILi8EZZNS0_73_GLOBAL__N__c8866d80_35_SparseBinaryOpIntersectionKernel_cu_9e10b42f_311142_sparse_binary_op_intersection_kernel_implINS2_18CUDAKernelLauncherENS2_36CUDAValueSelectionIntersectionKernelINS2_9RhsProjOpEEElLl0EEEvRNS_6TensorERKS8_SB_RKSt6vectorIlSaIlEERKSt8optionalIS8_ESK_bbENKUlvE3_clEvEUllE_St5arrayIPcLm2EEEEviT0_T1_,"a",@progbits
	.sectionflags	@""
	.align	4
.nv.constant0._ZN2at6native29vectorized_elementwise_kernelILi8EZZNS0_73_GLOBAL__N__c8866d80_35_SparseBinaryOpIntersectionKernel_cu_9e10b42f_311142_sparse_binary_op_intersection_kernel_implINS2_18CUDAKernelLauncherENS2_36CUDAValueSelectionIntersectionKernelINS2_9RhsProjOpEEElLl0EEEvRNS_6TensorERKS8_SB_RKSt6vectorIlSaIlEERKSt8optionalIS8_ESK_bbENKUlvE3_clEvEUllE_St5arrayIPcLm2EEEEviT0_T1_:
	.zero		640


//--------------------- .nv.constant0._ZN2at6native18elementwise_kernelILi128ELi4EZNS0_15gpu_kernel_implIZZNS0_73_GLOBAL__N__c8866d80_35_SparseBinaryOpIntersectionKernel_cu_9e10b42f_311142_sparse_binary_op_intersection_kernel_implINS3_18CUDAKernelLauncherENS3_36CUDAValueSelectionIntersectionKernelINS3_9RhsProjOpEEElLl0EEEvRNS_6TensorERKS9_SC_RKSt6vectorIlSaIlEERKSt8optionalIS9_ESL_bbENKUlvE1_clEvEUllE_EEvRNS_18TensorIteratorBaseERKT_EUliE_EEviT1_ --------------------------
	.section	.nv.constant0._ZN2at6native18elementwise_kernelILi128ELi4EZNS0_15gpu_kernel_implIZZNS0_73_GLOBAL__N__c8866d80_35_SparseBinaryOpIntersectionKernel_cu_9e10b42f_311142_sparse_binary_op_intersection_kernel_implINS3_18CUDAKernelLauncherENS3_36CUDAValueSelectionIntersectionKernelINS3_9RhsProjOpEEElLl0EEEvRNS_6TensorERKS9_SC_RKSt6vectorIlSaIlEERKSt8optionalIS9_ESL_bbENKUlvE1_clEvEUllE_EEvRNS_18TensorIteratorBaseERKT_EUliE_EEviT1_,"a",@progbits
	.sectionflags	@""
	.align	4
.nv.constant0._ZN2at6native18elementwise_kernelILi128ELi4EZNS0_15gpu_kernel_implIZZNS0_73_GLOBAL__N__c8866d80_35_SparseBinaryOpIntersectionKernel_cu_9e10b42f_311142_sparse_binary_op_intersection_kernel_implINS3_18CUDAKernelLauncherENS3_36CUDAValueSelectionIntersectionKernelINS3_9RhsProjOpEEElLl0EEEvRNS_6TensorERKS9_SC_RKSt6vectorIlSaIlEERKSt8optionalIS9_ESL_bbENKUlvE1_clEvEUllE_EEvRNS_18TensorIteratorBaseERKT_EUliE_EEviT1_:
	.zero		1120


//--------------------- .nv.constant0._ZN2at6native27unrolled_elementwise_kernelIZZNS0_73_GLOBAL__N__c8866d80_35_SparseBinaryOpIntersectionKernel_cu_9e10b42f_311142_sparse_binary_op_intersection_kernel_implINS2_18CUDAKernelLauncherENS2_36CUDAValueSelectionIntersectionKernelINS2_9RhsProjOpEEElLl0EEEvRNS_6TensorERKS8_SB_RKSt6vectorIlSaIlEERKSt8optionalIS8_ESK_bbENKUlvE1_clEvEUllE_St5arrayIPcLm2EELi4E23TrivialOffsetCalculatorILi1EjESR_NS0_6memory12LoadWithCastILi1EEENSS_13StoreWithCastILi1EEEEEviT_T0_T2_T3_T4_T5_ --------------------------
	.section	.nv.constant0._ZN2at6native27unrolled_elementwise_kernelIZZNS0_73_GLOBAL__N__c8866d80_35_SparseBinaryOpIntersectionKernel_cu_9e10b42f_311142_sparse_binary_op_intersection_kernel_implINS2_18CUDAKernelLauncherENS2_36CUDAValueSelectionIntersectionKernelINS2_9RhsProjOpEEElLl0EEEvRNS_6TensorERKS8_SB_RKSt6vectorIlSaIlEERKSt8optionalIS8_ESK_bbENKUlvE1_clEvEUllE_St5arrayIPcLm2EELi4E23TrivialOffsetCalculatorILi1EjESR_NS0_6memory12LoadWithCastILi1EEENSS_13StoreWithCastILi1EEEEEviT_T0_T2_T3_T4_T5_,"a",@progbits
	.sectionflags	@""
	.align	4
.nv.constant0._ZN2at6native27unrolled_elementwise_kernelIZZNS0_73_GLOBAL__N__c8866d80_35_SparseBinaryOpIntersectionKernel_cu_9e10b42f_311142_sparse_binary_op_intersection_kernel_implINS2_18CUDAKernelLauncherENS2_36CUDAValueSelectionIntersectionKernelINS2_9RhsProjOpEEElLl0EEEvRNS_6TensorERKS8_SB_RKSt6vectorIlSaIlEERKSt8optionalIS8_ESK_bbENKUlvE1_clEvEUllE_St5arrayIPcLm2EELi4E23TrivialOffsetCalculatorILi1EjESR_NS0_6memory12LoadWithCastILi1EEENSS_13StoreWithCastILi1EEEEEviT_T0_T2_T3_T4_T5_:
	.zero		620


//--------------------- .nv.constant0._ZN2at6native18elementwise_kernelILi128ELi2EZNS0_22gpu_kernel_impl_nocastIZZNS0_73_GLOBAL__N__c8866d80_35_SparseBinaryOpIntersectionKernel_cu_9e10b42f_311142_sparse_binary_op_intersection_kernel_implINS3_18CUDAKernelLauncherENS3_36CUDAValueSelectionIntersectionKernelINS3_9RhsProjOpEEElLl0EEEvRNS_6TensorERKS9_SC_RKSt6vectorIlSaIlEERKSt8optionalIS9_ESL_bbENKUlvE1_clEvEUllE_EEvRNS_18TensorIteratorBaseERKT_EUliE_EEviT1_ --------------------------
	.section	.nv.constant0._ZN2at6native18elementwise_kernelILi128ELi2EZNS0_22gpu_kernel_impl_nocastIZZNS0_73_GLOBAL__N__c8866d80_35_SparseBinaryOpIntersectionKernel_cu_9e10b42f_311142_sparse_binary_op_intersection_kernel_implINS3_18CUDAKernelLauncherENS3_36CUDAValueSelectionIntersectionKernelINS3_9RhsProjOpEEElLl0EEEvRNS_6TensorERKS9_SC_RKSt6vectorIlSaIlEERKSt8optionalIS9_ESL_bbENKUlvE1_clEvEUllE_EEvRNS_18TensorIteratorBaseERKT_EUliE_EEviT1_,"a",@progbits
	.sectionflags	@""
	.align	4
.nv.constant0._ZN2at6native18elementwise_kernelILi128ELi2EZNS0_22gpu_kernel_impl_nocastIZZNS0_73_GLOBAL__N__c8866d80_35_SparseBinaryOpIntersectionKernel_cu_9e10b42f_311142_sparse_binary_op_intersection_kernel_implINS3_18CUDAKernelLauncherENS3_36CUDAValueSelectionIntersectionKernelINS3_9RhsProjOpEEElLl0EEEvRNS_6TensorERKS9_SC_RKSt6vectorIlSaIlEERKSt8optionalIS9_ESL_bbENKUlvE1_clEvEUllE_EEvRNS_18TensorIteratorBaseERKT_EUliE_EEviT1_:
	.zero		1112


//--------------------- .nv.constant0._ZN2at6native27unrolled_elementwise_kernelIZZNS0_73_GLOBAL__N__c8866d80_35_SparseBinaryOpIntersectionKernel_cu_9e10b42f_311142_sparse_binary_op_intersection_kernel_implINS2_18CUDAKernelLauncherENS2_36CUDAValueSelectionIntersectionKernelINS2_9RhsProjOpEEElLl0EEEvRNS_6TensorERKS8_SB_RKSt6vectorIlSaIlEERKSt8optionalIS8_ESK_bbENKUlvE1_clEvEUllE_St5arrayIPcLm2EELi4E23TrivialOffsetCalculatorILi1EjESR_NS0_6memory15LoadWithoutCastENSS_16StoreWithoutCastEEEviT_T0_T2_T3_T4_T5_ --------------------------
	.section	.nv.constant0._ZN2at6native27unrolled_elementwise_kernelIZZNS0_73_GLOBAL__N__c8866d80_35_SparseBinaryOpIntersectionKernel_cu_9e10b42f_311142_sparse_binary_op_intersection_kernel_implINS2_18CUDAKernelLauncherENS2_36CUDAValueSelectionIntersectionKernelINS2_9RhsProjOpEEElLl0EEEvRNS_6TensorERKS8_SB_RKSt6vectorIlSaIlEERKSt8optionalIS8_ESK_bbENKUlvE1_clEvEUllE_St5arrayIPcLm2EELi4E23TrivialOffsetCalculatorILi1EjESR_NS0_6memory15LoadWithoutCastENSS_16StoreWithoutCastEEEviT_T0_T2_T3_T4_T5_,"a",@progbits
	.sectionflags	@""
	.align	4
.nv.constant0._ZN2at6native27unrolled_elementwise_kernelIZZNS0_73_GLOBAL__N__c8866d80_35_SparseBinaryOpIntersectionKernel_cu_9e10b42f_311142_sparse_binary_op_intersection_kernel_implINS2_18CUDAKernelLauncherENS2_36CUDAValueSelectionIntersectionKernelINS2_9RhsProjOpEEElLl0EEEvRNS_6TensorERKS8_SB_RKSt6vectorIlSaIlEERKSt8optionalIS8_ESK_bbENKUlvE1_clEvEUllE_St5arrayIPcLm2EELi4E23TrivialOffsetCalculatorILi1EjESR_NS0_6memory15LoadWithoutCastENSS_16StoreWithoutCastEEEviT_T0_T2_T3_T4_T5_:
	.zero		604


//--------------------- .nv.constant0._ZN2at6native29vectorized_elementwise_kernelILi2EZZNS0_73_GLOBAL__N__c8866d80_35_SparseBinaryOpIntersectionKernel_cu_9e10b42f_311142_sparse_binary_op_intersection_kernel_implINS2_18CUDAKernelLauncherENS2_36CUDAValueSelectionIntersectionKernelINS2_9RhsProjOpEEElLl0EEEvRNS_6TensorERKS8_SB_RKSt6vectorIlSaIlEERKSt8optionalIS8_ESK_bbENKUlvE1_clEvEUllE_St5arrayIPcLm2EEEEviT0_T1_ --------------------------
	.section	.nv.constant0._ZN2at6native29vectorized_elementwise_kernelILi2EZZNS0_73_GLOBAL__N__c8866d80_35_SparseBinaryOpIntersectionKernel_cu_9e10b42f_311142_sparse_binary_op_intersection_kernel_implINS2_18CUDAKernelLauncherENS2_36CUDAValueSelectionIntersectionKernelINS2_9RhsProjOpEEElLl0EEEvRNS_6TensorERKS8_SB_RKSt6vectorIlSaIlEERKSt8optionalIS8_ESK_bbENKUlvE1_clEvEUllE_St5arrayIPcLm2EEEEviT0_T1_,"a",@progbits
	.sectionflags	@""
	.align	4
.nv.constant0._ZN2at6native29vectorized_elementwise_kernelILi2EZZNS0_73_GLOBAL__N__c8866d80_35_SparseBinaryOpIntersectionKernel_cu_9e10b42f_311142_sparse_binary_op_intersection_kernel_implINS2_18CUDAKernelLauncherENS2_36CUDAValueSelectionIntersectionKernelINS2_9RhsProjOpEEElLl0EEEvRNS_6TensorERKS8_SB_RKSt6vectorIlSaIlEERKSt8optionalIS8_ESK_bbENKUlvE1_clEvEUllE_St5arrayIPcLm2EEEEviT0_T1_:
	.zero		600


//--------------------- .nv.constant0._ZN2at6native29vectorized_elementwise_kernelILi4EZZNS0_73_GLOBAL__N__c8866d80_35_SparseBinaryOpIntersectionKernel_cu_9e10b42f_311142_sparse_binary_op_intersection_kernel_implINS2_18CUDAKernelLauncherENS2_36CUDAValueSelectionIntersectionKernelINS2_9RhsProjOpEEElLl0EEEvRNS_6TensorERKS8_SB_RKSt6vectorIlSaIlEERKSt8optionalIS8_ESK_bbENKUlvE1_clEvEUllE_St5arrayIPcLm2EEEEviT0_T1_ --------------------------
	.section	.nv.constant0._ZN2at6native29vectorized_elementwise_kernelILi4EZZNS0_73_GLOBAL__N__c8866d80_35_SparseBinaryOpIntersectionKernel_cu_9e10b42f_311142_sparse_binary_op_intersection_kernel_implINS2_18CUDAKernelLauncherENS2_36CUDAValueSelectionIntersectionKernelINS2_9RhsProjOpEEElLl0EEEvRNS_6TensorERKS8_SB_RKSt6vectorIlSaIlEERKSt8optionalIS8_ESK_bbENKUlvE1_clEvEUllE_St5arrayIPcLm2EEEEviT0_T1_,"a",@progbits
	.sectionflags	@""
	.align	4
.nv.constant0._ZN2at6native29vectorized_elementwise_kernelILi4EZZNS0_73_GLOBAL__N__c8866d80_35_SparseBinaryOpIntersectionKernel_cu_9e10b42f_311142_sparse_binary_op_intersection_kernel_implINS2_18CUDAKernelLauncherENS2_36CUDAValueSelectionIntersectionKernelINS2_9RhsProjOpEEElLl0EEEvRNS_6TensorERKS8_SB_RKSt6vectorIlSaIlEERKSt8optionalIS8_ESK_bbENKUlvE1_clEvEUllE_St5arrayIPcLm2EEEEviT0_T1_:
	.zero		600


//--------------------- .nv.constant0._ZN2at6native29vectorized_elementwise_kernelILi8EZZNS0_73_GLOBAL__N__c8866d80_35_SparseBinaryOpIntersectionKernel_cu_9e10b42f_311142_sparse_binary_op_intersection_kernel_implINS2_18CUDAKernelLauncherENS2_36CUDAValueSelectionIntersectionKernelINS2_9RhsProjOpEEElLl0EEEvRNS_6TensorERKS8_SB_RKSt6vectorIlSaIlEERKSt8optionalIS8_ESK_bbENKUlvE1_clEvEUllE_St5arrayIPcLm2EEEEviT0_T1_ --------------------------
	.section	.nv.constant0._ZN2at6native29vectorized_elementwise_kernelILi8EZZNS0_73_GLOBAL__N__c8866d80_35_SparseBinaryOpIntersectionKernel_cu_9e10b42f_311142_sparse_binary_op_intersection_kernel_implINS2_18CUDAKernelLauncherENS2_36CUDAValueSelectionIntersectionKernelINS2_9RhsProjOpEEElLl0EEEvRNS_6TensorERKS8_SB_RKSt6vectorIlSaIlEERKSt8optionalIS8_ESK_bbENKUlvE1_clEvEUllE_St5arrayIPcLm2EEEEviT0_T1_,"a",@progbits
	.sectionflags	@""
	.align	4
.nv.constant0._ZN2at6native29vectorized_elementwise_kernelILi8EZZNS0_73_GLOBAL__N__c8866d80_35_SparseBinaryOpIntersectionKernel_cu_9e10b42f_311142_sparse_binary_op_intersection_kernel_implINS2_18CUDAKernelLauncherENS2_36CUDAValueSelectionIntersectionKernelINS2_9RhsProjOpEEElLl0EEEvRNS_6TensorERKS8_SB_RKSt6vectorIlSaIlEERKSt8optionalIS8_ESK_bbENKUlvE1_clEvEUllE_St5arrayIPcLm2EEEEviT0_T1_:
	.zero		600


//--------------------- .nv.constant0._ZN2at6native18elementwise_kernelILi128ELi4EZNS0_15gpu_kernel_implIZZNS0_73_GLOBAL__N__c8866d80_35_SparseBinaryOpIntersectionKernel_cu_9e10b42f_311142_sparse_binary_op_intersection_kernel_implINS3_18CUDAKernelLauncherENS3_36CUDAValueSelectionIntersectionKernelINS3_9RhsProjOpEEElLl8EEEvRNS_6TensorERKS9_SC_RKSt6vectorIlSaIlEERKSt8optionalIS9_ESL_bbENKUlvE3_clEvEUllE_EEvRNS_18TensorIteratorBaseERKT_EUliE_EEviT1_ --------------------------
	.section	.nv.constant0._ZN2at6native18elementwise_kernelILi128ELi4EZNS0_15gpu_kernel_implIZZNS0_73_GLOBAL__N__c8866d80_35_SparseBinaryOpIntersectionKernel_cu_9e10b42f_311142_sparse_binary_op_intersection_kernel_implINS3_18CUDAKernelLauncherENS3_36CUDAValueSelectionIntersectionKernelINS3_9RhsProjOpEEElLl8EEEvRNS_6TensorERKS9_SC_RKSt6vectorIlSaIlEERKSt8optionalIS9_ESL_bbENKUlvE3_clEvEUllE_EEvRNS_18TensorIteratorBaseERKT_EUliE_EEviT1_,"a",@progbits
	.sectionflags	@""
	.align	4
.nv.constant0._ZN2at6native18elementwise_kernelILi128ELi4EZNS0_15gpu_kernel_implIZZNS0_73_GLOBAL__N__c8866d80_35_SparseBinaryOpIntersectionKernel_cu_9e10b42f_311142_sparse_binary_op_intersection_kernel_implINS3_18CUDAKernelLauncherENS3_36CUDAValueSelectionIntersectionKernelINS3_9RhsProjOpEEElLl8EEEvRNS_6TensorERKS9_SC_RKSt6vectorIlSaIlEERKSt8optionalIS9_ESL_bbENKUlvE3_clEvEUllE_EEvRNS_18TensorIteratorBaseERKT_EUliE_EEviT1_:
	.zero		1216


//--------------------- .nv.constant0._ZN2at6native27unrolled_elementwise_kernelIZZNS0_73_GLOBAL__N__c8866d80_35_SparseBinaryOpIntersectionKernel_cu_9e10b42f_311142_sparse_binary_op_intersection_kernel_implINS2_18CUDAKernelLauncherENS2_36CUDAValueSelectionIntersectionKernelINS2_9RhsProjOpEEElLl8EEEvRNS_6TensorERKS8_SB_RKSt6vectorIlSaIlEERKSt8optionalIS8_ESK_bbENKUlvE3_clEvEUllE_St5arrayIPcLm2EELi4E23TrivialOffsetCalculatorILi1EjESR_NS0_6memory12LoadWithCastILi1EEENSS_13StoreWithCastILi1EEEEEviT_T0_T2_T3_T4_T5_ --------------------------
	.section	.nv.constant0._ZN2at6native27unrolled_elementwise_kernelIZZNS0_73_GLOBAL__N__c8866d80_35_SparseBinaryOpIntersectionKernel_cu_9e10b42f_311142_sparse_binary_op_intersection_kernel_implINS2_18CUDAKernelLauncherENS2_36CUDAValueSelectionIntersectionKernelINS2_9RhsProjOpEEElLl8EEEvRNS_6TensorERKS8_SB_RKSt6vectorIlSaIlEERKSt8optionalIS8_ESK_bbENKUlvE3_clEvEUllE_St5arrayIPcLm2EELi4E23TrivialOffsetCalculatorILi1EjESR_NS0_6memory12LoadWithCastILi1EEENSS_13StoreWithCastILi1EEEEEviT_T0_T2_T3_T4_T5_,"a",@progbits
	.sectionflags	@""
	.align	4
.nv.constant0._ZN2at6native27unrolled_elementwise_kernelIZZNS0_73_GLOBAL__N__c8866d80_35_SparseBinaryOpIntersectionKernel_cu_9e10b42f_311142_sparse_binary_op_intersection_kernel_implINS2_18CUDAKernelLauncherENS2_36CUDAValueSelectionIntersectionKernelINS2_9RhsProjOpEEElLl8EEEvRNS_6TensorERKS8_SB_RKSt6vectorIlSaIlEERKSt8optionalIS8_ESK_bbENKUlvE3_clEvEUllE_St5arrayIPcLm2EELi4E23TrivialOffsetCalculatorILi1EjESR_NS0_6memory12LoadWithCastILi1EEENSS_13StoreWithCastILi1EEEEEviT_T0_T2_T3_T4_T5_:
	.zero		716


//--------------------- .nv.constant0._ZN2at6native18elementwise_kernelILi128ELi2EZNS0_22gpu_kernel_impl_nocastIZZNS0_73_GLOBAL__N__c8866d80_35_SparseBinaryOpIntersectionKernel_cu_9e10b42f_311142_sparse_binary_op_intersection_kernel_implINS3_18CUDAKernelLauncherENS3_36CUDAValueSelectionIntersectionKernelINS3_9RhsProjOpEEElLl8EEEvRNS_6TensorERKS9_SC_RKSt6vectorIlSaIlEERKSt8optionalIS9_ESL_bbENKUlvE3_clEvEUllE_EEvRNS_18TensorIteratorBaseERKT_EUliE_EEviT1_ --------------------------
	.section	.nv.constant0._ZN2at6native18elementwise_kernelILi128ELi2EZNS0_22gpu_kernel_impl_nocastIZZNS0_73_GLOBAL__N__c8866d80_35_SparseBinaryOpIntersectionKernel_cu_9e10b42f_311142_sparse_binary_op_intersection_kernel_implINS3_18CUDAKernelLauncherENS3_36CUDAValueSelectionIntersectionKernelINS3_9RhsProjOpEEElLl8EEEvRNS_6TensorERKS9_SC_RKSt6vectorIlSaIlEERKSt8optionalIS9_ESL_bbENKUlvE3_clEvEUllE_EEvRNS_18TensorIteratorBaseERKT_EUliE_EEviT1_,"a",@progbits
	.sectionflags	@""
	.align	4
.nv.constant0._ZN2at6native18elementwise_kernelILi128ELi2EZNS0_22gpu_kernel_impl_nocastIZZNS0_73_GLOBAL__N__c8866d80_35_SparseBinaryOpIntersectionKernel_cu_9e10b42f_311142_sparse_binary_op_intersection_kernel_implINS3_18CUDAKernelLauncherENS3_36CUDAValueSelectionIntersectionKernelINS3_9RhsProjOpEEElLl8EEEvRNS_6TensorERKS9_SC_RKSt6vectorIlSaIlEERKSt8optionalIS9_ESL_bbENKUlvE3_clEvEUllE_EEvRNS_18TensorIteratorBaseERKT_EUliE_EEviT1_:
	.zero		1208


//--------------------- .nv.constant0._ZN2at6native27unrolled_elementwise_kernelIZZNS0_73_GLOBAL__N__c8866d80_35_SparseBinaryOpIntersectionKernel_cu_9e10b42f_311142_sparse_binary_op_intersection_kernel_implINS2_18CUDAKernelLauncherENS2_36CUDAValueSelectionIntersectionKernelINS2_9RhsProjOpEEElLl8EEEvRNS_6TensorERKS8_SB_RKSt6vectorIlSaIlEERKSt8optionalIS8_ESK_bbENKUlvE3_clEvEUllE_St5arrayIPcLm2EELi4E23TrivialOffsetCalculatorILi1EjESR_NS0_6memory15LoadWithoutCastENSS_16StoreWithoutCastEEEviT_T0_T2_T3_T4_T5_ --------------------------
	.section	.nv.constant0._ZN2at6native27unrolled_elementwise_kernelIZZNS0_73_GLOBAL__N__c8866d80_35_SparseBinaryOpIntersectionKernel_cu_9e10b42f_311142_sparse_binary_op_intersection_kernel_implINS2_18CUDAKernelLauncherENS2_36CUDAValueSelectionIntersectionKernelINS2_9RhsProjOpEEElLl8EEEvRNS_6TensorERKS8_SB_RKSt6vectorIlSaIlEERKSt8optionalIS8_ESK_bbENKUlvE3_clEvEUllE_St5arrayIPcLm2EELi4E23TrivialOffsetCalculatorILi1EjESR_NS0_6memory15LoadWithoutCastENSS_16StoreWithoutCastEEEviT_T0_T2_T3_T4_T5_,"a",@progbits
	.sectionflags	@""
	.align	4
.nv.constant0._ZN2at6native27unrolled_elementwise_kernelIZZNS0_73_GLOBAL__N__c8866d80_35_SparseBinaryOpIntersectionKernel_cu_9e10b42f_311142_sparse_binary_op_intersection_kernel_implINS2_18CUDAKernelLauncherENS2_36CUDAValueSelectionIntersectionKernelINS2_9RhsProjOpEEElLl8EEEvRNS_6TensorERKS8_SB_RKSt6vectorIlSaIlEERKSt8optionalIS8_ESK_bbENKUlvE3_clEvEUllE_St5arrayIPcLm2EELi4E23TrivialOffsetCalculatorILi1EjESR_NS0_6memory15LoadWithoutCastENSS_16StoreWithoutCastEEEviT_T0_T2_T3_T4_T5_:
	.zero		700


//--------------------- .nv.constant0._ZN2at6native29vectorized_elementwise_kernelILi2EZZNS0_73_GLOBAL__N__c8866d80_35_SparseBinaryOpIntersectionKernel_cu_9e10b42f_311142_sparse_binary_op_intersection_kernel_implINS2_18CUDAKernelLauncherENS2_36CUDAValueSelectionIntersectionKernelINS2_9RhsProjOpEEElLl8EEEvRNS_6TensorERKS8_SB_RKSt6vectorIlSaIlEERKSt8optionalIS8_ESK_bbENKUlvE3_clEvEUllE_St5arrayIPcLm2EEEEviT0_T1_ --------------------------
	.section	.nv.constant0._ZN2at6native29vectorized_elementwise_kernelILi2EZZNS0_73_GLOBAL__N__c8866d80_35_SparseBinaryOpIntersectionKernel_cu_9e10b42f_311142_sparse_binary_op_intersection_kernel_implINS2_18CUDAKernelLauncherENS2_36CUDAValueSelectionIntersectionKernelINS2_9RhsProjOpEEElLl8EEEvRNS_6TensorERKS8_SB_RKSt6vectorIlSaIlEERKSt8optionalIS8_ESK_bbENKUlvE3_clEvEUllE_St5arrayIPcLm2EEEEviT0_T1_,"a",@progbits
	.sectionflags	@""
	.align	4
.nv.constant0._ZN2at6native29vectorized_elementwise_kernelILi2EZZNS0_73_GLOBAL__N__c8866d80_35_SparseBinaryOpIntersectionKernel_cu_9e10b42f_311142_sparse_binary_op_intersection_kernel_implINS2_18CUDAKernelLauncherENS2_36CUDAValueSelectionIntersectionKernelINS2_9RhsProjOpEEElLl8EEEvRNS_6TensorERKS8_SB_RKSt6vectorIlSaIlEERKSt8optionalIS8_ESK_bbENKUlvE3_clEvEUllE_St5arrayIPcLm2EEEEviT0_T1_:
	.zero		696


//--------------------- .nv.constant0._ZN2at6native29vectorized_elementwise_kernelILi4EZZNS0_73_GLOBAL__N__c8866d80_35_SparseBinaryOpIntersectionKernel_cu_9e10b42f_311142_sparse_binary_op_intersection_kernel_implINS2_18CUDAKernelLauncherENS2_36CUDAValueSelectionIntersectionKernelINS2_9RhsProjOpEEElLl8EEEvRNS_6TensorERKS8_SB_RKSt6vectorIlSaIlEERKSt8optionalIS8_ESK_bbENKUlvE3_clEvEUllE_St5arrayIPcLm2EEEEviT0_T1_ --------------------------
	.section	.nv.constant0._ZN2at6native29vectorized_elementwise_kernelILi4EZZNS0_73_GLOBAL__N__c8866d80_35_SparseBinaryOpIntersectionKernel_cu_9e10b42f_311142_sparse_binary_op_intersection_kernel_implINS2_18CUDAKernelLauncherENS2_36CUDAValueSelectionIntersectionKernelINS2_9RhsProjOpEEElLl8EEEvRNS_6TensorERKS8_SB_RKSt6vectorIlSaIlEERKSt8optionalIS8_ESK_bbENKUlvE3_clEvEUllE_St5arrayIPcLm2EEEEviT0_T1_,"a",@progbits
	.sectionflags	@""
	.align	4
.nv.constant0._ZN2at6native29vectorized_elementwise_kernelILi4EZZNS0_73_GLOBAL__N__c8866d80_35_SparseBinaryOpIntersectionKernel_cu_9e10b42f_311142_sparse_binary_op_intersection_kernel_implINS2_18CUDAKernelLauncherENS2_36CUDAValueSelectionIntersectionKernelINS2_9RhsProjOpEEElLl8EEEvRNS_6TensorERKS8_SB_RKSt6vectorIlSaIlEERKSt8optionalIS8_ESK_bbENKUlvE3_clEvEUllE_St5arrayIPcLm2EEEEviT0_T1_:
	.zero		696


//--------------------- .nv.constant0._ZN2at6native29vectorized_elementwise_kernelILi8EZZNS0_73_GLOBAL__N__c8866d80_35_SparseBinaryOpIntersectionKernel_cu_9e10b42f_311142_sparse_binary_op_intersection_kernel_implINS2_18CUDAKernelLauncherENS2_36CUDAValueSelectionIntersectionKernelINS2_9RhsProjOpEEElLl8EEEvRNS_6TensorERKS8_SB_RKSt6vectorIlSaIlEERKSt8optionalIS8_ESK_bbENKUlvE3_clEvEUllE_St5arrayIPcLm2EEEEviT0_T1_ --------------------------
	.section	.nv.constant0._ZN2at6native29vectorized_elementwise_kernelILi8EZZNS0_73_GLOBAL__N__c8866d80_35_SparseBinaryOpIntersectionKernel_cu_9e10b42f_311142_sparse_binary_op_intersection_kernel_implINS2_18CUDAKernelLauncherENS2_36CUDAValueSelectionIntersectionKernelINS2_9RhsProjOpEEElLl8EEEvRNS_6TensorERKS8_SB_RKSt6vectorIlSaIlEERKSt8optionalIS8_ESK_bbENKUlvE3_clEvEUllE_St5arrayIPcLm2EEEEviT0_T1_,"a",@progbits
	.sectionflags	@""
	.align	4
.nv.constant0._ZN2at6native29vectorized_elementwise_kernelILi8EZZNS0_73_GLOBAL__N__c8866d80_35_SparseBinaryOpIntersectionKernel_cu_9e10b42f_311142_sparse_binary_op_intersection_kernel_implINS2_18CUDAKernelLauncherENS2_36CUDAValueSelectionIntersectionKernelINS2_9RhsProjOpEEElLl8EEEvRNS_6TensorERKS8_SB_RKSt6vectorIlSaIlEERKSt8optionalIS8_ESK_bbENKUlvE3_clEvEUllE_St5arrayIPcLm2EEEEviT0_T1_:
	.zero		696


//--------------------- .nv.constant0._ZN2at6native18elementwise_kernelILi128ELi4EZNS0_15gpu_kernel_implIZZNS0_73_GLOBAL__N__c8866d80_35_SparseBinaryOpIntersectionKernel_cu_9e10b42f_311142_sparse_binary_op_intersection_kernel_implINS3_18CUDAKernelLauncherENS3_36CUDAValueSelectionIntersectionKernelINS3_9RhsProjOpEEElLl8EEEvRNS_6TensorERKS9_SC_RKSt6vectorIlSaIlEERKSt8optionalIS9_ESL_bbENKUlvE1_clEvEUllE_EEvRNS_18TensorIteratorBaseERKT_EUliE_EEviT1_ --------------------------
	.section	.nv.constant0._ZN2at6native18elementwise_kernelILi128ELi4EZNS0_15gpu_kernel_implIZZNS0_73_GLOBAL__N__c8866d80_35_SparseBinaryOpIntersectionKernel_cu_9e10b42f_311142_sparse_binary_op_intersection_kernel_implINS3_18CUDAKernelLauncherENS3_36CUDAValueSelectionIntersectionKernelINS3_9RhsProjOpEEElLl8EEEvRNS_6TensorERKS9_SC_RKSt6vectorIlSaIlEERKSt8optionalIS9_ESL_bbENKUlvE1_clEvEUllE_EEvRNS_18TensorIteratorBaseERKT_EUliE_EEviT1_,"a",@progbits
	.sectionflags	@""
	.align	4
.nv.constant0._ZN2at6native18elementwise_kernelILi128ELi4EZNS0_15gpu_kernel_implIZZNS0_73_GLOBAL__N__c8866d80_35_SparseBinaryOpIntersectionKernel_cu_9e10b42f_311142_sparse_binary_op_intersection_kernel_implINS3_18CUDAKernelLauncherENS3_36CUDAValueSelectionIntersectionKernelINS3_9RhsProjOpEEElLl8EEEvRNS_6TensorERKS9_SC_RKSt6vectorIlSaIlEERKSt8optionalIS9_ESL_bbENKUlvE1_clEvEUllE_EEvRNS_18TensorIteratorBaseERKT_EUliE_EEviT1_:
	.zero		1176


//--------------------- .nv.constant0._ZN2at6native27unrolled_elementwise_kernelIZZNS0_73_GLOBAL__N__c8866d80_35_SparseBinaryOpIntersectionKernel_cu_9e10b42f_311142_sparse_binary_op_intersection_kernel_implINS2_18CUDAKernelLauncherENS2_36CUDAValueSelectionIntersectionKernelINS2_9RhsProjOpEEElLl8EEEvRNS_6TensorERKS8_SB_RKSt6vectorIlSaIlEERKSt8optionalIS8_ESK_bbENKUlvE1_clEvEUllE_St5arrayIPcLm2EELi4E23TrivialOffsetCalculatorILi1EjESR_NS0_6memory12LoadWithCastILi1EEENSS_13StoreWithCastILi1EEEEEviT_T0_T2_T3_T4_T5_ --------------------------
	.section	.nv.constant0._ZN2at6native27unrolled_elementwise_kernelIZZNS0_73_GLOBAL__N__c8866d80_35_SparseBinaryOpIntersectionKernel_cu_9e10b42f_311142_sparse_binary_op_intersection_kernel_implINS2_18CUDAKernelLauncherENS2_36CUDAValueSelectionIntersectionKernelINS2_9RhsProjOpEEElLl8EEEvRNS_6TensorERKS8_SB_RKSt6vectorIlSaIlEERKSt8optionalIS8_ESK_bbENKUlvE1_clEvEUllE_St5arrayIPcLm2EELi4E23TrivialOffsetCalculatorILi1EjESR_NS0_6memory12LoadWithCastILi1EEENSS_13StoreWithCastILi1EEEEEviT_T0_T2_T3_T4_T5_,"a",@progbits
	.sectionflags	@""
	.align	4
.nv.constant0._ZN2at6native27unrolled_elementwise_kernelIZZNS0_73_GLOBAL__N__c8866d80_35_SparseBinaryOpIntersectionKernel_cu_9e10b42f_311142_sparse_binary_op_intersection_kernel_implINS2_18CUDAKernelLauncherENS2_36CUDAValueSelectionIntersectionKernelINS2_9RhsProjOpEEElLl8EEEvRNS_6TensorERKS8_SB_RKSt6vectorIlSaIlEERKSt8optionalIS8_ESK_bbENKUlvE1_clEvEUllE_St5arrayIPcLm2EELi4E23TrivialOffsetCalculatorILi1EjESR_NS0_6memory12LoadWithCastILi1EEENSS_13StoreWithCastILi1EEEEEviT_T0_T2_T3_T4_T5_:
	.zero		676


//--------------------- .nv.constant0._ZN2at6native18elementwise_kernelILi128ELi2EZNS0_22gpu_kernel_impl_nocastIZZNS0_73_GLOBAL__N__c8866d80_35_SparseBinaryOpIntersectionKernel_cu_9e10b42f_311142_sparse_binary_op_intersection_kernel_implINS3_18CUDAKernelLauncherENS3_36CUDAValueSelectionIntersectionKernelINS3_9RhsProjOpEEElLl8EEEvRNS_6TensorERKS9_SC_RKSt6vectorIlSaIlEERKSt8optionalIS9_ESL_bbENKUlvE1_clEvEUllE_EEvRNS_18TensorIteratorBaseERKT_EUliE_EEviT1_ --------------------------
	.section	.nv.constant0._ZN2at6native18elementwise_kernelILi128ELi2EZNS0_22gpu_kernel_impl_nocastIZZNS0_73_GLOBAL__N__c8866d80_35_SparseBinaryOpIntersectionKernel_cu_9e10b42f_311142_sparse_binary_op_intersection_kernel_implINS3_18CUDAKernelLauncherENS3_36CUDAValueSelectionIntersectionKernelINS3_9RhsProjOpEEElLl8EEEvRNS_6TensorERKS9_SC_RKSt6vectorIlSaIlEERKSt8optionalIS9_ESL_bbENKUlvE1_clEvEUllE_EEvRNS_18TensorIteratorBaseERKT_EUliE_EEviT1_,"a",@progbits
	.sectionflags	@""
	.align	4
.nv.constant0._ZN2at6native18elementwise_kernelILi128ELi2EZNS0_22gpu_kernel_impl_nocastIZZNS0_73_GLOBAL__N__c8866d80_35_SparseBinaryOpIntersectionKernel_cu_9e10b42f_311142_sparse_binary_op_intersection_kernel_implINS3_18CUDAKernelLauncherENS3_36CUDAValueSelectionIntersectionKernelINS3_9RhsProjOpEEElLl8EEEvRNS_6TensorERKS9_SC_RKSt6vectorIlSaIlEERKSt8optionalIS9_ESL_bbENKUlvE1_clEvEUllE_EEvRNS_18TensorIteratorBaseERKT_EUliE_EEviT1_:
	.zero		1168


//--------------------- .nv.constant0._ZN2at6native27unrolled_elementwise_kernelIZZNS0_73_GLOBAL__N__c8866d80_35_SparseBinaryOpIntersectionKernel_cu_9e10b42f_311142_sparse_binary_op_intersection_kernel_implINS2_18CUDAKernelLauncherENS2_36CUDAValueSelectionIntersectionKernelINS2_9RhsProjOpEEElLl8EEEvRNS_6TensorERKS8_SB_RKSt6vectorIlSaIlEERKSt8optionalIS8_ESK_bbENKUlvE1_clEvEUllE_St5arrayIPcLm2EELi4E23TrivialOffsetCalculatorILi1EjESR_NS0_6memory15LoadWithoutCastENSS_16StoreWithoutCastEEEviT_T0_T2_T3_T4_T5_ --------------------------
	.section	.nv.constant0._ZN2at6native27unrolled_elementwise_kernelIZZNS0_73_GLOBAL__N__c8866d80_35_SparseBinaryOpIntersectionKernel_cu_9e10b42f_311142_sparse_binary_op_intersection_kernel_implINS2_18CUDAKernelLauncherENS2_36CUDAValueSelectionIntersectionKernelINS2_9RhsProjOpEEElLl8EEEvRNS_6TensorERKS8_SB_RKSt6vectorIlSaIlEERKSt8optionalIS8_ESK_bbENKUlvE1_clEvEUllE_St5arrayIPcLm2EELi4E23TrivialOffsetCalculatorILi1EjESR_NS0_6memory15LoadWithoutCastENSS_16StoreWithoutCastEEEviT_T0_T2_T3_T4_T5_,"a",@progbits
	.sectionflags	@""
	.align	4
.nv.constant0._ZN2at6native27unrolled_elementwise_kernelIZZNS0_73_GLOBAL__N__c8866d80_35_SparseBinaryOpIntersectionKernel_cu_9e10b42f_311142_sparse_binary_op_intersection_kernel_implINS2_18CUDAKernelLauncherENS2_36CUDAValueSelectionIntersectionKernelINS2_9RhsProjOpEEElLl8EEEvRNS_6TensorERKS8_SB_RKSt6vectorIlSaIlEERKSt8optionalIS8_ESK_bbENKUlvE1_clEvEUllE_St5arrayIPcLm2EELi4E23TrivialOffsetCalculatorILi1EjESR_NS0_6memory15LoadWithoutCastENSS_16StoreWithoutCastEEEviT_T0_T2_T3_T4_T5_:
	.zero		660


//--------------------- .nv.constant0._ZN2at6native29vectorized_elementwise_kernelILi2EZZNS0_73_GLOBAL__N__c8866d80_35_SparseBinaryOpIntersectionKernel_cu_9e10b42f_311142_sparse_binary_op_intersection_kernel_implINS2_18CUDAKernelLauncherENS2_36CUDAValueSelectionIntersectionKernelINS2_9RhsProjOpEEElLl8EEEvRNS_6TensorERKS8_SB_RKSt6vectorIlSaIlEERKSt8optionalIS8_ESK_bbENKUlvE1_clEvEUllE_St5arrayIPcLm2EEEEviT0_T1_ --------------------------
	.section	.nv.constant0._ZN2at6native29vectorized_elementwise_kernelILi2EZZNS0_73_GLOBAL__N__c8866d80_35_SparseBinaryOpIntersectionKernel_cu_9e10b42f_311142_sparse_binary_op_intersection_kernel_implINS2_18CUDAKernelLauncherENS2_36CUDAValueSelectionIntersectionKernelINS2_9RhsProjOpEEElLl8EEEvRNS_6TensorERKS8_SB_RKSt6vectorIlSaIlEERKSt8optionalIS8_ESK_bbENKUlvE1_clEvEUllE_St5arrayIPcLm2EEEEviT0_T1_,"a",@progbits
	.sectionflags	@""
	.align	4
.nv.constant0._ZN2at6native29vectorized_elementwise_kernelILi2EZZNS0_73_GLOBAL__N__c8866d80_35_SparseBinaryOpIntersectionKernel_cu_9e10b42f_311142_sparse_binary_op_intersection_kernel_implINS2_18CUDAKernelLauncherENS2_36CUDAValueSelectionIntersectionKernelINS2_9RhsProjOpEEElLl8EEEvRNS_6TensorERKS8_SB_RKSt6vectorIlSaIlEERKSt8optionalIS8_ESK_bbENKUlvE1_clEvEUllE_St5arrayIPcLm2EEEEviT0_T1_:
	.zero		656


//--------------------- .nv.constant0._ZN2at6native29vectorized_elementwise_kernelILi4EZZNS0_73_GLOBAL__N__c8866d80_35_SparseBinaryOpIntersectionKernel_cu_9e10b42f_311142_sparse_binary_op_intersection_kernel_implINS2_18CUDAKernelLauncherENS2_36CUDAValueSelectionIntersectionKernelINS2_9RhsProjOpEEElLl8EEEvRNS_6TensorERKS8_SB_RKSt6vectorIlSaIlEERKSt8optionalIS8_ESK_bbENKUlvE1_clEvEUllE_St5arrayIPcLm2EEEEviT0_T1_ --------------------------
	.section	.nv.constant0._ZN2at6native29vectorized_elementwise_kernelILi4EZZNS0_73_GLOBAL__N__c8866d80_35_SparseBinaryOpIntersectionKernel_cu_9e10b42f_311142_sparse_binary_op_intersection_kernel_implINS2_18CUDAKernelLauncherENS2_36CUDAValueSelectionIntersectionKernelINS2_9RhsProjOpEEElLl8EEEvRNS_6TensorERKS8_SB_RKSt6vectorIlSaIlEERKSt8optionalIS8_ESK_bbENKUlvE1_clEvEUllE_St5arrayIPcLm2EEEEviT0_T1_,"a",@progbits
	.sectionflags	@""
	.align	4
.nv.constant0._ZN2at6native29vectorized_elementwise_kernelILi4EZZNS0_73_GLOBAL__N__c8866d80_35_SparseBinaryOpIntersectionKernel_cu_9e10b42f_311142_sparse_binary_op_intersection_kernel_implINS2_18CUDAKernelLauncherENS2_36CUDAValueSelectionIntersectionKernelINS2_9RhsProjOpEEElLl8EEEvRNS_6TensorERKS8_SB_RKSt6vectorIlSaIlEERKSt8optionalIS8_ESK_bbENKUlvE1_clEvEUllE_St5arrayIPcLm2EEEEviT0_T1_:
	.zero		656


//--------------------- .nv.constant0._ZN2at6native29vectorized_elementwise_kernelILi8EZZNS0_73_GLOBAL__N__c8866d80_35_SparseBinaryOpIntersectionKernel_cu_9e10b42f_311142_sparse_binary_op_intersection_kernel_implINS2_18CUDAKernelLauncherENS2_36CUDAValueSelectionIntersectionKernelINS2_9RhsProjOpEEElLl8EEEvRNS_6TensorERKS8_SB_RKSt6vectorIlSaIlEERKSt8optionalIS8_ESK_bbENKUlvE1_clEvEUllE_St5arrayIPcLm2EEEEviT0_T1_ --------------------------
	.section	.nv.constant0._ZN2at6native29vectorized_elementwise_kernelILi8EZZNS0_73_GLOBAL__N__c8866d80_35_SparseBinaryOpIntersectionKernel_cu_9e10b42f_311142_sparse_binary_op_intersection_kernel_implINS2_18CUDAKernelLauncherENS2_36CUDAValueSelectionIntersectionKernelINS2_9RhsProjOpEEElLl8EEEvRNS_6TensorERKS8_SB_RKSt6vectorIlSaIlEERKSt8optionalIS8_ESK_bbENKUlvE1_clEvEUllE_St5arrayIPcLm2EEEEviT0_T1_,"a",@progbits
	.sectionflags	@""
	.align	4
.nv.constant0._ZN2at6native29vectorized_elementwise_kernelILi8EZZNS0_73_GLOBAL__N__c8866d80_35_SparseBinaryOpIntersectionKernel_cu_9e10b42f_311142_sparse_binary_op_intersection_kernel_implINS2_18CUDAKernelLauncherENS2_36CUDAValueSelectionIntersectionKernelINS2_9RhsProjOpEEElLl8EEEvRNS_6TensorERKS8_SB_RKSt6vectorIlSaIlEERKSt8optionalIS8_ESK_bbENKUlvE1_clEvEUllE_St5arrayIPcLm2EEEEviT0_T1_:
	.zero		656


//--------------------- .nv.constant0._ZN2at6native18elementwise_kernelILi128ELi4EZNS0_15gpu_kernel_implIZZNS0_73_GLOBAL__N__c8866d80_35_SparseBinaryOpIntersectionKernel_cu_9e10b42f_311142_sparse_binary_op_intersection_kernel_implINS3_18CUDAKernelLauncherENS3_36CUDAValueSelectionIntersectionKernelINS3_5MulOpEEElLl0EEEvRNS_6TensorERKS9_SC_RKSt6vectorIlSaIlEERKSt8optionalIS9_ESL_bbENKUlvE3_clEvEUllE_EEvRNS_18TensorIteratorBaseERKT_EUliE_EEviT1_ --------------------------
	.section	.nv.constant0._ZN2at6native18elementwise_kernelILi128ELi4EZNS0_15gpu_kernel_implIZZNS0_73_GLOBAL__N__c8866d80_35_SparseBinaryOpIntersectionKernel_cu_9e10b42f_311142_sparse_binary_op_intersection_kernel_implINS3_18CUDAKernelLauncherENS3_36CUDAValueSelectionIntersectionKernelINS3_5MulOpEEElLl0EEEvRNS_6TensorERKS9_SC_RKSt6vectorIlSaIlEERKSt8optionalIS9_ESL_bbENKUlvE3_clEvEUllE_EEvRNS_18TensorIteratorBaseERKT_EUliE_EEviT1_,"a",@progbits
	.sectionflags	@""
	.align	4
.nv.constant0._ZN2at6native18elementwise_kernelILi128ELi4EZNS0_15gpu_kernel_implIZZNS0_73_GLOBAL__N__c8866d80_35_SparseBinaryOpIntersectionKernel_cu_9e10b42f_311142_sparse_binary_op_intersection_kernel_implINS3_18CUDAKernelLauncherENS3_36CUDAValueSelectionIntersectionKernelINS3_5MulOpEEElLl0EEEvRNS_6TensorERKS9_SC_RKSt6vectorIlSaIlEERKSt8optionalIS9_ESL_bbENKUlvE3_clEvEUllE_EEvRNS_18TensorIteratorBaseERKT_EUliE_EEviT1_:
	.zero		1160


//--------------------- .nv.constant0._ZN2at6native27unrolled_elementwise_kernelIZZNS0_73_GLOBAL__N__c8866d80_35_SparseBinaryOpIntersectionKernel_cu_9e10b42f_311142_sparse_binary_op_intersection_kernel_implINS2_18CUDAKernelLauncherENS2_36CUDAValueSelectionIntersectionKernelINS2_5MulOpEEElLl0EEEvRNS_6TensorERKS8_SB_RKSt6vectorIlSaIlEERKSt8optionalIS8_ESK_bbENKUlvE3_clEvEUllE_St5arrayIPcLm2EELi4E23TrivialOffsetCalculatorILi1EjESR_NS0_6memory12LoadWithCastILi1EEENSS_13StoreWithCastILi1EEEEEviT_T0_T2_T3_T4_T5_ --------------------------
	.section	.nv.constant0._ZN2at6native27unrolled_elementwise_kernelIZZNS0_73_GLOBAL__N__c8866d80_35_SparseBinaryOpIntersectionKernel_cu_9e10b42f_311142_sparse_binary_op_intersection_kernel_implINS2_18CUDAKernelLauncherENS2_36CUDAValueSelectionIntersectionKernelINS2_5MulOpEEElLl0EEEvRNS_6TensorERKS8_SB_RKSt6vectorIlSaIlEERKSt8optionalIS8_ESK_bbENKUlvE3_clEvEUllE_St5arrayIPcLm2EELi4E23TrivialOffsetCalculatorILi1EjESR_NS0_6memory12LoadWithCastILi1EEENSS_13StoreWithCastILi1EEEEEviT_T0_T2_T3_T4_T5_,"a",@progbits
	.sectionflags	@""
	.align	4
.nv.constant0._ZN2at6native27unrolled_elementwise_kernelIZZNS0_73_GLOBAL__N__c8866d80_35_SparseBinaryOpIntersectionKernel_cu_9e10b42f_311142_sparse_binary_op_intersection_kernel_implINS2_18CUDAKernelLauncherENS2_36CUDAValueSelectionIntersectionKernelINS2_5MulOpEEElLl0EEEvRNS_6TensorERKS8_SB_RKSt6vectorIlSaIlEERKSt8optionalIS8_ESK_bbENKUlvE3_clEvEUllE_St5arrayIPcLm2EELi4E23TrivialOffsetCalculatorILi1EjESR_NS0_6memory12LoadWithCastILi1EEENSS_13StoreWithCastILi1EEEEEviT_T0_T2_T3_T4_T5_:
	.zero		660


//--------------------- .nv.constant0._ZN2at6native18elementwise_kernelILi128ELi2EZNS0_22gpu_kernel_impl_nocastIZZNS0_73_GLOBAL__N__c8866d80_35_SparseBinaryOpIntersectionKernel_cu_9e10b42f_311142_sparse_binary_op_intersection_kernel_implINS3_18CUDAKernelLauncherENS3_36CUDAValueSelectionIntersectionKernelINS3_5MulOpEEElLl0EEEvRNS_6TensorERKS9_SC_RKSt6vectorIlSaIlEERKSt8optionalIS9_ESL_bbENKUlvE3_clEvEUllE_EEvRNS_18TensorIteratorBaseERKT_EUliE_EEviT1_ --------------------------
	.section	.nv.constant0._ZN2at6native18elementwise_kernelILi128ELi2EZNS0_22gpu_kernel_impl_nocastIZZNS0_73_GLOBAL__N__c8866d80_35_SparseBinaryOpIntersectionKernel_cu_9e10b42f_311142_sparse_binary_op_intersection_kernel_implINS3_18CUDAKernelLauncherENS3_36CUDAValueSelectionIntersectionKernelINS3_5MulOpEEElLl0EEEvRNS_6TensorERKS9_SC_RKSt6vectorIlSaIlEERKSt8optionalIS9_ESL_bbENKUlvE3_clEvEUllE_EEvRNS_18TensorIteratorBaseERKT_EUliE_EEviT1_,"a",@progbits
	.sectionflags	@""
	.align	4
.nv.constant0._ZN2at6native18elementwise_kernelILi128ELi2EZNS0_22gpu_kernel_impl_nocastIZZNS0_73_GLOBAL__N__c8866d80_35_SparseBinaryOpIntersectionKernel_cu_9e10b42f_311142_sparse_binary_op_intersection_kernel_implINS3_18CUDAKernelLauncherENS3_36CUDAValueSelectionIntersectionKernelINS3_5MulOpEEElLl0EEEvRNS_6TensorERKS9_SC_RKSt6vectorIlSaIlEERKSt8optionalIS9_ESL_bbENKUlvE3_clEvEUllE_EEvRNS_18TensorIteratorBaseERKT_EUliE_EEviT1_:
	.zero		1152


//--------------------- .nv.constant0._ZN2at6native27unrolled_elementwise_kernelIZZNS0_73_GLOBAL__N__c8866d80_35_SparseBinaryOpIntersectionKernel_cu_9e10b42f_311142_sparse_binary_op_intersection_kernel_implINS2_18CUDAKernelLauncherENS2_36CUDAValueSelectionIntersectionKernelINS2_5MulOpEEElLl0EEEvRNS_6TensorERKS8_SB_RKSt6vectorIlSaIlEERKSt8optionalIS8_ESK_bbENKUlvE3_clEvEUllE_St5arrayIPcLm2EELi4E23TrivialOffsetCalculatorILi1EjESR_NS0_6memory15LoadWithoutCastENSS_16StoreWithoutCastEEEviT_T0_T2_T3_T4_T5_ --------------------------
	.section	.nv.constant0._ZN2at6native27unrolled_elementwise_kernelIZZNS0_73_GLOBAL__N__c8866d80_35_SparseBinaryOpIntersectionKernel_cu_9e10b42f_311142_sparse_binary_op_intersection_kernel_implINS2_18CUDAKernelLauncherENS2_36CUDAValueSelectionIntersectionKernelINS2_5MulOpEEElLl0EEEvRNS_6TensorERKS8_SB_RKSt6vectorIlSaIlEERKSt8optionalIS8_ESK_bbENKUlvE3_clEvEUllE_St5arrayIPcLm2EELi4E23TrivialOffsetCalculatorILi1EjESR_NS0_6memory15LoadWithoutCastENSS_16StoreWithoutCastEEEviT_T0_T2_T3_T4_T5_,"a",@progbits
	.sectionflags	@""
	.align	4
.nv.constant0._ZN2at6native27unrolled_elementwise_kernelIZZNS0_73_GLOBAL__N__c8866d80_35_SparseBinaryOpIntersectionKernel_cu_9e10b42f_311142_sparse_binary_op_intersection_kernel_implINS2_18CUDAKernelLauncherENS2_36CUDAValueSelectionIntersectionKernelINS2_5MulOpEEElLl0EEEvRNS_6TensorERKS8_SB_RKSt6vectorIlSaIlEERKSt8optionalIS8_ESK_bbENKUlvE3_clEvEUllE_St5arrayIPcLm2EELi4E23TrivialOffsetCalculatorILi1EjESR_NS0_6memory15LoadWithoutCastENSS_16StoreWithoutCastEEEviT_T0_T2_T3_T4_T5_:
	.zero		644


//--------------------- .nv.constant0._ZN2at6native29vectorized_elementwise_kernelILi2EZZNS0_73_GLOBAL__N__c8866d80_35_SparseBinaryOpIntersectionKernel_cu_9e10b42f_311142_sparse_binary_op_intersection_kernel_implINS2_18CUDAKernelLauncherENS2_36CUDAValueSelectionIntersectionKernelINS2_5MulOpEEElLl0EEEvRNS_6TensorERKS8_SB_RKSt6vectorIlSaIlEERKSt8optionalIS8_ESK_bbENKUlvE3_clEvEUllE_St5arrayIPcLm2EEEEviT0_T1_ --------------------------
	.section	.nv.constant0._ZN2at6native29vectorized_elementwise_kernelILi2EZZNS0_73_GLOBAL__N__c8866d80_35_SparseBinaryOpIntersectionKernel_cu_9e10b42f_311142_sparse_binary_op_intersection_kernel_implINS2_18CUDAKernelLauncherENS2_36CUDAValueSelectionIntersectionKernelINS2_5MulOpEEElLl0EEEvRNS_6TensorERKS8_SB_RKSt6vectorIlSaIlEERKSt8optionalIS8_ESK_bbENKUlvE3_clEvEUllE_St5arrayIPcLm2EEEEviT0_T1_,"a",@progbits
	.sectionflags	@""
	.align	4
.nv.constant0._ZN2at6native29vectorized_elementwise_kernelILi2EZZNS0_73_GLOBAL__N__c8866d80_35_SparseBinaryOpIntersectionKernel_cu_9e10b42f_311142_sparse_binary_op_intersection_kernel_implINS2_18CUDAKernelLauncherENS2_36CUDAValueSelectionIntersectionKernelINS2_5MulOpEEElLl0EEEvRNS_6TensorERKS8_SB_RKSt6vectorIlSaIlEERKSt8optionalIS8_ESK_bbENKUlvE3_clEvEUllE_St5arrayIPcLm2EEEEviT0_T1_:
	.zero		640


//--------------------- .nv.constant0._ZN2at6native29vectorized_elementwise_kernelILi4EZZNS0_73_GLOBAL__N__c8866d80_35_SparseBinaryOpIntersectionKernel_cu_9e10b42f_311142_sparse_binary_op_intersection_kernel_implINS2_18CUDAKernelLauncherENS2_36CUDAValueSelectionIntersectionKernelINS2_5MulOpEEElLl0EEEvRNS_6TensorERKS8_SB_RKSt6vectorIlSaIlEERKSt8optionalIS8_ESK_bbENKUlvE3_clEvEUllE_St5arrayIPcLm2EEEEviT0_T1_ --------------------------
	.section	.nv.constant0._ZN2at6native29vectorized_elementwise_kernelILi4EZZNS0_73_GLOBAL__N__c8866d80_35_SparseBinaryOpIntersectionKernel_cu_9e10b42f_311142_sparse_binary_op_intersection_kernel_implINS2_18CUDAKernelLauncherENS2_36CUDAValueSelectionIntersectionKernelINS2_5MulOpEEElLl0EEEvRNS_6TensorERKS8_SB_RKSt6vectorIlSaIlEERKSt8optionalIS8_ESK_bbENKUlvE3_clEvEUllE_St5arrayIPcLm2EEEEviT0_T1_,"a",@progbits
	.sectionflags	@""
	.align	4
.nv.constant0._ZN2at6native29vectorized_elementwise_kernelILi4EZZNS0_73_GLOBAL__N__c8866d80_35_SparseBinaryOpIntersectionKernel_cu_9e10b42f_311142_sparse_binary_op_intersection_kernel_implINS2_18CUDAKernelLauncherENS2_36CUDAValueSelectionIntersectionKernelINS2_5MulOpEEElLl0EEEvRNS_6TensorERKS8_SB_RKSt6vectorIlSaIlEERKSt8optionalIS8_ESK_bbENKUlvE3_clEvEUllE_St5arrayIPcLm2EEEEviT0_T1_:
	.zero		640


//--------------------- .nv.constant0._ZN2at6native29vectorized_elementwise_kernelILi8EZZNS0_73_GLOBAL__N__c8866d80_35_SparseBinaryOpIntersectionKernel_cu_9e10b42f_311142_sparse_binary_op_intersection_kernel_implINS2_18CUDAKernelLauncherENS2_36CUDAValueSelectionIntersectionKernelINS2_5MulOpEEElLl0EEEvRNS_6TensorERKS8_SB_RKSt6vectorIlSaIlEERKSt8optionalIS8_ESK_bbENKUlvE3_clEvEUllE_St5arrayIPcLm2EEEEviT0_T1_ --------------------------
	.section	.nv.constant0._ZN2at6native29vectorized_elementwise_kernelILi8EZZNS0_73_GLOBAL__N__c8866d80_35_SparseBinaryOpIntersectionKernel_cu_9e10b42f_311142_sparse_binary_op_intersection_kernel_implINS2_18CUDAKernelLauncherENS2_36CUDAValueSelectionIntersectionKernelINS2_5MulOpEEElLl0EEEvRNS_6TensorERKS8_SB_RKSt6vectorIlSaIlEERKSt8optionalIS8_ESK_bbENKUlvE3_clEvEUllE_St5arrayIPcLm2EEEEviT0_T1_,"a",@progbits
	.sectionflags	@""
	.align	4
.nv.constant0._ZN2at6native29vectorized_elementwise_kernelILi8EZZNS0_73_GLOBAL__N__c8866d80_35_SparseBinaryOpIntersectionKernel_cu_9e10b42f_311142_sparse_binary_op_intersection_kernel_implINS2_18CUDAKernelLauncherENS2_36CUDAValueSelectionIntersectionKernelINS2_5MulOpEEElLl0EEEvRNS_6TensorERKS8_SB_RKSt6vectorIlSaIlEERKSt8optionalIS8_ESK_bbENKUlvE3_clEvEUllE_St5arrayIPcLm2EEEEviT0_T1_:
	.zero		640


//--------------------- .nv.constant0._ZN2at6native18elementwise_kernelILi128ELi4EZNS0_15gpu_kernel_implIZZNS0_73_GLOBAL__N__c8866d80_35_SparseBinaryOpIntersectionKernel_cu_9e10b42f_311142_sparse_binary_op_intersection_kernel_implINS3_18CUDAKernelLauncherENS3_36CUDAValueSelectionIntersectionKernelINS3_5MulOpEEElLl0EEEvRNS_6TensorERKS9_SC_RKSt6vectorIlSaIlEERKSt8optionalIS9_ESL_bbENKUlvE1_clEvEUllE_EEvRNS_18TensorIteratorBaseERKT_EUliE_EEviT1_ --------------------------
	.section	.nv.constant0._ZN2at6native18elementwise_kernelILi128ELi4EZNS0_15gpu_kernel_implIZZNS0_73_GLOBAL__N__c8866d80_35_SparseBinaryOpIntersectionKernel_cu_9e10b42f_311142_sparse_binary_op_intersection_kernel_implINS3_18CUDAKernelLauncherENS3_36CUDAValueSelectionIntersectionKernelINS3_5MulOpEEElLl0EEEvRNS_6TensorERKS9_SC_RKSt6vectorIlSaIlEERKSt8optionalIS9_ESL_bbENKUlvE1_clEvEUllE_EEvRNS_18TensorIteratorBaseERKT_EUliE_EEviT1_,"a",@progbits
	.sectionflags	@""
	.align	4
.nv.constant0._ZN2at6native18elementwise_kernelILi128ELi4EZNS0_15gpu_kernel_implIZZNS0_73_GLOBAL__N__c8866d80_35_SparseBinaryOpIntersectionKernel_cu_9e10b42f_311142_sparse_binary_op_intersection_kernel_implINS3_18CUDAKernelLauncherENS3_36CUDAValueSelectionIntersectionKernelINS3_5MulOpEEElLl0EEEvRNS_6TensorERKS9_SC_RKSt6vectorIlSaIlEERKSt8optionalIS9_ESL_bbENKUlvE1_clEvEUllE_EEvRNS_18TensorIteratorBaseERKT_EUliE_EEviT1_:
	.zero		1120


//--------------------- .nv.constant0._ZN2at6native27unrolled_elementwise_kernelIZZNS0_73_GLOBAL__N__c8866d80_35_SparseBinaryOpIntersectionKernel_cu_9e10b42f_311142_sparse_binary_op_intersection_kernel_implINS2_18CUDAKernelLauncherENS2_36CUDAValueSelectionIntersectionKernelINS2_5MulOpEEElLl0EEEvRNS_6TensorERKS8_SB_RKSt6vectorIlSaIlEERKSt8optionalIS8_ESK_bbENKUlvE1_clEvEUllE_St5arrayIPcLm2EELi4E23TrivialOffsetCalculatorILi1EjESR_NS0_6memory12LoadWithCastILi1EEENSS_13StoreWithCastILi1EEEEEviT_T0_T2_T3_T4_T5_ --------------------------
	.section	.nv.constant0._ZN2at6native27unrolled_elementwise_kernelIZZNS0_73_GLOBAL__N__c8866d80_35_SparseBinaryOpIntersectionKernel_cu_9e10b42f_311142_sparse_binary_op_intersection_kernel_implINS2_18CUDAKernelLauncherENS2_36CUDAValueSelectionIntersectionKernelINS2_5MulOpEEElLl0EEEvRNS_6TensorERKS8_SB_RKSt6vectorIlSaIlEERKSt8optionalIS8_ESK_bbENKUlvE1_clEvEUllE_St5arrayIPcLm2EELi4E23TrivialOffsetCalculatorILi1EjESR_NS0_6memory12LoadWithCastILi1EEENSS_13StoreWithCastILi1EEEEEviT_T0_T2_T3_T4_T5_,"a",@progbits
	.sectionflags	@""
	.align	4
.nv.constant0._ZN2at6native27unrolled_elementwise_kernelIZZNS0_73_GLOBAL__N__c8866d80_35_SparseBinaryOpIntersectionKernel_cu_9e10b42f_311142_sparse_binary_op_intersection_kernel_implINS2_18CUDAKernelLauncherENS2_36CUDAValueSelectionIntersectionKernelINS2_5MulOpEEElLl0EEEvRNS_6TensorERKS8_SB_RKSt6vectorIlSaIlEERKSt8optionalIS8_ESK_bbENKUlvE1_clEvEUllE_St5arrayIPcLm2EELi4E23TrivialOffsetCalculatorILi1EjESR_NS0_6memory12LoadWithCastILi1EEENSS_13StoreWithCastILi1EEEEEviT_T0_T2_T3_T4_T5_:
	.zero		620


//--------------------- .nv.constant0._ZN2at6native18elementwise_kernelILi128ELi2EZNS0_22gpu_kernel_impl_nocastIZZNS0_73_GLOBAL__N__c8866d80_35_SparseBinaryOpIntersectionKernel_cu_9e10b42f_311142_sparse_binary_op_intersection_kernel_implINS3_18CUDAKernelLauncherENS3_36CUDAValueSelectionIntersectionKernelINS3_5MulOpEEElLl0EEEvRNS_6TensorERKS9_SC_RKSt6vectorIlSaIlEERKSt8optionalIS9_ESL_bbENKUlvE1_clEvEUllE_EEvRNS_18TensorIteratorBaseERKT_EUliE_EEviT1_ --------------------------
	.section	.nv.constant0._ZN2at6native18elementwise_kernelILi128ELi2EZNS0_22gpu_kernel_impl_nocastIZZNS0_73_GLOBAL__N__c8866d80_35_SparseBinaryOpIntersectionKernel_cu_9e10b42f_311142_sparse_binary_op_intersection_kernel_implINS3_18CUDAKernelLauncherENS3_36CUDAValueSelectionIntersectionKernelINS3_5MulOpEEElLl0EEEvRNS_6TensorERKS9_SC_RKSt6vectorIlSaIlEERKSt8optionalIS9_ESL_bbENKUlvE1_clEvEUllE_EEvRNS_18TensorIteratorBaseERKT_EUliE_EEviT1_,"a",@progbits
	.sectionflags	@""
	.align	4
.nv.constant0._ZN2at6native18elementwise_kernelILi128ELi2EZNS0_22gpu_kernel_impl_nocastIZZNS0_73_GLOBAL__N__c8866d80_35_SparseBinaryOpIntersectionKernel_cu_9e10b42f_311142_sparse_binary_op_intersection_kernel_implINS3_18CUDAKernelLauncherENS3_36CUDAValueSelectionIntersectionKernelINS3_5MulOpEEElLl0EEEvRNS_6TensorERKS9_SC_RKSt6vectorIlSaIlEERKSt8optionalIS9_ESL_bbENKUlvE1_clEvEUllE_EEvRNS_18TensorIteratorBaseERKT_EUliE_EEviT1_:
	.zero		1112


//--------------------- .nv.constant0._ZN2at6native27unrolled_elementwise_kernelIZZNS0_73_GLOBAL__N__c8866d80_35_SparseBinaryOpIntersectionKernel_cu_9e10b42f_311142_sparse_binary_op_intersection_kernel_implINS2_18CUDAKernelLauncherENS2_36CUDAValueSelectionIntersectionKernelINS2_5MulOpEEElLl0EEEvRNS_6TensorERKS8_SB_RKSt6vectorIlSaIlEERKSt8optionalIS8_ESK_bbENKUlvE1_clEvEUllE_St5arrayIPcLm2EELi4E23TrivialOffsetCalculatorILi1EjESR_NS0_6memory15LoadWithoutCastENSS_16StoreWithoutCastEEEviT_T0_T2_T3_T4_T5_ --------------------------
	.section	.nv.constant0._ZN2at6native27unrolled_elementwise_kernelIZZNS0_73_GLOBAL__N__c8866d80_35_SparseBinaryOpIntersectionKernel_cu_9e10b42f_311142_sparse_binary_op_intersection_kernel_implINS2_18CUDAKernelLauncherENS2_36CUDAValueSelectionIntersectionKernelINS2_5MulOpEEElLl0EEEvRNS_6TensorERKS8_SB_RKSt6vectorIlSaIlEERKSt8optionalIS8_ESK_bbENKUlvE1_clEvEUllE_St5arrayIPcLm2EELi4E23TrivialOffsetCalculatorILi1EjESR_NS0_6memory15LoadWithoutCastENSS_16StoreWithoutCastEEEviT_T0_T2_T3_T4_T5_,"a",@progbits
	.sectionflags	@""
	.align	4
.nv.constant0._ZN2at6native27unrolled_elementwise_kernelIZZNS0_73_GLOBAL__N__c8866d80_35_SparseBinaryOpIntersectionKernel_cu_9e10b42f_311142_sparse_binary_op_intersection_kernel_implINS2_18CUDAKernelLauncherENS2_36CUDAValueSelectionIntersectionKernelINS2_5MulOpEEElLl0EEEvRNS_6TensorERKS8_SB_RKSt6vectorIlSaIlEERKSt8optionalIS8_ESK_bbENKUlvE1_clEvEUllE_St5arrayIPcLm2EELi4E23TrivialOffsetCalculatorILi1EjESR_NS0_6memory15LoadWithoutCastENSS_16StoreWithoutCastEEEviT_T0_T2_T3_T4_T5_:
	.zero		604


//--------------------- .nv.constant0._ZN2at6native29vectorized_elementwise_kernelILi2EZZNS0_73_GLOBAL__N__c8866d80_35_SparseBinaryOpIntersectionKernel_cu_9e10b42f_311142_sparse_binary_op_intersection_kernel_implINS2_18CUDAKernelLauncherENS2_36CUDAValueSelectionIntersectionKernelINS2_5MulOpEEElLl0EEEvRNS_6TensorERKS8_SB_RKSt6vectorIlSaIlEERKSt8optionalIS8_ESK_bbENKUlvE1_clEvEUllE_St5arrayIPcLm2EEEEviT0_T1_ --------------------------
	.section	.nv.constant0._ZN2at6native29vectorized_elementwise_kernelILi2EZZNS0_73_GLOBAL__N__c8866d80_35_SparseBinaryOpIntersectionKernel_cu_9e10b42f_311142_sparse_binary_op_intersection_kernel_implINS2_18CUDAKernelLauncherENS2_36CUDAValueSelectionIntersectionKernelINS2_5MulOpEEElLl0EEEvRNS_6TensorERKS8_SB_RKSt6vectorIlSaIlEERKSt8optionalIS8_ESK_bbENKUlvE1_clEvEUllE_St5arrayIPcLm2EEEEviT0_T1_,"a",@progbits
	.sectionflags	@""
	.align	4
.nv.constant0._ZN2at6native29vectorized_elementwise_kernelILi2EZZNS0_73_GLOBAL__N__c8866d80_35_SparseBinaryOpIntersectionKernel_cu_9e10b42f_311142_sparse_binary_op_intersection_kernel_implINS2_18CUDAKernelLauncherENS2_36CUDAValueSelectionIntersectionKernelINS2_5MulOpEEElLl0EEEvRNS_6TensorERKS8_SB_RKSt6vectorIlSaIlEERKSt8optionalIS8_ESK_bbENKUlvE1_clEvEUllE_St5arrayIPcLm2EEEEviT0_T1_:
	.zero		600


//--------------------- .nv.constant0._ZN2at6native29vectorized_elementwise_kernelILi4EZZNS0_73_GLOBAL__N__c8866d80_35_SparseBinaryOpIntersectionKernel_cu_9e10b42f_311142_sparse_binary_op_intersection_kernel_implINS2_18CUDAKernelLauncherENS2_36CUDAValueSelectionIntersectionKernelINS2_5MulOpEEElLl0EEEvRNS_6TensorERKS8_SB_RKSt6vectorIlSaIlEERKSt8optionalIS8_ESK_bbENKUlvE1_clEvEUllE_St5arrayIPcLm2EEEEviT0_T1_ --------------------------
	.section	.nv.constant0._ZN2at6native29vectorized_elementwise_kernelILi4EZZNS0_73_GLOBAL__N__c8866d80_35_SparseBinaryOpIntersectionKernel_cu_9e10b42f_311142_sparse_binary_op_intersection_kernel_implINS2_18CUDAKernelLauncherENS2_36CUDAValueSelectionIntersectionKernelINS2_5MulOpEEElLl0EEEvRNS_6TensorERKS8_SB_RKSt6vectorIlSaIlEERKSt8optionalIS8_ESK_bbENKUlvE1_clEvEUllE_St5arrayIPcLm2EEEEviT0_T1_,"a",@progbits
	.sectionflags	@""
	.align	4
.nv.constant0._ZN2at6native29vectorized_elementwise_kernelILi4EZZNS0_73_GLOBAL__N__c8866d80_35_SparseBinaryOpIntersectionKernel_cu_9e10b42f_311142_sparse_binary_op_intersection_kernel_implINS2_18CUDAKernelLauncherENS2_36CUDAValueSelectionIntersectionKernelINS2_5MulOpEEElLl0EEEvRNS_6TensorERKS8_SB_RKSt6vectorIlSaIlEERKSt8optionalIS8_ESK_bbENKUlvE1_clEvEUllE_St5arrayIPcLm2EEEEviT0_T1_:
	.zero		600


//--------------------- .nv.constant0._ZN2at6native29vectorized_elementwise_kernelILi8EZZNS0_73_GLOBAL__N__c8866d80_35_SparseBinaryOpIntersectionKernel_cu_9e10b42f_311142_sparse_binary_op_intersection_kernel_implINS2_18CUDAKernelLauncherENS2_36CUDAValueSelectionIntersectionKernelINS2_5MulOpEEElLl0EEEvRNS_6TensorERKS8_SB_RKSt6vectorIlSaIlEERKSt8optionalIS8_ESK_bbENKUlvE1_clEvEUllE_St5arrayIPcLm2EEEEviT0_T1_ --------------------------
	.section	.nv.constant0._ZN2at6native29vectorized_elementwise_kernelILi8EZZNS0_73_GLOBAL__N__c8866d80_35_SparseBinaryOpIntersectionKernel_cu_9e10b42f_311142_sparse_binary_op_intersection_kernel_implINS2_18CUDAKernelLauncherENS2_36CUDAValueSelectionIntersectionKernelINS2_5MulOpEEElLl0EEEvRNS_6TensorERKS8_SB_RKSt6vectorIlSaIlEERKSt8optionalIS8_ESK_bbENKUlvE1_clEvEUllE_St5arrayIPcLm2EEEEviT0_T1_,"a",@progbits
	.sectionflags	@""
	.align	4
.nv.constant0._ZN2at6native29vectorized_elementwise_kernelILi8EZZNS0_73_GLOBAL__N__c8866d80_35_SparseBinaryOpIntersectionKernel_cu_9e10b42f_311142_sparse_binary_op_intersection_kernel_implINS2_18CUDAKernelLauncherENS2_36CUDAValueSelectionIntersectionKernelINS2_5MulOpEEElLl0EEEvRNS_6TensorERKS8_SB_RKSt6vectorIlSaIlEERKSt8optionalIS8_ESK_bbENKUlvE1_clEvEUllE_St5arrayIPcLm2EEEEviT0_T1_:
	.zero		600


//--------------------- .nv.constant0._ZN2at6native18elementwise_kernelILi128ELi4EZNS0_15gpu_kernel_implIZZNS0_73_GLOBAL__N__c8866d80_35_SparseBinaryOpIntersectionKernel_cu_9e10b42f_311142_sparse_binary_op_intersection_kernel_implINS3_18CUDAKernelLauncherENS3_36CUDAValueSelectionIntersectionKernelINS3_5MulOpEEElLl8EEEvRNS_6TensorERKS9_SC_RKSt6vectorIlSaIlEERKSt8optionalIS9_ESL_bbENKUlvE3_clEvEUllE_EEvRNS_18TensorIteratorBaseERKT_EUliE_EEviT1_ --------------------------
	.section	.nv.constant0._ZN2at6native18elementwise_kernelILi128ELi4EZNS0_15gpu_kernel_implIZZNS0_73_GLOBAL__N__c8866d80_35_SparseBinaryOpIntersectionKernel_cu_9e10b42f_311142_sparse_binary_op_intersection_kernel_implINS3_18CUDAKernelLauncherENS3_36CUDAValueSelectionIntersectionKernelINS3_5MulOpEEElLl8EEEvRNS_6TensorERKS9_SC_RKSt6vectorIlSaIlEERKSt8optionalIS9_ESL_bbENKUlvE3_clEvEUllE_EEvRNS_18TensorIteratorBaseERKT_EUliE_EEviT1_,"a",@progbits
	.sectionflags	@""
	.align	4
.nv.constant0._ZN2at6native18elementwise_kernelILi128ELi4EZNS0_15gpu_kernel_implIZZNS0_73_GLOBAL__N__c8866d80_35_SparseBinaryOpIntersectionKernel_cu_9e10b42f_311142_sparse_binary_op_intersection_kernel_implINS3_18CUDAKernelLauncherENS3_36CUDAValueSelectionIntersectionKernelINS3_5MulOpEEElLl8EEEvRNS_6TensorERKS9_SC_RKSt6vectorIlSaIlEERKSt8optionalIS9_ESL_bbENKUlvE3_clEvEUllE_EEvRNS_18TensorIteratorBaseERKT_EUliE_EEviT1_:
	.zero		1216


//--------------------- .nv.constant0._ZN2at6native27unrolled_elementwise_kernelIZZNS0_73_GLOBAL__N__c8866d80_35_SparseBinaryOpIntersectionKernel_cu_9e10b42f_311142_sparse_binary_op_intersection_kernel_implINS2_18CUDAKernelLauncherENS2_36CUDAValueSelectionIntersectionKernelINS2_5MulOpEEElLl8EEEvRNS_6TensorERKS8_SB_RKSt6vectorIlSaIlEERKSt8optionalIS8_ESK_bbENKUlvE3_clEvEUllE_St5arrayIPcLm2EELi4E23TrivialOffsetCalculatorILi1EjESR_NS0_6memory12LoadWithCastILi1EEENSS_13StoreWithCastILi1EEEEEviT_T0_T2_T3_T4_T5_ --------------------------
	.section	.nv.constant0._ZN2at6native27unrolled_elementwise_kernelIZZNS0_73_GLOBAL__N__c8866d80_35_SparseBinaryOpIntersectionKernel_cu_9e10b42f_311142_sparse_binary_op_intersection_kernel_implINS2_18CUDAKernelLauncherENS2_36CUDAValueSelectionIntersectionKernelINS2_5MulOpEEElLl8EEEvRNS_6TensorERKS8_SB_RKSt6vectorIlSaIlEERKSt8optionalIS8_ESK_bbENKUlvE3_clEvEUllE_St5arrayIPcLm2EELi4E23TrivialOffsetCalculatorILi1EjESR_NS0_6memory12LoadWithCastILi1EEENSS_13StoreWithCastILi1EEEEEviT_T0_T2_T3_T4_T5_,"a",@progbits
	.sectionflags	@""
	.align	4
.nv.constant0._ZN2at6native27unrolled_elementwise_kernelIZZNS0_73_GLOBAL__N__c8866d80_35_SparseBinaryOpIntersectionKernel_cu_9e10b42f_311142_sparse_binary_op_intersection_kernel_implINS2_18CUDAKernelLauncherENS2_36CUDAValueSelectionIntersectionKernelINS2_5MulOpEEElLl8EEEvRNS_6TensorERKS8_SB_RKSt6vectorIlSaIlEERKSt8optionalIS8_ESK_bbENKUlvE3_clEvEUllE_St5arrayIPcLm2EELi4E23TrivialOffsetCalculatorILi1EjESR_NS0_6memory12LoadWithCastILi1EEENSS_13StoreWithCastILi1EEEEEviT_T0_T2_T3_T4_T5_:
	.zero		716


//--------------------- .nv.constant0._ZN2at6native18elementwise_kernelILi128ELi2EZNS0_22gpu_kernel_impl_nocastIZZNS0_73_GLOBAL__N__c8866d80_35_SparseBinaryOpIntersectionKernel_cu_9e10b42f_311142_sparse_binary_op_intersection_kernel_implINS3_18CUDAKernelLauncherENS3_36CUDAValueSelectionIntersectionKernelINS3_5MulOpEEElLl8EEEvRNS_6TensorERKS9_SC_RKSt6vectorIlSaIlEERKSt8optionalIS9_ESL_bbENKUlvE3_clEvEUllE_EEvRNS_18TensorIteratorBaseERKT_EUliE_EEviT1_ --------------------------
	.section	.nv.constant0._ZN2at6native18elementwise_kernelILi128ELi2EZNS0_22gpu_kernel_impl_nocastIZZNS0_73_GLOBAL__N__c8866d80_35_SparseBinaryOpIntersectionKernel_cu_9e10b42f_311142_sparse_binary_op_intersection_kernel_implINS3_18CUDAKernelLauncherENS3_36CUDAValueSelectionIntersectionKernelINS3_5MulOpEEElLl8EEEvRNS_6TensorERKS9_SC_RKSt6vectorIlSaIlEERKSt8optionalIS9_ESL_bbENKUlvE3_clEvEUllE_EEvRNS_18TensorIteratorBaseERKT_EUliE_EEviT1_,"a",@progbits
	.sectionflags	@""
	.align	4
.nv.constant0._ZN2at6native18elementwise_kernelILi128ELi2EZNS0_22gpu_kernel_impl_nocastIZZNS0_73_GLOBAL__N__c8866d80_35_SparseBinaryOpIntersectionKernel_cu_9e10b42f_311142_sparse_binary_op_intersection_kernel_implINS3_18CUDAKernelLauncherENS3_36CUDAValueSelectionIntersectionKernelINS3_5MulOpEEElLl8EEEvRNS_6TensorERKS9_SC_RKSt6vectorIlSaIlEERKSt8optionalIS9_ESL_bbENKUlvE3_clEvEUllE_EEvRNS_18TensorIteratorBaseERKT_EUliE_EEviT1_:
	.zero		1208


//--------------------- .nv.constant0._ZN2at6native27unrolled_elementwise_kernelIZZNS0_73_GLOBAL__N__c8866d80_35_SparseBinaryOpIntersectionKernel_cu_9e10b42f_311142_sparse_binary_op_intersection_kernel_implINS2_18CUDAKernelLauncherENS2_36CUDAValueSelectionIntersectionKernelINS2_5MulOpEEElLl8EEEvRNS_6TensorERKS8_SB_RKSt6vectorIlSaIlEERKSt8optionalIS8_ESK_bbENKUlvE3_clEvEUllE_St5arrayIPcLm2EELi4E23TrivialOffsetCalculatorILi1EjESR_NS0_6memory15LoadWithoutCastENSS_16StoreWithoutCastEEEviT_T0_T2_T3_T4_T5_ --------------------------
	.section	.nv.constant0._ZN2at6native27unrolled_elementwise_kernelIZZNS0_73_GLOBAL__N__c8866d80_35_SparseBinaryOpIntersectionKernel_cu_9e10b42f_311142_sparse_binary_op_intersection_kernel_implINS2_18CUDAKernelLauncherENS2_36CUDAValueSelectionIntersectionKernelINS2_5MulOpEEElLl8EEEvRNS_6TensorERKS8_SB_RKSt6vectorIlSaIlEERKSt8optionalIS8_ESK_bbENKUlvE3_clEvEUllE_St5arrayIPcLm2EELi4E23TrivialOffsetCalculatorILi1EjESR_NS0_6memory15LoadWithoutCastENSS_16StoreWithoutCastEEEviT_T0_T2_T3_T4_T5_,"a",@progbits
	.sectionflags	@""
	.align	4
.nv.constant0._ZN2at6native27unrolled_elementwise_kernelIZZNS0_73_GLOBAL__N__c8866d80_35_SparseBinaryOpIntersectionKernel_cu_9e10b42f_311142_sparse_binary_op_intersection_kernel_implINS2_18CUDAKernelLauncherENS2_36CUDAValueSelectionIntersectionKernelINS2_5MulOpEEElLl8EEEvRNS_6TensorERKS8_SB_RKSt6vectorIlSaIlEERKSt8optionalIS8_ESK_bbENKUlvE3_clEvEUllE_St5arrayIPcLm2EELi4E23TrivialOffsetCalculatorILi1EjESR_NS0_6memory15LoadWithoutCastENSS_16StoreWithoutCastEEEviT_T0_T2_T3_T4_T5_:
	.zero		700


//--------------------- .nv.constant0._ZN2at6native29vectorized_elementwise_kernelILi2EZZNS0_73_GLOBAL__N__c8866d80_35_SparseBinaryOpIntersectionKernel_cu_9e10b42f_311142_sparse_binary_op_intersection_kernel_implINS2_18CUDAKernelLauncherENS2_36CUDAValueSelectionIntersectionKernelINS2_5MulOpEEElLl8EEEvRNS_6TensorERKS8_SB_RKSt6vectorIlSaIlEERKSt8optionalIS8_ESK_bbENKUlvE3_clEvEUllE_St5arrayIPcLm2EEEEviT0_T1_ --------------------------
	.section	.nv.constant0._ZN2at6native29vectorized_elementwise_kernelILi2EZZNS0_73_GLOBAL__N__c8866d80_35_SparseBinaryOpIntersectionKernel_cu_9e10b42f_311142_sparse_binary_op_intersection_kernel_implINS2_18CUDAKernelLauncherENS2_36CUDAValueSelectionIntersectionKernelINS2_5MulOpEEElLl8EEEvRNS_6TensorERKS8_SB_RKSt6vectorIlSaIlEERKSt8optionalIS8_ESK_bbENKUlvE3_clEvEUllE_St5arrayIPcLm2EEEEviT0_T1_,"a",@progbits
	.sectionflags	@""
	.align	4
.nv.constant0._ZN2at6native29vectorized_elementwise_kernelILi2EZZNS0_73_GLOBAL__N__c8866d80_35_SparseBinaryOpIntersectionKernel_cu_9e10b42f_311142_sparse_binary_op_intersection_kernel_implINS2_18CUDAKernelLauncherENS2_36CUDAValueSelectionIntersectionKernelINS2_5MulOpEEElLl8EEEvRNS_6TensorERKS8_SB_RKSt6vectorIlSaIlEERKSt8optionalIS8_ESK_bbENKUlvE3_clEvEUllE_St5arrayIPcLm2EEEEviT0_T1_:
	.zero		696


//--------------------- .nv.constant0._ZN2at6native29vectorized_elementwise_kernelILi4EZZNS0_73_GLOBAL__N__c8866d80_35_SparseBinaryOpIntersectionKernel_cu_9e10b42f_311142_sparse_binary_op_intersection_kernel_implINS2_18CUDAKernelLauncherENS2_36CUDAValueSelectionIntersectionKernelINS2_5MulOpEEElLl8EEEvRNS_6TensorERKS8_SB_RKSt6vectorIlSaIlEERKSt8optionalIS8_ESK_bbENKUlvE3_clEvEUllE_St5arrayIPcLm2EEEEviT0_T1_ --------------------------
	.section	.nv.constant0._ZN2at6native29vectorized_elementwise_kernelILi4EZZNS0_73_GLOBAL__N__c8866d80_35_SparseBinaryOpIntersectionKernel_cu_9e10b42f_311142_sparse_binary_op_intersection_kernel_implINS2_18CUDAKernelLauncherENS2_36CUDAValueSelectionIntersectionKernelINS2_5MulOpEEElLl8EEEvRNS_6TensorERKS8_SB_RKSt6vectorIlSaIlEERKSt8optionalIS8_ESK_bbENKUlvE3_clEvEUllE_St5arrayIPcLm2EEEEviT0_T1_,"a",@progbits
	.sectionflags	@""
	.align	4
.nv.constant0._ZN2at6native29vectorized_elementwise_kernelILi4EZZNS0_73_GLOBAL__N__c8866d80_35_SparseBinaryOpIntersectionKernel_cu_9e10b42f_311142_sparse_binary_op_intersection_kernel_implINS2_18CUDAKernelLauncherENS2_36CUDAValueSelectionIntersectionKernelINS2_5MulOpEEElLl8EEEvRNS_6TensorERKS8_SB_RKSt6vectorIlSaIlEERKSt8optionalIS8_ESK_bbENKUlvE3_clEvEUllE_St5arrayIPcLm2EEEEviT0_T1_:
	.zero		696


//--------------------- .nv.constant0._ZN2at6native29vectorized_elementwise_kernelILi8EZZNS0_73_GLOBAL__N__c8866d80_35_SparseBinaryOpIntersectionKernel_cu_9e10b42f_311142_sparse_binary_op_intersection_kernel_implINS2_18CUDAKernelLauncherENS2_36CUDAValueSelectionIntersectionKernelINS2_5MulOpEEElLl8EEEvRNS_6TensorERKS8_SB_RKSt6vectorIlSaIlEERKSt8optionalIS8_ESK_bbENKUlvE3_clEvEUllE_St5arrayIPcLm2EEEEviT0_T1_ --------------------------
	.section	.nv.constant0._ZN2at6native29vectorized_elementwise_kernelILi8EZZNS0_73_GLOBAL__N__c8866d80_35_SparseBinaryOpIntersectionKernel_cu_9e10b42f_311142_sparse_binary_op_intersection_kernel_implINS2_18CUDAKernelLauncherENS2_36CUDAValueSelectionIntersectionKernelINS2_5MulOpEEElLl8EEEvRNS_6TensorERKS8_SB_RKSt6vectorIlSaIlEERKSt8optionalIS8_ESK_bbENKUlvE3_clEvEUllE_St5arrayIPcLm2EEEEviT0_T1_,"a",@progbits
	.sectionflags	@""
	.align	4
.nv.constant0._ZN2at6native29vectorized_elementwise_kernelILi8EZZNS0_73_GLOBAL__N__c8866d80_35_SparseBinaryOpIntersectionKernel_cu_9e10b42f_311142_sparse_binary_op_intersection_kernel_implINS2_18CUDAKernelLauncherENS2_36CUDAValueSelectionIntersectionKernelINS2_5MulOpEEElLl8EEEvRNS_6TensorERKS8_SB_RKSt6vectorIlSaIlEERKSt8optionalIS8_ESK_bbENKUlvE3_clEvEUllE_St5arrayIPcLm2EEEEviT0_T1_:
	.zero		696


//--------------------- .nv.constant0._ZN2at6native18elementwise_kernelILi128ELi4EZNS0_15gpu_kernel_implIZZNS0_73_GLOBAL__N__c8866d80_35_SparseBinaryOpIntersectionKernel_cu_9e10b42f_311142_sparse_binary_op_intersection_kernel_implINS3_18CUDAKernelLauncherENS3_36CUDAValueSelectionIntersectionKernelINS3_5MulOpEEElLl8EEEvRNS_6TensorERKS9_SC_RKSt6vectorIlSaIlEERKSt8optionalIS9_ESL_bbENKUlvE1_clEvEUllE_EEvRNS_18TensorIteratorBaseERKT_EUliE_EEviT1_ --------------------------
	.section	.nv.constant0._ZN2at6native18elementwise_kernelILi128ELi4EZNS0_15gpu_kernel_implIZZNS0_73_GLOBAL__N__c8866d80_35_SparseBinaryOpIntersectionKernel_cu_9e10b42f_311142_sparse_binary_op_intersection_kernel_implINS3_18CUDAKernelLauncherENS3_36CUDAValueSelectionIntersectionKernelINS3_5MulOpEEElLl8EEEvRNS_6TensorERKS9_SC_RKSt6vectorIlSaIlEERKSt8optionalIS9_ESL_bbENKUlvE1_clEvEUllE_EEvRNS_18TensorIteratorBaseERKT_EUliE_EEviT1_,"a",@progbits
	.sectionflags	@""
	.align	4
.nv.constant0._ZN2at6native18elementwise_kernelILi128ELi4EZNS0_15gpu_kernel_implIZZNS0_73_GLOBAL__N__c8866d80_35_SparseBinaryOpIntersectionKernel_cu_9e10b42f_311142_sparse_binary_op_intersection_kernel_implINS3_18CUDAKernelLauncherENS3_36CUDAValueSelectionIntersectionKernelINS3_5MulOpEEElLl8EEEvRNS_6TensorERKS9_SC_RKSt6vectorIlSaIlEERKSt8optionalIS9_ESL_bbENKUlvE1_clEvEUllE_EEvRNS_18TensorIteratorBaseERKT_EUliE_EEviT1_:
	.zero		1176


//--------------------- .nv.constant0._ZN2at6native27unrolled_elementwise_kernelIZZNS0_73_GLOBAL__N__c8866d80_35_SparseBinaryOpIntersectionKernel_cu_9e10b42f_311142_sparse_binary_op_intersection_kernel_implINS2_18CUDAKernelLauncherENS2_36CUDAValueSelectionIntersectionKernelINS2_5MulOpEEElLl8EEEvRNS_6TensorERKS8_SB_RKSt6vectorIlSaIlEERKSt8optionalIS8_ESK_bbENKUlvE1_clEvEUllE_St5arrayIPcLm2EELi4E23TrivialOffsetCalculatorILi1EjESR_NS0_6memory12LoadWithCastILi1EEENSS_13StoreWithCastILi1EEEEEviT_T0_T2_T3_T4_T5_ --------------------------
	.section	.nv.constant0._ZN2at6native27unrolled_elementwise_kernelIZZNS0_73_GLOBAL__N__c8866d80_35_SparseBinaryOpIntersectionKernel_cu_9e10b42f_311142_sparse_binary_op_intersection_kernel_implINS2_18CUDAKernelLauncherENS2_36CUDAValueSelectionIntersectionKernelINS2_5MulOpEEElLl8EEEvRNS_6TensorERKS8_SB_RKSt6vectorIlSaIlEERKSt8optionalIS8_ESK_bbENKUlvE1_clEvEUllE_St5arrayIPcLm2EELi4E23TrivialOffsetCalculatorILi1EjESR_NS0_6memory12LoadWithCastILi1EEENSS_13StoreWithCastILi1EEEEEviT_T0_T2_T3_T4_T5_,"a",@progbits
	.sectionflags	@""
	.align	4
.nv.constant0._ZN2at6native27unrolled_elementwise_kernelIZZNS0_73_GLOBAL__N__c8866d80_35_SparseBinaryOpIntersectionKernel_cu_9e10b42f_311142_sparse_binary_op_intersection_kernel_implINS2_18CUDAKernelLauncherENS2_36CUDAValueSelectionIntersectionKernelINS2_5MulOpEEElLl8EEEvRNS_6TensorERKS8_SB_RKSt6vectorIlSaIlEERKSt8optionalIS8_ESK_bbENKUlvE1_clEvEUllE_St5arrayIPcLm2EELi4E23TrivialOffsetCalculatorILi1EjESR_NS0_6memory12LoadWithCastILi1EEENSS_13StoreWithCastILi1EEEEEviT_T0_T2_T3_T4_T5_:
	.zero		676


//--------------------- .nv.constant0._ZN2at6native18elementwise_kernelILi128ELi2EZNS0_22gpu_kernel_impl_nocastIZZNS0_73_GLOBAL__N__c8866d80_35_SparseBinaryOpIntersectionKernel_cu_9e10b42f_311142_sparse_binary_op_intersection_kernel_implINS3_18CUDAKernelLauncherENS3_36CUDAValueSelectionIntersectionKernelINS3_5MulOpEEElLl8EEEvRNS_6TensorERKS9_SC_RKSt6vectorIlSaIlEERKSt8optionalIS9_ESL_bbENKUlvE1_clEvEUllE_EEvRNS_18TensorIteratorBaseERKT_EUliE_EEviT1_ --------------------------
	.section	.nv.constant0._ZN2at6native18elementwise_kernelILi128ELi2EZNS0_22gpu_kernel_impl_nocastIZZNS0_73_GLOBAL__N__c8866d80_35_SparseBinaryOpIntersectionKernel_cu_9e10b42f_311142_sparse_binary_op_intersection_kernel_implINS3_18CUDAKernelLauncherENS3_36CUDAValueSelectionIntersectionKernelINS3_5MulOpEEElLl8EEEvRNS_6TensorERKS9_SC_RKSt6vectorIlSaIlEERKSt8optionalIS9_ESL_bbENKUlvE1_clEvEUllE_EEvRNS_18TensorIteratorBaseERKT_EUliE_EEviT1_,"a",@progbits
	.sectionflags	@""
	.align	4
.nv.constant0._ZN2at6native18elementwise_kernelILi128ELi2EZNS0_22gpu_kernel_impl_nocastIZZNS0_73_GLOBAL__N__c8866d80_35_SparseBinaryOpIntersectionKernel_cu_9e10b42f_311142_sparse_binary_op_intersection_kernel_implINS3_18CUDAKernelLauncherENS3_36CUDAValueSelectionIntersectionKernelINS3_5MulOpEEElLl8EEEvRNS_6TensorERKS9_SC_RKSt6vectorIlSaIlEERKSt8optionalIS9_ESL_bbENKUlvE1_clEvEUllE_EEvRNS_18TensorIteratorBaseERKT_EUliE_EEviT1_:
	.zero		1168


//--------------------- .nv.constant0._ZN2at6native27unrolled_elementwise_kernelIZZNS0_73_GLOBAL__N__c8866d80_35_SparseBinaryOpIntersectionKernel_cu_9e10b42f_311142_sparse_binary_op_intersection_kernel_implINS2_18CUDAKernelLauncherENS2_36CUDAValueSelectionIntersectionKernelINS2_5MulOpEEElLl8EEEvRNS_6TensorERKS8_SB_RKSt6vectorIlSaIlEERKSt8optionalIS8_ESK_bbENKUlvE1_clEvEUllE_St5arrayIPcLm2EELi4E23TrivialOffsetCalculatorILi1EjESR_NS0_6memory15LoadWithoutCastENSS_16StoreWithoutCastEEEviT_T0_T2_T3_T4_T5_ --------------------------
	.section	.nv.constant0._ZN2at6native27unrolled_elementwise_kernelIZZNS0_73_GLOBAL__N__c8866d80_35_SparseBinaryOpIntersectionKernel_cu_9e10b42f_311142_sparse_binary_op_intersection_kernel_implINS2_18CUDAKernelLauncherENS2_36CUDAValueSelectionIntersectionKernelINS2_5MulOpEEElLl8EEEvRNS_6TensorERKS8_SB_RKSt6vectorIlSaIlEERKSt8optionalIS8_ESK_bbENKUlvE1_clEvEUllE_St5arrayIPcLm2EELi4E23TrivialOffsetCalculatorILi1EjESR_NS0_6memory15LoadWithoutCastENSS_16StoreWithoutCastEEEviT_T0_T2_T3_T4_T5_,"a",@progbits
	.sectionflags	@""
	.align	4
.nv.constant0._ZN2at6native27unrolled_elementwise_kernelIZZNS0_73_GLOBAL__N__c8866d80_35_SparseBinaryOpIntersectionKernel_cu_9e10b42f_311142_sparse_binary_op_intersection_kernel_implINS2_18CUDAKernelLauncherENS2_36CUDAValueSelectionIntersectionKernelINS2_5MulOpEEElLl8EEEvRNS_6TensorERKS8_SB_RKSt6vectorIlSaIlEERKSt8optionalIS8_ESK_bbENKUlvE1_clEvEUllE_St5arrayIPcLm2EELi4E23TrivialOffsetCalculatorILi1EjESR_NS0_6memory15LoadWithoutCastENSS_16StoreWithoutCastEEEviT_T0_T2_T3_T4_T5_:
	.zero		660


//--------------------- .nv.constant0._ZN2at6native29vectorized_elementwise_kernelILi2EZZNS0_73_GLOBAL__N__c8866d80_35_SparseBinaryOpIntersectionKernel_cu_9e10b42f_311142_sparse_binary_op_intersection_kernel_implINS2_18CUDAKernelLauncherENS2_36CUDAValueSelectionIntersectionKernelINS2_5MulOpEEElLl8EEEvRNS_6TensorERKS8_SB_RKSt6vectorIlSaIlEERKSt8optionalIS8_ESK_bbENKUlvE1_clEvEUllE_St5arrayIPcLm2EEEEviT0_T1_ --------------------------
	.section	.nv.constant0._ZN2at6native29vectorized_elementwise_kernelILi2EZZNS0_73_GLOBAL__N__c8866d80_35_SparseBinaryOpIntersectionKernel_cu_9e10b42f_311142_sparse_binary_op_intersection_kernel_implINS2_18CUDAKernelLauncherENS2_36CUDAValueSelectionIntersectionKernelINS2_5MulOpEEElLl8EEEvRNS_6TensorERKS8_SB_RKSt6vectorIlSaIlEERKSt8optionalIS8_ESK_bbENKUlvE1_clEvEUllE_St5arrayIPcLm2EEEEviT0_T1_,"a",@progbits
	.sectionflags	@""
	.align	4
.nv.constant0._ZN2at6native29vectorized_elementwise_kernelILi2EZZNS0_73_GLOBAL__N__c8866d80_35_SparseBinaryOpIntersectionKernel_cu_9e10b42f_311142_sparse_binary_op_intersection_kernel_implINS2_18CUDAKernelLauncherENS2_36CUDAValueSelectionIntersectionKernelINS2_5MulOpEEElLl8EEEvRNS_6TensorERKS8_SB_RKSt6vectorIlSaIlEERKSt8optionalIS8_ESK_bbENKUlvE1_clEvEUllE_St5arrayIPcLm2EEEEviT0_T1_:
	.zero		656


//--------------------- .nv.constant0._ZN2at6native29vectorized_elementwise_kernelILi4EZZNS0_73_GLOBAL__N__c8866d80_35_SparseBinaryOpIntersectionKernel_cu_9e10b42f_311142_sparse_binary_op_intersection_kernel_implINS2_18CUDAKernelLauncherENS2_36CUDAValueSelectionIntersectionKernelINS2_5MulOpEEElLl8EEEvRNS_6TensorERKS8_SB_RKSt6vectorIlSaIlEERKSt8optionalIS8_ESK_bbENKUlvE1_clEvEUllE_St5arrayIPcLm2EEEEviT0_T1_ --------------------------
	.section	.nv.constant0._ZN2at6native29vectorized_elementwise_kernelILi4EZZNS0_73_GLOBAL__N__c8866d80_35_SparseBinaryOpIntersectionKernel_cu_9e10b42f_311142_sparse_binary_op_intersection_kernel_implINS2_18CUDAKernelLauncherENS2_36CUDAValueSelectionIntersectionKernelINS2_5MulOpEEElLl8EEEvRNS_6TensorERKS8_SB_RKSt6vectorIlSaIlEERKSt8optionalIS8_ESK_bbENKUlvE1_clEvEUllE_St5arrayIPcLm2EEEEviT0_T1_,"a",@progbits
	.sectionflags	@""
	.align	4
.nv.constant0._ZN2at6native29vectorized_elementwise_kernelILi4EZZNS0_73_GLOBAL__N__c8866d80_35_SparseBinaryOpIntersectionKernel_cu_9e10b42f_311142_sparse_binary_op_intersection_kernel_implINS2_18CUDAKernelLauncherENS2_36CUDAValueSelectionIntersectionKernelINS2_5MulOpEEElLl8EEEvRNS_6TensorERKS8_SB_RKSt6vectorIlSaIlEERKSt8optionalIS8_ESK_bbENKUlvE1_clEvEUllE_St5arrayIPcLm2EEEEviT0_T1_:
	.zero		656


//--------------------- .nv.constant0._ZN2at6native29vectorized_elementwise_kernelILi8EZZNS0_73_GLOBAL__N__c8866d80_35_SparseBinaryOpIntersectionKernel_cu_9e10b42f_311142_sparse_binary_op_intersection_kernel_implINS2_18CUDAKernelLauncherENS2_36CUDAValueSelectionIntersectionKernelINS2_5MulOpEEElLl8EEEvRNS_6TensorERKS8_SB_RKSt6vectorIlSaIlEERKSt8optionalIS8_ESK_bbENKUlvE1_clEvEUllE_St5arrayIPcLm2EEEEviT0_T1_ --------------------------
	.section	.nv.constant0._ZN2at6native29vectorized_elementwise_kernelILi8EZZNS0_73_GLOBAL__N__c8866d80_35_SparseBinaryOpIntersectionKernel_cu_9e10b42f_311142_sparse_binary_op_intersection_kernel_implINS2_18CUDAKernelLauncherENS2_36CUDAValueSelectionIntersectionKernelINS2_5MulOpEEElLl8EEEvRNS_6TensorERKS8_SB_RKSt6vectorIlSaIlEERKSt8optionalIS8_ESK_bbENKUlvE1_clEvEUllE_St5arrayIPcLm2EEEEviT0_T1_,"a",@progbits
	.sectionflags	@""
	.align	4
.nv.constant0._ZN2at6native29vectorized_elementwise_kernelILi8EZZNS0_73_GLOBAL__N__c8866d80_35_SparseBinaryOpIntersectionKernel_cu_9e10b42f_311142_sparse_binary_op_intersection_kernel_implINS2_18CUDAKernelLauncherENS2_36CUDAValueSelectionIntersectionKernelINS2_5MulOpEEElLl8EEEvRNS_6TensorERKS8_SB_RKSt6vectorIlSaIlEERKSt8optionalIS8_ESK_bbENKUlvE1_clEvEUllE_St5arrayIPcLm2EEEEviT0_T1_:
	.zero		656


//--------------------- SYMBOLS --------------------------

	.type		.nv.reservedSmem.offset0,@object
	.size		.nv.reservedSmem.offset0,0x4
	.type		__assertfail,@function
